	.target	sm_103a

	.elftype	@"ET_EXEC"


//--------------------- .note.nv.tkinfo           --------------------------
	.section	.note.nv.tkinfo,"",@"SHT_NOTE"
	.sectionflags	@"SHF_NOTE_NV_TKINFO"
	.tkinfo
        /*0018*/ 	.word	0x00000002
        /*0030*/ 	.string	""
        /*0030*/ 	.string	"ptxas"
        /*0030*/ 	.string	"Cuda compilation tools, release 13.0, V13.0.88"
        /*0030*/ 	.string	"Build cuda_13.0.r13.0/compiler.36424714_0"
        /*0030*/ 	.string	"-arch sm_103a -m 64 "



//--------------------- .note.nv.cuinfo           --------------------------
	.section	.note.nv.cuinfo,"",@"SHT_NOTE"
	.sectionflags	@"SHF_NOTE_NV_CUINFO"
        /*0018*/ 	.short	0x0002
        /*001a*/ 	.short	0x0067
        /*001c*/ 	.short	0x0082
	.zero		2


//--------------------- .nv.info                  --------------------------
	.section	.nv.info,"",@"SHT_CUDA_INFO"
	.align	4


	//----- nvinfo : EIATTR_REGCOUNT
	.align		4
        /*0000*/ 	.byte	0x04, 0x2f
        /*0002*/ 	.short	(.L_12 - .L_11)
	.align		4
.L_11:
        /*0004*/ 	.word	index@(_ZN5flash16flash_fwd_kernelI23Flash_fwd_kernel_traitsILi256ELi128ELi64ELi8ELb0ELb0EN7cutlass10bfloat16_tE19Flash_kernel_traitsILi256ELi128ELi64ELi8ES3_EELb0ELb0ELb1ELb1ELb0ELb0ELb1ELb0EEEvNS_16Flash_fwd_paramsE)
        /*0008*/ 	.word	0x000000ff


	//----- nvinfo : EIATTR_FRAME_SIZE
	.align		4
.L_12:
        /*000c*/ 	.byte	0x04, 0x11
        /*000e*/ 	.short	(.L_14 - .L_13)
	.align		4
.L_13:
        /*0010*/ 	.word	index@(_ZN5flash16flash_fwd_kernelI23Flash_fwd_kernel_traitsILi256ELi128ELi64ELi8ELb0ELb0EN7cutlass10bfloat16_tE19Flash_kernel_traitsILi256ELi128ELi64ELi8ES3_EELb0ELb0ELb1ELb1ELb0ELb0ELb1ELb0EEEvNS_16Flash_fwd_paramsE)
        /*0014*/ 	.word	0x00000000


	//----- nvinfo : EIATTR_REGCOUNT
	.align		4
.L_14:
        /*0018*/ 	.byte	0x04, 0x2f
        /*001a*/ 	.short	(.L_16 - .L_15)
	.align		4
.L_15:
        /*001c*/ 	.word	index@(_ZN5flash16flash_fwd_kernelI23Flash_fwd_kernel_traitsILi256ELi128ELi64ELi8ELb0ELb0EN7cutlass10bfloat16_tE19Flash_kernel_traitsILi256ELi128ELi64ELi8ES3_EELb1ELb0ELb1ELb1ELb0ELb0ELb0ELb1EEEvNS_16Flash_fwd_paramsE)
        /*0020*/ 	.word	0x000000ff


	//----- nvinfo : EIATTR_FRAME_SIZE
	.align		4
.L_16:
        /*0024*/ 	.byte	0x04, 0x11
        /*0026*/ 	.short	(.L_18 - .L_17)
	.align		4
.L_17:
        /*0028*/ 	.word	index@(_ZN5flash16flash_fwd_kernelI23Flash_fwd_kernel_traitsILi256ELi128ELi64ELi8ELb0ELb0EN7cutlass10bfloat16_tE19Flash_kernel_traitsILi256ELi128ELi64ELi8ES3_EELb1ELb0ELb1ELb1ELb0ELb0ELb0ELb1EEEvNS_16Flash_fwd_paramsE)
        /*002c*/ 	.word	0x00000040


	//----- nvinfo : EIATTR_REGCOUNT
	.align		4
.L_18:
        /*0030*/ 	.byte	0x04, 0x2f
        /*0032*/ 	.short	(.L_20 - .L_19)
	.align		4
.L_19:
        /*0034*/ 	.word	index@(_ZN5flash16flash_fwd_kernelI23Flash_fwd_kernel_traitsILi256ELi128ELi64ELi8ELb0ELb0EN7cutlass10bfloat16_tE19Flash_kernel_traitsILi256ELi128ELi64ELi8ES3_EELb0ELb0ELb1ELb0ELb0ELb0ELb1ELb0EEEvNS_16Flash_fwd_paramsE)
        /*0038*/ 	.word	0x000000ff


	//----- nvinfo : EIATTR_FRAME_SIZE
	.align		4
.L_20:
        /*003c*/ 	.byte	0x04, 0x11
        /*003e*/ 	.short	(.L_22 - .L_21)
	.align		4
.L_21:
        /*0040*/ 	.word	index@(_ZN5flash16flash_fwd_kernelI23Flash_fwd_kernel_traitsILi256ELi128ELi64ELi8ELb0ELb0EN7cutlass10bfloat16_tE19Flash_kernel_traitsILi256ELi128ELi64ELi8ES3_EELb0ELb0ELb1ELb0ELb0ELb0ELb1ELb0EEEvNS_16Flash_fwd_paramsE)
        /*0044*/ 	.word	0x00000000


	//----- nvinfo : EIATTR_REGCOUNT
	.align		4
.L_22:
        /*0048*/ 	.byte	0x04, 0x2f
        /*004a*/ 	.short	(.L_24 - .L_23)
	.align		4
.L_23:
        /*004c*/ 	.word	index@(_ZN5flash16flash_fwd_kernelI23Flash_fwd_kernel_traitsILi256ELi128ELi64ELi8ELb0ELb0EN7cutlass10bfloat16_tE19Flash_kernel_traitsILi256ELi128ELi64ELi8ES3_EELb1ELb0ELb1ELb0ELb0ELb0ELb0ELb1EEEvNS_16Flash_fwd_paramsE)
        /*0050*/ 	.word	0x000000ff


	//----- nvinfo : EIATTR_FRAME_SIZE
	.align		4
.L_24:
        /*0054*/ 	.byte	0x04, 0x11
        /*0056*/ 	.short	(.L_26 - .L_25)
	.align		4
.L_25:
        /*0058*/ 	.word	index@(_ZN5flash16flash_fwd_kernelI23Flash_fwd_kernel_traitsILi256ELi128ELi64ELi8ELb0ELb0EN7cutlass10bfloat16_tE19Flash_kernel_traitsILi256ELi128ELi64ELi8ES3_EELb1ELb0ELb1ELb0ELb0ELb0ELb0ELb1EEEvNS_16Flash_fwd_paramsE)
        /*005c*/ 	.word	0x00000040


	//----- nvinfo : EIATTR_REGCOUNT
	.align		4
.L_26:
        /*0060*/ 	.byte	0x04, 0x2f
        /*0062*/ 	.short	(.L_28 - .L_27)
	.align		4
.L_27:
        /*0064*/ 	.word	index@(_ZN5flash16flash_fwd_kernelI23Flash_fwd_kernel_traitsILi256ELi128ELi64ELi8ELb0ELb0EN7cutlass10bfloat16_tE19Flash_kernel_traitsILi256ELi128ELi64ELi8ES3_EELb1ELb0ELb1ELb1ELb0ELb0ELb0ELb0EEEvNS_16Flash_fwd_paramsE)
        /*0068*/ 	.word	0x000000fe


	//----- nvinfo : EIATTR_FRAME_SIZE
	.align		4
.L_28:
        /*006c*/ 	.byte	0x04, 0x11
        /*006e*/ 	.short	(.L_30 - .L_29)
	.align		4
.L_29:
        /*0070*/ 	.word	index@(_ZN5flash16flash_fwd_kernelI23Flash_fwd_kernel_traitsILi256ELi128ELi64ELi8ELb0ELb0EN7cutlass10bfloat16_tE19Flash_kernel_traitsILi256ELi128ELi64ELi8ES3_EELb1ELb0ELb1ELb1ELb0ELb0ELb0ELb0EEEvNS_16Flash_fwd_paramsE)
        /*0074*/ 	.word	0x00000000


	//----- nvinfo : EIATTR_REGCOUNT
	.align		4
.L_30:
        /*0078*/ 	.byte	0x04, 0x2f
        /*007a*/ 	.short	(.L_32 - .L_31)
	.align		4
.L_31:
        /*007c*/ 	.word	index@(_ZN5flash16flash_fwd_kernelI23Flash_fwd_kernel_traitsILi256ELi128ELi64ELi8ELb0ELb0EN7cutlass10bfloat16_tE19Flash_kernel_traitsILi256ELi128ELi64ELi8ES3_EELb0ELb0ELb1ELb0ELb0ELb1ELb1ELb0EEEvNS_16Flash_fwd_paramsE)
        /*0080*/ 	.word	0x000000ff


	//----- nvinfo : EIATTR_FRAME_SIZE
	.align		4
.L_32:
        /*0084*/ 	.byte	0x04, 0x11
        /*0086*/ 	.short	(.L_34 - .L_33)
	.align		4
.L_33:
        /*0088*/ 	.word	index@(_ZN5flash16flash_fwd_kernelI23Flash_fwd_kernel_traitsILi256ELi128ELi64ELi8ELb0ELb0EN7cutlass10bfloat16_tE19Flash_kernel_traitsILi256ELi128ELi64ELi8ES3_EELb0ELb0ELb1ELb0ELb0ELb1ELb1ELb0EEEvNS_16Flash_fwd_paramsE)
        /*008c*/ 	.word	0x00000000


	//----- nvinfo : EIATTR_REGCOUNT
	.align		4
.L_34:
        /*0090*/ 	.byte	0x04, 0x2f
        /*0092*/ 	.short	(.L_36 - .L_35)
	.align		4
.L_35:
        /*0094*/ 	.word	index@(_ZN5flash16flash_fwd_kernelI23Flash_fwd_kernel_traitsILi256ELi128ELi64ELi8ELb0ELb0EN7cutlass10bfloat16_tE19Flash_kernel_traitsILi256ELi128ELi64ELi8ES3_EELb1ELb0ELb1ELb0ELb0ELb1ELb0ELb0EEEvNS_16Flash_fwd_paramsE)
        /*0098*/ 	.word	0x000000fe


	//----- nvinfo : EIATTR_FRAME_SIZE
	.align		4
.L_36:
        /*009c*/ 	.byte	0x04, 0x11
        /*009e*/ 	.short	(.L_38 - .L_37)
	.align		4
.L_37:
        /*00a0*/ 	.word	index@(_ZN5flash16flash_fwd_kernelI23Flash_fwd_kernel_traitsILi256ELi128ELi64ELi8ELb0ELb0EN7cutlass10bfloat16_tE19Flash_kernel_traitsILi256ELi128ELi64ELi8ES3_EELb1ELb0ELb1ELb0ELb0ELb1ELb0ELb0EEEvNS_16Flash_fwd_paramsE)
        /*00a4*/ 	.word	0x00000000


	//----- nvinfo : EIATTR_REGCOUNT
	.align		4
.L_38:
        /*00a8*/ 	.byte	0x04, 0x2f
        /*00aa*/ 	.short	(.L_40 - .L_39)
	.align		4
.L_39:
        /*00ac*/ 	.word	index@(_ZN5flash16flash_fwd_kernelI23Flash_fwd_kernel_traitsILi256ELi128ELi64ELi8ELb0ELb0EN7cutlass10bfloat16_tE19Flash_kernel_traitsILi256ELi128ELi64ELi8ES3_EELb0ELb0ELb0ELb1ELb0ELb0ELb1ELb0EEEvNS_16Flash_fwd_paramsE)
        /*00b0*/ 	.word	0x000000ff


	//----- nvinfo : EIATTR_FRAME_SIZE
	.align		4
.L_40:
        /*00b4*/ 	.byte	0x04, 0x11
        /*00b6*/ 	.short	(.L_42 - .L_41)
	.align		4
.L_41:
        /*00b8*/ 	.word	index@(_ZN5flash16flash_fwd_kernelI23Flash_fwd_kernel_traitsILi256ELi128ELi64ELi8ELb0ELb0EN7cutlass10bfloat16_tE19Flash_kernel_traitsILi256ELi128ELi64ELi8ES3_EELb0ELb0ELb0ELb1ELb0ELb0ELb1ELb0EEEvNS_16Flash_fwd_paramsE)
        /*00bc*/ 	.word	0x00000000


	//----- nvinfo : EIATTR_REGCOUNT
	.align		4
.L_42:
        /*00c0*/ 	.byte	0x04, 0x2f
        /*00c2*/ 	.short	(.L_44 - .L_43)
	.align		4
.L_43:
        /*00c4*/ 	.word	index@(_ZN5flash16flash_fwd_kernelI23Flash_fwd_kernel_traitsILi256ELi128ELi64ELi8ELb0ELb0EN7cutlass10bfloat16_tE19Flash_kernel_traitsILi256ELi128ELi64ELi8ES3_EELb1ELb0ELb0ELb1ELb0ELb0ELb0ELb1EEEvNS_16Flash_fwd_paramsE)
        /*00c8*/ 	.word	0x000000ff


	//----- nvinfo : EIATTR_FRAME_SIZE
	.align		4
.L_44:
        /*00cc*/ 	.byte	0x04, 0x11
        /*00ce*/ 	.short	(.L_46 - .L_45)
	.align		4
.L_45:
        /*00d0*/ 	.word	index@(_ZN5flash16flash_fwd_kernelI23Flash_fwd_kernel_traitsILi256ELi128ELi64ELi8ELb0ELb0EN7cutlass10bfloat16_tE19Flash_kernel_traitsILi256ELi128ELi64ELi8ES3_EELb1ELb0ELb0ELb1ELb0ELb0ELb0ELb1EEEvNS_16Flash_fwd_paramsE)
        /*00d4*/ 	.word	0x00000078


	//----- nvinfo : EIATTR_REGCOUNT
	.align		4
.L_46:
        /*00d8*/ 	.byte	0x04, 0x2f
        /*00da*/ 	.short	(.L_48 - .L_47)
	.align		4
.L_47:
        /*00dc*/ 	.word	index@(_ZN5flash16flash_fwd_kernelI23Flash_fwd_kernel_traitsILi256ELi128ELi64ELi8ELb0ELb0EN7cutlass10bfloat16_tE19Flash_kernel_traitsILi256ELi128ELi64ELi8ES3_EELb0ELb0ELb0ELb0ELb0ELb0ELb1ELb0EEEvNS_16Flash_fwd_paramsE)
        /*00e0*/ 	.word	0x000000ff


	//----- nvinfo : EIATTR_FRAME_SIZE
	.align		4
.L_48:
        /*00e4*/ 	.byte	0x04, 0x11
        /*00e6*/ 	.short	(.L_50 - .L_49)
	.align		4
.L_49:
        /*00e8*/ 	.word	index@(_ZN5flash16flash_fwd_kernelI23Flash_fwd_kernel_traitsILi256ELi128ELi64ELi8ELb0ELb0EN7cutlass10bfloat16_tE19Flash_kernel_traitsILi256ELi128ELi64ELi8ES3_EELb0ELb0ELb0ELb0ELb0ELb0ELb1ELb0EEEvNS_16Flash_fwd_paramsE)
        /*00ec*/ 	.word	0x00000000


	//----- nvinfo : EIATTR_REGCOUNT
	.align		4
.L_50:
        /*00f0*/ 	.byte	0x04, 0x2f
        /*00f2*/ 	.short	(.L_52 - .L_51)
	.align		4
.L_51:
        /*00f4*/ 	.word	index@(_ZN5flash16flash_fwd_kernelI23Flash_fwd_kernel_traitsILi256ELi128ELi64ELi8ELb0ELb0EN7cutlass10bfloat16_tE19Flash_kernel_traitsILi256ELi128ELi64ELi8ES3_EELb1ELb0ELb0ELb0ELb0ELb0ELb0ELb1EEEvNS_16Flash_fwd_paramsE)
        /*00f8*/ 	.word	0x000000ff


	//----- nvinfo : EIATTR_FRAME_SIZE
	.align		4
.L_52:
        /*00fc*/ 	.byte	0x04, 0x11
        /*00fe*/ 	.short	(.L_54 - .L_53)
	.align		4
.L_53:
        /*0100*/ 	.word	index@(_ZN5flash16flash_fwd_kernelI23Flash_fwd_kernel_traitsILi256ELi128ELi64ELi8ELb0ELb0EN7cutlass10bfloat16_tE19Flash_kernel_traitsILi256ELi128ELi64ELi8ES3_EELb1ELb0ELb0ELb0ELb0ELb0ELb0ELb1EEEvNS_16Flash_fwd_paramsE)
        /*0104*/ 	.word	0x00000050


	//----- nvinfo : EIATTR_REGCOUNT
	.align		4
.L_54:
        /*0108*/ 	.byte	0x04, 0x2f
        /*010a*/ 	.short	(.L_56 - .L_55)
	.align		4
.L_55:
        /*010c*/ 	.word	index@(_ZN5flash16flash_fwd_kernelI23Flash_fwd_kernel_traitsILi256ELi128ELi64ELi8ELb0ELb0EN7cutlass10bfloat16_tE19Flash_kernel_traitsILi256ELi128ELi64ELi8ES3_EELb1ELb0ELb0ELb1ELb0ELb0ELb0ELb0EEEvNS_16Flash_fwd_paramsE)
        /*0110*/ 	.word	0x000000fc


	//----- nvinfo : EIATTR_FRAME_SIZE
	.align		4
.L_56:
        /*0114*/ 	.byte	0x04, 0x11
        /*0116*/ 	.short	(.L_58 - .L_57)
	.align		4
.L_57:
        /*0118*/ 	.word	index@(_ZN5flash16flash_fwd_kernelI23Flash_fwd_kernel_traitsILi256ELi128ELi64ELi8ELb0ELb0EN7cutlass10bfloat16_tE19Flash_kernel_traitsILi256ELi128ELi64ELi8ES3_EELb1ELb0ELb0ELb1ELb0ELb0ELb0ELb0EEEvNS_16Flash_fwd_paramsE)
        /*011c*/ 	.word	0x00000000


	//----- nvinfo : EIATTR_REGCOUNT
	.align		4
.L_58:
        /*0120*/ 	.byte	0x04, 0x2f
        /*0122*/ 	.short	(.L_60 - .L_59)
	.align		4
.L_59:
        /*0124*/ 	.word	index@(_ZN5flash16flash_fwd_kernelI23Flash_fwd_kernel_traitsILi256ELi128ELi64ELi8ELb0ELb0EN7cutlass10bfloat16_tE19Flash_kernel_traitsILi256ELi128ELi64ELi8ES3_EELb0ELb0ELb0ELb0ELb0ELb1ELb1ELb0EEEvNS_16Flash_fwd_paramsE)
        /*0128*/ 	.word	0x000000ff


	//----- nvinfo : EIATTR_FRAME_SIZE
	.align		4
.L_60:
        /*012c*/ 	.byte	0x04, 0x11
        /*012e*/ 	.short	(.L_62 - .L_61)
	.align		4
.L_61:
        /*0130*/ 	.word	index@(_ZN5flash16flash_fwd_kernelI23Flash_fwd_kernel_traitsILi256ELi128ELi64ELi8ELb0ELb0EN7cutlass10bfloat16_tE19Flash_kernel_traitsILi256ELi128ELi64ELi8ES3_EELb0ELb0ELb0ELb0ELb0ELb1ELb1ELb0EEEvNS_16Flash_fwd_paramsE)
        /*0134*/ 	.word	0x00000000


	//----- nvinfo : EIATTR_REGCOUNT
	.align		4
.L_62:
        /*0138*/ 	.byte	0x04, 0x2f
        /*013a*/ 	.short	(.L_64 - .L_63)
	.align		4
.L_63:
        /*013c*/ 	.word	index@(_ZN5flash16flash_fwd_kernelI23Flash_fwd_kernel_traitsILi256ELi128ELi64ELi8ELb0ELb0EN7cutlass10bfloat16_tE19Flash_kernel_traitsILi256ELi128ELi64ELi8ES3_EELb1ELb0ELb0ELb0ELb0ELb1ELb0ELb0EEEvNS_16Flash_fwd_paramsE)
        /*0140*/ 	.word	0x000000fc


	//----- nvinfo : EIATTR_FRAME_SIZE
	.align		4
.L_64:
        /*0144*/ 	.byte	0x04, 0x11
        /*0146*/ 	.short	(.L_66 - .L_65)
	.align		4
.L_65:
        /*0148*/ 	.word	index@(_ZN5flash16flash_fwd_kernelI23Flash_fwd_kernel_traitsILi256ELi128ELi64ELi8ELb0ELb0EN7cutlass10bfloat16_tE19Flash_kernel_traitsILi256ELi128ELi64ELi8ES3_EELb1ELb0ELb0ELb0ELb0ELb1ELb0ELb0EEEvNS_16Flash_fwd_paramsE)
        /*014c*/ 	.word	0x00000000


	//----- nvinfo : EIATTR_REGCOUNT
	.align		4
.L_66:
        /*0150*/ 	.byte	0x04, 0x2f
        /*0152*/ 	.short	(.L_68 - .L_67)
	.align		4
.L_67:
        /*0154*/ 	.word	index@(_ZN5flash16flash_fwd_kernelI23Flash_fwd_kernel_traitsILi256ELi128ELi64ELi8ELb0ELb0EN7cutlass10bfloat16_tE19Flash_kernel_traitsILi256ELi128ELi64ELi8ES3_EELb1ELb0ELb1ELb0ELb0ELb0ELb0ELb0EEEvNS_16Flash_fwd_paramsE)
        /*0158*/ 	.word	0x000000fe


	//----- nvinfo : EIATTR_FRAME_SIZE
	.align		4
.L_68:
        /*015c*/ 	.byte	0x04, 0x11
        /*015e*/ 	.short	(.L_70 - .L_69)
	.align		4
.L_69:
        /*0160*/ 	.word	index@(_ZN5flash16flash_fwd_kernelI23Flash_fwd_kernel_traitsILi256ELi128ELi64ELi8ELb0ELb0EN7cutlass10bfloat16_tE19Flash_kernel_traitsILi256ELi128ELi64ELi8ES3_EELb1ELb0ELb1ELb0ELb0ELb0ELb0ELb0EEEvNS_16Flash_fwd_paramsE)
        /*0164*/ 	.word	0x00000000


	//----- nvinfo : EIATTR_REGCOUNT
	.align		4
.L_70:
        /*0168*/ 	.byte	0x04, 0x2f
        /*016a*/ 	.short	(.L_72 - .L_71)
	.align		4
.L_71:
        /*016c*/ 	.word	index@(_ZN5flash16flash_fwd_kernelI23Flash_fwd_kernel_traitsILi256ELi128ELi64ELi8ELb0ELb0EN7cutlass10bfloat16_tE19Flash_kernel_traitsILi256ELi128ELi64ELi8ES3_EELb1ELb0ELb0ELb0ELb0ELb0ELb0ELb0EEEvNS_16Flash_fwd_paramsE)
        /*0170*/ 	.word	0x000000fe


	//----- nvinfo : EIATTR_FRAME_SIZE
	.align		4
.L_72:
        /*0174*/ 	.byte	0x04, 0x11
        /*0176*/ 	.short	(.L_74 - .L_73)
	.align		4
.L_73:
        /*0178*/ 	.word	index@(_ZN5flash16flash_fwd_kernelI23Flash_fwd_kernel_traitsILi256ELi128ELi64ELi8ELb0ELb0EN7cutlass10bfloat16_tE19Flash_kernel_traitsILi256ELi128ELi64ELi8ES3_EELb1ELb0ELb0ELb0ELb0ELb0ELb0ELb0EEEvNS_16Flash_fwd_paramsE)
        /*017c*/ 	.word	0x00000000


	//----- nvinfo : EIATTR_REGCOUNT
	.align		4
.L_74:
        /*0180*/ 	.byte	0x04, 0x2f
        /*0182*/ 	.short	(.L_76 - .L_75)
	.align		4
.L_75:
        /*0184*/ 	.word	index@(_ZN5flash16flash_fwd_kernelI23Flash_fwd_kernel_traitsILi256ELi64ELi64ELi4ELb0ELb0EN7cutlass10bfloat16_tE19Flash_kernel_traitsILi256ELi64ELi64ELi4ES3_EELb0ELb0ELb1ELb1ELb0ELb0ELb1ELb0EEEvNS_16Flash_fwd_paramsE)
        /*0188*/ 	.word	0x000000ff


	//----- nvinfo : EIATTR_FRAME_SIZE
	.align		4
.L_76:
        /*018c*/ 	.byte	0x04, 0x11
        /*018e*/ 	.short	(.L_78 - .L_77)
	.align		4
.L_77:
        /*0190*/ 	.word	index@(_ZN5flash16flash_fwd_kernelI23Flash_fwd_kernel_traitsILi256ELi64ELi64ELi4ELb0ELb0EN7cutlass10bfloat16_tE19Flash_kernel_traitsILi256ELi64ELi64ELi4ES3_EELb0ELb0ELb1ELb1ELb0ELb0ELb1ELb0EEEvNS_16Flash_fwd_paramsE)
        /*0194*/ 	.word	0x00000000


	//----- nvinfo : EIATTR_REGCOUNT
	.align		4
.L_78:
        /*0198*/ 	.byte	0x04, 0x2f
        /*019a*/ 	.short	(.L_80 - .L_79)
	.align		4
.L_79:
        /*019c*/ 	.word	index@(_ZN5flash16flash_fwd_kernelI23Flash_fwd_kernel_traitsILi256ELi64ELi64ELi4ELb0ELb0EN7cutlass10bfloat16_tE19Flash_kernel_traitsILi256ELi64ELi64ELi4ES3_EELb1ELb0ELb1ELb1ELb0ELb0ELb0ELb1EEEvNS_16Flash_fwd_paramsE)
        /*01a0*/ 	.word	0x000000ff


	//----- nvinfo : EIATTR_FRAME_SIZE
	.align		4
.L_80:
        /*01a4*/ 	.byte	0x04, 0x11
        /*01a6*/ 	.short	(.L_82 - .L_81)
	.align		4
.L_81:
        /*01a8*/ 	.word	index@(_ZN5flash16flash_fwd_kernelI23Flash_fwd_kernel_traitsILi256ELi64ELi64ELi4ELb0ELb0EN7cutlass10bfloat16_tE19Flash_kernel_traitsILi256ELi64ELi64ELi4ES3_EELb1ELb0ELb1ELb1ELb0ELb0ELb0ELb1EEEvNS_16Flash_fwd_paramsE)
        /*01ac*/ 	.word	0x00000118


	//----- nvinfo : EIATTR_REGCOUNT
	.align		4
.L_82:
        /*01b0*/ 	.byte	0x04, 0x2f
        /*01b2*/ 	.short	(.L_84 - .L_83)
	.align		4
.L_83:
        /*01b4*/ 	.word	index@(_ZN5flash16flash_fwd_kernelI23Flash_fwd_kernel_traitsILi256ELi64ELi64ELi4ELb0ELb0EN7cutlass10bfloat16_tE19Flash_kernel_traitsILi256ELi64ELi64ELi4ES3_EELb0ELb0ELb1ELb0ELb0ELb0ELb1ELb0EEEvNS_16Flash_fwd_paramsE)
        /*01b8*/ 	.word	0x000000ff


	//----- nvinfo : EIATTR_FRAME_SIZE
	.align		4
.L_84:
        /*01bc*/ 	.byte	0x04, 0x11
        /*01be*/ 	.short	(.L_86 - .L_85)
	.align		4
.L_85:
        /*01c0*/ 	.word	index@(_ZN5flash16flash_fwd_kernelI23Flash_fwd_kernel_traitsILi256ELi64ELi64ELi4ELb0ELb0EN7cutlass10bfloat16_tE19Flash_kernel_traitsILi256ELi64ELi64ELi4ES3_EELb0ELb0ELb1ELb0ELb0ELb0ELb1ELb0EEEvNS_16Flash_fwd_paramsE)
        /*01c4*/ 	.word	0x00000000


	//----- nvinfo : EIATTR_REGCOUNT
	.align		4
.L_86:
        /*01c8*/ 	.byte	0x04, 0x2f
        /*01ca*/ 	.short	(.L_88 - .L_87)
	.align		4
.L_87:
        /*01cc*/ 	.word	index@(_ZN5flash16flash_fwd_kernelI23Flash_fwd_kernel_traitsILi256ELi64ELi64ELi4ELb0ELb0EN7cutlass10bfloat16_tE19Flash_kernel_traitsILi256ELi64ELi64ELi4ES3_EELb1ELb0ELb1ELb0ELb0ELb0ELb0ELb1EEEvNS_16Flash_fwd_paramsE)
        /*01d0*/ 	.word	0x000000ff


	//----- nvinfo : EIATTR_FRAME_SIZE
	.align		4
.L_88:
        /*01d4*/ 	.byte	0x04, 0x11
        /*01d6*/ 	.short	(.L_90 - .L_89)
	.align		4
.L_89:
        /*01d8*/ 	.word	index@(_ZN5flash16flash_fwd_kernelI23Flash_fwd_kernel_traitsILi256ELi64ELi64ELi4ELb0ELb0EN7cutlass10bfloat16_tE19Flash_kernel_traitsILi256ELi64ELi64ELi4ES3_EELb1ELb0ELb1ELb0ELb0ELb0ELb0ELb1EEEvNS_16Flash_fwd_paramsE)
        /*01dc*/ 	.word	0x00000148


	//----- nvinfo : EIATTR_REGCOUNT
	.align		4
.L_90:
        /*01e0*/ 	.byte	0x04, 0x2f
        /*01e2*/ 	.short	(.L_92 - .L_91)
	.align		4
.L_91:
        /*01e4*/ 	.word	index@(_ZN5flash16flash_fwd_kernelI23Flash_fwd_kernel_traitsILi256ELi64ELi64ELi4ELb0ELb0EN7cutlass10bfloat16_tE19Flash_kernel_traitsILi256ELi64ELi64ELi4ES3_EELb1ELb0ELb1ELb1ELb0ELb0ELb0ELb0EEEvNS_16Flash_fwd_paramsE)
        /*01e8*/ 	.word	0x000000fe


	//----- nvinfo : EIATTR_FRAME_SIZE
	.align		4
.L_92:
        /*01ec*/ 	.byte	0x04, 0x11
        /*01ee*/ 	.short	(.L_94 - .L_93)
	.align		4
.L_93:
        /*01f0*/ 	.word	index@(_ZN5flash16flash_fwd_kernelI23Flash_fwd_kernel_traitsILi256ELi64ELi64ELi4ELb0ELb0EN7cutlass10bfloat16_tE19Flash_kernel_traitsILi256ELi64ELi64ELi4ES3_EELb1ELb0ELb1ELb1ELb0ELb0ELb0ELb0EEEvNS_16Flash_fwd_paramsE)
        /*01f4*/ 	.word	0x00000000


	//----- nvinfo : EIATTR_REGCOUNT
	.align		4
.L_94:
        /*01f8*/ 	.byte	0x04, 0x2f
        /*01fa*/ 	.short	(.L_96 - .L_95)
	.align		4
.L_95:
        /*01fc*/ 	.word	index@(_ZN5flash16flash_fwd_kernelI23Flash_fwd_kernel_traitsILi256ELi64ELi64ELi4ELb0ELb0EN7cutlass10bfloat16_tE19Flash_kernel_traitsILi256ELi64ELi64ELi4ES3_EELb0ELb0ELb1ELb0ELb0ELb1ELb1ELb0EEEvNS_16Flash_fwd_paramsE)
        /*0200*/ 	.word	0x000000ff


	//----- nvinfo : EIATTR_FRAME_SIZE
	.align		4
.L_96:
        /*0204*/ 	.byte	0x04, 0x11
        /*0206*/ 	.short	(.L_98 - .L_97)
	.align		4
.L_97:
        /*0208*/ 	.word	index@(_ZN5flash16flash_fwd_kernelI23Flash_fwd_kernel_traitsILi256ELi64ELi64ELi4ELb0ELb0EN7cutlass10bfloat16_tE19Flash_kernel_traitsILi256ELi64ELi64ELi4ES3_EELb0ELb0ELb1ELb0ELb0ELb1ELb1ELb0EEEvNS_16Flash_fwd_paramsE)
        /*020c*/ 	.word	0x00000000


	//----- nvinfo : EIATTR_REGCOUNT
	.align		4
.L_98:
        /*0210*/ 	.byte	0x04, 0x2f
        /*0212*/ 	.short	(.L_100 - .L_99)
	.align		4
.L_99:
        /*0214*/ 	.word	index@(_ZN5flash16flash_fwd_kernelI23Flash_fwd_kernel_traitsILi256ELi64ELi64ELi4ELb0ELb0EN7cutlass10bfloat16_tE19Flash_kernel_traitsILi256ELi64ELi64ELi4ES3_EELb1ELb0ELb1ELb0ELb0ELb1ELb0ELb0EEEvNS_16Flash_fwd_paramsE)
        /*0218*/ 	.word	0x000000fe


	//----- nvinfo : EIATTR_FRAME_SIZE
	.align		4
.L_100:
        /*021c*/ 	.byte	0x04, 0x11
        /*021e*/ 	.short	(.L_102 - .L_101)
	.align		4
.L_101:
        /*0220*/ 	.word	index@(_ZN5flash16flash_fwd_kernelI23Flash_fwd_kernel_traitsILi256ELi64ELi64ELi4ELb0ELb0EN7cutlass10bfloat16_tE19Flash_kernel_traitsILi256ELi64ELi64ELi4ES3_EELb1ELb0ELb1ELb0ELb0ELb1ELb0ELb0EEEvNS_16Flash_fwd_paramsE)
        /*0224*/ 	.word	0x00000000


	//----- nvinfo : EIATTR_REGCOUNT
	.align		4
.L_102:
        /*0228*/ 	.byte	0x04, 0x2f
        /*022a*/ 	.short	(.L_104 - .L_103)
	.align		4
.L_103:
        /*022c*/ 	.word	index@(_ZN5flash16flash_fwd_kernelI23Flash_fwd_kernel_traitsILi256ELi64ELi64ELi4ELb0ELb0EN7cutlass10bfloat16_tE19Flash_kernel_traitsILi256ELi64ELi64ELi4ES3_EELb0ELb0ELb0ELb1ELb0ELb0ELb1ELb0EEEvNS_16Flash_fwd_paramsE)
        /*0230*/ 	.word	0x000000ff


	//----- nvinfo : EIATTR_FRAME_SIZE
	.align		4
.L_104:
        /*0234*/ 	.byte	0x04, 0x11
        /*0236*/ 	.short	(.L_106 - .L_105)
	.align		4
.L_105:
        /*0238*/ 	.word	index@(_ZN5flash16flash_fwd_kernelI23Flash_fwd_kernel_traitsILi256ELi64ELi64ELi4ELb0ELb0EN7cutlass10bfloat16_tE19Flash_kernel_traitsILi256ELi64ELi64ELi4ES3_EELb0ELb0ELb0ELb1ELb0ELb0ELb1ELb0EEEvNS_16Flash_fwd_paramsE)
        /*023c*/ 	.word	0x00000000


	//----- nvinfo : EIATTR_REGCOUNT
	.align		4
.L_106:
        /*0240*/ 	.byte	0x04, 0x2f
        /*0242*/ 	.short	(.L_108 - .L_107)
	.align		4
.L_107:
        /*0244*/ 	.word	index@(_ZN5flash16flash_fwd_kernelI23Flash_fwd_kernel_traitsILi256ELi64ELi64ELi4ELb0ELb0EN7cutlass10bfloat16_tE19Flash_kernel_traitsILi256ELi64ELi64ELi4ES3_EELb1ELb0ELb0ELb1ELb0ELb0ELb0ELb1EEEvNS_16Flash_fwd_paramsE)
        /*0248*/ 	.word	0x000000ff


	//----- nvinfo : EIATTR_FRAME_SIZE
	.align		4
.L_108:
        /*024c*/ 	.byte	0x04, 0x11
        /*024e*/ 	.short	(.L_110 - .L_109)
	.align		4
.L_109:
        /*0250*/ 	.word	index@(_ZN5flash16flash_fwd_kernelI23Flash_fwd_kernel_traitsILi256ELi64ELi64ELi4ELb0ELb0EN7cutlass10bfloat16_tE19Flash_kernel_traitsILi256ELi64ELi64ELi4ES3_EELb1ELb0ELb0ELb1ELb0ELb0ELb0ELb1EEEvNS_16Flash_fwd_paramsE)
        /*0254*/ 	.word	0x00000090


	//----- nvinfo : EIATTR_REGCOUNT
	.align		4
.L_110:
        /*0258*/ 	.byte	0x04, 0x2f
        /*025a*/ 	.short	(.L_112 - .L_111)
	.align		4
.L_111:
        /*025c*/ 	.word	index@(_ZN5flash16flash_fwd_kernelI23Flash_fwd_kernel_traitsILi256ELi64ELi64ELi4ELb0ELb0EN7cutlass10bfloat16_tE19Flash_kernel_traitsILi256ELi64ELi64ELi4ES3_EELb0ELb0ELb0ELb0ELb0ELb0ELb1ELb0EEEvNS_16Flash_fwd_paramsE)
        /*0260*/ 	.word	0x000000ff


	//----- nvinfo : EIATTR_FRAME_SIZE
	.align		4
.L_112:
        /*0264*/ 	.byte	0x04, 0x11
        /*0266*/ 	.short	(.L_114 - .L_113)
	.align		4
.L_113:
        /*0268*/ 	.word	index@(_ZN5flash16flash_fwd_kernelI23Flash_fwd_kernel_traitsILi256ELi64ELi64ELi4ELb0ELb0EN7cutlass10bfloat16_tE19Flash_kernel_traitsILi256ELi64ELi64ELi4ES3_EELb0ELb0ELb0ELb0ELb0ELb0ELb1ELb0EEEvNS_16Flash_fwd_paramsE)
        /*026c*/ 	.word	0x00000000


	//----- nvinfo : EIATTR_REGCOUNT
	.align		4
.L_114:
        /*0270*/ 	.byte	0x04, 0x2f
        /*0272*/ 	.short	(.L_116 - .L_115)
	.align		4
.L_115:
        /*0274*/ 	.word	index@(_ZN5flash16flash_fwd_kernelI23Flash_fwd_kernel_traitsILi256ELi64ELi64ELi4ELb0ELb0EN7cutlass10bfloat16_tE19Flash_kernel_traitsILi256ELi64ELi64ELi4ES3_EELb1ELb0ELb0ELb0ELb0ELb0ELb0ELb1EEEvNS_16Flash_fwd_paramsE)
        /*0278*/ 	.word	0x000000ff


	//----- nvinfo : EIATTR_FRAME_SIZE
	.align		4
.L_116:
        /*027c*/ 	.byte	0x04, 0x11
        /*027e*/ 	.short	(.L_118 - .L_117)
	.align		4
.L_117:
        /*0280*/ 	.word	index@(_ZN5flash16flash_fwd_kernelI23Flash_fwd_kernel_traitsILi256ELi64ELi64ELi4ELb0ELb0EN7cutlass10bfloat16_tE19Flash_kernel_traitsILi256ELi64ELi64ELi4ES3_EELb1ELb0ELb0ELb0ELb0ELb0ELb0ELb1EEEvNS_16Flash_fwd_paramsE)
        /*0284*/ 	.word	0x000000b0


	//----- nvinfo : EIATTR_REGCOUNT
	.align		4
.L_118:
        /*0288*/ 	.byte	0x04, 0x2f
        /*028a*/ 	.short	(.L_120 - .L_119)
	.align		4
.L_119:
        /*028c*/ 	.word	index@(_ZN5flash16flash_fwd_kernelI23Flash_fwd_kernel_traitsILi256ELi64ELi64ELi4ELb0ELb0EN7cutlass10bfloat16_tE19Flash_kernel_traitsILi256ELi64ELi64ELi4ES3_EELb1ELb0ELb0ELb1ELb0ELb0ELb0ELb0EEEvNS_16Flash_fwd_paramsE)
        /*0290*/ 	.word	0x000000fe


	//----- nvinfo : EIATTR_FRAME_SIZE
	.align		4
.L_120:
        /*0294*/ 	.byte	0x04, 0x11
        /*0296*/ 	.short	(.L_122 - .L_121)
	.align		4
.L_121:
        /*0298*/ 	.word	index@(_ZN5flash16flash_fwd_kernelI23Flash_fwd_kernel_traitsILi256ELi64ELi64ELi4ELb0ELb0EN7cutlass10bfloat16_tE19Flash_kernel_traitsILi256ELi64ELi64ELi4ES3_EELb1ELb0ELb0ELb1ELb0ELb0ELb0ELb0EEEvNS_16Flash_fwd_paramsE)
        /*029c*/ 	.word	0x00000000


	//----- nvinfo : EIATTR_REGCOUNT
	.align		4
.L_122:
        /*02a0*/ 	.byte	0x04, 0x2f
        /*02a2*/ 	.short	(.L_124 - .L_123)
	.align		4
.L_123:
        /*02a4*/ 	.word	index@(_ZN5flash16flash_fwd_kernelI23Flash_fwd_kernel_traitsILi256ELi64ELi64ELi4ELb0ELb0EN7cutlass10bfloat16_tE19Flash_kernel_traitsILi256ELi64ELi64ELi4ES3_EELb0ELb0ELb0ELb0ELb0ELb1ELb1ELb0EEEvNS_16Flash_fwd_paramsE)
        /*02a8*/ 	.word	0x000000fd


	//----- nvinfo : EIATTR_FRAME_SIZE
	.align		4
.L_124:
        /*02ac*/ 	.byte	0x04, 0x11
        /*02ae*/ 	.short	(.L_126 - .L_125)
	.align		4
.L_125:
        /*02b0*/ 	.word	index@(_ZN5flash16flash_fwd_kernelI23Flash_fwd_kernel_traitsILi256ELi64ELi64ELi4ELb0ELb0EN7cutlass10bfloat16_tE19Flash_kernel_traitsILi256ELi64ELi64ELi4ES3_EELb0ELb0ELb0ELb0ELb0ELb1ELb1ELb0EEEvNS_16Flash_fwd_paramsE)
        /*02b4*/ 	.word	0x00000000


	//----- nvinfo : EIATTR_REGCOUNT
	.align		4
.L_126:
        /*02b8*/ 	.byte	0x04, 0x2f
        /*02ba*/ 	.short	(.L_128 - .L_127)
	.align		4
.L_127:
        /*02bc*/ 	.word	index@(_ZN5flash16flash_fwd_kernelI23Flash_fwd_kernel_traitsILi256ELi64ELi64ELi4ELb0ELb0EN7cutlass10bfloat16_tE19Flash_kernel_traitsILi256ELi64ELi64ELi4ES3_EELb1ELb0ELb0ELb0ELb0ELb1ELb0ELb0EEEvNS_16Flash_fwd_paramsE)
        /*02c0*/ 	.word	0x000000fc


	//----- nvinfo : EIATTR_FRAME_SIZE
	.align		4
.L_128:
        /*02c4*/ 	.byte	0x04, 0x11
        /*02c6*/ 	.short	(.L_130 - .L_129)
	.align		4
.L_129:
        /*02c8*/ 	.word	index@(_ZN5flash16flash_fwd_kernelI23Flash_fwd_kernel_traitsILi256ELi64ELi64ELi4ELb0ELb0EN7cutlass10bfloat16_tE19Flash_kernel_traitsILi256ELi64ELi64ELi4ES3_EELb1ELb0ELb0ELb0ELb0ELb1ELb0ELb0EEEvNS_16Flash_fwd_paramsE)
        /*02cc*/ 	.word	0x00000000


	//----- nvinfo : EIATTR_REGCOUNT
	.align		4
.L_130:
        /*02d0*/ 	.byte	0x04, 0x2f
        /*02d2*/ 	.short	(.L_132 - .L_131)
	.align		4
.L_131:
        /*02d4*/ 	.word	index@(_ZN5flash16flash_fwd_kernelI23Flash_fwd_kernel_traitsILi256ELi64ELi64ELi4ELb0ELb0EN7cutlass10bfloat16_tE19Flash_kernel_traitsILi256ELi64ELi64ELi4ES3_EELb1ELb0ELb1ELb0ELb0ELb0ELb0ELb0EEEvNS_16Flash_fwd_paramsE)
        /*02d8*/ 	.word	0x000000fe


	//----- nvinfo : EIATTR_FRAME_SIZE
	.align		4
.L_132:
        /*02dc*/ 	.byte	0x04, 0x11
        /*02de*/ 	.short	(.L_134 - .L_133)
	.align		4
.L_133:
        /*02e0*/ 	.word	index@(_ZN5flash16flash_fwd_kernelI23Flash_fwd_kernel_traitsILi256ELi64ELi64ELi4ELb0ELb0EN7cutlass10bfloat16_tE19Flash_kernel_traitsILi256ELi64ELi64ELi4ES3_EELb1ELb0ELb1ELb0ELb0ELb0ELb0ELb0EEEvNS_16Flash_fwd_paramsE)
        /*02e4*/ 	.word	0x00000000


	//----- nvinfo : EIATTR_REGCOUNT
	.align		4
.L_134:
        /*02e8*/ 	.byte	0x04, 0x2f
        /*02ea*/ 	.short	(.L_136 - .L_135)
	.align		4
.L_135:
        /*02ec*/ 	.word	index@(_ZN5flash16flash_fwd_kernelI23Flash_fwd_kernel_traitsILi256ELi64ELi64ELi4ELb0ELb0EN7cutlass10bfloat16_tE19Flash_kernel_traitsILi256ELi64ELi64ELi4ES3_EELb1ELb0ELb0ELb0ELb0ELb0ELb0ELb0EEEvNS_16Flash_fwd_paramsE)
        /*02f0*/ 	.word	0x000000fe


	//----- nvinfo : EIATTR_FRAME_SIZE
	.align		4
.L_136:
        /*02f4*/ 	.byte	0x04, 0x11
        /*02f6*/ 	.short	(.L_138 - .L_137)
	.align		4
.L_137:
        /*02f8*/ 	.word	index@(_ZN5flash16flash_fwd_kernelI23Flash_fwd_kernel_traitsILi256ELi64ELi64ELi4ELb0ELb0EN7cutlass10bfloat16_tE19Flash_kernel_traitsILi256ELi64ELi64ELi4ES3_EELb1ELb0ELb0ELb0ELb0ELb0ELb0ELb0EEEvNS_16Flash_fwd_paramsE)
        /*02fc*/ 	.word	0x00000000


	//----- nvinfo : EIATTR_REGCOUNT
	.align		4
.L_138:
        /*0300*/ 	.byte	0x04, 0x2f
        /*0302*/ 	.short	(.L_140 - .L_139)
	.align		4
.L_139:
        /*0304*/ 	.word	index@(_ZN5flash16flash_fwd_kernelI23Flash_fwd_kernel_traitsILi256ELi128ELi64ELi8ELb0ELb0EN7cutlass10bfloat16_tE19Flash_kernel_traitsILi256ELi128ELi64ELi8ES3_EELb0ELb0ELb1ELb1ELb0ELb0ELb0ELb0EEEvNS_16Flash_fwd_paramsE)
        /*0308*/ 	.word	0x000000ff


	//----- nvinfo : EIATTR_FRAME_SIZE
	.align		4
.L_140:
        /*030c*/ 	.byte	0x04, 0x11
        /*030e*/ 	.short	(.L_142 - .L_141)
	.align		4
.L_141:
        /*0310*/ 	.word	index@(_ZN5flash16flash_fwd_kernelI23Flash_fwd_kernel_traitsILi256ELi128ELi64ELi8ELb0ELb0EN7cutlass10bfloat16_tE19Flash_kernel_traitsILi256ELi128ELi64ELi8ES3_EELb0ELb0ELb1ELb1ELb0ELb0ELb0ELb0EEEvNS_16Flash_fwd_paramsE)
        /*0314*/ 	.word	0x00000000


	//----- nvinfo : EIATTR_REGCOUNT
	.align		4
.L_142:
        /*0318*/ 	.byte	0x04, 0x2f
        /*031a*/ 	.short	(.L_144 - .L_143)
	.align		4
.L_143:
        /*031c*/ 	.word	index@(_ZN5flash16flash_fwd_kernelI23Flash_fwd_kernel_traitsILi256ELi128ELi64ELi8ELb0ELb0EN7cutlass10bfloat16_tE19Flash_kernel_traitsILi256ELi128ELi64ELi8ES3_EELb0ELb0ELb1ELb0ELb0ELb0ELb0ELb0EEEvNS_16Flash_fwd_paramsE)
        /*0320*/ 	.word	0x000000ff


	//----- nvinfo : EIATTR_FRAME_SIZE
	.align		4
.L_144:
        /*0324*/ 	.byte	0x04, 0x11
        /*0326*/ 	.short	(.L_146 - .L_145)
	.align		4
.L_145:
        /*0328*/ 	.word	index@(_ZN5flash16flash_fwd_kernelI23Flash_fwd_kernel_traitsILi256ELi128ELi64ELi8ELb0ELb0EN7cutlass10bfloat16_tE19Flash_kernel_traitsILi256ELi128ELi64ELi8ES3_EELb0ELb0ELb1ELb0ELb0ELb0ELb0ELb0EEEvNS_16Flash_fwd_paramsE)
        /*032c*/ 	.word	0x00000000


	//----- nvinfo : EIATTR_REGCOUNT
	.align		4
.L_146:
        /*0330*/ 	.byte	0x04, 0x2f
        /*0332*/ 	.short	(.L_148 - .L_147)
	.align		4
.L_147:
        /*0334*/ 	.word	index@(_ZN5flash16flash_fwd_kernelI23Flash_fwd_kernel_traitsILi256ELi128ELi64ELi8ELb0ELb0EN7cutlass10bfloat16_tE19Flash_kernel_traitsILi256ELi128ELi64ELi8ES3_EELb0ELb0ELb1ELb0ELb0ELb1ELb0ELb0EEEvNS_16Flash_fwd_paramsE)
        /*0338*/ 	.word	0x000000ff


	//----- nvinfo : EIATTR_FRAME_SIZE
	.align		4
.L_148:
        /*033c*/ 	.byte	0x04, 0x11
        /*033e*/ 	.short	(.L_150 - .L_149)
	.align		4
.L_149:
        /*0340*/ 	.word	index@(_ZN5flash16flash_fwd_kernelI23Flash_fwd_kernel_traitsILi256ELi128ELi64ELi8ELb0ELb0EN7cutlass10bfloat16_tE19Flash_kernel_traitsILi256ELi128ELi64ELi8ES3_EELb0ELb0ELb1ELb0ELb0ELb1ELb0ELb0EEEvNS_16Flash_fwd_paramsE)
        /*0344*/ 	.word	0x00000000


	//----- nvinfo : EIATTR_REGCOUNT
	.align		4
.L_150:
        /*0348*/ 	.byte	0x04, 0x2f
        /*034a*/ 	.short	(.L_152 - .L_151)
	.align		4
.L_151:
        /*034c*/ 	.word	index@(_ZN5flash16flash_fwd_kernelI23Flash_fwd_kernel_traitsILi256ELi128ELi64ELi8ELb0ELb0EN7cutlass10bfloat16_tE19Flash_kernel_traitsILi256ELi128ELi64ELi8ES3_EELb0ELb0ELb0ELb1ELb0ELb0ELb0ELb0EEEvNS_16Flash_fwd_paramsE)
        /*0350*/ 	.word	0x000000f7


	//----- nvinfo : EIATTR_FRAME_SIZE
	.align		4
.L_152:
        /*0354*/ 	.byte	0x04, 0x11
        /*0356*/ 	.short	(.L_154 - .L_153)
	.align		4
.L_153:
        /*0358*/ 	.word	index@(_ZN5flash16flash_fwd_kernelI23Flash_fwd_kernel_traitsILi256ELi128ELi64ELi8ELb0ELb0EN7cutlass10bfloat16_tE19Flash_kernel_traitsILi256ELi128ELi64ELi8ES3_EELb0ELb0ELb0ELb1ELb0ELb0ELb0ELb0EEEvNS_16Flash_fwd_paramsE)
        /*035c*/ 	.word	0x00000000


	//----- nvinfo : EIATTR_REGCOUNT
	.align		4
.L_154:
        /*0360*/ 	.byte	0x04, 0x2f
        /*0362*/ 	.short	(.L_156 - .L_155)
	.align		4
.L_155:
        /*0364*/ 	.word	index@(_ZN5flash16flash_fwd_kernelI23Flash_fwd_kernel_traitsILi256ELi128ELi64ELi8ELb0ELb0EN7cutlass10bfloat16_tE19Flash_kernel_traitsILi256ELi128ELi64ELi8ES3_EELb0ELb0ELb0ELb0ELb0ELb0ELb0ELb0EEEvNS_16Flash_fwd_paramsE)
        /*0368*/ 	.word	0x000000f1


	//----- nvinfo : EIATTR_FRAME_SIZE
	.align		4
.L_156:
        /*036c*/ 	.byte	0x04, 0x11
        /*036e*/ 	.short	(.L_158 - .L_157)
	.align		4
.L_157:
        /*0370*/ 	.word	index@(_ZN5flash16flash_fwd_kernelI23Flash_fwd_kernel_traitsILi256ELi128ELi64ELi8ELb0ELb0EN7cutlass10bfloat16_tE19Flash_kernel_traitsILi256ELi128ELi64ELi8ES3_EELb0ELb0ELb0ELb0ELb0ELb0ELb0ELb0EEEvNS_16Flash_fwd_paramsE)
        /*0374*/ 	.word	0x00000000


	//----- nvinfo : EIATTR_REGCOUNT
	.align		4
.L_158:
        /*0378*/ 	.byte	0x04, 0x2f
        /*037a*/ 	.short	(.L_160 - .L_159)
	.align		4
.L_159:
        /*037c*/ 	.word	index@(_ZN5flash16flash_fwd_kernelI23Flash_fwd_kernel_traitsILi256ELi128ELi64ELi8ELb0ELb0EN7cutlass10bfloat16_tE19Flash_kernel_traitsILi256ELi128ELi64ELi8ES3_EELb0ELb0ELb0ELb0ELb0ELb1ELb0ELb0EEEvNS_16Flash_fwd_paramsE)
        /*0380*/ 	.word	0x000000ef


	//----- nvinfo : EIATTR_FRAME_SIZE
	.align		4
.L_160:
        /*0384*/ 	.byte	0x04, 0x11
        /*0386*/ 	.short	(.L_162 - .L_161)
	.align		4
.L_161:
        /*0388*/ 	.word	index@(_ZN5flash16flash_fwd_kernelI23Flash_fwd_kernel_traitsILi256ELi128ELi64ELi8ELb0ELb0EN7cutlass10bfloat16_tE19Flash_kernel_traitsILi256ELi128ELi64ELi8ES3_EELb0ELb0ELb0ELb0ELb0ELb1ELb0ELb0EEEvNS_16Flash_fwd_paramsE)
        /*038c*/ 	.word	0x00000000


	//----- nvinfo : EIATTR_REGCOUNT
	.align		4
.L_162:
        /*0390*/ 	.byte	0x04, 0x2f
        /*0392*/ 	.short	(.L_164 - .L_163)
	.align		4
.L_163:
        /*0394*/ 	.word	index@(_ZN5flash16flash_fwd_kernelI23Flash_fwd_kernel_traitsILi256ELi64ELi64ELi4ELb0ELb0EN7cutlass10bfloat16_tE19Flash_kernel_traitsILi256ELi64ELi64ELi4ES3_EELb0ELb0ELb1ELb1ELb0ELb0ELb0ELb0EEEvNS_16Flash_fwd_paramsE)
        /*0398*/ 	.word	0x000000ff


	//----- nvinfo : EIATTR_FRAME_SIZE
	.align		4
.L_164:
        /*039c*/ 	.byte	0x04, 0x11
        /*039e*/ 	.short	(.L_166 - .L_165)
	.align		4
.L_165:
        /*03a0*/ 	.word	index@(_ZN5flash16flash_fwd_kernelI23Flash_fwd_kernel_traitsILi256ELi64ELi64ELi4ELb0ELb0EN7cutlass10bfloat16_tE19Flash_kernel_traitsILi256ELi64ELi64ELi4ES3_EELb0ELb0ELb1ELb1ELb0ELb0ELb0ELb0EEEvNS_16Flash_fwd_paramsE)
        /*03a4*/ 	.word	0x00000000


	//----- nvinfo : EIATTR_REGCOUNT
	.align		4
.L_166:
        /*03a8*/ 	.byte	0x04, 0x2f
        /*03aa*/ 	.short	(.L_168 - .L_167)
	.align		4
.L_167:
        /*03ac*/ 	.word	index@(_ZN5flash16flash_fwd_kernelI23Flash_fwd_kernel_traitsILi256ELi64ELi64ELi4ELb0ELb0EN7cutlass10bfloat16_tE19Flash_kernel_traitsILi256ELi64ELi64ELi4ES3_EELb0ELb0ELb1ELb0ELb0ELb0ELb0ELb0EEEvNS_16Flash_fwd_paramsE)
        /*03b0*/ 	.word	0x000000ff


	//----- nvinfo : EIATTR_FRAME_SIZE
	.align		4
.L_168:
        /*03b4*/ 	.byte	0x04, 0x11
        /*03b6*/ 	.short	(.L_170 - .L_169)
	.align		4
.L_169:
        /*03b8*/ 	.word	index@(_ZN5flash16flash_fwd_kernelI23Flash_fwd_kernel_traitsILi256ELi64ELi64ELi4ELb0ELb0EN7cutlass10bfloat16_tE19Flash_kernel_traitsILi256ELi64ELi64ELi4ES3_EELb0ELb0ELb1ELb0ELb0ELb0ELb0ELb0EEEvNS_16Flash_fwd_paramsE)
        /*03bc*/ 	.word	0x00000000


	//----- nvinfo : EIATTR_REGCOUNT
	.align		4
.L_170:
        /*03c0*/ 	.byte	0x04, 0x2f
        /*03c2*/ 	.short	(.L_172 - .L_171)
	.align		4
.L_171:
        /*03c4*/ 	.word	index@(_ZN5flash16flash_fwd_kernelI23Flash_fwd_kernel_traitsILi256ELi64ELi64ELi4ELb0ELb0EN7cutlass10bfloat16_tE19Flash_kernel_traitsILi256ELi64ELi64ELi4ES3_EELb0ELb0ELb1ELb0ELb0ELb1ELb0ELb0EEEvNS_16Flash_fwd_paramsE)
        /*03c8*/ 	.word	0x000000ff


	//----- nvinfo : EIATTR_FRAME_SIZE
	.align		4
.L_172:
        /*03cc*/ 	.byte	0x04, 0x11
        /*03ce*/ 	.short	(.L_174 - .L_173)
	.align		4
.L_173:
        /*03d0*/ 	.word	index@(_ZN5flash16flash_fwd_kernelI23Flash_fwd_kernel_traitsILi256ELi64ELi64ELi4ELb0ELb0EN7cutlass10bfloat16_tE19Flash_kernel_traitsILi256ELi64ELi64ELi4ES3_EELb0ELb0ELb1ELb0ELb0ELb1ELb0ELb0EEEvNS_16Flash_fwd_paramsE)
        /*03d4*/ 	.word	0x00000000


	//----- nvinfo : EIATTR_REGCOUNT
	.align		4
.L_174:
        /*03d8*/ 	.byte	0x04, 0x2f
        /*03da*/ 	.short	(.L_176 - .L_175)
	.align		4
.L_175:
        /*03dc*/ 	.word	index@(_ZN5flash16flash_fwd_kernelI23Flash_fwd_kernel_traitsILi256ELi64ELi64ELi4ELb0ELb0EN7cutlass10bfloat16_tE19Flash_kernel_traitsILi256ELi64ELi64ELi4ES3_EELb0ELb0ELb0ELb1ELb0ELb0ELb0ELb0EEEvNS_16Flash_fwd_paramsE)
        /*03e0*/ 	.word	0x000000f7


	//----- nvinfo : EIATTR_FRAME_SIZE
	.align		4
.L_176:
        /*03e4*/ 	.byte	0x04, 0x11
        /*03e6*/ 	.short	(.L_178 - .L_177)
	.align		4
.L_177:
        /*03e8*/ 	.word	index@(_ZN5flash16flash_fwd_kernelI23Flash_fwd_kernel_traitsILi256ELi64ELi64ELi4ELb0ELb0EN7cutlass10bfloat16_tE19Flash_kernel_traitsILi256ELi64ELi64ELi4ES3_EELb0ELb0ELb0ELb1ELb0ELb0ELb0ELb0EEEvNS_16Flash_fwd_paramsE)
        /*03ec*/ 	.word	0x00000000


	//----- nvinfo : EIATTR_REGCOUNT
	.align		4
.L_178:
        /*03f0*/ 	.byte	0x04, 0x2f
        /*03f2*/ 	.short	(.L_180 - .L_179)
	.align		4
.L_179:
        /*03f4*/ 	.word	index@(_ZN5flash16flash_fwd_kernelI23Flash_fwd_kernel_traitsILi256ELi64ELi64ELi4ELb0ELb0EN7cutlass10bfloat16_tE19Flash_kernel_traitsILi256ELi64ELi64ELi4ES3_EELb0ELb0ELb0ELb0ELb0ELb0ELb0ELb0EEEvNS_16Flash_fwd_paramsE)
        /*03f8*/ 	.word	0x000000f4


	//----- nvinfo : EIATTR_FRAME_SIZE
	.align		4
.L_180:
        /*03fc*/ 	.byte	0x04, 0x11
        /*03fe*/ 	.short	(.L_182 - .L_181)
	.align		4
.L_181:
        /*0400*/ 	.word	index@(_ZN5flash16flash_fwd_kernelI23Flash_fwd_kernel_traitsILi256ELi64ELi64ELi4ELb0ELb0EN7cutlass10bfloat16_tE19Flash_kernel_traitsILi256ELi64ELi64ELi4ES3_EELb0ELb0ELb0ELb0ELb0ELb0ELb0ELb0EEEvNS_16Flash_fwd_paramsE)
        /*0404*/ 	.word	0x00000000


	//----- nvinfo : EIATTR_REGCOUNT
	.align		4
.L_182:
        /*0408*/ 	.byte	0x04, 0x2f
        /*040a*/ 	.short	(.L_184 - .L_183)
	.align		4
.L_183:
        /*040c*/ 	.word	index@(_ZN5flash16flash_fwd_kernelI23Flash_fwd_kernel_traitsILi256ELi64ELi64ELi4ELb0ELb0EN7cutlass10bfloat16_tE19Flash_kernel_traitsILi256ELi64ELi64ELi4ES3_EELb0ELb0ELb0ELb0ELb0ELb1ELb0ELb0EEEvNS_16Flash_fwd_paramsE)
        /*0410*/ 	.word	0x000000eb


	//----- nvinfo : EIATTR_FRAME_SIZE
	.align		4
.L_184:
        /*0414*/ 	.byte	0x04, 0x11
        /*0416*/ 	.short	(.L_186 - .L_185)
	.align		4
.L_185:
        /*0418*/ 	.word	index@(_ZN5flash16flash_fwd_kernelI23Flash_fwd_kernel_traitsILi256ELi64ELi64ELi4ELb0ELb0EN7cutlass10bfloat16_tE19Flash_kernel_traitsILi256ELi64ELi64ELi4ES3_EELb0ELb0ELb0ELb0ELb0ELb1ELb0ELb0EEEvNS_16Flash_fwd_paramsE)
        /*041c*/ 	.word	0x00000000


	//----- nvinfo : EIATTR_MIN_STACK_SIZE
	.align		4
.L_186:
        /*0420*/ 	.byte	0x04, 0x12
        /*0422*/ 	.short	(.L_188 - .L_187)
	.align		4
.L_187:
        /*0424*/ 	.word	index@(_ZN5flash16flash_fwd_kernelI23Flash_fwd_kernel_traitsILi256ELi64ELi64ELi4ELb0ELb0EN7cutlass10bfloat16_tE19Flash_kernel_traitsILi256ELi64ELi64ELi4ES3_EELb0ELb0ELb0ELb0ELb0ELb1ELb0ELb0EEEvNS_16Flash_fwd_paramsE)
        /*0428*/ 	.word	0x00000000


	//----- nvinfo : EIATTR_MIN_STACK_SIZE
	.align		4
.L_188:
        /*042c*/ 	.byte	0x04, 0x12
        /*042e*/ 	.short	(.L_190 - .L_189)
	.align		4
.L_189:
        /*0430*/ 	.word	index@(_ZN5flash16flash_fwd_kernelI23Flash_fwd_kernel_traitsILi256ELi64ELi64ELi4ELb0ELb0EN7cutlass10bfloat16_tE19Flash_kernel_traitsILi256ELi64ELi64ELi4ES3_EELb0ELb0ELb0ELb0ELb0ELb0ELb0ELb0EEEvNS_16Flash_fwd_paramsE)
        /*0434*/ 	.word	0x00000000


	//----- nvinfo : EIATTR_MIN_STACK_SIZE
	.align		4
.L_190:
        /*0438*/ 	.byte	0x04, 0x12
        /*043a*/ 	.short	(.L_192 - .L_191)
	.align		4
.L_191:
        /*043c*/ 	.word	index@(_ZN5flash16flash_fwd_kernelI23Flash_fwd_kernel_traitsILi256ELi64ELi64ELi4ELb0ELb0EN7cutlass10bfloat16_tE19Flash_kernel_traitsILi256ELi64ELi64ELi4ES3_EELb0ELb0ELb0ELb1ELb0ELb0ELb0ELb0EEEvNS_16Flash_fwd_paramsE)
        /*0440*/ 	.word	0x00000000


	//----- nvinfo : EIATTR_MIN_STACK_SIZE
	.align		4
.L_192:
        /*0444*/ 	.byte	0x04, 0x12
        /*0446*/ 	.short	(.L_194 - .L_193)
	.align		4
.L_193:
        /*0448*/ 	.word	index@(_ZN5flash16flash_fwd_kernelI23Flash_fwd_kernel_traitsILi256ELi64ELi64ELi4ELb0ELb0EN7cutlass10bfloat16_tE19Flash_kernel_traitsILi256ELi64ELi64ELi4ES3_EELb0ELb0ELb1ELb0ELb0ELb1ELb0ELb0EEEvNS_16Flash_fwd_paramsE)
        /*044c*/ 	.word	0x00000000


	//----- nvinfo : EIATTR_MIN_STACK_SIZE
	.align		4
.L_194:
        /*0450*/ 	.byte	0x04, 0x12
        /*0452*/ 	.short	(.L_196 - .L_195)
	.align		4
.L_195:
        /*0454*/ 	.word	index@(_ZN5flash16flash_fwd_kernelI23Flash_fwd_kernel_traitsILi256ELi64ELi64ELi4ELb0ELb0EN7cutlass10bfloat16_tE19Flash_kernel_traitsILi256ELi64ELi64ELi4ES3_EELb0ELb0ELb1ELb0ELb0ELb0ELb0ELb0EEEvNS_16Flash_fwd_paramsE)
        /*0458*/ 	.word	0x00000000


	//----- nvinfo : EIATTR_MIN_STACK_SIZE
	.align		4
.L_196:
        /*045c*/ 	.byte	0x04, 0x12
        /*045e*/ 	.short	(.L_198 - .L_197)
	.align		4
.L_197:
        /*0460*/ 	.word	index@(_ZN5flash16flash_fwd_kernelI23Flash_fwd_kernel_traitsILi256ELi64ELi64ELi4ELb0ELb0EN7cutlass10bfloat16_tE19Flash_kernel_traitsILi256ELi64ELi64ELi4ES3_EELb0ELb0ELb1ELb1ELb0ELb0ELb0ELb0EEEvNS_16Flash_fwd_paramsE)
        /*0464*/ 	.word	0x00000000


	//----- nvinfo : EIATTR_MIN_STACK_SIZE
	.align		4
.L_198:
        /*0468*/ 	.byte	0x04, 0x12
        /*046a*/ 	.short	(.L_200 - .L_199)
	.align		4
.L_199:
        /*046c*/ 	.word	index@(_ZN5flash16flash_fwd_kernelI23Flash_fwd_kernel_traitsILi256ELi128ELi64ELi8ELb0ELb0EN7cutlass10bfloat16_tE19Flash_kernel_traitsILi256ELi128ELi64ELi8ES3_EELb0ELb0ELb0ELb0ELb0ELb1ELb0ELb0EEEvNS_16Flash_fwd_paramsE)
        /*0470*/ 	.word	0x00000000


	//----- nvinfo : EIATTR_MIN_STACK_SIZE
	.align		4
.L_200:
        /*0474*/ 	.byte	0x04, 0x12
        /*0476*/ 	.short	(.L_202 - .L_201)
	.align		4
.L_201:
        /*0478*/ 	.word	index@(_ZN5flash16flash_fwd_kernelI23Flash_fwd_kernel_traitsILi256ELi128ELi64ELi8ELb0ELb0EN7cutlass10bfloat16_tE19Flash_kernel_traitsILi256ELi128ELi64ELi8ES3_EELb0ELb0ELb0ELb0ELb0ELb0ELb0ELb0EEEvNS_16Flash_fwd_paramsE)
        /*047c*/ 	.word	0x00000000


	//----- nvinfo : EIATTR_MIN_STACK_SIZE
	.align		4
.L_202:
        /*0480*/ 	.byte	0x04, 0x12
        /*0482*/ 	.short	(.L_204 - .L_203)
	.align		4
.L_203:
        /*0484*/ 	.word	index@(_ZN5flash16flash_fwd_kernelI23Flash_fwd_kernel_traitsILi256ELi128ELi64ELi8ELb0ELb0EN7cutlass10bfloat16_tE19Flash_kernel_traitsILi256ELi128ELi64ELi8ES3_EELb0ELb0ELb0ELb1ELb0ELb0ELb0ELb0EEEvNS_16Flash_fwd_paramsE)
        /*0488*/ 	.word	0x00000000


	//----- nvinfo : EIATTR_MIN_STACK_SIZE
	.align		4
.L_204:
        /*048c*/ 	.byte	0x04, 0x12
        /*048e*/ 	.short	(.L_206 - .L_205)
	.align		4
.L_205:
        /*0490*/ 	.word	index@(_ZN5flash16flash_fwd_kernelI23Flash_fwd_kernel_traitsILi256ELi128ELi64ELi8ELb0ELb0EN7cutlass10bfloat16_tE19Flash_kernel_traitsILi256ELi128ELi64ELi8ES3_EELb0ELb0ELb1ELb0ELb0ELb1ELb0ELb0EEEvNS_16Flash_fwd_paramsE)
        /*0494*/ 	.word	0x00000000


	//----- nvinfo : EIATTR_MIN_STACK_SIZE
	.align		4
.L_206:
        /*0498*/ 	.byte	0x04, 0x12
        /*049a*/ 	.short	(.L_208 - .L_207)
	.align		4
.L_207:
        /*049c*/ 	.word	index@(_ZN5flash16flash_fwd_kernelI23Flash_fwd_kernel_traitsILi256ELi128ELi64ELi8ELb0ELb0EN7cutlass10bfloat16_tE19Flash_kernel_traitsILi256ELi128ELi64ELi8ES3_EELb0ELb0ELb1ELb0ELb0ELb0ELb0ELb0EEEvNS_16Flash_fwd_paramsE)
        /*04a0*/ 	.word	0x00000000


	//----- nvinfo : EIATTR_MIN_STACK_SIZE
	.align		4
.L_208:
        /*04a4*/ 	.byte	0x04, 0x12
        /*04a6*/ 	.short	(.L_210 - .L_209)
	.align		4
.L_209:
        /*04a8*/ 	.word	index@(_ZN5flash16flash_fwd_kernelI23Flash_fwd_kernel_traitsILi256ELi128ELi64ELi8ELb0ELb0EN7cutlass10bfloat16_tE19Flash_kernel_traitsILi256ELi128ELi64ELi8ES3_EELb0ELb0ELb1ELb1ELb0ELb0ELb0ELb0EEEvNS_16Flash_fwd_paramsE)
        /*04ac*/ 	.word	0x00000000


	//----- nvinfo : EIATTR_MIN_STACK_SIZE
	.align		4
.L_210:
        /*04b0*/ 	.byte	0x04, 0x12
        /*04b2*/ 	.short	(.L_212 - .L_211)
	.align		4
.L_211:
        /*04b4*/ 	.word	index@(_ZN5flash16flash_fwd_kernelI23Flash_fwd_kernel_traitsILi256ELi64ELi64ELi4ELb0ELb0EN7cutlass10bfloat16_tE19Flash_kernel_traitsILi256ELi64ELi64ELi4ES3_EELb1ELb0ELb0ELb0ELb0ELb0ELb0ELb0EEEvNS_16Flash_fwd_paramsE)
        /*04b8*/ 	.word	0x00000000


	//----- nvinfo : EIATTR_MIN_STACK_SIZE
	.align		4
.L_212:
        /*04bc*/ 	.byte	0x04, 0x12
        /*04be*/ 	.short	(.L_214 - .L_213)
	.align		4
.L_213:
        /*04c0*/ 	.word	index@(_ZN5flash16flash_fwd_kernelI23Flash_fwd_kernel_traitsILi256ELi64ELi64ELi4ELb0ELb0EN7cutlass10bfloat16_tE19Flash_kernel_traitsILi256ELi64ELi64ELi4ES3_EELb1ELb0ELb1ELb0ELb0ELb0ELb0ELb0EEEvNS_16Flash_fwd_paramsE)
        /*04c4*/ 	.word	0x00000000


	//----- nvinfo : EIATTR_MIN_STACK_SIZE
	.align		4
.L_214:
        /*04c8*/ 	.byte	0x04, 0x12
        /*04ca*/ 	.short	(.L_216 - .L_215)
	.align		4
.L_215:
        /*04cc*/ 	.word	index@(_ZN5flash16flash_fwd_kernelI23Flash_fwd_kernel_traitsILi256ELi64ELi64ELi4ELb0ELb0EN7cutlass10bfloat16_tE19Flash_kernel_traitsILi256ELi64ELi64ELi4ES3_EELb1ELb0ELb0ELb0ELb0ELb1ELb0ELb0EEEvNS_16Flash_fwd_paramsE)
        /*04d0*/ 	.word	0x00000000


	//----- nvinfo : EIATTR_MIN_STACK_SIZE
	.align		4
.L_216:
        /*04d4*/ 	.byte	0x04, 0x12
        /*04d6*/ 	.short	(.L_218 - .L_217)
	.align		4
.L_217:
        /*04d8*/ 	.word	index@(_ZN5flash16flash_fwd_kernelI23Flash_fwd_kernel_traitsILi256ELi64ELi64ELi4ELb0ELb0EN7cutlass10bfloat16_tE19Flash_kernel_traitsILi256ELi64ELi64ELi4ES3_EELb0ELb0ELb0ELb0ELb0ELb1ELb1ELb0EEEvNS_16Flash_fwd_paramsE)
        /*04dc*/ 	.word	0x00000000


	//----- nvinfo : EIATTR_MIN_STACK_SIZE
	.align		4
.L_218:
        /*04e0*/ 	.byte	0x04, 0x12
        /*04e2*/ 	.short	(.L_220 - .L_219)
	.align		4
.L_219:
        /*04e4*/ 	.word	index@(_ZN5flash16flash_fwd_kernelI23Flash_fwd_kernel_traitsILi256ELi64ELi64ELi4ELb0ELb0EN7cutlass10bfloat16_tE19Flash_kernel_traitsILi256ELi64ELi64ELi4ES3_EELb1ELb0ELb0ELb1ELb0ELb0ELb0ELb0EEEvNS_16Flash_fwd_paramsE)
        /*04e8*/ 	.word	0x00000000


	//----- nvinfo : EIATTR_MIN_STACK_SIZE
	.align		4
.L_220:
        /*04ec*/ 	.byte	0x04, 0x12
        /*04ee*/ 	.short	(.L_222 - .L_221)
	.align		4
.L_221:
        /*04f0*/ 	.word	index@(_ZN5flash16flash_fwd_kernelI23Flash_fwd_kernel_traitsILi256ELi64ELi64ELi4ELb0ELb0EN7cutlass10bfloat16_tE19Flash_kernel_traitsILi256ELi64ELi64ELi4ES3_EELb1ELb0ELb0ELb0ELb0ELb0ELb0ELb1EEEvNS_16Flash_fwd_paramsE)
        /*04f4*/ 	.word	0x000000b0


	//----- nvinfo : EIATTR_MIN_STACK_SIZE
	.align		4
.L_222:
        /*04f8*/ 	.byte	0x04, 0x12
        /*04fa*/ 	.short	(.L_224 - .L_223)
	.align		4
.L_223:
        /*04fc*/ 	.word	index@(_ZN5flash16flash_fwd_kernelI23Flash_fwd_kernel_traitsILi256ELi64ELi64ELi4ELb0ELb0EN7cutlass10bfloat16_tE19Flash_kernel_traitsILi256ELi64ELi64ELi4ES3_EELb0ELb0ELb0ELb0ELb0ELb0ELb1ELb0EEEvNS_16Flash_fwd_paramsE)
        /*0500*/ 	.word	0x00000000


	//----- nvinfo : EIATTR_MIN_STACK_SIZE
	.align		4
.L_224:
        /*0504*/ 	.byte	0x04, 0x12
        /*0506*/ 	.short	(.L_226 - .L_225)
	.align		4
.L_225:
        /*0508*/ 	.word	index@(_ZN5flash16flash_fwd_kernelI23Flash_fwd_kernel_traitsILi256ELi64ELi64ELi4ELb0ELb0EN7cutlass10bfloat16_tE19Flash_kernel_traitsILi256ELi64ELi64ELi4ES3_EELb1ELb0ELb0ELb1ELb0ELb0ELb0ELb1EEEvNS_16Flash_fwd_paramsE)
        /*050c*/ 	.word	0x00000090


	//----- nvinfo : EIATTR_MIN_STACK_SIZE
	.align		4
.L_226:
        /*0510*/ 	.byte	0x04, 0x12
        /*0512*/ 	.short	(.L_228 - .L_227)
	.align		4
.L_227:
        /*0514*/ 	.word	index@(_ZN5flash16flash_fwd_kernelI23Flash_fwd_kernel_traitsILi256ELi64ELi64ELi4ELb0ELb0EN7cutlass10bfloat16_tE19Flash_kernel_traitsILi256ELi64ELi64ELi4ES3_EELb0ELb0ELb0ELb1ELb0ELb0ELb1ELb0EEEvNS_16Flash_fwd_paramsE)
        /*0518*/ 	.word	0x00000000


	//----- nvinfo : EIATTR_MIN_STACK_SIZE
	.align		4
.L_228:
        /*051c*/ 	.byte	0x04, 0x12
        /*051e*/ 	.short	(.L_230 - .L_229)
	.align		4
.L_229:
        /*0520*/ 	.word	index@(_ZN5flash16flash_fwd_kernelI23Flash_fwd_kernel_traitsILi256ELi64ELi64ELi4ELb0ELb0EN7cutlass10bfloat16_tE19Flash_kernel_traitsILi256ELi64ELi64ELi4ES3_EELb1ELb0ELb1ELb0ELb0ELb1ELb0ELb0EEEvNS_16Flash_fwd_paramsE)
        /*0524*/ 	.word	0x00000000


	//----- nvinfo : EIATTR_MIN_STACK_SIZE
	.align		4
.L_230:
        /*0528*/ 	.byte	0x04, 0x12
        /*052a*/ 	.short	(.L_232 - .L_231)
	.align		4
.L_231:
        /*052c*/ 	.word	index@(_ZN5flash16flash_fwd_kernelI23Flash_fwd_kernel_traitsILi256ELi64ELi64ELi4ELb0ELb0EN7cutlass10bfloat16_tE19Flash_kernel_traitsILi256ELi64ELi64ELi4ES3_EELb0ELb0ELb1ELb0ELb0ELb1ELb1ELb0EEEvNS_16Flash_fwd_paramsE)
        /*0530*/ 	.word	0x00000000


	//----- nvinfo : EIATTR_MIN_STACK_SIZE
	.align		4
.L_232:
        /*0534*/ 	.byte	0x04, 0x12
        /*0536*/ 	.short	(.L_234 - .L_233)
	.align		4
.L_233:
        /*0538*/ 	.word	index@(_ZN5flash16flash_fwd_kernelI23Flash_fwd_kernel_traitsILi256ELi64ELi64ELi4ELb0ELb0EN7cutlass10bfloat16_tE19Flash_kernel_traitsILi256ELi64ELi64ELi4ES3_EELb1ELb0ELb1ELb1ELb0ELb0ELb0ELb0EEEvNS_16Flash_fwd_paramsE)
        /*053c*/ 	.word	0x00000000


	//----- nvinfo : EIATTR_MIN_STACK_SIZE
	.align		4
.L_234:
        /*0540*/ 	.byte	0x04, 0x12
        /*0542*/ 	.short	(.L_236 - .L_235)
	.align		4
.L_235:
        /*0544*/ 	.word	index@(_ZN5flash16flash_fwd_kernelI23Flash_fwd_kernel_traitsILi256ELi64ELi64ELi4ELb0ELb0EN7cutlass10bfloat16_tE19Flash_kernel_traitsILi256ELi64ELi64ELi4ES3_EELb1ELb0ELb1ELb0ELb0ELb0ELb0ELb1EEEvNS_16Flash_fwd_paramsE)
        /*0548*/ 	.word	0x00000148


	//----- nvinfo : EIATTR_MIN_STACK_SIZE
	.align		4
.L_236:
        /*054c*/ 	.byte	0x04, 0x12
        /*054e*/ 	.short	(.L_238 - .L_237)
	.align		4
.L_237:
        /*0550*/ 	.word	index@(_ZN5flash16flash_fwd_kernelI23Flash_fwd_kernel_traitsILi256ELi64ELi64ELi4ELb0ELb0EN7cutlass10bfloat16_tE19Flash_kernel_traitsILi256ELi64ELi64ELi4ES3_EELb0ELb0ELb1ELb0ELb0ELb0ELb1ELb0EEEvNS_16Flash_fwd_paramsE)
        /*0554*/ 	.word	0x00000000


	//----- nvinfo : EIATTR_MIN_STACK_SIZE
	.align		4
.L_238:
        /*0558*/ 	.byte	0x04, 0x12
        /*055a*/ 	.short	(.L_240 - .L_239)
	.align		4
.L_239:
        /*055c*/ 	.word	index@(_ZN5flash16flash_fwd_kernelI23Flash_fwd_kernel_traitsILi256ELi64ELi64ELi4ELb0ELb0EN7cutlass10bfloat16_tE19Flash_kernel_traitsILi256ELi64ELi64ELi4ES3_EELb1ELb0ELb1ELb1ELb0ELb0ELb0ELb1EEEvNS_16Flash_fwd_paramsE)
        /*0560*/ 	.word	0x00000118


	//----- nvinfo : EIATTR_MIN_STACK_SIZE
	.align		4
.L_240:
        /*0564*/ 	.byte	0x04, 0x12
        /*0566*/ 	.short	(.L_242 - .L_241)
	.align		4
.L_241:
        /*0568*/ 	.word	index@(_ZN5flash16flash_fwd_kernelI23Flash_fwd_kernel_traitsILi256ELi64ELi64ELi4ELb0ELb0EN7cutlass10bfloat16_tE19Flash_kernel_traitsILi256ELi64ELi64ELi4ES3_EELb0ELb0ELb1ELb1ELb0ELb0ELb1ELb0EEEvNS_16Flash_fwd_paramsE)
        /*056c*/ 	.word	0x00000000


	//----- nvinfo : EIATTR_MIN_STACK_SIZE
	.align		4
.L_242:
        /*0570*/ 	.byte	0x04, 0x12
        /*0572*/ 	.short	(.L_244 - .L_243)
	.align		4
.L_243:
        /*0574*/ 	.word	index@(_ZN5flash16flash_fwd_kernelI23Flash_fwd_kernel_traitsILi256ELi128ELi64ELi8ELb0ELb0EN7cutlass10bfloat16_tE19Flash_kernel_traitsILi256ELi128ELi64ELi8ES3_EELb1ELb0ELb0ELb0ELb0ELb0ELb0ELb0EEEvNS_16Flash_fwd_paramsE)
        /*0578*/ 	.word	0x00000000


	//----- nvinfo : EIATTR_MIN_STACK_SIZE
	.align		4
.L_244:
        /*057c*/ 	.byte	0x04, 0x12
        /*057e*/ 	.short	(.L_246 - .L_245)
	.align		4
.L_245:
        /*0580*/ 	.word	index@(_ZN5flash16flash_fwd_kernelI23Flash_fwd_kernel_traitsILi256ELi128ELi64ELi8ELb0ELb0EN7cutlass10bfloat16_tE19Flash_kernel_traitsILi256ELi128ELi64ELi8ES3_EELb1ELb0ELb1ELb0ELb0ELb0ELb0ELb0EEEvNS_16Flash_fwd_paramsE)
        /*0584*/ 	.word	0x00000000


	//----- nvinfo : EIATTR_MIN_STACK_SIZE
	.align		4
.L_246:
        /*0588*/ 	.byte	0x04, 0x12
        /*058a*/ 	.short	(.L_248 - .L_247)
	.align		4
.L_247:
        /*058c*/ 	.word	index@(_ZN5flash16flash_fwd_kernelI23Flash_fwd_kernel_traitsILi256ELi128ELi64ELi8ELb0ELb0EN7cutlass10bfloat16_tE19Flash_kernel_traitsILi256ELi128ELi64ELi8ES3_EELb1ELb0ELb0ELb0ELb0ELb1ELb0ELb0EEEvNS_16Flash_fwd_paramsE)
        /*0590*/ 	.word	0x00000000


	//----- nvinfo : EIATTR_MIN_STACK_SIZE
	.align		4
.L_248:
        /*0594*/ 	.byte	0x04, 0x12
        /*0596*/ 	.short	(.L_250 - .L_249)
	.align		4
.L_249:
        /*0598*/ 	.word	index@(_ZN5flash16flash_fwd_kernelI23Flash_fwd_kernel_traitsILi256ELi128ELi64ELi8ELb0ELb0EN7cutlass10bfloat16_tE19Flash_kernel_traitsILi256ELi128ELi64ELi8ES3_EELb0ELb0ELb0ELb0ELb0ELb1ELb1ELb0EEEvNS_16Flash_fwd_paramsE)
        /*059c*/ 	.word	0x00000000


	//----- nvinfo : EIATTR_MIN_STACK_SIZE
	.align		4
.L_250:
        /*05a0*/ 	.byte	0x04, 0x12
        /*05a2*/ 	.short	(.L_252 - .L_251)
	.align		4
.L_251:
        /*05a4*/ 	.word	index@(_ZN5flash16flash_fwd_kernelI23Flash_fwd_kernel_traitsILi256ELi128ELi64ELi8ELb0ELb0EN7cutlass10bfloat16_tE19Flash_kernel_traitsILi256ELi128ELi64ELi8ES3_EELb1ELb0ELb0ELb1ELb0ELb0ELb0ELb0EEEvNS_16Flash_fwd_paramsE)
        /*05a8*/ 	.word	0x00000000


	//----- nvinfo : EIATTR_MIN_STACK_SIZE
	.align		4
.L_252:
        /*05ac*/ 	.byte	0x04, 0x12
        /*05ae*/ 	.short	(.L_254 - .L_253)
	.align		4
.L_253:
        /*05b0*/ 	.word	index@(_ZN5flash16flash_fwd_kernelI23Flash_fwd_kernel_traitsILi256ELi128ELi64ELi8ELb0ELb0EN7cutlass10bfloat16_tE19Flash_kernel_traitsILi256ELi128ELi64ELi8ES3_EELb1ELb0ELb0ELb0ELb0ELb0ELb0ELb1EEEvNS_16Flash_fwd_paramsE)
        /*05b4*/ 	.word	0x00000050


	//----- nvinfo : EIATTR_MIN_STACK_SIZE
	.align		4
.L_254:
        /*05b8*/ 	.byte	0x04, 0x12
        /*05ba*/ 	.short	(.L_256 - .L_255)
	.align		4
.L_255:
        /*05bc*/ 	.word	index@(_ZN5flash16flash_fwd_kernelI23Flash_fwd_kernel_traitsILi256ELi128ELi64ELi8ELb0ELb0EN7cutlass10bfloat16_tE19Flash_kernel_traitsILi256ELi128ELi64ELi8ES3_EELb0ELb0ELb0ELb0ELb0ELb0ELb1ELb0EEEvNS_16Flash_fwd_paramsE)
        /*05c0*/ 	.word	0x00000000


	//----- nvinfo : EIATTR_MIN_STACK_SIZE
	.align		4
.L_256:
        /*05c4*/ 	.byte	0x04, 0x12
        /*05c6*/ 	.short	(.L_258 - .L_257)
	.align		4
.L_257:
        /*05c8*/ 	.word	index@(_ZN5flash16flash_fwd_kernelI23Flash_fwd_kernel_traitsILi256ELi128ELi64ELi8ELb0ELb0EN7cutlass10bfloat16_tE19Flash_kernel_traitsILi256ELi128ELi64ELi8ES3_EELb1ELb0ELb0ELb1ELb0ELb0ELb0ELb1EEEvNS_16Flash_fwd_paramsE)
        /*05cc*/ 	.word	0x00000078


	//----- nvinfo : EIATTR_MIN_STACK_SIZE
	.align		4
.L_258:
        /*05d0*/ 	.byte	0x04, 0x12
        /*05d2*/ 	.short	(.L_260 - .L_259)
	.align		4
.L_259:
        /*05d4*/ 	.word	index@(_ZN5flash16flash_fwd_kernelI23Flash_fwd_kernel_traitsILi256ELi128ELi64ELi8ELb0ELb0EN7cutlass10bfloat16_tE19Flash_kernel_traitsILi256ELi128ELi64ELi8ES3_EELb0ELb0ELb0ELb1ELb0ELb0ELb1ELb0EEEvNS_16Flash_fwd_paramsE)
        /*05d8*/ 	.word	0x00000000


	//----- nvinfo : EIATTR_MIN_STACK_SIZE
	.align		4
.L_260:
        /*05dc*/ 	.byte	0x04, 0x12
        /*05de*/ 	.short	(.L_262 - .L_261)
	.align		4
.L_261:
        /*05e0*/ 	.word	index@(_ZN5flash16flash_fwd_kernelI23Flash_fwd_kernel_traitsILi256ELi128ELi64ELi8ELb0ELb0EN7cutlass10bfloat16_tE19Flash_kernel_traitsILi256ELi128ELi64ELi8ES3_EELb1ELb0ELb1ELb0ELb0ELb1ELb0ELb0EEEvNS_16Flash_fwd_paramsE)
        /*05e4*/ 	.word	0x00000000


	//----- nvinfo : EIATTR_MIN_STACK_SIZE
	.align		4
.L_262:
        /*05e8*/ 	.byte	0x04, 0x12
        /*05ea*/ 	.short	(.L_264 - .L_263)
	.align		4
.L_263:
        /*05ec*/ 	.word	index@(_ZN5flash16flash_fwd_kernelI23Flash_fwd_kernel_traitsILi256ELi128ELi64ELi8ELb0ELb0EN7cutlass10bfloat16_tE19Flash_kernel_traitsILi256ELi128ELi64ELi8ES3_EELb0ELb0ELb1ELb0ELb0ELb1ELb1ELb0EEEvNS_16Flash_fwd_paramsE)
        /*05f0*/ 	.word	0x00000000


	//----- nvinfo : EIATTR_MIN_STACK_SIZE
	.align		4
.L_264:
        /*05f4*/ 	.byte	0x04, 0x12
        /*05f6*/ 	.short	(.L_266 - .L_265)
	.align		4
.L_265:
        /*05f8*/ 	.word	index@(_ZN5flash16flash_fwd_kernelI23Flash_fwd_kernel_traitsILi256ELi128ELi64ELi8ELb0ELb0EN7cutlass10bfloat16_tE19Flash_kernel_traitsILi256ELi128ELi64ELi8ES3_EELb1ELb0ELb1ELb1ELb0ELb0ELb0ELb0EEEvNS_16Flash_fwd_paramsE)
        /*05fc*/ 	.word	0x00000000


	//----- nvinfo : EIATTR_MIN_STACK_SIZE
	.align		4
.L_266:
        /*0600*/ 	.byte	0x04, 0x12
        /*0602*/ 	.short	(.L_268 - .L_267)
	.align		4
.L_267:
        /*0604*/ 	.word	index@(_ZN5flash16flash_fwd_kernelI23Flash_fwd_kernel_traitsILi256ELi128ELi64ELi8ELb0ELb0EN7cutlass10bfloat16_tE19Flash_kernel_traitsILi256ELi128ELi64ELi8ES3_EELb1ELb0ELb1ELb0ELb0ELb0ELb0ELb1EEEvNS_16Flash_fwd_paramsE)
        /*0608*/ 	.word	0x00000040


	//----- nvinfo : EIATTR_MIN_STACK_SIZE
	.align		4
.L_268:
        /*060c*/ 	.byte	0x04, 0x12
        /*060e*/ 	.short	(.L_270 - .L_269)
	.align		4
.L_269:
        /*0610*/ 	.word	index@(_ZN5flash16flash_fwd_kernelI23Flash_fwd_kernel_traitsILi256ELi128ELi64ELi8ELb0ELb0EN7cutlass10bfloat16_tE19Flash_kernel_traitsILi256ELi128ELi64ELi8ES3_EELb0ELb0ELb1ELb0ELb0ELb0ELb1ELb0EEEvNS_16Flash_fwd_paramsE)
        /*0614*/ 	.word	0x00000000


	//----- nvinfo : EIATTR_MIN_STACK_SIZE
	.align		4
.L_270:
        /*0618*/ 	.byte	0x04, 0x12
        /*061a*/ 	.short	(.L_272 - .L_271)
	.align		4
.L_271:
        /*061c*/ 	.word	index@(_ZN5flash16flash_fwd_kernelI23Flash_fwd_kernel_traitsILi256ELi128ELi64ELi8ELb0ELb0EN7cutlass10bfloat16_tE19Flash_kernel_traitsILi256ELi128ELi64ELi8ES3_EELb1ELb0ELb1ELb1ELb0ELb0ELb0ELb1EEEvNS_16Flash_fwd_paramsE)
        /*0620*/ 	.word	0x00000040


	//----- nvinfo : EIATTR_MIN_STACK_SIZE
	.align		4
.L_272:
        /*0624*/ 	.byte	0x04, 0x12
        /*0626*/ 	.short	(.L_274 - .L_273)
	.align		4
.L_273:
        /*0628*/ 	.word	index@(_ZN5flash16flash_fwd_kernelI23Flash_fwd_kernel_traitsILi256ELi128ELi64ELi8ELb0ELb0EN7cutlass10bfloat16_tE19Flash_kernel_traitsILi256ELi128ELi64ELi8ES3_EELb0ELb0ELb1ELb1ELb0ELb0ELb1ELb0EEEvNS_16Flash_fwd_paramsE)
        /*062c*/ 	.word	0x00000000
.L_274:


//--------------------- .nv.compat                --------------------------
	.section	.nv.compat,"",@"SHT_CUDA_COMPAT_INFO"
	.align	4
        /*0000*/ 	.byte	0x02, 0x09, 0x01, 0x00, 0x02, 0x02, 0x01, 0x00, 0x02, 0x05, 0x05, 0x00, 0x03, 0x07, 0x01, 0x01
        /*0010*/ 	.byte	0x02, 0x03, 0x00, 0x00, 0x02, 0x06, 0x01, 0x00, 0x04, 0x0b, 0x08, 0x00, 0x00, 0x00, 0x00, 0x00
        /*0020*/ 	.byte	0x00, 0x00, 0x00, 0x00


//--------------------- .nv.info._ZN5flash16flash_fwd_kernelI23Flash_fwd_kernel_traitsILi256ELi64ELi64ELi4ELb0ELb0EN7cutlass10bfloat16_tE19Flash_kernel_traitsILi256ELi64ELi64ELi4ES3_EELb0ELb0ELb0ELb0ELb0ELb1ELb0ELb0EEEvNS_16Flash_fwd_paramsE --------------------------
	.section	.nv.info._ZN5flash16flash_fwd_kernelI23Flash_fwd_kernel_traitsILi256ELi64ELi64ELi4ELb0ELb0EN7cutlass10bfloat16_tE19Flash_kernel_traitsILi256ELi64ELi64ELi4ES3_EELb0ELb0ELb0ELb0ELb0ELb1ELb0ELb0EEEvNS_16Flash_fwd_paramsE,"",@"SHT_CUDA_INFO"
	.sectionflags	@""
	.align	4


	//----- nvinfo : EIATTR_CUDA_API_VERSION
	.align		4
        /*0000*/ 	.byte	0x04, 0x37
        /*0002*/ 	.short	(.L_276 - .L_275)
.L_275:
        /*0004*/ 	.word	0x00000082


	//----- nvinfo : EIATTR_KPARAM_INFO
	.align		4
.L_276:
        /*0008*/ 	.byte	0x04, 0x17
        /*000a*/ 	.short	(.L_278 - .L_277)
.L_277:
        /*000c*/ 	.word	0x00000000
        /*0010*/ 	.short	0x0000
        /*0012*/ 	.short	0x0000
        /*0014*/ 	.byte	0x00, 0xf0, 0x41, 0x07


	//----- nvinfo : EIATTR_SPARSE_MMA_MASK
	.align		4
.L_278:
        /*0018*/ 	.byte	0x03, 0x50
        /*001a*/ 	.short	0x0000


	//----- nvinfo : EIATTR_MAXREG_COUNT
	.align		4
        /*001c*/ 	.byte	0x03, 0x1b
        /*001e*/ 	.short	0x00ff


	//----- nvinfo : EIATTR_NUM_BARRIERS
	.align		4
        /*0020*/ 	.byte	0x02, 0x4c
        /*0022*/ 	.byte	0x01
	.zero		1


	//----- nvinfo : EIATTR_MERCURY_ISA_VERSION
	.align		4
        /*0024*/ 	.byte	0x03, 0x5f
        /*0026*/ 	.short	0x0101


	//----- nvinfo : EIATTR_INT_WARP_WIDE_INSTR_OFFSETS
	.align		4
        /*0028*/ 	.byte	0x04, 0x31
        /*002a*/ 	.short	(.L_280 - .L_279)


	//   ....[0]....
.L_279:
        /*002c*/ 	.word	0x00001a80


	//   ....[1]....
        /*0030*/ 	.word	0x00001b90


	//   ....[2]....
        /*0034*/ 	.word	0x00002100


	//----- nvinfo : EIATTR_COOP_GROUP_MASK_REGIDS
	.align		4
.L_280:
        /*0038*/ 	.byte	0x04, 0x29
        /*003a*/ 	.short	(.L_282 - .L_281)


	//   ....[0]....
.L_281:
        /*003c*/ 	.word	0xffffffff


	//   ....[1]....
        /*0040*/ 	.word	0xffffffff


	//   ....[2]....
        /*0044*/ 	.word	0xffffffff


	//   ....[3]....
        /*0048*/ 	.word	0xffffffff


	//   ....[4]....
        /*004c*/ 	.word	0xffffffff


	//   ....[5]....
        /*0050*/ 	.word	0xffffffff


	//   ....[6]....
        /*0054*/ 	.word	0xffffffff


	//   ....[7]....
        /*0058*/ 	.word	0xffffffff


	//   ....[8]....
        /*005c*/ 	.word	0xffffffff


	//   ....[9]....
        /*0060*/ 	.word	0xffffffff


	//   ....[10]....
        /*0064*/ 	.word	0xffffffff


	//   ....[11]....
        /*0068*/ 	.word	0xffffffff


	//----- nvinfo : EIATTR_COOP_GROUP_INSTR_OFFSETS
	.align		4
.L_282:
        /*006c*/ 	.byte	0x04, 0x28
        /*006e*/ 	.short	(.L_284 - .L_283)


	//   ....[0]....
.L_283:
        /*0070*/ 	.word	0x00003ce0


	//   ....[1]....
        /*0074*/ 	.word	0x00003d50


	//   ....[2]....
        /*0078*/ 	.word	0x00003dd0


	//   ....[3]....
        /*007c*/ 	.word	0x00003e10


	//   ....[4]....
        /*0080*/ 	.word	0x000067f0


	//   ....[5]....
        /*0084*/ 	.word	0x00006820


	//   ....[6]....
        /*0088*/ 	.word	0x00006890


	//   ....[7]....
        /*008c*/ 	.word	0x000068a0


	//   ....[8]....
        /*0090*/ 	.word	0x000084f0


	//   ....[9]....
        /*0094*/ 	.word	0x00008530


	//   ....[10]....
        /*0098*/ 	.word	0x00008600


	//   ....[11]....
        /*009c*/ 	.word	0x00008620


	//----- nvinfo : EIATTR_VRC_CTA_INIT_COUNT
	.align		4
.L_284:
        /*00a0*/ 	.byte	0x02, 0x4a
	.zero		1
	.zero		1


	//----- nvinfo : EIATTR_EXIT_INSTR_OFFSETS
	.align		4
        /*00a4*/ 	.byte	0x04, 0x1c
        /*00a6*/ 	.short	(.L_286 - .L_285)


	//   ....[0]....
.L_285:
        /*00a8*/ 	.word	0x000004f0


	//   ....[1]....
        /*00ac*/ 	.word	0x00001010


	//   ....[2]....
        /*00b0*/ 	.word	0x000010a0


	//   ....[3]....
        /*00b4*/ 	.word	0x0000a260


	//   ....[4]....
        /*00b8*/ 	.word	0x0000a370


	//----- nvinfo : EIATTR_CRS_STACK_SIZE
	.align		4
.L_286:
        /*00bc*/ 	.byte	0x04, 0x1e
        /*00be*/ 	.short	(.L_288 - .L_287)
.L_287:
        /*00c0*/ 	.word	0x00000000


	//----- nvinfo : EIATTR_CBANK_PARAM_SIZE
	.align		4
.L_288:
        /*00c4*/ 	.byte	0x03, 0x19
        /*00c6*/ 	.short	0x01d0


	//----- nvinfo : EIATTR_PARAM_CBANK
	.align		4
        /*00c8*/ 	.byte	0x04, 0x0a
        /*00ca*/ 	.short	(.L_290 - .L_289)
	.align		4
.L_289:
        /*00cc*/ 	.word	index@(.nv.constant0._ZN5flash16flash_fwd_kernelI23Flash_fwd_kernel_traitsILi256ELi64ELi64ELi4ELb0ELb0EN7cutlass10bfloat16_tE19Flash_kernel_traitsILi256ELi64ELi64ELi4ES3_EELb0ELb0ELb0ELb0ELb0ELb1ELb0ELb0EEEvNS_16Flash_fwd_paramsE)
        /*00d0*/ 	.short	0x0380
        /*00d2*/ 	.short	0x01d0


	//----- nvinfo : EIATTR_SW_WAR
	.align		4
.L_290:
        /*00d4*/ 	.byte	0x04, 0x36
        /*00d6*/ 	.short	(.L_292 - .L_291)
.L_291:
        /*00d8*/ 	.word	0x00000008
.L_292:


//--------------------- .nv.info._ZN5flash16flash_fwd_kernelI23Flash_fwd_kernel_traitsILi256ELi64ELi64ELi4ELb0ELb0EN7cutlass10bfloat16_tE19Flash_kernel_traitsILi256ELi64ELi64ELi4ES3_EELb0ELb0ELb0ELb0ELb0ELb0ELb0ELb0EEEvNS_16Flash_fwd_paramsE --------------------------
	.section	.nv.info._ZN5flash16flash_fwd_kernelI23Flash_fwd_kernel_traitsILi256ELi64ELi64ELi4ELb0ELb0EN7cutlass10bfloat16_tE19Flash_kernel_traitsILi256ELi64ELi64ELi4ES3_EELb0ELb0ELb0ELb0ELb0ELb0ELb0ELb0EEEvNS_16Flash_fwd_paramsE,"",@"SHT_CUDA_INFO"
	.sectionflags	@""
	.align	4


	//----- nvinfo : EIATTR_CUDA_API_VERSION
	.align		4
        /*0000*/ 	.byte	0x04, 0x37
        /*0002*/ 	.short	(.L_294 - .L_293)
.L_293:
        /*0004*/ 	.word	0x00000082


	//----- nvinfo : EIATTR_KPARAM_INFO
	.align		4
.L_294:
        /*0008*/ 	.byte	0x04, 0x17
        /*000a*/ 	.short	(.L_296 - .L_295)
.L_295:
        /*000c*/ 	.word	0x00000000
        /*0010*/ 	.short	0x0000
        /*0012*/ 	.short	0x0000
        /*0014*/ 	.byte	0x00, 0xf0, 0x41, 0x07


	//----- nvinfo : EIATTR_SPARSE_MMA_MASK
	.align		4
.L_296:
        /*0018*/ 	.byte	0x03, 0x50
        /*001a*/ 	.short	0x0000


	//----- nvinfo : EIATTR_MAXREG_COUNT
	.align		4
        /*001c*/ 	.byte	0x03, 0x1b
        /*001e*/ 	.short	0x00ff


	//----- nvinfo : EIATTR_NUM_BARRIERS
	.align		4
        /*0020*/ 	.byte	0x02, 0x4c
        /*0022*/ 	.byte	0x01
	.zero		1


	//----- nvinfo : EIATTR_MERCURY_ISA_VERSION
	.align		4
        /*0024*/ 	.byte	0x03, 0x5f
        /*0026*/ 	.short	0x0101


	//----- nvinfo : EIATTR_COOP_GROUP_MASK_REGIDS
	.align		4
        /*0028*/ 	.byte	0x04, 0x29
        /*002a*/ 	.short	(.L_298 - .L_297)


	//   ....[0]....
.L_297:
        /*002c*/ 	.word	0xffffffff


	//   ....[1]....
        /*0030*/ 	.word	0xffffffff


	//   ....[2]....
        /*0034*/ 	.word	0xffffffff


	//   ....[3]....
        /*0038*/ 	.word	0xffffffff


	//   ....[4]....
        /*003c*/ 	.word	0xffffffff


	//   ....[5]....
        /*0040*/ 	.word	0xffffffff


	//   ....[6]....
        /*0044*/ 	.word	0xffffffff


	//   ....[7]....
        /*0048*/ 	.word	0xffffffff


	//   ....[8]....
        /*004c*/ 	.word	0xffffffff


	//   ....[9]....
        /*0050*/ 	.word	0xffffffff


	//   ....[10]....
        /*0054*/ 	.word	0xffffffff


	//   ....[11]....
        /*0058*/ 	.word	0xffffffff


	//----- nvinfo : EIATTR_COOP_GROUP_INSTR_OFFSETS
	.align		4
.L_298:
        /*005c*/ 	.byte	0x04, 0x28
        /*005e*/ 	.short	(.L_300 - .L_299)


	//   ....[0]....
.L_299:
        /*0060*/ 	.word	0x00005360


	//   ....[1]....
        /*0064*/ 	.word	0x000053b0


	//   ....[2]....
        /*0068*/ 	.word	0x00005440


	//   ....[3]....
        /*006c*/ 	.word	0x00005470


	//   ....[4]....
        /*0070*/ 	.word	0x00008660


	//   ....[5]....
        /*0074*/ 	.word	0x00008690


	//   ....[6]....
        /*0078*/ 	.word	0x00008700


	//   ....[7]....
        /*007c*/ 	.word	0x00008710


	//   ....[8]....
        /*0080*/ 	.word	0x0000a340


	//   ....[9]....
        /*0084*/ 	.word	0x0000a380


	//   ....[10]....
        /*0088*/ 	.word	0x0000a440


	//   ....[11]....
        /*008c*/ 	.word	0x0000a470


	//----- nvinfo : EIATTR_VRC_CTA_INIT_COUNT
	.align		4
.L_300:
        /*0090*/ 	.byte	0x02, 0x4a
	.zero		1
	.zero		1


	//----- nvinfo : EIATTR_EXIT_INSTR_OFFSETS
	.align		4
        /*0094*/ 	.byte	0x04, 0x1c
        /*0096*/ 	.short	(.L_302 - .L_301)


	//   ....[0]....
.L_301:
        /*0098*/ 	.word	0x000004f0


	//   ....[1]....
        /*009c*/ 	.word	0x00001180


	//   ....[2]....
        /*00a0*/ 	.word	0x00001210


	//   ....[3]....
        /*00a4*/ 	.word	0x0000c0f0


	//   ....[4]....
        /*00a8*/ 	.word	0x0000c250


	//   ....[5]....
        /*00ac*/ 	.word	0x0000c270


	//----- nvinfo : EIATTR_CRS_STACK_SIZE
	.align		4
.L_302:
        /*00b0*/ 	.byte	0x04, 0x1e
        /*00b2*/ 	.short	(.L_304 - .L_303)
.L_303:
        /*00b4*/ 	.word	0x00000000


	//----- nvinfo : EIATTR_CBANK_PARAM_SIZE
	.align		4
.L_304:
        /*00b8*/ 	.byte	0x03, 0x19
        /*00ba*/ 	.short	0x01d0


	//----- nvinfo : EIATTR_PARAM_CBANK
	.align		4
        /*00bc*/ 	.byte	0x04, 0x0a
        /*00be*/ 	.short	(.L_306 - .L_305)
	.align		4
.L_305:
        /*00c0*/ 	.word	index@(.nv.constant0._ZN5flash16flash_fwd_kernelI23Flash_fwd_kernel_traitsILi256ELi64ELi64ELi4ELb0ELb0EN7cutlass10bfloat16_tE19Flash_kernel_traitsILi256ELi64ELi64ELi4ES3_EELb0ELb0ELb0ELb0ELb0ELb0ELb0ELb0EEEvNS_16Flash_fwd_paramsE)
        /*00c4*/ 	.short	0x0380
        /*00c6*/ 	.short	0x01d0


	//----- nvinfo : EIATTR_SW_WAR
	.align		4
.L_306:
        /*00c8*/ 	.byte	0x04, 0x36
        /*00ca*/ 	.short	(.L_308 - .L_307)
.L_307:
        /*00cc*/ 	.word	0x00000008
.L_308:


//--------------------- .nv.info._ZN5flash16flash_fwd_kernelI23Flash_fwd_kernel_traitsILi256ELi64ELi64ELi4ELb0ELb0EN7cutlass10bfloat16_tE19Flash_kernel_traitsILi256ELi64ELi64ELi4ES3_EELb0ELb0ELb0ELb1ELb0ELb0ELb0ELb0EEEvNS_16Flash_fwd_paramsE --------------------------
	.section	.nv.info._ZN5flash16flash_fwd_kernelI23Flash_fwd_kernel_traitsILi256ELi64ELi64ELi4ELb0ELb0EN7cutlass10bfloat16_tE19Flash_kernel_traitsILi256ELi64ELi64ELi4ES3_EELb0ELb0ELb0ELb1ELb0ELb0ELb0ELb0EEEvNS_16Flash_fwd_paramsE,"",@"SHT_CUDA_INFO"
	.sectionflags	@""
	.align	4


	//----- nvinfo : EIATTR_CUDA_API_VERSION
	.align		4
        /*0000*/ 	.byte	0x04, 0x37
        /*0002*/ 	.short	(.L_310 - .L_309)
.L_309:
        /*0004*/ 	.word	0x00000082


	//----- nvinfo : EIATTR_KPARAM_INFO
	.align		4
.L_310:
        /*0008*/ 	.byte	0x04, 0x17
        /*000a*/ 	.short	(.L_312 - .L_311)
.L_311:
        /*000c*/ 	.word	0x00000000
        /*0010*/ 	.short	0x0000
        /*0012*/ 	.short	0x0000
        /*0014*/ 	.byte	0x00, 0xf0, 0x41, 0x07


	//----- nvinfo : EIATTR_SPARSE_MMA_MASK
	.align		4
.L_312:
        /*0018*/ 	.byte	0x03, 0x50
        /*001a*/ 	.short	0x0000


	//----- nvinfo : EIATTR_MAXREG_COUNT
	.align		4
        /*001c*/ 	.byte	0x03, 0x1b
        /*001e*/ 	.short	0x00ff


	//----- nvinfo : EIATTR_NUM_BARRIERS
	.align		4
        /*0020*/ 	.byte	0x02, 0x4c
        /*0022*/ 	.byte	0x01
	.zero		1


	//----- nvinfo : EIATTR_MERCURY_ISA_VERSION
	.align		4
        /*0024*/ 	.byte	0x03, 0x5f
        /*0026*/ 	.short	0x0101


	//----- nvinfo : EIATTR_COOP_GROUP_MASK_REGIDS
	.align		4
        /*0028*/ 	.byte	0x04, 0x29
        /*002a*/ 	.short	(.L_314 - .L_313)


	//   ....[0]....
.L_313:
        /*002c*/ 	.word	0xffffffff


	//   ....[1]....
        /*0030*/ 	.word	0xffffffff


	//   ....[2]....
        /*0034*/ 	.word	0xffffffff


	//   ....[3]....
        /*0038*/ 	.word	0xffffffff


	//   ....[4]....
        /*003c*/ 	.word	0xffffffff


	//   ....[5]....
        /*0040*/ 	.word	0xffffffff


	//   ....[6]....
        /*0044*/ 	.word	0xffffffff


	//   ....[7]....
        /*0048*/ 	.word	0xffffffff


	//   ....[8]....
        /*004c*/ 	.word	0xffffffff


	//   ....[9]....
        /*0050*/ 	.word	0xffffffff


	//   ....[10]....
        /*0054*/ 	.word	0xffffffff


	//   ....[11]....
        /*0058*/ 	.word	0xffffffff


	//----- nvinfo : EIATTR_COOP_GROUP_INSTR_OFFSETS
	.align		4
.L_314:
        /*005c*/ 	.byte	0x04, 0x28
        /*005e*/ 	.short	(.L_316 - .L_315)


	//   ....[0]....
.L_315:
        /*0060*/ 	.word	0x00005cd0


	//   ....[1]....
        /*0064*/ 	.word	0x00005d10


	//   ....[2]....
        /*0068*/ 	.word	0x00005d90


	//   ....[3]....
        /*006c*/ 	.word	0x00005dc0


	//   ....[4]....
        /*0070*/ 	.word	0x00009890


	//   ....[5]....
        /*0074*/ 	.word	0x000098c0


	//   ....[6]....
        /*0078*/ 	.word	0x00009930


	//   ....[7]....
        /*007c*/ 	.word	0x00009940


	//   ....[8]....
        /*0080*/ 	.word	0x0000b570


	//   ....[9]....
        /*0084*/ 	.word	0x0000b5b0


	//   ....[10]....
        /*0088*/ 	.word	0x0000b680


	//   ....[11]....
        /*008c*/ 	.word	0x0000b6a0


	//----- nvinfo : EIATTR_VRC_CTA_INIT_COUNT
	.align		4
.L_316:
        /*0090*/ 	.byte	0x02, 0x4a
	.zero		1
	.zero		1


	//----- nvinfo : EIATTR_EXIT_INSTR_OFFSETS
	.align		4
        /*0094*/ 	.byte	0x04, 0x1c
        /*0096*/ 	.short	(.L_318 - .L_317)


	//   ....[0]....
.L_317:
        /*0098*/ 	.word	0x000004f0


	//   ....[1]....
        /*009c*/ 	.word	0x00001150


	//   ....[2]....
        /*00a0*/ 	.word	0x000011e0


	//   ....[3]....
        /*00a4*/ 	.word	0x0000d3a0


	//   ....[4]....
        /*00a8*/ 	.word	0x0000d500


	//   ....[5]....
        /*00ac*/ 	.word	0x0000d520


	//----- nvinfo : EIATTR_CRS_STACK_SIZE
	.align		4
.L_318:
        /*00b0*/ 	.byte	0x04, 0x1e
        /*00b2*/ 	.short	(.L_320 - .L_319)
.L_319:
        /*00b4*/ 	.word	0x00000000


	//----- nvinfo : EIATTR_CBANK_PARAM_SIZE
	.align		4
.L_320:
        /*00b8*/ 	.byte	0x03, 0x19
        /*00ba*/ 	.short	0x01d0


	//----- nvinfo : EIATTR_PARAM_CBANK
	.align		4
        /*00bc*/ 	.byte	0x04, 0x0a
        /*00be*/ 	.short	(.L_322 - .L_321)
	.align		4
.L_321:
        /*00c0*/ 	.word	index@(.nv.constant0._ZN5flash16flash_fwd_kernelI23Flash_fwd_kernel_traitsILi256ELi64ELi64ELi4ELb0ELb0EN7cutlass10bfloat16_tE19Flash_kernel_traitsILi256ELi64ELi64ELi4ES3_EELb0ELb0ELb0ELb1ELb0ELb0ELb0ELb0EEEvNS_16Flash_fwd_paramsE)
        /*00c4*/ 	.short	0x0380
        /*00c6*/ 	.short	0x01d0


	//----- nvinfo : EIATTR_SW_WAR
	.align		4
.L_322:
        /*00c8*/ 	.byte	0x04, 0x36
        /*00ca*/ 	.short	(.L_324 - .L_323)
.L_323:
        /*00cc*/ 	.word	0x00000008
.L_324:


//--------------------- .nv.info._ZN5flash16flash_fwd_kernelI23Flash_fwd_kernel_traitsILi256ELi64ELi64ELi4ELb0ELb0EN7cutlass10bfloat16_tE19Flash_kernel_traitsILi256ELi64ELi64ELi4ES3_EELb0ELb0ELb1ELb0ELb0ELb1ELb0ELb0EEEvNS_16Flash_fwd_paramsE --------------------------
	.section	.nv.info._ZN5flash16flash_fwd_kernelI23Flash_fwd_kernel_traitsILi256ELi64ELi64ELi4ELb0ELb0EN7cutlass10bfloat16_tE19Flash_kernel_traitsILi256ELi64ELi64ELi4ES3_EELb0ELb0ELb1ELb0ELb0ELb1ELb0ELb0EEEvNS_16Flash_fwd_paramsE,"",@"SHT_CUDA_INFO"
	.sectionflags	@""
	.align	4


	//----- nvinfo : EIATTR_CUDA_API_VERSION
	.align		4
        /*0000*/ 	.byte	0x04, 0x37
        /*0002*/ 	.short	(.L_326 - .L_325)
.L_325:
        /*0004*/ 	.word	0x00000082


	//----- nvinfo : EIATTR_KPARAM_INFO
	.align		4
.L_326:
        /*0008*/ 	.byte	0x04, 0x17
        /*000a*/ 	.short	(.L_328 - .L_327)
.L_327:
        /*000c*/ 	.word	0x00000000
        /*0010*/ 	.short	0x0000
        /*0012*/ 	.short	0x0000
        /*0014*/ 	.byte	0x00, 0xf0, 0x41, 0x07


	//----- nvinfo : EIATTR_SPARSE_MMA_MASK
	.align		4
.L_328:
        /*0018*/ 	.byte	0x03, 0x50
        /*001a*/ 	.short	0x0000


	//----- nvinfo : EIATTR_MAXREG_COUNT
	.align		4
        /*001c*/ 	.byte	0x03, 0x1b
        /*001e*/ 	.short	0x00ff


	//----- nvinfo : EIATTR_NUM_BARRIERS
	.align		4
        /*0020*/ 	.byte	0x02, 0x4c
        /*0022*/ 	.byte	0x01
	.zero		1


	//----- nvinfo : EIATTR_MERCURY_ISA_VERSION
	.align		4
        /*0024*/ 	.byte	0x03, 0x5f
        /*0026*/ 	.short	0x0101


	//----- nvinfo : EIATTR_INT_WARP_WIDE_INSTR_OFFSETS
	.align		4
        /*0028*/ 	.byte	0x04, 0x31
        /*002a*/ 	.short	(.L_330 - .L_329)


	//   ....[0]....
.L_329:
        /*002c*/ 	.word	0x00001b90


	//   ....[1]....
        /*0030*/ 	.word	0x00001fc0


	//   ....[2]....
        /*0034*/ 	.word	0x00002360


	//----- nvinfo : EIATTR_COOP_GROUP_MASK_REGIDS
	.align		4
.L_330:
        /*0038*/ 	.byte	0x04, 0x29
        /*003a*/ 	.short	(.L_332 - .L_331)


	//   ....[0]....
.L_331:
        /*003c*/ 	.word	0xffffffff


	//   ....[1]....
        /*0040*/ 	.word	0xffffffff


	//   ....[2]....
        /*0044*/ 	.word	0xffffffff


	//   ....[3]....
        /*0048*/ 	.word	0xffffffff


	//   ....[4]....
        /*004c*/ 	.word	0xffffffff


	//   ....[5]....
        /*0050*/ 	.word	0xffffffff


	//   ....[6]....
        /*0054*/ 	.word	0xffffffff


	//   ....[7]....
        /*0058*/ 	.word	0xffffffff


	//   ....[8]....
        /*005c*/ 	.word	0xffffffff


	//   ....[9]....
        /*0060*/ 	.word	0xffffffff


	//   ....[10]....
        /*0064*/ 	.word	0xffffffff


	//   ....[11]....
        /*0068*/ 	.word	0xffffffff


	//   ....[12]....
        /*006c*/ 	.word	0xffffffff


	//   ....[13]....
        /*0070*/ 	.word	0xffffffff


	//   ....[14]....
        /*0074*/ 	.word	0xffffffff


	//   ....[15]....
        /*0078*/ 	.word	0xffffffff


	//----- nvinfo : EIATTR_COOP_GROUP_INSTR_OFFSETS
	.align		4
.L_332:
        /*007c*/ 	.byte	0x04, 0x28
        /*007e*/ 	.short	(.L_334 - .L_333)


	//   ....[0]....
.L_333:
        /*0080*/ 	.word	0x00004400


	//   ....[1]....
        /*0084*/ 	.word	0x00004480


	//   ....[2]....
        /*0088*/ 	.word	0x00004510


	//   ....[3]....
        /*008c*/ 	.word	0x00004550


	//   ....[4]....
        /*0090*/ 	.word	0x00007840


	//   ....[5]....
        /*0094*/ 	.word	0x000078f0


	//   ....[6]....
        /*0098*/ 	.word	0x00007930


	//   ....[7]....
        /*009c*/ 	.word	0x00007950


	//   ....[8]....
        /*00a0*/ 	.word	0x0000b5b0


	//   ....[9]....
        /*00a4*/ 	.word	0x0000b5f0


	//   ....[10]....
        /*00a8*/ 	.word	0x0000b670


	//   ....[11]....
        /*00ac*/ 	.word	0x0000b680


	//   ....[12]....
        /*00b0*/ 	.word	0x0000d3c0


	//   ....[13]....
        /*00b4*/ 	.word	0x0000d400


	//   ....[14]....
        /*00b8*/ 	.word	0x0000d500


	//   ....[15]....
        /*00bc*/ 	.word	0x0000d530


	//----- nvinfo : EIATTR_VRC_CTA_INIT_COUNT
	.align		4
.L_334:
        /*00c0*/ 	.byte	0x02, 0x4a
	.zero		1
	.zero		1


	//----- nvinfo : EIATTR_EXIT_INSTR_OFFSETS
	.align		4
        /*00c4*/ 	.byte	0x04, 0x1c
        /*00c6*/ 	.short	(.L_336 - .L_335)


	//   ....[0]....
.L_335:
        /*00c8*/ 	.word	0x00000490


	//   ....[1]....
        /*00cc*/ 	.word	0x00001120


	//   ....[2]....
        /*00d0*/ 	.word	0x000011b0


	//   ....[3]....
        /*00d4*/ 	.word	0x0000f0b0


	//   ....[4]....
        /*00d8*/ 	.word	0x0000f1c0


	//----- nvinfo : EIATTR_CRS_STACK_SIZE
	.align		4
.L_336:
        /*00dc*/ 	.byte	0x04, 0x1e
        /*00de*/ 	.short	(.L_338 - .L_337)
.L_337:
        /*00e0*/ 	.word	0x00000000


	//----- nvinfo : EIATTR_CBANK_PARAM_SIZE
	.align		4
.L_338:
        /*00e4*/ 	.byte	0x03, 0x19
        /*00e6*/ 	.short	0x01d0


	//----- nvinfo : EIATTR_PARAM_CBANK
	.align		4
        /*00e8*/ 	.byte	0x04, 0x0a
        /*00ea*/ 	.short	(.L_340 - .L_339)
	.align		4
.L_339:
        /*00ec*/ 	.word	index@(.nv.constant0._ZN5flash16flash_fwd_kernelI23Flash_fwd_kernel_traitsILi256ELi64ELi64ELi4ELb0ELb0EN7cutlass10bfloat16_tE19Flash_kernel_traitsILi256ELi64ELi64ELi4ES3_EELb0ELb0ELb1ELb0ELb0ELb1ELb0ELb0EEEvNS_16Flash_fwd_paramsE)
        /*00f0*/ 	.short	0x0380
        /*00f2*/ 	.short	0x01d0


	//----- nvinfo : EIATTR_SW_WAR
	.align		4
.L_340:
        /*00f4*/ 	.byte	0x04, 0x36
        /*00f6*/ 	.short	(.L_342 - .L_341)
.L_341:
        /*00f8*/ 	.word	0x00000008
.L_342:


//--------------------- .nv.info._ZN5flash16flash_fwd_kernelI23Flash_fwd_kernel_traitsILi256ELi64ELi64ELi4ELb0ELb0EN7cutlass10bfloat16_tE19Flash_kernel_traitsILi256ELi64ELi64ELi4ES3_EELb0ELb0ELb1ELb0ELb0ELb0ELb0ELb0EEEvNS_16Flash_fwd_paramsE --------------------------
	.section	.nv.info._ZN5flash16flash_fwd_kernelI23Flash_fwd_kernel_traitsILi256ELi64ELi64ELi4ELb0ELb0EN7cutlass10bfloat16_tE19Flash_kernel_traitsILi256ELi64ELi64ELi4ES3_EELb0ELb0ELb1ELb0ELb0ELb0ELb0ELb0EEEvNS_16Flash_fwd_paramsE,"",@"SHT_CUDA_INFO"
	.sectionflags	@""
	.align	4


	//----- nvinfo : EIATTR_CUDA_API_VERSION
	.align		4
        /*0000*/ 	.byte	0x04, 0x37
        /*0002*/ 	.short	(.L_344 - .L_343)
.L_343:
        /*0004*/ 	.word	0x00000082


	//----- nvinfo : EIATTR_KPARAM_INFO
	.align		4
.L_344:
        /*0008*/ 	.byte	0x04, 0x17
        /*000a*/ 	.short	(.L_346 - .L_345)
.L_345:
        /*000c*/ 	.word	0x00000000
        /*0010*/ 	.short	0x0000
        /*0012*/ 	.short	0x0000
        /*0014*/ 	.byte	0x00, 0xf0, 0x41, 0x07


	//----- nvinfo : EIATTR_SPARSE_MMA_MASK
	.align		4
.L_346:
        /*0018*/ 	.byte	0x03, 0x50
        /*001a*/ 	.short	0x0000


	//----- nvinfo : EIATTR_MAXREG_COUNT
	.align		4
        /*001c*/ 	.byte	0x03, 0x1b
        /*001e*/ 	.short	0x00ff


	//----- nvinfo : EIATTR_NUM_BARRIERS
	.align		4
        /*0020*/ 	.byte	0x02, 0x4c
        /*0022*/ 	.byte	0x01
	.zero		1


	//----- nvinfo : EIATTR_MERCURY_ISA_VERSION
	.align		4
        /*0024*/ 	.byte	0x03, 0x5f
        /*0026*/ 	.short	0x0101


	//----- nvinfo : EIATTR_COOP_GROUP_MASK_REGIDS
	.align		4
        /*0028*/ 	.byte	0x04, 0x29
        /*002a*/ 	.short	(.L_348 - .L_347)


	//   ....[0]....
.L_347:
        /*002c*/ 	.word	0xffffffff


	//   ....[1]....
        /*0030*/ 	.word	0xffffffff


	//   ....[2]....
        /*0034*/ 	.word	0xffffffff


	//   ....[3]....
        /*0038*/ 	.word	0xffffffff


	//   ....[4]....
        /*003c*/ 	.word	0xffffffff


	//   ....[5]....
        /*0040*/ 	.word	0xffffffff


	//   ....[6]....
        /*0044*/ 	.word	0xffffffff


	//   ....[7]....
        /*0048*/ 	.word	0xffffffff


	//   ....[8]....
        /*004c*/ 	.word	0xffffffff


	//   ....[9]....
        /*0050*/ 	.word	0xffffffff


	//   ....[10]....
        /*0054*/ 	.word	0xffffffff


	//   ....[11]....
        /*0058*/ 	.word	0xffffffff


	//   ....[12]....
        /*005c*/ 	.word	0xffffffff


	//   ....[13]....
        /*0060*/ 	.word	0xffffffff


	//   ....[14]....
        /*0064*/ 	.word	0xffffffff


	//   ....[15]....
        /*0068*/ 	.word	0xffffffff


	//----- nvinfo : EIATTR_COOP_GROUP_INSTR_OFFSETS
	.align		4
.L_348:
        /*006c*/ 	.byte	0x04, 0x28
        /*006e*/ 	.short	(.L_350 - .L_349)


	//   ....[0]....
.L_349:
        /*0070*/ 	.word	0x00005a20


	//   ....[1]....
        /*0074*/ 	.word	0x00005a90


	//   ....[2]....
        /*0078*/ 	.word	0x00005b20


	//   ....[3]....
        /*007c*/ 	.word	0x00005b50


	//   ....[4]....
        /*0080*/ 	.word	0x00009510


	//   ....[5]....
        /*0084*/ 	.word	0x00009580


	//   ....[6]....
        /*0088*/ 	.word	0x000095d0


	//   ....[7]....
        /*008c*/ 	.word	0x000095f0


	//   ....[8]....
        /*0090*/ 	.word	0x0000da50


	//   ....[9]....
        /*0094*/ 	.word	0x0000da90


	//   ....[10]....
        /*0098*/ 	.word	0x0000daf0


	//   ....[11]....
        /*009c*/ 	.word	0x0000db00


	//   ....[12]....
        /*00a0*/ 	.word	0x0000f740


	//   ....[13]....
        /*00a4*/ 	.word	0x0000f780


	//   ....[14]....
        /*00a8*/ 	.word	0x0000f850


	//   ....[15]....
        /*00ac*/ 	.word	0x0000f880


	//----- nvinfo : EIATTR_VRC_CTA_INIT_COUNT
	.align		4
.L_350:
        /*00b0*/ 	.byte	0x02, 0x4a
	.zero		1
	.zero		1


	//----- nvinfo : EIATTR_EXIT_INSTR_OFFSETS
	.align		4
        /*00b4*/ 	.byte	0x04, 0x1c
        /*00b6*/ 	.short	(.L_352 - .L_351)


	//   ....[0]....
.L_351:
        /*00b8*/ 	.word	0x00000490


	//   ....[1]....
        /*00bc*/ 	.word	0x00001290


	//   ....[2]....
        /*00c0*/ 	.word	0x00001320


	//   ....[3]....
        /*00c4*/ 	.word	0x00011500


	//   ....[4]....
        /*00c8*/ 	.word	0x00011660


	//   ....[5]....
        /*00cc*/ 	.word	0x00011680


	//----- nvinfo : EIATTR_CRS_STACK_SIZE
	.align		4
.L_352:
        /*00d0*/ 	.byte	0x04, 0x1e
        /*00d2*/ 	.short	(.L_354 - .L_353)
.L_353:
        /*00d4*/ 	.word	0x00000000


	//----- nvinfo : EIATTR_CBANK_PARAM_SIZE
	.align		4
.L_354:
        /*00d8*/ 	.byte	0x03, 0x19
        /*00da*/ 	.short	0x01d0


	//----- nvinfo : EIATTR_PARAM_CBANK
	.align		4
        /*00dc*/ 	.byte	0x04, 0x0a
        /*00de*/ 	.short	(.L_356 - .L_355)
	.align		4
.L_355:
        /*00e0*/ 	.word	index@(.nv.constant0._ZN5flash16flash_fwd_kernelI23Flash_fwd_kernel_traitsILi256ELi64ELi64ELi4ELb0ELb0EN7cutlass10bfloat16_tE19Flash_kernel_traitsILi256ELi64ELi64ELi4ES3_EELb0ELb0ELb1ELb0ELb0ELb0ELb0ELb0EEEvNS_16Flash_fwd_paramsE)
        /*00e4*/ 	.short	0x0380
        /*00e6*/ 	.short	0x01d0


	//----- nvinfo : EIATTR_SW_WAR
	.align		4
.L_356:
        /*00e8*/ 	.byte	0x04, 0x36
        /*00ea*/ 	.short	(.L_358 - .L_357)
.L_357:
        /*00ec*/ 	.word	0x00000008
.L_358:


//--------------------- .nv.info._ZN5flash16flash_fwd_kernelI23Flash_fwd_kernel_traitsILi256ELi64ELi64ELi4ELb0ELb0EN7cutlass10bfloat16_tE19Flash_kernel_traitsILi256ELi64ELi64ELi4ES3_EELb0ELb0ELb1ELb1ELb0ELb0ELb0ELb0EEEvNS_16Flash_fwd_paramsE --------------------------
	.section	.nv.info._ZN5flash16flash_fwd_kernelI23Flash_fwd_kernel_traitsILi256ELi64ELi64ELi4ELb0ELb0EN7cutlass10bfloat16_tE19Flash_kernel_traitsILi256ELi64ELi64ELi4ES3_EELb0ELb0ELb1ELb1ELb0ELb0ELb0ELb0EEEvNS_16Flash_fwd_paramsE,"",@"SHT_CUDA_INFO"
	.sectionflags	@""
	.align	4


	//----- nvinfo : EIATTR_CUDA_API_VERSION
	.align		4
        /*0000*/ 	.byte	0x04, 0x37
        /*0002*/ 	.short	(.L_360 - .L_359)
.L_359:
        /*0004*/ 	.word	0x00000082


	//----- nvinfo : EIATTR_KPARAM_INFO
	.align		4
.L_360:
        /*0008*/ 	.byte	0x04, 0x17
        /*000a*/ 	.short	(.L_362 - .L_361)
.L_361:
        /*000c*/ 	.word	0x00000000
        /*0010*/ 	.short	0x0000
        /*0012*/ 	.short	0x0000
        /*0014*/ 	.byte	0x00, 0xf0, 0x41, 0x07


	//----- nvinfo : EIATTR_SPARSE_MMA_MASK
	.align		4
.L_362:
        /*0018*/ 	.byte	0x03, 0x50
        /*001a*/ 	.short	0x0000


	//----- nvinfo : EIATTR_MAXREG_COUNT
	.align		4
        /*001c*/ 	.byte	0x03, 0x1b
        /*001e*/ 	.short	0x00ff


	//----- nvinfo : EIATTR_NUM_BARRIERS
	.align		4
        /*0020*/ 	.byte	0x02, 0x4c
        /*0022*/ 	.byte	0x01
	.zero		1


	//----- nvinfo : EIATTR_MERCURY_ISA_VERSION
	.align		4
        /*0024*/ 	.byte	0x03, 0x5f
        /*0026*/ 	.short	0x0101


	//----- nvinfo : EIATTR_COOP_GROUP_MASK_REGIDS
	.align		4
        /*0028*/ 	.byte	0x04, 0x29
        /*002a*/ 	.short	(.L_364 - .L_363)


	//   ....[0]....
.L_363:
        /*002c*/ 	.word	0xffffffff


	//   ....[1]....
        /*0030*/ 	.word	0xffffffff


	//   ....[2]....
        /*0034*/ 	.word	0xffffffff


	//   ....[3]....
        /*0038*/ 	.word	0xffffffff


	//   ....[4]....
        /*003c*/ 	.word	0xffffffff


	//   ....[5]....
        /*0040*/ 	.word	0xffffffff


	//   ....[6]....
        /*0044*/ 	.word	0xffffffff


	//   ....[7]....
        /*0048*/ 	.word	0xffffffff


	//   ....[8]....
        /*004c*/ 	.word	0xffffffff


	//   ....[9]....
        /*0050*/ 	.word	0xffffffff


	//   ....[10]....
        /*0054*/ 	.word	0xffffffff


	//   ....[11]....
        /*0058*/ 	.word	0xffffffff


	//   ....[12]....
        /*005c*/ 	.word	0xffffffff


	//   ....[13]....
        /*0060*/ 	.word	0xffffffff


	//   ....[14]....
        /*0064*/ 	.word	0xffffffff


	//   ....[15]....
        /*0068*/ 	.word	0xffffffff


	//----- nvinfo : EIATTR_COOP_GROUP_INSTR_OFFSETS
	.align		4
.L_364:
        /*006c*/ 	.byte	0x04, 0x28
        /*006e*/ 	.short	(.L_366 - .L_365)


	//   ....[0]....
.L_365:
        /*0070*/ 	.word	0x00006390


	//   ....[1]....
        /*0074*/ 	.word	0x00006400


	//   ....[2]....
        /*0078*/ 	.word	0x00006490


	//   ....[3]....
        /*007c*/ 	.word	0x000064c0


	//   ....[4]....
        /*0080*/ 	.word	0x0000a750


	//   ....[5]....
        /*0084*/ 	.word	0x0000a770


	//   ....[6]....
        /*0088*/ 	.word	0x0000a790


	//   ....[7]....
        /*008c*/ 	.word	0x0000a7b0


	//   ....[8]....
        /*0090*/ 	.word	0x0000f4a0


	//   ....[9]....
        /*0094*/ 	.word	0x0000f4d0


	//   ....[10]....
        /*0098*/ 	.word	0x0000f550


	//   ....[11]....
        /*009c*/ 	.word	0x0000f560


	//   ....[12]....
        /*00a0*/ 	.word	0x000111d0


	//   ....[13]....
        /*00a4*/ 	.word	0x00011210


	//   ....[14]....
        /*00a8*/ 	.word	0x000112e0


	//   ....[15]....
        /*00ac*/ 	.word	0x00011300


	//----- nvinfo : EIATTR_VRC_CTA_INIT_COUNT
	.align		4
.L_366:
        /*00b0*/ 	.byte	0x02, 0x4a
	.zero		1
	.zero		1


	//----- nvinfo : EIATTR_EXIT_INSTR_OFFSETS
	.align		4
        /*00b4*/ 	.byte	0x04, 0x1c
        /*00b6*/ 	.short	(.L_368 - .L_367)


	//   ....[0]....
.L_367:
        /*00b8*/ 	.word	0x00000490


	//   ....[1]....
        /*00bc*/ 	.word	0x00001290


	//   ....[2]....
        /*00c0*/ 	.word	0x00001320


	//   ....[3]....
        /*00c4*/ 	.word	0x00012f70


	//   ....[4]....
        /*00c8*/ 	.word	0x000130c0


	//   ....[5]....
        /*00cc*/ 	.word	0x000130e0


	//----- nvinfo : EIATTR_CRS_STACK_SIZE
	.align		4
.L_368:
        /*00d0*/ 	.byte	0x04, 0x1e
        /*00d2*/ 	.short	(.L_370 - .L_369)
.L_369:
        /*00d4*/ 	.word	0x00000000


	//----- nvinfo : EIATTR_CBANK_PARAM_SIZE
	.align		4
.L_370:
        /*00d8*/ 	.byte	0x03, 0x19
        /*00da*/ 	.short	0x01d0


	//----- nvinfo : EIATTR_PARAM_CBANK
	.align		4
        /*00dc*/ 	.byte	0x04, 0x0a
        /*00de*/ 	.short	(.L_372 - .L_371)
	.align		4
.L_371:
        /*00e0*/ 	.word	index@(.nv.constant0._ZN5flash16flash_fwd_kernelI23Flash_fwd_kernel_traitsILi256ELi64ELi64ELi4ELb0ELb0EN7cutlass10bfloat16_tE19Flash_kernel_traitsILi256ELi64ELi64ELi4ES3_EELb0ELb0ELb1ELb1ELb0ELb0ELb0ELb0EEEvNS_16Flash_fwd_paramsE)
        /*00e4*/ 	.short	0x0380
        /*00e6*/ 	.short	0x01d0


	//----- nvinfo : EIATTR_SW_WAR
	.align		4
.L_372:
        /*00e8*/ 	.byte	0x04, 0x36
        /*00ea*/ 	.short	(.L_374 - .L_373)
.L_373:
        /*00ec*/ 	.word	0x00000008
.L_374:


//--------------------- .nv.info._ZN5flash16flash_fwd_kernelI23Flash_fwd_kernel_traitsILi256ELi128ELi64ELi8ELb0ELb0EN7cutlass10bfloat16_tE19Flash_kernel_traitsILi256ELi128ELi64ELi8ES3_EELb0ELb0ELb0ELb0ELb0ELb1ELb0ELb0EEEvNS_16Flash_fwd_paramsE --------------------------
	.section	.nv.info._ZN5flash16flash_fwd_kernelI23Flash_fwd_kernel_traitsILi256ELi128ELi64ELi8ELb0ELb0EN7cutlass10bfloat16_tE19Flash_kernel_traitsILi256ELi128ELi64ELi8ES3_EELb0ELb0ELb0ELb0ELb0ELb1ELb0ELb0EEEvNS_16Flash_fwd_paramsE,"",@"SHT_CUDA_INFO"
	.sectionflags	@""
	.align	4


	//----- nvinfo : EIATTR_CUDA_API_VERSION
	.align		4
        /*0000*/ 	.byte	0x04, 0x37
        /*0002*/ 	.short	(.L_376 - .L_375)
.L_375:
        /*0004*/ 	.word	0x00000082


	//----- nvinfo : EIATTR_KPARAM_INFO
	.align		4
.L_376:
        /*0008*/ 	.byte	0x04, 0x17
        /*000a*/ 	.short	(.L_378 - .L_377)
.L_377:
        /*000c*/ 	.word	0x00000000
        /*0010*/ 	.short	0x0000
        /*0012*/ 	.short	0x0000
        /*0014*/ 	.byte	0x00, 0xf0, 0x41, 0x07


	//----- nvinfo : EIATTR_SPARSE_MMA_MASK
	.align		4
.L_378:
        /*0018*/ 	.byte	0x03, 0x50
        /*001a*/ 	.short	0x0000


	//----- nvinfo : EIATTR_MAXREG_COUNT
	.align		4
        /*001c*/ 	.byte	0x03, 0x1b
        /*001e*/ 	.short	0x00ff


	//----- nvinfo : EIATTR_NUM_BARRIERS
	.align		4
        /*0020*/ 	.byte	0x02, 0x4c
        /*0022*/ 	.byte	0x01
	.zero		1


	//----- nvinfo : EIATTR_MERCURY_ISA_VERSION
	.align		4
        /*0024*/ 	.byte	0x03, 0x5f
        /*0026*/ 	.short	0x0101


	//----- nvinfo : EIATTR_COOP_GROUP_MASK_REGIDS
	.align		4
        /*0028*/ 	.byte	0x04, 0x29
        /*002a*/ 	.short	(.L_380 - .L_379)


	//   ....[0]....
.L_379:
        /*002c*/ 	.word	0xffffffff


	//   ....[1]....
        /*0030*/ 	.word	0xffffffff


	//   ....[2]....
        /*0034*/ 	.word	0xffffffff


	//   ....[3]....
        /*0038*/ 	.word	0xffffffff


	//   ....[4]....
        /*003c*/ 	.word	0xffffffff


	//   ....[5]....
        /*0040*/ 	.word	0xffffffff


	//   ....[6]....
        /*0044*/ 	.word	0xffffffff


	//   ....[7]....
        /*0048*/ 	.word	0xffffffff


	//   ....[8]....
        /*004c*/ 	.word	0xffffffff


	//   ....[9]....
        /*0050*/ 	.word	0xffffffff


	//   ....[10]....
        /*0054*/ 	.word	0xffffffff


	//   ....[11]....
        /*0058*/ 	.word	0xffffffff


	//----- nvinfo : EIATTR_COOP_GROUP_INSTR_OFFSETS
	.align		4
.L_380:
        /*005c*/ 	.byte	0x04, 0x28
        /*005e*/ 	.short	(.L_382 - .L_381)


	//   ....[0]....
.L_381:
        /*0060*/ 	.word	0x000033d0


	//   ....[1]....
        /*0064*/ 	.word	0x00003410


	//   ....[2]....
        /*0068*/ 	.word	0x000034a0


	//   ....[3]....
        /*006c*/ 	.word	0x000034d0


	//   ....[4]....
        /*0070*/ 	.word	0x00005b60


	//   ....[5]....
        /*0074*/ 	.word	0x00005b70


	//   ....[6]....
        /*0078*/ 	.word	0x00005bd0


	//   ....[7]....
        /*007c*/ 	.word	0x00005be0


	//   ....[8]....
        /*0080*/ 	.word	0x00007840


	//   ....[9]....
        /*0084*/ 	.word	0x00007870


	//   ....[10]....
        /*0088*/ 	.word	0x000078f0


	//   ....[11]....
        /*008c*/ 	.word	0x00007900


	//----- nvinfo : EIATTR_VRC_CTA_INIT_COUNT
	.align		4
.L_382:
        /*0090*/ 	.byte	0x02, 0x4a
	.zero		1
	.zero		1


	//----- nvinfo : EIATTR_EXIT_INSTR_OFFSETS
	.align		4
        /*0094*/ 	.byte	0x04, 0x1c
        /*0096*/ 	.short	(.L_384 - .L_383)


	//   ....[0]....
.L_383:
        /*0098*/ 	.word	0x000003a0


	//   ....[1]....
        /*009c*/ 	.word	0x00000e90


	//   ....[2]....
        /*00a0*/ 	.word	0x00000f20


	//   ....[3]....
        /*00a4*/ 	.word	0x00009580


	//   ....[4]....
        /*00a8*/ 	.word	0x00009690


	//----- nvinfo : EIATTR_CRS_STACK_SIZE
	.align		4
.L_384:
        /*00ac*/ 	.byte	0x04, 0x1e
        /*00ae*/ 	.short	(.L_386 - .L_385)
.L_385:
        /*00b0*/ 	.word	0x00000000


	//----- nvinfo : EIATTR_CBANK_PARAM_SIZE
	.align		4
.L_386:
        /*00b4*/ 	.byte	0x03, 0x19
        /*00b6*/ 	.short	0x01d0


	//----- nvinfo : EIATTR_PARAM_CBANK
	.align		4
        /*00b8*/ 	.byte	0x04, 0x0a
        /*00ba*/ 	.short	(.L_388 - .L_387)
	.align		4
.L_387:
        /*00bc*/ 	.word	index@(.nv.constant0._ZN5flash16flash_fwd_kernelI23Flash_fwd_kernel_traitsILi256ELi128ELi64ELi8ELb0ELb0EN7cutlass10bfloat16_tE19Flash_kernel_traitsILi256ELi128ELi64ELi8ES3_EELb0ELb0ELb0ELb0ELb0ELb1ELb0ELb0EEEvNS_16Flash_fwd_paramsE)
        /*00c0*/ 	.short	0x0380
        /*00c2*/ 	.short	0x01d0


	//----- nvinfo : EIATTR_SW_WAR
	.align		4
.L_388:
        /*00c4*/ 	.byte	0x04, 0x36
        /*00c6*/ 	.short	(.L_390 - .L_389)
.L_389:
        /*00c8*/ 	.word	0x00000008
.L_390:


//--------------------- .nv.info._ZN5flash16flash_fwd_kernelI23Flash_fwd_kernel_traitsILi256ELi128ELi64ELi8ELb0ELb0EN7cutlass10bfloat16_tE19Flash_kernel_traitsILi256ELi128ELi64ELi8ES3_EELb0ELb0ELb0ELb0ELb0ELb0ELb0ELb0EEEvNS_16Flash_fwd_paramsE --------------------------
	.section	.nv.info._ZN5flash16flash_fwd_kernelI23Flash_fwd_kernel_traitsILi256ELi128ELi64ELi8ELb0ELb0EN7cutlass10bfloat16_tE19Flash_kernel_traitsILi256ELi128ELi64ELi8ES3_EELb0ELb0ELb0ELb0ELb0ELb0ELb0ELb0EEEvNS_16Flash_fwd_paramsE,"",@"SHT_CUDA_INFO"
	.sectionflags	@""
	.align	4


	//----- nvinfo : EIATTR_CUDA_API_VERSION
	.align		4
        /*0000*/ 	.byte	0x04, 0x37
        /*0002*/ 	.short	(.L_392 - .L_391)
.L_391:
        /*0004*/ 	.word	0x00000082


	//----- nvinfo : EIATTR_KPARAM_INFO
	.align		4
.L_392:
        /*0008*/ 	.byte	0x04, 0x17
        /*000a*/ 	.short	(.L_394 - .L_393)
.L_393:
        /*000c*/ 	.word	0x00000000
        /*0010*/ 	.short	0x0000
        /*0012*/ 	.short	0x0000
        /*0014*/ 	.byte	0x00, 0xf0, 0x41, 0x07


	//----- nvinfo : EIATTR_SPARSE_MMA_MASK
	.align		4
.L_394:
        /*0018*/ 	.byte	0x03, 0x50
        /*001a*/ 	.short	0x0000


	//----- nvinfo : EIATTR_MAXREG_COUNT
	.align		4
        /*001c*/ 	.byte	0x03, 0x1b
        /*001e*/ 	.short	0x00ff


	//----- nvinfo : EIATTR_NUM_BARRIERS
	.align		4
        /*0020*/ 	.byte	0x02, 0x4c
        /*0022*/ 	.byte	0x01
	.zero		1


	//----- nvinfo : EIATTR_MERCURY_ISA_VERSION
	.align		4
        /*0024*/ 	.byte	0x03, 0x5f
        /*0026*/ 	.short	0x0101


	//----- nvinfo : EIATTR_COOP_GROUP_MASK_REGIDS
	.align		4
        /*0028*/ 	.byte	0x04, 0x29
        /*002a*/ 	.short	(.L_396 - .L_395)


	//   ....[0]....
.L_395:
        /*002c*/ 	.word	0xffffffff


	//   ....[1]....
        /*0030*/ 	.word	0xffffffff


	//   ....[2]....
        /*0034*/ 	.word	0xffffffff


	//   ....[3]....
        /*0038*/ 	.word	0xffffffff


	//   ....[4]....
        /*003c*/ 	.word	0xffffffff


	//   ....[5]....
        /*0040*/ 	.word	0xffffffff


	//   ....[6]....
        /*0044*/ 	.word	0xffffffff


	//   ....[7]....
        /*0048*/ 	.word	0xffffffff


	//   ....[8]....
        /*004c*/ 	.word	0xffffffff


	//   ....[9]....
        /*0050*/ 	.word	0xffffffff


	//   ....[10]....
        /*0054*/ 	.word	0xffffffff


	//   ....[11]....
        /*0058*/ 	.word	0xffffffff


	//----- nvinfo : EIATTR_COOP_GROUP_INSTR_OFFSETS
	.align		4
.L_396:
        /*005c*/ 	.byte	0x04, 0x28
        /*005e*/ 	.short	(.L_398 - .L_397)


	//   ....[0]....
.L_397:
        /*0060*/ 	.word	0x00004610


	//   ....[1]....
        /*0064*/ 	.word	0x00004660


	//   ....[2]....
        /*0068*/ 	.word	0x000046f0


	//   ....[3]....
        /*006c*/ 	.word	0x00004720


	//   ....[4]....
        /*0070*/ 	.word	0x00007310


	//   ....[5]....
        /*0074*/ 	.word	0x00007340


	//   ....[6]....
        /*0078*/ 	.word	0x000073b0


	//   ....[7]....
        /*007c*/ 	.word	0x000073c0


	//   ....[8]....
        /*0080*/ 	.word	0x00008ff0


	//   ....[9]....
        /*0084*/ 	.word	0x00009030


	//   ....[10]....
        /*0088*/ 	.word	0x000090e0


	//   ....[11]....
        /*008c*/ 	.word	0x00009110


	//----- nvinfo : EIATTR_VRC_CTA_INIT_COUNT
	.align		4
.L_398:
        /*0090*/ 	.byte	0x02, 0x4a
	.zero		1
	.zero		1


	//----- nvinfo : EIATTR_EXIT_INSTR_OFFSETS
	.align		4
        /*0094*/ 	.byte	0x04, 0x1c
        /*0096*/ 	.short	(.L_400 - .L_399)


	//   ....[0]....
.L_399:
        /*0098*/ 	.word	0x000004f0


	//   ....[1]....
        /*009c*/ 	.word	0x00001170


	//   ....[2]....
        /*00a0*/ 	.word	0x00001200


	//   ....[3]....
        /*00a4*/ 	.word	0x0000ada0


	//   ....[4]....
        /*00a8*/ 	.word	0x0000af00


	//   ....[5]....
        /*00ac*/ 	.word	0x0000af20


	//----- nvinfo : EIATTR_CRS_STACK_SIZE
	.align		4
.L_400:
        /*00b0*/ 	.byte	0x04, 0x1e
        /*00b2*/ 	.short	(.L_402 - .L_401)
.L_401:
        /*00b4*/ 	.word	0x00000000


	//----- nvinfo : EIATTR_CBANK_PARAM_SIZE
	.align		4
.L_402:
        /*00b8*/ 	.byte	0x03, 0x19
        /*00ba*/ 	.short	0x01d0


	//----- nvinfo : EIATTR_PARAM_CBANK
	.align		4
        /*00bc*/ 	.byte	0x04, 0x0a
        /*00be*/ 	.short	(.L_404 - .L_403)
	.align		4
.L_403:
        /*00c0*/ 	.word	index@(.nv.constant0._ZN5flash16flash_fwd_kernelI23Flash_fwd_kernel_traitsILi256ELi128ELi64ELi8ELb0ELb0EN7cutlass10bfloat16_tE19Flash_kernel_traitsILi256ELi128ELi64ELi8ES3_EELb0ELb0ELb0ELb0ELb0ELb0ELb0ELb0EEEvNS_16Flash_fwd_paramsE)
        /*00c4*/ 	.short	0x0380
        /*00c6*/ 	.short	0x01d0


	//----- nvinfo : EIATTR_SW_WAR
	.align		4
.L_404:
        /*00c8*/ 	.byte	0x04, 0x36
        /*00ca*/ 	.short	(.L_406 - .L_405)
.L_405:
        /*00cc*/ 	.word	0x00000008
.L_406:


//--------------------- .nv.info._ZN5flash16flash_fwd_kernelI23Flash_fwd_kernel_traitsILi256ELi128ELi64ELi8ELb0ELb0EN7cutlass10bfloat16_tE19Flash_kernel_traitsILi256ELi128ELi64ELi8ES3_EELb0ELb0ELb0ELb1ELb0ELb0ELb0ELb0EEEvNS_16Flash_fwd_paramsE --------------------------
	.section	.nv.info._ZN5flash16flash_fwd_kernelI23Flash_fwd_kernel_traitsILi256ELi128ELi64ELi8ELb0ELb0EN7cutlass10bfloat16_tE19Flash_kernel_traitsILi256ELi128ELi64ELi8ES3_EELb0ELb0ELb0ELb1ELb0ELb0ELb0ELb0EEEvNS_16Flash_fwd_paramsE,"",@"SHT_CUDA_INFO"
	.sectionflags	@""
	.align	4


	//----- nvinfo : EIATTR_CUDA_API_VERSION
	.align		4
        /*0000*/ 	.byte	0x04, 0x37
        /*0002*/ 	.short	(.L_408 - .L_407)
.L_407:
        /*0004*/ 	.word	0x00000082


	//----- nvinfo : EIATTR_KPARAM_INFO
	.align		4
.L_408:
        /*0008*/ 	.byte	0x04, 0x17
        /*000a*/ 	.short	(.L_410 - .L_409)
.L_409:
        /*000c*/ 	.word	0x00000000
        /*0010*/ 	.short	0x0000
        /*0012*/ 	.short	0x0000
        /*0014*/ 	.byte	0x00, 0xf0, 0x41, 0x07


	//----- nvinfo : EIATTR_SPARSE_MMA_MASK
	.align		4
.L_410:
        /*0018*/ 	.byte	0x03, 0x50
        /*001a*/ 	.short	0x0000


	//----- nvinfo : EIATTR_MAXREG_COUNT
	.align		4
        /*001c*/ 	.byte	0x03, 0x1b
        /*001e*/ 	.short	0x00ff


	//----- nvinfo : EIATTR_NUM_BARRIERS
	.align		4
        /*0020*/ 	.byte	0x02, 0x4c
        /*0022*/ 	.byte	0x01
	.zero		1


	//----- nvinfo : EIATTR_MERCURY_ISA_VERSION
	.align		4
        /*0024*/ 	.byte	0x03, 0x5f
        /*0026*/ 	.short	0x0101


	//----- nvinfo : EIATTR_COOP_GROUP_MASK_REGIDS
	.align		4
        /*0028*/ 	.byte	0x04, 0x29
        /*002a*/ 	.short	(.L_412 - .L_411)


	//   ....[0]....
.L_411:
        /*002c*/ 	.word	0xffffffff


	//   ....[1]....
        /*0030*/ 	.word	0xffffffff


	//   ....[2]....
        /*0034*/ 	.word	0xffffffff


	//   ....[3]....
        /*0038*/ 	.word	0xffffffff


	//   ....[4]....
        /*003c*/ 	.word	0xffffffff


	//   ....[5]....
        /*0040*/ 	.word	0xffffffff


	//   ....[6]....
        /*0044*/ 	.word	0xffffffff


	//   ....[7]....
        /*0048*/ 	.word	0xffffffff


	//   ....[8]....
        /*004c*/ 	.word	0xffffffff


	//   ....[9]....
        /*0050*/ 	.word	0xffffffff


	//   ....[10]....
        /*0054*/ 	.word	0xffffffff


	//   ....[11]....
        /*0058*/ 	.word	0xffffffff


	//----- nvinfo : EIATTR_COOP_GROUP_INSTR_OFFSETS
	.align		4
.L_412:
        /*005c*/ 	.byte	0x04, 0x28
        /*005e*/ 	.short	(.L_414 - .L_413)


	//   ....[0]....
.L_413:
        /*0060*/ 	.word	0x00004f70


	//   ....[1]....
        /*0064*/ 	.word	0x00004fb0


	//   ....[2]....
        /*0068*/ 	.word	0x00005030


	//   ....[3]....
        /*006c*/ 	.word	0x00005060


	//   ....[4]....
        /*0070*/ 	.word	0x00008520


	//   ....[5]....
        /*0074*/ 	.word	0x00008550


	//   ....[6]....
        /*0078*/ 	.word	0x000085c0


	//   ....[7]....
        /*007c*/ 	.word	0x000085d0


	//   ....[8]....
        /*0080*/ 	.word	0x0000a200


	//   ....[9]....
        /*0084*/ 	.word	0x0000a240


	//   ....[10]....
        /*0088*/ 	.word	0x0000a300


	//   ....[11]....
        /*008c*/ 	.word	0x0000a320


	//----- nvinfo : EIATTR_VRC_CTA_INIT_COUNT
	.align		4
.L_414:
        /*0090*/ 	.byte	0x02, 0x4a
	.zero		1
	.zero		1


	//----- nvinfo : EIATTR_EXIT_INSTR_OFFSETS
	.align		4
        /*0094*/ 	.byte	0x04, 0x1c
        /*0096*/ 	.short	(.L_416 - .L_415)


	//   ....[0]....
.L_415:
        /*0098*/ 	.word	0x000004f0


	//   ....[1]....
        /*009c*/ 	.word	0x00001150


	//   ....[2]....
        /*00a0*/ 	.word	0x000011e0


	//   ....[3]....
        /*00a4*/ 	.word	0x0000c030


	//   ....[4]....
        /*00a8*/ 	.word	0x0000c180


	//   ....[5]....
        /*00ac*/ 	.word	0x0000c1a0


	//----- nvinfo : EIATTR_CRS_STACK_SIZE
	.align		4
.L_416:
        /*00b0*/ 	.byte	0x04, 0x1e
        /*00b2*/ 	.short	(.L_418 - .L_417)
.L_417:
        /*00b4*/ 	.word	0x00000000


	//----- nvinfo : EIATTR_CBANK_PARAM_SIZE
	.align		4
.L_418:
        /*00b8*/ 	.byte	0x03, 0x19
        /*00ba*/ 	.short	0x01d0


	//----- nvinfo : EIATTR_PARAM_CBANK
	.align		4
        /*00bc*/ 	.byte	0x04, 0x0a
        /*00be*/ 	.short	(.L_420 - .L_419)
	.align		4
.L_419:
        /*00c0*/ 	.word	index@(.nv.constant0._ZN5flash16flash_fwd_kernelI23Flash_fwd_kernel_traitsILi256ELi128ELi64ELi8ELb0ELb0EN7cutlass10bfloat16_tE19Flash_kernel_traitsILi256ELi128ELi64ELi8ES3_EELb0ELb0ELb0ELb1ELb0ELb0ELb0ELb0EEEvNS_16Flash_fwd_paramsE)
        /*00c4*/ 	.short	0x0380
        /*00c6*/ 	.short	0x01d0


	//----- nvinfo : EIATTR_SW_WAR
	.align		4
.L_420:
        /*00c8*/ 	.byte	0x04, 0x36
        /*00ca*/ 	.short	(.L_422 - .L_421)
.L_421:
        /*00cc*/ 	.word	0x00000008
.L_422:


//--------------------- .nv.info._ZN5flash16flash_fwd_kernelI23Flash_fwd_kernel_traitsILi256ELi128ELi64ELi8ELb0ELb0EN7cutlass10bfloat16_tE19Flash_kernel_traitsILi256ELi128ELi64ELi8ES3_EELb0ELb0ELb1ELb0ELb0ELb1ELb0ELb0EEEvNS_16Flash_fwd_paramsE --------------------------
	.section	.nv.info._ZN5flash16flash_fwd_kernelI23Flash_fwd_kernel_traitsILi256ELi128ELi64ELi8ELb0ELb0EN7cutlass10bfloat16_tE19Flash_kernel_traitsILi256ELi128ELi64ELi8ES3_EELb0ELb0ELb1ELb0ELb0ELb1ELb0ELb0EEEvNS_16Flash_fwd_paramsE,"",@"SHT_CUDA_INFO"
	.sectionflags	@""
	.align	4


	//----- nvinfo : EIATTR_CUDA_API_VERSION
	.align		4
        /*0000*/ 	.byte	0x04, 0x37
        /*0002*/ 	.short	(.L_424 - .L_423)
.L_423:
        /*0004*/ 	.word	0x00000082


	//----- nvinfo : EIATTR_KPARAM_INFO
	.align		4
.L_424:
        /*0008*/ 	.byte	0x04, 0x17
        /*000a*/ 	.short	(.L_426 - .L_425)
.L_425:
        /*000c*/ 	.word	0x00000000
        /*0010*/ 	.short	0x0000
        /*0012*/ 	.short	0x0000
        /*0014*/ 	.byte	0x00, 0xf0, 0x41, 0x07


	//----- nvinfo : EIATTR_SPARSE_MMA_MASK
	.align		4
.L_426:
        /*0018*/ 	.byte	0x03, 0x50
        /*001a*/ 	.short	0x0000


	//----- nvinfo : EIATTR_MAXREG_COUNT
	.align		4
        /*001c*/ 	.byte	0x03, 0x1b
        /*001e*/ 	.short	0x00ff


	//----- nvinfo : EIATTR_NUM_BARRIERS
	.align		4
        /*0020*/ 	.byte	0x02, 0x4c
        /*0022*/ 	.byte	0x01
	.zero		1


	//----- nvinfo : EIATTR_MERCURY_ISA_VERSION
	.align		4
        /*0024*/ 	.byte	0x03, 0x5f
        /*0026*/ 	.short	0x0101


	//----- nvinfo : EIATTR_INT_WARP_WIDE_INSTR_OFFSETS
	.align		4
        /*0028*/ 	.byte	0x04, 0x31
        /*002a*/ 	.short	(.L_428 - .L_427)


	//   ....[0]....
.L_427:
        /*002c*/ 	.word	0x00001c60


	//----- nvinfo : EIATTR_COOP_GROUP_MASK_REGIDS
	.align		4
.L_428:
        /*0030*/ 	.byte	0x04, 0x29
        /*0032*/ 	.short	(.L_430 - .L_429)


	//   ....[0]....
.L_429:
        /*0034*/ 	.word	0xffffffff


	//   ....[1]....
        /*0038*/ 	.word	0xffffffff


	//   ....[2]....
        /*003c*/ 	.word	0xffffffff


	//   ....[3]....
        /*0040*/ 	.word	0xffffffff


	//   ....[4]....
        /*0044*/ 	.word	0xffffffff


	//   ....[5]....
        /*0048*/ 	.word	0xffffffff


	//   ....[6]....
        /*004c*/ 	.word	0xffffffff


	//   ....[7]....
        /*0050*/ 	.word	0xffffffff


	//   ....[8]....
        /*0054*/ 	.word	0xffffffff


	//   ....[9]....
        /*0058*/ 	.word	0xffffffff


	//   ....[10]....
        /*005c*/ 	.word	0xffffffff


	//   ....[11]....
        /*0060*/ 	.word	0xffffffff


	//   ....[12]....
        /*0064*/ 	.word	0xffffffff


	//   ....[13]....
        /*0068*/ 	.word	0xffffffff


	//   ....[14]....
        /*006c*/ 	.word	0xffffffff


	//   ....[15]....
        /*0070*/ 	.word	0xffffffff


	//   ....[16]....
        /*0074*/ 	.word	0xffffffff


	//   ....[17]....
        /*0078*/ 	.word	0xffffffff


	//   ....[18]....
        /*007c*/ 	.word	0xffffffff


	//   ....[19]....
        /*0080*/ 	.word	0xffffffff


	//----- nvinfo : EIATTR_COOP_GROUP_INSTR_OFFSETS
	.align		4
.L_430:
        /*0084*/ 	.byte	0x04, 0x28
        /*0086*/ 	.short	(.L_432 - .L_431)


	//   ....[0]....
.L_431:
        /*0088*/ 	.word	0x00003d80


	//   ....[1]....
        /*008c*/ 	.word	0x00003df0


	//   ....[2]....
        /*0090*/ 	.word	0x00003e80


	//   ....[3]....
        /*0094*/ 	.word	0x00003eb0


	//   ....[4]....
        /*0098*/ 	.word	0x00006dd0


	//   ....[5]....
        /*009c*/ 	.word	0x00006e60


	//   ....[6]....
        /*00a0*/ 	.word	0x00006eb0


	//   ....[7]....
        /*00a4*/ 	.word	0x00006ed0


	//   ....[8]....
        /*00a8*/ 	.word	0x0000a780


	//   ....[9]....
        /*00ac*/ 	.word	0x0000a7f0


	//   ....[10]....
        /*00b0*/ 	.word	0x0000a820


	//   ....[11]....
        /*00b4*/ 	.word	0x0000a840


	//   ....[12]....
        /*00b8*/ 	.word	0x0000e140


	//   ....[13]....
        /*00bc*/ 	.word	0x0000e170


	//   ....[14]....
        /*00c0*/ 	.word	0x0000e1b0


	//   ....[15]....
        /*00c4*/ 	.word	0x0000e1c0


	//   ....[16]....
        /*00c8*/ 	.word	0x0000fe30


	//   ....[17]....
        /*00cc*/ 	.word	0x0000fe70


	//   ....[18]....
        /*00d0*/ 	.word	0x0000ff30


	//   ....[19]....
        /*00d4*/ 	.word	0x0000ff50


	//----- nvinfo : EIATTR_VRC_CTA_INIT_COUNT
	.align		4
.L_432:
        /*00d8*/ 	.byte	0x02, 0x4a
	.zero		1
	.zero		1


	//----- nvinfo : EIATTR_EXIT_INSTR_OFFSETS
	.align		4
        /*00dc*/ 	.byte	0x04, 0x1c
        /*00de*/ 	.short	(.L_434 - .L_433)


	//   ....[0]....
.L_433:
        /*00e0*/ 	.word	0x00000490


	//   ....[1]....
        /*00e4*/ 	.word	0x00001130


	//   ....[2]....
        /*00e8*/ 	.word	0x000011c0


	//   ....[3]....
        /*00ec*/ 	.word	0x00011ba0


	//   ....[4]....
        /*00f0*/ 	.word	0x00011cb0


	//----- nvinfo : EIATTR_CRS_STACK_SIZE
	.align		4
.L_434:
        /*00f4*/ 	.byte	0x04, 0x1e
        /*00f6*/ 	.short	(.L_436 - .L_435)
.L_435:
        /*00f8*/ 	.word	0x00000000


	//----- nvinfo : EIATTR_CBANK_PARAM_SIZE
	.align		4
.L_436:
        /*00fc*/ 	.byte	0x03, 0x19
        /*00fe*/ 	.short	0x01d0


	//----- nvinfo : EIATTR_PARAM_CBANK
	.align		4
        /*0100*/ 	.byte	0x04, 0x0a
        /*0102*/ 	.short	(.L_438 - .L_437)
	.align		4
.L_437:
        /*0104*/ 	.word	index@(.nv.constant0._ZN5flash16flash_fwd_kernelI23Flash_fwd_kernel_traitsILi256ELi128ELi64ELi8ELb0ELb0EN7cutlass10bfloat16_tE19Flash_kernel_traitsILi256ELi128ELi64ELi8ES3_EELb0ELb0ELb1ELb0ELb0ELb1ELb0ELb0EEEvNS_16Flash_fwd_paramsE)
        /*0108*/ 	.short	0x0380
        /*010a*/ 	.short	0x01d0


	//----- nvinfo : EIATTR_SW_WAR
	.align		4
.L_438:
        /*010c*/ 	.byte	0x04, 0x36
        /*010e*/ 	.short	(.L_440 - .L_439)
.L_439:
        /*0110*/ 	.word	0x00000008
.L_440:


//--------------------- .nv.info._ZN5flash16flash_fwd_kernelI23Flash_fwd_kernel_traitsILi256ELi128ELi64ELi8ELb0ELb0EN7cutlass10bfloat16_tE19Flash_kernel_traitsILi256ELi128ELi64ELi8ES3_EELb0ELb0ELb1ELb0ELb0ELb0ELb0ELb0EEEvNS_16Flash_fwd_paramsE --------------------------
	.section	.nv.info._ZN5flash16flash_fwd_kernelI23Flash_fwd_kernel_traitsILi256ELi128ELi64ELi8ELb0ELb0EN7cutlass10bfloat16_tE19Flash_kernel_traitsILi256ELi128ELi64ELi8ES3_EELb0ELb0ELb1ELb0ELb0ELb0ELb0ELb0EEEvNS_16Flash_fwd_paramsE,"",@"SHT_CUDA_INFO"
	.sectionflags	@""
	.align	4


	//----- nvinfo : EIATTR_CUDA_API_VERSION
	.align		4
        /*0000*/ 	.byte	0x04, 0x37
        /*0002*/ 	.short	(.L_442 - .L_441)
.L_441:
        /*0004*/ 	.word	0x00000082


	//----- nvinfo : EIATTR_KPARAM_INFO
	.align		4
.L_442:
        /*0008*/ 	.byte	0x04, 0x17
        /*000a*/ 	.short	(.L_444 - .L_443)
.L_443:
        /*000c*/ 	.word	0x00000000
        /*0010*/ 	.short	0x0000
        /*0012*/ 	.short	0x0000
        /*0014*/ 	.byte	0x00, 0xf0, 0x41, 0x07


	//----- nvinfo : EIATTR_SPARSE_MMA_MASK
	.align		4
.L_444:
        /*0018*/ 	.byte	0x03, 0x50
        /*001a*/ 	.short	0x0000


	//----- nvinfo : EIATTR_MAXREG_COUNT
	.align		4
        /*001c*/ 	.byte	0x03, 0x1b
        /*001e*/ 	.short	0x00ff


	//----- nvinfo : EIATTR_NUM_BARRIERS
	.align		4
        /*0020*/ 	.byte	0x02, 0x4c
        /*0022*/ 	.byte	0x01
	.zero		1


	//----- nvinfo : EIATTR_MERCURY_ISA_VERSION
	.align		4
        /*0024*/ 	.byte	0x03, 0x5f
        /*0026*/ 	.short	0x0101


	//----- nvinfo : EIATTR_COOP_GROUP_MASK_REGIDS
	.align		4
        /*0028*/ 	.byte	0x04, 0x29
        /*002a*/ 	.short	(.L_446 - .L_445)


	//   ....[0]....
.L_445:
        /*002c*/ 	.word	0xffffffff


	//   ....[1]....
        /*0030*/ 	.word	0xffffffff


	//   ....[2]....
        /*0034*/ 	.word	0xffffffff


	//   ....[3]....
        /*0038*/ 	.word	0xffffffff


	//   ....[4]....
        /*003c*/ 	.word	0xffffffff


	//   ....[5]....
        /*0040*/ 	.word	0xffffffff


	//   ....[6]....
        /*0044*/ 	.word	0xffffffff


	//   ....[7]....
        /*0048*/ 	.word	0xffffffff


	//   ....[8]....
        /*004c*/ 	.word	0xffffffff


	//   ....[9]....
        /*0050*/ 	.word	0xffffffff


	//   ....[10]....
        /*0054*/ 	.word	0xffffffff


	//   ....[11]....
        /*0058*/ 	.word	0xffffffff


	//   ....[12]....
        /*005c*/ 	.word	0xffffffff


	//   ....[13]....
        /*0060*/ 	.word	0xffffffff


	//   ....[14]....
        /*0064*/ 	.word	0xffffffff


	//   ....[15]....
        /*0068*/ 	.word	0xffffffff


	//   ....[16]....
        /*006c*/ 	.word	0xffffffff


	//   ....[17]....
        /*0070*/ 	.word	0xffffffff


	//   ....[18]....
        /*0074*/ 	.word	0xffffffff


	//   ....[19]....
        /*0078*/ 	.word	0xffffffff


	//----- nvinfo : EIATTR_COOP_GROUP_INSTR_OFFSETS
	.align		4
.L_446:
        /*007c*/ 	.byte	0x04, 0x28
        /*007e*/ 	.short	(.L_448 - .L_447)


	//   ....[0]....
.L_447:
        /*0080*/ 	.word	0x00004cb0


	//   ....[1]....
        /*0084*/ 	.word	0x00004d20


	//   ....[2]....
        /*0088*/ 	.word	0x00004db0


	//   ....[3]....
        /*008c*/ 	.word	0x00004de0


	//   ....[4]....
        /*0090*/ 	.word	0x00008080


	//   ....[5]....
        /*0094*/ 	.word	0x00008110


	//   ....[6]....
        /*0098*/ 	.word	0x00008150


	//   ....[7]....
        /*009c*/ 	.word	0x00008170


	//   ....[8]....
        /*00a0*/ 	.word	0x0000bcb0


	//   ....[9]....
        /*00a4*/ 	.word	0x0000bd60


	//   ....[10]....
        /*00a8*/ 	.word	0x0000bd80


	//   ....[11]....
        /*00ac*/ 	.word	0x0000bda0


	//   ....[12]....
        /*00b0*/ 	.word	0x0000fbe0


	//   ....[13]....
        /*00b4*/ 	.word	0x0000fc20


	//   ....[14]....
        /*00b8*/ 	.word	0x0000fc90


	//   ....[15]....
        /*00bc*/ 	.word	0x0000fca0


	//   ....[16]....
        /*00c0*/ 	.word	0x000118d0


	//   ....[17]....
        /*00c4*/ 	.word	0x00011910


	//   ....[18]....
        /*00c8*/ 	.word	0x000119d0


	//   ....[19]....
        /*00cc*/ 	.word	0x00011a00


	//----- nvinfo : EIATTR_VRC_CTA_INIT_COUNT
	.align		4
.L_448:
        /*00d0*/ 	.byte	0x02, 0x4a
	.zero		1
	.zero		1


	//----- nvinfo : EIATTR_EXIT_INSTR_OFFSETS
	.align		4
        /*00d4*/ 	.byte	0x04, 0x1c
        /*00d6*/ 	.short	(.L_450 - .L_449)


	//   ....[0]....
.L_449:
        /*00d8*/ 	.word	0x00000490


	//   ....[1]....
        /*00dc*/ 	.word	0x00001280


	//   ....[2]....
        /*00e0*/ 	.word	0x00001310


	//   ....[3]....
        /*00e4*/ 	.word	0x00013690


	//   ....[4]....
        /*00e8*/ 	.word	0x000137f0


	//   ....[5]....
        /*00ec*/ 	.word	0x00013810


	//----- nvinfo : EIATTR_CRS_STACK_SIZE
	.align		4
.L_450:
        /*00f0*/ 	.byte	0x04, 0x1e
        /*00f2*/ 	.short	(.L_452 - .L_451)
.L_451:
        /*00f4*/ 	.word	0x00000000


	//----- nvinfo : EIATTR_CBANK_PARAM_SIZE
	.align		4
.L_452:
        /*00f8*/ 	.byte	0x03, 0x19
        /*00fa*/ 	.short	0x01d0


	//----- nvinfo : EIATTR_PARAM_CBANK
	.align		4
        /*00fc*/ 	.byte	0x04, 0x0a
        /*00fe*/ 	.short	(.L_454 - .L_453)
	.align		4
.L_453:
        /*0100*/ 	.word	index@(.nv.constant0._ZN5flash16flash_fwd_kernelI23Flash_fwd_kernel_traitsILi256ELi128ELi64ELi8ELb0ELb0EN7cutlass10bfloat16_tE19Flash_kernel_traitsILi256ELi128ELi64ELi8ES3_EELb0ELb0ELb1ELb0ELb0ELb0ELb0ELb0EEEvNS_16Flash_fwd_paramsE)
        /*0104*/ 	.short	0x0380
        /*0106*/ 	.short	0x01d0


	//----- nvinfo : EIATTR_SW_WAR
	.align		4
.L_454:
        /*0108*/ 	.byte	0x04, 0x36
        /*010a*/ 	.short	(.L_456 - .L_455)
.L_455:
        /*010c*/ 	.word	0x00000008
.L_456:


//--------------------- .nv.info._ZN5flash16flash_fwd_kernelI23Flash_fwd_kernel_traitsILi256ELi128ELi64ELi8ELb0ELb0EN7cutlass10bfloat16_tE19Flash_kernel_traitsILi256ELi128ELi64ELi8ES3_EELb0ELb0ELb1ELb1ELb0ELb0ELb0ELb0EEEvNS_16Flash_fwd_paramsE --------------------------
	.section	.nv.info._ZN5flash16flash_fwd_kernelI23Flash_fwd_kernel_traitsILi256ELi128ELi64ELi8ELb0ELb0EN7cutlass10bfloat16_tE19Flash_kernel_traitsILi256ELi128ELi64ELi8ES3_EELb0ELb0ELb1ELb1ELb0ELb0ELb0ELb0EEEvNS_16Flash_fwd_paramsE,"",@"SHT_CUDA_INFO"
	.sectionflags	@""
	.align	4


	//----- nvinfo : EIATTR_CUDA_API_VERSION
	.align		4
        /*0000*/ 	.byte	0x04, 0x37
        /*0002*/ 	.short	(.L_458 - .L_457)
.L_457:
        /*0004*/ 	.word	0x00000082


	//----- nvinfo : EIATTR_KPARAM_INFO
	.align		4
.L_458:
        /*0008*/ 	.byte	0x04, 0x17
        /*000a*/ 	.short	(.L_460 - .L_459)
.L_459:
        /*000c*/ 	.word	0x00000000
        /*0010*/ 	.short	0x0000
        /*0012*/ 	.short	0x0000
        /*0014*/ 	.byte	0x00, 0xf0, 0x41, 0x07


	//----- nvinfo : EIATTR_SPARSE_MMA_MASK
	.align		4
.L_460:
        /*0018*/ 	.byte	0x03, 0x50
        /*001a*/ 	.short	0x0000


	//----- nvinfo : EIATTR_MAXREG_COUNT
	.align		4
        /*001c*/ 	.byte	0x03, 0x1b
        /*001e*/ 	.short	0x00ff


	//----- nvinfo : EIATTR_NUM_BARRIERS
	.align		4
        /*0020*/ 	.byte	0x02, 0x4c
        /*0022*/ 	.byte	0x01
	.zero		1


	//----- nvinfo : EIATTR_MERCURY_ISA_VERSION
	.align		4
        /*0024*/ 	.byte	0x03, 0x5f
        /*0026*/ 	.short	0x0101


	//----- nvinfo : EIATTR_COOP_GROUP_MASK_REGIDS
	.align		4
        /*0028*/ 	.byte	0x04, 0x29
        /*002a*/ 	.short	(.L_462 - .L_461)


	//   ....[0]....
.L_461:
        /*002c*/ 	.word	0xffffffff


	//   ....[1]....
        /*0030*/ 	.word	0xffffffff


	//   ....[2]....
        /*0034*/ 	.word	0xffffffff


	//   ....[3]....
        /*0038*/ 	.word	0xffffffff


	//   ....[4]....
        /*003c*/ 	.word	0xffffffff


	//   ....[5]....
        /*0040*/ 	.word	0xffffffff


	//   ....[6]....
        /*0044*/ 	.word	0xffffffff


	//   ....[7]....
        /*0048*/ 	.word	0xffffffff


	//   ....[8]....
        /*004c*/ 	.word	0xffffffff


	//   ....[9]....
        /*0050*/ 	.word	0xffffffff


	//   ....[10]....
        /*0054*/ 	.word	0xffffffff


	//   ....[11]....
        /*0058*/ 	.word	0xffffffff


	//   ....[12]....
        /*005c*/ 	.word	0xffffffff


	//   ....[13]....
        /*0060*/ 	.word	0xffffffff


	//   ....[14]....
        /*0064*/ 	.word	0xffffffff


	//   ....[15]....
        /*0068*/ 	.word	0xffffffff


	//   ....[16]....
        /*006c*/ 	.word	0xffffffff


	//   ....[17]....
        /*0070*/ 	.word	0xffffffff


	//   ....[18]....
        /*0074*/ 	.word	0xffffffff


	//   ....[19]....
        /*0078*/ 	.word	0xffffffff


	//----- nvinfo : EIATTR_COOP_GROUP_INSTR_OFFSETS
	.align		4
.L_462:
        /*007c*/ 	.byte	0x04, 0x28
        /*007e*/ 	.short	(.L_464 - .L_463)


	//   ....[0]....
.L_463:
        /*0080*/ 	.word	0x00005650


	//   ....[1]....
        /*0084*/ 	.word	0x000056c0


	//   ....[2]....
        /*0088*/ 	.word	0x00005750


	//   ....[3]....
        /*008c*/ 	.word	0x00005780


	//   ....[4]....
        /*0090*/ 	.word	0x00009290


	//   ....[5]....
        /*0094*/ 	.word	0x000092e0


	//   ....[6]....
        /*0098*/ 	.word	0x00009300


	//   ....[7]....
        /*009c*/ 	.word	0x00009320


	//   ....[8]....
        /*00a0*/ 	.word	0x0000d790


	//   ....[9]....
        /*00a4*/ 	.word	0x0000d7b0


	//   ....[10]....
        /*00a8*/ 	.word	0x0000d7d0


	//   ....[11]....
        /*00ac*/ 	.word	0x0000d7f0


	//   ....[12]....
        /*00b0*/ 	.word	0x00011ee0


	//   ....[13]....
        /*00b4*/ 	.word	0x00011f10


	//   ....[14]....
        /*00b8*/ 	.word	0x00011f90


	//   ....[15]....
        /*00bc*/ 	.word	0x00011fa0


	//   ....[16]....
        /*00c0*/ 	.word	0x00013c10


	//   ....[17]....
        /*00c4*/ 	.word	0x00013c50


	//   ....[18]....
        /*00c8*/ 	.word	0x00013d00


	//   ....[19]....
        /*00cc*/ 	.word	0x00013d30


	//----- nvinfo : EIATTR_VRC_CTA_INIT_COUNT
	.align		4
.L_464:
        /*00d0*/ 	.byte	0x02, 0x4a
	.zero		1
	.zero		1


	//----- nvinfo : EIATTR_EXIT_INSTR_OFFSETS
	.align		4
        /*00d4*/ 	.byte	0x04, 0x1c
        /*00d6*/ 	.short	(.L_466 - .L_465)


	//   ....[0]....
.L_465:
        /*00d8*/ 	.word	0x00000490


	//   ....[1]....
        /*00dc*/ 	.word	0x00001280


	//   ....[2]....
        /*00e0*/ 	.word	0x00001310


	//   ....[3]....
        /*00e4*/ 	.word	0x000159b0


	//   ....[4]....
        /*00e8*/ 	.word	0x00015b00


	//   ....[5]....
        /*00ec*/ 	.word	0x00015b20


	//----- nvinfo : EIATTR_CRS_STACK_SIZE
	.align		4
.L_466:
        /*00f0*/ 	.byte	0x04, 0x1e
        /*00f2*/ 	.short	(.L_468 - .L_467)
.L_467:
        /*00f4*/ 	.word	0x00000000


	//----- nvinfo : EIATTR_CBANK_PARAM_SIZE
	.align		4
.L_468:
        /*00f8*/ 	.byte	0x03, 0x19
        /*00fa*/ 	.short	0x01d0


	//----- nvinfo : EIATTR_PARAM_CBANK
	.align		4
        /*00fc*/ 	.byte	0x04, 0x0a
        /*00fe*/ 	.short	(.L_470 - .L_469)
	.align		4
.L_469:
        /*0100*/ 	.word	index@(.nv.constant0._ZN5flash16flash_fwd_kernelI23Flash_fwd_kernel_traitsILi256ELi128ELi64ELi8ELb0ELb0EN7cutlass10bfloat16_tE19Flash_kernel_traitsILi256ELi128ELi64ELi8ES3_EELb0ELb0ELb1ELb1ELb0ELb0ELb0ELb0EEEvNS_16Flash_fwd_paramsE)
        /*0104*/ 	.short	0x0380
        /*0106*/ 	.short	0x01d0


	//----- nvinfo : EIATTR_SW_WAR
	.align		4
.L_470:
        /*0108*/ 	.byte	0x04, 0x36
        /*010a*/ 	.short	(.L_472 - .L_471)
.L_471:
        /*010c*/ 	.word	0x00000008
.L_472:


//--------------------- .nv.info._ZN5flash16flash_fwd_kernelI23Flash_fwd_kernel_traitsILi256ELi64ELi64ELi4ELb0ELb0EN7cutlass10bfloat16_tE19Flash_kernel_traitsILi256ELi64ELi64ELi4ES3_EELb1ELb0ELb0ELb0ELb0ELb0ELb0ELb0EEEvNS_16Flash_fwd_paramsE --------------------------
	.section	.nv.info._ZN5flash16flash_fwd_kernelI23Flash_fwd_kernel_traitsILi256ELi64ELi64ELi4ELb0ELb0EN7cutlass10bfloat16_tE19Flash_kernel_traitsILi256ELi64ELi64ELi4ES3_EELb1ELb0ELb0ELb0ELb0ELb0ELb0ELb0EEEvNS_16Flash_fwd_paramsE,"",@"SHT_CUDA_INFO"
	.sectionflags	@""
	.align	4


	//----- nvinfo : EIATTR_CUDA_API_VERSION
	.align		4
        /*0000*/ 	.byte	0x04, 0x37
        /*0002*/ 	.short	(.L_474 - .L_473)
.L_473:
        /*0004*/ 	.word	0x00000082


	//----- nvinfo : EIATTR_KPARAM_INFO
	.align		4
.L_474:
        /*0008*/ 	.byte	0x04, 0x17
        /*000a*/ 	.short	(.L_476 - .L_475)
.L_475:
        /*000c*/ 	.word	0x00000000
        /*0010*/ 	.short	0x0000
        /*0012*/ 	.short	0x0000
        /*0014*/ 	.byte	0x00, 0xf0, 0x41, 0x07


	//----- nvinfo : EIATTR_SPARSE_MMA_MASK
	.align		4
.L_476:
        /*0018*/ 	.byte	0x03, 0x50
        /*001a*/ 	.short	0x0000


	//----- nvinfo : EIATTR_MAXREG_COUNT
	.align		4
        /*001c*/ 	.byte	0x03, 0x1b
        /*001e*/ 	.short	0x00ff


	//----- nvinfo : EIATTR_NUM_BARRIERS
	.align		4
        /*0020*/ 	.byte	0x02, 0x4c
        /*0022*/ 	.byte	0x01
	.zero		1


	//----- nvinfo : EIATTR_MERCURY_ISA_VERSION
	.align		4
        /*0024*/ 	.byte	0x03, 0x5f
        /*0026*/ 	.short	0x0101


	//----- nvinfo : EIATTR_COOP_GROUP_MASK_REGIDS
	.align		4
        /*0028*/ 	.byte	0x04, 0x29
        /*002a*/ 	.short	(.L_478 - .L_477)


	//   ....[0]....
.L_477:
        /*002c*/ 	.word	0xffffffff


	//   ....[1]....
        /*0030*/ 	.word	0xffffffff


	//   ....[2]....
        /*0034*/ 	.word	0xffffffff


	//   ....[3]....
        /*0038*/ 	.word	0xffffffff


	//   ....[4]....
        /*003c*/ 	.word	0xffffffff


	//   ....[5]....
        /*0040*/ 	.word	0xffffffff


	//   ....[6]....
        /*0044*/ 	.word	0xffffffff


	//   ....[7]....
        /*0048*/ 	.word	0xffffffff


	//   ....[8]....
        /*004c*/ 	.word	0xffffffff


	//   ....[9]....
        /*0050*/ 	.word	0xffffffff


	//   ....[10]....
        /*0054*/ 	.word	0xffffffff


	//   ....[11]....
        /*0058*/ 	.word	0xffffffff


	//----- nvinfo : EIATTR_COOP_GROUP_INSTR_OFFSETS
	.align		4
.L_478:
        /*005c*/ 	.byte	0x04, 0x28
        /*005e*/ 	.short	(.L_480 - .L_479)


	//   ....[0]....
.L_479:
        /*0060*/ 	.word	0x000056a0


	//   ....[1]....
        /*0064*/ 	.word	0x00005790


	//   ....[2]....
        /*0068*/ 	.word	0x00005810


	//   ....[3]....
        /*006c*/ 	.word	0x00005920


	//   ....[4]....
        /*0070*/ 	.word	0x000092e0


	//   ....[5]....
        /*0074*/ 	.word	0x00009360


	//   ....[6]....
        /*0078*/ 	.word	0x00009600


	//   ....[7]....
        /*007c*/ 	.word	0x00009610


	//   ....[8]....
        /*0080*/ 	.word	0x0000b9d0


	//   ....[9]....
        /*0084*/ 	.word	0x0000ba10


	//   ....[10]....
        /*0088*/ 	.word	0x0000bad0


	//   ....[11]....
        /*008c*/ 	.word	0x0000baf0


	//----- nvinfo : EIATTR_VRC_CTA_INIT_COUNT
	.align		4
.L_480:
        /*0090*/ 	.byte	0x02, 0x4a
	.zero		1
	.zero		1


	//----- nvinfo : EIATTR_EXIT_INSTR_OFFSETS
	.align		4
        /*0094*/ 	.byte	0x04, 0x1c
        /*0096*/ 	.short	(.L_482 - .L_481)


	//   ....[0]....
.L_481:
        /*0098*/ 	.word	0x00000660


	//   ....[1]....
        /*009c*/ 	.word	0x00001300


	//   ....[2]....
        /*00a0*/ 	.word	0x00001390


	//   ....[3]....
        /*00a4*/ 	.word	0x0000d7b0


	//   ....[4]....
        /*00a8*/ 	.word	0x0000d910


	//   ....[5]....
        /*00ac*/ 	.word	0x0000d930


	//----- nvinfo : EIATTR_CRS_STACK_SIZE
	.align		4
.L_482:
        /*00b0*/ 	.byte	0x04, 0x1e
        /*00b2*/ 	.short	(.L_484 - .L_483)
.L_483:
        /*00b4*/ 	.word	0x00000000


	//----- nvinfo : EIATTR_CBANK_PARAM_SIZE
	.align		4
.L_484:
        /*00b8*/ 	.byte	0x03, 0x19
        /*00ba*/ 	.short	0x01d0


	//----- nvinfo : EIATTR_PARAM_CBANK
	.align		4
        /*00bc*/ 	.byte	0x04, 0x0a
        /*00be*/ 	.short	(.L_486 - .L_485)
	.align		4
.L_485:
        /*00c0*/ 	.word	index@(.nv.constant0._ZN5flash16flash_fwd_kernelI23Flash_fwd_kernel_traitsILi256ELi64ELi64ELi4ELb0ELb0EN7cutlass10bfloat16_tE19Flash_kernel_traitsILi256ELi64ELi64ELi4ES3_EELb1ELb0ELb0ELb0ELb0ELb0ELb0ELb0EEEvNS_16Flash_fwd_paramsE)
        /*00c4*/ 	.short	0x0380
        /*00c6*/ 	.short	0x01d0


	//----- nvinfo : EIATTR_SW_WAR
	.align		4
.L_486:
        /*00c8*/ 	.byte	0x04, 0x36
        /*00ca*/ 	.short	(.L_488 - .L_487)
.L_487:
        /*00cc*/ 	.word	0x00000008
.L_488:


//--------------------- .nv.info._ZN5flash16flash_fwd_kernelI23Flash_fwd_kernel_traitsILi256ELi64ELi64ELi4ELb0ELb0EN7cutlass10bfloat16_tE19Flash_kernel_traitsILi256ELi64ELi64ELi4ES3_EELb1ELb0ELb1ELb0ELb0ELb0ELb0ELb0EEEvNS_16Flash_fwd_paramsE --------------------------
	.section	.nv.info._ZN5flash16flash_fwd_kernelI23Flash_fwd_kernel_traitsILi256ELi64ELi64ELi4ELb0ELb0EN7cutlass10bfloat16_tE19Flash_kernel_traitsILi256ELi64ELi64ELi4ES3_EELb1ELb0ELb1ELb0ELb0ELb0ELb0ELb0EEEvNS_16Flash_fwd_paramsE,"",@"SHT_CUDA_INFO"
	.sectionflags	@""
	.align	4


	//----- nvinfo : EIATTR_CUDA_API_VERSION
	.align		4
        /*0000*/ 	.byte	0x04, 0x37
        /*0002*/ 	.short	(.L_490 - .L_489)
.L_489:
        /*0004*/ 	.word	0x00000082


	//----- nvinfo : EIATTR_KPARAM_INFO
	.align		4
.L_490:
        /*0008*/ 	.byte	0x04, 0x17
        /*000a*/ 	.short	(.L_492 - .L_491)
.L_491:
        /*000c*/ 	.word	0x00000000
        /*0010*/ 	.short	0x0000
        /*0012*/ 	.short	0x0000
        /*0014*/ 	.byte	0x00, 0xf0, 0x41, 0x07


	//----- nvinfo : EIATTR_SPARSE_MMA_MASK
	.align		4
.L_492:
        /*0018*/ 	.byte	0x03, 0x50
        /*001a*/ 	.short	0x0000


	//----- nvinfo : EIATTR_MAXREG_COUNT
	.align		4
        /*001c*/ 	.byte	0x03, 0x1b
        /*001e*/ 	.short	0x00ff


	//----- nvinfo : EIATTR_NUM_BARRIERS
	.align		4
        /*0020*/ 	.byte	0x02, 0x4c
        /*0022*/ 	.byte	0x01
	.zero		1


	//----- nvinfo : EIATTR_MERCURY_ISA_VERSION
	.align		4
        /*0024*/ 	.byte	0x03, 0x5f
        /*0026*/ 	.short	0x0101


	//----- nvinfo : EIATTR_COOP_GROUP_MASK_REGIDS
	.align		4
        /*0028*/ 	.byte	0x04, 0x29
        /*002a*/ 	.short	(.L_494 - .L_493)


	//   ....[0]....
.L_493:
        /*002c*/ 	.word	0xffffffff


	//   ....[1]....
        /*0030*/ 	.word	0xffffffff


	//   ....[2]....
        /*0034*/ 	.word	0xffffffff


	//   ....[3]....
        /*0038*/ 	.word	0xffffffff


	//   ....[4]....
        /*003c*/ 	.word	0xffffffff


	//   ....[5]....
        /*0040*/ 	.word	0xffffffff


	//   ....[6]....
        /*0044*/ 	.word	0xffffffff


	//   ....[7]....
        /*0048*/ 	.word	0xffffffff


	//   ....[8]....
        /*004c*/ 	.word	0xffffffff


	//   ....[9]....
        /*0050*/ 	.word	0xffffffff


	//   ....[10]....
        /*0054*/ 	.word	0xffffffff


	//   ....[11]....
        /*0058*/ 	.word	0xffffffff


	//   ....[12]....
        /*005c*/ 	.word	0xffffffff


	//   ....[13]....
        /*0060*/ 	.word	0xffffffff


	//   ....[14]....
        /*0064*/ 	.word	0xffffffff


	//   ....[15]....
        /*0068*/ 	.word	0xffffffff


	//----- nvinfo : EIATTR_COOP_GROUP_INSTR_OFFSETS
	.align		4
.L_494:
        /*006c*/ 	.byte	0x04, 0x28
        /*006e*/ 	.short	(.L_496 - .L_495)


	//   ....[0]....
.L_495:
        /*0070*/ 	.word	0x00005c90


	//   ....[1]....
        /*0074*/ 	.word	0x00005d10


	//   ....[2]....
        /*0078*/ 	.word	0x00005e80


	//   ....[3]....
        /*007c*/ 	.word	0x00005f10


	//   ....[4]....
        /*0080*/ 	.word	0x0000a130


	//   ....[5]....
        /*0084*/ 	.word	0x0000a230


	//   ....[6]....
        /*0088*/ 	.word	0x0000a310


	//   ....[7]....
        /*008c*/ 	.word	0x0000a3c0


	//   ....[8]....
        /*0090*/ 	.word	0x0000f0c0


	//   ....[9]....
        /*0094*/ 	.word	0x0000f190


	//   ....[10]....
        /*0098*/ 	.word	0x0000f2b0


	//   ....[11]....
        /*009c*/ 	.word	0x0000f2c0


	//   ....[12]....
        /*00a0*/ 	.word	0x000117a0


	//   ....[13]....
        /*00a4*/ 	.word	0x000117e0


	//   ....[14]....
        /*00a8*/ 	.word	0x00011920


	//   ....[15]....
        /*00ac*/ 	.word	0x00011950


	//----- nvinfo : EIATTR_VRC_CTA_INIT_COUNT
	.align		4
.L_496:
        /*00b0*/ 	.byte	0x02, 0x4a
	.zero		1
	.zero		1


	//----- nvinfo : EIATTR_EXIT_INSTR_OFFSETS
	.align		4
        /*00b4*/ 	.byte	0x04, 0x1c
        /*00b6*/ 	.short	(.L_498 - .L_497)


	//   ....[0]....
.L_497:
        /*00b8*/ 	.word	0x00000650


	//   ....[1]....
        /*00bc*/ 	.word	0x00001420


	//   ....[2]....
        /*00c0*/ 	.word	0x000014b0


	//   ....[3]....
        /*00c4*/ 	.word	0x00013570


	//   ....[4]....
        /*00c8*/ 	.word	0x000136d0


	//   ....[5]....
        /*00cc*/ 	.word	0x000136f0


	//----- nvinfo : EIATTR_CRS_STACK_SIZE
	.align		4
.L_498:
        /*00d0*/ 	.byte	0x04, 0x1e
        /*00d2*/ 	.short	(.L_500 - .L_499)
.L_499:
        /*00d4*/ 	.word	0x00000000


	//----- nvinfo : EIATTR_CBANK_PARAM_SIZE
	.align		4
.L_500:
        /*00d8*/ 	.byte	0x03, 0x19
        /*00da*/ 	.short	0x01d0


	//----- nvinfo : EIATTR_PARAM_CBANK
	.align		4
        /*00dc*/ 	.byte	0x04, 0x0a
        /*00de*/ 	.short	(.L_502 - .L_501)
	.align		4
.L_501:
        /*00e0*/ 	.word	index@(.nv.constant0._ZN5flash16flash_fwd_kernelI23Flash_fwd_kernel_traitsILi256ELi64ELi64ELi4ELb0ELb0EN7cutlass10bfloat16_tE19Flash_kernel_traitsILi256ELi64ELi64ELi4ES3_EELb1ELb0ELb1ELb0ELb0ELb0ELb0ELb0EEEvNS_16Flash_fwd_paramsE)
        /*00e4*/ 	.short	0x0380
        /*00e6*/ 	.short	0x01d0


	//----- nvinfo : EIATTR_SW_WAR
	.align		4
.L_502:
        /*00e8*/ 	.byte	0x04, 0x36
        /*00ea*/ 	.short	(.L_504 - .L_503)
.L_503:
        /*00ec*/ 	.word	0x00000008
.L_504:


//--------------------- .nv.info._ZN5flash16flash_fwd_kernelI23Flash_fwd_kernel_traitsILi256ELi64ELi64ELi4ELb0ELb0EN7cutlass10bfloat16_tE19Flash_kernel_traitsILi256ELi64ELi64ELi4ES3_EELb1ELb0ELb0ELb0ELb0ELb1ELb0ELb0EEEvNS_16Flash_fwd_paramsE --------------------------
	.section	.nv.info._ZN5flash16flash_fwd_kernelI23Flash_fwd_kernel_traitsILi256ELi64ELi64ELi4ELb0ELb0EN7cutlass10bfloat16_tE19Flash_kernel_traitsILi256ELi64ELi64ELi4ES3_EELb1ELb0ELb0ELb0ELb0ELb1ELb0ELb0EEEvNS_16Flash_fwd_paramsE,"",@"SHT_CUDA_INFO"
	.sectionflags	@""
	.align	4


	//----- nvinfo : EIATTR_CUDA_API_VERSION
	.align		4
        /*0000*/ 	.byte	0x04, 0x37
        /*0002*/ 	.short	(.L_506 - .L_505)
.L_505:
        /*0004*/ 	.word	0x00000082


	//----- nvinfo : EIATTR_KPARAM_INFO
	.align		4
.L_506:
        /*0008*/ 	.byte	0x04, 0x17
        /*000a*/ 	.short	(.L_508 - .L_507)
.L_507:
        /*000c*/ 	.word	0x00000000
        /*0010*/ 	.short	0x0000
        /*0012*/ 	.short	0x0000
        /*0014*/ 	.byte	0x00, 0xf0, 0x41, 0x07


	//----- nvinfo : EIATTR_SPARSE_MMA_MASK
	.align		4
.L_508:
        /*0018*/ 	.byte	0x03, 0x50
        /*001a*/ 	.short	0x0000


	//----- nvinfo : EIATTR_MAXREG_COUNT
	.align		4
        /*001c*/ 	.byte	0x03, 0x1b
        /*001e*/ 	.short	0x00ff


	//----- nvinfo : EIATTR_NUM_BARRIERS
	.align		4
        /*0020*/ 	.byte	0x02, 0x4c
        /*0022*/ 	.byte	0x01
	.zero		1


	//----- nvinfo : EIATTR_MERCURY_ISA_VERSION
	.align		4
        /*0024*/ 	.byte	0x03, 0x5f
        /*0026*/ 	.short	0x0101


	//----- nvinfo : EIATTR_INT_WARP_WIDE_INSTR_OFFSETS
	.align		4
        /*0028*/ 	.byte	0x04, 0x31
        /*002a*/ 	.short	(.L_510 - .L_509)


	//   ....[0]....
.L_509:
        /*002c*/ 	.word	0x00001950


	//   ....[1]....
        /*0030*/ 	.word	0x00001f70


	//   ....[2]....
        /*0034*/ 	.word	0x00002020


	//----- nvinfo : EIATTR_COOP_GROUP_MASK_REGIDS
	.align		4
.L_510:
        /*0038*/ 	.byte	0x04, 0x29
        /*003a*/ 	.short	(.L_512 - .L_511)


	//   ....[0]....
.L_511:
        /*003c*/ 	.word	0xffffffff


	//   ....[1]....
        /*0040*/ 	.word	0xffffffff


	//   ....[2]....
        /*0044*/ 	.word	0xffffffff


	//   ....[3]....
        /*0048*/ 	.word	0xffffffff


	//   ....[4]....
        /*004c*/ 	.word	0xffffffff


	//   ....[5]....
        /*0050*/ 	.word	0xffffffff


	//   ....[6]....
        /*0054*/ 	.word	0xffffffff


	//   ....[7]....
        /*0058*/ 	.word	0xffffffff


	//   ....[8]....
        /*005c*/ 	.word	0xffffffff


	//   ....[9]....
        /*0060*/ 	.word	0xffffffff


	//   ....[10]....
        /*0064*/ 	.word	0xffffffff


	//   ....[11]....
        /*0068*/ 	.word	0xffffffff


	//----- nvinfo : EIATTR_COOP_GROUP_INSTR_OFFSETS
	.align		4
.L_512:
        /*006c*/ 	.byte	0x04, 0x28
        /*006e*/ 	.short	(.L_514 - .L_513)


	//   ....[0]....
.L_513:
        /*0070*/ 	.word	0x00003ff0


	//   ....[1]....
        /*0074*/ 	.word	0x000040d0


	//   ....[2]....
        /*0078*/ 	.word	0x000041a0


	//   ....[3]....
        /*007c*/ 	.word	0x00004270


	//   ....[4]....
        /*0080*/ 	.word	0x000074d0


	//   ....[5]....
        /*0084*/ 	.word	0x00007510


	//   ....[6]....
        /*0088*/ 	.word	0x000076c0


	//   ....[7]....
        /*008c*/ 	.word	0x000076f0


	//   ....[8]....
        /*0090*/ 	.word	0x00009c70


	//   ....[9]....
        /*0094*/ 	.word	0x00009cb0


	//   ....[10]....
        /*0098*/ 	.word	0x00009da0


	//   ....[11]....
        /*009c*/ 	.word	0x00009dc0


	//----- nvinfo : EIATTR_VRC_CTA_INIT_COUNT
	.align		4
.L_514:
        /*00a0*/ 	.byte	0x02, 0x4a
	.zero		1
	.zero		1


	//----- nvinfo : EIATTR_EXIT_INSTR_OFFSETS
	.align		4
        /*00a4*/ 	.byte	0x04, 0x1c
        /*00a6*/ 	.short	(.L_516 - .L_515)


	//   ....[0]....
.L_515:
        /*00a8*/ 	.word	0x00000660


	//   ....[1]....
        /*00ac*/ 	.word	0x00001190


	//   ....[2]....
        /*00b0*/ 	.word	0x00001220


	//   ....[3]....
        /*00b4*/ 	.word	0x0000b980


	//   ....[4]....
        /*00b8*/ 	.word	0x0000ba90


	//----- nvinfo : EIATTR_CRS_STACK_SIZE
	.align		4
.L_516:
        /*00bc*/ 	.byte	0x04, 0x1e
        /*00be*/ 	.short	(.L_518 - .L_517)
.L_517:
        /*00c0*/ 	.word	0x00000000


	//----- nvinfo : EIATTR_CBANK_PARAM_SIZE
	.align		4
.L_518:
        /*00c4*/ 	.byte	0x03, 0x19
        /*00c6*/ 	.short	0x01d0


	//----- nvinfo : EIATTR_PARAM_CBANK
	.align		4
        /*00c8*/ 	.byte	0x04, 0x0a
        /*00ca*/ 	.short	(.L_520 - .L_519)
	.align		4
.L_519:
        /*00cc*/ 	.word	index@(.nv.constant0._ZN5flash16flash_fwd_kernelI23Flash_fwd_kernel_traitsILi256ELi64ELi64ELi4ELb0ELb0EN7cutlass10bfloat16_tE19Flash_kernel_traitsILi256ELi64ELi64ELi4ES3_EELb1ELb0ELb0ELb0ELb0ELb1ELb0ELb0EEEvNS_16Flash_fwd_paramsE)
        /*00d0*/ 	.short	0x0380
        /*00d2*/ 	.short	0x01d0


	//----- nvinfo : EIATTR_SW_WAR
	.align		4
.L_520:
        /*00d4*/ 	.byte	0x04, 0x36
        /*00d6*/ 	.short	(.L_522 - .L_521)
.L_521:
        /*00d8*/ 	.word	0x00000008
.L_522:


//--------------------- .nv.info._ZN5flash16flash_fwd_kernelI23Flash_fwd_kernel_traitsILi256ELi64ELi64ELi4ELb0ELb0EN7cutlass10bfloat16_tE19Flash_kernel_traitsILi256ELi64ELi64ELi4ES3_EELb0ELb0ELb0ELb0ELb0ELb1ELb1ELb0EEEvNS_16Flash_fwd_paramsE --------------------------
	.section	.nv.info._ZN5flash16flash_fwd_kernelI23Flash_fwd_kernel_traitsILi256ELi64ELi64ELi4ELb0ELb0EN7cutlass10bfloat16_tE19Flash_kernel_traitsILi256ELi64ELi64ELi4ES3_EELb0ELb0ELb0ELb0ELb0ELb1ELb1ELb0EEEvNS_16Flash_fwd_paramsE,"",@"SHT_CUDA_INFO"
	.sectionflags	@""
	.align	4


	//----- nvinfo : EIATTR_CUDA_API_VERSION
	.align		4
        /*0000*/ 	.byte	0x04, 0x37
        /*0002*/ 	.short	(.L_524 - .L_523)
.L_523:
        /*0004*/ 	.word	0x00000082


	//----- nvinfo : EIATTR_KPARAM_INFO
	.align		4
.L_524:
        /*0008*/ 	.byte	0x04, 0x17
        /*000a*/ 	.short	(.L_526 - .L_525)
.L_525:
        /*000c*/ 	.word	0x00000000
        /*0010*/ 	.short	0x0000
        /*0012*/ 	.short	0x0000
        /*0014*/ 	.byte	0x00, 0xf0, 0x41, 0x07


	//----- nvinfo : EIATTR_SPARSE_MMA_MASK
	.align		4
.L_526:
        /*0018*/ 	.byte	0x03, 0x50
        /*001a*/ 	.short	0x0000


	//----- nvinfo : EIATTR_MAXREG_COUNT
	.align		4
        /*001c*/ 	.byte	0x03, 0x1b
        /*001e*/ 	.short	0x00ff


	//----- nvinfo : EIATTR_NUM_BARRIERS
	.align		4
        /*0020*/ 	.byte	0x02, 0x4c
        /*0022*/ 	.byte	0x01
	.zero		1


	//----- nvinfo : EIATTR_MERCURY_ISA_VERSION
	.align		4
        /*0024*/ 	.byte	0x03, 0x5f
        /*0026*/ 	.short	0x0101


	//----- nvinfo : EIATTR_INT_WARP_WIDE_INSTR_OFFSETS
	.align		4
        /*0028*/ 	.byte	0x04, 0x31
        /*002a*/ 	.short	(.L_528 - .L_527)


	//   ....[0]....
.L_527:
        /*002c*/ 	.word	0x00001ad0


	//   ....[1]....
        /*0030*/ 	.word	0x00001b90


	//   ....[2]....
        /*0034*/ 	.word	0x00002190


	//----- nvinfo : EIATTR_COOP_GROUP_MASK_REGIDS
	.align		4
.L_528:
        /*0038*/ 	.byte	0x04, 0x29
        /*003a*/ 	.short	(.L_530 - .L_529)


	//   ....[0]....
.L_529:
        /*003c*/ 	.word	0xffffffff


	//   ....[1]....
        /*0040*/ 	.word	0xffffffff


	//   ....[2]....
        /*0044*/ 	.word	0xffffffff


	//   ....[3]....
        /*0048*/ 	.word	0xffffffff


	//   ....[4]....
        /*004c*/ 	.word	0xffffffff


	//   ....[5]....
        /*0050*/ 	.word	0xffffffff


	//   ....[6]....
        /*0054*/ 	.word	0xffffffff


	//   ....[7]....
        /*0058*/ 	.word	0xffffffff


	//   ....[8]....
        /*005c*/ 	.word	0xffffffff


	//   ....[9]....
        /*0060*/ 	.word	0xffffffff


	//   ....[10]....
        /*0064*/ 	.word	0xffffffff


	//   ....[11]....
        /*0068*/ 	.word	0xffffffff


	//----- nvinfo : EIATTR_COOP_GROUP_INSTR_OFFSETS
	.align		4
.L_530:
        /*006c*/ 	.byte	0x04, 0x28
        /*006e*/ 	.short	(.L_532 - .L_531)


	//   ....[0]....
.L_531:
        /*0070*/ 	.word	0x00004120


	//   ....[1]....
        /*0074*/ 	.word	0x00004180


	//   ....[2]....
        /*0078*/ 	.word	0x00004210


	//   ....[3]....
        /*007c*/ 	.word	0x00004240


	//   ....[4]....
        /*0080*/ 	.word	0x00007050


	//   ....[5]....
        /*0084*/ 	.word	0x00007090


	//   ....[6]....
        /*0088*/ 	.word	0x00007150


	//   ....[7]....
        /*008c*/ 	.word	0x00007160


	//   ....[8]....
        /*0090*/ 	.word	0x00008d50


	//   ....[9]....
        /*0094*/ 	.word	0x00008d90


	//   ....[10]....
        /*0098*/ 	.word	0x00008e60


	//   ....[11]....
        /*009c*/ 	.word	0x00008e80


	//----- nvinfo : EIATTR_VRC_CTA_INIT_COUNT
	.align		4
.L_532:
        /*00a0*/ 	.byte	0x02, 0x4a
	.zero		1
	.zero		1


	//----- nvinfo : EIATTR_EXIT_INSTR_OFFSETS
	.align		4
        /*00a4*/ 	.byte	0x04, 0x1c
        /*00a6*/ 	.short	(.L_534 - .L_533)


	//   ....[0]....
.L_533:
        /*00a8*/ 	.word	0x000004f0


	//   ....[1]....
        /*00ac*/ 	.word	0x00001010


	//   ....[2]....
        /*00b0*/ 	.word	0x000010a0


	//   ....[3]....
        /*00b4*/ 	.word	0x0000aac0


	//   ....[4]....
        /*00b8*/ 	.word	0x0000abd0


	//----- nvinfo : EIATTR_CRS_STACK_SIZE
	.align		4
.L_534:
        /*00bc*/ 	.byte	0x04, 0x1e
        /*00be*/ 	.short	(.L_536 - .L_535)
.L_535:
        /*00c0*/ 	.word	0x00000000


	//----- nvinfo : EIATTR_CBANK_PARAM_SIZE
	.align		4
.L_536:
        /*00c4*/ 	.byte	0x03, 0x19
        /*00c6*/ 	.short	0x01d0


	//----- nvinfo : EIATTR_PARAM_CBANK
	.align		4
        /*00c8*/ 	.byte	0x04, 0x0a
        /*00ca*/ 	.short	(.L_538 - .L_537)
	.align		4
.L_537:
        /*00cc*/ 	.word	index@(.nv.constant0._ZN5flash16flash_fwd_kernelI23Flash_fwd_kernel_traitsILi256ELi64ELi64ELi4ELb0ELb0EN7cutlass10bfloat16_tE19Flash_kernel_traitsILi256ELi64ELi64ELi4ES3_EELb0ELb0ELb0ELb0ELb0ELb1ELb1ELb0EEEvNS_16Flash_fwd_paramsE)
        /*00d0*/ 	.short	0x0380
        /*00d2*/ 	.short	0x01d0


	//----- nvinfo : EIATTR_SW_WAR
	.align		4
.L_538:
        /*00d4*/ 	.byte	0x04, 0x36
        /*00d6*/ 	.short	(.L_540 - .L_539)
.L_539:
        /*00d8*/ 	.word	0x00000008
.L_540:


//--------------------- .nv.info._ZN5flash16flash_fwd_kernelI23Flash_fwd_kernel_traitsILi256ELi64ELi64ELi4ELb0ELb0EN7cutlass10bfloat16_tE19Flash_kernel_traitsILi256ELi64ELi64ELi4ES3_EELb1ELb0ELb0ELb1ELb0ELb0ELb0ELb0EEEvNS_16Flash_fwd_paramsE --------------------------
	.section	.nv.info._ZN5flash16flash_fwd_kernelI23Flash_fwd_kernel_traitsILi256ELi64ELi64ELi4ELb0ELb0EN7cutlass10bfloat16_tE19Flash_kernel_traitsILi256ELi64ELi64ELi4ES3_EELb1ELb0ELb0ELb1ELb0ELb0ELb0ELb0EEEvNS_16Flash_fwd_paramsE,"",@"SHT_CUDA_INFO"
	.sectionflags	@""
	.align	4


	//----- nvinfo : EIATTR_CUDA_API_VERSION
	.align		4
        /*0000*/ 	.byte	0x04, 0x37
        /*0002*/ 	.short	(.L_542 - .L_541)
.L_541:
        /*0004*/ 	.word	0x00000082


	//----- nvinfo : EIATTR_KPARAM_INFO
	.align		4
.L_542:
        /*0008*/ 	.byte	0x04, 0x17
        /*000a*/ 	.short	(.L_544 - .L_543)
.L_543:
        /*000c*/ 	.word	0x00000000
        /*0010*/ 	.short	0x0000
        /*0012*/ 	.short	0x0000
        /*0014*/ 	.byte	0x00, 0xf0, 0x41, 0x07


	//----- nvinfo : EIATTR_SPARSE_MMA_MASK
	.align		4
.L_544:
        /*0018*/ 	.byte	0x03, 0x50
        /*001a*/ 	.short	0x0000


	//----- nvinfo : EIATTR_MAXREG_COUNT
	.align		4
        /*001c*/ 	.byte	0x03, 0x1b
        /*001e*/ 	.short	0x00ff


	//----- nvinfo : EIATTR_NUM_BARRIERS
	.align		4
        /*0020*/ 	.byte	0x02, 0x4c
        /*0022*/ 	.byte	0x01
	.zero		1


	//----- nvinfo : EIATTR_MERCURY_ISA_VERSION
	.align		4
        /*0024*/ 	.byte	0x03, 0x5f
        /*0026*/ 	.short	0x0101


	//----- nvinfo : EIATTR_COOP_GROUP_MASK_REGIDS
	.align		4
        /*0028*/ 	.byte	0x04, 0x29
        /*002a*/ 	.short	(.L_546 - .L_545)


	//   ....[0]....
.L_545:
        /*002c*/ 	.word	0xffffffff


	//   ....[1]....
        /*0030*/ 	.word	0xffffffff


	//   ....[2]....
        /*0034*/ 	.word	0xffffffff


	//   ....[3]....
        /*0038*/ 	.word	0xffffffff


	//   ....[4]....
        /*003c*/ 	.word	0xffffffff


	//   ....[5]....
        /*0040*/ 	.word	0xffffffff


	//   ....[6]....
        /*0044*/ 	.word	0xffffffff


	//   ....[7]....
        /*0048*/ 	.word	0xffffffff


	//   ....[8]....
        /*004c*/ 	.word	0xffffffff


	//   ....[9]....
        /*0050*/ 	.word	0xffffffff


	//   ....[10]....
        /*0054*/ 	.word	0xffffffff


	//   ....[11]....
        /*0058*/ 	.word	0xffffffff


	//----- nvinfo : EIATTR_COOP_GROUP_INSTR_OFFSETS
	.align		4
.L_546:
        /*005c*/ 	.byte	0x04, 0x28
        /*005e*/ 	.short	(.L_548 - .L_547)


	//   ....[0]....
.L_547:
        /*0060*/ 	.word	0x00005f90


	//   ....[1]....
        /*0064*/ 	.word	0x00006040


	//   ....[2]....
        /*0068*/ 	.word	0x00006150


	//   ....[3]....
        /*006c*/ 	.word	0x000061f0


	//   ....[4]....
        /*0070*/ 	.word	0x0000a510


	//   ....[5]....
        /*0074*/ 	.word	0x0000a570


	//   ....[6]....
        /*0078*/ 	.word	0x0000a700


	//   ....[7]....
        /*007c*/ 	.word	0x0000a730


	//   ....[8]....
        /*0080*/ 	.word	0x0000cc50


	//   ....[9]....
        /*0084*/ 	.word	0x0000cc90


	//   ....[10]....
        /*0088*/ 	.word	0x0000cd90


	//   ....[11]....
        /*008c*/ 	.word	0x0000cdb0


	//----- nvinfo : EIATTR_VRC_CTA_INIT_COUNT
	.align		4
.L_548:
        /*0090*/ 	.byte	0x02, 0x4a
	.zero		1
	.zero		1


	//----- nvinfo : EIATTR_EXIT_INSTR_OFFSETS
	.align		4
        /*0094*/ 	.byte	0x04, 0x1c
        /*0096*/ 	.short	(.L_550 - .L_549)


	//   ....[0]....
.L_549:
        /*0098*/ 	.word	0x00000680


	//   ....[1]....
        /*009c*/ 	.word	0x000012e0


	//   ....[2]....
        /*00a0*/ 	.word	0x00001370


	//   ....[3]....
        /*00a4*/ 	.word	0x0000ea60


	//   ....[4]....
        /*00a8*/ 	.word	0x0000ebb0


	//   ....[5]....
        /*00ac*/ 	.word	0x0000ebd0


	//----- nvinfo : EIATTR_CRS_STACK_SIZE
	.align		4
.L_550:
        /*00b0*/ 	.byte	0x04, 0x1e
        /*00b2*/ 	.short	(.L_552 - .L_551)
.L_551:
        /*00b4*/ 	.word	0x00000000


	//----- nvinfo : EIATTR_CBANK_PARAM_SIZE
	.align		4
.L_552:
        /*00b8*/ 	.byte	0x03, 0x19
        /*00ba*/ 	.short	0x01d0


	//----- nvinfo : EIATTR_PARAM_CBANK
	.align		4
        /*00bc*/ 	.byte	0x04, 0x0a
        /*00be*/ 	.short	(.L_554 - .L_553)
	.align		4
.L_553:
        /*00c0*/ 	.word	index@(.nv.constant0._ZN5flash16flash_fwd_kernelI23Flash_fwd_kernel_traitsILi256ELi64ELi64ELi4ELb0ELb0EN7cutlass10bfloat16_tE19Flash_kernel_traitsILi256ELi64ELi64ELi4ES3_EELb1ELb0ELb0ELb1ELb0ELb0ELb0ELb0EEEvNS_16Flash_fwd_paramsE)
        /*00c4*/ 	.short	0x0380
        /*00c6*/ 	.short	0x01d0


	//----- nvinfo : EIATTR_SW_WAR
	.align		4
.L_554:
        /*00c8*/ 	.byte	0x04, 0x36
        /*00ca*/ 	.short	(.L_556 - .L_555)
.L_555:
        /*00cc*/ 	.word	0x00000008
.L_556:


//--------------------- .nv.info._ZN5flash16flash_fwd_kernelI23Flash_fwd_kernel_traitsILi256ELi64ELi64ELi4ELb0ELb0EN7cutlass10bfloat16_tE19Flash_kernel_traitsILi256ELi64ELi64ELi4ES3_EELb1ELb0ELb0ELb0ELb0ELb0ELb0ELb1EEEvNS_16Flash_fwd_paramsE --------------------------
	.section	.nv.info._ZN5flash16flash_fwd_kernelI23Flash_fwd_kernel_traitsILi256ELi64ELi64ELi4ELb0ELb0EN7cutlass10bfloat16_tE19Flash_kernel_traitsILi256ELi64ELi64ELi4ES3_EELb1ELb0ELb0ELb0ELb0ELb0ELb0ELb1EEEvNS_16Flash_fwd_paramsE,"",@"SHT_CUDA_INFO"
	.sectionflags	@""
	.align	4


	//----- nvinfo : EIATTR_CUDA_API_VERSION
	.align		4
        /*0000*/ 	.byte	0x04, 0x37
        /*0002*/ 	.short	(.L_558 - .L_557)
.L_557:
        /*0004*/ 	.word	0x00000082


	//----- nvinfo : EIATTR_KPARAM_INFO
	.align		4
.L_558:
        /*0008*/ 	.byte	0x04, 0x17
        /*000a*/ 	.short	(.L_560 - .L_559)
.L_559:
        /*000c*/ 	.word	0x00000000
        /*0010*/ 	.short	0x0000
        /*0012*/ 	.short	0x0000
        /*0014*/ 	.byte	0x00, 0xf0, 0x41, 0x07


	//----- nvinfo : EIATTR_SPARSE_MMA_MASK
	.align		4
.L_560:
        /*0018*/ 	.byte	0x03, 0x50
        /*001a*/ 	.short	0x0000


	//----- nvinfo : EIATTR_MAXREG_COUNT
	.align		4
        /*001c*/ 	.byte	0x03, 0x1b
        /*001e*/ 	.short	0x00ff


	//----- nvinfo : EIATTR_NUM_BARRIERS
	.align		4
        /*0020*/ 	.byte	0x02, 0x4c
        /*0022*/ 	.byte	0x01
	.zero		1


	//----- nvinfo : EIATTR_ANNOTATIONS
	.align		4
        /*0024*/ 	.byte	0x04, 0x55
        /*0026*/ 	.short	(.L_562 - .L_561)


	//   ....[0]....
.L_561:
        /*0028*/ 	.word	0x00000001
        /*002c*/ 	.byte	0x60, 0x1b, 0x00, 0x00, 0x01, 0x00, 0x00, 0x00, 0xe0, 0x1b, 0x00, 0x00, 0x01, 0x00, 0x00, 0x00
        /* <DEDUP_REMOVED lines=39> */
        /*02ac*/ 	.byte	0x20, 0xff, 0x00, 0x00


	//----- nvinfo : EIATTR_MERCURY_ISA_VERSION
	.align		4
.L_562:
        /*02b0*/ 	.byte	0x03, 0x5f
        /*02b2*/ 	.short	0x0101


	//----- nvinfo : EIATTR_COOP_GROUP_MASK_REGIDS
	.align		4
        /*02b4*/ 	.byte	0x04, 0x29
        /*02b6*/ 	.short	(.L_564 - .L_563)


	//   ....[0]....
.L_563:
        /*02b8*/ 	.word	0xffffffff


	//   ....[1]....
        /*02bc*/ 	.word	0xffffffff


	//   ....[2]....
        /*02c0*/ 	.word	0xffffffff


	//   ....[3]....
        /*02c4*/ 	.word	0xffffffff


	//   ....[4]....
        /*02c8*/ 	.word	0xffffffff


	//   ....[5]....
        /*02cc*/ 	.word	0xffffffff


	//   ....[6]....
        /*02d0*/ 	.word	0xffffffff


	//   ....[7]....
        /*02d4*/ 	.word	0xffffffff


	//   ....[8]....
        /*02d8*/ 	.word	0xffffffff


	//   ....[9]....
        /*02dc*/ 	.word	0xffffffff


	//   ....[10]....
        /*02e0*/ 	.word	0xffffffff


	//   ....[11]....
        /*02e4*/ 	.word	0xffffffff


	//----- nvinfo : EIATTR_COOP_GROUP_INSTR_OFFSETS
	.align		4
.L_564:
        /*02e8*/ 	.byte	0x04, 0x28
        /*02ea*/ 	.short	(.L_566 - .L_565)


	//   ....[0]....
.L_565:
        /*02ec*/ 	.word	0x00005620


	//   ....[1]....
        /*02f0*/ 	.word	0x00005710


	//   ....[2]....
        /*02f4*/ 	.word	0x000057e0


	//   ....[3]....
        /*02f8*/ 	.word	0x000058a0


	//   ....[4]....
        /*02fc*/ 	.word	0x0000b190


	//   ....[5]....
        /*0300*/ 	.word	0x0000b1e0


	//   ....[6]....
        /*0304*/ 	.word	0x0000b340


	//   ....[7]....
        /*0308*/ 	.word	0x0000b370


	//   ....[8]....
        /*030c*/ 	.word	0x0000e6f0


	//   ....[9]....
        /*0310*/ 	.word	0x0000e720


	//   ....[10]....
        /*0314*/ 	.word	0x0000e7e0


	//   ....[11]....
        /*0318*/ 	.word	0x0000e7f0


	//----- nvinfo : EIATTR_VRC_CTA_INIT_COUNT
	.align		4
.L_566:
        /*031c*/ 	.byte	0x02, 0x4a
	.zero		1
	.zero		1


	//----- nvinfo : EIATTR_EXIT_INSTR_OFFSETS
	.align		4
        /*0320*/ 	.byte	0x04, 0x1c
        /*0322*/ 	.short	(.L_568 - .L_567)


	//   ....[0]....
.L_567:
        /*0324*/ 	.word	0x000006b0


	//   ....[1]....
        /*0328*/ 	.word	0x00001320


	//   ....[2]....
        /*032c*/ 	.word	0x000013b0


	//   ....[3]....
        /*0330*/ 	.word	0x00010570


	//   ....[4]....
        /*0334*/ 	.word	0x000106d0


	//   ....[5]....
        /*0338*/ 	.word	0x000106f0


	//----- nvinfo : EIATTR_CRS_STACK_SIZE
	.align		4
.L_568:
        /*033c*/ 	.byte	0x04, 0x1e
        /*033e*/ 	.short	(.L_570 - .L_569)
.L_569:
        /*0340*/ 	.word	0x00000000


	//----- nvinfo : EIATTR_CBANK_PARAM_SIZE
	.align		4
.L_570:
        /*0344*/ 	.byte	0x03, 0x19
        /*0346*/ 	.short	0x01d0


	//----- nvinfo : EIATTR_PARAM_CBANK
	.align		4
        /*0348*/ 	.byte	0x04, 0x0a
        /*034a*/ 	.short	(.L_572 - .L_571)
	.align		4
.L_571:
        /*034c*/ 	.word	index@(.nv.constant0._ZN5flash16flash_fwd_kernelI23Flash_fwd_kernel_traitsILi256ELi64ELi64ELi4ELb0ELb0EN7cutlass10bfloat16_tE19Flash_kernel_traitsILi256ELi64ELi64ELi4ES3_EELb1ELb0ELb0ELb0ELb0ELb0ELb0ELb1EEEvNS_16Flash_fwd_paramsE)
        /*0350*/ 	.short	0x0380
        /*0352*/ 	.short	0x01d0


	//----- nvinfo : EIATTR_SW_WAR
	.align		4
.L_572:
        /*0354*/ 	.byte	0x04, 0x36
        /*0356*/ 	.short	(.L_574 - .L_573)
.L_573:
        /*0358*/ 	.word	0x00000008
.L_574:


//--------------------- .nv.info._ZN5flash16flash_fwd_kernelI23Flash_fwd_kernel_traitsILi256ELi64ELi64ELi4ELb0ELb0EN7cutlass10bfloat16_tE19Flash_kernel_traitsILi256ELi64ELi64ELi4ES3_EELb0ELb0ELb0ELb0ELb0ELb0ELb1ELb0EEEvNS_16Flash_fwd_paramsE --------------------------
	.section	.nv.info._ZN5flash16flash_fwd_kernelI23Flash_fwd_kernel_traitsILi256ELi64ELi64ELi4ELb0ELb0EN7cutlass10bfloat16_tE19Flash_kernel_traitsILi256ELi64ELi64ELi4ES3_EELb0ELb0ELb0ELb0ELb0ELb0ELb1ELb0EEEvNS_16Flash_fwd_paramsE,"",@"SHT_CUDA_INFO"
	.sectionflags	@""
	.align	4


	//----- nvinfo : EIATTR_CUDA_API_VERSION
	.align		4
        /*0000*/ 	.byte	0x04, 0x37
        /*0002*/ 	.short	(.L_576 - .L_575)
.L_575:
        /*0004*/ 	.word	0x00000082


	//----- nvinfo : EIATTR_KPARAM_INFO
	.align		4
.L_576:
        /*0008*/ 	.byte	0x04, 0x17
        /*000a*/ 	.short	(.L_578 - .L_577)
.L_577:
        /*000c*/ 	.word	0x00000000
        /*0010*/ 	.short	0x0000
        /*0012*/ 	.short	0x0000
        /*0014*/ 	.byte	0x00, 0xf0, 0x41, 0x07


	//----- nvinfo : EIATTR_SPARSE_MMA_MASK
	.align		4
.L_578:
        /*0018*/ 	.byte	0x03, 0x50
        /*001a*/ 	.short	0x0000


	//----- nvinfo : EIATTR_MAXREG_COUNT
	.align		4
        /*001c*/ 	.byte	0x03, 0x1b
        /*001e*/ 	.short	0x00ff


	//----- nvinfo : EIATTR_NUM_BARRIERS
	.align		4
        /*0020*/ 	.byte	0x02, 0x4c
        /*0022*/ 	.byte	0x01
	.zero		1


	//----- nvinfo : EIATTR_MERCURY_ISA_VERSION
	.align		4
        /*0024*/ 	.byte	0x03, 0x5f
        /*0026*/ 	.short	0x0101


	//----- nvinfo : EIATTR_COOP_GROUP_MASK_REGIDS
	.align		4
        /*0028*/ 	.byte	0x04, 0x29
        /*002a*/ 	.short	(.L_580 - .L_579)


	//   ....[0]....
.L_579:
        /*002c*/ 	.word	0xffffffff


	//   ....[1]....
        /*0030*/ 	.word	0xffffffff


	//   ....[2]....
        /*0034*/ 	.word	0xffffffff


	//   ....[3]....
        /*0038*/ 	.word	0xffffffff


	//   ....[4]....
        /*003c*/ 	.word	0xffffffff


	//   ....[5]....
        /*0040*/ 	.word	0xffffffff


	//   ....[6]....
        /*0044*/ 	.word	0xffffffff


	//   ....[7]....
        /*0048*/ 	.word	0xffffffff


	//   ....[8]....
        /*004c*/ 	.word	0xffffffff


	//   ....[9]....
        /*0050*/ 	.word	0xffffffff


	//   ....[10]....
        /*0054*/ 	.word	0xffffffff


	//   ....[11]....
        /*0058*/ 	.word	0xffffffff


	//----- nvinfo : EIATTR_COOP_GROUP_INSTR_OFFSETS
	.align		4
.L_580:
        /*005c*/ 	.byte	0x04, 0x28
        /*005e*/ 	.short	(.L_582 - .L_581)


	//   ....[0]....
.L_581:
        /*0060*/ 	.word	0x00005770


	//   ....[1]....
        /*0064*/ 	.word	0x000057c0


	//   ....[2]....
        /*0068*/ 	.word	0x00005850


	//   ....[3]....
        /*006c*/ 	.word	0x00005880


	//   ....[4]....
        /*0070*/ 	.word	0x00008e80


	//   ....[5]....
        /*0074*/ 	.word	0x00008ec0


	//   ....[6]....
        /*0078*/ 	.word	0x00008f80


	//   ....[7]....
        /*007c*/ 	.word	0x00008f90


	//   ....[8]....
        /*0080*/ 	.word	0x0000ab60


	//   ....[9]....
        /*0084*/ 	.word	0x0000aba0


	//   ....[10]....
        /*0088*/ 	.word	0x0000ac60


	//   ....[11]....
        /*008c*/ 	.word	0x0000ac90


	//----- nvinfo : EIATTR_VRC_CTA_INIT_COUNT
	.align		4
.L_582:
        /*0090*/ 	.byte	0x02, 0x4a
	.zero		1
	.zero		1


	//----- nvinfo : EIATTR_EXIT_INSTR_OFFSETS
	.align		4
        /*0094*/ 	.byte	0x04, 0x1c
        /*0096*/ 	.short	(.L_584 - .L_583)


	//   ....[0]....
.L_583:
        /*0098*/ 	.word	0x000004f0


	//   ....[1]....
        /*009c*/ 	.word	0x00001180


	//   ....[2]....
        /*00a0*/ 	.word	0x00001210


	//   ....[3]....
        /*00a4*/ 	.word	0x0000c910


	//   ....[4]....
        /*00a8*/ 	.word	0x0000ca70


	//   ....[5]....
        /*00ac*/ 	.word	0x0000ca90


	//----- nvinfo : EIATTR_CRS_STACK_SIZE
	.align		4
.L_584:
        /*00b0*/ 	.byte	0x04, 0x1e
        /*00b2*/ 	.short	(.L_586 - .L_585)
.L_585:
        /*00b4*/ 	.word	0x00000000


	//----- nvinfo : EIATTR_CBANK_PARAM_SIZE
	.align		4
.L_586:
        /*00b8*/ 	.byte	0x03, 0x19
        /*00ba*/ 	.short	0x01d0


	//----- nvinfo : EIATTR_PARAM_CBANK
	.align		4
        /*00bc*/ 	.byte	0x04, 0x0a
        /*00be*/ 	.short	(.L_588 - .L_587)
	.align		4
.L_587:
        /*00c0*/ 	.word	index@(.nv.constant0._ZN5flash16flash_fwd_kernelI23Flash_fwd_kernel_traitsILi256ELi64ELi64ELi4ELb0ELb0EN7cutlass10bfloat16_tE19Flash_kernel_traitsILi256ELi64ELi64ELi4ES3_EELb0ELb0ELb0ELb0ELb0ELb0ELb1ELb0EEEvNS_16Flash_fwd_paramsE)
        /*00c4*/ 	.short	0x0380
        /*00c6*/ 	.short	0x01d0


	//----- nvinfo : EIATTR_SW_WAR
	.align		4
.L_588:
        /*00c8*/ 	.byte	0x04, 0x36
        /*00ca*/ 	.short	(.L_590 - .L_589)
.L_589:
        /*00cc*/ 	.word	0x00000008
.L_590:


//--------------------- .nv.info._ZN5flash16flash_fwd_kernelI23Flash_fwd_kernel_traitsILi256ELi64ELi64ELi4ELb0ELb0EN7cutlass10bfloat16_tE19Flash_kernel_traitsILi256ELi64ELi64ELi4ES3_EELb1ELb0ELb0ELb1ELb0ELb0ELb0ELb1EEEvNS_16Flash_fwd_paramsE --------------------------
	.section	.nv.info._ZN5flash16flash_fwd_kernelI23Flash_fwd_kernel_traitsILi256ELi64ELi64ELi4ELb0ELb0EN7cutlass10bfloat16_tE19Flash_kernel_traitsILi256ELi64ELi64ELi4ES3_EELb1ELb0ELb0ELb1ELb0ELb0ELb0ELb1EEEvNS_16Flash_fwd_paramsE,"",@"SHT_CUDA_INFO"
	.sectionflags	@""
	.align	4


	//----- nvinfo : EIATTR_CUDA_API_VERSION
	.align		4
        /*0000*/ 	.byte	0x04, 0x37
        /*0002*/ 	.short	(.L_592 - .L_591)
.L_591:
        /*0004*/ 	.word	0x00000082


	//----- nvinfo : EIATTR_KPARAM_INFO
	.align		4
.L_592:
        /*0008*/ 	.byte	0x04, 0x17
        /*000a*/ 	.short	(.L_594 - .L_593)
.L_593:
        /*000c*/ 	.word	0x00000000
        /*0010*/ 	.short	0x0000
        /*0012*/ 	.short	0x0000
        /*0014*/ 	.byte	0x00, 0xf0, 0x41, 0x07


	//----- nvinfo : EIATTR_SPARSE_MMA_MASK
	.align		4
.L_594:
        /*0018*/ 	.byte	0x03, 0x50
        /*001a*/ 	.short	0x0000


	//----- nvinfo : EIATTR_MAXREG_COUNT
	.align		4
        /*001c*/ 	.byte	0x03, 0x1b
        /*001e*/ 	.short	0x00ff


	//----- nvinfo : EIATTR_NUM_BARRIERS
	.align		4
        /*0020*/ 	.byte	0x02, 0x4c
        /*0022*/ 	.byte	0x01
	.zero		1


	//----- nvinfo : EIATTR_ANNOTATIONS
	.align		4
        /*0024*/ 	.byte	0x04, 0x55
        /*0026*/ 	.short	(.L_596 - .L_595)


	//   ....[0]....
.L_595:
        /* <DEDUP_REMOVED lines=43> */
        /*02cc*/ 	.byte	0x70, 0x0d, 0x01, 0x00, 0x01, 0x00, 0x00, 0x00, 0x80, 0x0d, 0x01, 0x00


	//----- nvinfo : EIATTR_MERCURY_ISA_VERSION
	.align		4
.L_596:
        /*02d8*/ 	.byte	0x03, 0x5f
        /*02da*/ 	.short	0x0101


	//----- nvinfo : EIATTR_COOP_GROUP_MASK_REGIDS
	.align		4
        /*02dc*/ 	.byte	0x04, 0x29
        /*02de*/ 	.short	(.L_598 - .L_597)


	//   ....[0]....
.L_597:
        /*02e0*/ 	.word	0xffffffff


	//   ....[1]....
        /*02e4*/ 	.word	0xffffffff


	//   ....[2]....
        /*02e8*/ 	.word	0xffffffff


	//   ....[3]....
        /*02ec*/ 	.word	0xffffffff


	//   ....[4]....
        /*02f0*/ 	.word	0xffffffff


	//   ....[5]....
        /*02f4*/ 	.word	0xffffffff


	//   ....[6]....
        /*02f8*/ 	.word	0xffffffff


	//   ....[7]....
        /*02fc*/ 	.word	0xffffffff


	//   ....[8]....
        /*0300*/ 	.word	0xffffffff


	//   ....[9]....
        /*0304*/ 	.word	0xffffffff


	//   ....[10]....
        /*0308*/ 	.word	0xffffffff


	//   ....[11]....
        /*030c*/ 	.word	0xffffffff


	//----- nvinfo : EIATTR_COOP_GROUP_INSTR_OFFSETS
	.align		4
.L_598:
        /*0310*/ 	.byte	0x04, 0x28
        /*0312*/ 	.short	(.L_600 - .L_599)


	//   ....[0]....
.L_599:
        /*0314*/ 	.word	0x00006140


	//   ....[1]....
        /*0318*/ 	.word	0x00006220


	//   ....[2]....
        /*031c*/ 	.word	0x000062f0


	//   ....[3]....
        /*0320*/ 	.word	0x000063f0


	//   ....[4]....
        /*0324*/ 	.word	0x0000c0b0


	//   ....[5]....
        /*0328*/ 	.word	0x0000c0f0


	//   ....[6]....
        /*032c*/ 	.word	0x0000c250


	//   ....[7]....
        /*0330*/ 	.word	0x0000c2d0


	//   ....[8]....
        /*0334*/ 	.word	0x0000f540


	//   ....[9]....
        /*0338*/ 	.word	0x0000f570


	//   ....[10]....
        /*033c*/ 	.word	0x0000f640


	//   ....[11]....
        /*0340*/ 	.word	0x0000f660


	//----- nvinfo : EIATTR_VRC_CTA_INIT_COUNT
	.align		4
.L_600:
        /*0344*/ 	.byte	0x02, 0x4a
	.zero		1
	.zero		1


	//----- nvinfo : EIATTR_EXIT_INSTR_OFFSETS
	.align		4
        /*0348*/ 	.byte	0x04, 0x1c
        /*034a*/ 	.short	(.L_602 - .L_601)


	//   ....[0]....
.L_601:
        /*034c*/ 	.word	0x000006b0


	//   ....[1]....
        /*0350*/ 	.word	0x00001320


	//   ....[2]....
        /*0354*/ 	.word	0x000013b0


	//   ....[3]....
        /*0358*/ 	.word	0x000113d0


	//   ....[4]....
        /*035c*/ 	.word	0x00011530


	//   ....[5]....
        /*0360*/ 	.word	0x00011550


	//----- nvinfo : EIATTR_CRS_STACK_SIZE
	.align		4
.L_602:
        /*0364*/ 	.byte	0x04, 0x1e
        /*0366*/ 	.short	(.L_604 - .L_603)
.L_603:
        /*0368*/ 	.word	0x00000000


	//----- nvinfo : EIATTR_CBANK_PARAM_SIZE
	.align		4
.L_604:
        /*036c*/ 	.byte	0x03, 0x19
        /*036e*/ 	.short	0x01d0


	//----- nvinfo : EIATTR_PARAM_CBANK
	.align		4
        /*0370*/ 	.byte	0x04, 0x0a
        /*0372*/ 	.short	(.L_606 - .L_605)
	.align		4
.L_605:
        /*0374*/ 	.word	index@(.nv.constant0._ZN5flash16flash_fwd_kernelI23Flash_fwd_kernel_traitsILi256ELi64ELi64ELi4ELb0ELb0EN7cutlass10bfloat16_tE19Flash_kernel_traitsILi256ELi64ELi64ELi4ES3_EELb1ELb0ELb0ELb1ELb0ELb0ELb0ELb1EEEvNS_16Flash_fwd_paramsE)
        /*0378*/ 	.short	0x0380
        /*037a*/ 	.short	0x01d0


	//----- nvinfo : EIATTR_SW_WAR
	.align		4
.L_606:
        /*037c*/ 	.byte	0x04, 0x36
        /*037e*/ 	.short	(.L_608 - .L_607)
.L_607:
        /*0380*/ 	.word	0x00000008
.L_608:


//--------------------- .nv.info._ZN5flash16flash_fwd_kernelI23Flash_fwd_kernel_traitsILi256ELi64ELi64ELi4ELb0ELb0EN7cutlass10bfloat16_tE19Flash_kernel_traitsILi256ELi64ELi64ELi4ES3_EELb0ELb0ELb0ELb1ELb0ELb0ELb1ELb0EEEvNS_16Flash_fwd_paramsE --------------------------
	.section	.nv.info._ZN5flash16flash_fwd_kernelI23Flash_fwd_kernel_traitsILi256ELi64ELi64ELi4ELb0ELb0EN7cutlass10bfloat16_tE19Flash_kernel_traitsILi256ELi64ELi64ELi4ES3_EELb0ELb0ELb0ELb1ELb0ELb0ELb1ELb0EEEvNS_16Flash_fwd_paramsE,"",@"SHT_CUDA_INFO"
	.sectionflags	@""
	.align	4


	//----- nvinfo : EIATTR_CUDA_API_VERSION
	.align		4
        /*0000*/ 	.byte	0x04, 0x37
        /*0002*/ 	.short	(.L_610 - .L_609)
.L_609:
        /*0004*/ 	.word	0x00000082


	//----- nvinfo : EIATTR_KPARAM_INFO
	.align		4
.L_610:
        /*0008*/ 	.byte	0x04, 0x17
        /*000a*/ 	.short	(.L_612 - .L_611)
.L_611:
        /*000c*/ 	.word	0x00000000
        /*0010*/ 	.short	0x0000
        /*0012*/ 	.short	0x0000
        /*0014*/ 	.byte	0x00, 0xf0, 0x41, 0x07


	//----- nvinfo : EIATTR_SPARSE_MMA_MASK
	.align		4
.L_612:
        /*0018*/ 	.byte	0x03, 0x50
        /*001a*/ 	.short	0x0000


	//----- nvinfo : EIATTR_MAXREG_COUNT
	.align		4
        /*001c*/ 	.byte	0x03, 0x1b
        /*001e*/ 	.short	0x00ff


	//----- nvinfo : EIATTR_NUM_BARRIERS
	.align		4
        /*0020*/ 	.byte	0x02, 0x4c
        /*0022*/ 	.byte	0x01
	.zero		1


	//----- nvinfo : EIATTR_MERCURY_ISA_VERSION
	.align		4
        /*0024*/ 	.byte	0x03, 0x5f
        /*0026*/ 	.short	0x0101


	//----- nvinfo : EIATTR_COOP_GROUP_MASK_REGIDS
	.align		4
        /*0028*/ 	.byte	0x04, 0x29
        /*002a*/ 	.short	(.L_614 - .L_613)


	//   ....[0]....
.L_613:
        /*002c*/ 	.word	0xffffffff


	//   ....[1]....
        /*0030*/ 	.word	0xffffffff


	//   ....[2]....
        /*0034*/ 	.word	0xffffffff


	//   ....[3]....
        /*0038*/ 	.word	0xffffffff


	//   ....[4]....
        /*003c*/ 	.word	0xffffffff


	//   ....[5]....
        /*0040*/ 	.word	0xffffffff


	//   ....[6]....
        /*0044*/ 	.word	0xffffffff


	//   ....[7]....
        /*0048*/ 	.word	0xffffffff


	//   ....[8]....
        /*004c*/ 	.word	0xffffffff


	//   ....[9]....
        /*0050*/ 	.word	0xffffffff


	//   ....[10]....
        /*0054*/ 	.word	0xffffffff


	//   ....[11]....
        /*0058*/ 	.word	0xffffffff


	//----- nvinfo : EIATTR_COOP_GROUP_INSTR_OFFSETS
	.align		4
.L_614:
        /*005c*/ 	.byte	0x04, 0x28
        /*005e*/ 	.short	(.L_616 - .L_615)


	//   ....[0]....
.L_615:
        /*0060*/ 	.word	0x000060f0


	//   ....[1]....
        /*0064*/ 	.word	0x00006150


	//   ....[2]....
        /*0068*/ 	.word	0x000061d0


	//   ....[3]....
        /*006c*/ 	.word	0x00006200


	//   ....[4]....
        /*0070*/ 	.word	0x0000a0e0


	//   ....[5]....
        /*0074*/ 	.word	0x0000a120


	//   ....[6]....
        /*0078*/ 	.word	0x0000a1d0


	//   ....[7]....
        /*007c*/ 	.word	0x0000a1e0


	//   ....[8]....
        /*0080*/ 	.word	0x0000bdc0


	//   ....[9]....
        /*0084*/ 	.word	0x0000be00


	//   ....[10]....
        /*0088*/ 	.word	0x0000bed0


	//   ....[11]....
        /*008c*/ 	.word	0x0000bef0


	//----- nvinfo : EIATTR_VRC_CTA_INIT_COUNT
	.align		4
.L_616:
        /*0090*/ 	.byte	0x02, 0x4a
	.zero		1
	.zero		1


	//----- nvinfo : EIATTR_EXIT_INSTR_OFFSETS
	.align		4
        /*0094*/ 	.byte	0x04, 0x1c
        /*0096*/ 	.short	(.L_618 - .L_617)


	//   ....[0]....
.L_617:
        /*0098*/ 	.word	0x000004f0


	//   ....[1]....
        /*009c*/ 	.word	0x00001150


	//   ....[2]....
        /*00a0*/ 	.word	0x000011e0


	//   ....[3]....
        /*00a4*/ 	.word	0x0000dbf0


	//   ....[4]....
        /*00a8*/ 	.word	0x0000dd50


	//   ....[5]....
        /*00ac*/ 	.word	0x0000dd70


	//----- nvinfo : EIATTR_CRS_STACK_SIZE
	.align		4
.L_618:
        /*00b0*/ 	.byte	0x04, 0x1e
        /*00b2*/ 	.short	(.L_620 - .L_619)
.L_619:
        /*00b4*/ 	.word	0x00000000


	//----- nvinfo : EIATTR_CBANK_PARAM_SIZE
	.align		4
.L_620:
        /*00b8*/ 	.byte	0x03, 0x19
        /*00ba*/ 	.short	0x01d0


	//----- nvinfo : EIATTR_PARAM_CBANK
	.align		4
        /*00bc*/ 	.byte	0x04, 0x0a
        /*00be*/ 	.short	(.L_622 - .L_621)
	.align		4
.L_621:
        /*00c0*/ 	.word	index@(.nv.constant0._ZN5flash16flash_fwd_kernelI23Flash_fwd_kernel_traitsILi256ELi64ELi64ELi4ELb0ELb0EN7cutlass10bfloat16_tE19Flash_kernel_traitsILi256ELi64ELi64ELi4ES3_EELb0ELb0ELb0ELb1ELb0ELb0ELb1ELb0EEEvNS_16Flash_fwd_paramsE)
        /*00c4*/ 	.short	0x0380
        /*00c6*/ 	.short	0x01d0


	//----- nvinfo : EIATTR_SW_WAR
	.align		4
.L_622:
        /*00c8*/ 	.byte	0x04, 0x36
        /*00ca*/ 	.short	(.L_624 - .L_623)
.L_623:
        /*00cc*/ 	.word	0x00000008
.L_624:


//--------------------- .nv.info._ZN5flash16flash_fwd_kernelI23Flash_fwd_kernel_traitsILi256ELi64ELi64ELi4ELb0ELb0EN7cutlass10bfloat16_tE19Flash_kernel_traitsILi256ELi64ELi64ELi4ES3_EELb1ELb0ELb1ELb0ELb0ELb1ELb0ELb0EEEvNS_16Flash_fwd_paramsE --------------------------
	.section	.nv.info._ZN5flash16flash_fwd_kernelI23Flash_fwd_kernel_traitsILi256ELi64ELi64ELi4ELb0ELb0EN7cutlass10bfloat16_tE19Flash_kernel_traitsILi256ELi64ELi64ELi4ES3_EELb1ELb0ELb1ELb0ELb0ELb1ELb0ELb0EEEvNS_16Flash_fwd_paramsE,"",@"SHT_CUDA_INFO"
	.sectionflags	@""
	.align	4


	//----- nvinfo : EIATTR_CUDA_API_VERSION
	.align		4
        /*0000*/ 	.byte	0x04, 0x37
        /*0002*/ 	.short	(.L_626 - .L_625)
.L_625:
        /*0004*/ 	.word	0x00000082


	//----- nvinfo : EIATTR_KPARAM_INFO
	.align		4
.L_626:
        /*0008*/ 	.byte	0x04, 0x17
        /*000a*/ 	.short	(.L_628 - .L_627)
.L_627:
        /*000c*/ 	.word	0x00000000
        /*0010*/ 	.short	0x0000
        /*0012*/ 	.short	0x0000
        /*0014*/ 	.byte	0x00, 0xf0, 0x41, 0x07


	//----- nvinfo : EIATTR_SPARSE_MMA_MASK
	.align		4
.L_628:
        /*0018*/ 	.byte	0x03, 0x50
        /*001a*/ 	.short	0x0000


	//----- nvinfo : EIATTR_MAXREG_COUNT
	.align		4
        /*001c*/ 	.byte	0x03, 0x1b
        /*001e*/ 	.short	0x00ff


	//----- nvinfo : EIATTR_NUM_BARRIERS
	.align		4
        /*0020*/ 	.byte	0x02, 0x4c
        /*0022*/ 	.byte	0x01
	.zero		1


	//----- nvinfo : EIATTR_MERCURY_ISA_VERSION
	.align		4
        /*0024*/ 	.byte	0x03, 0x5f
        /*0026*/ 	.short	0x0101


	//----- nvinfo : EIATTR_INT_WARP_WIDE_INSTR_OFFSETS
	.align		4
        /*0028*/ 	.byte	0x04, 0x31
        /*002a*/ 	.short	(.L_630 - .L_629)


	//   ....[0]....
.L_629:
        /*002c*/ 	.word	0x00001db0


	//   ....[1]....
        /*0030*/ 	.word	0x00002060


	//   ....[2]....
        /*0034*/ 	.word	0x00002480


	//----- nvinfo : EIATTR_COOP_GROUP_MASK_REGIDS
	.align		4
.L_630:
        /*0038*/ 	.byte	0x04, 0x29
        /*003a*/ 	.short	(.L_632 - .L_631)


	//   ....[0]....
.L_631:
        /*003c*/ 	.word	0xffffffff


	//   ....[1]....
        /*0040*/ 	.word	0xffffffff


	//   ....[2]....
        /*0044*/ 	.word	0xffffffff


	//   ....[3]....
        /*0048*/ 	.word	0xffffffff


	//   ....[4]....
        /*004c*/ 	.word	0xffffffff


	//   ....[5]....
        /*0050*/ 	.word	0xffffffff


	//   ....[6]....
        /*0054*/ 	.word	0xffffffff


	//   ....[7]....
        /*0058*/ 	.word	0xffffffff


	//   ....[8]....
        /*005c*/ 	.word	0xffffffff


	//   ....[9]....
        /*0060*/ 	.word	0xffffffff


	//   ....[10]....
        /*0064*/ 	.word	0xffffffff


	//   ....[11]....
        /*0068*/ 	.word	0xffffffff


	//   ....[12]....
        /*006c*/ 	.word	0xffffffff


	//   ....[13]....
        /*0070*/ 	.word	0xffffffff


	//   ....[14]....
        /*0074*/ 	.word	0xffffffff


	//   ....[15]....
        /*0078*/ 	.word	0xffffffff


	//----- nvinfo : EIATTR_COOP_GROUP_INSTR_OFFSETS
	.align		4
.L_632:
        /*007c*/ 	.byte	0x04, 0x28
        /*007e*/ 	.short	(.L_634 - .L_633)


	//   ....[0]....
.L_633:
        /*0080*/ 	.word	0x00004700


	//   ....[1]....
        /*0084*/ 	.word	0x00004780


	//   ....[2]....
        /*0088*/ 	.word	0x000048d0


	//   ....[3]....
        /*008c*/ 	.word	0x00004930


	//   ....[4]....
        /*0090*/ 	.word	0x00008500


	//   ....[5]....
        /*0094*/ 	.word	0x000085c0


	//   ....[6]....
        /*0098*/ 	.word	0x00008690


	//   ....[7]....
        /*009c*/ 	.word	0x00008710


	//   ....[8]....
        /*00a0*/ 	.word	0x0000cc90


	//   ....[9]....
        /*00a4*/ 	.word	0x0000ccd0


	//   ....[10]....
        /*00a8*/ 	.word	0x0000ce90


	//   ....[11]....
        /*00ac*/ 	.word	0x0000cec0


	//   ....[12]....
        /*00b0*/ 	.word	0x0000f440


	//   ....[13]....
        /*00b4*/ 	.word	0x0000f480


	//   ....[14]....
        /*00b8*/ 	.word	0x0000f580


	//   ....[15]....
        /*00bc*/ 	.word	0x0000f590


	//----- nvinfo : EIATTR_VRC_CTA_INIT_COUNT
	.align		4
.L_634:
        /*00c0*/ 	.byte	0x02, 0x4a
	.zero		1
	.zero		1


	//----- nvinfo : EIATTR_EXIT_INSTR_OFFSETS
	.align		4
        /*00c4*/ 	.byte	0x04, 0x1c
        /*00c6*/ 	.short	(.L_636 - .L_635)


	//   ....[0]....
.L_635:
        /*00c8*/ 	.word	0x00000650


	//   ....[1]....
        /*00cc*/ 	.word	0x000012b0


	//   ....[2]....
        /*00d0*/ 	.word	0x00001340


	//   ....[3]....
        /*00d4*/ 	.word	0x00011150


	//   ....[4]....
        /*00d8*/ 	.word	0x00011260


	//----- nvinfo : EIATTR_CRS_STACK_SIZE
	.align		4
.L_636:
        /*00dc*/ 	.byte	0x04, 0x1e
        /*00de*/ 	.short	(.L_638 - .L_637)
.L_637:
        /*00e0*/ 	.word	0x00000000


	//----- nvinfo : EIATTR_CBANK_PARAM_SIZE
	.align		4
.L_638:
        /*00e4*/ 	.byte	0x03, 0x19
        /*00e6*/ 	.short	0x01d0


	//----- nvinfo : EIATTR_PARAM_CBANK
	.align		4
        /*00e8*/ 	.byte	0x04, 0x0a
        /*00ea*/ 	.short	(.L_640 - .L_639)
	.align		4
.L_639:
        /*00ec*/ 	.word	index@(.nv.constant0._ZN5flash16flash_fwd_kernelI23Flash_fwd_kernel_traitsILi256ELi64ELi64ELi4ELb0ELb0EN7cutlass10bfloat16_tE19Flash_kernel_traitsILi256ELi64ELi64ELi4ES3_EELb1ELb0ELb1ELb0ELb0ELb1ELb0ELb0EEEvNS_16Flash_fwd_paramsE)
        /*00f0*/ 	.short	0x0380
        /*00f2*/ 	.short	0x01d0


	//----- nvinfo : EIATTR_SW_WAR
	.align		4
.L_640:
        /*00f4*/ 	.byte	0x04, 0x36
        /*00f6*/ 	.short	(.L_642 - .L_641)
.L_641:
        /*00f8*/ 	.word	0x00000008
.L_642:


//--------------------- .nv.info._ZN5flash16flash_fwd_kernelI23Flash_fwd_kernel_traitsILi256ELi64ELi64ELi4ELb0ELb0EN7cutlass10bfloat16_tE19Flash_kernel_traitsILi256ELi64ELi64ELi4ES3_EELb0ELb0ELb1ELb0ELb0ELb1ELb1ELb0EEEvNS_16Flash_fwd_paramsE --------------------------
	.section	.nv.info._ZN5flash16flash_fwd_kernelI23Flash_fwd_kernel_traitsILi256ELi64ELi64ELi4ELb0ELb0EN7cutlass10bfloat16_tE19Flash_kernel_traitsILi256ELi64ELi64ELi4ES3_EELb0ELb0ELb1ELb0ELb0ELb1ELb1ELb0EEEvNS_16Flash_fwd_paramsE,"",@"SHT_CUDA_INFO"
	.sectionflags	@""
	.align	4


	//----- nvinfo : EIATTR_CUDA_API_VERSION
	.align		4
        /*0000*/ 	.byte	0x04, 0x37
        /*0002*/ 	.short	(.L_644 - .L_643)
.L_643:
        /*0004*/ 	.word	0x00000082


	//----- nvinfo : EIATTR_KPARAM_INFO
	.align		4
.L_644:
        /*0008*/ 	.byte	0x04, 0x17
        /*000a*/ 	.short	(.L_646 - .L_645)
.L_645:
        /*000c*/ 	.word	0x00000000
        /*0010*/ 	.short	0x0000
        /*0012*/ 	.short	0x0000
        /*0014*/ 	.byte	0x00, 0xf0, 0x41, 0x07


	//----- nvinfo : EIATTR_SPARSE_MMA_MASK
	.align		4
.L_646:
        /*0018*/ 	.byte	0x03, 0x50
        /*001a*/ 	.short	0x0000


	//----- nvinfo : EIATTR_MAXREG_COUNT
	.align		4
        /*001c*/ 	.byte	0x03, 0x1b
        /*001e*/ 	.short	0x00ff


	//----- nvinfo : EIATTR_NUM_BARRIERS
	.align		4
        /*0020*/ 	.byte	0x02, 0x4c
        /*0022*/ 	.byte	0x01
	.zero		1


	//----- nvinfo : EIATTR_MERCURY_ISA_VERSION
	.align		4
        /*0024*/ 	.byte	0x03, 0x5f
        /*0026*/ 	.short	0x0101


	//----- nvinfo : EIATTR_INT_WARP_WIDE_INSTR_OFFSETS
	.align		4
        /*0028*/ 	.byte	0x04, 0x31
        /*002a*/ 	.short	(.L_648 - .L_647)


	//   ....[0]....
.L_647:
        /*002c*/ 	.word	0x00001b90


	//   ....[1]....
        /*0030*/ 	.word	0x00001fc0


	//   ....[2]....
        /*0034*/ 	.word	0x00002360


	//----- nvinfo : EIATTR_COOP_GROUP_MASK_REGIDS
	.align		4
.L_648:
        /*0038*/ 	.byte	0x04, 0x29
        /*003a*/ 	.short	(.L_650 - .L_649)


	//   ....[0]....
.L_649:
        /*003c*/ 	.word	0xffffffff


	//   ....[1]....
        /*0040*/ 	.word	0xffffffff


	//   ....[2]....
        /*0044*/ 	.word	0xffffffff


	//   ....[3]....
        /*0048*/ 	.word	0xffffffff


	//   ....[4]....
        /*004c*/ 	.word	0xffffffff


	//   ....[5]....
        /*0050*/ 	.word	0xffffffff


	//   ....[6]....
        /*0054*/ 	.word	0xffffffff


	//   ....[7]....
        /*0058*/ 	.word	0xffffffff


	//   ....[8]....
        /*005c*/ 	.word	0xffffffff


	//   ....[9]....
        /*0060*/ 	.word	0xffffffff


	//   ....[10]....
        /*0064*/ 	.word	0xffffffff


	//   ....[11]....
        /*0068*/ 	.word	0xffffffff


	//   ....[12]....
        /*006c*/ 	.word	0xffffffff


	//   ....[13]....
        /*0070*/ 	.word	0xffffffff


	//   ....[14]....
        /*0074*/ 	.word	0xffffffff


	//   ....[15]....
        /*0078*/ 	.word	0xffffffff


	//----- nvinfo : EIATTR_COOP_GROUP_INSTR_OFFSETS
	.align		4
.L_650:
        /*007c*/ 	.byte	0x04, 0x28
        /*007e*/ 	.short	(.L_652 - .L_651)


	//   ....[0]....
.L_651:
        /*0080*/ 	.word	0x00004820


	//   ....[1]....
        /*0084*/ 	.word	0x00004890


	//   ....[2]....
        /*0088*/ 	.word	0x00004930


	//   ....[3]....
        /*008c*/ 	.word	0x00004960


	//   ....[4]....
        /*0090*/ 	.word	0x00008060


	//   ....[5]....
        /*0094*/ 	.word	0x000080e0


	//   ....[6]....
        /*0098*/ 	.word	0x00008110


	//   ....[7]....
        /*009c*/ 	.word	0x00008130


	//   ....[8]....
        /*00a0*/ 	.word	0x0000c1e0


	//   ....[9]....
        /*00a4*/ 	.word	0x0000c220


	//   ....[10]....
        /*00a8*/ 	.word	0x0000c2a0


	//   ....[11]....
        /*00ac*/ 	.word	0x0000c2b0


	//   ....[12]....
        /*00b0*/ 	.word	0x0000dff0


	//   ....[13]....
        /*00b4*/ 	.word	0x0000e030


	//   ....[14]....
        /*00b8*/ 	.word	0x0000e130


	//   ....[15]....
        /*00bc*/ 	.word	0x0000e160


	//----- nvinfo : EIATTR_VRC_CTA_INIT_COUNT
	.align		4
.L_652:
        /*00c0*/ 	.byte	0x02, 0x4a
	.zero		1
	.zero		1


	//----- nvinfo : EIATTR_EXIT_INSTR_OFFSETS
	.align		4
        /*00c4*/ 	.byte	0x04, 0x1c
        /*00c6*/ 	.short	(.L_654 - .L_653)


	//   ....[0]....
.L_653:
        /*00c8*/ 	.word	0x00000490


	//   ....[1]....
        /*00cc*/ 	.word	0x00001120


	//   ....[2]....
        /*00d0*/ 	.word	0x000011b0


	//   ....[3]....
        /*00d4*/ 	.word	0x0000fce0


	//   ....[4]....
        /*00d8*/ 	.word	0x0000fdf0


	//----- nvinfo : EIATTR_CRS_STACK_SIZE
	.align		4
.L_654:
        /*00dc*/ 	.byte	0x04, 0x1e
        /*00de*/ 	.short	(.L_656 - .L_655)
.L_655:
        /*00e0*/ 	.word	0x00000000


	//----- nvinfo : EIATTR_CBANK_PARAM_SIZE
	.align		4
.L_656:
        /*00e4*/ 	.byte	0x03, 0x19
        /*00e6*/ 	.short	0x01d0


	//----- nvinfo : EIATTR_PARAM_CBANK
	.align		4
        /*00e8*/ 	.byte	0x04, 0x0a
        /*00ea*/ 	.short	(.L_658 - .L_657)
	.align		4
.L_657:
        /*00ec*/ 	.word	index@(.nv.constant0._ZN5flash16flash_fwd_kernelI23Flash_fwd_kernel_traitsILi256ELi64ELi64ELi4ELb0ELb0EN7cutlass10bfloat16_tE19Flash_kernel_traitsILi256ELi64ELi64ELi4ES3_EELb0ELb0ELb1ELb0ELb0ELb1ELb1ELb0EEEvNS_16Flash_fwd_paramsE)
        /*00f0*/ 	.short	0x0380
        /*00f2*/ 	.short	0x01d0


	//----- nvinfo : EIATTR_SW_WAR
	.align		4
.L_658:
        /*00f4*/ 	.byte	0x04, 0x36
        /*00f6*/ 	.short	(.L_660 - .L_659)
.L_659:
        /*00f8*/ 	.word	0x00000008
.L_660:


//--------------------- .nv.info._ZN5flash16flash_fwd_kernelI23Flash_fwd_kernel_traitsILi256ELi64ELi64ELi4ELb0ELb0EN7cutlass10bfloat16_tE19Flash_kernel_traitsILi256ELi64ELi64ELi4ES3_EELb1ELb0ELb1ELb1ELb0ELb0ELb0ELb0EEEvNS_16Flash_fwd_paramsE --------------------------
	.section	.nv.info._ZN5flash16flash_fwd_kernelI23Flash_fwd_kernel_traitsILi256ELi64ELi64ELi4ELb0ELb0EN7cutlass10bfloat16_tE19Flash_kernel_traitsILi256ELi64ELi64ELi4ES3_EELb1ELb0ELb1ELb1ELb0ELb0ELb0ELb0EEEvNS_16Flash_fwd_paramsE,"",@"SHT_CUDA_INFO"
	.sectionflags	@""
	.align	4


	//----- nvinfo : EIATTR_CUDA_API_VERSION
	.align		4
        /*0000*/ 	.byte	0x04, 0x37
        /*0002*/ 	.short	(.L_662 - .L_661)
.L_661:
        /*0004*/ 	.word	0x00000082


	//----- nvinfo : EIATTR_KPARAM_INFO
	.align		4
.L_662:
        /*0008*/ 	.byte	0x04, 0x17
        /*000a*/ 	.short	(.L_664 - .L_663)
.L_663:
        /*000c*/ 	.word	0x00000000
        /*0010*/ 	.short	0x0000
        /*0012*/ 	.short	0x0000
        /*0014*/ 	.byte	0x00, 0xf0, 0x41, 0x07


	//----- nvinfo : EIATTR_SPARSE_MMA_MASK
	.align		4
.L_664:
        /*0018*/ 	.byte	0x03, 0x50
        /*001a*/ 	.short	0x0000


	//----- nvinfo : EIATTR_MAXREG_COUNT
	.align		4
        /*001c*/ 	.byte	0x03, 0x1b
        /*001e*/ 	.short	0x00ff


	//----- nvinfo : EIATTR_NUM_BARRIERS
	.align		4
        /*0020*/ 	.byte	0x02, 0x4c
        /*0022*/ 	.byte	0x01
	.zero		1


	//----- nvinfo : EIATTR_MERCURY_ISA_VERSION
	.align		4
        /*0024*/ 	.byte	0x03, 0x5f
        /*0026*/ 	.short	0x0101


	//----- nvinfo : EIATTR_COOP_GROUP_MASK_REGIDS
	.align		4
        /*0028*/ 	.byte	0x04, 0x29
        /*002a*/ 	.short	(.L_666 - .L_665)


	//   ....[0]....
.L_665:
        /*002c*/ 	.word	0xffffffff


	//   ....[1]....
        /*0030*/ 	.word	0xffffffff


	//   ....[2]....
        /*0034*/ 	.word	0xffffffff


	//   ....[3]....
        /*0038*/ 	.word	0xffffffff


	//   ....[4]....
        /*003c*/ 	.word	0xffffffff


	//   ....[5]....
        /*0040*/ 	.word	0xffffffff


	//   ....[6]....
        /*0044*/ 	.word	0xffffffff


	//   ....[7]....
        /*0048*/ 	.word	0xffffffff


	//   ....[8]....
        /*004c*/ 	.word	0xffffffff


	//   ....[9]....
        /*0050*/ 	.word	0xffffffff


	//   ....[10]....
        /*0054*/ 	.word	0xffffffff


	//   ....[11]....
        /*0058*/ 	.word	0xffffffff


	//   ....[12]....
        /*005c*/ 	.word	0xffffffff


	//   ....[13]....
        /*0060*/ 	.word	0xffffffff


	//   ....[14]....
        /*0064*/ 	.word	0xffffffff


	//   ....[15]....
        /*0068*/ 	.word	0xffffffff


	//----- nvinfo : EIATTR_COOP_GROUP_INSTR_OFFSETS
	.align		4
.L_666:
        /*006c*/ 	.byte	0x04, 0x28
        /*006e*/ 	.short	(.L_668 - .L_667)


	//   ....[0]....
.L_667:
        /*0070*/ 	.word	0x00006610


	//   ....[1]....
        /*0074*/ 	.word	0x00006690


	//   ....[2]....
        /*0078*/ 	.word	0x000067f0


	//   ....[3]....
        /*007c*/ 	.word	0x00006880


	//   ....[4]....
        /*0080*/ 	.word	0x0000b400


	//   ....[5]....
        /*0084*/ 	.word	0x0000b4a0


	//   ....[6]....
        /*0088*/ 	.word	0x0000b520


	//   ....[7]....
        /*008c*/ 	.word	0x0000b5a0


	//   ....[8]....
        /*0090*/ 	.word	0x00010b20


	//   ....[9]....
        /*0094*/ 	.word	0x00010be0


	//   ....[10]....
        /*0098*/ 	.word	0x00010d20


	//   ....[11]....
        /*009c*/ 	.word	0x00010d40


	//   ....[12]....
        /*00a0*/ 	.word	0x000131f0


	//   ....[13]....
        /*00a4*/ 	.word	0x00013230


	//   ....[14]....
        /*00a8*/ 	.word	0x00013370


	//   ....[15]....
        /*00ac*/ 	.word	0x000133a0


	//----- nvinfo : EIATTR_VRC_CTA_INIT_COUNT
	.align		4
.L_668:
        /*00b0*/ 	.byte	0x02, 0x4a
	.zero		1
	.zero		1


	//----- nvinfo : EIATTR_EXIT_INSTR_OFFSETS
	.align		4
        /*00b4*/ 	.byte	0x04, 0x1c
        /*00b6*/ 	.short	(.L_670 - .L_669)


	//   ....[0]....
.L_669:
        /*00b8*/ 	.word	0x00000650


	//   ....[1]....
        /*00bc*/ 	.word	0x00001420


	//   ....[2]....
        /*00c0*/ 	.word	0x000014b0


	//   ....[3]....
        /*00c4*/ 	.word	0x00014fc0


	//   ....[4]....
        /*00c8*/ 	.word	0x00015120


	//   ....[5]....
        /*00cc*/ 	.word	0x00015140


	//----- nvinfo : EIATTR_CRS_STACK_SIZE
	.align		4
.L_670:
        /*00d0*/ 	.byte	0x04, 0x1e
        /*00d2*/ 	.short	(.L_672 - .L_671)
.L_671:
        /*00d4*/ 	.word	0x00000000


	//----- nvinfo : EIATTR_CBANK_PARAM_SIZE
	.align		4
.L_672:
        /*00d8*/ 	.byte	0x03, 0x19
        /*00da*/ 	.short	0x01d0


	//----- nvinfo : EIATTR_PARAM_CBANK
	.align		4
        /*00dc*/ 	.byte	0x04, 0x0a
        /*00de*/ 	.short	(.L_674 - .L_673)
	.align		4
.L_673:
        /*00e0*/ 	.word	index@(.nv.constant0._ZN5flash16flash_fwd_kernelI23Flash_fwd_kernel_traitsILi256ELi64ELi64ELi4ELb0ELb0EN7cutlass10bfloat16_tE19Flash_kernel_traitsILi256ELi64ELi64ELi4ES3_EELb1ELb0ELb1ELb1ELb0ELb0ELb0ELb0EEEvNS_16Flash_fwd_paramsE)
        /*00e4*/ 	.short	0x0380
        /*00e6*/ 	.short	0x01d0


	//----- nvinfo : EIATTR_SW_WAR
	.align		4
.L_674:
        /*00e8*/ 	.byte	0x04, 0x36
        /*00ea*/ 	.short	(.L_676 - .L_675)
.L_675:
        /*00ec*/ 	.word	0x00000008
.L_676:


//--------------------- .nv.info._ZN5flash16flash_fwd_kernelI23Flash_fwd_kernel_traitsILi256ELi64ELi64ELi4ELb0ELb0EN7cutlass10bfloat16_tE19Flash_kernel_traitsILi256ELi64ELi64ELi4ES3_EELb1ELb0ELb1ELb0ELb0ELb0ELb0ELb1EEEvNS_16Flash_fwd_paramsE --------------------------
	.section	.nv.info._ZN5flash16flash_fwd_kernelI23Flash_fwd_kernel_traitsILi256ELi64ELi64ELi4ELb0ELb0EN7cutlass10bfloat16_tE19Flash_kernel_traitsILi256ELi64ELi64ELi4ES3_EELb1ELb0ELb1ELb0ELb0ELb0ELb0ELb1EEEvNS_16Flash_fwd_paramsE,"",@"SHT_CUDA_INFO"
	.sectionflags	@""
	.align	4


	//----- nvinfo : EIATTR_CUDA_API_VERSION
	.align		4
        /*0000*/ 	.byte	0x04, 0x37
        /*0002*/ 	.short	(.L_678 - .L_677)
.L_677:
        /*0004*/ 	.word	0x00000082


	//----- nvinfo : EIATTR_KPARAM_INFO
	.align		4
.L_678:
        /*0008*/ 	.byte	0x04, 0x17
        /*000a*/ 	.short	(.L_680 - .L_679)
.L_679:
        /*000c*/ 	.word	0x00000000
        /*0010*/ 	.short	0x0000
        /*0012*/ 	.short	0x0000
        /*0014*/ 	.byte	0x00, 0xf0, 0x41, 0x07


	//----- nvinfo : EIATTR_SPARSE_MMA_MASK
	.align		4
.L_680:
        /*0018*/ 	.byte	0x03, 0x50
        /*001a*/ 	.short	0x0000


	//----- nvinfo : EIATTR_MAXREG_COUNT
	.align		4
        /*001c*/ 	.byte	0x03, 0x1b
        /*001e*/ 	.short	0x00ff


	//----- nvinfo : EIATTR_NUM_BARRIERS
	.align		4
        /*0020*/ 	.byte	0x02, 0x4c
        /*0022*/ 	.byte	0x01
	.zero		1


	//----- nvinfo : EIATTR_ANNOTATIONS
	.align		4
        /*0024*/ 	.byte	0x04, 0x55
        /*0026*/ 	.short	(.L_682 - .L_681)


	//   ....[0]....
.L_681:
        /* <DEDUP_REMOVED lines=85> */


	//----- nvinfo : EIATTR_MERCURY_ISA_VERSION
	.align		4
.L_682:
        /*0560*/ 	.byte	0x03, 0x5f
        /*0562*/ 	.short	0x0101


	//----- nvinfo : EIATTR_COOP_GROUP_MASK_REGIDS
	.align		4
        /*0564*/ 	.byte	0x04, 0x29
        /*0566*/ 	.short	(.L_684 - .L_683)


	//   ....[0]....
.L_683:
        /*0568*/ 	.word	0xffffffff


	//   ....[1]....
        /*056c*/ 	.word	0xffffffff


	//   ....[2]....
        /*0570*/ 	.word	0xffffffff


	//   ....[3]....
        /*0574*/ 	.word	0xffffffff


	//   ....[4]....
        /*0578*/ 	.word	0xffffffff


	//   ....[5]....
        /*057c*/ 	.word	0xffffffff


	//   ....[6]....
        /*0580*/ 	.word	0xffffffff


	//   ....[7]....
        /*0584*/ 	.word	0xffffffff


	//   ....[8]....
        /*0588*/ 	.word	0xffffffff


	//   ....[9]....
        /*058c*/ 	.word	0xffffffff


	//   ....[10]....
        /*0590*/ 	.word	0xffffffff


	//   ....[11]....
        /*0594*/ 	.word	0xffffffff


	//   ....[12]....
        /*0598*/ 	.word	0xffffffff


	//   ....[13]....
        /*059c*/ 	.word	0xffffffff


	//   ....[14]....
        /*05a0*/ 	.word	0xffffffff


	//   ....[15]....
        /*05a4*/ 	.word	0xffffffff


	//----- nvinfo : EIATTR_COOP_GROUP_INSTR_OFFSETS
	.align		4
.L_684:
        /*05a8*/ 	.byte	0x04, 0x28
        /*05aa*/ 	.short	(.L_686 - .L_685)


	//   ....[0]....
.L_685:
        /*05ac*/ 	.word	0x00005e10


	//   ....[1]....
        /*05b0*/ 	.word	0x00005f80


	//   ....[2]....
        /*05b4*/ 	.word	0x00005fb0


	//   ....[3]....
        /*05b8*/ 	.word	0x000060b0


	//   ....[4]....
        /*05bc*/ 	.word	0x0000b820


	//   ....[5]....
        /*05c0*/ 	.word	0x0000b8d0


	//   ....[6]....
        /*05c4*/ 	.word	0x0000b9e0


	//   ....[7]....
        /*05c8*/ 	.word	0x0000ba50


	//   ....[8]....
        /*05cc*/ 	.word	0x00013330


	//   ....[9]....
        /*05d0*/ 	.word	0x00013370


	//   ....[10]....
        /*05d4*/ 	.word	0x000135d0


	//   ....[11]....
        /*05d8*/ 	.word	0x00013600


	//   ....[12]....
        /*05dc*/ 	.word	0x000166c0


	//   ....[13]....
        /*05e0*/ 	.word	0x000166d0


	//   ....[14]....
        /*05e4*/ 	.word	0x000167b0


	//   ....[15]....
        /*05e8*/ 	.word	0x000167c0


	//----- nvinfo : EIATTR_VRC_CTA_INIT_COUNT
	.align		4
.L_686:
        /*05ec*/ 	.byte	0x02, 0x4a
	.zero		1
	.zero		1


	//----- nvinfo : EIATTR_EXIT_INSTR_OFFSETS
	.align		4
        /*05f0*/ 	.byte	0x04, 0x1c
        /*05f2*/ 	.short	(.L_688 - .L_687)


	//   ....[0]....
.L_687:
        /*05f4*/ 	.word	0x00000660


	//   ....[1]....
        /*05f8*/ 	.word	0x00001450


	//   ....[2]....
        /*05fc*/ 	.word	0x000014e0


	//   ....[3]....
        /*0600*/ 	.word	0x000184d0


	//   ....[4]....
        /*0604*/ 	.word	0x00018630


	//   ....[5]....
        /*0608*/ 	.word	0x00018650


	//----- nvinfo : EIATTR_CRS_STACK_SIZE
	.align		4
.L_688:
        /*060c*/ 	.byte	0x04, 0x1e
        /*060e*/ 	.short	(.L_690 - .L_689)
.L_689:
        /*0610*/ 	.word	0x00000000


	//----- nvinfo : EIATTR_CBANK_PARAM_SIZE
	.align		4
.L_690:
        /*0614*/ 	.byte	0x03, 0x19
        /*0616*/ 	.short	0x01d0


	//----- nvinfo : EIATTR_PARAM_CBANK
	.align		4
        /*0618*/ 	.byte	0x04, 0x0a
        /*061a*/ 	.short	(.L_692 - .L_691)
	.align		4
.L_691:
        /*061c*/ 	.word	index@(.nv.constant0._ZN5flash16flash_fwd_kernelI23Flash_fwd_kernel_traitsILi256ELi64ELi64ELi4ELb0ELb0EN7cutlass10bfloat16_tE19Flash_kernel_traitsILi256ELi64ELi64ELi4ES3_EELb1ELb0ELb1ELb0ELb0ELb0ELb0ELb1EEEvNS_16Flash_fwd_paramsE)
        /*0620*/ 	.short	0x0380
        /*0622*/ 	.short	0x01d0


	//----- nvinfo : EIATTR_SW_WAR
	.align		4
.L_692:
        /*0624*/ 	.byte	0x04, 0x36
        /*0626*/ 	.short	(.L_694 - .L_693)
.L_693:
        /*0628*/ 	.word	0x00000008
.L_694:


//--------------------- .nv.info._ZN5flash16flash_fwd_kernelI23Flash_fwd_kernel_traitsILi256ELi64ELi64ELi4ELb0ELb0EN7cutlass10bfloat16_tE19Flash_kernel_traitsILi256ELi64ELi64ELi4ES3_EELb0ELb0ELb1ELb0ELb0ELb0ELb1ELb0EEEvNS_16Flash_fwd_paramsE --------------------------
	.section	.nv.info._ZN5flash16flash_fwd_kernelI23Flash_fwd_kernel_traitsILi256ELi64ELi64ELi4ELb0ELb0EN7cutlass10bfloat16_tE19Flash_kernel_traitsILi256ELi64ELi64ELi4ES3_EELb0ELb0ELb1ELb0ELb0ELb0ELb1ELb0EEEvNS_16Flash_fwd_paramsE,"",@"SHT_CUDA_INFO"
	.sectionflags	@""
	.align	4


	//----- nvinfo : EIATTR_CUDA_API_VERSION
	.align		4
        /*0000*/ 	.byte	0x04, 0x37
        /*0002*/ 	.short	(.L_696 - .L_695)
.L_695:
        /*0004*/ 	.word	0x00000082


	//----- nvinfo : EIATTR_KPARAM_INFO
	.align		4
.L_696:
        /*0008*/ 	.byte	0x04, 0x17
        /*000a*/ 	.short	(.L_698 - .L_697)
.L_697:
        /*000c*/ 	.word	0x00000000
        /*0010*/ 	.short	0x0000
        /*0012*/ 	.short	0x0000
        /*0014*/ 	.byte	0x00, 0xf0, 0x41, 0x07


	//----- nvinfo : EIATTR_SPARSE_MMA_MASK
	.align		4
.L_698:
        /*0018*/ 	.byte	0x03, 0x50
        /*001a*/ 	.short	0x0000


	//----- nvinfo : EIATTR_MAXREG_COUNT
	.align		4
        /*001c*/ 	.byte	0x03, 0x1b
        /*001e*/ 	.short	0x00ff


	//----- nvinfo : EIATTR_NUM_BARRIERS
	.align		4
        /*0020*/ 	.byte	0x02, 0x4c
        /*0022*/ 	.byte	0x01
	.zero		1


	//----- nvinfo : EIATTR_MERCURY_ISA_VERSION
	.align		4
        /*0024*/ 	.byte	0x03, 0x5f
        /*0026*/ 	.short	0x0101


	//----- nvinfo : EIATTR_COOP_GROUP_MASK_REGIDS
	.align		4
        /*0028*/ 	.byte	0x04, 0x29
        /*002a*/ 	.short	(.L_700 - .L_699)


	//   ....[0]....
.L_699:
        /*002c*/ 	.word	0xffffffff


	//   ....[1]....
        /*0030*/ 	.word	0xffffffff


	//   ....[2]....
        /*0034*/ 	.word	0xffffffff


	//   ....[3]....
        /*0038*/ 	.word	0xffffffff


	//   ....[4]....
        /*003c*/ 	.word	0xffffffff


	//   ....[5]....
        /*0040*/ 	.word	0xffffffff


	//   ....[6]....
        /*0044*/ 	.word	0xffffffff


	//   ....[7]....
        /*0048*/ 	.word	0xffffffff


	//   ....[8]....
        /*004c*/ 	.word	0xffffffff


	//   ....[9]....
        /*0050*/ 	.word	0xffffffff


	//   ....[10]....
        /*0054*/ 	.word	0xffffffff


	//   ....[11]....
        /*0058*/ 	.word	0xffffffff


	//   ....[12]....
        /*005c*/ 	.word	0xffffffff


	//   ....[13]....
        /*0060*/ 	.word	0xffffffff


	//   ....[14]....
        /*0064*/ 	.word	0xffffffff


	//   ....[15]....
        /*0068*/ 	.word	0xffffffff


	//----- nvinfo : EIATTR_COOP_GROUP_INSTR_OFFSETS
	.align		4
.L_700:
        /*006c*/ 	.byte	0x04, 0x28
        /*006e*/ 	.short	(.L_702 - .L_701)


	//   ....[0]....
.L_701:
        /*0070*/ 	.word	0x00005e30


	//   ....[1]....
        /*0074*/ 	.word	0x00005ea0


	//   ....[2]....
        /*0078*/ 	.word	0x00005f30


	//   ....[3]....
        /*007c*/ 	.word	0x00005f60


	//   ....[4]....
        /*0080*/ 	.word	0x00009d40


	//   ....[5]....
        /*0084*/ 	.word	0x00009d90


	//   ....[6]....
        /*0088*/ 	.word	0x00009dc0


	//   ....[7]....
        /*008c*/ 	.word	0x00009de0


	//   ....[8]....
        /*0090*/ 	.word	0x0000e670


	//   ....[9]....
        /*0094*/ 	.word	0x0000e6b0


	//   ....[10]....
        /*0098*/ 	.word	0x0000e720


	//   ....[11]....
        /*009c*/ 	.word	0x0000e730


	//   ....[12]....
        /*00a0*/ 	.word	0x00010360


	//   ....[13]....
        /*00a4*/ 	.word	0x000103a0


	//   ....[14]....
        /*00a8*/ 	.word	0x00010470


	//   ....[15]....
        /*00ac*/ 	.word	0x000104a0


	//----- nvinfo : EIATTR_VRC_CTA_INIT_COUNT
	.align		4
.L_702:
        /*00b0*/ 	.byte	0x02, 0x4a
	.zero		1
	.zero		1


	//----- nvinfo : EIATTR_EXIT_INSTR_OFFSETS
	.align		4
        /*00b4*/ 	.byte	0x04, 0x1c
        /*00b6*/ 	.short	(.L_704 - .L_703)


	//   ....[0]....
.L_703:
        /*00b8*/ 	.word	0x00000490


	//   ....[1]....
        /*00bc*/ 	.word	0x00001290


	//   ....[2]....
        /*00c0*/ 	.word	0x00001320


	//   ....[3]....
        /*00c4*/ 	.word	0x00012120


	//   ....[4]....
        /*00c8*/ 	.word	0x00012280


	//   ....[5]....
        /*00cc*/ 	.word	0x000122a0


	//----- nvinfo : EIATTR_CRS_STACK_SIZE
	.align		4
.L_704:
        /*00d0*/ 	.byte	0x04, 0x1e
        /*00d2*/ 	.short	(.L_706 - .L_705)
.L_705:
        /*00d4*/ 	.word	0x00000000


	//----- nvinfo : EIATTR_CBANK_PARAM_SIZE
	.align		4
.L_706:
        /*00d8*/ 	.byte	0x03, 0x19
        /*00da*/ 	.short	0x01d0


	//----- nvinfo : EIATTR_PARAM_CBANK
	.align		4
        /*00dc*/ 	.byte	0x04, 0x0a
        /*00de*/ 	.short	(.L_708 - .L_707)
	.align		4
.L_707:
        /*00e0*/ 	.word	index@(.nv.constant0._ZN5flash16flash_fwd_kernelI23Flash_fwd_kernel_traitsILi256ELi64ELi64ELi4ELb0ELb0EN7cutlass10bfloat16_tE19Flash_kernel_traitsILi256ELi64ELi64ELi4ES3_EELb0ELb0ELb1ELb0ELb0ELb0ELb1ELb0EEEvNS_16Flash_fwd_paramsE)
        /*00e4*/ 	.short	0x0380
        /*00e6*/ 	.short	0x01d0


	//----- nvinfo : EIATTR_SW_WAR
	.align		4
.L_708:
        /*00e8*/ 	.byte	0x04, 0x36
        /*00ea*/ 	.short	(.L_710 - .L_709)
.L_709:
        /*00ec*/ 	.word	0x00000008
.L_710:


//--------------------- .nv.info._ZN5flash16flash_fwd_kernelI23Flash_fwd_kernel_traitsILi256ELi64ELi64ELi4ELb0ELb0EN7cutlass10bfloat16_tE19Flash_kernel_traitsILi256ELi64ELi64ELi4ES3_EELb1ELb0ELb1ELb1ELb0ELb0ELb0ELb1EEEvNS_16Flash_fwd_paramsE --------------------------
	.section	.nv.info._ZN5flash16flash_fwd_kernelI23Flash_fwd_kernel_traitsILi256ELi64ELi64ELi4ELb0ELb0EN7cutlass10bfloat16_tE19Flash_kernel_traitsILi256ELi64ELi64ELi4ES3_EELb1ELb0ELb1ELb1ELb0ELb0ELb0ELb1EEEvNS_16Flash_fwd_paramsE,"",@"SHT_CUDA_INFO"
	.sectionflags	@""
	.align	4


	//----- nvinfo : EIATTR_CUDA_API_VERSION
	.align		4
        /*0000*/ 	.byte	0x04, 0x37
        /*0002*/ 	.short	(.L_712 - .L_711)
.L_711:
        /*0004*/ 	.word	0x00000082


	//----- nvinfo : EIATTR_KPARAM_INFO
	.align		4
.L_712:
        /*0008*/ 	.byte	0x04, 0x17
        /*000a*/ 	.short	(.L_714 - .L_713)
.L_713:
        /*000c*/ 	.word	0x00000000
        /*0010*/ 	.short	0x0000
        /*0012*/ 	.short	0x0000
        /*0014*/ 	.byte	0x00, 0xf0, 0x41, 0x07


	//----- nvinfo : EIATTR_SPARSE_MMA_MASK
	.align		4
.L_714:
        /*0018*/ 	.byte	0x03, 0x50
        /*001a*/ 	.short	0x0000


	//----- nvinfo : EIATTR_MAXREG_COUNT
	.align		4
        /*001c*/ 	.byte	0x03, 0x1b
        /*001e*/ 	.short	0x00ff


	//----- nvinfo : EIATTR_NUM_BARRIERS
	.align		4
        /*0020*/ 	.byte	0x02, 0x4c
        /*0022*/ 	.byte	0x01
	.zero		1


	//----- nvinfo : EIATTR_ANNOTATIONS
	.align		4
        /*0024*/ 	.byte	0x04, 0x55
        /*0026*/ 	.short	(.L_716 - .L_715)


	//   ....[0]....
.L_715:
        /* <DEDUP_REMOVED lines=83> */


	//----- nvinfo : EIATTR_MERCURY_ISA_VERSION
	.align		4
.L_716:
        /*0548*/ 	.byte	0x03, 0x5f
        /*054a*/ 	.short	0x0101


	//----- nvinfo : EIATTR_COOP_GROUP_MASK_REGIDS
	.align		4
        /*054c*/ 	.byte	0x04, 0x29
        /*054e*/ 	.short	(.L_718 - .L_717)


	//   ....[0]....
.L_717:
        /*0550*/ 	.word	0xffffffff


	//   ....[1]....
        /*0554*/ 	.word	0xffffffff


	//   ....[2]....
        /*0558*/ 	.word	0xffffffff


	//   ....[3]....
        /*055c*/ 	.word	0xffffffff


	//   ....[4]....
        /*0560*/ 	.word	0xffffffff


	//   ....[5]....
        /*0564*/ 	.word	0xffffffff


	//   ....[6]....
        /*0568*/ 	.word	0xffffffff


	//   ....[7]....
        /*056c*/ 	.word	0xffffffff


	//   ....[8]....
        /*0570*/ 	.word	0xffffffff


	//   ....[9]....
        /*0574*/ 	.word	0xffffffff


	//   ....[10]....
        /*0578*/ 	.word	0xffffffff


	//   ....[11]....
        /*057c*/ 	.word	0xffffffff


	//   ....[12]....
        /*0580*/ 	.word	0xffffffff


	//   ....[13]....
        /*0584*/ 	.word	0xffffffff


	//   ....[14]....
        /*0588*/ 	.word	0xffffffff


	//   ....[15]....
        /*058c*/ 	.word	0xffffffff


	//----- nvinfo : EIATTR_COOP_GROUP_INSTR_OFFSETS
	.align		4
.L_718:
        /*0590*/ 	.byte	0x04, 0x28
        /*0592*/ 	.short	(.L_720 - .L_719)


	//   ....[0]....
.L_719:
        /*0594*/ 	.word	0x00006930


	//   ....[1]....
        /*0598*/ 	.word	0x00006a80


	//   ....[2]....
        /*059c*/ 	.word	0x00006ab0


	//   ....[3]....
        /*05a0*/ 	.word	0x00006bb0


	//   ....[4]....
        /*05a4*/ 	.word	0x0000cb80


	//   ....[5]....
        /*05a8*/ 	.word	0x0000cd00


	//   ....[6]....
        /*05ac*/ 	.word	0x0000cd30


	//   ....[7]....
        /*05b0*/ 	.word	0x0000ce80


	//   ....[8]....
        /*05b4*/ 	.word	0x00014df0


	//   ....[9]....
        /*05b8*/ 	.word	0x00014e60


	//   ....[10]....
        /*05bc*/ 	.word	0x00014ee0


	//   ....[11]....
        /*05c0*/ 	.word	0x00014fe0


	//   ....[12]....
        /*05c4*/ 	.word	0x00018320


	//   ....[13]....
        /*05c8*/ 	.word	0x00018330


	//   ....[14]....
        /*05cc*/ 	.word	0x00018410


	//   ....[15]....
        /*05d0*/ 	.word	0x00018420


	//----- nvinfo : EIATTR_VRC_CTA_INIT_COUNT
	.align		4
.L_720:
        /*05d4*/ 	.byte	0x02, 0x4a
	.zero		1
	.zero		1


	//----- nvinfo : EIATTR_EXIT_INSTR_OFFSETS
	.align		4
        /*05d8*/ 	.byte	0x04, 0x1c
        /*05da*/ 	.short	(.L_722 - .L_721)


	//   ....[0]....
.L_721:
        /*05dc*/ 	.word	0x00000660


	//   ....[1]....
        /*05e0*/ 	.word	0x00001450


	//   ....[2]....
        /*05e4*/ 	.word	0x000014e0


	//   ....[3]....
        /*05e8*/ 	.word	0x0001a130


	//   ....[4]....
        /*05ec*/ 	.word	0x0001a290


	//   ....[5]....
        /*05f0*/ 	.word	0x0001a2b0


	//----- nvinfo : EIATTR_CRS_STACK_SIZE
	.align		4
.L_722:
        /*05f4*/ 	.byte	0x04, 0x1e
        /*05f6*/ 	.short	(.L_724 - .L_723)
.L_723:
        /*05f8*/ 	.word	0x00000000


	//----- nvinfo : EIATTR_CBANK_PARAM_SIZE
	.align		4
.L_724:
        /*05fc*/ 	.byte	0x03, 0x19
        /*05fe*/ 	.short	0x01d0


	//----- nvinfo : EIATTR_PARAM_CBANK
	.align		4
        /*0600*/ 	.byte	0x04, 0x0a
        /*0602*/ 	.short	(.L_726 - .L_725)
	.align		4
.L_725:
        /*0604*/ 	.word	index@(.nv.constant0._ZN5flash16flash_fwd_kernelI23Flash_fwd_kernel_traitsILi256ELi64ELi64ELi4ELb0ELb0EN7cutlass10bfloat16_tE19Flash_kernel_traitsILi256ELi64ELi64ELi4ES3_EELb1ELb0ELb1ELb1ELb0ELb0ELb0ELb1EEEvNS_16Flash_fwd_paramsE)
        /*0608*/ 	.short	0x0380
        /*060a*/ 	.short	0x01d0


	//----- nvinfo : EIATTR_SW_WAR
	.align		4
.L_726:
        /*060c*/ 	.byte	0x04, 0x36
        /*060e*/ 	.short	(.L_728 - .L_727)
.L_727:
        /*0610*/ 	.word	0x00000008
.L_728:


//--------------------- .nv.info._ZN5flash16flash_fwd_kernelI23Flash_fwd_kernel_traitsILi256ELi64ELi64ELi4ELb0ELb0EN7cutlass10bfloat16_tE19Flash_kernel_traitsILi256ELi64ELi64ELi4ES3_EELb0ELb0ELb1ELb1ELb0ELb0ELb1ELb0EEEvNS_16Flash_fwd_paramsE --------------------------
	.section	.nv.info._ZN5flash16flash_fwd_kernelI23Flash_fwd_kernel_traitsILi256ELi64ELi64ELi4ELb0ELb0EN7cutlass10bfloat16_tE19Flash_kernel_traitsILi256ELi64ELi64ELi4ES3_EELb0ELb0ELb1ELb1ELb0ELb0ELb1ELb0EEEvNS_16Flash_fwd_paramsE,"",@"SHT_CUDA_INFO"
	.sectionflags	@""
	.align	4


	//----- nvinfo : EIATTR_CUDA_API_VERSION
	.align		4
        /*0000*/ 	.byte	0x04, 0x37
        /*0002*/ 	.short	(.L_730 - .L_729)
.L_729:
        /*0004*/ 	.word	0x00000082


	//----- nvinfo : EIATTR_KPARAM_INFO
	.align		4
.L_730:
        /*0008*/ 	.byte	0x04, 0x17
        /*000a*/ 	.short	(.L_732 - .L_731)
.L_731:
        /*000c*/ 	.word	0x00000000
        /*0010*/ 	.short	0x0000
        /*0012*/ 	.short	0x0000
        /*0014*/ 	.byte	0x00, 0xf0, 0x41, 0x07


	//----- nvinfo : EIATTR_SPARSE_MMA_MASK
	.align		4
.L_732:
        /*0018*/ 	.byte	0x03, 0x50
        /*001a*/ 	.short	0x0000


	//----- nvinfo : EIATTR_MAXREG_COUNT
	.align		4
        /*001c*/ 	.byte	0x03, 0x1b
        /*001e*/ 	.short	0x00ff


	//----- nvinfo : EIATTR_NUM_BARRIERS
	.align		4
        /*0020*/ 	.byte	0x02, 0x4c
        /*0022*/ 	.byte	0x01
	.zero		1


	//----- nvinfo : EIATTR_MERCURY_ISA_VERSION
	.align		4
        /*0024*/ 	.byte	0x03, 0x5f
        /*0026*/ 	.short	0x0101


	//----- nvinfo : EIATTR_COOP_GROUP_MASK_REGIDS
	.align		4
        /*0028*/ 	.byte	0x04, 0x29
        /*002a*/ 	.short	(.L_734 - .L_733)


	//   ....[0]....
.L_733:
        /*002c*/ 	.word	0xffffffff


	//   ....[1]....
        /*0030*/ 	.word	0xffffffff


	//   ....[2]....
        /*0034*/ 	.word	0xffffffff


	//   ....[3]....
        /*0038*/ 	.word	0xffffffff


	//   ....[4]....
        /*003c*/ 	.word	0xffffffff


	//   ....[5]....
        /*0040*/ 	.word	0xffffffff


	//   ....[6]....
        /*0044*/ 	.word	0xffffffff


	//   ....[7]....
        /*0048*/ 	.word	0xffffffff


	//   ....[8]....
        /*004c*/ 	.word	0xffffffff


	//   ....[9]....
        /*0050*/ 	.word	0xffffffff


	//   ....[10]....
        /*0054*/ 	.word	0xffffffff


	//   ....[11]....
        /*0058*/ 	.word	0xffffffff


	//   ....[12]....
        /*005c*/ 	.word	0xffffffff


	//   ....[13]....
        /*0060*/ 	.word	0xffffffff


	//   ....[14]....
        /*0064*/ 	.word	0xffffffff


	//   ....[15]....
        /*0068*/ 	.word	0xffffffff


	//----- nvinfo : EIATTR_COOP_GROUP_INSTR_OFFSETS
	.align		4
.L_734:
        /*006c*/ 	.byte	0x04, 0x28
        /*006e*/ 	.short	(.L_736 - .L_735)


	//   ....[0]....
.L_735:
        /*0070*/ 	.word	0x000067c0


	//   ....[1]....
        /*0074*/ 	.word	0x00006830


	//   ....[2]....
        /*0078*/ 	.word	0x000068c0


	//   ....[3]....
        /*007c*/ 	.word	0x000068f0


	//   ....[4]....
        /*0080*/ 	.word	0x0000af20


	//   ....[5]....
        /*0084*/ 	.word	0x0000af50


	//   ....[6]....
        /*0088*/ 	.word	0x0000af70


	//   ....[7]....
        /*008c*/ 	.word	0x0000af90


	//   ....[8]....
        /*0090*/ 	.word	0x00010080


	//   ....[9]....
        /*0094*/ 	.word	0x000100d0


	//   ....[10]....
        /*0098*/ 	.word	0x00010130


	//   ....[11]....
        /*009c*/ 	.word	0x00010140


	//   ....[12]....
        /*00a0*/ 	.word	0x00011dc0


	//   ....[13]....
        /*00a4*/ 	.word	0x00011e00


	//   ....[14]....
        /*00a8*/ 	.word	0x00011ed0


	//   ....[15]....
        /*00ac*/ 	.word	0x00011ef0


	//----- nvinfo : EIATTR_VRC_CTA_INIT_COUNT
	.align		4
.L_736:
        /*00b0*/ 	.byte	0x02, 0x4a
	.zero		1
	.zero		1


	//----- nvinfo : EIATTR_EXIT_INSTR_OFFSETS
	.align		4
        /*00b4*/ 	.byte	0x04, 0x1c
        /*00b6*/ 	.short	(.L_738 - .L_737)


	//   ....[0]....
.L_737:
        /*00b8*/ 	.word	0x00000490


	//   ....[1]....
        /*00bc*/ 	.word	0x00001290


	//   ....[2]....
        /*00c0*/ 	.word	0x00001320


	//   ....[3]....
        /*00c4*/ 	.word	0x00013b60


	//   ....[4]....
        /*00c8*/ 	.word	0x00013cb0


	//   ....[5]....
        /*00cc*/ 	.word	0x00013cd0


	//----- nvinfo : EIATTR_CRS_STACK_SIZE
	.align		4
.L_738:
        /*00d0*/ 	.byte	0x04, 0x1e
        /*00d2*/ 	.short	(.L_740 - .L_739)
.L_739:
        /*00d4*/ 	.word	0x00000000


	//----- nvinfo : EIATTR_CBANK_PARAM_SIZE
	.align		4
.L_740:
        /*00d8*/ 	.byte	0x03, 0x19
        /*00da*/ 	.short	0x01d0


	//----- nvinfo : EIATTR_PARAM_CBANK
	.align		4
        /*00dc*/ 	.byte	0x04, 0x0a
        /*00de*/ 	.short	(.L_742 - .L_741)
	.align		4
.L_741:
        /*00e0*/ 	.word	index@(.nv.constant0._ZN5flash16flash_fwd_kernelI23Flash_fwd_kernel_traitsILi256ELi64ELi64ELi4ELb0ELb0EN7cutlass10bfloat16_tE19Flash_kernel_traitsILi256ELi64ELi64ELi4ES3_EELb0ELb0ELb1ELb1ELb0ELb0ELb1ELb0EEEvNS_16Flash_fwd_paramsE)
        /*00e4*/ 	.short	0x0380
        /*00e6*/ 	.short	0x01d0


	//----- nvinfo : EIATTR_SW_WAR
	.align		4
.L_742:
        /*00e8*/ 	.byte	0x04, 0x36
        /*00ea*/ 	.short	(.L_744 - .L_743)
.L_743:
        /*00ec*/ 	.word	0x00000008
.L_744:


//--------------------- .nv.info._ZN5flash16flash_fwd_kernelI23Flash_fwd_kernel_traitsILi256ELi128ELi64ELi8ELb0ELb0EN7cutlass10bfloat16_tE19Flash_kernel_traitsILi256ELi128ELi64ELi8ES3_EELb1ELb0ELb0ELb0ELb0ELb0ELb0ELb0EEEvNS_16Flash_fwd_paramsE --------------------------
	.section	.nv.info._ZN5flash16flash_fwd_kernelI23Flash_fwd_kernel_traitsILi256ELi128ELi64ELi8ELb0ELb0EN7cutlass10bfloat16_tE19Flash_kernel_traitsILi256ELi128ELi64ELi8ES3_EELb1ELb0ELb0ELb0ELb0ELb0ELb0ELb0EEEvNS_16Flash_fwd_paramsE,"",@"SHT_CUDA_INFO"
	.sectionflags	@""
	.align	4


	//----- nvinfo : EIATTR_CUDA_API_VERSION
	.align		4
        /*0000*/ 	.byte	0x04, 0x37
        /*0002*/ 	.short	(.L_746 - .L_745)
.L_745:
        /*0004*/ 	.word	0x00000082


	//----- nvinfo : EIATTR_KPARAM_INFO
	.align		4
.L_746:
        /*0008*/ 	.byte	0x04, 0x17
        /*000a*/ 	.short	(.L_748 - .L_747)
.L_747:
        /*000c*/ 	.word	0x00000000
        /*0010*/ 	.short	0x0000
        /*0012*/ 	.short	0x0000
        /*0014*/ 	.byte	0x00, 0xf0, 0x41, 0x07


	//----- nvinfo : EIATTR_SPARSE_MMA_MASK
	.align		4
.L_748:
        /*0018*/ 	.byte	0x03, 0x50
        /*001a*/ 	.short	0x0000


	//----- nvinfo : EIATTR_MAXREG_COUNT
	.align		4
        /*001c*/ 	.byte	0x03, 0x1b
        /*001e*/ 	.short	0x00ff


	//----- nvinfo : EIATTR_NUM_BARRIERS
	.align		4
        /*0020*/ 	.byte	0x02, 0x4c
        /*0022*/ 	.byte	0x01
	.zero		1


	//----- nvinfo : EIATTR_MERCURY_ISA_VERSION
	.align		4
        /*0024*/ 	.byte	0x03, 0x5f
        /*0026*/ 	.short	0x0101


	//----- nvinfo : EIATTR_COOP_GROUP_MASK_REGIDS
	.align		4
        /*0028*/ 	.byte	0x04, 0x29
        /*002a*/ 	.short	(.L_750 - .L_749)


	//   ....[0]....
.L_749:
        /*002c*/ 	.word	0xffffffff


	//   ....[1]....
        /*0030*/ 	.word	0xffffffff


	//   ....[2]....
        /*0034*/ 	.word	0xffffffff


	//   ....[3]....
        /*0038*/ 	.word	0xffffffff


	//   ....[4]....
        /*003c*/ 	.word	0xffffffff


	//   ....[5]....
        /*0040*/ 	.word	0xffffffff


	//   ....[6]....
        /*0044*/ 	.word	0xffffffff


	//   ....[7]....
        /*0048*/ 	.word	0xffffffff


	//   ....[8]....
        /*004c*/ 	.word	0xffffffff


	//   ....[9]....
        /*0050*/ 	.word	0xffffffff


	//   ....[10]....
        /*0054*/ 	.word	0xffffffff


	//   ....[11]....
        /*0058*/ 	.word	0xffffffff


	//----- nvinfo : EIATTR_COOP_GROUP_INSTR_OFFSETS
	.align		4
.L_750:
        /*005c*/ 	.byte	0x04, 0x28
        /*005e*/ 	.short	(.L_752 - .L_751)


	//   ....[0]....
.L_751:
        /*0060*/ 	.word	0x00004960


	//   ....[1]....
        /*0064*/ 	.word	0x00004a50


	//   ....[2]....
        /*0068*/ 	.word	0x00004ad0


	//   ....[3]....
        /*006c*/ 	.word	0x00004be0


	//   ....[4]....
        /*0070*/ 	.word	0x00007fa0


	//   ....[5]....
        /*0074*/ 	.word	0x00008020


	//   ....[6]....
        /*0078*/ 	.word	0x000082c0


	//   ....[7]....
        /*007c*/ 	.word	0x000082d0


	//   ....[8]....
        /*0080*/ 	.word	0x0000a690


	//   ....[9]....
        /*0084*/ 	.word	0x0000a6d0


	//   ....[10]....
        /*0088*/ 	.word	0x0000a7a0


	//   ....[11]....
        /*008c*/ 	.word	0x0000a7c0


	//----- nvinfo : EIATTR_VRC_CTA_INIT_COUNT
	.align		4
.L_752:
        /*0090*/ 	.byte	0x02, 0x4a
	.zero		1
	.zero		1


	//----- nvinfo : EIATTR_EXIT_INSTR_OFFSETS
	.align		4
        /*0094*/ 	.byte	0x04, 0x1c
        /*0096*/ 	.short	(.L_754 - .L_753)


	//   ....[0]....
.L_753:
        /*0098*/ 	.word	0x00000660


	//   ....[1]....
        /*009c*/ 	.word	0x00001300


	//   ....[2]....
        /*00a0*/ 	.word	0x00001390


	//   ....[3]....
        /*00a4*/ 	.word	0x0000c470


	//   ....[4]....
        /*00a8*/ 	.word	0x0000c5d0


	//   ....[5]....
        /*00ac*/ 	.word	0x0000c5f0


	//----- nvinfo : EIATTR_CRS_STACK_SIZE
	.align		4
.L_754:
        /*00b0*/ 	.byte	0x04, 0x1e
        /*00b2*/ 	.short	(.L_756 - .L_755)
.L_755:
        /*00b4*/ 	.word	0x00000000


	//----- nvinfo : EIATTR_CBANK_PARAM_SIZE
	.align		4
.L_756:
        /*00b8*/ 	.byte	0x03, 0x19
        /*00ba*/ 	.short	0x01d0


	//----- nvinfo : EIATTR_PARAM_CBANK
	.align		4
        /*00bc*/ 	.byte	0x04, 0x0a
        /*00be*/ 	.short	(.L_758 - .L_757)
	.align		4
.L_757:
        /*00c0*/ 	.word	index@(.nv.constant0._ZN5flash16flash_fwd_kernelI23Flash_fwd_kernel_traitsILi256ELi128ELi64ELi8ELb0ELb0EN7cutlass10bfloat16_tE19Flash_kernel_traitsILi256ELi128ELi64ELi8ES3_EELb1ELb0ELb0ELb0ELb0ELb0ELb0ELb0EEEvNS_16Flash_fwd_paramsE)
        /*00c4*/ 	.short	0x0380
        /*00c6*/ 	.short	0x01d0


	//----- nvinfo : EIATTR_SW_WAR
	.align		4
.L_758:
        /*00c8*/ 	.byte	0x04, 0x36
        /*00ca*/ 	.short	(.L_760 - .L_759)
.L_759:
        /*00cc*/ 	.word	0x00000008
.L_760:


//--------------------- .nv.info._ZN5flash16flash_fwd_kernelI23Flash_fwd_kernel_traitsILi256ELi128ELi64ELi8ELb0ELb0EN7cutlass10bfloat16_tE19Flash_kernel_traitsILi256ELi128ELi64ELi8ES3_EELb1ELb0ELb1ELb0ELb0ELb0ELb0ELb0EEEvNS_16Flash_fwd_paramsE --------------------------
	.section	.nv.info._ZN5flash16flash_fwd_kernelI23Flash_fwd_kernel_traitsILi256ELi128ELi64ELi8ELb0ELb0EN7cutlass10bfloat16_tE19Flash_kernel_traitsILi256ELi128ELi64ELi8ES3_EELb1ELb0ELb1ELb0ELb0ELb0ELb0ELb0EEEvNS_16Flash_fwd_paramsE,"",@"SHT_CUDA_INFO"
	.sectionflags	@""
	.align	4


	//----- nvinfo : EIATTR_CUDA_API_VERSION
	.align		4
        /*0000*/ 	.byte	0x04, 0x37
        /*0002*/ 	.short	(.L_762 - .L_761)
.L_761:
        /*0004*/ 	.word	0x00000082


	//----- nvinfo : EIATTR_KPARAM_INFO
	.align		4
.L_762:
        /*0008*/ 	.byte	0x04, 0x17
        /*000a*/ 	.short	(.L_764 - .L_763)
.L_763:
        /*000c*/ 	.word	0x00000000
        /*0010*/ 	.short	0x0000
        /*0012*/ 	.short	0x0000
        /*0014*/ 	.byte	0x00, 0xf0, 0x41, 0x07


	//----- nvinfo : EIATTR_SPARSE_MMA_MASK
	.align		4
.L_764:
        /*0018*/ 	.byte	0x03, 0x50
        /*001a*/ 	.short	0x0000


	//----- nvinfo : EIATTR_MAXREG_COUNT
	.align		4
        /*001c*/ 	.byte	0x03, 0x1b
        /*001e*/ 	.short	0x00ff


	//----- nvinfo : EIATTR_NUM_BARRIERS
	.align		4
        /*0020*/ 	.byte	0x02, 0x4c
        /*0022*/ 	.byte	0x01
	.zero		1


	//----- nvinfo : EIATTR_MERCURY_ISA_VERSION
	.align		4
        /*0024*/ 	.byte	0x03, 0x5f
        /*0026*/ 	.short	0x0101


	//----- nvinfo : EIATTR_COOP_GROUP_MASK_REGIDS
	.align		4
        /*0028*/ 	.byte	0x04, 0x29
        /*002a*/ 	.short	(.L_766 - .L_765)


	//   ....[0]....
.L_765:
        /*002c*/ 	.word	0xffffffff


	//   ....[1]....
        /*0030*/ 	.word	0xffffffff


	//   ....[2]....
        /*0034*/ 	.word	0xffffffff


	//   ....[3]....
        /*0038*/ 	.word	0xffffffff


	//   ....[4]....
        /*003c*/ 	.word	0xffffffff


	//   ....[5]....
        /*0040*/ 	.word	0xffffffff


	//   ....[6]....
        /*0044*/ 	.word	0xffffffff


	//   ....[7]....
        /*0048*/ 	.word	0xffffffff


	//   ....[8]....
        /*004c*/ 	.word	0xffffffff


	//   ....[9]....
        /*0050*/ 	.word	0xffffffff


	//   ....[10]....
        /*0054*/ 	.word	0xffffffff


	//   ....[11]....
        /*0058*/ 	.word	0xffffffff


	//   ....[12]....
        /*005c*/ 	.word	0xffffffff


	//   ....[13]....
        /*0060*/ 	.word	0xffffffff


	//   ....[14]....
        /*0064*/ 	.word	0xffffffff


	//   ....[15]....
        /*0068*/ 	.word	0xffffffff


	//   ....[16]....
        /*006c*/ 	.word	0xffffffff


	//   ....[17]....
        /*0070*/ 	.word	0xffffffff


	//   ....[18]....
        /*0074*/ 	.word	0xffffffff


	//   ....[19]....
        /*0078*/ 	.word	0xffffffff


	//----- nvinfo : EIATTR_COOP_GROUP_INSTR_OFFSETS
	.align		4
.L_766:
        /*007c*/ 	.byte	0x04, 0x28
        /*007e*/ 	.short	(.L_768 - .L_767)


	//   ....[0]....
.L_767:
        /*0080*/ 	.word	0x00004f40


	//   ....[1]....
        /*0084*/ 	.word	0x00004fc0


	//   ....[2]....
        /*0088*/ 	.word	0x00005130


	//   ....[3]....
        /*008c*/ 	.word	0x000051c0


	//   ....[4]....
        /*0090*/ 	.word	0x00008de0


	//   ....[5]....
        /*0094*/ 	.word	0x00008e20


	//   ....[6]....
        /*0098*/ 	.word	0x00008f30


	//   ....[7]....
        /*009c*/ 	.word	0x00008f70


	//   ....[8]....
        /*00a0*/ 	.word	0x0000d570


	//   ....[9]....
        /*00a4*/ 	.word	0x0000d630


	//   ....[10]....
        /*00a8*/ 	.word	0x0000d6a0


	//   ....[11]....
        /*00ac*/ 	.word	0x0000d710


	//   ....[12]....
        /*00b0*/ 	.word	0x00011db0


	//   ....[13]....
        /*00b4*/ 	.word	0x00011e70


	//   ....[14]....
        /*00b8*/ 	.word	0x00011f80


	//   ....[15]....
        /*00bc*/ 	.word	0x00011fb0


	//   ....[16]....
        /*00c0*/ 	.word	0x00014430


	//   ....[17]....
        /*00c4*/ 	.word	0x00014470


	//   ....[18]....
        /*00c8*/ 	.word	0x000145d0


	//   ....[19]....
        /*00cc*/ 	.word	0x00014600


	//----- nvinfo : EIATTR_VRC_CTA_INIT_COUNT
	.align		4
.L_768:
        /*00d0*/ 	.byte	0x02, 0x4a
	.zero		1
	.zero		1


	//----- nvinfo : EIATTR_EXIT_INSTR_OFFSETS
	.align		4
        /*00d4*/ 	.byte	0x04, 0x1c
        /*00d6*/ 	.short	(.L_770 - .L_769)


	//   ....[0]....
.L_769:
        /*00d8*/ 	.word	0x00000650


	//   ....[1]....
        /*00dc*/ 	.word	0x00001420


	//   ....[2]....
        /*00e0*/ 	.word	0x000014b0


	//   ....[3]....
        /*00e4*/ 	.word	0x00016200


	//   ....[4]....
        /*00e8*/ 	.word	0x00016360


	//   ....[5]....
        /*00ec*/ 	.word	0x00016380


	//----- nvinfo : EIATTR_CRS_STACK_SIZE
	.align		4
.L_770:
        /*00f0*/ 	.byte	0x04, 0x1e
        /*00f2*/ 	.short	(.L_772 - .L_771)
.L_771:
        /*00f4*/ 	.word	0x00000000


	//----- nvinfo : EIATTR_CBANK_PARAM_SIZE
	.align		4
.L_772:
        /*00f8*/ 	.byte	0x03, 0x19
        /*00fa*/ 	.short	0x01d0


	//----- nvinfo : EIATTR_PARAM_CBANK
	.align		4
        /*00fc*/ 	.byte	0x04, 0x0a
        /*00fe*/ 	.short	(.L_774 - .L_773)
	.align		4
.L_773:
        /*0100*/ 	.word	index@(.nv.constant0._ZN5flash16flash_fwd_kernelI23Flash_fwd_kernel_traitsILi256ELi128ELi64ELi8ELb0ELb0EN7cutlass10bfloat16_tE19Flash_kernel_traitsILi256ELi128ELi64ELi8ES3_EELb1ELb0ELb1ELb0ELb0ELb0ELb0ELb0EEEvNS_16Flash_fwd_paramsE)
        /*0104*/ 	.short	0x0380
        /*0106*/ 	.short	0x01d0


	//----- nvinfo : EIATTR_SW_WAR
	.align		4
.L_774:
        /*0108*/ 	.byte	0x04, 0x36
        /*010a*/ 	.short	(.L_776 - .L_775)
.L_775:
        /*010c*/ 	.word	0x00000008
.L_776:


//--------------------- .nv.info._ZN5flash16flash_fwd_kernelI23Flash_fwd_kernel_traitsILi256ELi128ELi64ELi8ELb0ELb0EN7cutlass10bfloat16_tE19Flash_kernel_traitsILi256ELi128ELi64ELi8ES3_EELb1ELb0ELb0ELb0ELb0ELb1ELb0ELb0EEEvNS_16Flash_fwd_paramsE --------------------------
	.section	.nv.info._ZN5flash16flash_fwd_kernelI23Flash_fwd_kernel_traitsILi256ELi128ELi64ELi8ELb0ELb0EN7cutlass10bfloat16_tE19Flash_kernel_traitsILi256ELi128ELi64ELi8ES3_EELb1ELb0ELb0ELb0ELb0ELb1ELb0ELb0EEEvNS_16Flash_fwd_paramsE,"",@"SHT_CUDA_INFO"
	.sectionflags	@""
	.align	4


	//----- nvinfo : EIATTR_CUDA_API_VERSION
	.align		4
        /*0000*/ 	.byte	0x04, 0x37
        /*0002*/ 	.short	(.L_778 - .L_777)
.L_777:
        /*0004*/ 	.word	0x00000082


	//----- nvinfo : EIATTR_KPARAM_INFO
	.align		4
.L_778:
        /*0008*/ 	.byte	0x04, 0x17
        /*000a*/ 	.short	(.L_780 - .L_779)
.L_779:
        /*000c*/ 	.word	0x00000000
        /*0010*/ 	.short	0x0000
        /*0012*/ 	.short	0x0000
        /*0014*/ 	.byte	0x00, 0xf0, 0x41, 0x07


	//----- nvinfo : EIATTR_SPARSE_MMA_MASK
	.align		4
.L_780:
        /*0018*/ 	.byte	0x03, 0x50
        /*001a*/ 	.short	0x0000


	//----- nvinfo : EIATTR_MAXREG_COUNT
	.align		4
        /*001c*/ 	.byte	0x03, 0x1b
        /*001e*/ 	.short	0x00ff


	//----- nvinfo : EIATTR_NUM_BARRIERS
	.align		4
        /*0020*/ 	.byte	0x02, 0x4c
        /*0022*/ 	.byte	0x01
	.zero		1


	//----- nvinfo : EIATTR_MERCURY_ISA_VERSION
	.align		4
        /*0024*/ 	.byte	0x03, 0x5f
        /*0026*/ 	.short	0x0101


	//----- nvinfo : EIATTR_INT_WARP_WIDE_INSTR_OFFSETS
	.align		4
        /*0028*/ 	.byte	0x04, 0x31
        /*002a*/ 	.short	(.L_782 - .L_781)


	//   ....[0]....
.L_781:
        /*002c*/ 	.word	0x00001d30


	//----- nvinfo : EIATTR_COOP_GROUP_MASK_REGIDS
	.align		4
.L_782:
        /*0030*/ 	.byte	0x04, 0x29
        /*0032*/ 	.short	(.L_784 - .L_783)


	//   ....[0]....
.L_783:
        /*0034*/ 	.word	0xffffffff


	//   ....[1]....
        /*0038*/ 	.word	0xffffffff


	//   ....[2]....
        /*003c*/ 	.word	0xffffffff


	//   ....[3]....
        /*0040*/ 	.word	0xffffffff


	//   ....[4]....
        /*0044*/ 	.word	0xffffffff


	//   ....[5]....
        /*0048*/ 	.word	0xffffffff


	//   ....[6]....
        /*004c*/ 	.word	0xffffffff


	//   ....[7]....
        /*0050*/ 	.word	0xffffffff


	//   ....[8]....
        /*0054*/ 	.word	0xffffffff


	//   ....[9]....
        /*0058*/ 	.word	0xffffffff


	//   ....[10]....
        /*005c*/ 	.word	0xffffffff


	//   ....[11]....
        /*0060*/ 	.word	0xffffffff


	//----- nvinfo : EIATTR_COOP_GROUP_INSTR_OFFSETS
	.align		4
.L_784:
        /*0064*/ 	.byte	0x04, 0x28
        /*0066*/ 	.short	(.L_786 - .L_785)


	//   ....[0]....
.L_785:
        /*0068*/ 	.word	0x00003910


	//   ....[1]....
        /*006c*/ 	.word	0x00003990


	//   ....[2]....
        /*0070*/ 	.word	0x00003b00


	//   ....[3]....
        /*0074*/ 	.word	0x00003b60


	//   ....[4]....
        /*0078*/ 	.word	0x00006b80


	//   ....[5]....
        /*007c*/ 	.word	0x00006bc0


	//   ....[6]....
        /*0080*/ 	.word	0x00006d90


	//   ....[7]....
        /*0084*/ 	.word	0x00006dc0


	//   ....[8]....
        /*0088*/ 	.word	0x000092d0


	//   ....[9]....
        /*008c*/ 	.word	0x00009300


	//   ....[10]....
        /*0090*/ 	.word	0x00009410


	//   ....[11]....
        /*0094*/ 	.word	0x00009430


	//----- nvinfo : EIATTR_VRC_CTA_INIT_COUNT
	.align		4
.L_786:
        /*0098*/ 	.byte	0x02, 0x4a
	.zero		1
	.zero		1


	//----- nvinfo : EIATTR_EXIT_INSTR_OFFSETS
	.align		4
        /*009c*/ 	.byte	0x04, 0x1c
        /*009e*/ 	.short	(.L_788 - .L_787)


	//   ....[0]....
.L_787:
        /*00a0*/ 	.word	0x00000660


	//   ....[1]....
        /*00a4*/ 	.word	0x00001190


	//   ....[2]....
        /*00a8*/ 	.word	0x00001220


	//   ....[3]....
        /*00ac*/ 	.word	0x0000afe0


	//   ....[4]....
        /*00b0*/ 	.word	0x0000b0f0


	//----- nvinfo : EIATTR_CRS_STACK_SIZE
	.align		4
.L_788:
        /*00b4*/ 	.byte	0x04, 0x1e
        /*00b6*/ 	.short	(.L_790 - .L_789)
.L_789:
        /*00b8*/ 	.word	0x00000000


	//----- nvinfo : EIATTR_CBANK_PARAM_SIZE
	.align		4
.L_790:
        /*00bc*/ 	.byte	0x03, 0x19
        /*00be*/ 	.short	0x01d0


	//----- nvinfo : EIATTR_PARAM_CBANK
	.align		4
        /*00c0*/ 	.byte	0x04, 0x0a
        /*00c2*/ 	.short	(.L_792 - .L_791)
	.align		4
.L_791:
        /*00c4*/ 	.word	index@(.nv.constant0._ZN5flash16flash_fwd_kernelI23Flash_fwd_kernel_traitsILi256ELi128ELi64ELi8ELb0ELb0EN7cutlass10bfloat16_tE19Flash_kernel_traitsILi256ELi128ELi64ELi8ES3_EELb1ELb0ELb0ELb0ELb0ELb1ELb0ELb0EEEvNS_16Flash_fwd_paramsE)
        /*00c8*/ 	.short	0x0380
        /*00ca*/ 	.short	0x01d0


	//----- nvinfo : EIATTR_SW_WAR
	.align		4
.L_792:
        /*00cc*/ 	.byte	0x04, 0x36
        /*00ce*/ 	.short	(.L_794 - .L_793)
.L_793:
        /*00d0*/ 	.word	0x00000008
.L_794:


//--------------------- .nv.info._ZN5flash16flash_fwd_kernelI23Flash_fwd_kernel_traitsILi256ELi128ELi64ELi8ELb0ELb0EN7cutlass10bfloat16_tE19Flash_kernel_traitsILi256ELi128ELi64ELi8ES3_EELb0ELb0ELb0ELb0ELb0ELb1ELb1ELb0EEEvNS_16Flash_fwd_paramsE --------------------------
	.section	.nv.info._ZN5flash16flash_fwd_kernelI23Flash_fwd_kernel_traitsILi256ELi128ELi64ELi8ELb0ELb0EN7cutlass10bfloat16_tE19Flash_kernel_traitsILi256ELi128ELi64ELi8ES3_EELb0ELb0ELb0ELb0ELb0ELb1ELb1ELb0EEEvNS_16Flash_fwd_paramsE,"",@"SHT_CUDA_INFO"
	.sectionflags	@""
	.align	4


	//----- nvinfo : EIATTR_CUDA_API_VERSION
	.align		4
        /*0000*/ 	.byte	0x04, 0x37
        /*0002*/ 	.short	(.L_796 - .L_795)
.L_795:
        /*0004*/ 	.word	0x00000082


	//----- nvinfo : EIATTR_KPARAM_INFO
	.align		4
.L_796:
        /*0008*/ 	.byte	0x04, 0x17
        /*000a*/ 	.short	(.L_798 - .L_797)
.L_797:
        /*000c*/ 	.word	0x00000000
        /*0010*/ 	.short	0x0000
        /*0012*/ 	.short	0x0000
        /*0014*/ 	.byte	0x00, 0xf0, 0x41, 0x07


	//----- nvinfo : EIATTR_SPARSE_MMA_MASK
	.align		4
.L_798:
        /*0018*/ 	.byte	0x03, 0x50
        /*001a*/ 	.short	0x0000


	//----- nvinfo : EIATTR_MAXREG_COUNT
	.align		4
        /*001c*/ 	.byte	0x03, 0x1b
        /*001e*/ 	.short	0x00ff


	//----- nvinfo : EIATTR_NUM_BARRIERS
	.align		4
        /*0020*/ 	.byte	0x02, 0x4c
        /*0022*/ 	.byte	0x01
	.zero		1


	//----- nvinfo : EIATTR_MERCURY_ISA_VERSION
	.align		4
        /*0024*/ 	.byte	0x03, 0x5f
        /*0026*/ 	.short	0x0101


	//----- nvinfo : EIATTR_COOP_GROUP_MASK_REGIDS
	.align		4
        /*0028*/ 	.byte	0x04, 0x29
        /*002a*/ 	.short	(.L_800 - .L_799)


	//   ....[0]....
.L_799:
        /*002c*/ 	.word	0xffffffff


	//   ....[1]....
        /*0030*/ 	.word	0xffffffff


	//   ....[2]....
        /*0034*/ 	.word	0xffffffff


	//   ....[3]....
        /*0038*/ 	.word	0xffffffff


	//   ....[4]....
        /*003c*/ 	.word	0xffffffff


	//   ....[5]....
        /*0040*/ 	.word	0xffffffff


	//   ....[6]....
        /*0044*/ 	.word	0xffffffff


	//   ....[7]....
        /*0048*/ 	.word	0xffffffff


	//   ....[8]....
        /*004c*/ 	.word	0xffffffff


	//   ....[9]....
        /*0050*/ 	.word	0xffffffff


	//   ....[10]....
        /*0054*/ 	.word	0xffffffff


	//   ....[11]....
        /*0058*/ 	.word	0xffffffff


	//----- nvinfo : EIATTR_COOP_GROUP_INSTR_OFFSETS
	.align		4
.L_800:
        /*005c*/ 	.byte	0x04, 0x28
        /*005e*/ 	.short	(.L_802 - .L_801)


	//   ....[0]....
.L_801:
        /*0060*/ 	.word	0x000037d0


	//   ....[1]....
        /*0064*/ 	.word	0x00003820


	//   ....[2]....
        /*0068*/ 	.word	0x000038b0


	//   ....[3]....
        /*006c*/ 	.word	0x000038e0


	//   ....[4]....
        /*0070*/ 	.word	0x00006380


	//   ....[5]....
        /*0074*/ 	.word	0x000063b0


	//   ....[6]....
        /*0078*/ 	.word	0x00006440


	//   ....[7]....
        /*007c*/ 	.word	0x00006450


	//   ....[8]....
        /*0080*/ 	.word	0x00008060


	//   ....[9]....
        /*0084*/ 	.word	0x00008090


	//   ....[10]....
        /*0088*/ 	.word	0x00008110


	//   ....[11]....
        /*008c*/ 	.word	0x00008120


	//----- nvinfo : EIATTR_VRC_CTA_INIT_COUNT
	.align		4
.L_802:
        /*0090*/ 	.byte	0x02, 0x4a
	.zero		1
	.zero		1


	//----- nvinfo : EIATTR_EXIT_INSTR_OFFSETS
	.align		4
        /*0094*/ 	.byte	0x04, 0x1c
        /*0096*/ 	.short	(.L_804 - .L_803)


	//   ....[0]....
.L_803:
        /*0098*/ 	.word	0x000003a0


	//   ....[1]....
        /*009c*/ 	.word	0x00000e90


	//   ....[2]....
        /*00a0*/ 	.word	0x00000f20


	//   ....[3]....
        /*00a4*/ 	.word	0x00009da0


	//   ....[4]....
        /*00a8*/ 	.word	0x00009eb0


	//----- nvinfo : EIATTR_CRS_STACK_SIZE
	.align		4
.L_804:
        /*00ac*/ 	.byte	0x04, 0x1e
        /*00ae*/ 	.short	(.L_806 - .L_805)
.L_805:
        /*00b0*/ 	.word	0x00000000


	//----- nvinfo : EIATTR_CBANK_PARAM_SIZE
	.align		4
.L_806:
        /*00b4*/ 	.byte	0x03, 0x19
        /*00b6*/ 	.short	0x01d0


	//----- nvinfo : EIATTR_PARAM_CBANK
	.align		4
        /*00b8*/ 	.byte	0x04, 0x0a
        /*00ba*/ 	.short	(.L_808 - .L_807)
	.align		4
.L_807:
        /*00bc*/ 	.word	index@(.nv.constant0._ZN5flash16flash_fwd_kernelI23Flash_fwd_kernel_traitsILi256ELi128ELi64ELi8ELb0ELb0EN7cutlass10bfloat16_tE19Flash_kernel_traitsILi256ELi128ELi64ELi8ES3_EELb0ELb0ELb0ELb0ELb0ELb1ELb1ELb0EEEvNS_16Flash_fwd_paramsE)
        /*00c0*/ 	.short	0x0380
        /*00c2*/ 	.short	0x01d0


	//----- nvinfo : EIATTR_SW_WAR
	.align		4
.L_808:
        /*00c4*/ 	.byte	0x04, 0x36
        /*00c6*/ 	.short	(.L_810 - .L_809)
.L_809:
        /*00c8*/ 	.word	0x00000008
.L_810:


//--------------------- .nv.info._ZN5flash16flash_fwd_kernelI23Flash_fwd_kernel_traitsILi256ELi128ELi64ELi8ELb0ELb0EN7cutlass10bfloat16_tE19Flash_kernel_traitsILi256ELi128ELi64ELi8ES3_EELb1ELb0ELb0ELb1ELb0ELb0ELb0ELb0EEEvNS_16Flash_fwd_paramsE --------------------------
	.section	.nv.info._ZN5flash16flash_fwd_kernelI23Flash_fwd_kernel_traitsILi256ELi128ELi64ELi8ELb0ELb0EN7cutlass10bfloat16_tE19Flash_kernel_traitsILi256ELi128ELi64ELi8ES3_EELb1ELb0ELb0ELb1ELb0ELb0ELb0ELb0EEEvNS_16Flash_fwd_paramsE,"",@"SHT_CUDA_INFO"
	.sectionflags	@""
	.align	4


	//----- nvinfo : EIATTR_CUDA_API_VERSION
	.align		4
        /*0000*/ 	.byte	0x04, 0x37
        /*0002*/ 	.short	(.L_812 - .L_811)
.L_811:
        /*0004*/ 	.word	0x00000082


	//----- nvinfo : EIATTR_KPARAM_INFO
	.align		4
.L_812:
        /*0008*/ 	.byte	0x04, 0x17
        /*000a*/ 	.short	(.L_814 - .L_813)
.L_813:
        /*000c*/ 	.word	0x00000000
        /*0010*/ 	.short	0x0000
        /*0012*/ 	.short	0x0000
        /*0014*/ 	.byte	0x00, 0xf0, 0x41, 0x07


	//----- nvinfo : EIATTR_SPARSE_MMA_MASK
	.align		4
.L_814:
        /*0018*/ 	.byte	0x03, 0x50
        /*001a*/ 	.short	0x0000


	//----- nvinfo : EIATTR_MAXREG_COUNT
	.align		4
        /*001c*/ 	.byte	0x03, 0x1b
        /*001e*/ 	.short	0x00ff


	//----- nvinfo : EIATTR_NUM_BARRIERS
	.align		4
        /*0020*/ 	.byte	0x02, 0x4c
        /*0022*/ 	.byte	0x01
	.zero		1


	//----- nvinfo : EIATTR_MERCURY_ISA_VERSION
	.align		4
        /*0024*/ 	.byte	0x03, 0x5f
        /*0026*/ 	.short	0x0101


	//----- nvinfo : EIATTR_COOP_GROUP_MASK_REGIDS
	.align		4
        /*0028*/ 	.byte	0x04, 0x29
        /*002a*/ 	.short	(.L_816 - .L_815)


	//   ....[0]....
.L_815:
        /*002c*/ 	.word	0xffffffff


	//   ....[1]....
        /*0030*/ 	.word	0xffffffff


	//   ....[2]....
        /*0034*/ 	.word	0xffffffff


	//   ....[3]....
        /*0038*/ 	.word	0xffffffff


	//   ....[4]....
        /*003c*/ 	.word	0xffffffff


	//   ....[5]....
        /*0040*/ 	.word	0xffffffff


	//   ....[6]....
        /*0044*/ 	.word	0xffffffff


	//   ....[7]....
        /*0048*/ 	.word	0xffffffff


	//   ....[8]....
        /*004c*/ 	.word	0xffffffff


	//   ....[9]....
        /*0050*/ 	.word	0xffffffff


	//   ....[10]....
        /*0054*/ 	.word	0xffffffff


	//   ....[11]....
        /*0058*/ 	.word	0xffffffff


	//----- nvinfo : EIATTR_COOP_GROUP_INSTR_OFFSETS
	.align		4
.L_816:
        /*005c*/ 	.byte	0x04, 0x28
        /*005e*/ 	.short	(.L_818 - .L_817)


	//   ....[0]....
.L_817:
        /*0060*/ 	.word	0x00005270


	//   ....[1]....
        /*0064*/ 	.word	0x000052e0


	//   ....[2]....
        /*0068*/ 	.word	0x00005440


	//   ....[3]....
        /*006c*/ 	.word	0x000054b0


	//   ....[4]....
        /*0070*/ 	.word	0x00009200


	//   ....[5]....
        /*0074*/ 	.word	0x00009240


	//   ....[6]....
        /*0078*/ 	.word	0x00009410


	//   ....[7]....
        /*007c*/ 	.word	0x00009450


	//   ....[8]....
        /*0080*/ 	.word	0x0000b910


	//   ....[9]....
        /*0084*/ 	.word	0x0000b950


	//   ....[10]....
        /*0088*/ 	.word	0x0000ba30


	//   ....[11]....
        /*008c*/ 	.word	0x0000ba40


	//----- nvinfo : EIATTR_VRC_CTA_INIT_COUNT
	.align		4
.L_818:
        /*0090*/ 	.byte	0x02, 0x4a
	.zero		1
	.zero		1


	//----- nvinfo : EIATTR_EXIT_INSTR_OFFSETS
	.align		4
        /*0094*/ 	.byte	0x04, 0x1c
        /*0096*/ 	.short	(.L_820 - .L_819)


	//   ....[0]....
.L_819:
        /*0098*/ 	.word	0x00000640


	//   ....[1]....
        /*009c*/ 	.word	0x000012a0


	//   ....[2]....
        /*00a0*/ 	.word	0x00001330


	//   ....[3]....
        /*00a4*/ 	.word	0x0000d720


	//   ....[4]....
        /*00a8*/ 	.word	0x0000d880


	//   ....[5]....
        /*00ac*/ 	.word	0x0000d8a0


	//----- nvinfo : EIATTR_CRS_STACK_SIZE
	.align		4
.L_820:
        /*00b0*/ 	.byte	0x04, 0x1e
        /*00b2*/ 	.short	(.L_822 - .L_821)
.L_821:
        /*00b4*/ 	.word	0x00000000


	//----- nvinfo : EIATTR_CBANK_PARAM_SIZE
	.align		4
.L_822:
        /*00b8*/ 	.byte	0x03, 0x19
        /*00ba*/ 	.short	0x01d0


	//----- nvinfo : EIATTR_PARAM_CBANK
	.align		4
        /*00bc*/ 	.byte	0x04, 0x0a
        /*00be*/ 	.short	(.L_824 - .L_823)
	.align		4
.L_823:
        /*00c0*/ 	.word	index@(.nv.constant0._ZN5flash16flash_fwd_kernelI23Flash_fwd_kernel_traitsILi256ELi128ELi64ELi8ELb0ELb0EN7cutlass10bfloat16_tE19Flash_kernel_traitsILi256ELi128ELi64ELi8ES3_EELb1ELb0ELb0ELb1ELb0ELb0ELb0ELb0EEEvNS_16Flash_fwd_paramsE)
        /*00c4*/ 	.short	0x0380
        /*00c6*/ 	.short	0x01d0


	//----- nvinfo : EIATTR_SW_WAR
	.align		4
.L_824:
        /*00c8*/ 	.byte	0x04, 0x36
        /*00ca*/ 	.short	(.L_826 - .L_825)
.L_825:
        /*00cc*/ 	.word	0x00000008
.L_826:


//--------------------- .nv.info._ZN5flash16flash_fwd_kernelI23Flash_fwd_kernel_traitsILi256ELi128ELi64ELi8ELb0ELb0EN7cutlass10bfloat16_tE19Flash_kernel_traitsILi256ELi128ELi64ELi8ES3_EELb1ELb0ELb0ELb0ELb0ELb0ELb0ELb1EEEvNS_16Flash_fwd_paramsE --------------------------
	.section	.nv.info._ZN5flash16flash_fwd_kernelI23Flash_fwd_kernel_traitsILi256ELi128ELi64ELi8ELb0ELb0EN7cutlass10bfloat16_tE19Flash_kernel_traitsILi256ELi128ELi64ELi8ES3_EELb1ELb0ELb0ELb0ELb0ELb0ELb0ELb1EEEvNS_16Flash_fwd_paramsE,"",@"SHT_CUDA_INFO"
	.sectionflags	@""
	.align	4


	//----- nvinfo : EIATTR_CUDA_API_VERSION
	.align		4
        /*0000*/ 	.byte	0x04, 0x37
        /*0002*/ 	.short	(.L_828 - .L_827)
.L_827:
        /*0004*/ 	.word	0x00000082


	//----- nvinfo : EIATTR_KPARAM_INFO
	.align		4
.L_828:
        /*0008*/ 	.byte	0x04, 0x17
        /*000a*/ 	.short	(.L_830 - .L_829)
.L_829:
        /*000c*/ 	.word	0x00000000
        /*0010*/ 	.short	0x0000
        /*0012*/ 	.short	0x0000
        /*0014*/ 	.byte	0x00, 0xf0, 0x41, 0x07


	//----- nvinfo : EIATTR_SPARSE_MMA_MASK
	.align		4
.L_830:
        /*0018*/ 	.byte	0x03, 0x50
        /*001a*/ 	.short	0x0000


	//----- nvinfo : EIATTR_MAXREG_COUNT
	.align		4
        /*001c*/ 	.byte	0x03, 0x1b
        /*001e*/ 	.short	0x00ff


	//----- nvinfo : EIATTR_NUM_BARRIERS
	.align		4
        /*0020*/ 	.byte	0x02, 0x4c
        /*0022*/ 	.byte	0x01
	.zero		1


	//----- nvinfo : EIATTR_ANNOTATIONS
	.align		4
        /*0024*/ 	.byte	0x04, 0x55
        /*0026*/ 	.short	(.L_832 - .L_831)


	//   ....[0]....
.L_831:
        /* <DEDUP_REMOVED lines=20> */


	//----- nvinfo : EIATTR_MERCURY_ISA_VERSION
	.align		4
.L_832:
        /*0158*/ 	.byte	0x03, 0x5f
        /*015a*/ 	.short	0x0101


	//----- nvinfo : EIATTR_COOP_GROUP_MASK_REGIDS
	.align		4
        /*015c*/ 	.byte	0x04, 0x29
        /*015e*/ 	.short	(.L_834 - .L_833)


	//   ....[0]....
.L_833:
        /*0160*/ 	.word	0xffffffff


	//   ....[1]....
        /*0164*/ 	.word	0xffffffff


	//   ....[2]....
        /*0168*/ 	.word	0xffffffff


	//   ....[3]....
        /*016c*/ 	.word	0xffffffff


	//   ....[4]....
        /*0170*/ 	.word	0xffffffff


	//   ....[5]....
        /*0174*/ 	.word	0xffffffff


	//   ....[6]....
        /*0178*/ 	.word	0xffffffff


	//   ....[7]....
        /*017c*/ 	.word	0xffffffff


	//   ....[8]....
        /*0180*/ 	.word	0xffffffff


	//   ....[9]....
        /*0184*/ 	.word	0xffffffff


	//   ....[10]....
        /*0188*/ 	.word	0xffffffff


	//   ....[11]....
        /*018c*/ 	.word	0xffffffff


	//----- nvinfo : EIATTR_COOP_GROUP_INSTR_OFFSETS
	.align		4
.L_834:
        /*0190*/ 	.byte	0x04, 0x28
        /*0192*/ 	.short	(.L_836 - .L_835)


	//   ....[0]....
.L_835:
        /*0194*/ 	.word	0x000048c0


	//   ....[1]....
        /*0198*/ 	.word	0x000049b0


	//   ....[2]....
        /*019c*/ 	.word	0x00004a70


	//   ....[3]....
        /*01a0*/ 	.word	0x00004ba0


	//   ....[4]....
        /*01a4*/ 	.word	0x00008e90


	//   ....[5]....
        /*01a8*/ 	.word	0x00008ea0


	//   ....[6]....
        /*01ac*/ 	.word	0x00008ed0


	//   ....[7]....
        /*01b0*/ 	.word	0x00008ee0


	//   ....[8]....
        /*01b4*/ 	.word	0x0000c4f0


	//   ....[9]....
        /*01b8*/ 	.word	0x0000c500


	//   ....[10]....
        /*01bc*/ 	.word	0x0000c530


	//   ....[11]....
        /*01c0*/ 	.word	0x0000c540


	//----- nvinfo : EIATTR_VRC_CTA_INIT_COUNT
	.align		4
.L_836:
        /*01c4*/ 	.byte	0x02, 0x4a
	.zero		1
	.zero		1


	//----- nvinfo : EIATTR_EXIT_INSTR_OFFSETS
	.align		4
        /*01c8*/ 	.byte	0x04, 0x1c
        /*01ca*/ 	.short	(.L_838 - .L_837)


	//   ....[0]....
.L_837:
        /*01cc*/ 	.word	0x000006b0


	//   ....[1]....
        /*01d0*/ 	.word	0x00001310


	//   ....[2]....
        /*01d4*/ 	.word	0x000013a0


	//   ....[3]....
        /*01d8*/ 	.word	0x0000e230


	//   ....[4]....
        /*01dc*/ 	.word	0x0000e390


	//   ....[5]....
        /*01e0*/ 	.word	0x0000e3b0


	//----- nvinfo : EIATTR_CRS_STACK_SIZE
	.align		4
.L_838:
        /*01e4*/ 	.byte	0x04, 0x1e
        /*01e6*/ 	.short	(.L_840 - .L_839)
.L_839:
        /*01e8*/ 	.word	0x00000000


	//----- nvinfo : EIATTR_CBANK_PARAM_SIZE
	.align		4
.L_840:
        /*01ec*/ 	.byte	0x03, 0x19
        /*01ee*/ 	.short	0x01d0


	//----- nvinfo : EIATTR_PARAM_CBANK
	.align		4
        /*01f0*/ 	.byte	0x04, 0x0a
        /*01f2*/ 	.short	(.L_842 - .L_841)
	.align		4
.L_841:
        /*01f4*/ 	.word	index@(.nv.constant0._ZN5flash16flash_fwd_kernelI23Flash_fwd_kernel_traitsILi256ELi128ELi64ELi8ELb0ELb0EN7cutlass10bfloat16_tE19Flash_kernel_traitsILi256ELi128ELi64ELi8ES3_EELb1ELb0ELb0ELb0ELb0ELb0ELb0ELb1EEEvNS_16Flash_fwd_paramsE)
        /*01f8*/ 	.short	0x0380
        /*01fa*/ 	.short	0x01d0


	//----- nvinfo : EIATTR_SW_WAR
	.align		4
.L_842:
        /*01fc*/ 	.byte	0x04, 0x36
        /*01fe*/ 	.short	(.L_844 - .L_843)
.L_843:
        /*0200*/ 	.word	0x00000008
.L_844:


//--------------------- .nv.info._ZN5flash16flash_fwd_kernelI23Flash_fwd_kernel_traitsILi256ELi128ELi64ELi8ELb0ELb0EN7cutlass10bfloat16_tE19Flash_kernel_traitsILi256ELi128ELi64ELi8ES3_EELb0ELb0ELb0ELb0ELb0ELb0ELb1ELb0EEEvNS_16Flash_fwd_paramsE --------------------------
	.section	.nv.info._ZN5flash16flash_fwd_kernelI23Flash_fwd_kernel_traitsILi256ELi128ELi64ELi8ELb0ELb0EN7cutlass10bfloat16_tE19Flash_kernel_traitsILi256ELi128ELi64ELi8ES3_EELb0ELb0ELb0ELb0ELb0ELb0ELb1ELb0EEEvNS_16Flash_fwd_paramsE,"",@"SHT_CUDA_INFO"
	.sectionflags	@""
	.align	4


	//----- nvinfo : EIATTR_CUDA_API_VERSION
	.align		4
        /*0000*/ 	.byte	0x04, 0x37
        /*0002*/ 	.short	(.L_846 - .L_845)
.L_845:
        /*0004*/ 	.word	0x00000082


	//----- nvinfo : EIATTR_KPARAM_INFO
	.align		4
.L_846:
        /*0008*/ 	.byte	0x04, 0x17
        /*000a*/ 	.short	(.L_848 - .L_847)
.L_847:
        /*000c*/ 	.word	0x00000000
        /*0010*/ 	.short	0x0000
        /*0012*/ 	.short	0x0000
        /*0014*/ 	.byte	0x00, 0xf0, 0x41, 0x07


	//----- nvinfo : EIATTR_SPARSE_MMA_MASK
	.align		4
.L_848:
        /*0018*/ 	.byte	0x03, 0x50
        /*001a*/ 	.short	0x0000


	//----- nvinfo : EIATTR_MAXREG_COUNT
	.align		4
        /*001c*/ 	.byte	0x03, 0x1b
        /*001e*/ 	.short	0x00ff


	//----- nvinfo : EIATTR_NUM_BARRIERS
	.align		4
        /*0020*/ 	.byte	0x02, 0x4c
        /*0022*/ 	.byte	0x01
	.zero		1


	//----- nvinfo : EIATTR_MERCURY_ISA_VERSION
	.align		4
        /*0024*/ 	.byte	0x03, 0x5f
        /*0026*/ 	.short	0x0101


	//----- nvinfo : EIATTR_COOP_GROUP_MASK_REGIDS
	.align		4
        /*0028*/ 	.byte	0x04, 0x29
        /*002a*/ 	.short	(.L_850 - .L_849)


	//   ....[0]....
.L_849:
        /*002c*/ 	.word	0xffffffff


	//   ....[1]....
        /*0030*/ 	.word	0xffffffff


	//   ....[2]....
        /*0034*/ 	.word	0xffffffff


	//   ....[3]....
        /*0038*/ 	.word	0xffffffff


	//   ....[4]....
        /*003c*/ 	.word	0xffffffff


	//   ....[5]....
        /*0040*/ 	.word	0xffffffff


	//   ....[6]....
        /*0044*/ 	.word	0xffffffff


	//   ....[7]....
        /*0048*/ 	.word	0xffffffff


	//   ....[8]....
        /*004c*/ 	.word	0xffffffff


	//   ....[9]....
        /*0050*/ 	.word	0xffffffff


	//   ....[10]....
        /*0054*/ 	.word	0xffffffff


	//   ....[11]....
        /*0058*/ 	.word	0xffffffff


	//----- nvinfo : EIATTR_COOP_GROUP_INSTR_OFFSETS
	.align		4
.L_850:
        /*005c*/ 	.byte	0x04, 0x28
        /*005e*/ 	.short	(.L_852 - .L_851)


	//   ....[0]....
.L_851:
        /*0060*/ 	.word	0x00004a20


	//   ....[1]....
        /*0064*/ 	.word	0x00004a70


	//   ....[2]....
        /*0068*/ 	.word	0x00004b00


	//   ....[3]....
        /*006c*/ 	.word	0x00004b30


	//   ....[4]....
        /*0070*/ 	.word	0x00007b30


	//   ....[5]....
        /*0074*/ 	.word	0x00007b70


	//   ....[6]....
        /*0078*/ 	.word	0x00007c30


	//   ....[7]....
        /*007c*/ 	.word	0x00007c40


	//   ....[8]....
        /*0080*/ 	.word	0x00009810


	//   ....[9]....
        /*0084*/ 	.word	0x00009850


	//   ....[10]....
        /*0088*/ 	.word	0x00009900


	//   ....[11]....
        /*008c*/ 	.word	0x00009930


	//----- nvinfo : EIATTR_VRC_CTA_INIT_COUNT
	.align		4
.L_852:
        /*0090*/ 	.byte	0x02, 0x4a
	.zero		1
	.zero		1


	//----- nvinfo : EIATTR_EXIT_INSTR_OFFSETS
	.align		4
        /*0094*/ 	.byte	0x04, 0x1c
        /*0096*/ 	.short	(.L_854 - .L_853)


	//   ....[0]....
.L_853:
        /*0098*/ 	.word	0x000004f0


	//   ....[1]....
        /*009c*/ 	.word	0x00001170


	//   ....[2]....
        /*00a0*/ 	.word	0x00001200


	//   ....[3]....
        /*00a4*/ 	.word	0x0000b5c0


	//   ....[4]....
        /*00a8*/ 	.word	0x0000b720


	//   ....[5]....
        /*00ac*/ 	.word	0x0000b740


	//----- nvinfo : EIATTR_CRS_STACK_SIZE
	.align		4
.L_854:
        /*00b0*/ 	.byte	0x04, 0x1e
        /*00b2*/ 	.short	(.L_856 - .L_855)
.L_855:
        /*00b4*/ 	.word	0x00000000


	//----- nvinfo : EIATTR_CBANK_PARAM_SIZE
	.align		4
.L_856:
        /*00b8*/ 	.byte	0x03, 0x19
        /*00ba*/ 	.short	0x01d0


	//----- nvinfo : EIATTR_PARAM_CBANK
	.align		4
        /*00bc*/ 	.byte	0x04, 0x0a
        /*00be*/ 	.short	(.L_858 - .L_857)
	.align		4
.L_857:
        /*00c0*/ 	.word	index@(.nv.constant0._ZN5flash16flash_fwd_kernelI23Flash_fwd_kernel_traitsILi256ELi128ELi64ELi8ELb0ELb0EN7cutlass10bfloat16_tE19Flash_kernel_traitsILi256ELi128ELi64ELi8ES3_EELb0ELb0ELb0ELb0ELb0ELb0ELb1ELb0EEEvNS_16Flash_fwd_paramsE)
        /*00c4*/ 	.short	0x0380
        /*00c6*/ 	.short	0x01d0


	//----- nvinfo : EIATTR_SW_WAR
	.align		4
.L_858:
        /*00c8*/ 	.byte	0x04, 0x36
        /*00ca*/ 	.short	(.L_860 - .L_859)
.L_859:
        /*00cc*/ 	.word	0x00000008
.L_860:


//--------------------- .nv.info._ZN5flash16flash_fwd_kernelI23Flash_fwd_kernel_traitsILi256ELi128ELi64ELi8ELb0ELb0EN7cutlass10bfloat16_tE19Flash_kernel_traitsILi256ELi128ELi64ELi8ES3_EELb1ELb0ELb0ELb1ELb0ELb0ELb0ELb1EEEvNS_16Flash_fwd_paramsE --------------------------
	.section	.nv.info._ZN5flash16flash_fwd_kernelI23Flash_fwd_kernel_traitsILi256ELi128ELi64ELi8ELb0ELb0EN7cutlass10bfloat16_tE19Flash_kernel_traitsILi256ELi128ELi64ELi8ES3_EELb1ELb0ELb0ELb1ELb0ELb0ELb0ELb1EEEvNS_16Flash_fwd_paramsE,"",@"SHT_CUDA_INFO"
	.sectionflags	@""
	.align	4


	//----- nvinfo : EIATTR_CUDA_API_VERSION
	.align		4
        /*0000*/ 	.byte	0x04, 0x37
        /*0002*/ 	.short	(.L_862 - .L_861)
.L_861:
        /*0004*/ 	.word	0x00000082


	//----- nvinfo : EIATTR_KPARAM_INFO
	.align		4
.L_862:
        /*0008*/ 	.byte	0x04, 0x17
        /*000a*/ 	.short	(.L_864 - .L_863)
.L_863:
        /*000c*/ 	.word	0x00000000
        /*0010*/ 	.short	0x0000
        /*0012*/ 	.short	0x0000
        /*0014*/ 	.byte	0x00, 0xf0, 0x41, 0x07


	//----- nvinfo : EIATTR_SPARSE_MMA_MASK
	.align		4
.L_864:
        /*0018*/ 	.byte	0x03, 0x50
        /*001a*/ 	.short	0x0000


	//----- nvinfo : EIATTR_MAXREG_COUNT
	.align		4
        /*001c*/ 	.byte	0x03, 0x1b
        /*001e*/ 	.short	0x00ff


	//----- nvinfo : EIATTR_NUM_BARRIERS
	.align		4
        /*0020*/ 	.byte	0x02, 0x4c
        /*0022*/ 	.byte	0x01
	.zero		1


	//----- nvinfo : EIATTR_ANNOTATIONS
	.align		4
        /*0024*/ 	.byte	0x04, 0x55
        /*0026*/ 	.short	(.L_866 - .L_865)


	//   ....[0]....
.L_865:
        /* <DEDUP_REMOVED lines=37> */


	//----- nvinfo : EIATTR_MERCURY_ISA_VERSION
	.align		4
.L_866:
        /*0268*/ 	.byte	0x03, 0x5f
        /*026a*/ 	.short	0x0101


	//----- nvinfo : EIATTR_COOP_GROUP_MASK_REGIDS
	.align		4
        /*026c*/ 	.byte	0x04, 0x29
        /*026e*/ 	.short	(.L_868 - .L_867)


	//   ....[0]....
.L_867:
        /*0270*/ 	.word	0xffffffff


	//   ....[1]....
        /*0274*/ 	.word	0xffffffff


	//   ....[2]....
        /*0278*/ 	.word	0xffffffff


	//   ....[3]....
        /*027c*/ 	.word	0xffffffff


	//   ....[4]....
        /*0280*/ 	.word	0xffffffff


	//   ....[5]....
        /*0284*/ 	.word	0xffffffff


	//   ....[6]....
        /*0288*/ 	.word	0xffffffff


	//   ....[7]....
        /*028c*/ 	.word	0xffffffff


	//   ....[8]....
        /*0290*/ 	.word	0xffffffff


	//   ....[9]....
        /*0294*/ 	.word	0xffffffff


	//   ....[10]....
        /*0298*/ 	.word	0xffffffff


	//   ....[11]....
        /*029c*/ 	.word	0xffffffff


	//----- nvinfo : EIATTR_COOP_GROUP_INSTR_OFFSETS
	.align		4
.L_868:
        /*02a0*/ 	.byte	0x04, 0x28
        /*02a2*/ 	.short	(.L_870 - .L_869)


	//   ....[0]....
.L_869:
        /*02a4*/ 	.word	0x00005400


	//   ....[1]....
        /*02a8*/ 	.word	0x000054e0


	//   ....[2]....
        /*02ac*/ 	.word	0x000055b0


	//   ....[3]....
        /*02b0*/ 	.word	0x000056a0


	//   ....[4]....
        /*02b4*/ 	.word	0x0000aea0


	//   ....[5]....
        /*02b8*/ 	.word	0x0000aed0


	//   ....[6]....
        /*02bc*/ 	.word	0x0000b0b0


	//   ....[7]....
        /*02c0*/ 	.word	0x0000b0e0


	//   ....[8]....
        /*02c4*/ 	.word	0x0000e150


	//   ....[9]....
        /*02c8*/ 	.word	0x0000e180


	//   ....[10]....
        /*02cc*/ 	.word	0x0000e250


	//   ....[11]....
        /*02d0*/ 	.word	0x0000e260


	//----- nvinfo : EIATTR_VRC_CTA_INIT_COUNT
	.align		4
.L_870:
        /*02d4*/ 	.byte	0x02, 0x4a
	.zero		1
	.zero		1


	//----- nvinfo : EIATTR_EXIT_INSTR_OFFSETS
	.align		4
        /*02d8*/ 	.byte	0x04, 0x1c
        /*02da*/ 	.short	(.L_872 - .L_871)


	//   ....[0]....
.L_871:
        /*02dc*/ 	.word	0x000006b0


	//   ....[1]....
        /*02e0*/ 	.word	0x00001320


	//   ....[2]....
        /*02e4*/ 	.word	0x000013b0


	//   ....[3]....
        /*02e8*/ 	.word	0x0000ffe0


	//   ....[4]....
        /*02ec*/ 	.word	0x00010140


	//   ....[5]....
        /*02f0*/ 	.word	0x00010160


	//----- nvinfo : EIATTR_CRS_STACK_SIZE
	.align		4
.L_872:
        /*02f4*/ 	.byte	0x04, 0x1e
        /*02f6*/ 	.short	(.L_874 - .L_873)
.L_873:
        /*02f8*/ 	.word	0x00000000


	//----- nvinfo : EIATTR_CBANK_PARAM_SIZE
	.align		4
.L_874:
        /*02fc*/ 	.byte	0x03, 0x19
        /*02fe*/ 	.short	0x01d0


	//----- nvinfo : EIATTR_PARAM_CBANK
	.align		4
        /*0300*/ 	.byte	0x04, 0x0a
        /*0302*/ 	.short	(.L_876 - .L_875)
	.align		4
.L_875:
        /*0304*/ 	.word	index@(.nv.constant0._ZN5flash16flash_fwd_kernelI23Flash_fwd_kernel_traitsILi256ELi128ELi64ELi8ELb0ELb0EN7cutlass10bfloat16_tE19Flash_kernel_traitsILi256ELi128ELi64ELi8ES3_EELb1ELb0ELb0ELb1ELb0ELb0ELb0ELb1EEEvNS_16Flash_fwd_paramsE)
        /*0308*/ 	.short	0x0380
        /*030a*/ 	.short	0x01d0


	//----- nvinfo : EIATTR_SW_WAR
	.align		4
.L_876:
        /*030c*/ 	.byte	0x04, 0x36
        /*030e*/ 	.short	(.L_878 - .L_877)
.L_877:
        /*0310*/ 	.word	0x00000008
.L_878:


//--------------------- .nv.info._ZN5flash16flash_fwd_kernelI23Flash_fwd_kernel_traitsILi256ELi128ELi64ELi8ELb0ELb0EN7cutlass10bfloat16_tE19Flash_kernel_traitsILi256ELi128ELi64ELi8ES3_EELb0ELb0ELb0ELb1ELb0ELb0ELb1ELb0EEEvNS_16Flash_fwd_paramsE --------------------------
	.section	.nv.info._ZN5flash16flash_fwd_kernelI23Flash_fwd_kernel_traitsILi256ELi128ELi64ELi8ELb0ELb0EN7cutlass10bfloat16_tE19Flash_kernel_traitsILi256ELi128ELi64ELi8ES3_EELb0ELb0ELb0ELb1ELb0ELb0ELb1ELb0EEEvNS_16Flash_fwd_paramsE,"",@"SHT_CUDA_INFO"
	.sectionflags	@""
	.align	4


	//----- nvinfo : EIATTR_CUDA_API_VERSION
	.align		4
        /*0000*/ 	.byte	0x04, 0x37
        /*0002*/ 	.short	(.L_880 - .L_879)
.L_879:
        /*0004*/ 	.word	0x00000082


	//----- nvinfo : EIATTR_KPARAM_INFO
	.align		4
.L_880:
        /*0008*/ 	.byte	0x04, 0x17
        /*000a*/ 	.short	(.L_882 - .L_881)
.L_881:
        /*000c*/ 	.word	0x00000000
        /*0010*/ 	.short	0x0000
        /*0012*/ 	.short	0x0000
        /*0014*/ 	.byte	0x00, 0xf0, 0x41, 0x07


	//----- nvinfo : EIATTR_SPARSE_MMA_MASK
	.align		4
.L_882:
        /*0018*/ 	.byte	0x03, 0x50
        /*001a*/ 	.short	0x0000


	//----- nvinfo : EIATTR_MAXREG_COUNT
	.align		4
        /*001c*/ 	.byte	0x03, 0x1b
        /*001e*/ 	.short	0x00ff


	//----- nvinfo : EIATTR_NUM_BARRIERS
	.align		4
        /*0020*/ 	.byte	0x02, 0x4c
        /*0022*/ 	.byte	0x01
	.zero		1


	//----- nvinfo : EIATTR_MERCURY_ISA_VERSION
	.align		4
        /*0024*/ 	.byte	0x03, 0x5f
        /*0026*/ 	.short	0x0101


	//----- nvinfo : EIATTR_COOP_GROUP_MASK_REGIDS
	.align		4
        /*0028*/ 	.byte	0x04, 0x29
        /*002a*/ 	.short	(.L_884 - .L_883)


	//   ....[0]....
.L_883:
        /*002c*/ 	.word	0xffffffff


	//   ....[1]....
        /*0030*/ 	.word	0xffffffff


	//   ....[2]....
        /*0034*/ 	.word	0xffffffff


	//   ....[3]....
        /*0038*/ 	.word	0xffffffff


	//   ....[4]....
        /*003c*/ 	.word	0xffffffff


	//   ....[5]....
        /*0040*/ 	.word	0xffffffff


	//   ....[6]....
        /*0044*/ 	.word	0xffffffff


	//   ....[7]....
        /*0048*/ 	.word	0xffffffff


	//   ....[8]....
        /*004c*/ 	.word	0xffffffff


	//   ....[9]....
        /*0050*/ 	.word	0xffffffff


	//   ....[10]....
        /*0054*/ 	.word	0xffffffff


	//   ....[11]....
        /*0058*/ 	.word	0xffffffff


	//----- nvinfo : EIATTR_COOP_GROUP_INSTR_OFFSETS
	.align		4
.L_884:
        /*005c*/ 	.byte	0x04, 0x28
        /*005e*/ 	.short	(.L_886 - .L_885)


	//   ....[0]....
.L_885:
        /*0060*/ 	.word	0x00005370


	//   ....[1]....
        /*0064*/ 	.word	0x000053d0


	//   ....[2]....
        /*0068*/ 	.word	0x00005450


	//   ....[3]....
        /*006c*/ 	.word	0x00005480


	//   ....[4]....
        /*0070*/ 	.word	0x00008d50


	//   ....[5]....
        /*0074*/ 	.word	0x00008d90


	//   ....[6]....
        /*0078*/ 	.word	0x00008e40


	//   ....[7]....
        /*007c*/ 	.word	0x00008e50


	//   ....[8]....
        /*0080*/ 	.word	0x0000aa30


	//   ....[9]....
        /*0084*/ 	.word	0x0000aa70


	//   ....[10]....
        /*0088*/ 	.word	0x0000ab30


	//   ....[11]....
        /*008c*/ 	.word	0x0000ab50


	//----- nvinfo : EIATTR_VRC_CTA_INIT_COUNT
	.align		4
.L_886:
        /*0090*/ 	.byte	0x02, 0x4a
	.zero		1
	.zero		1


	//----- nvinfo : EIATTR_EXIT_INSTR_OFFSETS
	.align		4
        /*0094*/ 	.byte	0x04, 0x1c
        /*0096*/ 	.short	(.L_888 - .L_887)


	//   ....[0]....
.L_887:
        /*0098*/ 	.word	0x000004f0


	//   ....[1]....
        /*009c*/ 	.word	0x00001150


	//   ....[2]....
        /*00a0*/ 	.word	0x000011e0


	//   ....[3]....
        /*00a4*/ 	.word	0x0000c860


	//   ....[4]....
        /*00a8*/ 	.word	0x0000c9b0


	//   ....[5]....
        /*00ac*/ 	.word	0x0000c9d0


	//----- nvinfo : EIATTR_CRS_STACK_SIZE
	.align		4
.L_888:
        /*00b0*/ 	.byte	0x04, 0x1e
        /*00b2*/ 	.short	(.L_890 - .L_889)
.L_889:
        /*00b4*/ 	.word	0x00000000


	//----- nvinfo : EIATTR_CBANK_PARAM_SIZE
	.align		4
.L_890:
        /*00b8*/ 	.byte	0x03, 0x19
        /*00ba*/ 	.short	0x01d0


	//----- nvinfo : EIATTR_PARAM_CBANK
	.align		4
        /*00bc*/ 	.byte	0x04, 0x0a
        /*00be*/ 	.short	(.L_892 - .L_891)
	.align		4
.L_891:
        /*00c0*/ 	.word	index@(.nv.constant0._ZN5flash16flash_fwd_kernelI23Flash_fwd_kernel_traitsILi256ELi128ELi64ELi8ELb0ELb0EN7cutlass10bfloat16_tE19Flash_kernel_traitsILi256ELi128ELi64ELi8ES3_EELb0ELb0ELb0ELb1ELb0ELb0ELb1ELb0EEEvNS_16Flash_fwd_paramsE)
        /*00c4*/ 	.short	0x0380
        /*00c6*/ 	.short	0x01d0


	//----- nvinfo : EIATTR_SW_WAR
	.align		4
.L_892:
        /*00c8*/ 	.byte	0x04, 0x36
        /*00ca*/ 	.short	(.L_894 - .L_893)
.L_893:
        /*00cc*/ 	.word	0x00000008
.L_894:


//--------------------- .nv.info._ZN5flash16flash_fwd_kernelI23Flash_fwd_kernel_traitsILi256ELi128ELi64ELi8ELb0ELb0EN7cutlass10bfloat16_tE19Flash_kernel_traitsILi256ELi128ELi64ELi8ES3_EELb1ELb0ELb1ELb0ELb0ELb1ELb0ELb0EEEvNS_16Flash_fwd_paramsE --------------------------
	.section	.nv.info._ZN5flash16flash_fwd_kernelI23Flash_fwd_kernel_traitsILi256ELi128ELi64ELi8ELb0ELb0EN7cutlass10bfloat16_tE19Flash_kernel_traitsILi256ELi128ELi64ELi8ES3_EELb1ELb0ELb1ELb0ELb0ELb1ELb0ELb0EEEvNS_16Flash_fwd_paramsE,"",@"SHT_CUDA_INFO"
	.sectionflags	@""
	.align	4


	//----- nvinfo : EIATTR_CUDA_API_VERSION
	.align		4
        /*0000*/ 	.byte	0x04, 0x37
        /*0002*/ 	.short	(.L_896 - .L_895)
.L_895:
        /*0004*/ 	.word	0x00000082


	//----- nvinfo : EIATTR_KPARAM_INFO
	.align		4
.L_896:
        /*0008*/ 	.byte	0x04, 0x17
        /*000a*/ 	.short	(.L_898 - .L_897)
.L_897:
        /*000c*/ 	.word	0x00000000
        /*0010*/ 	.short	0x0000
        /*0012*/ 	.short	0x0000
        /*0014*/ 	.byte	0x00, 0xf0, 0x41, 0x07


	//----- nvinfo : EIATTR_SPARSE_MMA_MASK
	.align		4
.L_898:
        /*0018*/ 	.byte	0x03, 0x50
        /*001a*/ 	.short	0x0000


	//----- nvinfo : EIATTR_MAXREG_COUNT
	.align		4
        /*001c*/ 	.byte	0x03, 0x1b
        /*001e*/ 	.short	0x00ff


	//----- nvinfo : EIATTR_NUM_BARRIERS
	.align		4
        /*0020*/ 	.byte	0x02, 0x4c
        /*0022*/ 	.byte	0x01
	.zero		1


	//----- nvinfo : EIATTR_MERCURY_ISA_VERSION
	.align		4
        /*0024*/ 	.byte	0x03, 0x5f
        /*0026*/ 	.short	0x0101


	//----- nvinfo : EIATTR_INT_WARP_WIDE_INSTR_OFFSETS
	.align		4
        /*0028*/ 	.byte	0x04, 0x31
        /*002a*/ 	.short	(.L_900 - .L_899)


	//   ....[0]....
.L_899:
        /*002c*/ 	.word	0x00001e70


	//----- nvinfo : EIATTR_COOP_GROUP_MASK_REGIDS
	.align		4
.L_900:
        /*0030*/ 	.byte	0x04, 0x29
        /*0032*/ 	.short	(.L_902 - .L_901)


	//   ....[0]....
.L_901:
        /*0034*/ 	.word	0xffffffff


	//   ....[1]....
        /*0038*/ 	.word	0xffffffff


	//   ....[2]....
        /*003c*/ 	.word	0xffffffff


	//   ....[3]....
        /*0040*/ 	.word	0xffffffff


	//   ....[4]....
        /*0044*/ 	.word	0xffffffff


	//   ....[5]....
        /*0048*/ 	.word	0xffffffff


	//   ....[6]....
        /*004c*/ 	.word	0xffffffff


	//   ....[7]....
        /*0050*/ 	.word	0xffffffff


	//   ....[8]....
        /*0054*/ 	.word	0xffffffff


	//   ....[9]....
        /*0058*/ 	.word	0xffffffff


	//   ....[10]....
        /*005c*/ 	.word	0xffffffff


	//   ....[11]....
        /*0060*/ 	.word	0xffffffff


	//   ....[12]....
        /*0064*/ 	.word	0xffffffff


	//   ....[13]....
        /*0068*/ 	.word	0xffffffff


	//   ....[14]....
        /*006c*/ 	.word	0xffffffff


	//   ....[15]....
        /*0070*/ 	.word	0xffffffff


	//   ....[16]....
        /*0074*/ 	.word	0xffffffff


	//   ....[17]....
        /*0078*/ 	.word	0xffffffff


	//   ....[18]....
        /*007c*/ 	.word	0xffffffff


	//   ....[19]....
        /*0080*/ 	.word	0xffffffff


	//----- nvinfo : EIATTR_COOP_GROUP_INSTR_OFFSETS
	.align		4
.L_902:
        /*0084*/ 	.byte	0x04, 0x28
        /*0086*/ 	.short	(.L_904 - .L_903)


	//   ....[0]....
.L_903:
        /*0088*/ 	.word	0x00003fc0


	//   ....[1]....
        /*008c*/ 	.word	0x00004080


	//   ....[2]....
        /*0090*/ 	.word	0x00004180


	//   ....[3]....
        /*0094*/ 	.word	0x00004270


	//   ....[4]....
        /*0098*/ 	.word	0x00007a80


	//   ....[5]....
        /*009c*/ 	.word	0x00007ac0


	//   ....[6]....
        /*00a0*/ 	.word	0x00007bf0


	//   ....[7]....
        /*00a4*/ 	.word	0x00007c30


	//   ....[8]....
        /*00a8*/ 	.word	0x0000bd70


	//   ....[9]....
        /*00ac*/ 	.word	0x0000be50


	//   ....[10]....
        /*00b0*/ 	.word	0x0000bf50


	//   ....[11]....
        /*00b4*/ 	.word	0x0000bfe0


	//   ....[12]....
        /*00b8*/ 	.word	0x00010170


	//   ....[13]....
        /*00bc*/ 	.word	0x000101b0


	//   ....[14]....
        /*00c0*/ 	.word	0x00010350


	//   ....[15]....
        /*00c4*/ 	.word	0x00010380


	//   ....[16]....
        /*00c8*/ 	.word	0x00012870


	//   ....[17]....
        /*00cc*/ 	.word	0x000128a0


	//   ....[18]....
        /*00d0*/ 	.word	0x000129b0


	//   ....[19]....
        /*00d4*/ 	.word	0x000129d0


	//----- nvinfo : EIATTR_VRC_CTA_INIT_COUNT
	.align		4
.L_904:
        /*00d8*/ 	.byte	0x02, 0x4a
	.zero		1
	.zero		1


	//----- nvinfo : EIATTR_EXIT_INSTR_OFFSETS
	.align		4
        /*00dc*/ 	.byte	0x04, 0x1c
        /*00de*/ 	.short	(.L_906 - .L_905)


	//   ....[0]....
.L_905:
        /*00e0*/ 	.word	0x00000650


	//   ....[1]....
        /*00e4*/ 	.word	0x000012b0


	//   ....[2]....
        /*00e8*/ 	.word	0x00001340


	//   ....[3]....
        /*00ec*/ 	.word	0x00014570


	//   ....[4]....
        /*00f0*/ 	.word	0x00014680


	//----- nvinfo : EIATTR_CRS_STACK_SIZE
	.align		4
.L_906:
        /*00f4*/ 	.byte	0x04, 0x1e
        /*00f6*/ 	.short	(.L_908 - .L_907)
.L_907:
        /*00f8*/ 	.word	0x00000000


	//----- nvinfo : EIATTR_CBANK_PARAM_SIZE
	.align		4
.L_908:
        /*00fc*/ 	.byte	0x03, 0x19
        /*00fe*/ 	.short	0x01d0


	//----- nvinfo : EIATTR_PARAM_CBANK
	.align		4
        /*0100*/ 	.byte	0x04, 0x0a
        /*0102*/ 	.short	(.L_910 - .L_909)
	.align		4
.L_909:
        /*0104*/ 	.word	index@(.nv.constant0._ZN5flash16flash_fwd_kernelI23Flash_fwd_kernel_traitsILi256ELi128ELi64ELi8ELb0ELb0EN7cutlass10bfloat16_tE19Flash_kernel_traitsILi256ELi128ELi64ELi8ES3_EELb1ELb0ELb1ELb0ELb0ELb1ELb0ELb0EEEvNS_16Flash_fwd_paramsE)
        /*0108*/ 	.short	0x0380
        /*010a*/ 	.short	0x01d0


	//----- nvinfo : EIATTR_SW_WAR
	.align		4
.L_910:
        /*010c*/ 	.byte	0x04, 0x36
        /*010e*/ 	.short	(.L_912 - .L_911)
.L_911:
        /*0110*/ 	.word	0x00000008
.L_912:


//--------------------- .nv.info._ZN5flash16flash_fwd_kernelI23Flash_fwd_kernel_traitsILi256ELi128ELi64ELi8ELb0ELb0EN7cutlass10bfloat16_tE19Flash_kernel_traitsILi256ELi128ELi64ELi8ES3_EELb0ELb0ELb1ELb0ELb0ELb1ELb1ELb0EEEvNS_16Flash_fwd_paramsE --------------------------
	.section	.nv.info._ZN5flash16flash_fwd_kernelI23Flash_fwd_kernel_traitsILi256ELi128ELi64ELi8ELb0ELb0EN7cutlass10bfloat16_tE19Flash_kernel_traitsILi256ELi128ELi64ELi8ES3_EELb0ELb0ELb1ELb0ELb0ELb1ELb1ELb0EEEvNS_16Flash_fwd_paramsE,"",@"SHT_CUDA_INFO"
	.sectionflags	@""
	.align	4


	//----- nvinfo : EIATTR_CUDA_API_VERSION
	.align		4
        /*0000*/ 	.byte	0x04, 0x37
        /*0002*/ 	.short	(.L_914 - .L_913)
.L_913:
        /*0004*/ 	.word	0x00000082


	//----- nvinfo : EIATTR_KPARAM_INFO
	.align		4
.L_914:
        /*0008*/ 	.byte	0x04, 0x17
        /*000a*/ 	.short	(.L_916 - .L_915)
.L_915:
        /*000c*/ 	.word	0x00000000
        /*0010*/ 	.short	0x0000
        /*0012*/ 	.short	0x0000
        /*0014*/ 	.byte	0x00, 0xf0, 0x41, 0x07


	//----- nvinfo : EIATTR_SPARSE_MMA_MASK
	.align		4
.L_916:
        /*0018*/ 	.byte	0x03, 0x50
        /*001a*/ 	.short	0x0000


	//----- nvinfo : EIATTR_MAXREG_COUNT
	.align		4
        /*001c*/ 	.byte	0x03, 0x1b
        /*001e*/ 	.short	0x00ff


	//----- nvinfo : EIATTR_NUM_BARRIERS
	.align		4
        /*0020*/ 	.byte	0x02, 0x4c
        /*0022*/ 	.byte	0x01
	.zero		1


	//----- nvinfo : EIATTR_MERCURY_ISA_VERSION
	.align		4
        /*0024*/ 	.byte	0x03, 0x5f
        /*0026*/ 	.short	0x0101


	//----- nvinfo : EIATTR_INT_WARP_WIDE_INSTR_OFFSETS
	.align		4
        /*0028*/ 	.byte	0x04, 0x31
        /*002a*/ 	.short	(.L_918 - .L_917)


	//   ....[0]....
.L_917:
        /*002c*/ 	.word	0x00001c60


	//----- nvinfo : EIATTR_COOP_GROUP_MASK_REGIDS
	.align		4
.L_918:
        /*0030*/ 	.byte	0x04, 0x29
        /*0032*/ 	.short	(.L_920 - .L_919)


	//   ....[0]....
.L_919:
        /*0034*/ 	.word	0xffffffff


	//   ....[1]....
        /*0038*/ 	.word	0xffffffff


	//   ....[2]....
        /*003c*/ 	.word	0xffffffff


	//   ....[3]....
        /*0040*/ 	.word	0xffffffff


	//   ....[4]....
        /*0044*/ 	.word	0xffffffff


	//   ....[5]....
        /*0048*/ 	.word	0xffffffff


	//   ....[6]....
        /*004c*/ 	.word	0xffffffff


	//   ....[7]....
        /*0050*/ 	.word	0xffffffff


	//   ....[8]....
        /*0054*/ 	.word	0xffffffff


	//   ....[9]....
        /*0058*/ 	.word	0xffffffff


	//   ....[10]....
        /*005c*/ 	.word	0xffffffff


	//   ....[11]....
        /*0060*/ 	.word	0xffffffff


	//   ....[12]....
        /*0064*/ 	.word	0xffffffff


	//   ....[13]....
        /*0068*/ 	.word	0xffffffff


	//   ....[14]....
        /*006c*/ 	.word	0xffffffff


	//   ....[15]....
        /*0070*/ 	.word	0xffffffff


	//   ....[16]....
        /*0074*/ 	.word	0xffffffff


	//   ....[17]....
        /*0078*/ 	.word	0xffffffff


	//   ....[18]....
        /*007c*/ 	.word	0xffffffff


	//   ....[19]....
        /*0080*/ 	.word	0xffffffff


	//----- nvinfo : EIATTR_COOP_GROUP_INSTR_OFFSETS
	.align		4
.L_920:
        /*0084*/ 	.byte	0x04, 0x28
        /*0086*/ 	.short	(.L_922 - .L_921)


	//   ....[0]....
.L_921:
        /*0088*/ 	.word	0x00004190


	//   ....[1]....
        /*008c*/ 	.word	0x00004200


	//   ....[2]....
        /*0090*/ 	.word	0x00004290


	//   ....[3]....
        /*0094*/ 	.word	0x000042c0


	//   ....[4]....
        /*0098*/ 	.word	0x000075c0


	//   ....[5]....
        /*009c*/ 	.word	0x00007660


	//   ....[6]....
        /*00a0*/ 	.word	0x00007680


	//   ....[7]....
        /*00a4*/ 	.word	0x000076a0


	//   ....[8]....
        /*00a8*/ 	.word	0x0000b3c0


	//   ....[9]....
        /*00ac*/ 	.word	0x0000b400


	//   ....[10]....
        /*00b0*/ 	.word	0x0000b430


	//   ....[11]....
        /*00b4*/ 	.word	0x0000b450


	//   ....[12]....
        /*00b8*/ 	.word	0x0000f170


	//   ....[13]....
        /*00bc*/ 	.word	0x0000f1b0


	//   ....[14]....
        /*00c0*/ 	.word	0x0000f230


	//   ....[15]....
        /*00c4*/ 	.word	0x0000f240


	//   ....[16]....
        /*00c8*/ 	.word	0x00010e60


	//   ....[17]....
        /*00cc*/ 	.word	0x00010ea0


	//   ....[18]....
        /*00d0*/ 	.word	0x00010f60


	//   ....[19]....
        /*00d4*/ 	.word	0x00010f80


	//----- nvinfo : EIATTR_VRC_CTA_INIT_COUNT
	.align		4
.L_922:
        /*00d8*/ 	.byte	0x02, 0x4a
	.zero		1
	.zero		1


	//----- nvinfo : EIATTR_EXIT_INSTR_OFFSETS
	.align		4
        /*00dc*/ 	.byte	0x04, 0x1c
        /*00de*/ 	.short	(.L_924 - .L_923)


	//   ....[0]....
.L_923:
        /*00e0*/ 	.word	0x00000490


	//   ....[1]....
        /*00e4*/ 	.word	0x00001130


	//   ....[2]....
        /*00e8*/ 	.word	0x000011c0


	//   ....[3]....
        /*00ec*/ 	.word	0x00012bd0


	//   ....[4]....
        /*00f0*/ 	.word	0x00012ce0


	//----- nvinfo : EIATTR_CRS_STACK_SIZE
	.align		4
.L_924:
        /*00f4*/ 	.byte	0x04, 0x1e
        /*00f6*/ 	.short	(.L_926 - .L_925)
.L_925:
        /*00f8*/ 	.word	0x00000000


	//----- nvinfo : EIATTR_CBANK_PARAM_SIZE
	.align		4
.L_926:
        /*00fc*/ 	.byte	0x03, 0x19
        /*00fe*/ 	.short	0x01d0


	//----- nvinfo : EIATTR_PARAM_CBANK
	.align		4
        /*0100*/ 	.byte	0x04, 0x0a
        /*0102*/ 	.short	(.L_928 - .L_927)
	.align		4
.L_927:
        /*0104*/ 	.word	index@(.nv.constant0._ZN5flash16flash_fwd_kernelI23Flash_fwd_kernel_traitsILi256ELi128ELi64ELi8ELb0ELb0EN7cutlass10bfloat16_tE19Flash_kernel_traitsILi256ELi128ELi64ELi8ES3_EELb0ELb0ELb1ELb0ELb0ELb1ELb1ELb0EEEvNS_16Flash_fwd_paramsE)
        /*0108*/ 	.short	0x0380
        /*010a*/ 	.short	0x01d0


	//----- nvinfo : EIATTR_SW_WAR
	.align		4
.L_928:
        /*010c*/ 	.byte	0x04, 0x36
        /*010e*/ 	.short	(.L_930 - .L_929)
.L_929:
        /*0110*/ 	.word	0x00000008
.L_930:


//--------------------- .nv.info._ZN5flash16flash_fwd_kernelI23Flash_fwd_kernel_traitsILi256ELi128ELi64ELi8ELb0ELb0EN7cutlass10bfloat16_tE19Flash_kernel_traitsILi256ELi128ELi64ELi8ES3_EELb1ELb0ELb1ELb1ELb0ELb0ELb0ELb0EEEvNS_16Flash_fwd_paramsE --------------------------
	.section	.nv.info._ZN5flash16flash_fwd_kernelI23Flash_fwd_kernel_traitsILi256ELi128ELi64ELi8ELb0ELb0EN7cutlass10bfloat16_tE19Flash_kernel_traitsILi256ELi128ELi64ELi8ES3_EELb1ELb0ELb1ELb1ELb0ELb0ELb0ELb0EEEvNS_16Flash_fwd_paramsE,"",@"SHT_CUDA_INFO"
	.sectionflags	@""
	.align	4


	//----- nvinfo : EIATTR_CUDA_API_VERSION
	.align		4
        /*0000*/ 	.byte	0x04, 0x37
        /*0002*/ 	.short	(.L_932 - .L_931)
.L_931:
        /*0004*/ 	.word	0x00000082


	//----- nvinfo : EIATTR_KPARAM_INFO
	.align		4
.L_932:
        /*0008*/ 	.byte	0x04, 0x17
        /*000a*/ 	.short	(.L_934 - .L_933)
.L_933:
        /*000c*/ 	.word	0x00000000
        /*0010*/ 	.short	0x0000
        /*0012*/ 	.short	0x0000
        /*0014*/ 	.byte	0x00, 0xf0, 0x41, 0x07


	//----- nvinfo : EIATTR_SPARSE_MMA_MASK
	.align		4
.L_934:
        /*0018*/ 	.byte	0x03, 0x50
        /*001a*/ 	.short	0x0000


	//----- nvinfo : EIATTR_MAXREG_COUNT
	.align		4
        /*001c*/ 	.byte	0x03, 0x1b
        /*001e*/ 	.short	0x00ff


	//----- nvinfo : EIATTR_NUM_BARRIERS
	.align		4
        /*0020*/ 	.byte	0x02, 0x4c
        /*0022*/ 	.byte	0x01
	.zero		1


	//----- nvinfo : EIATTR_MERCURY_ISA_VERSION
	.align		4
        /*0024*/ 	.byte	0x03, 0x5f
        /*0026*/ 	.short	0x0101


	//----- nvinfo : EIATTR_COOP_GROUP_MASK_REGIDS
	.align		4
        /*0028*/ 	.byte	0x04, 0x29
        /*002a*/ 	.short	(.L_936 - .L_935)


	//   ....[0]....
.L_935:
        /*002c*/ 	.word	0xffffffff


	//   ....[1]....
        /*0030*/ 	.word	0xffffffff


	//   ....[2]....
        /*0034*/ 	.word	0xffffffff


	//   ....[3]....
        /*0038*/ 	.word	0xffffffff


	//   ....[4]....
        /*003c*/ 	.word	0xffffffff


	//   ....[5]....
        /*0040*/ 	.word	0xffffffff


	//   ....[6]....
        /*0044*/ 	.word	0xffffffff


	//   ....[7]....
        /*0048*/ 	.word	0xffffffff


	//   ....[8]....
        /*004c*/ 	.word	0xffffffff


	//   ....[9]....
        /*0050*/ 	.word	0xffffffff


	//   ....[10]....
        /*0054*/ 	.word	0xffffffff


	//   ....[11]....
        /*0058*/ 	.word	0xffffffff


	//   ....[12]....
        /*005c*/ 	.word	0xffffffff


	//   ....[13]....
        /*0060*/ 	.word	0xffffffff


	//   ....[14]....
        /*0064*/ 	.word	0xffffffff


	//   ....[15]....
        /*0068*/ 	.word	0xffffffff


	//   ....[16]....
        /*006c*/ 	.word	0xffffffff


	//   ....[17]....
        /*0070*/ 	.word	0xffffffff


	//   ....[18]....
        /*0074*/ 	.word	0xffffffff


	//   ....[19]....
        /*0078*/ 	.word	0xffffffff


	//----- nvinfo : EIATTR_COOP_GROUP_INSTR_OFFSETS
	.align		4
.L_936:
        /*007c*/ 	.byte	0x04, 0x28
        /*007e*/ 	.short	(.L_938 - .L_937)


	//   ....[0]....
.L_937:
        /*0080*/ 	.word	0x000058f0


	//   ....[1]....
        /*0084*/ 	.word	0x00005930


	//   ....[2]....
        /*0088*/ 	.word	0x00005ab0


	//   ....[3]....
        /*008c*/ 	.word	0x00005af0


	//   ....[4]....
        /*0090*/ 	.word	0x00009fc0


	//   ....[5]....
        /*0094*/ 	.word	0x0000a000


	//   ....[6]....
        /*0098*/ 	.word	0x0000a110


	//   ....[7]....
        /*009c*/ 	.word	0x0000a150


	//   ....[8]....
        /*00a0*/ 	.word	0x0000ef90


	//   ....[9]....
        /*00a4*/ 	.word	0x0000f060


	//   ....[10]....
        /*00a8*/ 	.word	0x0000f0d0


	//   ....[11]....
        /*00ac*/ 	.word	0x0000f140


	//   ....[12]....
        /*00b0*/ 	.word	0x00014090


	//   ....[13]....
        /*00b4*/ 	.word	0x00014150


	//   ....[14]....
        /*00b8*/ 	.word	0x00014290


	//   ....[15]....
        /*00bc*/ 	.word	0x000142b0


	//   ....[16]....
        /*00c0*/ 	.word	0x00016710


	//   ....[17]....
        /*00c4*/ 	.word	0x00016750


	//   ....[18]....
        /*00c8*/ 	.word	0x000168b0


	//   ....[19]....
        /*00cc*/ 	.word	0x000168e0


	//----- nvinfo : EIATTR_VRC_CTA_INIT_COUNT
	.align		4
.L_938:
        /*00d0*/ 	.byte	0x02, 0x4a
	.zero		1
	.zero		1


	//----- nvinfo : EIATTR_EXIT_INSTR_OFFSETS
	.align		4
        /*00d4*/ 	.byte	0x04, 0x1c
        /*00d6*/ 	.short	(.L_940 - .L_939)


	//   ....[0]....
.L_939:
        /*00d8*/ 	.word	0x00000650


	//   ....[1]....
        /*00dc*/ 	.word	0x00001420


	//   ....[2]....
        /*00e0*/ 	.word	0x000014b0


	//   ....[3]....
        /*00e4*/ 	.word	0x000184e0


	//   ....[4]....
        /*00e8*/ 	.word	0x00018640


	//   ....[5]....
        /*00ec*/ 	.word	0x00018660


	//----- nvinfo : EIATTR_CRS_STACK_SIZE
	.align		4
.L_940:
        /*00f0*/ 	.byte	0x04, 0x1e
        /*00f2*/ 	.short	(.L_942 - .L_941)
.L_941:
        /*00f4*/ 	.word	0x00000000


	//----- nvinfo : EIATTR_CBANK_PARAM_SIZE
	.align		4
.L_942:
        /*00f8*/ 	.byte	0x03, 0x19
        /*00fa*/ 	.short	0x01d0


	//----- nvinfo : EIATTR_PARAM_CBANK
	.align		4
        /*00fc*/ 	.byte	0x04, 0x0a
        /*00fe*/ 	.short	(.L_944 - .L_943)
	.align		4
.L_943:
        /*0100*/ 	.word	index@(.nv.constant0._ZN5flash16flash_fwd_kernelI23Flash_fwd_kernel_traitsILi256ELi128ELi64ELi8ELb0ELb0EN7cutlass10bfloat16_tE19Flash_kernel_traitsILi256ELi128ELi64ELi8ES3_EELb1ELb0ELb1ELb1ELb0ELb0ELb0ELb0EEEvNS_16Flash_fwd_paramsE)
        /*0104*/ 	.short	0x0380
        /*0106*/ 	.short	0x01d0


	//----- nvinfo : EIATTR_SW_WAR
	.align		4
.L_944:
        /*0108*/ 	.byte	0x04, 0x36
        /*010a*/ 	.short	(.L_946 - .L_945)
.L_945:
        /*010c*/ 	.word	0x00000008
.L_946:


//--------------------- .nv.info._ZN5flash16flash_fwd_kernelI23Flash_fwd_kernel_traitsILi256ELi128ELi64ELi8ELb0ELb0EN7cutlass10bfloat16_tE19Flash_kernel_traitsILi256ELi128ELi64ELi8ES3_EELb1ELb0ELb1ELb0ELb0ELb0ELb0ELb1EEEvNS_16Flash_fwd_paramsE --------------------------
	.section	.nv.info._ZN5flash16flash_fwd_kernelI23Flash_fwd_kernel_traitsILi256ELi128ELi64ELi8ELb0ELb0EN7cutlass10bfloat16_tE19Flash_kernel_traitsILi256ELi128ELi64ELi8ES3_EELb1ELb0ELb1ELb0ELb0ELb0ELb0ELb1EEEvNS_16Flash_fwd_paramsE,"",@"SHT_CUDA_INFO"
	.sectionflags	@""
	.align	4


	//----- nvinfo : EIATTR_CUDA_API_VERSION
	.align		4
        /*0000*/ 	.byte	0x04, 0x37
        /*0002*/ 	.short	(.L_948 - .L_947)
.L_947:
        /*0004*/ 	.word	0x00000082


	//----- nvinfo : EIATTR_KPARAM_INFO
	.align		4
.L_948:
        /*0008*/ 	.byte	0x04, 0x17
        /*000a*/ 	.short	(.L_950 - .L_949)
.L_949:
        /*000c*/ 	.word	0x00000000
        /*0010*/ 	.short	0x0000
        /*0012*/ 	.short	0x0000
        /*0014*/ 	.byte	0x00, 0xf0, 0x41, 0x07


	//----- nvinfo : EIATTR_SPARSE_MMA_MASK
	.align		4
.L_950:
        /*0018*/ 	.byte	0x03, 0x50
        /*001a*/ 	.short	0x0000


	//----- nvinfo : EIATTR_MAXREG_COUNT
	.align		4
        /*001c*/ 	.byte	0x03, 0x1b
        /*001e*/ 	.short	0x00ff


	//----- nvinfo : EIATTR_NUM_BARRIERS
	.align		4
        /*0020*/ 	.byte	0x02, 0x4c
        /*0022*/ 	.byte	0x01
	.zero		1


	//----- nvinfo : EIATTR_ANNOTATIONS
	.align		4
        /*0024*/ 	.byte	0x04, 0x55
        /*0026*/ 	.short	(.L_952 - .L_951)


	//   ....[0]....
.L_951:
        /* <DEDUP_REMOVED lines=27> */


	//----- nvinfo : EIATTR_MERCURY_ISA_VERSION
	.align		4
.L_952:
        /*01c8*/ 	.byte	0x03, 0x5f
        /*01ca*/ 	.short	0x0101


	//----- nvinfo : EIATTR_COOP_GROUP_MASK_REGIDS
	.align		4
        /*01cc*/ 	.byte	0x04, 0x29
        /*01ce*/ 	.short	(.L_954 - .L_953)


	//   ....[0]....
.L_953:
        /*01d0*/ 	.word	0xffffffff


	//   ....[1]....
        /*01d4*/ 	.word	0xffffffff


	//   ....[2]....
        /*01d8*/ 	.word	0xffffffff


	//   ....[3]....
        /*01dc*/ 	.word	0xffffffff


	//   ....[4]....
        /*01e0*/ 	.word	0xffffffff


	//   ....[5]....
        /*01e4*/ 	.word	0xffffffff


	//   ....[6]....
        /*01e8*/ 	.word	0xffffffff


	//   ....[7]....
        /*01ec*/ 	.word	0xffffffff


	//   ....[8]....
        /*01f0*/ 	.word	0xffffffff


	//   ....[9]....
        /*01f4*/ 	.word	0xffffffff


	//   ....[10]....
        /*01f8*/ 	.word	0xffffffff


	//   ....[11]....
        /*01fc*/ 	.word	0xffffffff


	//   ....[12]....
        /*0200*/ 	.word	0xffffffff


	//   ....[13]....
        /*0204*/ 	.word	0xffffffff


	//   ....[14]....
        /*0208*/ 	.word	0xffffffff


	//   ....[15]....
        /*020c*/ 	.word	0xffffffff


	//   ....[16]....
        /*0210*/ 	.word	0xffffffff


	//   ....[17]....
        /*0214*/ 	.word	0xffffffff


	//   ....[18]....
        /*0218*/ 	.word	0xffffffff


	//   ....[19]....
        /*021c*/ 	.word	0xffffffff


	//----- nvinfo : EIATTR_COOP_GROUP_INSTR_OFFSETS
	.align		4
.L_954:
        /*0220*/ 	.byte	0x04, 0x28
        /*0222*/ 	.short	(.L_956 - .L_955)


	//   ....[0]....
.L_955:
        /*0224*/ 	.word	0x000051a0


	//   ....[1]....
        /*0228*/ 	.word	0x000051f0


	//   ....[2]....
        /*022c*/ 	.word	0x00005290


	//   ....[3]....
        /*0230*/ 	.word	0x000052d0


	//   ....[4]....
        /*0234*/ 	.word	0x00009940


	//   ....[5]....
        /*0238*/ 	.word	0x00009b30


	//   ....[6]....
        /*023c*/ 	.word	0x00009ca0


	//   ....[7]....
        /*0240*/ 	.word	0x00009d90


	//   ....[8]....
        /*0244*/ 	.word	0x0000eec0


	//   ....[9]....
        /*0248*/ 	.word	0x0000f040


	//   ....[10]....
        /*024c*/ 	.word	0x0000f0d0


	//   ....[11]....
        /*0250*/ 	.word	0x0000f1d0


	//   ....[12]....
        /*0254*/ 	.word	0x000147f0


	//   ....[13]....
        /*0258*/ 	.word	0x00014840


	//   ....[14]....
        /*025c*/ 	.word	0x000149c0


	//   ....[15]....
        /*0260*/ 	.word	0x00014a00


	//   ....[16]....
        /*0264*/ 	.word	0x00017c50


	//   ....[17]....
        /*0268*/ 	.word	0x00017c60


	//   ....[18]....
        /*026c*/ 	.word	0x00017cb0


	//   ....[19]....
        /*0270*/ 	.word	0x00017cd0


	//----- nvinfo : EIATTR_VRC_CTA_INIT_COUNT
	.align		4
.L_956:
        /*0274*/ 	.byte	0x02, 0x4a
	.zero		1
	.zero		1


	//----- nvinfo : EIATTR_EXIT_INSTR_OFFSETS
	.align		4
        /*0278*/ 	.byte	0x04, 0x1c
        /*027a*/ 	.short	(.L_958 - .L_957)


	//   ....[0]....
.L_957:
        /*027c*/ 	.word	0x00000660


	//   ....[1]....
        /*0280*/ 	.word	0x00001440


	//   ....[2]....
        /*0284*/ 	.word	0x000014d0


	//   ....[3]....
        /*0288*/ 	.word	0x00019900


	//   ....[4]....
        /*028c*/ 	.word	0x00019a60


	//   ....[5]....
        /*0290*/ 	.word	0x00019a80


	//----- nvinfo : EIATTR_CRS_STACK_SIZE
	.align		4
.L_958:
        /*0294*/ 	.byte	0x04, 0x1e
        /*0296*/ 	.short	(.L_960 - .L_959)
.L_959:
        /*0298*/ 	.word	0x00000000


	//----- nvinfo : EIATTR_CBANK_PARAM_SIZE
	.align		4
.L_960:
        /*029c*/ 	.byte	0x03, 0x19
        /*029e*/ 	.short	0x01d0


	//----- nvinfo : EIATTR_PARAM_CBANK
	.align		4
        /*02a0*/ 	.byte	0x04, 0x0a
        /*02a2*/ 	.short	(.L_962 - .L_961)
	.align		4
.L_961:
        /*02a4*/ 	.word	index@(.nv.constant0._ZN5flash16flash_fwd_kernelI23Flash_fwd_kernel_traitsILi256ELi128ELi64ELi8ELb0ELb0EN7cutlass10bfloat16_tE19Flash_kernel_traitsILi256ELi128ELi64ELi8ES3_EELb1ELb0ELb1ELb0ELb0ELb0ELb0ELb1EEEvNS_16Flash_fwd_paramsE)
        /*02a8*/ 	.short	0x0380
        /*02aa*/ 	.short	0x01d0


	//----- nvinfo : EIATTR_SW_WAR
	.align		4
.L_962:
        /*02ac*/ 	.byte	0x04, 0x36
        /*02ae*/ 	.short	(.L_964 - .L_963)
.L_963:
        /*02b0*/ 	.word	0x00000008
.L_964:


//--------------------- .nv.info._ZN5flash16flash_fwd_kernelI23Flash_fwd_kernel_traitsILi256ELi128ELi64ELi8ELb0ELb0EN7cutlass10bfloat16_tE19Flash_kernel_traitsILi256ELi128ELi64ELi8ES3_EELb0ELb0ELb1ELb0ELb0ELb0ELb1ELb0EEEvNS_16Flash_fwd_paramsE --------------------------
	.section	.nv.info._ZN5flash16flash_fwd_kernelI23Flash_fwd_kernel_traitsILi256ELi128ELi64ELi8ELb0ELb0EN7cutlass10bfloat16_tE19Flash_kernel_traitsILi256ELi128ELi64ELi8ES3_EELb0ELb0ELb1ELb0ELb0ELb0ELb1ELb0EEEvNS_16Flash_fwd_paramsE,"",@"SHT_CUDA_INFO"
	.sectionflags	@""
	.align	4


	//----- nvinfo : EIATTR_CUDA_API_VERSION
	.align		4
        /*0000*/ 	.byte	0x04, 0x37
        /*0002*/ 	.short	(.L_966 - .L_965)
.L_965:
        /*0004*/ 	.word	0x00000082


	//----- nvinfo : EIATTR_KPARAM_INFO
	.align		4
.L_966:
        /*0008*/ 	.byte	0x04, 0x17
        /*000a*/ 	.short	(.L_968 - .L_967)
.L_967:
        /*000c*/ 	.word	0x00000000
        /*0010*/ 	.short	0x0000
        /*0012*/ 	.short	0x0000
        /*0014*/ 	.byte	0x00, 0xf0, 0x41, 0x07


	//----- nvinfo : EIATTR_SPARSE_MMA_MASK
	.align		4
.L_968:
        /*0018*/ 	.byte	0x03, 0x50
        /*001a*/ 	.short	0x0000


	//----- nvinfo : EIATTR_MAXREG_COUNT
	.align		4
        /*001c*/ 	.byte	0x03, 0x1b
        /*001e*/ 	.short	0x00ff


	//----- nvinfo : EIATTR_NUM_BARRIERS
	.align		4
        /*0020*/ 	.byte	0x02, 0x4c
        /*0022*/ 	.byte	0x01
	.zero		1


	//----- nvinfo : EIATTR_MERCURY_ISA_VERSION
	.align		4
        /*0024*/ 	.byte	0x03, 0x5f
        /*0026*/ 	.short	0x0101


	//----- nvinfo : EIATTR_COOP_GROUP_MASK_REGIDS
	.align		4
        /*0028*/ 	.byte	0x04, 0x29
        /*002a*/ 	.short	(.L_970 - .L_969)


	//   ....[0]....
.L_969:
        /*002c*/ 	.word	0xffffffff


	//   ....[1]....
        /*0030*/ 	.word	0xffffffff


	//   ....[2]....
        /*0034*/ 	.word	0xffffffff


	//   ....[3]....
        /*0038*/ 	.word	0xffffffff


	//   ....[4]....
        /*003c*/ 	.word	0xffffffff


	//   ....[5]....
        /*0040*/ 	.word	0xffffffff


	//   ....[6]....
        /*0044*/ 	.word	0xffffffff


	//   ....[7]....
        /*0048*/ 	.word	0xffffffff


	//   ....[8]....
        /*004c*/ 	.word	0xffffffff


	//   ....[9]....
        /*0050*/ 	.word	0xffffffff


	//   ....[10]....
        /*0054*/ 	.word	0xffffffff


	//   ....[11]....
        /*0058*/ 	.word	0xffffffff


	//   ....[12]....
        /*005c*/ 	.word	0xffffffff


	//   ....[13]....
        /*0060*/ 	.word	0xffffffff


	//   ....[14]....
        /*0064*/ 	.word	0xffffffff


	//   ....[15]....
        /*0068*/ 	.word	0xffffffff


	//   ....[16]....
        /*006c*/ 	.word	0xffffffff


	//   ....[17]....
        /*0070*/ 	.word	0xffffffff


	//   ....[18]....
        /*0074*/ 	.word	0xffffffff


	//   ....[19]....
        /*0078*/ 	.word	0xffffffff


	//----- nvinfo : EIATTR_COOP_GROUP_INSTR_OFFSETS
	.align		4
.L_970:
        /*007c*/ 	.byte	0x04, 0x28
        /*007e*/ 	.short	(.L_972 - .L_971)


	//   ....[0]....
.L_971:
        /*0080*/ 	.word	0x000050c0


	//   ....[1]....
        /*0084*/ 	.word	0x00005130


	//   ....[2]....
        /*0088*/ 	.word	0x000051c0


	//   ....[3]....
        /*008c*/ 	.word	0x000051f0


	//   ....[4]....
        /*0090*/ 	.word	0x00008890


	//   ....[5]....
        /*0094*/ 	.word	0x00008920


	//   ....[6]....
        /*0098*/ 	.word	0x00008960


	//   ....[7]....
        /*009c*/ 	.word	0x00008980


	//   ....[8]....
        /*00a0*/ 	.word	0x0000c960


	//   ....[9]....
        /*00a4*/ 	.word	0x0000c990


	//   ....[10]....
        /*00a8*/ 	.word	0x0000c9c0


	//   ....[11]....
        /*00ac*/ 	.word	0x0000c9d0


	//   ....[12]....
        /*00b0*/ 	.word	0x00010c30


	//   ....[13]....
        /*00b4*/ 	.word	0x00010c70


	//   ....[14]....
        /*00b8*/ 	.word	0x00010ce0


	//   ....[15]....
        /*00bc*/ 	.word	0x00010cf0


	//   ....[16]....
        /*00c0*/ 	.word	0x00012920


	//   ....[17]....
        /*00c4*/ 	.word	0x00012960


	//   ....[18]....
        /*00c8*/ 	.word	0x00012a20


	//   ....[19]....
        /*00cc*/ 	.word	0x00012a50


	//----- nvinfo : EIATTR_VRC_CTA_INIT_COUNT
	.align		4
.L_972:
        /*00d0*/ 	.byte	0x02, 0x4a
	.zero		1
	.zero		1


	//----- nvinfo : EIATTR_EXIT_INSTR_OFFSETS
	.align		4
        /*00d4*/ 	.byte	0x04, 0x1c
        /*00d6*/ 	.short	(.L_974 - .L_973)


	//   ....[0]....
.L_973:
        /*00d8*/ 	.word	0x00000490


	//   ....[1]....
        /*00dc*/ 	.word	0x00001280


	//   ....[2]....
        /*00e0*/ 	.word	0x00001310


	//   ....[3]....
        /*00e4*/ 	.word	0x000146e0


	//   ....[4]....
        /*00e8*/ 	.word	0x00014840


	//   ....[5]....
        /*00ec*/ 	.word	0x00014860


	//----- nvinfo : EIATTR_CRS_STACK_SIZE
	.align		4
.L_974:
        /*00f0*/ 	.byte	0x04, 0x1e
        /*00f2*/ 	.short	(.L_976 - .L_975)
.L_975:
        /*00f4*/ 	.word	0x00000000


	//----- nvinfo : EIATTR_CBANK_PARAM_SIZE
	.align		4
.L_976:
        /*00f8*/ 	.byte	0x03, 0x19
        /*00fa*/ 	.short	0x01d0


	//----- nvinfo : EIATTR_PARAM_CBANK
	.align		4
        /*00fc*/ 	.byte	0x04, 0x0a
        /*00fe*/ 	.short	(.L_978 - .L_977)
	.align		4
.L_977:
        /*0100*/ 	.word	index@(.nv.constant0._ZN5flash16flash_fwd_kernelI23Flash_fwd_kernel_traitsILi256ELi128ELi64ELi8ELb0ELb0EN7cutlass10bfloat16_tE19Flash_kernel_traitsILi256ELi128ELi64ELi8ES3_EELb0ELb0ELb1ELb0ELb0ELb0ELb1ELb0EEEvNS_16Flash_fwd_paramsE)
        /*0104*/ 	.short	0x0380
        /*0106*/ 	.short	0x01d0


	//----- nvinfo : EIATTR_SW_WAR
	.align		4
.L_978:
        /*0108*/ 	.byte	0x04, 0x36
        /*010a*/ 	.short	(.L_980 - .L_979)
.L_979:
        /*010c*/ 	.word	0x00000008
.L_980:


//--------------------- .nv.info._ZN5flash16flash_fwd_kernelI23Flash_fwd_kernel_traitsILi256ELi128ELi64ELi8ELb0ELb0EN7cutlass10bfloat16_tE19Flash_kernel_traitsILi256ELi128ELi64ELi8ES3_EELb1ELb0ELb1ELb1ELb0ELb0ELb0ELb1EEEvNS_16Flash_fwd_paramsE --------------------------
	.section	.nv.info._ZN5flash16flash_fwd_kernelI23Flash_fwd_kernel_traitsILi256ELi128ELi64ELi8ELb0ELb0EN7cutlass10bfloat16_tE19Flash_kernel_traitsILi256ELi128ELi64ELi8ES3_EELb1ELb0ELb1ELb1ELb0ELb0ELb0ELb1EEEvNS_16Flash_fwd_paramsE,"",@"SHT_CUDA_INFO"
	.sectionflags	@""
	.align	4


	//----- nvinfo : EIATTR_CUDA_API_VERSION
	.align		4
        /*0000*/ 	.byte	0x04, 0x37
        /*0002*/ 	.short	(.L_982 - .L_981)
.L_981:
        /*0004*/ 	.word	0x00000082


	//----- nvinfo : EIATTR_KPARAM_INFO
	.align		4
.L_982:
        /*0008*/ 	.byte	0x04, 0x17
        /*000a*/ 	.short	(.L_984 - .L_983)
.L_983:
        /*000c*/ 	.word	0x00000000
        /*0010*/ 	.short	0x0000
        /*0012*/ 	.short	0x0000
        /*0014*/ 	.byte	0x00, 0xf0, 0x41, 0x07


	//----- nvinfo : EIATTR_SPARSE_MMA_MASK
	.align		4
.L_984:
        /*0018*/ 	.byte	0x03, 0x50
        /*001a*/ 	.short	0x0000


	//----- nvinfo : EIATTR_MAXREG_COUNT
	.align		4
        /*001c*/ 	.byte	0x03, 0x1b
        /*001e*/ 	.short	0x00ff


	//----- nvinfo : EIATTR_NUM_BARRIERS
	.align		4
        /*0020*/ 	.byte	0x02, 0x4c
        /*0022*/ 	.byte	0x01
	.zero		1


	//----- nvinfo : EIATTR_ANNOTATIONS
	.align		4
        /*0024*/ 	.byte	0x04, 0x55
        /*0026*/ 	.short	(.L_986 - .L_985)


	//   ....[0]....
.L_985:
        /* <DEDUP_REMOVED lines=27> */


	//----- nvinfo : EIATTR_MERCURY_ISA_VERSION
	.align		4
.L_986:
        /*01c8*/ 	.byte	0x03, 0x5f
        /*01ca*/ 	.short	0x0101


	//----- nvinfo : EIATTR_COOP_GROUP_MASK_REGIDS
	.align		4
        /*01cc*/ 	.byte	0x04, 0x29
        /*01ce*/ 	.short	(.L_988 - .L_987)


	//   ....[0]....
.L_987:
        /*01d0*/ 	.word	0xffffffff


	//   ....[1]....
        /*01d4*/ 	.word	0xffffffff


	//   ....[2]....
        /*01d8*/ 	.word	0xffffffff


	//   ....[3]....
        /*01dc*/ 	.word	0xffffffff


	//   ....[4]....
        /*01e0*/ 	.word	0xffffffff


	//   ....[5]....
        /*01e4*/ 	.word	0xffffffff


	//   ....[6]....
        /*01e8*/ 	.word	0xffffffff


	//   ....[7]....
        /*01ec*/ 	.word	0xffffffff


	//   ....[8]....
        /*01f0*/ 	.word	0xffffffff


	//   ....[9]....
        /*01f4*/ 	.word	0xffffffff


	//   ....[10]....
        /*01f8*/ 	.word	0xffffffff


	//   ....[11]....
        /*01fc*/ 	.word	0xffffffff


	//   ....[12]....
        /*0200*/ 	.word	0xffffffff


	//   ....[13]....
        /*0204*/ 	.word	0xffffffff


	//   ....[14]....
        /*0208*/ 	.word	0xffffffff


	//   ....[15]....
        /*020c*/ 	.word	0xffffffff


	//   ....[16]....
        /*0210*/ 	.word	0xffffffff


	//   ....[17]....
        /*0214*/ 	.word	0xffffffff


	//   ....[18]....
        /*0218*/ 	.word	0xffffffff


	//   ....[19]....
        /*021c*/ 	.word	0xffffffff


	//----- nvinfo : EIATTR_COOP_GROUP_INSTR_OFFSETS
	.align		4
.L_988:
        /*0220*/ 	.byte	0x04, 0x28
        /*0222*/ 	.short	(.L_990 - .L_989)


	//   ....[0]....
.L_989:
        /*0224*/ 	.word	0x00005bb0


	//   ....[1]....
        /*0228*/ 	.word	0x00005be0


	//   ....[2]....
        /*022c*/ 	.word	0x00005d20


	//   ....[3]....
        /*0230*/ 	.word	0x00005d40


	//   ....[4]....
        /*0234*/ 	.word	0x0000ac20


	//   ....[5]....
        /*0238*/ 	.word	0x0000ae00


	//   ....[6]....
        /*023c*/ 	.word	0x0000af80


	//   ....[7]....
        /*0240*/ 	.word	0x0000b060


	//   ....[8]....
        /*0244*/ 	.word	0x00010960


	//   ....[9]....
        /*0248*/ 	.word	0x00010b40


	//   ....[10]....
        /*024c*/ 	.word	0x00010b80


	//   ....[11]....
        /*0250*/ 	.word	0x00010ca0


	//   ....[12]....
        /*0254*/ 	.word	0x00016bd0


	//   ....[13]....
        /*0258*/ 	.word	0x00016c10


	//   ....[14]....
        /*025c*/ 	.word	0x00016d70


	//   ....[15]....
        /*0260*/ 	.word	0x00016db0


	//   ....[16]....
        /*0264*/ 	.word	0x0001a030


	//   ....[17]....
        /*0268*/ 	.word	0x0001a040


	//   ....[18]....
        /*026c*/ 	.word	0x0001a090


	//   ....[19]....
        /*0270*/ 	.word	0x0001a0b0


	//----- nvinfo : EIATTR_VRC_CTA_INIT_COUNT
	.align		4
.L_990:
        /*0274*/ 	.byte	0x02, 0x4a
	.zero		1
	.zero		1


	//----- nvinfo : EIATTR_EXIT_INSTR_OFFSETS
	.align		4
        /*0278*/ 	.byte	0x04, 0x1c
        /*027a*/ 	.short	(.L_992 - .L_991)


	//   ....[0]....
.L_991:
        /*027c*/ 	.word	0x00000640


	//   ....[1]....
        /*0280*/ 	.word	0x00001420


	//   ....[2]....
        /*0284*/ 	.word	0x000014b0


	//   ....[3]....
        /*0288*/ 	.word	0x0001bce0


	//   ....[4]....
        /*028c*/ 	.word	0x0001be40


	//   ....[5]....
        /*0290*/ 	.word	0x0001be60


	//----- nvinfo : EIATTR_CRS_STACK_SIZE
	.align		4
.L_992:
        /*0294*/ 	.byte	0x04, 0x1e
        /*0296*/ 	.short	(.L_994 - .L_993)
.L_993:
        /*0298*/ 	.word	0x00000000


	//----- nvinfo : EIATTR_CBANK_PARAM_SIZE
	.align		4
.L_994:
        /*029c*/ 	.byte	0x03, 0x19
        /*029e*/ 	.short	0x01d0


	//----- nvinfo : EIATTR_PARAM_CBANK
	.align		4
        /*02a0*/ 	.byte	0x04, 0x0a
        /*02a2*/ 	.short	(.L_996 - .L_995)
	.align		4
.L_995:
        /*02a4*/ 	.word	index@(.nv.constant0._ZN5flash16flash_fwd_kernelI23Flash_fwd_kernel_traitsILi256ELi128ELi64ELi8ELb0ELb0EN7cutlass10bfloat16_tE19Flash_kernel_traitsILi256ELi128ELi64ELi8ES3_EELb1ELb0ELb1ELb1ELb0ELb0ELb0ELb1EEEvNS_16Flash_fwd_paramsE)
        /*02a8*/ 	.short	0x0380
        /*02aa*/ 	.short	0x01d0


	//----- nvinfo : EIATTR_SW_WAR
	.align		4
.L_996:
        /*02ac*/ 	.byte	0x04, 0x36
        /*02ae*/ 	.short	(.L_998 - .L_997)
.L_997:
        /*02b0*/ 	.word	0x00000008
.L_998:


//--------------------- .nv.info._ZN5flash16flash_fwd_kernelI23Flash_fwd_kernel_traitsILi256ELi128ELi64ELi8ELb0ELb0EN7cutlass10bfloat16_tE19Flash_kernel_traitsILi256ELi128ELi64ELi8ES3_EELb0ELb0ELb1ELb1ELb0ELb0ELb1ELb0EEEvNS_16Flash_fwd_paramsE --------------------------
	.section	.nv.info._ZN5flash16flash_fwd_kernelI23Flash_fwd_kernel_traitsILi256ELi128ELi64ELi8ELb0ELb0EN7cutlass10bfloat16_tE19Flash_kernel_traitsILi256ELi128ELi64ELi8ES3_EELb0ELb0ELb1ELb1ELb0ELb0ELb1ELb0EEEvNS_16Flash_fwd_paramsE,"",@"SHT_CUDA_INFO"
	.sectionflags	@""
	.align	4


	//----- nvinfo : EIATTR_CUDA_API_VERSION
	.align		4
        /*0000*/ 	.byte	0x04, 0x37
        /*0002*/ 	.short	(.L_1000 - .L_999)
.L_999:
        /*0004*/ 	.word	0x00000082


	//----- nvinfo : EIATTR_KPARAM_INFO
	.align		4
.L_1000:
        /*0008*/ 	.byte	0x04, 0x17
        /*000a*/ 	.short	(.L_1002 - .L_1001)
.L_1001:
        /*000c*/ 	.word	0x00000000
        /*0010*/ 	.short	0x0000
        /*0012*/ 	.short	0x0000
        /*0014*/ 	.byte	0x00, 0xf0, 0x41, 0x07


	//----- nvinfo : EIATTR_SPARSE_MMA_MASK
	.align		4
.L_1002:
        /*0018*/ 	.byte	0x03, 0x50
        /*001a*/ 	.short	0x0000


	//----- nvinfo : EIATTR_MAXREG_COUNT
	.align		4
        /*001c*/ 	.byte	0x03, 0x1b
        /*001e*/ 	.short	0x00ff


	//----- nvinfo : EIATTR_NUM_BARRIERS
	.align		4
        /*0020*/ 	.byte	0x02, 0x4c
        /*0022*/ 	.byte	0x01
	.zero		1


	//----- nvinfo : EIATTR_MERCURY_ISA_VERSION
	.align		4
        /*0024*/ 	.byte	0x03, 0x5f
        /*0026*/ 	.short	0x0101


	//----- nvinfo : EIATTR_COOP_GROUP_MASK_REGIDS
	.align		4
        /*0028*/ 	.byte	0x04, 0x29
        /*002a*/ 	.short	(.L_1004 - .L_1003)


	//   ....[0]....
.L_1003:
        /*002c*/ 	.word	0xffffffff


	//   ....[1]....
        /*0030*/ 	.word	0xffffffff


	//   ....[2]....
        /*0034*/ 	.word	0xffffffff


	//   ....[3]....
        /*0038*/ 	.word	0xffffffff


	//   ....[4]....
        /*003c*/ 	.word	0xffffffff


	//   ....[5]....
        /*0040*/ 	.word	0xffffffff


	//   ....[6]....
        /*0044*/ 	.word	0xffffffff


	//   ....[7]....
        /*0048*/ 	.word	0xffffffff


	//   ....[8]....
        /*004c*/ 	.word	0xffffffff


	//   ....[9]....
        /*0050*/ 	.word	0xffffffff


	//   ....[10]....
        /*0054*/ 	.word	0xffffffff


	//   ....[11]....
        /*0058*/ 	.word	0xffffffff


	//   ....[12]....
        /*005c*/ 	.word	0xffffffff


	//   ....[13]....
        /*0060*/ 	.word	0xffffffff


	//   ....[14]....
        /*0064*/ 	.word	0xffffffff


	//   ....[15]....
        /*0068*/ 	.word	0xffffffff


	//   ....[16]....
        /*006c*/ 	.word	0xffffffff


	//   ....[17]....
        /*0070*/ 	.word	0xffffffff


	//   ....[18]....
        /*0074*/ 	.word	0xffffffff


	//   ....[19]....
        /*0078*/ 	.word	0xffffffff


	//----- nvinfo : EIATTR_COOP_GROUP_INSTR_OFFSETS
	.align		4
.L_1004:
        /*007c*/ 	.byte	0x04, 0x28
        /*007e*/ 	.short	(.L_1006 - .L_1005)


	//   ....[0]....
.L_1005:
        /*0080*/ 	.word	0x00005a80


	//   ....[1]....
        /*0084*/ 	.word	0x00005af0


	//   ....[2]....
        /*0088*/ 	.word	0x00005b80


	//   ....[3]....
        /*008c*/ 	.word	0x00005bb0


	//   ....[4]....
        /*0090*/ 	.word	0x00009aa0


	//   ....[5]....
        /*0094*/ 	.word	0x00009b40


	//   ....[6]....
        /*0098*/ 	.word	0x00009b60


	//   ....[7]....
        /*009c*/ 	.word	0x00009b80


	//   ....[8]....
        /*00a0*/ 	.word	0x0000e410


	//   ....[9]....
        /*00a4*/ 	.word	0x0000e460


	//   ....[10]....
        /*00a8*/ 	.word	0x0000e480


	//   ....[11]....
        /*00ac*/ 	.word	0x0000e4a0


	//   ....[12]....
        /*00b0*/ 	.word	0x00012f50


	//   ....[13]....
        /*00b4*/ 	.word	0x00012fa0


	//   ....[14]....
        /*00b8*/ 	.word	0x00013000


	//   ....[15]....
        /*00bc*/ 	.word	0x00013010


	//   ....[16]....
        /*00c0*/ 	.word	0x00014c90


	//   ....[17]....
        /*00c4*/ 	.word	0x00014cd0


	//   ....[18]....
        /*00c8*/ 	.word	0x00014d80


	//   ....[19]....
        /*00cc*/ 	.word	0x00014db0


	//----- nvinfo : EIATTR_VRC_CTA_INIT_COUNT
	.align		4
.L_1006:
        /*00d0*/ 	.byte	0x02, 0x4a
	.zero		1
	.zero		1


	//----- nvinfo : EIATTR_EXIT_INSTR_OFFSETS
	.align		4
        /*00d4*/ 	.byte	0x04, 0x1c
        /*00d6*/ 	.short	(.L_1008 - .L_1007)


	//   ....[0]....
.L_1007:
        /*00d8*/ 	.word	0x00000490


	//   ....[1]....
        /*00dc*/ 	.word	0x00001280


	//   ....[2]....
        /*00e0*/ 	.word	0x00001310


	//   ....[3]....
        /*00e4*/ 	.word	0x00016a30


	//   ....[4]....
        /*00e8*/ 	.word	0x00016b80


	//   ....[5]....
        /*00ec*/ 	.word	0x00016ba0


	//----- nvinfo : EIATTR_CRS_STACK_SIZE
	.align		4
.L_1008:
        /*00f0*/ 	.byte	0x04, 0x1e
        /*00f2*/ 	.short	(.L_1010 - .L_1009)
.L_1009:
        /*00f4*/ 	.word	0x00000000


	//----- nvinfo : EIATTR_CBANK_PARAM_SIZE
	.align		4
.L_1010:
        /*00f8*/ 	.byte	0x03, 0x19
        /*00fa*/ 	.short	0x01d0


	//----- nvinfo : EIATTR_PARAM_CBANK
	.align		4
        /*00fc*/ 	.byte	0x04, 0x0a
        /*00fe*/ 	.short	(.L_1012 - .L_1011)
	.align		4
.L_1011:
        /*0100*/ 	.word	index@(.nv.constant0._ZN5flash16flash_fwd_kernelI23Flash_fwd_kernel_traitsILi256ELi128ELi64ELi8ELb0ELb0EN7cutlass10bfloat16_tE19Flash_kernel_traitsILi256ELi128ELi64ELi8ES3_EELb0ELb0ELb1ELb1ELb0ELb0ELb1ELb0EEEvNS_16Flash_fwd_paramsE)
        /*0104*/ 	.short	0x0380
        /*0106*/ 	.short	0x01d0


	//----- nvinfo : EIATTR_SW_WAR
	.align		4
.L_1012:
        /*0108*/ 	.byte	0x04, 0x36
        /*010a*/ 	.short	(.L_1014 - .L_1013)
.L_1013:
        /*010c*/ 	.word	0x00000008
.L_1014:


//--------------------- .nv.callgraph             --------------------------
	.section	.nv.callgraph,"",@"SHT_CUDA_CALLGRAPH"
	.align	4
	.sectionentsize	8
	.align		4
        /*0000*/ 	.word	0x00000000
	.align		4
        /*0004*/ 	.word	0xffffffff
	.align		4
        /*0008*/ 	.word	0x00000000
	.align		4
        /*000c*/ 	.word	0xfffffffe
	.align		4
        /*0010*/ 	.word	0x00000000
	.align		4
        /*0014*/ 	.word	0xfffffffd
	.align		4
        /*0018*/ 	.word	0x00000000
	.align		4
        /*001c*/ 	.word	0xfffffffc


//--------------------- .nv.constant4             --------------------------
	.section	.nv.constant4,"a",@progbits
	.align	8
	.align		8
.nv.constant4:
        /*0000*/ 	.dword	_ZN66_INTERNAL_e4d567b6_30_flash_fwd_hdim256_bf16_sm80_cu_a6473388_28484cuda3std3__45__cpo5beginE
	.align		8
        /*0008*/ 	.dword	_ZN66_INTERNAL_e4d567b6_30_flash_fwd_hdim256_bf16_sm80_cu_a6473388_28484cuda3std3__45__cpo3endE
	.align		8
        /*0010*/ 	.dword	_ZN66_INTERNAL_e4d567b6_30_flash_fwd_hdim256_bf16_sm80_cu_a6473388_28484cuda3std3__45__cpo6cbeginE
	.align		8
        /*0018*/ 	.dword	_ZN66_INTERNAL_e4d567b6_30_flash_fwd_hdim256_bf16_sm80_cu_a6473388_28484cuda3std3__45__cpo4cendE
	.align		8
        /*0020*/ 	.dword	_ZN66_INTERNAL_e4d567b6_30_flash_fwd_hdim256_bf16_sm80_cu_a6473388_28484cuda3std3__468_GLOBAL__N__e4d567b6_30_flash_fwd_hdim256_bf16_sm80_cu_a6473388_28486ignoreE
	.align		8
        /*0028*/ 	.dword	_ZN66_INTERNAL_e4d567b6_30_flash_fwd_hdim256_bf16_sm80_cu_a6473388_28484cuda3std3__419piecewise_constructE
	.align		8
        /*0030*/ 	.dword	_ZN66_INTERNAL_e4d567b6_30_flash_fwd_hdim256_bf16_sm80_cu_a6473388_28484cuda3std3__48in_placeE
	.align		8
        /*0038*/ 	.dword	_ZN66_INTERNAL_e4d567b6_30_flash_fwd_hdim256_bf16_sm80_cu_a6473388_28484cuda3std6ranges3__45__cpo4swapE
	.align		8
        /*0040*/ 	.dword	_ZN66_INTERNAL_e4d567b6_30_flash_fwd_hdim256_bf16_sm80_cu_a6473388_28484cuda3std6ranges3__45__cpo9iter_moveE
	.align		8
        /*0048*/ 	.dword	_ZN66_INTERNAL_e4d567b6_30_flash_fwd_hdim256_bf16_sm80_cu_a6473388_28484cute7productE
	.align		8
        /*0050*/ 	.dword	_ZN66_INTERNAL_e4d567b6_30_flash_fwd_hdim256_bf16_sm80_cu_a6473388_28484cute1_E


//--------------------- .text._ZN5flash16flash_fwd_kernelI23Flash_fwd_kernel_traitsILi256ELi64ELi64ELi4ELb0ELb0EN7cutlass10bfloat16_tE19Flash_kernel_traitsILi256ELi64ELi64ELi4ES3_EELb0ELb0ELb0ELb0ELb0ELb1ELb0ELb0EEEvNS_16Flash_fwd_paramsE --------------------------
	.section	.text._ZN5flash16flash_fwd_kernelI23Flash_fwd_kernel_traitsILi256ELi64ELi64ELi4ELb0ELb0EN7cutlass10bfloat16_tE19Flash_kernel_traitsILi256ELi64ELi64ELi4ES3_EELb0ELb0ELb0ELb0ELb0ELb1ELb0ELb0EEEvNS_16Flash_fwd_paramsE,"ax",@progbits
	.align	128
        .global         _ZN5flash16flash_fwd_kernelI23Flash_fwd_kernel_traitsILi256ELi64ELi64ELi4ELb0ELb0EN7cutlass10bfloat16_tE19Flash_kernel_traitsILi256ELi64ELi64ELi4ES3_EELb0ELb0ELb0ELb0ELb0ELb1ELb0ELb0EEEvNS_16Flash_fwd_paramsE
        .type           _ZN5flash16flash_fwd_kernelI23Flash_fwd_kernel_traitsILi256ELi64ELi64ELi4ELb0ELb0EN7cutlass10bfloat16_tE19Flash_kernel_traitsILi256ELi64ELi64ELi4ES3_EELb0ELb0ELb0ELb0ELb0ELb1ELb0ELb0EEEvNS_16Flash_fwd_paramsE,@function
        .size           _ZN5flash16flash_fwd_kernelI23Flash_fwd_kernel_traitsILi256ELi64ELi64ELi4ELb0ELb0EN7cutlass10bfloat16_tE19Flash_kernel_traitsILi256ELi64ELi64ELi4ES3_EELb0ELb0ELb0ELb0ELb0ELb1ELb0ELb0EEEvNS_16Flash_fwd_paramsE,(.L_x_2333 - _ZN5flash16flash_fwd_kernelI23Flash_fwd_kernel_traitsILi256ELi64ELi64ELi4ELb0ELb0EN7cutlass10bfloat16_tE19Flash_kernel_traitsILi256ELi64ELi64ELi4ES3_EELb0ELb0ELb0ELb0ELb0ELb1ELb0ELb0EEEvNS_16Flash_fwd_paramsE)
        .other          _ZN5flash16flash_fwd_kernelI23Flash_fwd_kernel_traitsILi256ELi64ELi64ELi4ELb0ELb0EN7cutlass10bfloat16_tE19Flash_kernel_traitsILi256ELi64ELi64ELi4ES3_EELb0ELb0ELb0ELb0ELb0ELb1ELb0ELb0EEEvNS_16Flash_fwd_paramsE,@"STO_CUDA_ENTRY STV_DEFAULT"
_ZN5flash16flash_fwd_kernelI23Flash_fwd_kernel_traitsILi256ELi64ELi64ELi4ELb0ELb0EN7cutlass10bfloat16_tE19Flash_kernel_traitsILi256ELi64ELi64ELi4ES3_EELb0ELb0ELb0ELb0ELb0ELb1ELb0ELb0EEEvNS_16Flash_fwd_paramsE:
.text._ZN5flash16flash_fwd_kernelI23Flash_fwd_kernel_traitsILi256ELi64ELi64ELi4ELb0ELb0EN7cutlass10bfloat16_tE19Flash_kernel_traitsILi256ELi64ELi64ELi4ES3_EELb0ELb0ELb0ELb0ELb0ELb1ELb0ELb0EEEvNS_16Flash_fwd_paramsE:
[----:B------:R-:W-:Y:S01]  /*0000*/  LDC R1, c[0x0][0x37c] ;  /* 0x0000df00ff017b82 */ /* 0x000fe20000000800 */
[----:B------:R-:W1:Y:S07]  /*0010*/  LDCU.64 UR10, c[0x0][0x460] ;  /* 0x00008c00ff0a77ac */ /* 0x000e6e0008000a00 */
[----:B------:R-:W2:Y:S01]  /*0020*/  S2UR UR20, SR_CTAID.Y ;  /* 0x00000000001479c3 */ /* 0x000ea20000002600 */
[----:B------:R-:W3:Y:S01]  /*0030*/  LDCU.64 UR8, c[0x0][0x470] ;  /* 0x00008e00ff0877ac */ /* 0x000ee20008000a00 */
[----:B------:R-:W4:Y:S01]  /*0040*/  LDCU.64 UR6, c[0x0][0x478] ;  /* 0x00008f00ff0677ac */ /* 0x000f220008000a00 */
[----:B------:R-:W5:Y:S01]  /*0050*/  LDCU.64 UR14, c[0x0][0x460] ;  /* 0x00008c00ff0e77ac */ /* 0x000f620008000a00 */
[----:B------:R-:W5:Y:S01]  /*0060*/  LDCU.U8 UR12, c[0x0][0x532] ;  /* 0x0000a640ff0c77ac */ /* 0x000f620008000000 */
[----:B-1----:R-:W-:Y:S01]  /*0070*/  ISETP.NE.U32.AND P4, PT, RZ, UR10, PT ;  /* 0x0000000aff007c0c */ /* 0x002fe2000bf85070 */
[----:B------:R-:W-:-:S02]  /*0080*/  UISETP.NE.U32.AND UP0, UPT, UR10, URZ, UPT ;  /* 0x000000ff0a00728c */ /* 0x000fc4000bf05070 */
[----:B---3--:R-:W-:Y:S01]  /*0090*/  UISETP.NE.U32.AND UP4, UPT, UR8, URZ, UPT ;  /* 0x000000ff0800728c */ /* 0x008fe2000bf85070 */
[----:B------:R-:W-:Y:S01]  /*00a0*/  ISETP.NE.AND.EX P4, PT, RZ, UR11, PT, P4 ;  /* 0x0000000bff007c0c */ /* 0x000fe2000bf85340 */
[----:B------:R-:W1:Y:S01]  /*00b0*/  LDCU.64 UR4, c[0x0][0x468] ;  /* 0x00008d00ff0477ac */ /* 0x000e620008000a00 */
[----:B------:R-:W-:Y:S02]  /*00c0*/  UISETP.NE.AND.EX UP0, UPT, UR11, URZ, UPT, UP0 ;  /* 0x000000ff0b00728c */ /* 0x000fe4000bf05300 */
[----:B------:R-:W-:Y:S01]  /*00d0*/  UISETP.NE.AND.EX UP4, UPT, UR9, URZ, UPT, UP4 ;  /* 0x000000ff0900728c */ /* 0x000fe2000bf85340 */
[----:B------:R-:W3:Y:S03]  /*00e0*/  LDCU.64 UR16, c[0x0][0x358] ;  /* 0x00006b00ff1077ac */ /* 0x000ee60008000a00 */
[----:B------:R-:W-:Y:S01]  /*00f0*/  PLOP3.LUT P2, PT, PT, PT, UP0, 0x80, 0x8 ;  /* 0x000000000008781c */ /* 0x000fe20003f4f008 */
[----:B----4-:R-:W-:Y:S01]  /*0100*/  UISETP.NE.U32.AND UP3, UPT, UR6, URZ, UPT ;  /* 0x000000ff0600728c */ /* 0x010fe2000bf65070 */
[----:B------:R-:W-:Y:S01]  /*0110*/  PLOP3.LUT P1, PT, PT, PT, UP4, 0x80, 0x8 ;  /* 0x000000000008781c */ /* 0x000fe20003f2f048 */
[----:B--2---:R-:W-:-:S02]  /*0120*/  USHF.L.U32 UR10, UR20, 0x2, URZ ;  /* 0x00000002140a7899 */ /* 0x004fc400080006ff */
[----:B------:R-:W-:Y:S02]  /*0130*/  UISETP.NE.AND.EX UP3, UPT, UR7, URZ, UPT, UP3 ;  /* 0x000000ff0700728c */ /* 0x000fe4000bf65330 */
[----:B-----5:R-:W-:Y:S02]  /*0140*/  UIMAD.WIDE.U32 UR14, UR20, 0x4, UR14 ;  /* 0x00000004140e78a5 */ /* 0x020fe4000f8e000e */
[----:B------:R-:W-:Y:S02]  /*0150*/  USHF.R.U32.HI UR11, URZ, 0x1e, UR20 ;  /* 0x0000001eff0b7899 */ /* 0x000fe40008011614 */
[----:B------:R-:W-:Y:S01]  /*0160*/  @UP4 UIADD3 UR8, UP2, UPT, UR10, UR8, URZ ;  /* 0x000000080a084290 */ /* 0x000fe2000ff5e0ff */
[----:B------:R-:W-:Y:S01]  /*0170*/  PLOP3.LUT P0, PT, PT, PT, UP3, 0x80, 0x8 ;  /* 0x000000000008781c */ /* 0x000fe20003f0f038 */
[----:B------:R-:W-:Y:S02]  /*0180*/  IMAD.U32 R6, RZ, RZ, UR14 ;  /* 0x0000000eff067e24 */ /* 0x000fe4000f8e00ff */
[----:B------:R-:W-:Y:S01]  /*0190*/  IMAD.U32 R7, RZ, RZ, UR15 ;  /* 0x0000000fff077e24 */ /* 0x000fe2000f8e00ff */
[----:B------:R-:W-:-:S02]  /*01a0*/  @UP4 UIADD3.X UR9, UPT, UPT, UR11, UR9, URZ, UP2, !UPT ;  /* 0x000000090b094290 */ /* 0x000fc400097fe4ff */
[----:B------:R-:W-:Y:S02]  /*01b0*/  UISETP.NE.AND UP4, UPT, UR12, URZ, UPT ;  /* 0x000000ff0c00728c */ /* 0x000fe4000bf85270 */
[----:B-1----:R-:W-:Y:S01]  /*01c0*/  UISETP.EQ.U32.AND UP2, UPT, UR4, URZ, UPT ;  /* 0x000000ff0400728c */ /* 0x002fe2000bf42070 */
[----:B---3--:R-:W2:Y:S01]  /*01d0*/  @P4 LDG.E R5, desc[UR16][R6.64] ;  /* 0x0000001006054981 */ /* 0x008ea2000c1e1900 */
[----:B------:R-:W-:Y:S02]  /*01e0*/  @UP3 UIADD3 UR6, UP1, UPT, UR10, UR6, URZ ;  /* 0x000000060a063290 */ /* 0x000fe4000ff3e0ff */
[----:B------:R-:W-:Y:S01]  /*01f0*/  UISETP.EQ.OR.EX UP2, UPT, UR5, URZ, !UP4, UP2 ;  /* 0x000000ff0500728c */ /* 0x000fe2000e742720 */
[----:B------:R1:W3:Y:S01]  /*0200*/  @P2 LDG.E R4, desc[UR16][R6.64+0x4] ;  /* 0x0000041006042981 */ /* 0x0002e2000c1e1900 */
[----:B------:R-:W-:Y:S02]  /*0210*/  @UP3 UIADD3.X UR7, UPT, UPT, UR11, UR7, URZ, UP1, !UPT ;  /* 0x000000070b073290 */ /* 0x000fe40008ffe4ff */
[----:B------:R-:W-:-:S02]  /*0220*/  UIADD3 UR10, UP1, UPT, UR10, UR4, URZ ;  /* 0x000000040a0a7290 */ /* 0x000fc4000ff3e0ff */
[----:B------:R-:W-:Y:S02]  /*0230*/  PLOP3.LUT P3, PT, PT, PT, UP2, 0x80, 0x8 ;  /* 0x000000000008781c */ /* 0x000fe40003f6f028 */
[----:B------:R-:W-:Y:S01]  /*0240*/  UIADD3.X UR11, UPT, UPT, UR11, UR5, URZ, UP1, !UPT ;  /* 0x000000050b0b7290 */ /* 0x000fe20008ffe4ff */
[----:B------:R-:W-:Y:S02]  /*0250*/  IMAD.U32 R10, RZ, RZ, UR8 ;  /* 0x00000008ff0a7e24 */ /* 0x000fe4000f8e00ff */
[----:B------:R-:W-:Y:S02]  /*0260*/  IMAD.U32 R11, RZ, RZ, UR9 ;  /* 0x00000009ff0b7e24 */ /* 0x000fe4000f8e00ff */
[----:B------:R-:W-:Y:S02]  /*0270*/  IMAD.U32 R8, RZ, RZ, UR6 ;  /* 0x00000006ff087e24 */ /* 0x000fe4000f8e00ff */
[----:B------:R-:W-:Y:S01]  /*0280*/  IMAD.U32 R9, RZ, RZ, UR7 ;  /* 0x00000007ff097e24 */ /* 0x000fe2000f8e00ff */
[----:B------:R-:W4:Y:S01]  /*0290*/  @P1 LDG.E R2, desc[UR16][R10.64] ;  /* 0x000000100a021981 */ /* 0x000f22000c1e1900 */
[----:B-1----:R-:W-:-:S03]  /*02a0*/  IMAD.U32 R6, RZ, RZ, UR10 ;  /* 0x0000000aff067e24 */ /* 0x002fc6000f8e00ff */
[----:B------:R-:W5:Y:S01]  /*02b0*/  @P0 LDG.E R0, desc[UR16][R8.64] ;  /* 0x0000001008000981 */ /* 0x000f62000c1e1900 */
[----:B------:R-:W-:Y:S01]  /*02c0*/  IMAD.U32 R7, RZ, RZ, UR11 ;  /* 0x0000000bff077e24 */ /* 0x000fe2000f8e00ff */
[----:B------:R-:W1:Y:S01]  /*02d0*/  S2UR UR14, SR_CTAID.X ;  /* 0x00000000000e79c3 */ /* 0x000e620000002500 */
[----:B------:R-:W-:Y:S01]  /*02e0*/  UMOV UR15, 0xffffffff ;  /* 0xffffffff000f7882 */ /* 0x000fe20000000000 */
[----:B------:R-:W3:Y:S02]  /*02f0*/  @!UP0 LDCU UR8, c[0x0][0x434] ;  /* 0x00008680ff0887ac */ /* 0x000ee40008000800 */
[----:B------:R-:W5:Y:S01]  /*0300*/  @!P3 LDG.E R3, desc[UR16][R6.64] ;  /* 0x000000100603b981 */ /* 0x000f62000c1e1900 */
[----:B------:R-:W1:Y:S01]  /*0310*/  @!UP3 LDCU.64 UR6, c[0x0][0x488] ;  /* 0x00009100ff06b7ac */ /* 0x000e620008000a00 */
[----:B------:R-:W2:Y:S01]  /*0320*/  S2R R180, SR_TID.X ;  /* 0x0000000000b47919 */ /* 0x000ea20000002100 */
[----:B------:R-:W1:Y:S01]  /*0330*/  @!UP3 LDCU UR10, c[0x0][0x43c] ;  /* 0x00008780ff0ab7ac */ /* 0x000e620008000800 */
[----:B------:R-:W-:Y:S01]  /*0340*/  UMOV UR9, URZ ;  /* 0x000000ff00097c82 */ /* 0x000fe20008000000 */
[----:B------:R-:W-:Y:S01]  /*0350*/  UMOV UR22, 0xffffffff ;  /* 0xffffffff00167882 */ /* 0x000fe20000000000 */
[----:B-1----:R-:W-:-:S02]  /*0360*/  USHF.L.U32 UR14, UR14, 0x6, URZ ;  /* 0x000000060e0e7899 */ /* 0x002fc400080006ff */
[----:B------:R-:W-:-:S04]  /*0370*/  @!UP3 UISETP.NE.U32.AND UP2, UPT, UR6, URZ, UPT ;  /* 0x000000ff0600b28c */ /* 0x000fc8000bf45070 */
[----:B------:R-:W-:-:S04]  /*0380*/  @!UP3 UISETP.NE.AND.EX UP2, UPT, UR7, URZ, UPT, UP2 ;  /* 0x000000ff0700b28c */ /* 0x000fc8000bf45320 */
[----:B------:R-:W-:Y:S01]  /*0390*/  @!UP3 USEL UR10, UR10, URZ, UP2 ;  /* 0x000000ff0a0ab287 */ /* 0x000fe20009000000 */
[----:B--2---:R-:W-:Y:S02]  /*03a0*/  @P4 R2UR UR15, R5 ;  /* 0x00000000050f42ca */ /* 0x004fe400000e0000 */
[----:B---3--:R-:W-:-:S13]  /*03b0*/  @P2 R2UR UR11, R4 ;  /* 0x00000000040b22ca */ /* 0x008fda00000e0000 */
[----:B------:R-:W-:Y:S02]  /*03c0*/  @UP0 UIADD3 UR8, UPT, UPT, UR11, -UR15, URZ ;  /* 0x8000000f0b080290 */ /* 0x000fe4000fffe0ff */
[----:B------:R-:W-:Y:S01]  /*03d0*/  UISETP.NE.U32.AND UP0, UPT, UR4, URZ, UPT ;  /* 0x000000ff0400728c */ /* 0x000fe2000bf05070 */
[----:B----4-:R-:W-:-:S03]  /*03e0*/  @P1 R2UR UR9, R2 ;  /* 0x00000000020912ca */ /* 0x010fc600000e0000 */
[----:B------:R-:W-:Y:S02]  /*03f0*/  UISETP.NE.AND.EX UP0, UPT, UR5, URZ, UPT, UP0 ;  /* 0x000000ff0500728c */ /* 0x000fe4000bf05300 */
[----:B------:R-:W-:Y:S01]  /*0400*/  UISETP.GT.AND UP1, UPT, UR8, UR14, UPT ;  /* 0x0000000e0800728c */ /* 0x000fe2000bf24270 */
[----:B-----5:R-:W-:Y:S02]  /*0410*/  @P0 R2UR UR21, R0 ;  /* 0x00000000001502ca */ /* 0x020fe400000e0000 */
[----:B------:R-:W-:-:S03]  /*0420*/  @!P3 R2UR UR22, R3 ;  /* 0x000000000316b2ca */ /* 0x000fc600000e0000 */
[----:B------:R-:W-:-:S03]  /*0430*/  PLOP3.LUT P0, PT, PT, PT, UP1, 0x80, 0x8 ;  /* 0x000000000008781c */ /* 0x000fc60003f0f018 */
[----:B------:R-:W1:Y:S05]  /*0440*/  @!UP0 LDCU UR4, c[0x0][0x438] ;  /* 0x00008700ff0487ac */ /* 0x000e6a0008000800 */
[----:B------:R-:W-:Y:S01]  /*0450*/  @UP3 UIADD3 UR21, UPT, UPT, UR21, -UR9, URZ ;  /* 0x8000000915153290 */ /* 0x000fe2000fffe0ff */
[----:B------:R-:W-:Y:S11]  /*0460*/  BRA.U !UP0, `(.L_x_0) ;  /* 0x0000000108187547 */ /* 0x000ff6000b800000 */
[----:B------:R-:W-:-:S13]  /*0470*/  PLOP3.LUT P1, PT, PT, PT, UP4, 0x80, 0x8 ;  /* 0x000000000008781c */ /* 0x000fda0003f2f048 */
[----:B------:R-:W1:Y:S04]  /*0480*/  @P1 LDG.E R0, desc[UR16][R6.64+0x4] ;  /* 0x0000041006001981 */ /* 0x000e68000c1e1900 */
[----:B------:R-:W2:Y:S01]  /*0490*/  @!P1 LDG.E R2, desc[UR16][R6.64] ;  /* 0x0000001006029981 */ /* 0x000ea2000c1e1900 */
[----:B-1----:R-:W-:-:S13]  /*04a0*/  @P1 R2UR UR4, R0 ;  /* 0x00000000000412ca */ /* 0x002fda00000e0000 */
[----:B------:R-:W-:-:S07]  /*04b0*/  @UP4 UIADD3 UR4, UPT, UPT, UR4, -UR22, URZ ;  /* 0x8000001604044290 */ /* 0x000fce000fffe0ff */
[----:B--2---:R-:W-:-:S15]  /*04c0*/  @!P1 R2UR UR4, R2 ;  /* 0x00000000020492ca */ /* 0x004fde00000e0000 */
.L_x_0:
[----:B------:R-:W2:Y:S01]  /*04d0*/  S2UR UR24, SR_CTAID.Z ;  /* 0x00000000001879c3 */ /* 0x000ea20000002700 */
[----:B-1----:R-:W-:Y:S01]  /*04e0*/  @!UP3 UIADD3 UR21, UPT, UPT, UR10, UR4, -UR9 ;  /* 0x000000040a15b290 */ /* 0x002fe2000fffe809 */
[----:B--2---:R-:W-:Y:S11]  /*04f0*/  @!P0 EXIT ;  /* 0x000000000000894d */ /* 0x004ff60003800000 */
[----:B------:R-:W-:Y:S02]  /*0500*/  UISETP.GT.AND UP0, UPT, UR21, URZ, UPT ;  /* 0x000000ff1500728c */ /* 0x000fe4000bf04270 */
[----:B------:R-:W-:-:S04]  /*0510*/  UIADD3 UR4, UPT, UPT, UR21, 0x3f, URZ ;  /* 0x0000003f15047890 */ /* 0x000fc8000fffe0ff */
[----:B------:R-:W-:-:S04]  /*0520*/  USHF.R.S32.HI UR18, URZ, 0x1f, UR4 ;  /* 0x0000001fff127899 */ /* 0x000fc80008011404 */
[----:B------:R-:W-:Y:S01]  /*0530*/  ULEA.HI UR18, UR18, UR4, URZ, 0x6 ;  /* 0x0000000412127291 */ /* 0x000fe2000f8f30ff */
[----:B------:R-:W-:Y:S11]  /*0540*/  BRA.U UP0, `(.L_x_1) ;  /* 0x0000000900d87547 */ /* 0x000ff6000b800000 */
[----:B------:R-:W1:Y:S01]  /*0550*/  LDCU.U8 UR4, c[0x0][0x549] ;  /* 0x0000a920ff0477ac */ /* 0x000e620008000000 */
[----:B------:R-:W-:-:S11]  /*0560*/  UISETP.NE.AND UP0, UPT, UR15, -0x1, UPT ;  /* 0xffffffff0f00788c */ /* 0x000fd6000bf05270 */
[----:B------:R-:W2:Y:S01]  /*0570*/  @!UP0 LDCU.64 UR10, c[0x0][0x400] ;  /* 0x00008000ff0a87ac */ /* 0x000ea20008000a00 */
[----:B-1----:R-:W-:Y:S01]  /*0580*/  UISETP.NE.AND UP1, UPT, UR4, URZ, UPT ;  /* 0x000000ff0400728c */ /* 0x002fe2000bf25270 */
[----:B------:R-:W1:Y:S10]  /*0590*/  @UP0 LDCU.64 UR6, c[0x0][0x408] ;  /* 0x00008100ff0607ac */ /* 0x000e740008000a00 */
[----:B------:R-:W3:Y:S01]  /*05a0*/  @UP1 LDCU.64 UR4, c[0x0][0x430] ;  /* 0x00008600ff0417ac */ /* 0x000ee20008000a00 */
[----:B--2---:R-:W-:Y:S01]  /*05b0*/  @!UP0 UIMAD.WIDE.U32 UR12, UR20, UR10, URZ ;  /* 0x0000000a140c82a5 */ /* 0x004fe2000f8e00ff */
[----:B------:R-:W2:Y:S01]  /*05c0*/  LDCU.U8 UR10, c[0x0][0x548] ;  /* 0x0000a900ff0a77ac */ /* 0x000ea20008000000 */
[----:B-1----:R-:W-:-:S02]  /*05d0*/  @UP0 UIMAD.WIDE.U32 UR18, UR15, UR6, URZ ;  /* 0x000000060f1202a5 */ /* 0x002fc4000f8e00ff */
[----:B------:R-:W-:Y:S02]  /*05e0*/  @!UP0 UIMAD UR11, UR20, UR11, UR13 ;  /* 0x0000000b140b82a4 */ /* 0x000fe4000f8e020d */
[----:B------:R-:W-:Y:S01]  /*05f0*/  @UP0 UIMAD UR11, UR15, UR7, UR19 ;  /* 0x000000070f0b02a4 */ /* 0x000fe2000f8e0213 */
[----:B------:R-:W1:Y:S01]  /*0600*/  @UP1 LDCU UR9, c[0x0][0x430] ;  /* 0x00008600ff0917ac */ /* 0x000e620008000800 */
[----:B---3--:R-:W-:Y:S01]  /*0610*/  @UP1 UIMAD UR13, UR4, UR5, URZ ;  /* 0x00000005040d12a4 */ /* 0x008fe2000f8e02ff */
[----:B------:R-:W-:Y:S01]  /*0620*/  @UP1 UMOV UR7, 0x1 ;  /* 0x0000000100071882 */ /* 0x000fe20000000000 */
[----:B------:R-:W-:Y:S01]  /*0630*/  @UP0 UMOV UR12, UR18 ;  /* 0x00000012000c0c82 */ /* 0x000fe20008000000 */
[----:B--2---:R-:W-:Y:S09]  /*0640*/  BRA.U UP1, `(.L_x_2) ;  /* 0x0000000101287547 */ /* 0x004ff2000b800000 */
[----:B------:R-:W-:Y:S01]  /*0650*/  UISETP.NE.AND UP0, UPT, UR10, URZ, UPT ;  /* 0x000000ff0a00728c */ /* 0x000fe2000bf05270 */
[----:B------:R-:W2:Y:S10]  /*0660*/  LDCU UR5, c[0x0][0x3e0] ;  /* 0x00007c00ff0577ac */ /* 0x000eb40008000800 */
[----:B------:R-:W2:Y:S01]  /*0670*/  @UP0 LDCU UR7, c[0x0][0x454] ;  /* 0x00008a80ff0707ac */ /* 0x000ea20008000800 */
[----:B------:R-:W3:Y:S01]  /*0680*/  @!UP0 LDCU UR4, c[0x0][0x434] ;  /* 0x00008680ff0487ac */ /* 0x000ee20008000800 */
[----:B------:R-:W4:Y:S01]  /*0690*/  @UP0 LDCU UR13, c[0x0][0x454] ;  /* 0x00008a80ff0d07ac */ /* 0x000f220008000800 */
[----:B-1----:R-:W-:Y:S01]  /*06a0*/  @UP0 UMOV UR9, 0x1 ;  /* 0x0000000100090882 */ /* 0x002fe20000000000 */
[----:B----4-:R-:W4:Y:S01]  /*06b0*/  @!UP0 LDCU UR13, c[0x0][0x434] ;  /* 0x00008680ff0d87ac */ /* 0x010f220008000800 */
[----:B------:R-:W-:Y:S01]  /*06c0*/  @!UP0 UMOV UR9, 0x1 ;  /* 0x0000000100098882 */ /* 0x000fe20000000000 */
[----:B--2---:R-:W-:-:S02]  /*06d0*/  @UP0 UIMAD UR7, UR7, UR5, URZ ;  /* 0x00000005070702a4 */ /* 0x004fc4000f8e02ff */
[----:B---3--:R-:W-:-:S12]  /*06e0*/  @!UP0 UIMAD UR7, UR4, UR5, URZ ;  /* 0x00000005040782a4 */ /* 0x008fd8000f8e02ff */
.L_x_2:
[----:B------:R-:W2:Y:S01]  /*06f0*/  LDCU UR6, c[0x0][0x434] ;  /* 0x00008680ff0677ac */ /* 0x000ea20008000800 */
[----:B------:R-:W3:Y:S01]  /*0700*/  S2R R13, SR_CTAID.X ;  /* 0x00000000000d7919 */ /* 0x000ee20000002500 */
[----:B------:R-:W-:Y:S01]  /*0710*/  IMAD.SHL.U32 R0, R180, 0x8, RZ ;  /* 0x00000008b4007824 */ /* 0x000fe200078e00ff */
[----:B------:R-:W-:Y:S01]  /*0720*/  SHF.R.U32.HI R6, RZ, 0x3, R180 ;  /* 0x00000003ff067819 */ /* 0x000fe200000116b4 */
[----:B------:R-:W5:Y:S01]  /*0730*/  LDCU.64 UR4, c[0x0][0x410] ;  /* 0x00008200ff0477ac */ /* 0x000f620008000a00 */
[----:B------:R-:W-:Y:S01]  /*0740*/  MOV R7, RZ ;  /* 0x000000ff00077202 */ /* 0x000fe20000000f00 */
[----:B------:R-:W-:Y:S01]  /*0750*/  BSSY.RECONVERGENT B0, `(.L_x_3) ;  /* 0x0000030000007945 */ /* 0x000fe20003800200 */
[----:B------:R-:W-:Y:S01]  /*0760*/  LOP3.LUT R0, R0, 0x38, RZ, 0xc0, !PT ;  /* 0x0000003800007812 */ /* 0x000fe200078ec0ff */
[----:B------:R-:W-:Y:S01]  /*0770*/  UISETP.NE.AND UP1, UPT, UR10, URZ, !UP1 ;  /* 0x000000ff0a00728c */ /* 0x000fe2000cf25270 */
[----:B------:R-:W-:Y:S01]  /*0780*/  VIADD R4, R6, 0x10 ;  /* 0x0000001006047836 */ /* 0x000fe20000000000 */
[----:B------:R-:W-:Y:S01]  /*0790*/  UIADD3 UR8, UPT, UPT, -UR14, UR8, URZ ;  /* 0x000000080e087290 */ /* 0x000fe2000fffe1ff */
[----:B------:R-:W-:Y:S01]  /*07a0*/  IADD3 R14, P1, PT, R0, UR12, RZ ;  /* 0x0000000c000e7c10 */ /* 0x000fe2000ff3e0ff */
[----:B------:R-:W-:Y:S01]  /*07b0*/  UISETP.NE.AND UP0, UPT, UR15, -0x1, UPT ;  /* 0xffffffff0f00788c */ /* 0x000fe2000bf05270 */
[C---:B------:R-:W-:Y:S01]  /*07c0*/  IADD3 R3, PT, PT, R6.reuse, 0x20, RZ ;  /* 0x0000002006037810 */ /* 0x040fe20007ffe0ff */
[----:B----4-:R-:W-:Y:S01]  /*07d0*/  UIMAD UR13, UR24, UR13, URZ ;  /* 0x0000000d180d72a4 */ /* 0x010fe2000f8e02ff */
[C---:B------:R-:W-:Y:S01]  /*07e0*/  VIADD R2, R6.reuse, 0x30 ;  /* 0x0000003006027836 */ /* 0x040fe20000000000 */
[----:B------:R-:W-:Y:S01]  /*07f0*/  ISETP.GE.AND P3, PT, R6, UR8, PT ;  /* 0x0000000806007c0c */ /* 0x000fe2000bf66270 */
[----:B------:R-:W-:Y:S01]  /*0800*/  IMAD.X R15, RZ, RZ, UR11, P1 ;  /* 0x0000000bff0f7e24 */ /* 0x000fe200088e06ff */
[----:B--2---:R-:W-:Y:S01]  /*0810*/  UIMAD UR6, UR20, UR6, URZ ;  /* 0x00000006140672a4 */ /* 0x004fe2000f8e02ff */
[----:B------:R-:W-:Y:S01]  /*0820*/  LOP3.LUT P6, R180, R180, 0x7, RZ, 0xc0, !PT ;  /* 0x00000007b4b47812 */ /* 0x000fe200078cc0ff */
[----:B-1----:R-:W-:Y:S01]  /*0830*/  UIMAD UR10, UR14, UR9, URZ ;  /* 0x000000090e0a72a4 */ /* 0x002fe2000f8e02ff */
[----:B------:R-:W-:Y:S01]  /*0840*/  ISETP.GE.AND P0, PT, R4, UR8, PT ;  /* 0x0000000804007c0c */ /* 0x000fe2000bf06270 */
[----:B------:R-:W-:Y:S01]  /*0850*/  USEL UR6, UR6, UR15, !UP0 ;  /* 0x0000000f06067287 */ /* 0x000fe2000c000000 */
[----:B-----5:R-:W-:Y:S01]  /*0860*/  IMAD.U32 R8, RZ, RZ, UR4 ;  /* 0x00000004ff087e24 */ /* 0x020fe2000f8e00ff */
[----:B------:R-:W-:Y:S01]  /*0870*/  @!UP1 UIMAD UR13, UR20, UR7, UR13 ;  /* 0x00000007140d92a4 */ /* 0x000fe2000f8e020d */
[----:B------:R-:W-:Y:S01]  /*0880*/  IMAD.U32 R11, RZ, RZ, UR5 ;  /* 0x00000005ff0b7e24 */ /* 0x000fe2000f8e00ff */
[----:B------:R-:W-:Y:S01]  /*0890*/  USHF.R.S32.HI UR11, URZ, 0x1f, UR6 ;  /* 0x0000001fff0b7899 */ /* 0x000fe20008011406 */
[----:B------:R-:W-:Y:S01]  /*08a0*/  IMAD.WIDE.U32 R8, R8, UR24, R14 ;  /* 0x0000001808087c25 */ /* 0x000fe2000f8e000e */
[----:B------:R-:W-:Y:S01]  /*08b0*/  USEL UR6, UR6, URZ, UP1 ;  /* 0x000000ff06067287 */ /* 0x000fe20008800000 */
[----:B------:R-:W-:Y:S01]  /*08c0*/  ISETP.GE.AND P2, PT, R3, UR8, PT ;  /* 0x0000000803007c0c */ /* 0x000fe2000bf46270 */
[----:B------:R-:W-:Y:S01]  /*08d0*/  USHF.R.S32.HI UR4, URZ, 0x1f, UR10 ;  /* 0x0000001fff047899 */ /* 0x000fe2000801140a */
[----:B------:R-:W-:Y:S01]  /*08e0*/  IMAD R11, R11, UR24, R9 ;  /* 0x000000180b0b7c24 */ /* 0x000fe2000f8e0209 */
[----:B------:R-:W-:Y:S01]  /*08f0*/  USEL UR11, UR11, URZ, UP1 ;  /* 0x000000ff0b0b7287 */ /* 0x000fe20008800000 */
[----:B------:R-:W-:Y:S01]  /*0900*/  ISETP.GE.AND P1, PT, R2, UR8, PT ;  /* 0x0000000802007c0c */ /* 0x000fe2000bf26270 */
[----:B------:R-:W-:Y:S01]  /*0910*/  USHF.R.S32.HI UR5, URZ, 0x1f, UR13 ;  /* 0x0000001fff057899 */ /* 0x000fe2000801140d */
[C---:B------:R-:W-:Y:S01]  /*0920*/  ISETP.NE.OR P5, PT, R180.reuse, RZ, P0 ;  /* 0x000000ffb400720c */ /* 0x040fe200007a5670 */
[----:B------:R-:W-:Y:S01]  /*0930*/  UIADD3 UR10, UP1, UP0, UR10, UR6, UR13 ;  /* 0x000000060a0a7290 */ /* 0x000fe2000f83e00d */
[----:B------:R-:W-:Y:S01]  /*0940*/  ISETP.NE.OR P4, PT, R180, RZ, P2 ;  /* 0x000000ffb400720c */ /* 0x000fe20001785670 */
[----:B---3--:R-:W-:-:S02]  /*0950*/  IMAD.WIDE.U32 R12, R13, 0x40, R6 ;  /* 0x000000400d0c7825 */ /* 0x008fc400078e0006 */
[----:B------:R-:W-:Y:S01]  /*0960*/  UIADD3.X UR11, UPT, UPT, UR4, UR11, UR5, UP1, UP0 ;  /* 0x0000000b040b7290 */ /* 0x000fe20008fe0405 */
[----:B------:R-:W-:Y:S11]  /*0970*/  @P3 BRA `(.L_x_4) ;  /* 0x0000000000343947 */ /* 0x000ff60003800000 */
[----:B------:R-:W1:Y:S01]  /*0980*/  LDCU.64 UR4, c[0x0][0x408] ;  /* 0x00008100ff0477ac */ /* 0x000e620008000a00 */
[----:B------:R-:W-:Y:S01]  /*0990*/  MOV R10, R8 ;  /* 0x00000008000a7202 */ /* 0x000fe20000000f00 */
[----:B------:R-:W2:Y:S01]  /*09a0*/  LDCU.64 UR6, c[0x0][0x3f0] ;  /* 0x00007e00ff0677ac */ /* 0x000ea20008000a00 */
[----:B-1----:R-:W-:-:S03]  /*09b0*/  IMAD R0, R13, UR4, RZ ;  /* 0x000000040d007c24 */ /* 0x002fc6000f8e02ff */
[----:B------:R-:W-:-:S04]  /*09c0*/  IMAD.WIDE.U32 R14, R12, UR4, R10 ;  /* 0x000000040c0e7c25 */ /* 0x000fc8000f8e000a */
[----:B------:R-:W-:Y:S01]  /*09d0*/  IMAD R0, R12, UR5, R0 ;  /* 0x000000050c007c24 */ /* 0x000fe2000f8e0200 */
[----:B--2---:R-:W-:-:S04]  /*09e0*/  LEA R16, P3, R14, UR6, 0x1 ;  /* 0x000000060e107c11 */ /* 0x004fc8000f8608ff */
[----:B------:R-:W-:-:S04]  /*09f0*/  IADD3 R0, PT, PT, R15, R0, RZ ;  /* 0x000000000f007210 */ /* 0x000fc80007ffe0ff */
[----:B------:R-:W-:-:S05]  /*0a00*/  LEA.HI.X R17, R14, UR7, R0, 0x1, P3 ;  /* 0x000000070e117c11 */ /* 0x000fca00098f0c00 */
[----:B------:R1:W-:Y:S04]  /*0a10*/  STG.E.128 desc[UR16][R16.64], RZ ;  /* 0x000000ff10007986 */ /* 0x0003e8000c101d10 */
[----:B------:R1:W-:Y:S04]  /*0a20*/  STG.E.128 desc[UR16][R16.64+0x80], RZ ;  /* 0x000080ff10007986 */ /* 0x0003e8000c101d10 */
[----:B------:R1:W-:Y:S04]  /*0a30*/  STG.E.128 desc[UR16][R16.64+0x100], RZ ;  /* 0x000100ff10007986 */ /* 0x0003e8000c101d10 */
[----:B------:R1:W-:Y:S02]  /*0a40*/  STG.E.128 desc[UR16][R16.64+0x180], RZ ;  /* 0x000180ff10007986 */ /* 0x0003e4000c101d10 */
.L_x_4:
[----:B------:R-:W-:Y:S05]  /*0a50*/  BSYNC.RECONVERGENT B0 ;  /* 0x0000000000007941 */ /* 0x000fea0003800200 */
.L_x_3:
[----:B------:R-:W-:Y:S01]  /*0a60*/  BSSY.RECONVERGENT B0, `(.L_x_5) ;  /* 0x0000014000007945 */ /* 0x000fe20003800200 */
[----:B------:R-:W-:Y:S02]  /*0a70*/  ISETP.NE.OR P3, PT, R180, RZ, P1 ;  /* 0x000000ffb400720c */ /* 0x000fe40000f65670 */
[----:B------:R-:W-:Y:S01]  /*0a80*/  ISETP.GE.OR P6, PT, R6, UR8, P6 ;  /* 0x0000000806007c0c */ /* 0x000fe2000b7c6670 */
[----:B------:R-:W-:-:S12]  /*0a90*/  @P0 BRA `(.L_x_6) ;  /* 0x0000000000400947 */ /* 0x000fd80003800000 */
[----:B------:R-:W2:Y:S01]  /*0aa0*/  LDCU.64 UR6, c[0x0][0x408] ;  /* 0x00008100ff0677ac */ /* 0x000ea20008000a00 */
[----:B------:R-:W-:Y:S01]  /*0ab0*/  IADD3 R5, P0, PT, R12, 0x10, RZ ;  /* 0x000000100c057810 */ /* 0x000fe20007f1e0ff */
[----:B------:R-:W-:Y:S01]  /*0ac0*/  IMAD.MOV.U32 R14, RZ, RZ, R8 ;  /* 0x000000ffff0e7224 */ /* 0x000fe200078e0008 */
[----:B------:R-:W-:Y:S01]  /*0ad0*/  MOV R15, R11 ;  /* 0x0000000b000f7202 */ /* 0x000fe20000000f00 */
[----:B------:R-:W1:Y:S02]  /*0ae0*/  LDCU.64 UR4, c[0x0][0x3f0] ;  /* 0x00007e00ff0477ac */ /* 0x000e640008000a00 */
[----:B------:R-:W-:-:S04]  /*0af0*/  IMAD.X R0, RZ, RZ, R13, P0 ;  /* 0x000000ffff007224 */ /* 0x000fc800000e060d */
[----:B--2---:R-:W-:Y:S02]  /*0b00*/  IMAD R0, R0, UR6, RZ ;  /* 0x0000000600007c24 */ /* 0x004fe4000f8e02ff */
[----:B------:R-:W-:-:S04]  /*0b10*/  IMAD.WIDE.U32 R14, R5, UR6, R14 ;  /* 0x00000006050e7c25 */ /* 0x000fc8000f8e000e */
[----:B------:R-:W-:Y:S01]  /*0b20*/  IMAD R0, R5, UR7, R0 ;  /* 0x0000000705007c24 */ /* 0x000fe2000f8e0200 */
[----:B-1----:R-:W-:-:S04]  /*0b30*/  LEA R16, P0, R14, UR4, 0x1 ;  /* 0x000000040e107c11 */ /* 0x002fc8000f8008ff */
[----:B------:R-:W-:-:S04]  /*0b40*/  IADD3 R0, PT, PT, R15, R0, RZ ;  /* 0x000000000f007210 */ /* 0x000fc80007ffe0ff */
[----:B------:R-:W-:-:S05]  /*0b50*/  LEA.HI.X R17, R14, UR5, R0, 0x1, P0 ;  /* 0x000000050e117c11 */ /* 0x000fca00080f0c00 */
[----:B------:R2:W-:Y:S04]  /*0b60*/  STG.E.128 desc[UR16][R16.64], RZ ;  /* 0x000000ff10007986 */ /* 0x0005e8000c101d10 */
[----:B------:R2:W-:Y:S04]  /*0b70*/  STG.E.128 desc[UR16][R16.64+0x80], RZ ;  /* 0x000080ff10007986 */ /* 0x0005e8000c101d10 */
[----:B------:R2:W-:Y:S04]  /*0b80*/  STG.E.128 desc[UR16][R16.64+0x100], RZ ;  /* 0x000100ff10007986 */ /* 0x0005e8000c101d10 */
[----:B------:R2:W-:Y:S02]  /*0b90*/  STG.E.128 desc[UR16][R16.64+0x180], RZ ;  /* 0x000180ff10007986 */ /* 0x0005e4000c101d10 */
.L_x_6:
[----:B------:R-:W-:Y:S05]  /*0ba0*/  BSYNC.RECONVERGENT B0 ;  /* 0x0000000000007941 */ /* 0x000fea0003800200 */
.L_x_5:
[----:B------:R-:W-:Y:S04]  /*0bb0*/  BSSY.RECONVERGENT B0, `(.L_x_7) ;  /* 0x0000012000007945 */ /* 0x000fe80003800200 */
[----:B------:R-:W-:Y:S05]  /*0bc0*/  @P2 BRA `(.L_x_8) ;  /* 0x0000000000402947 */ /* 0x000fea0003800000 */
[----:B------:R-:W3:Y:S01]  /*0bd0*/  LDCU.64 UR6, c[0x0][0x408] ;  /* 0x00008100ff0677ac */ /* 0x000ee20008000a00 */
[----:B------:R-:W-:Y:S01]  /*0be0*/  IADD3 R5, P0, PT, R12, 0x20, RZ ;  /* 0x000000200c057810 */ /* 0x000fe20007f1e0ff */
[----:B------:R-:W-:Y:S01]  /*0bf0*/  IMAD.MOV.U32 R14, RZ, RZ, R8 ;  /* 0x000000ffff0e7224 */ /* 0x000fe200078e0008 */
[----:B------:R-:W-:Y:S01]  /*0c00*/  MOV R15, R11 ;  /* 0x0000000b000f7202 */ /* 0x000fe20000000f00 */
[----:B------:R-:W1:Y:S02]  /*0c10*/  LDCU.64 UR4, c[0x0][0x3f0] ;  /* 0x00007e00ff0477ac */ /* 0x000e640008000a00 */
[----:B------:R-:W-:-:S04]  /*0c20*/  IMAD.X R0, RZ, RZ, R13, P0 ;  /* 0x000000ffff007224 */ /* 0x000fc800000e060d */
[----:B---3--:R-:W-:Y:S02]  /*0c30*/  IMAD R0, R0, UR6, RZ ;  /* 0x0000000600007c24 */ /* 0x008fe4000f8e02ff */
[----:B------:R-:W-:-:S04]  /*0c40*/  IMAD.WIDE.U32 R14, R5, UR6, R14 ;  /* 0x00000006050e7c25 */ /* 0x000fc8000f8e000e */
[----:B------:R-:W-:Y:S01]  /*0c50*/  IMAD R0, R5, UR7, R0 ;  /* 0x0000000705007c24 */ /* 0x000fe2000f8e0200 */
[----:B-12---:R-:W-:-:S04]  /*0c60*/  LEA R16, P0, R14, UR4, 0x1 ;  /* 0x000000040e107c11 */ /* 0x006fc8000f8008ff */
[----:B------:R-:W-:-:S04]  /*0c70*/  IADD3 R0, PT, PT, R15, R0, RZ ;  /* 0x000000000f007210 */ /* 0x000fc80007ffe0ff */
[----:B------:R-:W-:-:S05]  /*0c80*/  LEA.HI.X R17, R14, UR5, R0, 0x1, P0 ;  /* 0x000000050e117c11 */ /* 0x000fca00080f0c00 */
[----:B------:R3:W-:Y:S04]  /*0c90*/  STG.E.128 desc[UR16][R16.64], RZ ;  /* 0x000000ff10007986 */ /* 0x0007e8000c101d10 */
[----:B------:R3:W-:Y:S04]  /*0ca0*/  STG.E.128 desc[UR16][R16.64+0x80], RZ ;  /* 0x000080ff10007986 */ /* 0x0007e8000c101d10 */
[----:B------:R3:W-:Y:S04]  /*0cb0*/  STG.E.128 desc[UR16][R16.64+0x100], RZ ;  /* 0x000100ff10007986 */ /* 0x0007e8000c101d10 */
[----:B------:R3:W-:Y:S02]  /*0cc0*/  STG.E.128 desc[UR16][R16.64+0x180], RZ ;  /* 0x000180ff10007986 */ /* 0x0007e4000c101d10 */
.L_x_8:
[----:B------:R-:W-:Y:S05]  /*0cd0*/  BSYNC.RECONVERGENT B0 ;  /* 0x0000000000007941 */ /* 0x000fea0003800200 */
.L_x_7:
[----:B------:R-:W-:Y:S04]  /*0ce0*/  BSSY.RECONVERGENT B0, `(.L_x_9) ;  /* 0x0000011000007945 */ /* 0x000fe80003800200 */
[----:B------:R-:W-:Y:S05]  /*0cf0*/  @P1 BRA `(.L_x_10) ;  /* 0x00000000003c1947 */ /* 0x000fea0003800000 */
[----:B------:R-:W4:Y:S01]  /*0d00*/  LDCU.64 UR6, c[0x0][0x408] ;  /* 0x00008100ff0677ac */ /* 0x000f220008000a00 */
[----:B------:R-:W-:Y:S02]  /*0d10*/  IADD3 R0, P0, PT, R12, 0x30, RZ ;  /* 0x000000300c007810 */ /* 0x000fe40007f1e0ff */
[----:B------:R-:W-:Y:S01]  /*0d20*/  MOV R9, R11 ;  /* 0x0000000b00097202 */ /* 0x000fe20000000f00 */
[----:B------:R-:W5:Y:S01]  /*0d30*/  LDCU.64 UR4, c[0x0][0x3f0] ;  /* 0x00007e00ff0477ac */ /* 0x000f620008000a00 */
[----:B------:R-:W-:-:S05]  /*0d40*/  IADD3.X R5, PT, PT, RZ, R13, RZ, P0, !PT ;  /* 0x0000000dff057210 */ /* 0x000fca00007fe4ff */
[----:B----4-:R-:W-:Y:S02]  /*0d50*/  IMAD R5, R5, UR6, RZ ;  /* 0x0000000605057c24 */ /* 0x010fe4000f8e02ff */
[----:B------:R-:W-:-:S04]  /*0d60*/  IMAD.WIDE.U32 R8, R0, UR6, R8 ;  /* 0x0000000600087c25 */ /* 0x000fc8000f8e0008 */
[----:B------:R-:W-:Y:S01]  /*0d70*/  IMAD R5, R0, UR7, R5 ;  /* 0x0000000700057c24 */ /* 0x000fe2000f8e0205 */
[----:B-----5:R-:W-:-:S04]  /*0d80*/  LEA R10, P0, R8, UR4, 0x1 ;  /* 0x00000004080a7c11 */ /* 0x020fc8000f8008ff */
[----:B------:R-:W-:-:S04]  /*0d90*/  IADD3 R5, PT, PT, R9, R5, RZ ;  /* 0x0000000509057210 */ /* 0x000fc80007ffe0ff */
[----:B------:R-:W-:-:S05]  /*0da0*/  LEA.HI.X R11, R8, UR5, R5, 0x1, P0 ;  /* 0x00000005080b7c11 */ /* 0x000fca00080f0c05 */
[----:B------:R4:W-:Y:S04]  /*0db0*/  STG.E.128 desc[UR16][R10.64], RZ ;  /* 0x000000ff0a007986 */ /* 0x0009e8000c101d10 */
[----:B------:R4:W-:Y:S04]  /*0dc0*/  STG.E.128 desc[UR16][R10.64+0x80], RZ ;  /* 0x000080ff0a007986 */ /* 0x0009e8000c101d10 */
[----:B------:R4:W-:Y:S04]  /*0dd0*/  STG.E.128 desc[UR16][R10.64+0x100], RZ ;  /* 0x000100ff0a007986 */ /* 0x0009e8000c101d10 */
[----:B------:R4:W-:Y:S02]  /*0de0*/  STG.E.128 desc[UR16][R10.64+0x180], RZ ;  /* 0x000180ff0a007986 */ /* 0x0009e4000c101d10 */
.L_x_10:
[----:B------:R-:W-:Y:S05]  /*0df0*/  BSYNC.RECONVERGENT B0 ;  /* 0x0000000000007941 */ /* 0x000fea0003800200 */
.L_x_9:
[----:B------:R-:W-:Y:S04]  /*0e00*/  BSSY.RECONVERGENT B0, `(.L_x_11) ;  /* 0x000000a000007945 */ /* 0x000fe80003800200 */
[----:B------:R-:W-:Y:S05]  /*0e10*/  @P6 BRA `(.L_x_12) ;  /* 0x0000000000206947 */ /* 0x000fea0003800000 */
[----:B------:R-:W5:Y:S01]  /*0e20*/  LDCU.64 UR4, c[0x0][0x420] ;  /* 0x00008400ff0477ac */ /* 0x000f620008000a00 */
[----:B------:R-:W-:-:S05]  /*0e30*/  IMAD R0, R6, UR9, RZ ;  /* 0x0000000906007c24 */ /* 0x000fca000f8e02ff */
[----:B------:R-:W-:-:S04]  /*0e40*/  IADD3 R5, P0, PT, R0, UR10, RZ ;  /* 0x0000000a00057c10 */ /* 0x000fc8000ff1e0ff */
[----:B------:R-:W-:Y:S02]  /*0e50*/  LEA.HI.X.SX32 R0, R0, UR11, 0x1, P0 ;  /* 0x0000000b00007c11 */ /* 0x000fe400080f0eff */
[----:B-----5:R-:W-:-:S04]  /*0e60*/  LEA R6, P0, R5, UR4, 0x2 ;  /* 0x0000000405067c11 */ /* 0x020fc8000f8010ff */
[----:B------:R-:W-:Y:S01]  /*0e70*/  LEA.HI.X R7, R5, UR5, R0, 0x2, P0 ;  /* 0x0000000505077c11 */ /* 0x000fe200080f1400 */
[----:B------:R-:W-:-:S05]  /*0e80*/  IMAD.MOV.U32 R5, RZ, RZ, 0x7f800000 ;  /* 0x7f800000ff057424 */ /* 0x000fca00078e00ff */
[----:B------:R1:W-:Y:S03]  /*0e90*/  STG.E desc[UR16][R6.64], R5 ;  /* 0x0000000506007986 */ /* 0x0003e6000c101910 */
.L_x_12:
[----:B------:R-:W-:Y:S05]  /*0ea0*/  BSYNC.RECONVERGENT B0 ;  /* 0x0000000000007941 */ /* 0x000fea0003800200 */
.L_x_11:
[----:B------:R-:W-:Y:S04]  /*0eb0*/  BSSY.RECONVERGENT B0, `(.L_x_13) ;  /* 0x000000a000007945 */ /* 0x000fe80003800200 */
[----:B------:R-:W-:Y:S05]  /*0ec0*/  @P5 BRA `(.L_x_14) ;  /* 0x0000000000205947 */ /* 0x000fea0003800000 */
[----:B------:R-:W5:Y:S01]  /*0ed0*/  LDCU.64 UR4, c[0x0][0x420] ;  /* 0x00008400ff0477ac */ /* 0x000f620008000a00 */
[----:B------:R-:W-:Y:S02]  /*0ee0*/  IMAD R0, R4, UR9, RZ ;  /* 0x0000000904007c24 */ /* 0x000fe4000f8e02ff */
[----:B-1----:R-:W-:-:S03]  /*0ef0*/  IMAD.MOV.U32 R7, RZ, RZ, 0x7f800000 ;  /* 0x7f800000ff077424 */ /* 0x002fc600078e00ff */
[----:B------:R-:W-:-:S04]  /*0f00*/  IADD3 R5, P0, PT, R0, UR10, RZ ;  /* 0x0000000a00057c10 */ /* 0x000fc8000ff1e0ff */
[----:B------:R-:W-:Y:S02]  /*0f10*/  LEA.HI.X.SX32 R0, R0, UR11, 0x1, P0 ;  /* 0x0000000b00007c11 */ /* 0x000fe400080f0eff */
[----:B-----5:R-:W-:-:S04]  /*0f20*/  LEA R4, P0, R5, UR4, 0x2 ;  /* 0x0000000405047c11 */ /* 0x020fc8000f8010ff */
[----:B------:R-:W-:-:S05]  /*0f30*/  LEA.HI.X R5, R5, UR5, R0, 0x2, P0 ;  /* 0x0000000505057c11 */ /* 0x000fca00080f1400 */
[----:B------:R1:W-:Y:S04]  /*0f40*/  STG.E desc[UR16][R4.64], R7 ;  /* 0x0000000704007986 */ /* 0x0003e8000c101910 */
.L_x_14:
[----:B------:R-:W-:Y:S05]  /*0f50*/  BSYNC.RECONVERGENT B0 ;  /* 0x0000000000007941 */ /* 0x000fea0003800200 */
.L_x_13:
[----:B------:R-:W-:Y:S04]  /*0f60*/  BSSY.RECONVERGENT B0, `(.L_x_15) ;  /* 0x000000a000007945 */ /* 0x000fe80003800200 */
[----:B------:R-:W-:Y:S05]  /*0f70*/  @P4 BRA `(.L_x_16) ;  /* 0x0000000000204947 */ /* 0x000fea0003800000 */
[----:B------:R-:W1:Y:S01]  /*0f80*/  LDCU.64 UR4, c[0x0][0x420] ;  /* 0x00008400ff0477ac */ /* 0x000e620008000a00 */
[----:B------:R-:W-:-:S05]  /*0f90*/  IMAD R0, R3, UR9, RZ ;  /* 0x0000000903007c24 */ /* 0x000fca000f8e02ff */
[----:B------:R-:W-:-:S04]  /*0fa0*/  IADD3 R3, P0, PT, R0, UR10, RZ ;  /* 0x0000000a00037c10 */ /* 0x000fc8000ff1e0ff */
[----:B------:R-:W-:Y:S02]  /*0fb0*/  LEA.HI.X.SX32 R0, R0, UR11, 0x1, P0 ;  /* 0x0000000b00007c11 */ /* 0x000fe400080f0eff */
[----:B-1----:R-:W-:-:S04]  /*0fc0*/  LEA R4, P0, R3, UR4, 0x2 ;  /* 0x0000000403047c11 */ /* 0x002fc8000f8010ff */
[----:B------:R-:W-:Y:S01]  /*0fd0*/  LEA.HI.X R5, R3, UR5, R0, 0x2, P0 ;  /* 0x0000000503057c11 */ /* 0x000fe200080f1400 */
[----:B------:R-:W-:-:S05]  /*0fe0*/  IMAD.MOV.U32 R3, RZ, RZ, 0x7f800000 ;  /* 0x7f800000ff037424 */ /* 0x000fca00078e00ff */
[----:B------:R1:W-:Y:S03]  /*0ff0*/  STG.E desc[UR16][R4.64], R3 ;  /* 0x0000000304007986 */ /* 0x0003e6000c101910 */
.L_x_16:
[----:B------:R-:W-:Y:S05]  /*1000*/  BSYNC.RECONVERGENT B0 ;  /* 0x0000000000007941 */ /* 0x000fea0003800200 */
.L_x_15:
[----:B------:R-:W-:Y:S05]  /*1010*/  @P3 EXIT ;  /* 0x000000000000394d */ /* 0x000fea0003800000 */
[----:B------:R-:W5:Y:S01]  /*1020*/  LDCU.64 UR4, c[0x0][0x420] ;  /* 0x00008400ff0477ac */ /* 0x000f620008000a00 */
[----:B------:R-:W-:Y:S02]  /*1030*/  IMAD R0, R2, UR9, RZ ;  /* 0x0000000902007c24 */ /* 0x000fe4000f8e02ff */
[----:B-1----:R-:W-:-:S03]  /*1040*/  IMAD.MOV.U32 R5, RZ, RZ, 0x7f800000 ;  /* 0x7f800000ff057424 */ /* 0x002fc600078e00ff */
[----:B------:R-:W-:-:S04]  /*1050*/  IADD3 R3, P0, PT, R0, UR10, RZ ;  /* 0x0000000a00037c10 */ /* 0x000fc8000ff1e0ff */
[----:B------:R-:W-:Y:S02]  /*1060*/  LEA.HI.X.SX32 R0, R0, UR11, 0x1, P0 ;  /* 0x0000000b00007c11 */ /* 0x000fe400080f0eff */
[----:B-----5:R-:W-:-:S04]  /*1070*/  LEA R2, P0, R3, UR4, 0x2 ;  /* 0x0000000403027c11 */ /* 0x020fc8000f8010ff */
[----:B------:R-:W-:-:S05]  /*1080*/  LEA.HI.X R3, R3, UR5, R0, 0x2, P0 ;  /* 0x0000000503037c11 */ /* 0x000fca00080f1400 */
[----:B------:R-:W-:Y:S01]  /*1090*/  STG.E desc[UR16][R2.64], R5 ;  /* 0x0000000502007986 */ /* 0x000fe2000c101910 */
[----:B------:R-:W-:Y:S05]  /*10a0*/  EXIT ;  /* 0x000000000000794d */ /* 0x000fea0003800000 */
.L_x_1:
[----:B------:R-:W-:Y:S02]  /*10b0*/  UISETP.NE.AND UP0, UPT, UR15, -0x1, UPT ;  /* 0xffffffff0f00788c */ /* 0x000fe4000bf05270 */
[----:B------:R-:W-:-:S09]  /*10c0*/  UISETP.NE.AND UP1, UPT, UR22, -0x1, UPT ;  /* 0xffffffff1600788c */ /* 0x000fd2000bf25270 */
[----:B------:R-:W1:Y:S01]  /*10d0*/  @!UP0 LDCU.64 UR6, c[0x0][0x398] ;  /* 0x00007300ff0687ac */ /* 0x000e620008000a00 */
[----:B------:R-:W2:Y:S01]  /*10e0*/  @UP0 LDCU.64 UR4, c[0x0][0x3b0] ;  /* 0x00007600ff0407ac */ /* 0x000ea20008000a00 */
[----:B-1----:R-:W-:Y:S02]  /*10f0*/  @!UP0 UIMAD.WIDE.U32 UR26, UR20, UR6, URZ ;  /* 0x00000006141a82a5 */ /* 0x002fe4000f8e00ff */
[----:B--2---:R-:W-:Y:S02]  /*1100*/  @UP0 UIMAD.WIDE.U32 UR10, UR15, UR4, URZ ;  /* 0x000000040f0a02a5 */ /* 0x004fe4000f8e00ff */
[----:B------:R-:W-:Y:S02]  /*1110*/  @!UP0 UIMAD UR12, UR20, UR7, UR27 ;  /* 0x00000007140c82a4 */ /* 0x000fe4000f8e021b */
[----:B------:R-:W-:-:S03]  /*1120*/  @UP0 UIMAD UR12, UR15, UR5, UR11 ;  /* 0x000000050f0c02a4 */ /* 0x000fc6000f8e020b */
[----:B------:R-:W-:Y:S01]  /*1130*/  @UP0 UMOV UR26, UR10 ;  /* 0x0000000a001a0c82 */ /* 0x000fe20008000000 */
[----:B------:R-:W-:Y:S08]  /*1140*/  BRA.U UP1, `(.L_x_17) ;  /* 0x00000001012c7547 */ /* 0x000ff0000b800000 */
[----:B------:R-:W1:Y:S01]  /*1150*/  LDCU.64 UR10, c[0x0][0x3b8] ;  /* 0x00007700ff0a77ac */ /* 0x000e620008000a00 */
[----:B------:R-:W2:Y:S01]  /*1160*/  LDCU.64 UR4, c[0x0][0x3a0] ;  /* 0x00007400ff0477ac */ /* 0x000ea20008000a00 */
[----:B------:R-:W-:-:S04]  /*1170*/  USHF.R.S32.HI UR6, URZ, 0x1f, UR9 ;  /* 0x0000001fff067899 */ /* 0x000fc80008011409 */
[----:B-1----:R-:W-:Y:S02]  /*1180*/  UIMAD UR6, UR6, UR10, URZ ;  /* 0x0000000a060672a4 */ /* 0x002fe4000f8e02ff */
[----:B------:R-:W-:Y:S02]  /*1190*/  UIMAD.WIDE.U32 UR28, UR9, UR10, URZ ;  /* 0x0000000a091c72a5 */ /* 0x000fe4000f8e00ff */
[----:B------:R-:W-:-:S04]  /*11a0*/  UIMAD UR6, UR9, UR11, UR6 ;  /* 0x0000000b090672a4 */ /* 0x000fc8000f8e0206 */
[----:B------:R-:W-:-:S03]  /*11b0*/  UIADD3 UR7, UPT, UPT, UR29, UR6, URZ ;  /* 0x000000061d077290 */ /* 0x000fc6000fffe0ff */
[----:B------:R-:W-:Y:S02]  /*11c0*/  UMOV UR6, UR28 ;  /* 0x0000001c00067c82 */ /* 0x000fe40008000000 */
[----:B--2---:R-:W-:-:S04]  /*11d0*/  UIMAD.WIDE.U32 UR28, UR20, UR4, UR6 ;  /* 0x00000004141c72a5 */ /* 0x004fc8000f8e0006 */
[----:B------:R-:W-:Y:S01]  /*11e0*/  UIMAD UR13, UR20, UR5, UR29 ;  /* 0x00000005140d72a4 */ /* 0x000fe2000f8e021d */
[----:B------:R-:W-:Y:S11]  /*11f0*/  BRA `(.L_x_18) ;  /* 0x0000000000147947 */ /* 0x000ff60003800000 */
.L_x_17:
[----:B------:R-:W1:Y:S01]  /*1200*/  LDCU.64 UR10, c[0x0][0x3b8] ;  /* 0x00007700ff0a77ac */ /* 0x000e620008000a00 */
[----:B------:R-:W-:-:S04]  /*1210*/  UIADD3 UR13, UPT, UPT, UR9, UR22, URZ ;  /* 0x00000016090d7290 */ /* 0x000fc8000fffe0ff */
[----:B-1----:R-:W-:Y:S02]  /*1220*/  UIMAD.WIDE.U32 UR28, UR13, UR10, URZ ;  /* 0x0000000a0d1c72a5 */ /* 0x002fe4000f8e00ff */
[----:B------:R-:W-:-:S04]  /*1230*/  UIMAD UR13, UR13, UR11, URZ ;  /* 0x0000000b0d0d72a4 */ /* 0x000fc8000f8e02ff */
[----:B------:R-:W-:Y:S02]  /*1240*/  UIADD3 UR13, UPT, UPT, UR29, UR13, URZ ;  /* 0x0000000d1d0d7290 */ /* 0x000fe4000fffe0ff */
.L_x_18:
[----:B------:R-:W1:Y:S01]  /*1250*/  LDCU UR4, c[0x0][0x3e8] ;  /* 0x00007d00ff0477ac */ /* 0x000e620008000800 */
[----:B------:R-:W2:Y:S01]  /*1260*/  S2R R2, SR_CTAID.Z ;  /* 0x0000000000027919 */ /* 0x000ea20000002700 */
[----:B------:R-:W-:Y:S01]  /*1270*/  UMOV UR30, URZ ;  /* 0x000000ff001e7c82 */ /* 0x000fe20008000000 */
[----:B-1----:R-:W-:-:S05]  /*1280*/  IMAD.U32 R0, RZ, RZ, UR4 ;  /* 0x00000004ff007e24 */ /* 0x002fca000f8e00ff */
[----:B------:R-:W-:-:S04]  /*1290*/  IABS R0, R0 ;  /* 0x0000000000007213 */ /* 0x000fc80000000000 */
[----:B------:R-:W-:Y:S02]  /*12a0*/  R2UR UR7, R0 ;  /* 0x00000000000772ca */ /* 0x000fe400000e0000 */
[----:B--2---:R-:W-:-:S04]  /*12b0*/  IABS R2, R2 ;  /* 0x0000000200027213 */ /* 0x004fc80000000000 */
[----:B------:R-:W-:-:S07]  /*12c0*/  R2UR UR6, R2 ;  /* 0x00000000020672ca */ /* 0x000fce00000e0000 */
[----:B------:R-:W1:Y:S08]  /*12d0*/  I2F.RP R3, UR7 ;  /* 0x0000000700037d06 */ /* 0x000e700008209400 */
[----:B-1----:R-:W1:Y:S02]  /*12e0*/  MUFU.RCP R0, R3 ;  /* 0x0000000300007308 */ /* 0x002e640000001000 */
[----:B-1----:R-:W-:-:S06]  /*12f0*/  VIADD R0, R0, 0xffffffe ;  /* 0x0ffffffe00007836 */ /* 0x002fcc0000000000 */
[----:B------:R-:W1:Y:S02]  /*1300*/  F2I.FTZ.U32.TRUNC.NTZ R0, R0 ;  /* 0x0000000000007305 */ /* 0x000e64000021f000 */
[----:B-1----:R-:W-:-:S13]  /*1310*/  R2UR UR31, R0 ;  /* 0x00000000001f72ca */ /* 0x002fda00000e0000 */
[----:B------:R-:W-:-:S04]  /*1320*/  UIADD3 UR5, UPT, UPT, URZ, -UR31, URZ ;  /* 0x8000001fff057290 */ /* 0x000fc8000fffe0ff */
[----:B------:R-:W-:-:S04]  /*1330*/  UIMAD UR5, UR5, UR7, URZ ;  /* 0x00000007050572a4 */ /* 0x000fc8000f8e02ff */
[----:B------:R-:W-:-:S07]  /*1340*/  UIMAD.WIDE.U32 UR30, UR31, UR5, UR30 ;  /* 0x000000051f1e72a5 */ /* 0x000fce000f8e001e */
[----:B------:R-:W-:Y:S02]  /*1350*/  UMOV UR5, UR31 ;  /* 0x0000001f00057c82 */ /* 0x000fe40008000000 */
[----:B------:R-:W-:-:S07]  /*1360*/  UIMAD.WIDE.U32 UR30, UR5, UR6, URZ ;  /* 0x00000006051e72a5 */ /* 0x000fce000f8e00ff */
[----:B------:R-:W-:Y:S02]  /*1370*/  UMOV UR19, UR31 ;  /* 0x0000001f00137c82 */ /* 0x000fe40008000000 */
[----:B------:R-:W-:-:S04]  /*1380*/  UIADD3 UR5, UPT, UPT, -UR19, URZ, URZ ;  /* 0x000000ff13057290 */ /* 0x000fc8000fffe1ff */
[----:B------:R-:W-:-:S04]  /*1390*/  UIMAD UR5, UR7, UR5, UR6 ;  /* 0x00000005070572a4 */ /* 0x000fc8000f8e0206 */
[----:B------:R-:W-:-:S11]  /*13a0*/  UISETP.GT.U32.AND UP0, UPT, UR7, UR5, UPT ;  /* 0x000000050700728c */ /* 0x000fd6000bf04070 */
[----:B------:R-:W-:Y:S02]  /*13b0*/  @!UP0 UIADD3 UR5, UPT, UPT, UR5, -UR7, URZ ;  /* 0x8000000705058290 */ /* 0x000fe4000fffe0ff */
[----:B------:R-:W-:Y:S02]  /*13c0*/  @!UP0 UIADD3 UR19, UPT, UPT, UR19, 0x1, URZ ;  /* 0x0000000113138890 */ /* 0x000fe4000fffe0ff */
[----:B------:R-:W-:Y:S02]  /*13d0*/  UISETP.GE.U32.AND UP2, UPT, UR5, UR7, UPT ;  /* 0x000000070500728c */ /* 0x000fe4000bf46070 */
[----:B------:R-:W-:-:S04]  /*13e0*/  ULOP3.LUT UR5, UR24, UR4, URZ, 0x3c, !UPT ;  /* 0x0000000418057292 */ /* 0x000fc8000f8e3cff */
[----:B------:R-:W-:-:S05]  /*13f0*/  UISETP.GE.AND UP0, UPT, UR5, URZ, UPT ;  /* 0x000000ff0500728c */ /* 0x000fca000bf06270 */
[----:B------:R-:W-:Y:S02]  /*1400*/  @UP2 UIADD3 UR19, UPT, UPT, UR19, 0x1, URZ ;  /* 0x0000000113132890 */ /* 0x000fe4000fffe0ff */
[----:B------:R-:W-:-:S04]  /*1410*/  UISETP.NE.AND UP2, UPT, UR4, URZ, UPT ;  /* 0x000000ff0400728c */ /* 0x000fc8000bf45270 */
[----:B------:R-:W-:-:S07]  /*1420*/  @!UP0 UIADD3 UR19, UPT, UPT, -UR19, URZ, URZ ;  /* 0x000000ff13138290 */ /* 0x000fce000fffe1ff */
[----:B------:R-:W-:Y:S01]  /*1430*/  @!UP2 ULOP3.LUT UR19, URZ, UR4, URZ, 0x33, !UPT ;  /* 0x00000004ff13a292 */ /* 0x000fe2000f8e33ff */
[----:B------:R-:W-:Y:S11]  /*1440*/  BRA.U UP1, `(.L_x_19) ;  /* 0x00000001012c7547 */ /* 0x000ff6000b800000 */
        /* <DEDUP_REMOVED lines=11> */
.L_x_19:
[----:B------:R-:W1:Y:S01]  /*1500*/  LDCU.64 UR6, c[0x0][0x3c0] ;  /* 0x00007800ff0677ac */ /* 0x000e620008000a00 */
[----:B------:R-:W-:-:S04]  /*1510*/  UIADD3 UR9, UPT, UPT, UR9, UR22, URZ ;  /* 0x0000001609097290 */ /* 0x000fc8000fffe0ff */
[----:B-1----:R-:W-:Y:S02]  /*1520*/  UIMAD.WIDE.U32 UR22, UR9, UR6, URZ ;  /* 0x00000006091672a5 */ /* 0x002fe4000f8e00ff */
[----:B------:R-:W-:-:S04]  /*1530*/  UIMAD UR9, UR9, UR7, URZ ;  /* 0x00000007090972a4 */ /* 0x000fc8000f8e02ff */
[----:B------:R-:W-:-:S12]  /*1540*/  UIADD3 UR20, UPT, UPT, UR23, UR9, URZ ;  /* 0x0000000917147290 */ /* 0x000fd8000fffe0ff */
.L_x_20:
[----:B------:R-:W-:Y:S01]  /*1550*/  UIADD3 UR14, UPT, UPT, -UR14, UR8, URZ ;  /* 0x000000080e0e7290 */ /* 0x000fe2000fffe1ff */
[----:B------:R-:W-:Y:S01]  /*1560*/  SHF.R.U32.HI R166, RZ, 0x3, R180 ;  /* 0x00000003ffa67819 */ /* 0x000fe200000116b4 */
[----:B------:R-:W1:Y:S01]  /*1570*/  S2R R15, SR_CTAID.X ;  /* 0x00000000000f7919 */ /* 0x000e620000002500 */
[----:B------:R-:W-:Y:S01]  /*1580*/  IMAD.SHL.U32 R165, R180, 0x8, RZ ;  /* 0x00000008b4a57824 */ /* 0x000fe200078e00ff */
[----:B------:R-:W2:Y:S01]  /*1590*/  LDCU.64 UR4, c[0x0][0x3c8] ;  /* 0x00007900ff0477ac */ /* 0x000ea20008000a00 */
[----:B------:R-:W3:Y:S01]  /*15a0*/  S2UR UR31, SR_CgaCtaId ;  /* 0x00000000001f79c3 */ /* 0x000ee20000008800 */
[C---:B------:R-:W-:Y:S01]  /*15b0*/  ISETP.GE.AND P4, PT, R166.reuse, UR14, PT ;  /* 0x0000000ea6007c0c */ /* 0x040fe2000bf86270 */
[C---:B------:R-:W-:Y:S01]  /*15c0*/  VIADD R10, R166.reuse, 0x10 ;  /* 0x00000010a60a7836 */ /* 0x040fe20000000000 */
[----:B------:R-:W-:Y:S01]  /*15d0*/  LOP3.LUT R2, R165, 0x38, RZ, 0xc0, !PT ;  /* 0x00000038a5027812 */ /* 0x000fe200078ec0ff */
[----:B------:R-:W4:Y:S01]  /*15e0*/  LDCU.64 UR8, c[0x0][0x3d0] ;  /* 0x00007a00ff0877ac */ /* 0x000f220008000a00 */
[----:B------:R-:W-:-:S02]  /*15f0*/  IMAD R167, R166, UR7, RZ ;  /* 0x00000007a6a77c24 */ /* 0x000fc4000f8e02ff */
[----:B------:R-:W-:Y:S01]  /*1600*/  IADD3 R16, P0, PT, R2, UR28, RZ ;  /* 0x0000001c02107c10 */ /* 0x000fe2000ff1e0ff */
[----:B------:R-:W-:Y:S01]  /*1610*/  USHF.R.S32.HI UR23, URZ, 0x1f, UR19 ;  /* 0x0000001fff177899 */ /* 0x000fe20008011413 */
[----:B------:R-:W-:Y:S01]  /*1620*/  ISETP.GE.AND P1, PT, R10, UR14, PT ;  /* 0x0000000e0a007c0c */ /* 0x000fe2000bf26270 */
[----:B------:R-:W-:Y:S01]  /*1630*/  USHF.L.U64.HI UR25, UR10, 0x6, UR11 ;  /* 0x000000060a197899 */ /* 0x000fe2000801020b */
[----:B------:R-:W-:Y:S01]  /*1640*/  IMAD.SHL.U32 R78, R180, 0x40, RZ ;  /* 0x00000040b44e7824 */ /* 0x000fe200078e00ff */
[----:B------:R-:W-:Y:S01]  /*1650*/  USHF.L.U32 UR28, UR10, 0x6, URZ ;  /* 0x000000060a1c7899 */ /* 0x000fe200080006ff */
[----:B------:R-:W-:Y:S01]  /*1660*/  IMAD.X R17, RZ, RZ, UR13, P0 ;  /* 0x0000000dff117e24 */ /* 0x000fe200080e06ff */
[----:B------:R-:W5:Y:S01]  /*1670*/  @!P4 LDC.64 R8, c[0x0][0x3b0] ;  /* 0x0000ec00ff08cb82 */ /* 0x000f620000000a00 */
[----:B------:R-:W-:Y:S01]  /*1680*/  IADD3 R4, P0, PT, R2, UR26, RZ ;  /* 0x0000001a02047c10 */ /* 0x000fe2000ff1e0ff */
[----:B------:R-:W-:Y:S01]  /*1690*/  USHF.L.U32 UR30, UR10, 0x4, URZ ;  /* 0x000000040a1e7899 */ /* 0x000fe200080006ff */
[----:B--2---:R-:W-:Y:S01]  /*16a0*/  IMAD.U32 R12, RZ, RZ, UR4 ;  /* 0x00000004ff0c7e24 */ /* 0x004fe2000f8e00ff */
[----:B------:R-:W-:Y:S01]  /*16b0*/  UMOV UR4, 0x400 ;  /* 0x0000040000047882 */ /* 0x000fe20000000000 */
[----:B------:R-:W-:Y:S01]  /*16c0*/  IMAD.U32 R3, RZ, RZ, UR5 ;  /* 0x00000005ff037e24 */ /* 0x000fe2000f8e00ff */
[----:B------:R-:W-:Y:S01]  /*16d0*/  USHF.L.U64.HI UR29, UR10, 0x4, UR11 ;  /* 0x000000040a1d7899 */ /* 0x000fe2000801020b */
[----:B------:R-:W-:Y:S01]  /*16e0*/  IMAD.X R5, RZ, RZ, UR12, P0 ;  /* 0x0000000cff057e24 */ /* 0x000fe200080e06ff */
[----:B------:R-:W2:Y:S01]  /*16f0*/  @!P4 LDC.64 R6, c[0x0][0x380] ;  /* 0x0000e000ff06cb82 */ /* 0x000ea20000000a00 */
[----:B------:R-:W-:Y:S01]  /*1700*/  IMAD.WIDE.U32 R16, R166, UR10, R16 ;  /* 0x0000000aa6107c25 */ /* 0x000fe2000f8e0010 */
[----:B------:R-:W2:Y:S01]  /*1710*/  LDCU.64 UR12, c[0x0][0x388] ;  /* 0x00007100ff0c77ac */ /* 0x000ea20008000a00 */
[----:B------:R-:W-:-:S02]  /*1720*/  LOP3.LUT R86, R78, 0x400, RZ, 0xc0, !PT ;  /* 0x000004004e567812 */ /* 0x000fc400078ec0ff */
[----:B------:R-:W-:Y:S01]  /*1730*/  IMAD.WIDE.U32 R12, R12, UR24, R4 ;  /* 0x000000180c0c7c25 */ /* 0x000fe2000f8e0004 */
[----:B---3--:R-:W-:Y:S01]  /*1740*/  ULEA UR31, UR31, UR4, 0x18 ;  /* 0x000000041f1f7291 */ /* 0x008fe2000f8ec0ff */
[----:B-1----:R-:W-:Y:S01]  /*1750*/  LEA R11, P0, R15, R166, 0x6 ;  /* 0x000000a60f0b7211 */ /* 0x002fe200078030ff */
[----:B------:R-:W1:Y:S01]  /*1760*/  @!P1 LDC.64 R4, c[0x0][0x3b0] ;  /* 0x0000ec00ff049b82 */ /* 0x000e620000000a00 */
[----:B------:R-:W-:Y:S01]  /*1770*/  IMAD R13, R3, UR24, R13 ;  /* 0x00000018030d7c24 */ /* 0x000fe2000f8e020d */
[----:B------:R-:W-:Y:S01]  /*1780*/  ULEA.HI.SX32 UR24, UR18, 0xffffffff, 0x1a ;  /* 0xffffffff12187891 */ /* 0x000fe2000f8fd2ff */
[----:B------:R-:W-:Y:S01]  /*1790*/  LEA.HI.X R15, R15, RZ, RZ, 0x6, P0 ;  /* 0x000000ff0f0f7211 */ /* 0x000fe200000f34ff */
[C---:B------:R-:W-:Y:S01]  /*17a0*/  VIADD R3, R166.reuse, 0x20 ;  /* 0x00000020a6037836 */ /* 0x040fe20000000000 */
[----:B------:R-:W-:Y:S01]  /*17b0*/  @!P1 IADD3 R14, P0, PT, R11, 0x10, RZ ;  /* 0x000000100b0e9810 */ /* 0x000fe20007f1e0ff */
[----:B------:R-:W-:Y:S01]  /*17c0*/  IMAD R17, R166, UR11, R17 ;  /* 0x0000000ba6117c24 */ /* 0x000fe2000f8e0211 */
[----:B------:R-:W-:Y:S01]  /*17d0*/  UIMAD UR4, UR25, UR24, URZ ;  /* 0x00000018190472a4 */ /* 0x000fe2000f8e02ff */
[-C--:B-----5:R-:W-:Y:S01]  /*17e0*/  @!P4 IMAD R0, R15, R8.reuse, RZ ;  /* 0x000000080f00c224 */ /* 0x0a0fe200078e02ff */
[----:B------:R-:W-:Y:S01]  /*17f0*/  ISETP.GE.AND P5, PT, R3, UR14, PT ;  /* 0x0000000e03007c0c */ /* 0x000fe2000bfa6270 */
[----:B----4-:R-:W-:Y:S01]  /*1800*/  IMAD.U32 R18, RZ, RZ, UR8 ;  /* 0x00000008ff127e24 */ /* 0x010fe2000f8e00ff */
[----:B------:R-:W-:Y:S01]  /*1810*/  UIMAD UR8, UR23, UR8, URZ ;  /* 0x00000008170872a4 */ /* 0x000fe2000f8e02ff */
[C---:B------:R-:W-:Y:S01]  /*1820*/  @!P4 IMAD R0, R11.reuse, R9, R0 ;  /* 0x000000090b00c224 */ /* 0x040fe200078e0200 */
[----:B------:R-:W-:Y:S01]  /*1830*/  UIMAD.WIDE.U32 UR26, UR28, UR24, URZ ;  /* 0x000000181c1a72a5 */ /* 0x000fe2000f8e00ff */
[----:B------:R-:W-:Y:S01]  /*1840*/  @!P4 IMAD.WIDE.U32 R8, R11, R8, R12 ;  /* 0x000000080b08c225 */ /* 0x000fe200078e000c */
[----:B------:R-:W-:-:S02]  /*1850*/  UIMAD UR8, UR19, UR9, UR8 ;  /* 0x00000009130872a4 */ /* 0x000fc4000f8e0208 */
[----:B------:R-:W-:Y:S01]  /*1860*/  USHF.L.U64.HI UR32, UR6, 0x6, UR7 ;  /* 0x0000000606207899 */ /* 0x000fe20008010207 */
[----:B------:R-:W-:Y:S01]  /*1870*/  IMAD.WIDE.U32 R18, R18, UR19, R16 ;  /* 0x0000001312127c25 */ /* 0x000fe2000f8e0010 */
[----:B--2---:R-:W-:Y:S01]  /*1880*/  @!P4 LEA R16, P2, R8, R6, 0x1 ;  /* 0x000000060810c211 */ /* 0x004fe200078408ff */
[----:B------:R-:W-:Y:S02]  /*1890*/  UISETP.GE.U32.AND UP2, UPT, UR21, 0x41, UPT ;  /* 0x000000411500788c */ /* 0x000fe4000bf46070 */
[----:B------:R-:W-:Y:S01]  /*18a0*/  @!P4 IMAD.IADD R0, R9, 0x1, R0 ;  /* 0x000000010900c824 */ /* 0x000fe200078e0200 */
[----:B------:R-:W-:Y:S01]  /*18b0*/  LEA R220, P3, R18, UR12, 0x1 ;  /* 0x0000000c12dc7c11 */ /* 0x000fe2000f8608ff */
[----:B------:R-:W-:Y:S01]  /*18c0*/  @!P1 IMAD.X R21, RZ, RZ, R15, P0 ;  /* 0x000000ffff159224 */ /* 0x000fe200000e060f */
[----:B------:R-:W-:Y:S01]  /*18d0*/  UIMAD UR12, UR24, -0x40, UR21 ;  /* 0xffffffc0180c78a4 */ /* 0x000fe2000f8e0215 */
[----:B------:R-:W-:Y:S01]  /*18e0*/  VIADD R218, R19, UR8 ;  /* 0x0000000813da7c36 */ /* 0x000fe20008000000 */
[----:B------:R-:W-:Y:S01]  /*18f0*/  @!P4 LEA.HI.X R17, R8, R7, R0, 0x1, P2 ;  /* 0x000000070811c211 */ /* 0x000fe200010f0c00 */
[-C--:B-1----:R-:W-:Y:S01]  /*1900*/  @!P1 IMAD R0, R21, R4.reuse, RZ ;  /* 0x0000000415009224 */ /* 0x082fe200078e02ff */
[----:B------:R-:W1:Y:S01]  /*1910*/  @!P1 LDC.64 R8, c[0x0][0x380] ;  /* 0x0000e000ff089b82 */ /* 0x000e620000000a00 */
[----:B------:R-:W-:Y:S01]  /*1920*/  LOP3.LUT R19, R165, 0x1f8, RZ, 0xc0, !PT ;  /* 0x000001f8a5137812 */ /* 0x000fe200078ec0ff */
[----:B------:R-:W-:Y:S01]  /*1930*/  @!P1 IMAD.MOV.U32 R20, RZ, RZ, R12 ;  /* 0x000000ffff149224 */ /* 0x000fe200078e000c */
[----:B------:R-:W-:Y:S01]  /*1940*/  LEA.HI.X R218, R18, UR13, R218, 0x1, P3 ;  /* 0x0000000d12da7c11 */ /* 0x000fe200098f0cda */
[----:B------:R-:W-:Y:S01]  /*1950*/  @!P1 IMAD.MOV.U32 R21, RZ, RZ, R13 ;  /* 0x000000ffff159224 */ /* 0x000fe200078e000d */
[----:B------:R-:W-:Y:S01]  /*1960*/  LOP3.LUT R182, R19, 0x38, R180, 0x78, !PT ;  /* 0x0000003813b67812 */ /* 0x000fe200078e78b4 */
[----:B------:R-:W-:Y:S01]  /*1970*/  @!P1 IMAD R0, R14, R5, R0 ;  /* 0x000000050e009224 */ /* 0x000fe200078e0200 */
[----:B------:R-:W-:Y:S01]  /*1980*/  ISETP.GE.AND P3, PT, R10, UR12, PT ;  /* 0x0000000c0a007c0c */ /* 0x000fe2000bf66270 */
[----:B------:R-:W2:Y:S01]  /*1990*/  @!P5 LDC.64 R6, c[0x0][0x3b0] ;  /* 0x0000ec00ff06db82 */ /* 0x000ea20000000a00 */
[----:B------:R-:W-:Y:S01]  /*19a0*/  @!P1 IMAD.WIDE.U32 R20, R14, R4, R20 ;  /* 0x000000040e149225 */ /* 0x000fe200078e0014 */
[----:B------:R-:W-:Y:S01]  /*19b0*/  LOP3.LUT R79, R182, 0x1e00, R165, 0xf8, !PT ;  /* 0x00001e00b64f7812 */ /* 0x000fe200078ef8a5 */
[----:B------:R-:W-:Y:S01]  /*19c0*/  USHF.R.S32.HI UR13, URZ, 0x1f, UR24 ;  /* 0x0000001fff0d7899 */ /* 0x000fe20008011418 */
[----:B------:R-:W-:Y:S01]  /*19d0*/  @!P5 IADD3 R14, P0, PT, R11, 0x20, RZ ;  /* 0x000000200b0ed810 */ /* 0x000fe20007f1e0ff */
[----:B------:R-:W-:Y:S01]  /*19e0*/  @!P1 IMAD.IADD R0, R21, 0x1, R0 ;  /* 0x0000000115009824 */ /* 0x000fe200078e0200 */
[----:B------:R-:W-:Y:S01]  /*19f0*/  LEA R79, R79, UR31, 0x1 ;  /* 0x0000001f4f4f7c11 */ /* 0x000fe2000f8e08ff */
[----:B------:R-:W-:Y:S01]  /*1a00*/  UIMAD UR4, UR13, UR28, UR4 ;  /* 0x0000001c0d0472a4 */ /* 0x000fe2000f8e0204 */
[----:B------:R-:W3:Y:S01]  /*1a10*/  @!P5 LDC.64 R4, c[0x0][0x380] ;  /* 0x0000e000ff04db82 */ /* 0x000ee20000000a00 */
[----:B------:R-:W-:Y:S01]  /*1a20*/  @!P5 IMAD.X R19, RZ, RZ, R15, P0 ;  /* 0x000000ffff13d224 */ /* 0x000fe200000e060f */
[----:B------:R-:W-:Y:S01]  /*1a30*/  ISETP.GE.AND P6, PT, R166, UR12, PT ;  /* 0x0000000ca6007c0c */ /* 0x000fe2000bfc6270 */
[----:B------:R-:W-:Y:S01]  /*1a40*/  @!PT LDS RZ, [RZ] ;  /* 0x00000000fffff984 */ /* 0x000fe20000000800 */
[----:B------:R-:W-:Y:S01]  /*1a50*/  @!PT LDS RZ, [RZ] ;  /* 0x00000000fffff984 */ /* 0x000fe20000000800 */
[----:B------:R-:W-:Y:S01]  /*1a60*/  @!PT LDS RZ, [RZ] ;  /* 0x00000000fffff984 */ /* 0x000fe20000000800 */
[----:B------:R-:W-:Y:S01]  /*1a70*/  @!P4 LDGSTS.E.BYPASS.LTC128B.128 [R79], desc[UR16][R16.64] ;  /* 0x00000000104fcfae */ /* 0x000fe2000b981a10 */
[----:B------:R-:W-:Y:S01]  /*1a80*/  VOTEU.ALL UP0, P3 ;  /* 0x0000000000ff7886 */ /* 0x000fe20001800000 */
[----:B------:R-:W-:Y:S01]  /*1a90*/  UIADD3 UR4, UPT, UPT, UR27, UR4, URZ ;  /* 0x000000041b047290 */ /* 0x000fe2000fffe0ff */
[----:B------:R-:W-:Y:S01]  /*1aa0*/  ISETP.GE.AND P2, PT, R3, UR12, PT ;  /* 0x0000000c03007c0c */ /* 0x000fe2000bf46270 */
[----:B------:R-:W-:Y:S01]  /*1ab0*/  @!P4 LDGSTS.E.BYPASS.LTC128B.128 [R79+0x2000], desc[UR16][R16.64+0x80] ;  /* 0x02000080104fcfae */ /* 0x000fe2000b981a10 */
[----:B-1----:R-:W-:Y:S01]  /*1ac0*/  @!P1 LEA R24, P0, R20, R8, 0x1 ;  /* 0x0000000814189211 */ /* 0x002fe200078008ff */
[----:B------:R-:W-:Y:S01]  /*1ad0*/  VIADD R8, R166, 0x30 ;  /* 0x00000030a6087836 */ /* 0x000fe20000000000 */
[----:B------:R-:W-:Y:S01]  /*1ae0*/  @!UP0 UIADD3 UR8, UP1, UPT, UR30, UR26, URZ ;  /* 0x0000001a1e088290 */ /* 0x000fe2000ff3e0ff */
[----:B------:R-:W-:Y:S01]  /*1af0*/  @!P4 LDGSTS.E.BYPASS.LTC128B.128 [R79+0x4000], desc[UR16][R16.64+0x100] ;  /* 0x04000100104fcfae */ /* 0x000fe2000b981a10 */
[----:B------:R-:W-:Y:S01]  /*1b00*/  @!P1 LEA.HI.X R25, R20, R9, R0, 0x1, P0 ;  /* 0x0000000914199211 */ /* 0x000fe200000f0c00 */
[----:B------:R-:W-:Y:S01]  /*1b10*/  IMAD.U32 R9, RZ, RZ, UR4 ;  /* 0x00000004ff097e24 */ /* 0x000fe2000f8e00ff */
[----:B------:R-:W-:Y:S01]  /*1b20*/  @!UP0 UIADD3.X UR5, UPT, UPT, UR29, UR4, URZ, UP1, !UPT ;  /* 0x000000041d058290 */ /* 0x000fe20008ffe4ff */
[----:B------:R1:W-:Y:S01]  /*1b30*/  @!P4 LDGSTS.E.BYPASS.LTC128B.128 [R79+0x6000], desc[UR16][R16.64+0x180] ;  /* 0x06000180104fcfae */ /* 0x0003e2000b981a10 */
[----:B--2---:R-:W-:Y:S01]  /*1b40*/  @!P5 IMAD R19, R19, R6, RZ ;  /* 0x000000061313d224 */ /* 0x004fe200078e02ff */
[----:B------:R-:W-:Y:S01]  /*1b50*/  ISETP.GE.AND P4, PT, R8, UR14, PT ;  /* 0x0000000e08007c0c */ /* 0x000fe2000bf86270 */
[----:B------:R-:W-:Y:S01]  /*1b60*/  IMAD.U32 R27, RZ, RZ, UR27 ;  /* 0x0000001bff1b7e24 */ /* 0x000fe2000f8e00ff */
[----:B------:R-:W-:Y:S01]  /*1b70*/  @!P1 LDGSTS.E.BYPASS.LTC128B.128 [R79+0x800], desc[UR16][R24.64] ;  /* 0x00800000184f9fae */ /* 0x000fe2000b981a10 */
[----:B------:R-:W-:Y:S01]  /*1b80*/  @!P5 IMAD R7, R14, R7, R19 ;  /* 0x000000070e07d224 */ /* 0x000fe200078e0213 */
[----:B------:R-:W-:Y:S01]  /*1b90*/  VOTEU.ALL UP0, P2 ;  /* 0x0000000000ff7886 */ /* 0x000fe20001000000 */
[----:B------:R-:W-:Y:S01]  /*1ba0*/  IMAD.U32 R26, RZ, RZ, UR26 ;  /* 0x0000001aff1a7e24 */ /* 0x000fe2000f8e00ff */
[----:B------:R-:W-:Y:S01]  /*1bb0*/  @!P1 LDGSTS.E.BYPASS.LTC128B.128 [R79+0x2800], desc[UR16][R24.64+0x80] ;  /* 0x02800080184f9fae */ /* 0x000fe2000b981a10 */
[----:B------:R-:W-:-:S02]  /*1bc0*/  IMAD.U32 R27, RZ, RZ, UR4 ;  /* 0x00000004ff1b7e24 */ /* 0x000fc4000f8e00ff */
[----:B------:R-:W-:Y:S01]  /*1bd0*/  IMAD.MOV.U32 R76, RZ, RZ, 0x20 ;  /* 0x00000020ff4c7424 */ /* 0x000fe200078e00ff */
[----:B------:R-:W-:Y:S01]  /*1be0*/  @!P1 LDGSTS.E.BYPASS.LTC128B.128 [R79+0x4800], desc[UR16][R24.64+0x100] ;  /* 0x04800100184f9fae */ /* 0x000fe2000b981a10 */
[----:B------:R-:W-:-:S03]  /*1bf0*/  IMAD.MOV.U32 R77, RZ, RZ, 0x40 ;  /* 0x00000040ff4d7424 */ /* 0x000fc600078e00ff */
[----:B------:R2:W-:Y:S01]  /*1c00*/  @!P1 LDGSTS.E.BYPASS.LTC128B.128 [R79+0x6800], desc[UR16][R24.64+0x180] ;  /* 0x06800180184f9fae */ /* 0x0005e2000b981a10 */
[----:B-1----:R-:W-:Y:S02]  /*1c10*/  @!P5 IMAD.MOV.U32 R16, RZ, RZ, R12 ;  /* 0x000000ffff10d224 */ /* 0x002fe400078e000c */
[----:B------:R-:W-:Y:S02]  /*1c20*/  @!P5 IMAD.MOV.U32 R17, RZ, RZ, R13 ;  /* 0x000000ffff11d224 */ /* 0x000fe400078e000d */
[----:B------:R-:W-:-:S04]  /*1c30*/  @!P5 IMAD.WIDE.U32 R16, R14, R6, R16 ;  /* 0x000000060e10d225 */ /* 0x000fc800078e0010 */
[----:B------:R-:W-:Y:S01]  /*1c40*/  @!P5 IMAD.IADD R0, R17, 0x1, R7 ;  /* 0x000000011100d824 */ /* 0x000fe200078e0207 */
[C---:B---3--:R-:W-:Y:S01]  /*1c50*/  @!P5 LEA R22, P0, R16.reuse, R4, 0x1 ;  /* 0x000000041016d211 */ /* 0x048fe200078008ff */
[----:B------:R-:W-:Y:S01]  /*1c60*/  IMAD.U32 R7, RZ, RZ, UR8 ;  /* 0x00000008ff077e24 */ /* 0x000fe2000f8e00ff */
[----:B------:R-:W-:Y:S01]  /*1c70*/  UIMAD.WIDE.U32 UR8, UR10, 0x20, URZ ;  /* 0x000000200a0878a5 */ /* 0x000fe2000f8e00ff */
[----:B------:R-:W-:Y:S01]  /*1c80*/  IMAD.U32 R4, RZ, RZ, UR26 ;  /* 0x0000001aff047e24 */ /* 0x000fe2000f8e00ff */
[----:B------:R-:W-:Y:S01]  /*1c90*/  @!P5 LEA.HI.X R23, R16, R5, R0, 0x1, P0 ;  /* 0x000000051017d211 */ /* 0x000fe200000f0c00 */
[----:B------:R-:W-:Y:S01]  /*1ca0*/  IMAD.U32 R5, RZ, RZ, UR27 ;  /* 0x0000001bff057e24 */ /* 0x000fe2000f8e00ff */
[----:B------:R-:W-:Y:S01]  /*1cb0*/  @!P4 IADD3 R14, P0, PT, R11, 0x30, RZ ;  /* 0x000000300b0ec810 */ /* 0x000fe20007f1e0ff */
[----:B------:R-:W-:Y:S01]  /*1cc0*/  IMAD.U32 R5, RZ, RZ, UR5 ;  /* 0x00000005ff057e24 */ /* 0x000fe2000f8e00ff */
[CC--:B------:R-:W-:Y:S01]  /*1cd0*/  @!P6 LEA R20, P1, R4.reuse, R220.reuse, 0x1 ;  /* 0x000000dc0414e211 */ /* 0x0c0fe200078208ff */
[----:B------:R-:W-:Y:S01]  /*1ce0*/  USHF.L.U32 UR5, UR11, 0x5, URZ ;  /* 0x000000050b057899 */ /* 0x000fe200080006ff */
[----:B------:R-:W-:Y:S01]  /*1cf0*/  @!P5 LDGSTS.E.BYPASS.LTC128B.128 [R79+0x1000], desc[UR16][R22.64] ;  /* 0x01000000164fdfae */ /* 0x000fe2000b981a10 */
[----:B------:R-:W-:Y:S01]  /*1d00*/  @!P4 IMAD.X R15, RZ, RZ, R15, P0 ;  /* 0x000000ffff0fc224 */ /* 0x000fe200000e060f */
[C---:B------:R-:W-:Y:S01]  /*1d10*/  @!P3 LEA R18, P0, R7.reuse, R220, 0x1 ;  /* 0x000000dc0712b211 */ /* 0x040fe200078008ff */
[----:B------:R-:W-:Y:S01]  /*1d20*/  @!UP0 UIADD3 UR8, UP1, UPT, UR26, UR8, URZ ;  /* 0x000000081a088290 */ /* 0x000fe2000ff3e0ff */
[-C--:B------:R-:W-:Y:S01]  /*1d30*/  @!P6 LEA.HI.X R21, R4, R218.reuse, R9, 0x1, P1 ;  /* 0x000000da0415e211 */ /* 0x080fe200008f0c09 */
[----:B------:R-:W-:Y:S01]  /*1d40*/  @!P5 LDGSTS.E.BYPASS.LTC128B.128 [R79+0x3000], desc[UR16][R22.64+0x80] ;  /* 0x03000080164fdfae */ /* 0x000fe2000b981a10 */
[----:B------:R-:W-:Y:S01]  /*1d50*/  @!P3 LEA.HI.X R19, R7, R218, R5, 0x1, P0 ;  /* 0x000000da0713b211 */ /* 0x000fe200000f0c05 */
[----:B------:R-:W-:Y:S01]  /*1d60*/  @!UP0 UIADD3.X UR9, UPT, UPT, UR4, UR9, UR5, UP1, !UPT ;  /* 0x0000000904098290 */ /* 0x000fe20008ffe405 */
[----:B------:R-:W1:Y:S01]  /*1d70*/  @!P4 LDC.64 R6, c[0x0][0x3b0] ;  /* 0x0000ec00ff06cb82 */ /* 0x000e620000000a00 */
[----:B------:R-:W-:Y:S01]  /*1d80*/  ISETP.GE.AND P1, PT, R8, UR12, PT ;  /* 0x0000000c08007c0c */ /* 0x000fe2000bf26270 */
[----:B------:R-:W-:Y:S01]  /*1d90*/  @!P5 LDGSTS.E.BYPASS.LTC128B.128 [R79+0x5000], desc[UR16][R22.64+0x100] ;  /* 0x05000100164fdfae */ /* 0x000fe2000b981a10 */
[----:B--2---:R-:W-:Y:S01]  /*1da0*/  IADD3 R24, P0, PT, R2, UR22, RZ ;  /* 0x0000001602187c10 */ /* 0x004fe2000ff1e0ff */
[----:B------:R-:W-:Y:S01]  /*1db0*/  IMAD.U32 R11, RZ, RZ, UR8 ;  /* 0x00000008ff0b7e24 */ /* 0x000fe2000f8e00ff */
[----:B------:R-:W2:Y:S01]  /*1dc0*/  LDCU.64 UR4, c[0x0][0x3d8] ;  /* 0x00007b00ff0477ac */ /* 0x000ea20008000a00 */
[----:B------:R3:W-:Y:S01]  /*1dd0*/  @!P5 LDGSTS.E.BYPASS.LTC128B.128 [R79+0x7000], desc[UR16][R22.64+0x180] ;  /* 0x07000180164fdfae */ /* 0x0007e2000b981a10 */
[----:B------:R-:W-:Y:S01]  /*1de0*/  IMAD.U32 R0, RZ, RZ, UR10 ;  /* 0x0000000aff007e24 */ /* 0x000fe2000f8e00ff */
[----:B------:R-:W4:Y:S01]  /*1df0*/  @!P4 LDC.64 R4, c[0x0][0x380] ;  /* 0x0000e000ff04cb82 */ /* 0x000f220000000a00 */
[----:B------:R-:W-:Y:S01]  /*1e00*/  IMAD.X R25, RZ, RZ, UR20, P0 ;  /* 0x00000014ff197e24 */ /* 0x000fe200080e06ff */
[----:B------:R-:W-:Y:S01]  /*1e10*/  @!P2 LEA R16, P0, R11, R220, 0x1 ;  /* 0x000000dc0b10a211 */ /* 0x000fe200078008ff */
[----:B------:R-:W-:Y:S01]  /*1e20*/  IMAD.U32 R9, RZ, RZ, UR9 ;  /* 0x00000009ff097e24 */ /* 0x000fe2000f8e00ff */
[----:B------:R-:W5:Y:S01]  /*1e30*/  LDCU.64 UR8, c[0x0][0x390] ;  /* 0x00007200ff0877ac */ /* 0x000f620008000a00 */
[----:B------:R-:W-:-:S03]  /*1e40*/  IMAD.WIDE.U32 R24, R166, UR6, R24 ;  /* 0x00000006a6187c25 */ /* 0x000fc6000f8e0018 */
[----:B------:R-:W-:Y:S01]  /*1e50*/  @!P2 LEA.HI.X R17, R11, R218, R9, 0x1, P0 ;  /* 0x000000da0b11a211 */ /* 0x000fe200000f0c09 */
[----:B------:R-:W-:Y:S01]  /*1e60*/  @!P1 IMAD.WIDE.U32 R26, R0, 0x30, R26 ;  /* 0x00000030001a9825 */ /* 0x000fe200078e001a */
[----:B------:R-:W-:-:S03]  /*1e70*/  USHF.L.U32 UR27, UR6, 0x6, URZ ;  /* 0x00000006061b7899 */ /* 0x000fc600080006ff */
[----:B------:R-:W-:Y:S01]  /*1e80*/  IMAD.U32 R0, RZ, RZ, UR11 ;  /* 0x0000000bff007e24 */ /* 0x000fe2000f8e00ff */
[----:B--2---:R-:W-:Y:S01]  /*1e90*/  UIMAD UR26, UR23, UR4, URZ ;  /* 0x00000004171a72a4 */ /* 0x004fe2000f8e02ff */
[-C--:B-1----:R-:W-:Y:S02]  /*1ea0*/  @!P4 IMAD R15, R15, R6.reuse, RZ ;  /* 0x000000060f0fc224 */ /* 0x082fe400078e02ff */
[----:B------:R-:W-:Y:S01]  /*1eb0*/  @!P1 IMAD R9, R0, 0x30, RZ ;  /* 0x0000003000099824 */ /* 0x000fe200078e02ff */
[----:B------:R-:W-:Y:S01]  /*1ec0*/  UIMAD UR26, UR19, UR5, UR26 ;  /* 0x00000005131a72a4 */ /* 0x000fe2000f8e021a */
[C---:B------:R-:W-:Y:S02]  /*1ed0*/  @!P4 IMAD R7, R14.reuse, R7, R15 ;  /* 0x000000070e07c224 */ /* 0x040fe400078e020f */
[----:B------:R-:W-:Y:S01]  /*1ee0*/  @!P4 IMAD.WIDE.U32 R14, R14, R6, R12 ;  /* 0x000000060e0ec225 */ /* 0x000fe200078e000c */
[----:B------:R-:W-:-:S03]  /*1ef0*/  @!P1 LEA R12, P0, R26, R220, 0x1 ;  /* 0x000000dc1a0c9211 */ /* 0x000fc600078008ff */
[----:B------:R-:W-:Y:S01]  /*1f00*/  @!P4 IMAD.IADD R6, R15, 0x1, R7 ;  /* 0x000000010f06c824 */ /* 0x000fe200078e0207 */
[C---:B----4-:R-:W-:Y:S01]  /*1f10*/  @!P4 LEA R28, P5, R14.reuse, R4, 0x1 ;  /* 0x000000040e1cc211 */ /* 0x050fe200078a08ff */
[----:B------:R-:W-:Y:S02]  /*1f20*/  @!P1 IMAD.IADD R9, R27, 0x1, R9 ;  /* 0x000000011b099824 */ /* 0x000fe400078e0209 */
[----:B------:R-:W-:Y:S01]  /*1f30*/  IMAD.IADD R25, R25, 0x1, R167 ;  /* 0x0000000119197824 */ /* 0x000fe200078e02a7 */
[----:B------:R-:W-:Y:S01]  /*1f40*/  @!P4 LEA.HI.X R29, R14, R5, R6, 0x1, P5 ;  /* 0x000000050e1dc211 */ /* 0x000fe200028f0c06 */
[----:B------:R-:W-:Y:S01]  /*1f50*/  IMAD.U32 R0, RZ, RZ, UR4 ;  /* 0x00000004ff007e24 */ /* 0x000fe2000f8e00ff */
[----:B------:R-:W-:Y:S01]  /*1f60*/  @!P1 LEA.HI.X R13, R26, R218, R9, 0x1, P0 ;  /* 0x000000da1a0d9211 */ /* 0x000fe200000f0c09 */
[----:B------:R-:W-:Y:S01]  /*1f70*/  IMAD.U32 R14, RZ, RZ, UR6 ;  /* 0x00000006ff0e7e24 */ /* 0x000fe2000f8e00ff */
[----:B------:R-:W-:Y:S01]  /*1f80*/  ISETP.GE.AND P5, PT, R10, UR12, PT ;  /* 0x0000000c0a007c0c */ /* 0x000fe2000bfa6270 */
[----:B------:R-:W-:Y:S01]  /*1f90*/  @!P4 LDGSTS.E.BYPASS.LTC128B.128 [R79+0x1800], desc[UR16][R28.64] ;  /* 0x018000001c4fcfae */ /* 0x000fe2000b981a10 */
[----:B------:R-:W-:-:S03]  /*1fa0*/  IMAD.WIDE.U32 R24, R0, UR19, R24 ;  /* 0x0000001300187c25 */ /* 0x000fc6000f8e0018 */
[----:B------:R-:W-:Y:S01]  /*1fb0*/  @!P4 LDGSTS.E.BYPASS.LTC128B.128 [R79+0x3800], desc[UR16][R28.64+0x80] ;  /* 0x038000801c4fcfae */ /* 0x000fe2000b981a10 */
[----:B------:R-:W-:Y:S01]  /*1fc0*/  VIADD R4, R25, UR26 ;  /* 0x0000001a19047c36 */ /* 0x000fe20008000000 */
[----:B------:R-:W-:Y:S01]  /*1fd0*/  UIMAD UR26, UR32, UR24, URZ ;  /* 0x00000018201a72a4 */ /* 0x000fe2000f8e02ff */
[C---:B-----5:R-:W-:Y:S01]  /*1fe0*/  LEA R5, P0, R24.reuse, UR8, 0x1 ;  /* 0x0000000818057c11 */ /* 0x060fe2000f8008ff */
[----:B------:R-:W-:Y:S01]  /*1ff0*/  @!P4 LDGSTS.E.BYPASS.LTC128B.128 [R79+0x5800], desc[UR16][R28.64+0x100] ;  /* 0x058001001c4fcfae */ /* 0x000fe2000b981a10 */
[----:B------:R-:W-:Y:S02]  /*2000*/  UIMAD.WIDE.U32 UR32, UR27, UR24, URZ ;  /* 0x000000181b2072a5 */ /* 0x000fe4000f8e00ff */
[----:B------:R-:W-:Y:S01]  /*2010*/  UIMAD UR13, UR13, UR27, UR26 ;  /* 0x0000001b0d0d72a4 */ /* 0x000fe2000f8e021a */
[----:B------:R-:W-:Y:S01]  /*2020*/  @!P4 LDGSTS.E.BYPASS.LTC128B.128 [R79+0x7800], desc[UR16][R28.64+0x180] ;  /* 0x078001801c4fcfae */ /* 0x000fe2000b981a10 */
[----:B------:R-:W-:Y:S01]  /*2030*/  ISETP.GE.AND P4, PT, R3, UR12, PT ;  /* 0x0000000c03007c0c */ /* 0x000fe2000bf86270 */
[----:B------:R-:W-:Y:S01]  /*2040*/  UIMAD.WIDE.U32 UR26, UR6, 0x20, URZ ;  /* 0x00000020061a78a5 */ /* 0x000fe2000f8e00ff */
[----:B------:R-:W-:Y:S01]  /*2050*/  IMAD.U32 R6, RZ, RZ, UR32 ;  /* 0x00000020ff067e24 */ /* 0x000fe2000f8e00ff */
[----:B------:R-:W-:Y:S01]  /*2060*/  @!P6 LDGSTS.E.BYPASS.LTC128B.128 [R79+0x8000], desc[UR16][R20.64] ;  /* 0x08000000144fefae */ /* 0x000fe2000b981a10 */
[----:B------:R-:W-:Y:S01]  /*2070*/  UIADD3 UR13, UPT, UPT, UR33, UR13, URZ ;  /* 0x0000000d210d7290 */ /* 0x000fe2000fffe0ff */
[----:B------:R-:W-:Y:S01]  /*2080*/  IMAD.U32 R7, RZ, RZ, UR33 ;  /* 0x00000021ff077e24 */ /* 0x000fe2000f8e00ff */
[----:B------:R-:W-:Y:S01]  /*2090*/  LEA.HI.X R4, R24, UR9, R4, 0x1, P0 ;  /* 0x0000000918047c11 */ /* 0x000fe200080f0c04 */
[----:B------:R-:W-:Y:S01]  /*20a0*/  @!P6 LDGSTS.E.BYPASS.LTC128B.128 [R79+0xa000], desc[UR16][R20.64+0x80] ;  /* 0x0a000080144fefae */ /* 0x000fe2000b981a10 */
[----:B------:R-:W-:Y:S01]  /*20b0*/  @!P6 LEA R10, P0, R6, R5, 0x1 ;  /* 0x00000005060ae211 */ /* 0x000fe200078008ff */
[----:B---3--:R-:W-:Y:S01]  /*20c0*/  IMAD.U32 R22, RZ, RZ, UR32 ;  /* 0x00000020ff167e24 */ /* 0x008fe2000f8e00ff */
[----:B------:R-:W-:Y:S01]  /*20d0*/  LOP3.LUT R3, R78, 0x200, RZ, 0xc0, !PT ;  /* 0x000002004e037812 */ /* 0x000fe200078ec0ff */
[----:B------:R-:W-:Y:S01]  /*20e0*/  @!P6 LDGSTS.E.BYPASS.LTC128B.128 [R79+0xc000], desc[UR16][R20.64+0x100] ;  /* 0x0c000100144fefae */ /* 0x000fe2000b981a10 */
[----:B------:R-:W-:Y:S01]  /*20f0*/  IMAD.U32 R7, RZ, RZ, UR13 ;  /* 0x0000000dff077e24 */ /* 0x000fe2000f8e00ff */
[----:B------:R-:W-:Y:S01]  /*2100*/  VOTEU.ALL UP0, P4 ;  /* 0x0000000000ff7886 */ /* 0x000fe20002000000 */
[----:B------:R-:W-:Y:S01]  /*2110*/  IMAD.U32 R23, RZ, RZ, UR33 ;  /* 0x00000021ff177e24 */ /* 0x000fe2000f8e00ff */
[----:B------:R1:W-:Y:S01]  /*2120*/  @!P6 LDGSTS.E.BYPASS.LTC128B.128 [R79+0xe000], desc[UR16][R20.64+0x180] ;  /* 0x0e000180144fefae */ /* 0x0003e2000b981a10 */
[----:B------:R-:W-:Y:S01]  /*2130*/  IMAD.U32 R23, RZ, RZ, UR13 ;  /* 0x0000000dff177e24 */ /* 0x000fe2000f8e00ff */
[----:B------:R-:W-:Y:S01]  /*2140*/  @!P6 LEA.HI.X R11, R6, R4, R7, 0x1, P0 ;  /* 0x00000004060be211 */ /* 0x000fe200000f0c07 */
[----:B------:R-:W-:Y:S01]  /*2150*/  IMAD.U32 R6, RZ, RZ, UR6 ;  /* 0x00000006ff067e24 */ /* 0x000fe2000f8e00ff */
[----:B------:R-:W-:Y:S01]  /*2160*/  @!P3 LDGSTS.E.BYPASS.LTC128B.128 [R79+0x8800], desc[UR16][R18.64] ;  /* 0x08800000124fbfae */ /* 0x000fe2000b981a10 */
[----:B------:R-:W-:-:S03]  /*2170*/  IMAD.U32 R7, RZ, RZ, UR7 ;  /* 0x00000007ff077e24 */ /* 0x000fc6000f8e00ff */
[----:B------:R-:W-:Y:S01]  /*2180*/  @!P3 LDGSTS.E.BYPASS.LTC128B.128 [R79+0xa800], desc[UR16][R18.64+0x80] ;  /* 0x0a800080124fbfae */ /* 0x000fe2000b981a10 */
[----:B------:R-:W-:Y:S01]  /*2190*/  @!P5 LEA R6, P0, R6, UR32, 0x4 ;  /* 0x000000200606dc11 */ /* 0x000fe2000f8020ff */
[----:B------:R-:W-:Y:S02]  /*21a0*/  @!UP0 UIADD3 UR32, UP1, UPT, UR32, UR26, URZ ;  /* 0x0000001a20208290 */ /* 0x000fe4000ff3e0ff */
[----:B------:R-:W-:Y:S04]  /*21b0*/  @!P3 LDGSTS.E.BYPASS.LTC128B.128 [R79+0xc800], desc[UR16][R18.64+0x100] ;  /* 0x0c800100124fbfae */ /* 0x000fe8000b981a10 */
[----:B------:R2:W-:Y:S01]  /*21c0*/  @!P3 LDGSTS.E.BYPASS.LTC128B.128 [R79+0xe800], desc[UR16][R18.64+0x180] ;  /* 0x0e800180124fbfae */ /* 0x0005e2000b981a10 */
[----:B------:R-:W-:Y:S01]  /*21d0*/  ISETP.GE.AND P3, PT, R8, UR12, PT ;  /* 0x0000000c08007c0c */ /* 0x000fe2000bf66270 */
[----:B------:R-:W-:Y:S01]  /*21e0*/  USHF.L.U32 UR12, UR7, 0x5, URZ ;  /* 0x00000005070c7899 */ /* 0x000fe200080006ff */
[----:B------:R-:W-:Y:S01]  /*21f0*/  IMAD.SHL.U32 R8, R180, 0x20, RZ ;  /* 0x00000020b4087824 */ /* 0x000fe200078e00ff */
[----:B------:R-:W-:Y:S02]  /*2200*/  @!P2 LDGSTS.E.BYPASS.LTC128B.128 [R79+0x9000], desc[UR16][R16.64] ;  /* 0x09000000104fafae */ /* 0x000fe4000b981a10 */
[----:B------:R-:W-:-:S02]  /*2210*/  UIADD3 UR12, UPT, UPT, UR27, UR12, URZ ;  /* 0x0000000c1b0c7290 */ /* 0x000fc4000fffe0ff */
[----:B------:R-:W-:Y:S01]  /*2220*/  @!P2 LDGSTS.E.BYPASS.LTC128B.128 [R79+0xb000], desc[UR16][R16.64+0x80] ;  /* 0x0b000080104fafae */ /* 0x000fe2000b981a10 */
[----:B------:R-:W-:Y:S01]  /*2230*/  LOP3.LUT R8, R3, 0x7c00, R8, 0xf8, !PT ;  /* 0x00007c0003087812 */ /* 0x000fe200078ef808 */
[----:B-1----:R-:W-:Y:S02]  /*2240*/  IMAD.U32 R20, RZ, RZ, UR6 ;  /* 0x00000006ff147e24 */ /* 0x002fe4000f8e00ff */
[----:B------:R-:W-:Y:S02]  /*2250*/  @!P2 LDGSTS.E.BYPASS.LTC128B.128 [R79+0xd000], desc[UR16][R16.64+0x100] ;  /* 0x0d000100104fafae */ /* 0x000fe4000b981a10 */
[----:B------:R-:W-:Y:S02]  /*2260*/  @!P3 IMAD.WIDE.U32 R14, R14, 0x30, R22 ;  /* 0x000000300e0eb825 */ /* 0x000fe400078e0016 */
[----:B------:R1:W-:Y:S01]  /*2270*/  @!P2 LDGSTS.E.BYPASS.LTC128B.128 [R79+0xf000], desc[UR16][R16.64+0x180] ;  /* 0x0f000180104fafae */ /* 0x0003e2000b981a10 */
[----:B------:R-:W-:Y:S01]  /*2280*/  @!P5 LEA.HI.X R7, R20, UR13, R7, 0x4, P0 ;  /* 0x0000000d1407dc11 */ /* 0x000fe200080f2407 */
[----:B------:R-:W-:-:S02]  /*2290*/  @!UP0 UIADD3.X UR13, UPT, UPT, UR12, UR13, URZ, UP1, !UPT ;  /* 0x0000000d0c0d8290 */ /* 0x000fc40008ffe4ff */
[----:B------:R-:W-:Y:S04]  /*22a0*/  @!P1 LDGSTS.E.BYPASS.LTC128B.128 [R79+0x9800], desc[UR16][R12.64] ;  /* 0x098000000c4f9fae */ /* 0x000fe8000b981a10 */
[----:B------:R-:W-:Y:S01]  /*22b0*/  @!P1 LDGSTS.E.BYPASS.LTC128B.128 [R79+0xb800], desc[UR16][R12.64+0x80] ;  /* 0x0b8000800c4f9fae */ /* 0x000fe2000b981a10 */
[----:B------:R-:W-:Y:S01]  /*22c0*/  IMAD.U32 R9, RZ, RZ, UR13 ;  /* 0x0000000dff097e24 */ /* 0x000fe2000f8e00ff */
[----:B--2---:R-:W-:Y:S02]  /*22d0*/  LOP3.LUT R18, R78, 0x1c0, RZ, 0xc0, !PT ;  /* 0x000001c04e127812 */ /* 0x004fe400078ec0ff */
[----:B------:R-:W-:Y:S01]  /*22e0*/  @!P1 LDGSTS.E.BYPASS.LTC128B.128 [R79+0xd800], desc[UR16][R12.64+0x100] ;  /* 0x0d8001000c4f9fae */ /* 0x000fe2000b981a10 */
[----:B------:R-:W-:-:S03]  /*22f0*/  IMAD.U32 R19, RZ, RZ, UR7 ;  /* 0x00000007ff137e24 */ /* 0x000fc6000f8e00ff */
[----:B------:R2:W-:Y:S01]  /*2300*/  @!P1 LDGSTS.E.BYPASS.LTC128B.128 [R79+0xf800], desc[UR16][R12.64+0x180] ;  /* 0x0f8001800c4f9fae */ /* 0x0005e2000b981a10 */
[----:B------:R-:W-:-:S03]  /*2310*/  @!P3 IMAD R19, R19, 0x30, RZ ;  /* 0x000000301313b824 */ /* 0x000fc600078e02ff */
[----:B------:R-:W0:Y:S01]  /*2320*/  LDGDEPBAR ;  /* 0x00000000000079af */ /* 0x000e220000000000 */
[----:B-1----:R-:W-:Y:S02]  /*2330*/  LOP3.LUT R17, R18, 0x38, R165, 0xf8, !PT ;  /* 0x0000003812117812 */ /* 0x002fe400078ef8a5 */
[----:B------:R-:W-:Y:S02]  /*2340*/  @!P5 LEA R18, P2, R6, R5, 0x1 ;  /* 0x000000050612d211 */ /* 0x000fe400078408ff */
[----:B------:R-:W-:-:S04]  /*2350*/  SHF.R.U32.HI R16, RZ, 0x1, R180 ;  /* 0x00000001ff107819 */ /* 0x000fc800000116b4 */
[C---:B------:R-:W-:Y:S02]  /*2360*/  LOP3.LUT R3, R17.reuse, 0x8, R16, 0x78, !PT ;  /* 0x0000000811037812 */ /* 0x040fe400078e7810 */
[----:B------:R-:W-:Y:S02]  /*2370*/  LOP3.LUT R17, R17, 0x8, R180, 0x78, !PT ;  /* 0x0000000811117812 */ /* 0x000fe400078e78b4 */
[----:B------:R-:W-:Y:S01]  /*2380*/  @!P3 LEA R16, P0, R14, R5, 0x1 ;  /* 0x000000050e10b211 */ /* 0x000fe200078008ff */
[----:B------:R-:W-:Y:S02]  /*2390*/  IMAD.IADD R8, R3, 0x1, R8 ;  /* 0x0000000103087824 */ /* 0x000fe400078e0208 */
[----:B------:R-:W-:Y:S01]  /*23a0*/  IMAD R86, R17, 0x2, R86 ;  /* 0x0000000211567824 */ /* 0x000fe200078e0256 */
[----:B------:R-:W-:-:S04]  /*23b0*/  DEPBAR.LE SB0, 0x0 ;  /* 0x000080000000791a */ /* 0x000fc80000000000 */
[----:B------:R-:W-:Y:S01]  /*23c0*/  BAR.SYNC.DEFER_BLOCKING 0x0 ;  /* 0x0000000000007b1d */ /* 0x000fe20000010000 */
[----:B--2---:R-:W-:Y:S01]  /*23d0*/  IMAD.U32 R12, RZ, RZ, UR32 ;  /* 0x00000020ff0c7e24 */ /* 0x004fe2000f8e00ff */
[----:B------:R-:W-:Y:S01]  /*23e0*/  LEA R87, R8, UR31, 0x1 ;  /* 0x0000001f08577c11 */ /* 0x000fe2000f8e08ff */
[----:B------:R-:W-:Y:S01]  /*23f0*/  @!P3 IMAD.IADD R13, R15, 0x1, R19 ;  /* 0x000000010f0db824 */ /* 0x000fe200078e0213 */
[-C--:B------:R-:W-:Y:S01]  /*2400*/  @!P5 LEA.HI.X R19, R6, R4.reuse, R7, 0x1, P2 ;  /* 0x000000040613d211 */ /* 0x080fe200010f0c07 */
[----:B------:R-:W-:Y:S01]  /*2410*/  VIADD R81, R86, UR31 ;  /* 0x0000001f56517c36 */ /* 0x000fe20008000000 */
[----:B------:R-:W-:Y:S02]  /*2420*/  @!P4 LEA R20, P1, R12, R5, 0x1 ;  /* 0x000000050c14c211 */ /* 0x000fe400078208ff */
[-C--:B------:R-:W-:Y:S02]  /*2430*/  @!P3 LEA.HI.X R17, R14, R4.reuse, R13, 0x1, P0 ;  /* 0x000000040e11b211 */ /* 0x080fe400000f0c0d */
[----:B------:R-:W-:-:S02]  /*2440*/  @!P4 LEA.HI.X R21, R12, R4, R9, 0x1, P1 ;  /* 0x000000040c15c211 */ /* 0x000fc400008f0c09 */
[----:B------:R-:W-:-:S04]  /*2450*/  LOP3.LUT P0, RZ, R180, 0x2, RZ, 0xc0, !PT ;  /* 0x00000002b4ff7812 */ /* 0x000fc8000780c0ff */
[----:B------:R-:W-:-:S05]  /*2460*/  SEL R76, R76, 0xffffffe0, !P0 ;  /* 0xffffffe04c4c7807 */ /* 0x000fca0004000000 */
[--C-:B------:R-:W-:Y:S02]  /*2470*/  IMAD.IADD R84, R87, 0x1, R76.reuse ;  /* 0x0000000157547824 */ /* 0x100fe400078e024c */
[----:B------:R-:W-:Y:S01]  /*2480*/  IMAD.IADD R82, R81, 0x1, R76 ;  /* 0x0000000151527824 */ /* 0x000fe200078e024c */
[----:B------:R-:W-:Y:S01]  /*2490*/  @!PT LDS RZ, [RZ] ;  /* 0x00000000fffff984 */ /* 0x000fe20000000800 */
[----:B------:R-:W-:Y:S01]  /*24a0*/  @!PT LDS RZ, [RZ] ;  /* 0x00000000fffff984 */ /* 0x000fe20000000800 */
[----:B------:R-:W-:Y:S01]  /*24b0*/  @!PT LDS RZ, [RZ] ;  /* 0x00000000fffff984 */ /* 0x000fe20000000800 */
[----:B------:R-:W-:Y:S04]  /*24c0*/  @!P6 LDGSTS.E.BYPASS.LTC128B.128 [R79+0x10000], desc[UR16][R10.64] ;  /* 0x100000000a4fefae */ /* 0x000fe8000b981a10 */
[----:B------:R-:W-:Y:S04]  /*24d0*/  @!P6 LDGSTS.E.BYPASS.LTC128B.128 [R79+0x12000], desc[UR16][R10.64+0x80] ;  /* 0x120000800a4fefae */ /* 0x000fe8000b981a10 */
[----:B------:R-:W-:Y:S04]  /*24e0*/  @!P6 LDGSTS.E.BYPASS.LTC128B.128 [R79+0x14000], desc[UR16][R10.64+0x100] ;  /* 0x140001000a4fefae */ /* 0x000fe8000b981a10 */
[----:B------:R-:W-:Y:S04]  /*24f0*/  @!P6 LDGSTS.E.BYPASS.LTC128B.128 [R79+0x16000], desc[UR16][R10.64+0x180] ;  /* 0x160001800a4fefae */ /* 0x000fe8000b981a10 */
[----:B------:R-:W-:Y:S04]  /*2500*/  @P6 STS.128 [R79+0x10000], RZ ;  /* 0x010000ff4f006388 */ /* 0x000fe80000000c00 */
[----:B------:R-:W-:Y:S04]  /*2510*/  @P6 STS.128 [R79+0x12000], RZ ;  /* 0x012000ff4f006388 */ /* 0x000fe80000000c00 */
[----:B------:R-:W-:Y:S04]  /*2520*/  @P6 STS.128 [R79+0x14000], RZ ;  /* 0x014000ff4f006388 */ /* 0x000fe80000000c00 */
[----:B------:R-:W-:Y:S01]  /*2530*/  @P6 STS.128 [R79+0x16000], RZ ;  /* 0x016000ff4f006388 */ /* 0x000fe20000000c00 */
[----:B------:R-:W-:-:S03]  /*2540*/  LOP3.LUT P6, RZ, R180, 0x4, RZ, 0xc0, !PT ;  /* 0x00000004b4ff7812 */ /* 0x000fc600078cc0ff */
[----:B------:R-:W-:Y:S01]  /*2550*/  @P5 STS.128 [R79+0x10800], RZ ;  /* 0x010800ff4f005388 */ /* 0x000fe20000000c00 */
[----:B------:R-:W-:-:S03]  /*2560*/  SEL R77, R77, 0xffffffc0, !P6 ;  /* 0xffffffc04d4d7807 */ /* 0x000fc60007000000 */
[----:B------:R-:W-:Y:S02]  /*2570*/  @P5 STS.128 [R79+0x12800], RZ ;  /* 0x012800ff4f005388 */ /* 0x000fe40000000c00 */
[--C-:B------:R-:W-:Y:S02]  /*2580*/  IMAD.IADD R85, R87, 0x1, R77.reuse ;  /* 0x0000000157557824 */ /* 0x100fe400078e024d */
[----:B------:R-:W-:Y:S01]  /*2590*/  @P5 STS.128 [R79+0x14800], RZ ;  /* 0x014800ff4f005388 */ /* 0x000fe20000000c00 */
[----:B------:R-:W-:Y:S02]  /*25a0*/  IMAD.IADD R81, R81, 0x1, R77 ;  /* 0x0000000151517824 */ /* 0x000fe400078e024d */
[C---:B------:R-:W-:Y:S01]  /*25b0*/  IMAD.IADD R83, R76.reuse, 0x1, R85 ;  /* 0x000000014c537824 */ /* 0x040fe200078e0255 */
[----:B------:R-:W-:Y:S01]  /*25c0*/  @P5 STS.128 [R79+0x16800], RZ ;  /* 0x016800ff4f005388 */ /* 0x000fe20000000c00 */
[----:B------:R-:W-:-:S03]  /*25d0*/  IMAD.IADD R80, R76, 0x1, R81 ;  /* 0x000000014c507824 */ /* 0x000fc600078e0251 */
        /* <DEDUP_REMOVED lines=10> */
[----:B------:R-:W-:Y:S04]  /*2680*/  @P4 STS.128 [R79+0x17000], RZ ;  /* 0x017000ff4f004388 */ /* 0x000fe80000000c00 */
[----:B------:R-:W-:Y:S01]  /*2690*/  @!PT LDS RZ, [RZ] ;  /* 0x00000000fffff984 */ /* 0x000fe20000000800 */
[----:B------:R-:W-:Y:S01]  /*26a0*/  @!PT LDS RZ, [RZ] ;  /* 0x00000000fffff984 */ /* 0x000fe20000000800 */
[----:B------:R-:W-:Y:S01]  /*26b0*/  @!PT LDS RZ, [RZ] ;  /* 0x00000000fffff984 */ /* 0x000fe20000000800 */
[----:B------:R-:W-:Y:S04]  /*26c0*/  @!P4 LDGSTS.E.BYPASS.LTC128B.128 [R79+0x11000], desc[UR16][R20.64] ;  /* 0x11000000144fcfae */ /* 0x000fe8000b981a10 */
[----:B------:R-:W-:Y:S04]  /*26d0*/  @!P4 LDGSTS.E.BYPASS.LTC128B.128 [R79+0x13000], desc[UR16][R20.64+0x80] ;  /* 0x13000080144fcfae */ /* 0x000fe8000b981a10 */
[----:B------:R-:W-:Y:S04]  /*26e0*/  @!P4 LDGSTS.E.BYPASS.LTC128B.128 [R79+0x15000], desc[UR16][R20.64+0x100] ;  /* 0x15000100144fcfae */ /* 0x000fe8000b981a10 */
[----:B------:R1:W-:Y:S04]  /*26f0*/  @!P4 LDGSTS.E.BYPASS.LTC128B.128 [R79+0x17000], desc[UR16][R20.64+0x180] ;  /* 0x17000180144fcfae */ /* 0x0003e8000b981a10 */
        /* <DEDUP_REMOVED lines=11> */
[----:B------:R-:W-:Y:S04]  /*27b0*/  LDSM.16.M88.4 R48, [R87] ;  /* 0x000000005730783b */ /* 0x000fe80000000200 */
[----:B-1----:R-:W1:Y:S04]  /*27c0*/  LDSM.16.M88.4 R20, [R86+UR31+0x8000] ;  /* 0x0080001f5614783b */ /* 0x002e680008000200 */
[----:B------:R-:W2:Y:S04]  /*27d0*/  LDSM.16.M88.4 R12, [R86+UR31+0x8800] ;  /* 0x0088001f560c783b */ /* 0x000ea80008000200 */
[----:B------:R-:W3:Y:S04]  /*27e0*/  LDSM.16.M88.4 R56, [R86+UR31+0x9000] ;  /* 0x0090001f5638783b */ /* 0x000ee80008000200 */
[----:B------:R-:W4:Y:S04]  /*27f0*/  LDSM.16.M88.4 R28, [R86+UR31+0x9800] ;  /* 0x0098001f561c783b */ /* 0x000f280008000200 */
[----:B------:R-:W-:Y:S04]  /*2800*/  LDSM.16.M88.4 R72, [R84] ;  /* 0x000000005448783b */ /* 0x000fe80000000200 */
[----:B------:R-:W5:Y:S04]  /*2810*/  LDSM.16.M88.4 R8, [R82+0x8000] ;  /* 0x008000005208783b */ /* 0x000f680000000200 */
[----:B------:R-:W5:Y:S04]  /*2820*/  LDSM.16.M88.4 R4, [R82+0x8800] ;  /* 0x008800005204783b */ /* 0x000f680000000200 */
[----:B------:R-:W5:Y:S04]  /*2830*/  LDSM.16.M88.4 R68, [R82+0x9000] ;  /* 0x009000005244783b */ /* 0x000f680000000200 */
[----:B------:R-:W5:Y:S04]  /*2840*/  LDSM.16.M88.4 R64, [R82+0x9800] ;  /* 0x009800005240783b */ /* 0x000f680000000200 */
[----:B------:R-:W-:Y:S01]  /*2850*/  LDSM.16.M88.4 R44, [R85] ;  /* 0x00000000552c783b */ /* 0x000fe20000000200 */
[C---:B-1----:R-:W-:Y:S03]  /*2860*/  HMMA.16816.F32.BF16 R24, R48.reuse, R20, RZ ;  /* 0x000000143018723c */ /* 0x042fe600000418ff */
[----:B------:R-:W1:Y:S04]  /*2870*/  LDSM.16.M88.4 R36, [R81+0x8800] ;  /* 0x008800005124783b */ /* 0x000e680000000200 */
[----:B------:R-:W1:Y:S01]  /*2880*/  LDSM.16.M88.4 R32, [R81+0x9000] ;  /* 0x009000005120783b */ /* 0x000e620000000200 */
[C---:B--2---:R-:W-:Y:S03]  /*2890*/  HMMA.16816.F32.BF16 R16, R48.reuse, R12, RZ ;  /* 0x0000000c3010723c */ /* 0x044fe600000418ff */
[----:B------:R-:W2:Y:S04]  /*28a0*/  LDSM.16.M88.4 R40, [R81+0x8000] ;  /* 0x008000005128783b */ /* 0x000ea80000000200 */
[----:B------:R-:W0:Y:S01]  /*28b0*/  LDGDEPBAR ;  /* 0x00000000000079af */ /* 0x000e220000000000 */
[C---:B---3--:R-:W-:Y:S08]  /*28c0*/  HMMA.16816.F32.BF16 R60, R48.reuse, R56, RZ ;  /* 0x00000038303c723c */ /* 0x048ff000000418ff */
[C---:B------:R-:W-:Y:S08]  /*28d0*/  HMMA.16816.F32.BF16 R20, R48.reuse, R22, RZ ;  /* 0x000000163014723c */ /* 0x040ff000000418ff */
[C---:B------:R-:W-:Y:S08]  /*28e0*/  HMMA.16816.F32.BF16 R12, R48.reuse, R14, RZ ;  /* 0x0000000e300c723c */ /* 0x040ff000000418ff */
[C---:B------:R-:W-:Y:S08]  /*28f0*/  HMMA.16816.F32.BF16 R56, R48.reuse, R58, RZ ;  /* 0x0000003a3038723c */ /* 0x040ff000000418ff */
[C---:B----4-:R-:W-:Y:S08]  /*2900*/  HMMA.16816.F32.BF16 R52, R48.reuse, R28, RZ ;  /* 0x0000001c3034723c */ /* 0x050ff000000418ff */
[----:B------:R-:W-:Y:S01]  /*2910*/  HMMA.16816.F32.BF16 R48, R48, R30, RZ ;  /* 0x0000001e3030723c */ /* 0x000fe200000418ff */
[----:B------:R-:W3:Y:S07]  /*2920*/  LDSM.16.M88.4 R28, [R81+0x9800] ;  /* 0x00980000511c783b */ /* 0x000eee0000000200 */
[C---:B-----5:R-:W-:Y:S08]  /*2930*/  HMMA.16816.F32.BF16 R24, R72.reuse, R8, R24 ;  /* 0x000000084818723c */ /* 0x060ff00000041818 */
[C---:B------:R-:W-:Y:S01]  /*2940*/  HMMA.16816.F32.BF16 R20, R72.reuse, R10, R20 ;  /* 0x0000000a4814723c */ /* 0x040fe20000041814 */
[----:B------:R-:W-:Y:S07]  /*2950*/  LDSM.16.M88.4 R8, [R83] ;  /* 0x000000005308783b */ /* 0x000fee0000000200 */
[C---:B------:R-:W-:Y:S08]  /*2960*/  HMMA.16816.F32.BF16 R16, R72.reuse, R4, R16 ;  /* 0x000000044810723c */ /* 0x040ff00000041810 */
[C---:B------:R-:W-:Y:S01]  /*2970*/  HMMA.16816.F32.BF16 R12, R72.reuse, R6, R12 ;  /* 0x00000006480c723c */ /* 0x040fe2000004180c */
[----:B------:R-:W4:Y:S07]  /*2980*/  LDSM.16.M88.4 R4, [R80+0x8000] ;  /* 0x008000005004783b */ /* 0x000f2e0000000200 */
[C---:B------:R-:W-:Y:S08]  /*2990*/  HMMA.16816.F32.BF16 R60, R72.reuse, R68, R60 ;  /* 0x00000044483c723c */ /* 0x040ff0000004183c */
[C---:B------:R-:W-:Y:S08]  /*29a0*/  HMMA.16816.F32.BF16 R56, R72.reuse, R70, R56 ;  /* 0x000000464838723c */ /* 0x040ff00000041838 */
[C---:B------:R-:W-:Y:S08]  /*29b0*/  HMMA.16816.F32.BF16 R52, R72.reuse, R64, R52 ;  /* 0x000000404834723c */ /* 0x040ff00000041834 */
[----:B------:R-:W-:Y:S01]  /*29c0*/  HMMA.16816.F32.BF16 R48, R72, R66, R48 ;  /* 0x000000424830723c */ /* 0x000fe20000041830 */
[----:B------:R-:W-:Y:S04]  /*29d0*/  LDSM.16.M88.4 R64, [R80+0x9800] ;  /* 0x009800005040783b */ /* 0x000fe80000000200 */
[----:B------:R-:W-:Y:S03]  /*29e0*/  LDSM.16.M88.4 R72, [R80+0xb800] ;  /* 0x00b800005048783b */ /* 0x000fe60000000200 */
[C---:B-1----:R-:W-:Y:S08]  /*29f0*/  HMMA.16816.F32.BF16 R16, R44.reuse, R36, R16 ;  /* 0x000000242c10723c */ /* 0x042ff00000041810 */
[C---:B------:R-:W-:Y:S01]  /*2a00*/  HMMA.16816.F32.BF16 R12, R44.reuse, R38, R12 ;  /* 0x000000262c0c723c */ /* 0x040fe2000004180c */
[----:B------:R-:W1:Y:S07]  /*2a10*/  LDSM.16.M88.4 R36, [R80+0x8800] ;  /* 0x008800005024783b */ /* 0x000e6e0000000200 */
[C---:B------:R-:W-:Y:S08]  /*2a20*/  HMMA.16816.F32.BF16 R60, R44.reuse, R32, R60 ;  /* 0x000000202c3c723c */ /* 0x040ff0000004183c */
[C---:B------:R-:W-:Y:S01]  /*2a30*/  HMMA.16816.F32.BF16 R56, R44.reuse, R34, R56 ;  /* 0x000000222c38723c */ /* 0x040fe20000041838 */
[----:B------:R-:W5:Y:S07]  /*2a40*/  LDSM.16.M88.4 R32, [R80+0x9000] ;  /* 0x009000005020783b */ /* 0x000f6e0000000200 */
[C---:B--2---:R-:W-:Y:S08]  /*2a50*/  HMMA.16816.F32.BF16 R24, R44.reuse, R40, R24 ;  /* 0x000000282c18723c */ /* 0x044ff00000041818 */
[C---:B------:R-:W-:Y:S01]  /*2a60*/  HMMA.16816.F32.BF16 R20, R44.reuse, R42, R20 ;  /* 0x0000002a2c14723c */ /* 0x040fe20000041814 */
[----:B------:R-:W-:Y:S07]  /*2a70*/  LDSM.16.M88.4 R40, [R86+UR31+0xa000] ;  /* 0x00a0001f5628783b */ /* 0x000fee0008000200 */
[C---:B---3--:R-:W-:Y:S08]  /*2a80*/  HMMA.16816.F32.BF16 R52, R44.reuse, R28, R52 ;  /* 0x0000001c2c34723c */ /* 0x048ff00000041834 */
[----:B------:R-:W-:Y:S01]  /*2a90*/  HMMA.16816.F32.BF16 R48, R44, R30, R48 ;  /* 0x0000001e2c30723c */ /* 0x000fe20000041830 */
[----:B------:R-:W2:Y:S04]  /*2aa0*/  LDSM.16.M88.4 R44, [R87+0x2000] ;  /* 0x00200000572c783b */ /* 0x000ea80000000200 */
[----:B------:R-:W3:Y:S03]  /*2ab0*/  LDSM.16.M88.4 R28, [R86+UR31+0xa800] ;  /* 0x00a8001f561c783b */ /* 0x000ee60008000200 */
[C---:B----4-:R-:W-:Y:S08]  /*2ac0*/  HMMA.16816.F32.BF16 R24, R8.reuse, R4, R24 ;  /* 0x000000040818723c */ /* 0x050ff00000041818 */
[C---:B------:R-:W-:Y:S01]  /*2ad0*/  HMMA.16816.F32.BF16 R20, R8.reuse, R6, R20 ;  /* 0x000000060814723c */ /* 0x040fe20000041814 */
[----:B------:R-:W4:Y:S07]  /*2ae0*/  LDSM.16.M88.4 R4, [R86+UR31+0xb000] ;  /* 0x00b0001f5604783b */ /* 0x000f2e0008000200 */
[C---:B-1----:R-:W-:Y:S08]  /*2af0*/  HMMA.16816.F32.BF16 R16, R8.reuse, R36, R16 ;  /* 0x000000240810723c */ /* 0x042ff00000041810 */
[C---:B------:R-:W-:Y:S01]  /*2b00*/  HMMA.16816.F32.BF16 R12, R8.reuse, R38, R12 ;  /* 0x00000026080c723c */ /* 0x040fe2000004180c */
[----:B------:R-:W1:Y:S07]  /*2b10*/  LDSM.16.M88.4 R36, [R86+UR31+0xb800] ;  /* 0x00b8001f5624783b */ /* 0x000e6e0008000200 */
[C---:B-----5:R-:W-:Y:S08]  /*2b20*/  HMMA.16816.F32.BF16 R60, R8.reuse, R32, R60 ;  /* 0x00000020083c723c */ /* 0x060ff0000004183c */
[C---:B------:R-:W-:Y:S01]  /*2b30*/  HMMA.16816.F32.BF16 R68, R8.reuse, R34, R56 ;  /* 0x000000220844723c */ /* 0x040fe20000041838 */
[----:B------:R-:W-:Y:S04]  /*2b40*/  LDSM.16.M88.4 R56, [R84+0x2000] ;  /* 0x002000005438783b */ /* 0x000fe80000000200 */
[----:B------:R-:W-:Y:S03]  /*2b50*/  LDSM.16.M88.4 R32, [R82+0xa000] ;  /* 0x00a000005220783b */ /* 0x000fe60000000200 */
[C---:B------:R-:W-:Y:S08]  /*2b60*/  HMMA.16816.F32.BF16 R52, R8.reuse, R64, R52 ;  /* 0x000000400834723c */ /* 0x040ff00000041834 */
[----:B------:R-:W-:Y:S01]  /*2b70*/  HMMA.16816.F32.BF16 R48, R8, R66, R48 ;  /* 0x000000420830723c */ /* 0x000fe20000041830 */
[----:B------:R-:W5:Y:S07]  /*2b80*/  LDSM.16.M88.4 R8, [R82+0xb000] ;  /* 0x00b000005208783b */ /* 0x000f6e0000000200 */
[C---:B--2---:R-:W-:Y:S08]  /*2b90*/  HMMA.16816.F32.BF16 R24, R44.reuse, R40, R24 ;  /* 0x000000282c18723c */ /* 0x044ff00000041818 */
[C---:B------:R-:W-:Y:S01]  /*2ba0*/  HMMA.16816.F32.BF16 R20, R44.reuse, R42, R20 ;  /* 0x0000002a2c14723c */ /* 0x040fe20000041814 */
[----:B------:R-:W-:Y:S07]  /*2bb0*/  LDSM.16.M88.4 R40, [R82+0xb800] ;  /* 0x00b800005228783b */ /* 0x000fee0000000200 */
[C---:B---3--:R-:W-:Y:S08]  /*2bc0*/  HMMA.16816.F32.BF16 R16, R44.reuse, R28, R16 ;  /* 0x0000001c2c10723c */ /* 0x048ff00000041810 */
[C---:B------:R-:W-:Y:S01]  /*2bd0*/  HMMA.16816.F32.BF16 R12, R44.reuse, R30, R12 ;  /* 0x0000001e2c0c723c */ /* 0x040fe2000004180c */
[----:B------:R-:W2:Y:S07]  /*2be0*/  LDSM.16.M88.4 R28, [R82+0xa800] ;  /* 0x00a80000521c783b */ /* 0x000eae0000000200 */
[C---:B----4-:R-:W-:Y:S08]  /*2bf0*/  HMMA.16816.F32.BF16 R60, R44.reuse, R4, R60 ;  /* 0x000000042c3c723c */ /* 0x050ff0000004183c */
[C---:B------:R-:W-:Y:S01]  /*2c00*/  HMMA.16816.F32.BF16 R68, R44.reuse, R6, R68 ;  /* 0x000000062c44723c */ /* 0x040fe20000041844 */
[----:B------:R-:W-:Y:S07]  /*2c10*/  LDSM.16.M88.4 R4, [R81+0xa000] ;  /* 0x00a000005104783b */ /* 0x000fee0000000200 */
[C---:B-1----:R-:W-:Y:S01]  /*2c20*/  HMMA.16816.F32.BF16 R64, R44.reuse, R36, R52 ;  /* 0x000000242c40723c */ /* 0x042fe20000041834 */
[----:B------:R-:W1:Y:S07]  /*2c30*/  LDSM.16.M88.4 R52, [R85+0x2000] ;  /* 0x002000005534783b */ /* 0x000e6e0000000200 */
[----:B------:R-:W-:Y:S01]  /*2c40*/  HMMA.16816.F32.BF16 R48, R44, R38, R48 ;  /* 0x000000262c30723c */ /* 0x000fe20000041830 */
[----:B------:R-:W3:Y:S04]  /*2c50*/  LDSM.16.M88.4 R36, [R81+0xa800] ;  /* 0x00a800005124783b */ /* 0x000ee80000000200 */
[----:B------:R-:W-:Y:S03]  /*2c60*/  LDSM.16.M88.4 R44, [R83+0x2000] ;  /* 0x00200000532c783b */ /* 0x000fe60000000200 */
[C---:B-----5:R-:W-:Y:S08]  /*2c70*/  HMMA.16816.F32.BF16 R60, R56.reuse, R8, R60 ;  /* 0x00000008383c723c */ /* 0x060ff0000004183c */
[C---:B------:R-:W-:Y:S01]  /*2c80*/  HMMA.16816.F32.BF16 R68, R56.reuse, R10, R68 ;  /* 0x0000000a3844723c */ /* 0x040fe20000041844 */
[----:B------:R-:W4:Y:S07]  /*2c90*/  LDSM.16.M88.4 R8, [R81+0xb800] ;  /* 0x00b800005108783b */ /* 0x000f2e0000000200 */
[C---:B------:R-:W-:Y:S08]  /*2ca0*/  HMMA.16816.F32.BF16 R24, R56.reuse, R32, R24 ;  /* 0x000000203818723c */ /* 0x040ff00000041818 */
[C---:B------:R-:W-:Y:S01]  /*2cb0*/  HMMA.16816.F32.BF16 R20, R56.reuse, R34, R20 ;  /* 0x000000223814723c */ /* 0x040fe20000041814 */
[----:B------:R-:W5:Y:S07]  /*2cc0*/  LDSM.16.M88.4 R32, [R81+0xb000] ;  /* 0x00b000005120783b */ /* 0x000f6e0000000200 */
[C---:B--2---:R-:W-:Y:S08]  /*2cd0*/  HMMA.16816.F32.BF16 R16, R56.reuse, R28, R16 ;  /* 0x0000001c3810723c */ /* 0x044ff00000041810 */
[C---:B------:R-:W-:Y:S01]  /*2ce0*/  HMMA.16816.F32.BF16 R12, R56.reuse, R30, R12 ;  /* 0x0000001e380c723c */ /* 0x040fe2000004180c */
[----:B------:R-:W2:Y:S07]  /*2cf0*/  LDSM.16.M88.4 R28, [R80+0xa000] ;  /* 0x00a00000501c783b */ /* 0x000eae0000000200 */
[C---:B------:R-:W-:Y:S08]  /*2d00*/  HMMA.16816.F32.BF16 R64, R56.reuse, R40, R64 ;  /* 0x000000283840723c */ /* 0x040ff00000041840 */
[----:B------:R-:W-:Y:S01]  /*2d10*/  HMMA.16816.F32.BF16 R48, R56, R42, R48 ;  /* 0x0000002a3830723c */ /* 0x000fe20000041830 */
[----:B------:R-:W2:Y:S04]  /*2d20*/  LDSM.16.M88.4 R40, [R80+0xa800] ;  /* 0x00a800005028783b */ /* 0x000ea80000000200 */
[----:B------:R-:W-:Y:S03]  /*2d30*/  LDSM.16.M88.4 R56, [R87+0x4000] ;  /* 0x004000005738783b */ /* 0x000fe60000000200 */
[C---:B-1----:R-:W-:Y:S08]  /*2d40*/  HMMA.16816.F32.BF16 R24, R52.reuse, R4, R24 ;  /* 0x000000043418723c */ /* 0x042ff00000041818 */
[C---:B------:R-:W-:Y:S01]  /*2d50*/  HMMA.16816.F32.BF16 R20, R52.reuse, R6, R20 ;  /* 0x000000063414723c */ /* 0x040fe20000041814 */
[----:B------:R-:W1:Y:S07]  /*2d60*/  LDSM.16.M88.4 R4, [R80+0xb000] ;  /* 0x00b000005004783b */ /* 0x000e6e0000000200 */
[C---:B---3--:R-:W-:Y:S08]  /*2d70*/  HMMA.16816.F32.BF16 R16, R52.reuse, R36, R16 ;  /* 0x000000243410723c */ /* 0x048ff00000041810 */
[C---:B------:R-:W-:Y:S01]  /*2d80*/  HMMA.16816.F32.BF16 R12, R52.reuse, R38, R12 ;  /* 0x00000026340c723c */ /* 0x040fe2000004180c */
[----:B------:R-:W3:Y:S07]  /*2d90*/  LDSM.16.M88.4 R36, [R86+UR31+0xc000] ;  /* 0x00c0001f5624783b */ /* 0x000eee0008000200 */
[C---:B----4-:R-:W-:Y:S08]  /*2da0*/  HMMA.16816.F32.BF16 R64, R52.reuse, R8, R64 ;  /* 0x000000083440723c */ /* 0x050ff00000041840 */
[C---:B------:R-:W-:Y:S01]  /*2db0*/  HMMA.16816.F32.BF16 R48, R52.reuse, R10, R48 ;  /* 0x0000000a3430723c */ /* 0x040fe20000041830 */
[----:B------:R-:W4:Y:S07]  /*2dc0*/  LDSM.16.M88.4 R8, [R86+UR31+0xc800] ;  /* 0x00c8001f5608783b */ /* 0x000f2e0008000200 */
[C---:B-----5:R-:W-:Y:S08]  /*2dd0*/  HMMA.16816.F32.BF16 R60, R52.reuse, R32, R60 ;  /* 0x00000020343c723c */ /* 0x060ff0000004183c */
[----:B------:R-:W-:Y:S01]  /*2de0*/  HMMA.16816.F32.BF16 R68, R52, R34, R68 ;  /* 0x000000223444723c */ /* 0x000fe20000041844 */
[----:B------:R-:W5:Y:S04]  /*2df0*/  LDSM.16.M88.4 R32, [R86+UR31+0xd000] ;  /* 0x00d0001f5620783b */ /* 0x000f680008000200 */
[----:B------:R-:W-:Y:S03]  /*2e00*/  LDSM.16.M88.4 R52, [R83+0x4000] ;  /* 0x004000005334783b */ /* 0x000fe60000000200 */
[C---:B--2---:R-:W-:Y:S08]  /*2e10*/  HMMA.16816.F32.BF16 R24, R44.reuse, R28, R24 ;  /* 0x0000001c2c18723c */ /* 0x044ff00000041818 */
[C---:B------:R-:W-:Y:S01]  /*2e20*/  HMMA.16816.F32.BF16 R20, R44.reuse, R30, R20 ;  /* 0x0000001e2c14723c */ /* 0x040fe20000041814 */
[----:B------:R-:W2:Y:S07]  /*2e30*/  LDSM.16.M88.4 R28, [R86+UR31+0xd800] ;  /* 0x00d8001f561c783b */ /* 0x000eae0008000200 */
[C---:B------:R-:W-:Y:S08]  /*2e40*/  HMMA.16816.F32.BF16 R16, R44.reuse, R40, R16 ;  /* 0x000000282c10723c */ /* 0x040ff00000041810 */
[C---:B------:R-:W-:Y:S01]  /*2e50*/  HMMA.16816.F32.BF16 R12, R44.reuse, R42, R12 ;  /* 0x0000002a2c0c723c */ /* 0x040fe2000004180c */
[----:B------:R-:W-:Y:S07]  /*2e60*/  LDSM.16.M88.4 R40, [R82+0xd000] ;  /* 0x00d000005228783b */ /* 0x000fee0000000200 */
[C---:B-1----:R-:W-:Y:S08]  /*2e70*/  HMMA.16816.F32.BF16 R60, R44.reuse, R4, R60 ;  /* 0x000000042c3c723c */ /* 0x042ff0000004183c */
[----:B------:R-:W-:Y:S01]  /*2e80*/  HMMA.16816.F32.BF16 R68, R44, R6, R68 ;  /* 0x000000062c44723c */ /* 0x000fe20000041844 */
[----:B------:R-:W-:Y:S07]  /*2e90*/  LDSM.16.M88.4 R4, [R82+0xc000] ;  /* 0x00c000005204783b */ /* 0x000fee0000000200 */
[C---:B---3--:R-:W-:Y:S08]  /*2ea0*/  HMMA.16816.F32.BF16 R24, R56.reuse, R36, R24 ;  /* 0x000000243818723c */ /* 0x048ff00000041818 */
[C---:B------:R-:W-:Y:S01]  /*2eb0*/  HMMA.16816.F32.BF16 R20, R56.reuse, R38, R20 ;  /* 0x000000263814723c */ /* 0x040fe20000041814 */
[----:B------:R-:W-:Y:S07]  /*2ec0*/  LDSM.16.M88.4 R36, [R84+0x4000] ;  /* 0x004000005424783b */ /* 0x000fee0000000200 */
[C---:B----4-:R-:W-:Y:S08]  /*2ed0*/  HMMA.16816.F32.BF16 R16, R56.reuse, R8, R16 ;  /* 0x000000083810723c */ /* 0x050ff00000041810 */
[----:B------:R-:W-:Y:S01]  /*2ee0*/  HMMA.16816.F32.BF16 R12, R56, R10, R12 ;  /* 0x0000000a380c723c */ /* 0x000fe2000004180c */
[----:B------:R-:W1:Y:S07]  /*2ef0*/  LDSM.16.M88.4 R8, [R82+0xc800] ;  /* 0x00c800005208783b */ /* 0x000e6e0000000200 */
[C---:B------:R-:W-:Y:S08]  /*2f00*/  HMMA.16816.F32.BF16 R64, R44.reuse, R72, R64 ;  /* 0x000000482c40723c */ /* 0x040ff00000041840 */
[----:B------:R-:W-:Y:S01]  /*2f10*/  HMMA.16816.F32.BF16 R48, R44, R74, R48 ;  /* 0x0000004a2c30723c */ /* 0x000fe20000041830 */
[----:B------:R-:W-:Y:S07]  /*2f20*/  LDSM.16.M88.4 R44, [R85+0x4000] ;  /* 0x00400000552c783b */ /* 0x000fee0000000200 */
[C---:B-----5:R-:W-:Y:S08]  /*2f30*/  HMMA.16816.F32.BF16 R60, R56.reuse, R32, R60 ;  /* 0x00000020383c723c */ /* 0x060ff0000004183c */
[C---:B------:R-:W-:Y:S01]  /*2f40*/  HMMA.16816.F32.BF16 R68, R56.reuse, R34, R68 ;  /* 0x000000223844723c */ /* 0x040fe20000041844 */
[----:B------:R-:W3:Y:S07]  /*2f50*/  LDSM.16.M88.4 R32, [R82+0xd800] ;  /* 0x00d800005220783b */ /* 0x000eee0000000200 */
[C---:B--2---:R-:W-:Y:S08]  /*2f60*/  HMMA.16816.F32.BF16 R64, R56.reuse, R28, R64 ;  /* 0x0000001c3840723c */ /* 0x044ff00000041840 */
[----:B------:R-:W-:Y:S01]  /*2f70*/  HMMA.16816.F32.BF16 R48, R56, R30, R48 ;  /* 0x0000001e3830723c */ /* 0x000fe20000041830 */
[----:B------:R-:W2:Y:S04]  /*2f80*/  LDSM.16.M88.4 R28, [R81+0xc000] ;  /* 0x00c00000511c783b */ /* 0x000ea80000000200 */
[----:B------:R-:W-:Y:S03]  /*2f90*/  LDSM.16.M88.4 R56, [R81+0xd800] ;  /* 0x00d800005138783b */ /* 0x000fe60000000200 */
[C---:B-1----:R-:W-:Y:S08]  /*2fa0*/  HMMA.16816.F32.BF16 R16, R36.reuse, R8, R16 ;  /* 0x000000082410723c */ /* 0x042ff00000041810 */
[C---:B------:R-:W-:Y:S01]  /*2fb0*/  HMMA.16816.F32.BF16 R12, R36.reuse, R10, R12 ;  /* 0x0000000a240c723c */ /* 0x040fe2000004180c */
[----:B------:R-:W1:Y:S07]  /*2fc0*/  LDSM.16.M88.4 R8, [R81+0xd000] ;  /* 0x00d000005108783b */ /* 0x000e6e0000000200 */
[C---:B------:R-:W-:Y:S08]  /*2fd0*/  HMMA.16816.F32.BF16 R24, R36.reuse, R4, R24 ;  /* 0x000000042418723c */ /* 0x040ff00000041818 */
[C---:B------:R-:W-:Y:S01]  /*2fe0*/  HMMA.16816.F32.BF16 R20, R36.reuse, R6, R20 ;  /* 0x000000062414723c */ /* 0x040fe20000041814 */
[----:B------:R-:W4:Y:S07]  /*2ff0*/  LDSM.16.M88.4 R4, [R81+0xc800] ;  /* 0x00c800005104783b */ /* 0x000f2e0000000200 */
[C---:B---3--:R-:W-:Y:S01]  /*3000*/  HMMA.16816.F32.BF16 R72, R36.reuse, R32, R64 ;  /* 0x000000202448723c */ /* 0x048fe20000041840 */
[----:B------:R-:W-:Y:S07]  /*3010*/  LDSM.16.M88.4 R64, [R80+0xc800] ;  /* 0x00c800005040783b */ /* 0x000fee0000000200 */
[C---:B------:R-:W-:Y:S01]  /*3020*/  HMMA.16816.F32.BF16 R48, R36.reuse, R34, R48 ;  /* 0x000000222430723c */ /* 0x040fe20000041830 */
[----:B------:R-:W3:Y:S07]  /*3030*/  LDSM.16.M88.4 R32, [R80+0xd000] ;  /* 0x00d000005020783b */ /* 0x000eee0000000200 */
[C---:B------:R-:W-:Y:S08]  /*3040*/  HMMA.16816.F32.BF16 R60, R36.reuse, R40, R60 ;  /* 0x00000028243c723c */ /* 0x040ff0000004183c */
[----:B------:R-:W-:Y:S01]  /*3050*/  HMMA.16816.F32.BF16 R68, R36, R42, R68 ;  /* 0x0000002a2444723c */ /* 0x000fe20000041844 */
[----:B------:R-:W5:Y:S04]  /*3060*/  LDSM.16.M88.4 R40, [R80+0xc000] ;  /* 0x00c000005028783b */ /* 0x000f680000000200 */
[----:B------:R-:W-:Y:S03]  /*3070*/  LDSM.16.M88.4 R36, [R86+UR31+0xe800] ;  /* 0x00e8001f5624783b */ /* 0x000fe60008000200 */
[C---:B--2---:R-:W-:Y:S08]  /*3080*/  HMMA.16816.F32.BF16 R24, R44.reuse, R28, R24 ;  /* 0x0000001c2c18723c */ /* 0x044ff00000041818 */
[C---:B------:R-:W-:Y:S01]  /*3090*/  HMMA.16816.F32.BF16 R20, R44.reuse, R30, R20 ;  /* 0x0000001e2c14723c */ /* 0x040fe20000041814 */
[----:B------:R-:W2:Y:S07]  /*30a0*/  LDSM.16.M88.4 R28, [R80+0xd800] ;  /* 0x00d80000501c783b */ /* 0x000eae0000000200 */
[C---:B-1----:R-:W-:Y:S08]  /*30b0*/  HMMA.16816.F32.BF16 R60, R44.reuse, R8, R60 ;  /* 0x000000082c3c723c */ /* 0x042ff0000004183c */
[C---:B------:R-:W-:Y:S01]  /*30c0*/  HMMA.16816.F32.BF16 R68, R44.reuse, R10, R68 ;  /* 0x0000000a2c44723c */ /* 0x040fe20000041844 */
[----:B------:R-:W1:Y:S07]  /*30d0*/  LDSM.16.M88.4 R8, [R87+0x6000] ;  /* 0x006000005708783b */ /* 0x000e6e0000000200 */
[C---:B----4-:R-:W-:Y:S08]  /*30e0*/  HMMA.16816.F32.BF16 R16, R44.reuse, R4, R16 ;  /* 0x000000042c10723c */ /* 0x050ff00000041810 */
[C---:B------:R-:W-:Y:S01]  /*30f0*/  HMMA.16816.F32.BF16 R12, R44.reuse, R6, R12 ;  /* 0x000000062c0c723c */ /* 0x040fe2000004180c */
[----:B------:R-:W4:Y:S07]  /*3100*/  LDSM.16.M88.4 R4, [R86+UR31+0xe000] ;  /* 0x00e0001f5604783b */ /* 0x000f2e0008000200 */
[C---:B------:R-:W-:Y:S08]  /*3110*/  HMMA.16816.F32.BF16 R72, R44.reuse, R56, R72 ;  /* 0x000000382c48723c */ /* 0x040ff00000041848 */
[----:B------:R-:W-:Y:S01]  /*3120*/  HMMA.16816.F32.BF16 R48, R44, R58, R48 ;  /* 0x0000003a2c30723c */ /* 0x000fe20000041830 */
[----:B------:R-:W-:Y:S04]  /*3130*/  LDSM.16.M88.4 R44, [R84+0x6000] ;  /* 0x00600000542c783b */ /* 0x000fe80000000200 */
[----:B------:R-:W-:Y:S03]  /*3140*/  LDSM.16.M88.4 R56, [R81+0xe800] ;  /* 0x00e800005138783b */ /* 0x000fe60000000200 */
[C---:B---3--:R-:W-:Y:S08]  /*3150*/  HMMA.16816.F32.BF16 R60, R52.reuse, R32, R60 ;  /* 0x00000020343c723c */ /* 0x048ff0000004183c */
[C---:B------:R-:W-:Y:S01]  /*3160*/  HMMA.16816.F32.BF16 R68, R52.reuse, R34, R68 ;  /* 0x000000223444723c */ /* 0x040fe20000041844 */
[----:B------:R-:W3:Y:S07]  /*3170*/  LDSM.16.M88.4 R32, [R86+UR31+0xf000] ;  /* 0x00f0001f5620783b */ /* 0x000eee0008000200 */
[C---:B-----5:R-:W-:Y:S08]  /*3180*/  HMMA.16816.F32.BF16 R24, R52.reuse, R40, R24 ;  /* 0x000000283418723c */ /* 0x060ff00000041818 */
[C---:B------:R-:W-:Y:S01]  /*3190*/  HMMA.16816.F32.BF16 R20, R52.reuse, R42, R20 ;  /* 0x0000002a3414723c */ /* 0x040fe20000041814 */
[----:B------:R-:W5:Y:S04]  /*31a0*/  LDSM.16.M88.4 R40, [R86+UR31+0xf800] ;  /* 0x00f8001f5628783b */ /* 0x000f680008000200 */
[----:B------:R-:W-:Y:S03]  /*31b0*/  LDSM.16.M88.4 R84, [R85+0x6000] ;  /* 0x006000005554783b */ /* 0x000fe60000000200 */
[C---:B------:R-:W-:Y:S08]  /*31c0*/  HMMA.16816.F32.BF16 R16, R52.reuse, R64, R16 ;  /* 0x000000403410723c */ /* 0x040ff00000041810 */
[C---:B------:R-:W-:Y:S08]  /*31d0*/  HMMA.16816.F32.BF16 R12, R52.reuse, R66, R12 ;  /* 0x00000042340c723c */ /* 0x040ff0000004180c */
[C---:B--2---:R-:W-:Y:S08]  /*31e0*/  HMMA.16816.F32.BF16 R72, R52.reuse, R28, R72 ;  /* 0x0000001c3448723c */ /* 0x044ff00000041848 */
[----:B------:R-:W-:Y:S01]  /*31f0*/  HMMA.16816.F32.BF16 R48, R52, R30, R48 ;  /* 0x0000001e3430723c */ /* 0x000fe20000041830 */
[----:B------:R-:W2:Y:S04]  /*3200*/  LDSM.16.M88.4 R28, [R82+0xe000] ;  /* 0x00e00000521c783b */ /* 0x000ea80000000200 */
[----:B------:R-:W-:Y:S03]  /*3210*/  LDSM.16.M88.4 R52, [R81+0xe000] ;  /* 0x00e000005134783b */ /* 0x000fe60000000200 */
[C---:B-1----:R-:W-:Y:S08]  /*3220*/  HMMA.16816.F32.BF16 R16, R8.reuse, R36, R16 ;  /* 0x000000240810723c */ /* 0x042ff00000041810 */
[C---:B------:R-:W-:Y:S01]  /*3230*/  HMMA.16816.F32.BF16 R12, R8.reuse, R38, R12 ;  /* 0x00000026080c723c */ /* 0x040fe2000004180c */
[----:B------:R-:W1:Y:S07]  /*3240*/  LDSM.16.M88.4 R36, [R82+0xf000] ;  /* 0x00f000005224783b */ /* 0x000e6e0000000200 */
[C---:B----4-:R-:W-:Y:S08]  /*3250*/  HMMA.16816.F32.BF16 R24, R8.reuse, R4, R24 ;  /* 0x000000040818723c */ /* 0x050ff00000041818 */
[C---:B------:R-:W-:Y:S01]  /*3260*/  HMMA.16816.F32.BF16 R20, R8.reuse, R6, R20 ;  /* 0x000000060814723c */ /* 0x040fe20000041814 */
[----:B------:R-:W-:Y:S07]  /*3270*/  LDSM.16.M88.4 R4, [R82+0xe800] ;  /* 0x00e800005204783b */ /* 0x000fee0000000200 */
[C---:B---3--:R-:W-:Y:S08]  /*3280*/  HMMA.16816.F32.BF16 R60, R8.reuse, R32, R60 ;  /* 0x00000020083c723c */ /* 0x048ff0000004183c */
[C---:B------:R-:W-:Y:S01]  /*3290*/  HMMA.16816.F32.BF16 R68, R8.reuse, R34, R68 ;  /* 0x000000220844723c */ /* 0x040fe20000041844 */
[----:B------:R-:W3:Y:S07]  /*32a0*/  LDSM.16.M88.4 R32, [R82+0xf800] ;  /* 0x00f800005220783b */ /* 0x000eee0000000200 */
[----:B-----5:R-:W-:Y:S01]  /*32b0*/  HMMA.16816.F32.BF16 R72, R8, R40, R72 ;  /* 0x000000280848723c */ /* 0x020fe20000041848 */
[----:B------:R-:W-:-:S07]  /*32c0*/  IMAD.U32 R40, RZ, RZ, UR24 ;  /* 0x00000018ff287e24 */ /* 0x000fce000f8e00ff */
[----:B------:R-:W-:Y:S01]  /*32d0*/  HMMA.16816.F32.BF16 R48, R8, R42, R48 ;  /* 0x0000002a0830723c */ /* 0x000fe20000041830 */
[----:B------:R-:W4:Y:S07]  /*32e0*/  LDSM.16.M88.4 R8, [R81+0xf000] ;  /* 0x00f000005108783b */ /* 0x000f2e0000000200 */
[C---:B--2---:R-:W-:Y:S08]  /*32f0*/  HMMA.16816.F32.BF16 R24, R44.reuse, R28, R24 ;  /* 0x0000001c2c18723c */ /* 0x044ff00000041818 */
[C---:B------:R-:W-:Y:S01]  /*3300*/  HMMA.16816.F32.BF16 R20, R44.reuse, R30, R20 ;  /* 0x0000001e2c14723c */ /* 0x040fe20000041814 */
[----:B------:R-:W2:Y:S07]  /*3310*/  LDSM.16.M88.4 R28, [R81+0xf800] ;  /* 0x00f80000511c783b */ /* 0x000eae0000000200 */
[C---:B-1----:R-:W-:Y:S08]  /*3320*/  HMMA.16816.F32.BF16 R60, R44.reuse, R36, R60 ;  /* 0x000000242c3c723c */ /* 0x042ff0000004183c */
[C---:B---3--:R-:W-:Y:S08]  /*3330*/  HMMA.16816.F32.BF16 R72, R44.reuse, R32, R72 ;  /* 0x000000202c48723c */ /* 0x048ff00000041848 */
[C---:B------:R-:W-:Y:S08]  /*3340*/  HMMA.16816.F32.BF16 R16, R44.reuse, R4, R16 ;  /* 0x000000042c10723c */ /* 0x040ff00000041810 */
[C---:B------:R-:W-:Y:S01]  /*3350*/  HMMA.16816.F32.BF16 R12, R44.reuse, R6, R12 ;  /* 0x000000062c0c723c */ /* 0x040fe2000004180c */
[----:B------:R-:W-:Y:S07]  /*3360*/  LDSM.16.M88.4 R4, [R83+0x6000] ;  /* 0x006000005304783b */ /* 0x000fee0000000200 */
[----:B------:R-:W-:Y:S01]  /*3370*/  HMMA.16816.F32.BF16 R68, R44, R38, R68 ;  /* 0x000000262c44723c */ /* 0x000fe20000041844 */
[----:B------:R-:W1:Y:S07]  /*3380*/  LDSM.16.M88.4 R36, [R80+0xe000] ;  /* 0x00e000005024783b */ /* 0x000e6e0000000200 */
[----:B----4-:R-:W-:Y:S01]  /*3390*/  HMMA.16816.F32.BF16 R60, R84, R8, R60 ;  /* 0x00000008543c723c */ /* 0x010fe2000004183c */
[----:B------:R-:W-:-:S07]  /*33a0*/  IMAD.SHL.U32 R8, R180, 0x2, RZ ;  /* 0x00000002b4087824 */ /* 0x000fce00078e00ff */
[----:B--2---:R-:W-:Y:S01]  /*33b0*/  HMMA.16816.F32.BF16 R72, R84, R28, R72 ;  /* 0x0000001c5448723c */ /* 0x004fe20000041848 */
[----:B------:R-:W-:-:S05]  /*33c0*/  LOP3.LUT R29, R8, 0x6, RZ, 0xc0, !PT ;  /* 0x00000006081d7812 */ /* 0x000fca00078ec0ff */
[----:B------:R-:W-:Y:S02]  /*33d0*/  IMAD R40, R40, 0x40, R29 ;  /* 0x0000004028287824 */ /* 0x000fe400078e021d */
[----:B------:R-:W-:Y:S01]  /*33e0*/  HMMA.16816.F32.BF16 R48, R44, R34, R48 ;  /* 0x000000222c30723c */ /* 0x000fe20000041830 */
[----:B------:R-:W2:Y:S01]  /*33f0*/  LDSM.16.M88.4 R32, [R80+0xe800] ;  /* 0x00e800005020783b */ /* 0x000ea20000000200 */
[C---:B------:R-:W-:Y:S01]  /*3400*/  VIADD R28, R40.reuse, 0x1 ;  /* 0x00000001281c7836 */ /* 0x040fe20000000000 */
[----:B------:R-:W-:-:S04]  /*3410*/  ISETP.GE.AND P1, PT, R40, UR21, PT ;  /* 0x0000001528007c0c */ /* 0x000fc8000bf26270 */
[----:B------:R-:W-:Y:S01]  /*3420*/  ISETP.GE.AND P5, PT, R28, UR21, PT ;  /* 0x000000151c007c0c */ /* 0x000fe2000bfa6270 */
[----:B------:R-:W-:Y:S01]  /*3430*/  HMMA.16816.F32.BF16 R24, R84, R52, R24 ;  /* 0x000000345418723c */ /* 0x000fe20000041818 */
[----:B------:R-:W-:-:S05]  /*3440*/  VIADD R28, R40, 0x8 ;  /* 0x00000008281c7836 */ /* 0x000fca0000000000 */
[----:B------:R-:W-:Y:S02]  /*3450*/  ISETP.GE.AND P4, PT, R28, UR21, PT ;  /* 0x000000151c007c0c */ /* 0x000fe4000bf86270 */
[C---:B------:R-:W-:Y:S01]  /*3460*/  HMMA.16816.F32.BF16 R68, R84.reuse, R10, R68 ;  /* 0x0000000a5444723c */ /* 0x040fe20000041844 */
[----:B------:R-:W3:Y:S07]  /*3470*/  LDSM.16.M88.4 R8, [R80+0xf000] ;  /* 0x00f000005008783b */ /* 0x000eee0000000200 */
[----:B------:R-:W-:Y:S01]  /*3480*/  HMMA.16816.F32.BF16 R48, R84, R30, R48 ;  /* 0x0000001e5430723c */ /* 0x000fe20000041830 */
[----:B------:R-:W4:Y:S01]  /*3490*/  LDSM.16.M88.4 R28, [R80+0xf800] ;  /* 0x00f80000501c783b */ /* 0x000f220000000200 */
[----:B------:R-:W-:-:S06]  /*34a0*/  DEPBAR.LE SB0, 0x0 ;  /* 0x000080000000791a */ /* 0x000fcc0000000000 */
[C---:B------:R-:W-:Y:S08]  /*34b0*/  HMMA.16816.F32.BF16 R20, R84.reuse, R54, R20 ;  /* 0x000000365414723c */ /* 0x040ff00000041814 */
[----:B------:R-:W-:Y:S08]  /*34c0*/  HMMA.16816.F32.BF16 R16, R84, R56, R16 ;  /* 0x000000385410723c */ /* 0x000ff00000041810 */
[----:B-1----:R-:W-:Y:S01]  /*34d0*/  HMMA.16816.F32.BF16 R24, R4, R36, R24 ;  /* 0x000000240418723c */ /* 0x002fe20000041818 */
[----:B------:R-:W-:-:S02]  /*34e0*/  VIADD R37, R40, 0x9 ;  /* 0x0000000928257836 */ /* 0x000fc40000000000 */
[----:B------:R-:W-:-:S03]  /*34f0*/  VIADD R36, R40, 0x10 ;  /* 0x0000001028247836 */ /* 0x000fc60000000000 */
[----:B------:R-:W-:Y:S02]  /*3500*/  ISETP.GE.AND P3, PT, R37, UR21, PT ;  /* 0x0000001525007c0c */ /* 0x000fe4000bf66270 */
[----:B------:R-:W-:Y:S01]  /*3510*/  HMMA.16816.F32.BF16 R12, R84, R58, R12 ;  /* 0x0000003a540c723c */ /* 0x000fe2000004180c */
[----:B------:R-:W-:-:S07]  /*3520*/  ISETP.GE.AND P2, PT, R36, UR21, PT ;  /* 0x0000001524007c0c */ /* 0x000fce000bf46270 */
[C---:B------:R-:W-:Y:S03]  /*3530*/  HMMA.16816.F32.BF16 R20, R4.reuse, R38, R20 ;  /* 0x000000260414723c */ /* 0x040fe60000041814 */
[----:B------:R-:W-:Y:S02]  /*3540*/  FSEL R37, R26, -INF , !P1 ;  /* 0xff8000001a257808 */ /* 0x000fe40004800000 */
[----:B------:R-:W-:Y:S02]  /*3550*/  FSEL R41, R24, -INF , !P1 ;  /* 0xff80000018297808 */ /* 0x000fe40004800000 */
[----:B------:R-:W-:Y:S01]  /*3560*/  FSEL R27, R27, -INF , !P5 ;  /* 0xff8000001b1b7808 */ /* 0x000fe20006800000 */
[----:B--2---:R-:W-:Y:S01]  /*3570*/  HMMA.16816.F32.BF16 R16, R4, R32, R16 ;  /* 0x000000200410723c */ /* 0x004fe20000041810 */
[C---:B------:R-:W-:Y:S01]  /*3580*/  VIADD R33, R40.reuse, 0x11 ;  /* 0x0000001128217836 */ /* 0x040fe20000000000 */
[----:B------:R-:W-:Y:S01]  /*3590*/  FSEL R43, R25, -INF , !P5 ;  /* 0xff800000192b7808 */ /* 0x000fe20006800000 */
[----:B------:R-:W-:-:S03]  /*35a0*/  VIADD R32, R40, 0x18 ;  /* 0x0000001828207836 */ /* 0x000fc60000000000 */
[----:B------:R-:W-:Y:S02]  /*35b0*/  ISETP.GE.AND P1, PT, R33, UR21, PT ;  /* 0x0000001521007c0c */ /* 0x000fe4000bf26270 */
[----:B------:R-:W-:Y:S01]  /*35c0*/  ISETP.GE.AND P5, PT, R32, UR21, PT ;  /* 0x0000001520007c0c */ /* 0x000fe2000bfa6270 */
[C---:B---3--:R-:W-:Y:S01]  /*35d0*/  HMMA.16816.F32.BF16 R60, R4.reuse, R8, R60 ;  /* 0x00000008043c723c */ /* 0x048fe2000004183c */
[----:B------:R-:W-:Y:S01]  /*35e0*/  VIADD R8, R40, 0x28 ;  /* 0x0000002828087836 */ /* 0x000fe20000000000 */
[----:B------:R-:W-:Y:S02]  /*35f0*/  FSEL R45, R20, -INF , !P4 ;  /* 0xff800000142d7808 */ /* 0x000fe40006000000 */
[----:B------:R-:W-:Y:S02]  /*3600*/  FSEL R47, R21, -INF , !P3 ;  /* 0xff800000152f7808 */ /* 0x000fe40005800000 */
[----:B------:R-:W-:Y:S02]  /*3610*/  FSEL R39, R22, -INF , !P4 ;  /* 0xff80000016277808 */ /* 0x000fe40006000000 */
[----:B------:R-:W-:Y:S01]  /*3620*/  HMMA.16816.F32.BF16 R32, R4, R34, R12 ;  /* 0x000000220420723c */ /* 0x000fe2000004180c */
[----:B------:R-:W-:Y:S01]  /*3630*/  VIADD R13, R40, 0x19 ;  /* 0x00000019280d7836 */ /* 0x000fe20000000000 */
[----:B------:R-:W-:Y:S01]  /*3640*/  FSEL R15, R16, -INF , !P2 ;  /* 0xff800000100f7808 */ /* 0x000fe20005000000 */
[----:B------:R-:W-:Y:S01]  /*3650*/  VIADD R12, R40, 0x20 ;  /* 0x00000020280c7836 */ /* 0x000fe20000000000 */
[----:B------:R-:W-:-:S02]  /*3660*/  FSEL R25, R23, -INF , !P3 ;  /* 0xff80000017197808 */ /* 0x000fc40005800000 */
[----:B------:R-:W-:Y:S02]  /*3670*/  ISETP.GE.AND P4, PT, R13, UR21, PT ;  /* 0x000000150d007c0c */ /* 0x000fe4000bf86270 */
[C---:B------:R-:W-:Y:S01]  /*3680*/  HMMA.16816.F32.BF16 R68, R4.reuse, R10, R68 ;  /* 0x0000000a0444723c */ /* 0x040fe20000041844 */
[----:B------:R-:W-:Y:S01]  /*3690*/  ISETP.GE.AND P3, PT, R12, UR21, PT ;  /* 0x000000150c007c0c */ /* 0x000fe2000bf66270 */
[C---:B------:R-:W-:Y:S01]  /*36a0*/  VIADD R12, R40.reuse, 0x21 ;  /* 0x00000021280c7836 */ /* 0x040fe20000000000 */
[----:B------:R-:W-:Y:S01]  /*36b0*/  FSEL R21, R19, -INF , !P1 ;  /* 0xff80000013157808 */ /* 0x000fe20004800000 */
[----:B------:R-:W-:Y:S01]  /*36c0*/  VIADD R10, R40, 0x29 ;  /* 0x00000029280a7836 */ /* 0x000fe20000000000 */
[----:B------:R-:W-:Y:S02]  /*36d0*/  FSEL R13, R17, -INF , !P1 ;  /* 0xff800000110d7808 */ /* 0x000fe40004800000 */
[----:B------:R-:W-:Y:S01]  /*36e0*/  ISETP.GE.AND P1, PT, R8, UR21, PT ;  /* 0x0000001508007c0c */ /* 0x000fe2000bf26270 */
[----:B----4-:R-:W-:Y:S01]  /*36f0*/  HMMA.16816.F32.BF16 R72, R4, R28, R72 ;  /* 0x0000001c0448723c */ /* 0x010fe20000041848 */
[----:B------:R-:W-:Y:S01]  /*3700*/  VIADD R8, R40, 0x30 ;  /* 0x0000003028087836 */ /* 0x000fe20000000000 */
[----:B------:R-:W-:-:S02]  /*3710*/  FSEL R9, R18, -INF , !P2 ;  /* 0xff80000012097808 */ /* 0x000fc40005000000 */
[----:B------:R-:W-:Y:S02]  /*3720*/  FSEL R23, R32, -INF , !P5 ;  /* 0xff80000020177808 */ /* 0x000fe40006800000 */
[----:B------:R-:W-:Y:S02]  /*3730*/  ISETP.GE.AND P2, PT, R12, UR21, PT ;  /* 0x000000150c007c0c */ /* 0x000fe4000bf46270 */
[----:B------:R-:W-:Y:S01]  /*3740*/  HMMA.16816.F32.BF16 R48, R4, R30, R48 ;  /* 0x0000001e0430723c */ /* 0x000fe20000041830 */
[----:B------:R-:W-:Y:S02]  /*3750*/  FMNMX3.FTZ R6, R41, R43, R45, !PT ;  /* 0x0000002b29067276 */ /* 0x000fe4000781002d */
[----:B------:R-:W-:Y:S02]  /*3760*/  FSEL R11, R33, -INF , !P4 ;  /* 0xff800000210b7808 */ /* 0x000fe40006000000 */
[----:B------:R-:W-:Y:S02]  /*3770*/  FMNMX3.FTZ R6, R6, R47, R15, !PT ;  /* 0x0000002f06067276 */ /* 0x000fe4000781000f */
[----:B------:R-:W-:-:S02]  /*3780*/  FSEL R225, R60, -INF , !P3 ;  /* 0xff8000003ce17808 */ /* 0x000fc40005800000 */
[----:B------:R-:W-:Y:S02]  /*3790*/  FMNMX3.FTZ R4, R37, R27, R39, !PT ;  /* 0x0000001b25047276 */ /* 0x000fe40007810027 */
[----:B------:R-:W-:Y:S02]  /*37a0*/  FMNMX3.FTZ R6, R6, R13, R23, !PT ;  /* 0x0000000d06067276 */ /* 0x000fe40007810017 */
[----:B------:R-:W-:Y:S02]  /*37b0*/  FSEL R19, R34, -INF , !P5 ;  /* 0xff80000022137808 */ /* 0x000fe40006800000 */
[----:B------:R-:W-:Y:S02]  /*37c0*/  FSEL R17, R35, -INF , !P4 ;  /* 0xff80000023117808 */ /* 0x000fe40006000000 */
[----:B------:R-:W-:Y:S01]  /*37d0*/  ISETP.GE.AND P5, PT, R10, UR21, PT ;  /* 0x000000150a007c0c */ /* 0x000fe2000bfa6270 */
[----:B------:R-:W-:Y:S01]  /*37e0*/  VIADD R10, R40, 0x31 ;  /* 0x00000031280a7836 */ /* 0x000fe20000000000 */
[----:B------:R-:W-:Y:S01]  /*37f0*/  ISETP.GE.AND P4, PT, R8, UR21, PT ;  /* 0x0000001508007c0c */ /* 0x000fe2000bf86270 */
[C---:B------:R-:W-:Y:S01]  /*3800*/  VIADD R8, R40.reuse, 0x38 ;  /* 0x0000003828087836 */ /* 0x040fe20000000000 */
[----:B------:R-:W-:Y:S01]  /*3810*/  FSEL R201, R61, -INF , !P2 ;  /* 0xff8000003dc97808 */ /* 0x000fe20005000000 */
[----:B------:R-:W-:Y:S01]  /*3820*/  VIADD R40, R40, 0x39 ;  /* 0x0000003928287836 */ /* 0x000fe20000000000 */
[----:B------:R-:W-:-:S02]  /*3830*/  FSEL R223, R68, -INF , !P1 ;  /* 0xff80000044df7808 */ /* 0x000fc40004800000 */
[----:B------:R-:W-:Y:S02]  /*3840*/  FMNMX3.FTZ R4, R4, R25, R9, !PT ;  /* 0x0000001904047276 */ /* 0x000fe40007810009 */
[----:B------:R-:W-:Y:S02]  /*3850*/  FMNMX3.FTZ R6, R6, R11, R225, !PT ;  /* 0x0000000b06067276 */ /* 0x000fe400078100e1 */
[----:B------:R-:W-:Y:S02]  /*3860*/  FSEL R203, R62, -INF , !P3 ;  /* 0xff8000003ecb7808 */ /* 0x000fe40005800000 */
[----:B------:R-:W-:Y:S02]  /*3870*/  FSEL R205, R63, -INF , !P2 ;  /* 0xff8000003fcd7808 */ /* 0x000fe40005000000 */
[----:B------:R-:W-:Y:S02]  /*3880*/  ISETP.GE.AND P3, PT, R10, UR21, PT ;  /* 0x000000150a007c0c */ /* 0x000fe4000bf66270 */
[----:B------:R-:W-:-:S02]  /*3890*/  ISETP.GE.AND P2, PT, R8, UR21, PT ;  /* 0x0000001508007c0c */ /* 0x000fc4000bf46270 */
[----:B------:R-:W-:Y:S02]  /*38a0*/  FSEL R207, R69, -INF , !P5 ;  /* 0xff80000045cf7808 */ /* 0x000fe40006800000 */
[----:B------:R-:W-:Y:S02]  /*38b0*/  FSEL R221, R72, -INF , !P4 ;  /* 0xff80000048dd7808 */ /* 0x000fe40006000000 */
[----:B------:R-:W-:Y:S02]  /*38c0*/  FMNMX3.FTZ R4, R4, R21, R19, !PT ;  /* 0x0000001504047276 */ /* 0x000fe40007810013 */
[----:B------:R-:W-:Y:S02]  /*38d0*/  FMNMX3.FTZ R6, R6, R201, R223, !PT ;  /* 0x000000c906067276 */ /* 0x000fe400078100df */
[----:B------:R-:W-:Y:S02]  /*38e0*/  FSEL R179, R70, -INF , !P1 ;  /* 0xff80000046b37808 */ /* 0x000fe40004800000 */
[----:B------:R-:W-:-:S02]  /*38f0*/  ISETP.GE.AND P1, PT, R40, UR21, PT ;  /* 0x0000001528007c0c */ /* 0x000fc4000bf26270 */
[----:B------:R-:W-:Y:S02]  /*3900*/  FSEL R219, R73, -INF , !P3 ;  /* 0xff80000049db7808 */ /* 0x000fe40005800000 */
[----:B------:R-:W-:Y:S02]  /*3910*/  FSEL R215, R48, -INF , !P2 ;  /* 0xff80000030d77808 */ /* 0x000fe40005000000 */
[----:B------:R-:W-:Y:S02]  /*3920*/  FMNMX3.FTZ R4, R4, R17, R203, !PT ;  /* 0x0000001104047276 */ /* 0x000fe400078100cb */
[----:B------:R-:W-:Y:S02]  /*3930*/  FMNMX3.FTZ R6, R6, R207, R221, !PT ;  /* 0x000000cf06067276 */ /* 0x000fe400078100dd */
[----:B------:R-:W-:Y:S02]  /*3940*/  FSEL R177, R71, -INF , !P5 ;  /* 0xff80000047b17808 */ /* 0x000fe40006800000 */
[----:B------:R-:W-:-:S02]  /*3950*/  FSEL R217, R74, -INF , !P4 ;  /* 0xff8000004ad97808 */ /* 0x000fc40006000000 */
[----:B------:R-:W-:Y:S02]  /*3960*/  FSEL R213, R49, -INF , !P1 ;  /* 0xff80000031d57808 */ /* 0x000fe40004800000 */
[----:B------:R-:W-:Y:S02]  /*3970*/  FMNMX3.FTZ R4, R4, R205, R179, !PT ;  /* 0x000000cd04047276 */ /* 0x000fe400078100b3 */
[----:B------:R-:W-:Y:S02]  /*3980*/  FMNMX3.FTZ R6, R6, R219, R215, !PT ;  /* 0x000000db06067276 */ /* 0x000fe400078100d7 */
[----:B------:R-:W-:Y:S02]  /*3990*/  FSEL R211, R75, -INF , !P3 ;  /* 0xff8000004bd37808 */ /* 0x000fe40005800000 */
[----:B------:R-:W-:Y:S02]  /*39a0*/  FSEL R210, R50, -INF , !P2 ;  /* 0xff80000032d27808 */ /* 0x000fe40005000000 */
[----:B------:R-:W-:-:S02]  /*39b0*/  FMNMX3.FTZ R4, R4, R177, R217, !PT ;  /* 0x000000b104047276 */ /* 0x000fc400078100d9 */
[----:B------:R-:W-:Y:S01]  /*39c0*/  FMNMX.FTZ R5, R213, R6, !PT ;  /* 0x00000006d5057209 */ /* 0x000fe20007810000 */
[----:B------:R-:W-:Y:S06]  /*39d0*/  BAR.SYNC.DEFER_BLOCKING 0x0 ;  /* 0x0000000000007b1d */ /* 0x000fec0000010000 */
[----:B------:R-:W-:Y:S05]  /*39e0*/  BRA.U !UP2, `(.L_x_21) ;  /* 0x000000010abc7547 */ /* 0x000fea000b800000 */
[----:B------:R-:W-:-:S04]  /*39f0*/  ULEA.HI.SX32 UR13, UR18, 0xfffffffe, 0x1a ;  /* 0xfffffffe120d7891 */ /* 0x000fc8000f8fd2ff */
[----:B------:R-:W-:Y:S02]  /*3a00*/  UIMAD.WIDE.U32 UR32, UR28, UR13, URZ ;  /* 0x0000000d1c2072a5 */ /* 0x000fe4000f8e00ff */
[----:B------:R-:W-:Y:S02]  /*3a10*/  UIMAD UR13, UR25, UR13, URZ ;  /* 0x0000000d190d72a4 */ /* 0x000fe4000f8e02ff */
[----:B------:R-:W-:Y:S02]  /*3a20*/  UIADD3 UR24, UP0, UPT, UR30, UR32, URZ ;  /* 0x000000201e187290 */ /* 0x000fe4000ff1e0ff */
[----:B------:R-:W-:Y:S01]  /*3a30*/  UIADD3 UR13, UPT, UPT, UR33, UR13, URZ ;  /* 0x0000000d210d7290 */ /* 0x000fe2000fffe0ff */
[----:B------:R-:W-:Y:S01]  /*3a40*/  IMAD.U32 R6, RZ, RZ, UR32 ;  /* 0x00000020ff067e24 */ /* 0x000fe2000f8e00ff */
[----:B------:R-:W-:Y:S01]  /*3a50*/  UIADD3 UR30, UP1, UPT, UR30, UR24, URZ ;  /* 0x000000181e1e7290 */ /* 0x000fe2000ff3e0ff */
[----:B------:R-:W-:Y:S01]  /*3a60*/  IMAD.U32 R7, RZ, RZ, UR33 ;  /* 0x00000021ff077e24 */ /* 0x000fe2000f8e00ff */
[----:B------:R-:W-:Y:S01]  /*3a70*/  UIADD3.X UR21, UPT, UPT, UR29, UR13, URZ, UP0, !UPT ;  /* 0x0000000d1d157290 */ /* 0x000fe200087fe4ff */
[----:B------:R-:W-:Y:S01]  /*3a80*/  IMAD.U32 R49, RZ, RZ, UR24 ;  /* 0x00000018ff317e24 */ /* 0x000fe2000f8e00ff */
[C---:B------:R-:W-:Y:S01]  /*3a90*/  LEA R52, P2, R6.reuse, R220, 0x1 ;  /* 0x000000dc06347211 */ /* 0x040fe200078408ff */
[----:B------:R-:W-:Y:S01]  /*3aa0*/  IMAD.U32 R7, RZ, RZ, UR13 ;  /* 0x0000000dff077e24 */ /* 0x000fe2000f8e00ff */
[----:B------:R-:W-:Y:S01]  /*3ab0*/  ULEA UR25, UP0, UR10, UR24, 0x5 ;  /* 0x000000180a197291 */ /* 0x000fe2000f8028ff */
[----:B------:R-:W-:Y:S01]  /*3ac0*/  MOV R33, UR30 ;  /* 0x0000001e00217c02 */ /* 0x000fe20008000f00 */
[----:B------:R-:W-:Y:S01]  /*3ad0*/  UIADD3.X UR29, UPT, UPT, UR29, UR21, URZ, UP1, !UPT ;  /* 0x000000151d1d7290 */ /* 0x000fe20008ffe4ff */
[----:B------:R-:W-:Y:S01]  /*3ae0*/  IMAD.U32 R35, RZ, RZ, UR21 ;  /* 0x00000015ff237e24 */ /* 0x000fe2000f8e00ff */
[----:B------:R-:W-:Y:S01]  /*3af0*/  LEA.HI.X R53, R6, R218, R7, 0x1, P2 ;  /* 0x000000da06357211 */ /* 0x000fe200010f0c07 */
[----:B------:R-:W-:Y:S01]  /*3b00*/  ULEA.HI.X UR10, UR10, UR21, UR11, 0x5, UP0 ;  /* 0x000000150a0a7291 */ /* 0x000fe200080f2c0b */
[-C--:B------:R-:W-:Y:S01]  /*3b10*/  LEA R34, P4, R49, R220.reuse, 0x1 ;  /* 0x000000dc31227211 */ /* 0x080fe200078808ff */
[----:B------:R-:W-:Y:S01]  /*3b20*/  IMAD.U32 R29, RZ, RZ, UR25 ;  /* 0x00000019ff1d7e24 */ /* 0x000fe2000f8e00ff */
[----:B------:R-:W-:Y:S01]  /*3b30*/  LEA R30, P3, R33, R220, 0x1 ;  /* 0x000000dc211e7211 */ /* 0x000fe200078608ff */
[----:B------:R-:W-:Y:S01]  /*3b40*/  @!PT LDS RZ, [RZ] ;  /* 0x00000000fffff984 */ /* 0x000fe20000000800 */
[----:B------:R-:W-:Y:S01]  /*3b50*/  @!PT LDS RZ, [RZ] ;  /* 0x00000000fffff984 */ /* 0x000fe20000000800 */
[----:B------:R-:W-:Y:S01]  /*3b60*/  @!PT LDS RZ, [RZ] ;  /* 0x00000000fffff984 */ /* 0x000fe20000000800 */
[----:B------:R1:W-:Y:S01]  /*3b70*/  LDGSTS.E.BYPASS.LTC128B.128 [R79+0x8000], desc[UR16][R52.64] ;  /* 0x08000000344f7fae */ /* 0x0003e2000b981a10 */
[----:B------:R-:W-:Y:S01]  /*3b80*/  MOV R31, UR29 ;  /* 0x0000001d001f7c02 */ /* 0x000fe20008000f00 */
[----:B------:R-:W-:Y:S01]  /*3b90*/  IMAD.U32 R7, RZ, RZ, UR10 ;  /* 0x0000000aff077e24 */ /* 0x000fe2000f8e00ff */
[----:B------:R-:W-:Y:S01]  /*3ba0*/  LEA.HI.X R35, R49, R218, R35, 0x1, P4 ;  /* 0x000000da31237211 */ /* 0x000fe200020f0c23 */
[----:B------:R1:W-:Y:S01]  /*3bb0*/  LDGSTS.E.BYPASS.LTC128B.128 [R79+0xa000], desc[UR16][R52.64+0x80] ;  /* 0x0a000080344f7fae */ /* 0x0003e2000b981a10 */
[----:B------:R-:W-:-:S02]  /*3bc0*/  LEA R6, P2, R29, R220, 0x1 ;  /* 0x000000dc1d067211 */ /* 0x000fc400078408ff */
[-C--:B------:R-:W-:Y:S01]  /*3bd0*/  LEA.HI.X R31, R33, R218.reuse, R31, 0x1, P3 ;  /* 0x000000da211f7211 */ /* 0x080fe200018f0c1f */
[----:B------:R1:W-:Y:S01]  /*3be0*/  LDGSTS.E.BYPASS.LTC128B.128 [R79+0xc000], desc[UR16][R52.64+0x100] ;  /* 0x0c000100344f7fae */ /* 0x0003e2000b981a10 */
[----:B------:R-:W-:-:S03]  /*3bf0*/  LEA.HI.X R7, R29, R218, R7, 0x1, P2 ;  /* 0x000000da1d077211 */ /* 0x000fc600010f0c07 */
[----:B------:R1:W-:Y:S04]  /*3c00*/  LDGSTS.E.BYPASS.LTC128B.128 [R79+0xe000], desc[UR16][R52.64+0x180] ;  /* 0x0e000180344f7fae */ /* 0x0003e8000b981a10 */
        /* <DEDUP_REMOVED lines=12> */
[----:B------:R-:W0:Y:S02]  /*3cd0*/  LDGDEPBAR ;  /* 0x00000000000079af */ /* 0x000e240000000000 */
.L_x_21:
[----:B-1----:R-:W1:Y:S01]  /*3ce0*/  SHFL.BFLY PT, R6, R5, 0x2, 0x1f ;  /* 0x0c401f0005067f89 */ /* 0x002e6200000e0000 */
[----:B------:R-:W-:Y:S01]  /*3cf0*/  FSEL R209, R51, -INF , !P1 ;  /* 0xff80000033d17808 */ /* 0x000fe20004800000 */
[----:B------:R-:W2:Y:S01]  /*3d00*/  LDCU UR10, c[0x0][0x45c] ;  /* 0x00008b80ff0a77ac */ /* 0x000ea20008000800 */
[----:B------:R-:W-:Y:S02]  /*3d10*/  FMNMX3.FTZ R4, R4, R211, R210, !PT ;  /* 0x000000d304047276 */ /* 0x000fe400078100d2 */
[----:B------:R-:W-:Y:S02]  /*3d20*/  LOP3.LUT R202, R3, 0x200, R78, 0xf8, !PT ;  /* 0x0000020003ca7812 */ /* 0x000fe400078ef84e */
[----:B------:R-:W-:Y:S02]  /*3d30*/  FMNMX.FTZ R8, R209, R4, !PT ;  /* 0x00000004d1087209 */ /* 0x000fe40007810000 */
[----:B------:R-:W-:-:S03]  /*3d40*/  LEA R202, R202, UR31, 0x1 ;  /* 0x0000001fcaca7c11 */ /* 0x000fc6000f8e08ff */
[----:B------:R-:W3:Y:S01]  /*3d50*/  SHFL.BFLY PT, R7, R8, 0x2, 0x1f ;  /* 0x0c401f0008077f89 */ /* 0x000ee200000e0000 */
[CC--:B------:R-:W-:Y:S02]  /*3d60*/  IADD3 R200, PT, PT, R76.reuse, R202.reuse, RZ ;  /* 0x000000ca4cc87210 */ /* 0x0c0fe40007ffe0ff */
[----:B------:R-:W-:Y:S01]  /*3d70*/  IADD3 R199, PT, PT, R77, R202, RZ ;  /* 0x000000ca4dc77210 */ /* 0x000fe20007ffe0ff */
[----:B------:R-:W-:Y:S03]  /*3d80*/  LDSM.16.MT88.4 R156, [R202+0x10000] ;  /* 0x01000000ca9c783b */ /* 0x000fe60000004200 */
[----:B------:R-:W-:Y:S01]  /*3d90*/  IADD3 R197, PT, PT, R76, R199, RZ ;  /* 0x000000c74cc57210 */ /* 0x000fe20007ffe0ff */
[----:B------:R-:W-:Y:S01]  /*3da0*/  LDSM.16.MT88.4 R48, [R199+0x10000] ;  /* 0x01000000c730783b */ /* 0x000fe20000004200 */
[----:B-1----:R-:W-:-:S03]  /*3db0*/  FMNMX.FTZ R29, R5, R6, !PT ;  /* 0x00000006051d7209 */ /* 0x002fc60007810000 */
[----:B------:R-:W-:Y:S04]  /*3dc0*/  LDSM.16.MT88.4 R56, [R197+0x10000] ;  /* 0x01000000c538783b */ /* 0x000fe80000004200 */
[----:B------:R-:W1:Y:S04]  /*3dd0*/  SHFL.BFLY PT, R164, R29, 0x1, 0x1f ;  /* 0x0c201f001da47f89 */ /* 0x000e6800000e0000 */
[----:B------:R-:W-:Y:S01]  /*3de0*/  LDSM.16.MT88.4 R64, [R202+0x12000] ;  /* 0x01200000ca40783b */ /* 0x000fe20000004200 */
[----:B---3--:R-:W-:-:S03]  /*3df0*/  FMNMX.FTZ R7, R8, R7, !PT ;  /* 0x0000000708077209 */ /* 0x008fc60007810000 */
[----:B------:R-:W-:Y:S04]  /*3e00*/  LDSM.16.MT88.4 R72, [R200+0x12000] ;  /* 0x01200000c848783b */ /* 0x000fe80000004200 */
[----:B------:R-:W3:Y:S04]  /*3e10*/  SHFL.BFLY PT, R4, R7, 0x1, 0x1f ;  /* 0x0c201f0007047f89 */ /* 0x000ee800000e0000 */
[----:B------:R-:W-:Y:S04]  /*3e20*/  LDSM.16.MT88.4 R80, [R199+0x12000] ;  /* 0x01200000c750783b */ /* 0x000fe80000004200 */
[----:B------:R-:W-:Y:S01]  /*3e30*/  LDSM.16.MT88.4 R88, [R197+0x12000] ;  /* 0x01200000c558783b */ /* 0x000fe20000004200 */
[----:B-1----:R-:W-:-:S03]  /*3e40*/  FMNMX.FTZ R164, R29, R164, !PT ;  /* 0x000000a41da47209 */ /* 0x002fc60007810000 */
[----:B------:R-:W-:Y:S01]  /*3e50*/  LDSM.16.MT88.4 R96, [R202+0x14000] ;  /* 0x01400000ca60783b */ /* 0x000fe20000004200 */
[C---:B------:R-:W-:Y:S01]  /*3e60*/  FSETP.NEU.FTZ.AND P1, PT, R164.reuse, -INF , PT ;  /* 0xff800000a400780b */ /* 0x040fe20003f3d000 */
[----:B--2---:R-:W-:Y:S02]  /*3e70*/  FMUL.FTZ R216, R164, UR10 ;  /* 0x0000000aa4d87c20 */ /* 0x004fe40008410000 */
[----:B------:R-:W-:Y:S03]  /*3e80*/  LDSM.16.MT88.4 R104, [R200+0x14000] ;  /* 0x01400000c868783b */ /* 0x000fe60000004200 */
[----:B------:R-:W-:Y:S01]  /*3e90*/  FSEL R216, R216, RZ, P1 ;  /* 0x000000ffd8d87208 */ /* 0x000fe20000800000 */
[----:B------:R-:W-:Y:S01]  /*3ea0*/  LDSM.16.MT88.4 R112, [R199+0x14000] ;  /* 0x01400000c770783b */ /* 0x000fe20000004200 */
[----:B---3--:R-:W-:-:S03]  /*3eb0*/  FMNMX.FTZ R3, R7, R4, !PT ;  /* 0x0000000407037209 */ /* 0x008fc60007810000 */
[--C-:B------:R-:W-:Y:S01]  /*3ec0*/  FFMA.FTZ R198, R41, UR10, -R216.reuse ;  /* 0x0000000a29c67c23 */ /* 0x100fe200080108d8 */
[--C-:B------:R-:W-:Y:S01]  /*3ed0*/  FFMA.FTZ R195, R43, UR10, -R216.reuse ;  /* 0x0000000a2bc37c23 */ /* 0x100fe200080108d8 */
[C---:B------:R-:W-:Y:S01]  /*3ee0*/  FMUL.FTZ R214, R3.reuse, UR10 ;  /* 0x0000000a03d67c20 */ /* 0x040fe20008410000 */
[----:B------:R-:W1:Y:S01]  /*3ef0*/  LDSM.16.MT88.4 R40, [R200+0x10000] ;  /* 0x01000000c828783b */ /* 0x000e620000004200 */
[----:B------:R-:W-:Y:S01]  /*3f00*/  FSETP.NEU.FTZ.AND P1, PT, R3, -INF , PT ;  /* 0xff8000000300780b */ /* 0x000fe20003f3d000 */
[--C-:B------:R-:W-:Y:S01]  /*3f10*/  FFMA.FTZ R194, R45, UR10, -R216.reuse ;  /* 0x0000000a2dc27c23 */ /* 0x100fe200080108d8 */
[--C-:B------:R-:W-:Y:S01]  /*3f20*/  FFMA.FTZ R191, R47, UR10, -R216.reuse ;  /* 0x0000000a2fbf7c23 */ /* 0x100fe200080108d8 */
[----:B------:R-:W2:Y:S01]  /*3f30*/  LDSM.16.MT88.4 R120, [R197+0x14000] ;  /* 0x01400000c578783b */ /* 0x000ea20000004200 */
[----:B------:R-:W-:Y:S01]  /*3f40*/  FSEL R214, R214, RZ, P1 ;  /* 0x000000ffd6d67208 */ /* 0x000fe20000800000 */
[----:B------:R-:W-:Y:S01]  /*3f50*/  MUFU.EX2 R198, R198 ;  /* 0x000000c600c67308 */ /* 0x000fe20000000800 */
[--C-:B------:R-:W-:Y:S01]  /*3f60*/  FFMA.FTZ R183, R11, UR10, -R216.reuse ;  /* 0x0000000a0bb77c23 */ /* 0x100fe200080108d8 */
[----:B------:R-:W3:Y:S01]  /*3f70*/  LDSM.16.MT88.4 R128, [R202+0x16000] ;  /* 0x01600000ca80783b */ /* 0x000ee20000004200 */
[----:B------:R-:W-:Y:S01]  /*3f80*/  FFMA.FTZ R190, R15, UR10, -R216 ;  /* 0x0000000a0fbe7c23 */ /* 0x000fe200080108d8 */
[--C-:B------:R-:W-:Y:S01]  /*3f90*/  FFMA.FTZ R196, R37, UR10, -R214.reuse ;  /* 0x0000000a25c47c23 */ /* 0x100fe200080108d6 */
[--C-:B------:R-:W-:Y:S01]  /*3fa0*/  FFMA.FTZ R193, R27, UR10, -R214.reuse ;  /* 0x0000000a1bc17c23 */ /* 0x100fe200080108d6 */
[----:B------:R-:W4:Y:S01]  /*3fb0*/  LDSM.16.MT88.4 R136, [R200+0x16000] ;  /* 0x01600000c888783b */ /* 0x000f220000004200 */
[--C-:B------:R-:W-:Y:S01]  /*3fc0*/  FFMA.FTZ R192, R39, UR10, -R214.reuse ;  /* 0x0000000a27c07c23 */ /* 0x100fe200080108d6 */
[--C-:B------:R-:W-:Y:S01]  /*3fd0*/  FFMA.FTZ R189, R25, UR10, -R214.reuse ;  /* 0x0000000a19bd7c23 */ /* 0x100fe200080108d6 */
[----:B------:R-:W5:Y:S01]  /*3fe0*/  MUFU.EX2 R195, R195 ;  /* 0x000000c300c37308 */ /* 0x000f620000000800 */
[----:B------:R-:W4:Y:S01]  /*3ff0*/  LDSM.16.MT88.4 R144, [R199+0x16000] ;  /* 0x01600000c790783b */ /* 0x000f220000004200 */
[----:B------:R-:W-:Y:S01]  /*4000*/  FFMA.FTZ R188, R9, UR10, -R214 ;  /* 0x0000000a09bc7c23 */ /* 0x000fe200080108d6 */
[--C-:B------:R-:W-:Y:S01]  /*4010*/  FFMA.FTZ R187, R13, UR10, -R216.reuse ;  /* 0x0000000a0dbb7c23 */ /* 0x100fe200080108d8 */
[----:B------:R-:W-:Y:S01]  /*4020*/  MUFU.EX2 R194, R194 ;  /* 0x000000c200c27308 */ /* 0x000fe20000000800 */
[----:B------:R-:W4:Y:S01]  /*4030*/  LDSM.16.MT88.4 R4, [R197+0x16000] ;  /* 0x01600000c504783b */ /* 0x000f220000004200 */
[----:B------:R-:W-:Y:S01]  /*4040*/  FFMA.FTZ R186, R23, UR10, -R216 ;  /* 0x0000000a17ba7c23 */ /* 0x000fe200080108d8 */
[--C-:B------:R-:W-:Y:S01]  /*4050*/  FFMA.FTZ R185, R21, UR10, -R214.reuse ;  /* 0x0000000a15b97c23 */ /* 0x100fe200080108d6 */
[----:B------:R-:W1:Y:S01]  /*4060*/  MUFU.EX2 R191, R191 ;  /* 0x000000bf00bf7308 */ /* 0x000e620000000800 */
[----:B------:R-:W4:Y:S01]  /*4070*/  LDSM.16.MT88.4 R8, [R200+0x10800] ;  /* 0x01080000c808783b */ /* 0x000f220000004200 */
[--C-:B------:R-:W-:Y:S01]  /*4080*/  FFMA.FTZ R184, R19, UR10, -R214.reuse ;  /* 0x0000000a13b87c23 */ /* 0x100fe200080108d6 */
[----:B------:R-:W-:Y:S01]  /*4090*/  FFMA.FTZ R181, R17, UR10, -R214 ;  /* 0x0000000a11b57c23 */ /* 0x000fe200080108d6 */
[----:B------:R-:W-:Y:S01]  /*40a0*/  MUFU.EX2 R196, R196 ;  /* 0x000000c400c47308 */ /* 0x000fe20000000800 */
[----:B------:R-:W4:Y:S01]  /*40b0*/  LDSM.16.MT88.4 R12, [R202+0x10800] ;  /* 0x01080000ca0c783b */ /* 0x000f220000004200 */
[----:B-----5:R-:W-:Y:S01]  /*40c0*/  F2FP.BF16.F32.PACK_AB R148, R195, R198 ;  /* 0x000000c6c394723e */ /* 0x020fe200000010ff */
[--C-:B------:R-:W-:Y:S01]  /*40d0*/  FFMA.FTZ R206, R201, UR10, -R216.reuse ;  /* 0x0000000ac9ce7c23 */ /* 0x100fe200080108d8 */
[----:B------:R-:W5:Y:S01]  /*40e0*/  MUFU.EX2 R193, R193 ;  /* 0x000000c100c17308 */ /* 0x000f620000000800 */
[----:B------:R-:W4:Y:S01]  /*40f0*/  LDSM.16.MT88.4 R16, [R197+0x10800] ;  /* 0x01080000c510783b */ /* 0x000f220000004200 */
[----:B------:R-:W-:Y:S01]  /*4100*/  FFMA.FTZ R204, R223, UR10, -R216 ;  /* 0x0000000adfcc7c23 */ /* 0x000fe200080108d8 */
[--C-:B------:R-:W-:Y:S01]  /*4110*/  FFMA.FTZ R208, R203, UR10, -R214.reuse ;  /* 0x0000000acbd07c23 */ /* 0x100fe200080108d6 */
[----:B------:R-:W-:Y:S01]  /*4120*/  MUFU.EX2 R192, R192 ;  /* 0x000000c000c07308 */ /* 0x000fe20000000800 */
[----:B------:R-:W4:Y:S01]  /*4130*/  LDSM.16.MT88.4 R20, [R199+0x10800] ;  /* 0x01080000c714783b */ /* 0x000f220000004200 */
[----:B-1----:R-:W-:Y:S01]  /*4140*/  F2FP.BF16.F32.PACK_AB R150, R191, R194 ;  /* 0x000000c2bf96723e */ /* 0x002fe200000010ff */
[----:B------:R-:W-:Y:S01]  /*4150*/  FFMA.FTZ R212, R177, UR10, -R214 ;  /* 0x0000000ab1d47c23 */ /* 0x000fe200080108d6 */
[----:B------:R-:W1:Y:S01]  /*4160*/  MUFU.EX2 R189, R189 ;  /* 0x000000bd00bd7308 */ /* 0x000e620000000800 */
[----:B------:R-:W-:Y:S01]  /*4170*/  LDSM.16.MT88.4 R24, [R199+0x14800] ;  /* 0x01480000c718783b */ /* 0x000fe20000004200 */
[----:B------:R-:W-:Y:S01]  /*4180*/  FFMA.FTZ R225, R225, UR10, -R216 ;  /* 0x0000000ae1e17c23 */ /* 0x000fe200080108d8 */
[----:B------:R-:W-:Y:S01]  /*4190*/  FFMA.FTZ R211, R211, UR10, -R214 ;  /* 0x0000000ad3d37c23 */ /* 0x000fe200080108d6 */
[----:B------:R-:W-:Y:S01]  /*41a0*/  MUFU.EX2 R190, R190 ;  /* 0x000000be00be7308 */ /* 0x000fe20000000800 */
[----:B------:R-:W-:Y:S01]  /*41b0*/  LDSM.16.MT88.4 R28, [R200+0x14800] ;  /* 0x01480000c81c783b */ /* 0x000fe20000004200 */
[----:B-----5:R-:W-:Y:S01]  /*41c0*/  F2FP.BF16.F32.PACK_AB R149, R193, R196 ;  /* 0x000000c4c195723e */ /* 0x020fe200000010ff */
[----:B------:R-:W-:Y:S01]  /*41d0*/  FADD.FTZ R195, R198, R195 ;  /* 0x000000c3c6c37221 */ /* 0x000fe20000010000 */
[----:B------:R-:W5:Y:S01]  /*41e0*/  MUFU.EX2 R187, R187 ;  /* 0x000000bb00bb7308 */ /* 0x000f620000000800 */
[----:B------:R-:W-:Y:S01]  /*41f0*/  LDSM.16.MT88.4 R172, [R200+0x12800] ;  /* 0x01280000c8ac783b */ /* 0x000fe20000004200 */
[----:B------:R-:W-:Y:S01]  /*4200*/  FADD.FTZ R193, R196, R193 ;  /* 0x000000c1c4c17221 */ /* 0x000fe20000010000 */
[----:B------:R-:W-:Y:S01]  /*4210*/  FADD.FTZ R194, R194, R195 ;  /* 0x000000c3c2c27221 */ /* 0x000fe20000010000 */
[----:B------:R-:W-:Y:S01]  /*4220*/  MUFU.EX2 R186, R186 ;  /* 0x000000ba00ba7308 */ /* 0x000fe20000000800 */
[----:B------:R-:W-:Y:S01]  /*4230*/  LDSM.16.MT88.4 R168, [R199+0x12800] ;  /* 0x01280000c7a8783b */ /* 0x000fe20000004200 */
[----:B-1----:R-:W-:Y:S01]  /*4240*/  F2FP.BF16.F32.PACK_AB R151, R189, R192 ;  /* 0x000000c0bd97723e */ /* 0x002fe200000010ff */
[----:B------:R-:W-:Y:S01]  /*4250*/  FADD.FTZ R192, R192, R193 ;  /* 0x000000c1c0c07221 */ /* 0x000fe20000010000 */
[----:B------:R-:W-:Y:S01]  /*4260*/  MUFU.EX2 R183, R183 ;  /* 0x000000b700b77308 */ /* 0x000fe20000000800 */
[----:B------:R-:W-:Y:S01]  /*4270*/  LDSM.16.MT88.4 R32, [R202+0x14800] ;  /* 0x01480000ca20783b */ /* 0x000fe20000004200 */
[----:B------:R-:W-:Y:S01]  /*4280*/  FADD.FTZ R191, R191, R194 ;  /* 0x000000c2bfbf7221 */ /* 0x000fe20000010000 */
[----:B------:R-:W-:Y:S01]  /*4290*/  FADD.FTZ R189, R189, R192 ;  /* 0x000000c0bdbd7221 */ /* 0x000fe20000010000 */
[----:B------:R-:W-:Y:S01]  /*42a0*/  MUFU.EX2 R188, R188 ;  /* 0x000000bc00bc7308 */ /* 0x000fe20000000800 */
[C---:B------:R-:W-:Y:S03]  /*42b0*/  HMMA.16816.F32.BF16 R36, R148.reuse, R40, RZ ;  /* 0x000000289424723c */ /* 0x040fe600000418ff */
[----:B------:R-:W1:Y:S04]  /*42c0*/  MUFU.EX2 R185, R185 ;  /* 0x000000b900b97308 */ /* 0x000e680000000800 */
[----:B------:R-:W-:Y:S01]  /*42d0*/  MUFU.EX2 R184, R184 ;  /* 0x000000b800b87308 */ /* 0x000fe20000000800 */
[C---:B------:R-:W-:Y:S03]  /*42e0*/  HMMA.16816.F32.BF16 R40, R148.reuse, R42, RZ ;  /* 0x0000002a9428723c */ /* 0x040fe600000418ff */
[----:B------:R-:W1:Y:S04]  /*42f0*/  MUFU.EX2 R181, R181 ;  /* 0x000000b500b57308 */ /* 0x000e680000000800 */
[----:B------:R2:W-:Y:S01]  /*4300*/  MUFU.EX2 R201, R225 ;  /* 0x000000e100c97308 */ /* 0x0005e20000000800 */
[C---:B------:R-:W-:Y:S03]  /*4310*/  HMMA.16816.F32.BF16 R160, R148.reuse, R156, RZ ;  /* 0x0000009c94a0723c */ /* 0x040fe600000418ff */
[----:B------:R-:W1:Y:S04]  /*4320*/  MUFU.EX2 R206, R206 ;  /* 0x000000ce00ce7308 */ /* 0x000e680000000800 */
[----:B------:R-:W-:Y:S01]  /*4330*/  MUFU.EX2 R204, R204 ;  /* 0x000000cc00cc7308 */ /* 0x000fe20000000800 */
[----:B------:R-:W-:Y:S03]  /*4340*/  HMMA.16816.F32.BF16 R44, R148, R48, RZ ;  /* 0x00000030942c723c */ /* 0x000fe600000418ff */
[----:B------:R-:W-:Y:S01]  /*4350*/  MUFU.EX2 R208, R208 ;  /* 0x000000d000d07308 */ /* 0x000fe20000000800 */
[----:B--2---:R-:W-:-:S03]  /*4360*/  FFMA.FTZ R225, R213, UR10, -R216 ;  /* 0x0000000ad5e17c23 */ /* 0x004fc600080108d8 */
[----:B------:R-:W-:Y:S01]  /*4370*/  MUFU.EX2 R212, R212 ;  /* 0x000000d400d47308 */ /* 0x000fe20000000800 */
[C---:B------:R-:W-:Y:S03]  /*4380*/  HMMA.16816.F32.BF16 R52, R148.reuse, R56, RZ ;  /* 0x000000389434723c */ /* 0x040fe600000418ff */
[----:B------:R-:W-:Y:S05]  /*4390*/  MUFU.EX2 R225, R225 ;  /* 0x000000e100e17308 */ /* 0x000fea0000000800 */
[C---:B------:R-:W-:Y:S08]  /*43a0*/  HMMA.16816.F32.BF16 R60, R148.reuse, R64, RZ ;  /* 0x00000040943c723c */ /* 0x040ff000000418ff */
[C---:B------:R-:W-:Y:S08]  /*43b0*/  HMMA.16816.F32.BF16 R68, R148.reuse, R72, RZ ;  /* 0x000000489444723c */ /* 0x040ff000000418ff */
[C---:B------:R-:W-:Y:S08]  /*43c0*/  HMMA.16816.F32.BF16 R76, R148.reuse, R80, RZ ;  /* 0x00000050944c723c */ /* 0x040ff000000418ff */
[C---:B------:R-:W-:Y:S08]  /*43d0*/  HMMA.16816.F32.BF16 R84, R148.reuse, R88, RZ ;  /* 0x000000589454723c */ /* 0x040ff000000418ff */
[C---:B------:R-:W-:Y:S08]  /*43e0*/  HMMA.16816.F32.BF16 R92, R148.reuse, R96, RZ ;  /* 0x00000060945c723c */ /* 0x040ff000000418ff */
[C---:B------:R-:W-:Y:S08]  /*43f0*/  HMMA.16816.F32.BF16 R100, R148.reuse, R104, RZ ;  /* 0x000000689464723c */ /* 0x040ff000000418ff */
[C---:B------:R-:W-:Y:S08]  /*4400*/  HMMA.16816.F32.BF16 R108, R148.reuse, R112, RZ ;  /* 0x00000070946c723c */ /* 0x040ff000000418ff */
[C---:B------:R-:W-:Y:S08]  /*4410*/  HMMA.16816.F32.BF16 R116, R148.reuse, R120, RZ ;  /* 0x000000789474723c */ /* 0x040ff000000418ff */
[C---:B---3--:R-:W-:Y:S08]  /*4420*/  HMMA.16816.F32.BF16 R124, R148.reuse, R128, RZ ;  /* 0x00000080947c723c */ /* 0x048ff000000418ff */
[C---:B----4-:R-:W-:Y:S08]  /*4430*/  HMMA.16816.F32.BF16 R132, R148.reuse, R136, RZ ;  /* 0x000000889484723c */ /* 0x050ff000000418ff */
        /* <DEDUP_REMOVED lines=15> */
[----:B------:R-:W-:Y:S01]  /*4530*/  HMMA.16816.F32.BF16 R152, R148, R4, RZ ;  /* 0x000000049498723c */ /* 0x000fe200000418ff */
[----:B-----5:R-:W-:Y:S01]  /*4540*/  F2FP.BF16.F32.PACK_AB R4, R187, R190 ;  /* 0x000000bebb04723e */ /* 0x020fe200000010ff */
[----:B------:R-:W-:Y:S01]  /*4550*/  FADD.FTZ R190, R190, R191 ;  /* 0x000000bfbebe7221 */ /* 0x000fe20000010000 */
[----:B-1----:R-:W-:Y:S01]  /*4560*/  F2FP.BF16.F32.PACK_AB R5, R185, R188 ;  /* 0x000000bcb905723e */ /* 0x002fe200000010ff */
[----:B------:R-:W-:-:S02]  /*4570*/  FADD.FTZ R188, R188, R189 ;  /* 0x000000bdbcbc7221 */ /* 0x000fc40000010000 */
[----:B------:R-:W-:Y:S02]  /*4580*/  FADD.FTZ R187, R187, R190 ;  /* 0x000000bebbbb7221 */ /* 0x000fe40000010000 */
[----:B------:R-:W-:Y:S01]  /*4590*/  HMMA.16816.F32.BF16 R148, R148, R6, RZ ;  /* 0x000000069494723c */ /* 0x000fe200000418ff */
[----:B------:R-:W-:Y:S01]  /*45a0*/  F2FP.BF16.F32.PACK_AB R6, R183, R186 ;  /* 0x000000bab706723e */ /* 0x000fe200000010ff */
[----:B------:R-:W-:Y:S01]  /*45b0*/  FADD.FTZ R185, R185, R188 ;  /* 0x000000bcb9b97221 */ /* 0x000fe20000010000 */
[----:B------:R-:W-:-:S03]  /*45c0*/  F2FP.BF16.F32.PACK_AB R7, R181, R184 ;  /* 0x000000b8b507723e */ /* 0x000fc600000010ff */
[----:B------:R-:W-:-:S04]  /*45d0*/  FADD.FTZ R184, R184, R185 ;  /* 0x000000b9b8b87221 */ /* 0x000fc80000010000 */
[----:B------:R-:W-:Y:S01]  /*45e0*/  HMMA.16816.F32.BF16 R36, R4, R8, R36 ;  /* 0x000000080424723c */ /* 0x000fe20000041824 */
[----:B------:R-:W-:-:S07]  /*45f0*/  FADD.FTZ R181, R181, R184 ;  /* 0x000000b8b5b57221 */ /* 0x000fce0000010000 */
[C---:B------:R-:W-:Y:S01]  /*4600*/  HMMA.16816.F32.BF16 R40, R4.reuse, R10, R40 ;  /* 0x0000000a0428723c */ /* 0x040fe20000041828 */
[----:B------:R-:W1:Y:S07]  /*4610*/  LDSM.16.MT88.4 R8, [R197+0x12800] ;  /* 0x01280000c508783b */ /* 0x000e6e0000004200 */
[C---:B------:R-:W-:Y:S08]  /*4620*/  HMMA.16816.F32.BF16 R160, R4.reuse, R12, R160 ;  /* 0x0000000c04a0723c */ /* 0x040ff000000418a0 */
[C---:B------:R-:W-:Y:S01]  /*4630*/  HMMA.16816.F32.BF16 R156, R4.reuse, R14, R156 ;  /* 0x0000000e049c723c */ /* 0x040fe2000004189c */
[----:B------:R-:W2:Y:S07]  /*4640*/  LDSM.16.MT88.4 R12, [R202+0x12800] ;  /* 0x01280000ca0c783b */ /* 0x000eae0000004200 */
[C---:B------:R-:W-:Y:S08]  /*4650*/  HMMA.16816.F32.BF16 R52, R4.reuse, R16, R52 ;  /* 0x000000100434723c */ /* 0x040ff00000041834 */
[C---:B------:R-:W-:Y:S01]  /*4660*/  HMMA.16816.F32.BF16 R56, R4.reuse, R18, R56 ;  /* 0x000000120438723c */ /* 0x040fe20000041838 */
[----:B------:R-:W3:Y:S07]  /*4670*/  LDSM.16.MT88.4 R16, [R202+0x16800] ;  /* 0x01680000ca10783b */ /* 0x000eee0000004200 */
[C---:B------:R-:W-:Y:S08]  /*4680*/  HMMA.16816.F32.BF16 R44, R4.reuse, R20, R44 ;  /* 0x00000014042c723c */ /* 0x040ff0000004182c */
[C---:B-1----:R-:W-:Y:S08]  /*4690*/  HMMA.16816.F32.BF16 R84, R4.reuse, R8, R84 ;  /* 0x000000080454723c */ /* 0x042ff00000041854 */
[C---:B------:R-:W-:Y:S01]  /*46a0*/  HMMA.16816.F32.BF16 R88, R4.reuse, R10, R88 ;  /* 0x0000000a0458723c */ /* 0x040fe20000041858 */
[----:B------:R-:W1:Y:S07]  /*46b0*/  LDSM.16.MT88.4 R8, [R199+0x16800] ;  /* 0x01680000c708783b */ /* 0x000e6e0000004200 */
[C---:B------:R-:W-:Y:S01]  /*46c0*/  HMMA.16816.F32.BF16 R48, R4.reuse, R22, R48 ;  /* 0x000000160430723c */ /* 0x040fe20000041830 */
[----:B------:R-:W4:Y:S07]  /*46d0*/  LDSM.16.MT88.4 R20, [R197+0x14800] ;  /* 0x01480000c514783b */ /* 0x000f2e0000004200 */
[C---:B--2---:R-:W-:Y:S08]  /*46e0*/  HMMA.16816.F32.BF16 R60, R4.reuse, R12, R60 ;  /* 0x0000000c043c723c */ /* 0x044ff0000004183c */
[C---:B------:R-:W-:Y:S01]  /*46f0*/  HMMA.16816.F32.BF16 R64, R4.reuse, R14, R64 ;  /* 0x0000000e0440723c */ /* 0x040fe20000041840 */
[----:B------:R-:W2:Y:S07]  /*4700*/  LDSM.16.MT88.4 R12, [R200+0x16800] ;  /* 0x01680000c80c783b */ /* 0x000eae0000004200 */
[C---:B------:R-:W-:Y:S08]  /*4710*/  HMMA.16816.F32.BF16 R108, R4.reuse, R24, R108 ;  /* 0x00000018046c723c */ /* 0x040ff0000004186c */
[C---:B------:R-:W-:Y:S01]  /*4720*/  HMMA.16816.F32.BF16 R112, R4.reuse, R26, R112 ;  /* 0x0000001a0470723c */ /* 0x040fe20000041870 */
[----:B------:R-:W5:Y:S07]  /*4730*/  LDSM.16.MT88.4 R24, [R197+0x16800] ;  /* 0x01680000c518783b */ /* 0x000f6e0000004200 */
[C---:B---3--:R-:W-:Y:S08]  /*4740*/  HMMA.16816.F32.BF16 R124, R4.reuse, R16, R124 ;  /* 0x00000010047c723c */ /* 0x048ff0000004187c */
[C---:B------:R-:W-:Y:S01]  /*4750*/  HMMA.16816.F32.BF16 R128, R4.reuse, R18, R128 ;  /* 0x000000120480723c */ /* 0x040fe20000041880 */
[----:B------:R-:W3:Y:S07]  /*4760*/  LDSM.16.MT88.4 R16, [R200+0x11000] ;  /* 0x01100000c810783b */ /* 0x000eee0000004200 */
[----:B------:R-:W-:Y:S01]  /*4770*/  HMMA.16816.F32.BF16 R100, R4, R28, R100 ;  /* 0x0000001c0464723c */ /* 0x000fe20000041864 */
[----:B------:R-:W-:Y:S01]  /*4780*/  FFMA.FTZ R28, R207, UR10, -R216 ;  /* 0x0000000acf1c7c23 */ /* 0x000fe200080108d8 */
[--C-:B------:R-:W-:Y:S01]  /*4790*/  FFMA.FTZ R207, R205, UR10, -R214.reuse ;  /* 0x0000000acdcf7c23 */ /* 0x100fe200080108d6 */
[----:B------:R-:W-:-:S02]  /*47a0*/  FFMA.FTZ R205, R179, UR10, -R214 ;  /* 0x0000000ab3cd7c23 */ /* 0x000fc400080108d6 */
[----:B------:R4:W-:Y:S01]  /*47b0*/  MUFU.EX2 R203, R28 ;  /* 0x0000001c00cb7308 */ /* 0x0009e20000000800 */
[----:B------:R-:W-:Y:S02]  /*47c0*/  LDSM.16.MT88.4 R176, [R202+0x13000] ;  /* 0x01300000cab0783b */ /* 0x000fe40000004200 */
[C---:B-1----:R-:W-:Y:S01]  /*47d0*/  HMMA.16816.F32.BF16 R140, R4.reuse, R8, R140 ;  /* 0x00000008048c723c */ /* 0x042fe2000004188c */
[----:B------:R-:W1:Y:S04]  /*47e0*/  MUFU.EX2 R207, R207 ;  /* 0x000000cf00cf7308 */ /* 0x000e680000000800 */
[----:B------:R-:W1:Y:S03]  /*47f0*/  MUFU.EX2 R205, R205 ;  /* 0x000000cd00cd7308 */ /* 0x000e660000000800 */
[C---:B------:R-:W-:Y:S01]  /*4800*/  HMMA.16816.F32.BF16 R144, R4.reuse, R10, R144 ;  /* 0x0000000a0490723c */ /* 0x040fe20000041890 */
[----:B------:R-:W3:Y:S07]  /*4810*/  LDSM.16.MT88.4 R8, [R197+0x11000] ;  /* 0x01100000c508783b */ /* 0x000eee0000004200 */
[C---:B------:R-:W-:Y:S08]  /*4820*/  HMMA.16816.F32.BF16 R68, R4.reuse, R172, R68 ;  /* 0x000000ac0444723c */ /* 0x040ff00000041844 */
[C---:B------:R-:W-:Y:S01]  /*4830*/  HMMA.16816.F32.BF16 R72, R4.reuse, R174, R72 ;  /* 0x000000ae0448723c */ /* 0x040fe20000041848 */
[----:B------:R-:W-:Y:S07]  /*4840*/  LDSM.16.MT88.4 R172, [R200+0x13000] ;  /* 0x01300000c8ac783b */ /* 0x000fee0000004200 */
[C---:B------:R-:W-:Y:S08]  /*4850*/  HMMA.16816.F32.BF16 R76, R4.reuse, R168, R76 ;  /* 0x000000a8044c723c */ /* 0x040ff0000004184c */
[C---:B------:R-:W-:Y:S01]  /*4860*/  HMMA.16816.F32.BF16 R80, R4.reuse, R170, R80 ;  /* 0x000000aa0450723c */ /* 0x040fe20000041850 */
[----:B------:R-:W-:Y:S07]  /*4870*/  LDSM.16.MT88.4 R168, [R199+0x13000] ;  /* 0x01300000c7a8783b */ /* 0x000fee0000004200 */
[C---:B------:R-:W-:Y:S08]  /*4880*/  HMMA.16816.F32.BF16 R92, R4.reuse, R32, R92 ;  /* 0x00000020045c723c */ /* 0x040ff0000004185c */
[C---:B------:R-:W-:Y:S01]  /*4890*/  HMMA.16816.F32.BF16 R96, R4.reuse, R34, R96 ;  /* 0x000000220460723c */ /* 0x040fe20000041860 */
[----:B------:R-:W-:Y:S07]  /*48a0*/  LDSM.16.MT88.4 R32, [R202+0x15000] ;  /* 0x01500000ca20783b */ /* 0x000fee0000004200 */
[C---:B------:R-:W-:Y:S01]  /*48b0*/  HMMA.16816.F32.BF16 R104, R4.reuse, R30, R104 ;  /* 0x0000001e0468723c */ /* 0x040fe20000041868 */
[----:B----4-:R-:W-:Y:S07]  /*48c0*/  LDSM.16.MT88.4 R28, [R200+0x15000] ;  /* 0x01500000c81c783b */ /* 0x010fee0000004200 */
[C---:B------:R-:W-:Y:S08]  /*48d0*/  HMMA.16816.F32.BF16 R116, R4.reuse, R20, R116 ;  /* 0x000000140474723c */ /* 0x040ff00000041874 */
[C---:B------:R-:W-:Y:S01]  /*48e0*/  HMMA.16816.F32.BF16 R120, R4.reuse, R22, R120 ;  /* 0x000000160478723c */ /* 0x040fe20000041878 */
[----:B------:R-:W-:Y:S07]  /*48f0*/  LDSM.16.MT88.4 R20, [R202+0x11000] ;  /* 0x01100000ca14783b */ /* 0x000fee0000004200 */
[C---:B--2---:R-:W-:Y:S08]  /*4900*/  HMMA.16816.F32.BF16 R132, R4.reuse, R12, R132 ;  /* 0x0000000c0484723c */ /* 0x044ff00000041884 */
[C---:B------:R-:W-:Y:S01]  /*4910*/  HMMA.16816.F32.BF16 R136, R4.reuse, R14, R136 ;  /* 0x0000000e0488723c */ /* 0x040fe20000041888 */
[----:B------:R-:W2:Y:S07]  /*4920*/  LDSM.16.MT88.4 R12, [R199+0x11000] ;  /* 0x01100000c70c783b */ /* 0x000eae0000004200 */
[C---:B-----5:R-:W-:Y:S08]  /*4930*/  HMMA.16816.F32.BF16 R152, R4.reuse, R24, R152 ;  /* 0x000000180498723c */ /* 0x060ff00000041898 */
[----:B------:R-:W-:Y:S01]  /*4940*/  HMMA.16816.F32.BF16 R148, R4, R26, R148 ;  /* 0x0000001a0494723c */ /* 0x000fe20000041894 */
[----:B------:R-:W-:Y:S01]  /*4950*/  F2FP.BF16.F32.PACK_AB R4, R206, R201 ;  /* 0x000000c9ce04723e */ /* 0x000fe200000010ff */
[----:B------:R-:W-:Y:S01]  /*4960*/  LDSM.16.MT88.4 R24, [R199+0x15000] ;  /* 0x01500000c718783b */ /* 0x000fe20000004200 */
[----:B-1----:R-:W-:-:S02]  /*4970*/  F2FP.BF16.F32.PACK_AB R5, R207, R208 ;  /* 0x000000d0cf05723e */ /* 0x002fc400000010ff */
[----:B------:R-:W-:Y:S02]  /*4980*/  F2FP.BF16.F32.PACK_AB R6, R203, R204 ;  /* 0x000000cccb06723e */ /* 0x000fe400000010ff */
[----:B------:R-:W-:-:S07]  /*4990*/  F2FP.BF16.F32.PACK_AB R7, R212, R205 ;  /* 0x000000cdd407723e */ /* 0x000fce00000010ff */
[C---:B---3--:R-:W-:Y:S08]  /*49a0*/  HMMA.16816.F32.BF16 R36, R4.reuse, R16, R36 ;  /* 0x000000100424723c */ /* 0x048ff00000041824 */
[C---:B------:R-:W-:Y:S01]  /*49b0*/  HMMA.16816.F32.BF16 R40, R4.reuse, R18, R40 ;  /* 0x000000120428723c */ /* 0x040fe20000041828 */
[----:B------:R-:W1:Y:S07]  /*49c0*/  LDSM.16.MT88.4 R16, [R197+0x13000] ;  /* 0x01300000c510783b */ /* 0x000e6e0000004200 */
[C---:B------:R-:W-:Y:S08]  /*49d0*/  HMMA.16816.F32.BF16 R52, R4.reuse, R8, R52 ;  /* 0x000000080434723c */ /* 0x040ff00000041834 */
[C---:B------:R-:W-:Y:S01]  /*49e0*/  HMMA.16816.F32.BF16 R56, R4.reuse, R10, R56 ;  /* 0x0000000a0438723c */ /* 0x040fe20000041838 */
[----:B------:R-:W3:Y:S07]  /*49f0*/  LDSM.16.MT88.4 R8, [R200+0x17000] ;  /* 0x01700000c808783b */ /* 0x000eee0000004200 */
[C---:B--2---:R-:W-:Y:S08]  /*4a00*/  HMMA.16816.F32.BF16 R44, R4.reuse, R12, R44 ;  /* 0x0000000c042c723c */ /* 0x044ff0000004182c */
[C---:B------:R-:W-:Y:S01]  /*4a10*/  HMMA.16816.F32.BF16 R48, R4.reuse, R14, R48 ;  /* 0x0000000e0430723c */ /* 0x040fe20000041830 */
[----:B------:R-:W2:Y:S07]  /*4a20*/  LDSM.16.MT88.4 R12, [R202+0x17000] ;  /* 0x01700000ca0c783b */ /* 0x000eae0000004200 */
[C---:B------:R-:W-:Y:S08]  /*4a30*/  HMMA.16816.F32.BF16 R160, R4.reuse, R20, R160 ;  /* 0x0000001404a0723c */ /* 0x040ff000000418a0 */
[C---:B-1----:R-:W-:Y:S08]  /*4a40*/  HMMA.16816.F32.BF16 R84, R4.reuse, R16, R84 ;  /* 0x000000100454723c */ /* 0x042ff00000041854 */
[C---:B------:R-:W-:Y:S01]  /*4a50*/  HMMA.16816.F32.BF16 R88, R4.reuse, R18, R88 ;  /* 0x000000120458723c */ /* 0x040fe20000041858 */
[----:B------:R-:W1:Y:S07]  /*4a60*/  LDSM.16.MT88.4 R16, [R199+0x17000] ;  /* 0x01700000c710783b */ /* 0x000e6e0000004200 */
[C---:B------:R-:W-:Y:S01]  /*4a70*/  HMMA.16816.F32.BF16 R156, R4.reuse, R22, R156 ;  /* 0x00000016049c723c */ /* 0x040fe2000004189c */
[----:B------:R-:W4:Y:S07]  /*4a80*/  LDSM.16.MT88.4 R20, [R197+0x15000] ;  /* 0x01500000c514783b */ /* 0x000f2e0000004200 */
        /* <DEDUP_REMOVED lines=8> */
[----:B------:R-:W-:-:S05]  /*4b10*/  FFMA.FTZ R178, R215, UR10, -R216 ;  /* 0x0000000ad7b27c23 */ /* 0x000fca00080108d8 */
[----:B------:R-:W-:Y:S01]  /*4b20*/  MUFU.EX2 R179, R179 ;  /* 0x000000b300b37308 */ /* 0x000fe20000000800 */
[C---:B------:R-:W-:Y:S01]  /*4b30*/  HMMA.16816.F32.BF16 R100, R4.reuse, R28, R100 ;  /* 0x0000001c0464723c */ /* 0x040fe20000041864 */
[--C-:B------:R-:W-:Y:S01]  /*4b40*/  FFMA.FTZ R28, R210, UR10, -R214.reuse ;  /* 0x0000000ad21c7c23 */ /* 0x100fe200080108d6 */
[----:B------:R-:W-:Y:S01]  /*4b50*/  FFMA.FTZ R214, R209, UR10, -R214 ;  /* 0x0000000ad1d67c23 */ /* 0x000fe200080108d6 */
[----:B------:R-:W-:Y:S04]  /*4b60*/  MUFU.EX2 R178, R178 ;  /* 0x000000b200b27308 */ /* 0x000fe80000000800 */
[----:B------:R-:W-:Y:S01]  /*4b70*/  MUFU.EX2 R210, R211 ;  /* 0x000000d300d27308 */ /* 0x000fe20000000800 */
[C---:B------:R-:W-:Y:S01]  /*4b80*/  HMMA.16816.F32.BF16 R60, R4.reuse, R176, R60 ;  /* 0x000000b0043c723c */ /* 0x040fe2000004183c */
[--C-:B------:R-:W-:Y:S01]  /*4b90*/  FFMA.FTZ R176, R221, UR10, -R216.reuse ;  /* 0x0000000addb07c23 */ /* 0x100fe200080108d8 */
[----:B------:R-:W-:Y:S01]  /*4ba0*/  FFMA.FTZ R177, R219, UR10, -R216 ;  /* 0x0000000adbb17c23 */ /* 0x000fe200080108d8 */
[----:B------:R4:W-:Y:S04]  /*4bb0*/  MUFU.EX2 R209, R28 ;  /* 0x0000001c00d17308 */ /* 0x0009e80000000800 */
[----:B------:R-:W-:Y:S01]  /*4bc0*/  MUFU.EX2 R176, R176 ;  /* 0x000000b000b07308 */ /* 0x000fe20000000800 */
[C---:B--2---:R-:W-:Y:S03]  /*4bd0*/  HMMA.16816.F32.BF16 R124, R4.reuse, R12, R124 ;  /* 0x0000000c047c723c */ /* 0x044fe6000004187c */
[----:B------:R-:W2:Y:S04]  /*4be0*/  MUFU.EX2 R177, R177 ;  /* 0x000000b100b17308 */ /* 0x000ea80000000800 */
[----:B------:R-:W3:Y:S01]  /*4bf0*/  MUFU.EX2 R214, R214 ;  /* 0x000000d600d67308 */ /* 0x000ee20000000800 */
[C---:B------:R-:W-:Y:S01]  /*4c00*/  HMMA.16816.F32.BF16 R128, R4.reuse, R14, R128 ;  /* 0x0000000e0480723c */ /* 0x040fe20000041880 */
[----:B------:R-:W3:Y:S07]  /*4c10*/  LDSM.16.MT88.4 R12, [R202+0x11800] ;  /* 0x01180000ca0c783b */ /* 0x000eee0000004200 */
[C---:B-1----:R-:W-:Y:S08]  /*4c20*/  HMMA.16816.F32.BF16 R140, R4.reuse, R16, R140 ;  /* 0x00000010048c723c */ /* 0x042ff0000004188c */
[C---:B------:R-:W-:Y:S01]  /*4c30*/  HMMA.16816.F32.BF16 R144, R4.reuse, R18, R144 ;  /* 0x000000120490723c */ /* 0x040fe20000041890 */
[----:B------:R-:W1:Y:S07]  /*4c40*/  LDSM.16.MT88.4 R16, [R202+0x17800] ;  /* 0x01780000ca10783b */ /* 0x000e6e0000004200 */
        /* <DEDUP_REMOVED lines=13> */
[----:B------:R-:W4:Y:S07]  /*4d20*/  LDSM.16.MT88.4 R20, [R202+0x15800] ;  /* 0x01580000ca14783b */ /* 0x000f2e0000004200 */
[C---:B-----5:R-:W-:Y:S08]  /*4d30*/  HMMA.16816.F32.BF16 R152, R4.reuse, R24, R152 ;  /* 0x000000180498723c */ /* 0x060ff00000041898 */
[----:B------:R-:W-:Y:S01]  /*4d40*/  HMMA.16816.F32.BF16 R148, R4, R26, R148 ;  /* 0x0000001a0494723c */ /* 0x000fe20000041894 */
[----:B--2---:R-:W-:Y:S01]  /*4d50*/  F2FP.BF16.F32.PACK_AB R4, R177, R176 ;  /* 0x000000b0b104723e */ /* 0x004fe200000010ff */
[----:B------:R-:W-:Y:S01]  /*4d60*/  LDSM.16.MT88.4 R24, [R199+0x15800] ;  /* 0x01580000c718783b */ /* 0x000fe20000004200 */
[----:B------:R-:W-:-:S02]  /*4d70*/  F2FP.BF16.F32.PACK_AB R5, R210, R179 ;  /* 0x000000b3d205723e */ /* 0x000fc400000010ff */
[----:B------:R-:W-:Y:S02]  /*4d80*/  F2FP.BF16.F32.PACK_AB R6, R225, R178 ;  /* 0x000000b2e106723e */ /* 0x000fe400000010ff */
[----:B---3--:R-:W-:-:S07]  /*4d90*/  F2FP.BF16.F32.PACK_AB R7, R214, R209 ;  /* 0x000000d1d607723e */ /* 0x008fce00000010ff */
[C---:B------:R-:W-:Y:S08]  /*4da0*/  HMMA.16816.F32.BF16 R60, R4.reuse, R8, R60 ;  /* 0x00000008043c723c */ /* 0x040ff0000004183c */
[C---:B------:R-:W-:Y:S01]  /*4db0*/  HMMA.16816.F32.BF16 R64, R4.reuse, R10, R64 ;  /* 0x0000000a0440723c */ /* 0x040fe20000041840 */
[----:B------:R-:W2:Y:S07]  /*4dc0*/  LDSM.16.MT88.4 R8, [R199+0x11800] ;  /* 0x01180000c708783b */ /* 0x000eae0000004200 */
[C---:B------:R-:W-:Y:S08]  /*4dd0*/  HMMA.16816.F32.BF16 R160, R4.reuse, R12, R160 ;  /* 0x0000000c04a0723c */ /* 0x040ff000000418a0 */
[C---:B------:R-:W-:Y:S01]  /*4de0*/  HMMA.16816.F32.BF16 R156, R4.reuse, R14, R156 ;  /* 0x0000000e049c723c */ /* 0x040fe2000004189c */
[----:B------:R-:W3:Y:S07]  /*4df0*/  LDSM.16.MT88.4 R12, [R200+0x11800] ;  /* 0x01180000c80c783b */ /* 0x000eee0000004200 */
[C---:B-1----:R-:W-:Y:S08]  /*4e00*/  HMMA.16816.F32.BF16 R124, R4.reuse, R16, R124 ;  /* 0x00000010047c723c */ /* 0x042ff0000004187c */
[C---:B------:R-:W-:Y:S01]  /*4e10*/  HMMA.16816.F32.BF16 R128, R4.reuse, R18, R128 ;  /* 0x000000120480723c */ /* 0x040fe20000041880 */
[----:B------:R-:W1:Y:S07]  /*4e20*/  LDSM.16.MT88.4 R16, [R197+0x11800] ;  /* 0x01180000c510783b */ /* 0x000e6e0000004200 */
[C---:B----4-:R-:W-:Y:S08]  /*4e30*/  HMMA.16816.F32.BF16 R92, R4.reuse, R20, R92 ;  /* 0x00000014045c723c */ /* 0x050ff0000004185c */
[C---:B--2---:R-:W-:Y:S08]  /*4e40*/  HMMA.16816.F32.BF16 R44, R4.reuse, R8, R44 ;  /* 0x00000008042c723c */ /* 0x044ff0000004182c */
[C---:B------:R-:W-:Y:S01]  /*4e50*/  HMMA.16816.F32.BF16 R48, R4.reuse, R10, R48 ;  /* 0x0000000a0430723c */ /* 0x040fe20000041830 */
[----:B------:R-:W2:Y:S07]  /*4e60*/  LDSM.16.MT88.4 R8, [R197+0x15800] ;  /* 0x01580000c508783b */ /* 0x000eae0000004200 */
[C---:B------:R-:W-:Y:S01]  /*4e70*/  HMMA.16816.F32.BF16 R96, R4.reuse, R22, R96 ;  /* 0x000000160460723c */ /* 0x040fe20000041860 */
[----:B------:R-:W4:Y:S07]  /*4e80*/  LDSM.16.MT88.4 R20, [R199+0x17800] ;  /* 0x01780000c714783b */ /* 0x000f2e0000004200 */
[C---:B---3--:R-:W-:Y:S08]  /*4e90*/  HMMA.16816.F32.BF16 R36, R4.reuse, R12, R36 ;  /* 0x0000000c0424723c */ /* 0x048ff00000041824 */
[C---:B------:R-:W-:Y:S01]  /*4ea0*/  HMMA.16816.F32.BF16 R40, R4.reuse, R14, R40 ;  /* 0x0000000e0428723c */ /* 0x040fe20000041828 */
[----:B------:R-:W3:Y:S07]  /*4eb0*/  LDSM.16.MT88.4 R12, [R197+0x13800] ;  /* 0x01380000c50c783b */ /* 0x000eee0000004200 */
[C---:B-1----:R-:W-:Y:S08]  /*4ec0*/  HMMA.16816.F32.BF16 R52, R4.reuse, R16, R52 ;  /* 0x000000100434723c */ /* 0x042ff00000041834 */
[C---:B------:R-:W-:Y:S01]  /*4ed0*/  HMMA.16816.F32.BF16 R56, R4.reuse, R18, R56 ;  /* 0x000000120438723c */ /* 0x040fe20000041838 */
[----:B------:R-:W1:Y:S07]  /*4ee0*/  LDSM.16.MT88.4 R16, [R197+0x17800] ;  /* 0x01780000c510783b */ /* 0x000e6e0000004200 */
[----:B--2---:R-:W-:Y:S01]  /*4ef0*/  HMMA.16816.F32.BF16 R116, R4, R8, R116 ;  /* 0x000000080474723c */ /* 0x004fe20000041874 */
[----:B------:R-:W-:-:S04]  /*4f00*/  FADD.FTZ R8, R186, R187 ;  /* 0x000000bbba087221 */ /* 0x000fc80000010000 */
[----:B------:R-:W-:-:S03]  /*4f10*/  FADD.FTZ R8, R183, R8 ;  /* 0x00000008b7087221 */ /* 0x000fc60000010000 */
[----:B------:R-:W-:Y:S01]  /*4f20*/  HMMA.16816.F32.BF16 R68, R4, R172, R68 ;  /* 0x000000ac0444723c */ /* 0x000fe20000041844 */
[----:B------:R-:W-:Y:S01]  /*4f30*/  FADD.FTZ R9, R201, R8 ;  /* 0x00000008c9097221 */ /* 0x000fe20000010000 */
[----:B------:R-:W-:-:S03]  /*4f40*/  FADD.FTZ R8, R208, R181 ;  /* 0x000000b5d0087221 */ /* 0x000fc60000010000 */
[----:B------:R-:W-:Y:S01]  /*4f50*/  FADD.FTZ R9, R206, R9 ;  /* 0x00000009ce097221 */ /* 0x000fe20000010000 */
[----:B------:R-:W-:Y:S02]  /*4f60*/  FADD.FTZ R8, R207, R8 ;  /* 0x00000008cf087221 */ /* 0x000fe40000010000 */
        /* <DEDUP_REMOVED lines=15> */
[C---:B------:R-:W-:Y:S08]  /*5060*/  HMMA.16816.F32.BF16 R132, R4.reuse, R32, R132 ;  /* 0x000000200484723c */ /* 0x040ff00000041884 */
[C---:B------:R-:W-:Y:S08]  /*5070*/  HMMA.16816.F32.BF16 R136, R4.reuse, R34, R136 ;  /* 0x000000220488723c */ /* 0x040ff00000041888 */
[C---:B------:R-:W-:Y:S08]  /*5080*/  HMMA.16816.F32.BF16 R76, R4.reuse, R28, R76 ;  /* 0x0000001c044c723c */ /* 0x040ff0000004184c */
[C---:B------:R-:W-:Y:S08]  /*5090*/  HMMA.16816.F32.BF16 R80, R4.reuse, R30, R80 ;  /* 0x0000001e0450723c */ /* 0x040ff00000041850 */
[C---:B------:R-:W-:Y:S08]  /*50a0*/  HMMA.16816.F32.BF16 R108, R4.reuse, R24, R108 ;  /* 0x00000018046c723c */ /* 0x040ff0000004186c */
[C---:B------:R-:W-:Y:S08]  /*50b0*/  HMMA.16816.F32.BF16 R112, R4.reuse, R26, R112 ;  /* 0x0000001a0470723c */ /* 0x040ff00000041870 */
[C---:B----4-:R-:W-:Y:S08]  /*50c0*/  HMMA.16816.F32.BF16 R140, R4.reuse, R20, R140 ;  /* 0x00000014048c723c */ /* 0x050ff0000004188c */
[C---:B------:R-:W-:Y:S08]  /*50d0*/  HMMA.16816.F32.BF16 R144, R4.reuse, R22, R144 ;  /* 0x000000160490723c */ /* 0x040ff00000041890 */
[C---:B---3--:R-:W-:Y:S08]  /*50e0*/  HMMA.16816.F32.BF16 R84, R4.reuse, R12, R84 ;  /* 0x0000000c0454723c */ /* 0x048ff00000041854 */
[C---:B------:R-:W-:Y:S08]  /*50f0*/  HMMA.16816.F32.BF16 R88, R4.reuse, R14, R88 ;  /* 0x0000000e0458723c */ /* 0x040ff00000041858 */
[C---:B------:R-:W-:Y:S08]  /*5100*/  HMMA.16816.F32.BF16 R120, R4.reuse, R10, R120 ;  /* 0x0000000a0478723c */ /* 0x040ff00000041878 */
[C---:B-1----:R-:W-:Y:S08]  /*5110*/  HMMA.16816.F32.BF16 R152, R4.reuse, R16, R152 ;  /* 0x000000100498723c */ /* 0x042ff00000041898 */
[----:B------:R-:W-:Y:S01]  /*5120*/  HMMA.16816.F32.BF16 R148, R4, R18, R148 ;  /* 0x000000120494723c */ /* 0x000fe20000041894 */
[----:B------:R-:W-:-:S04]  /*5130*/  NOP ;  /* 0x0000000000007918 */ /* 0x000fc80000000000 */
[----:B------:R-:W-:-:S15]  /*5140*/  BRA.U !UP2, `(.L_x_22) ;  /* 0x000000310ae87547 */ /* 0x000fde000b800000 */
[----:B------:R-:W-:Y:S01]  /*5150*/  IMAD.U32 R4, RZ, RZ, UR22 ;  /* 0x00000016ff047e24 */ /* 0x000fe2000f8e00ff */
[----:B------:R-:W-:Y:S01]  /*5160*/  UIMAD UR4, UR23, UR4, URZ ;  /* 0x00000004170472a4 */ /* 0x000fe2000f8e02ff */
[----:B------:R-:W-:Y:S01]  /*5170*/  IMAD.U32 R5, RZ, RZ, UR20 ;  /* 0x00000014ff057e24 */ /* 0x000fe2000f8e00ff */
[----:B------:R-:W-:Y:S01]  /*5180*/  LOP3.LUT R221, R182, 0x1e00, R165, 0xf8, !PT ;  /* 0x00001e00b6dd7812 */ /* 0x000fe200078ef8a5 */
[----:B------:R-:W-:Y:S01]  /*5190*/  IMAD.SHL.U32 R209, R180, 0x40, RZ ;  /* 0x00000040b4d17824 */ /* 0x000fe200078e00ff */
[----:B------:R-:W-:Y:S01]  /*51a0*/  UIMAD UR5, UR19, UR5, UR4 ;  /* 0x00000005130572a4 */ /* 0x000fe2000f8e0204 */
[----:B------:R-:W-:Y:S01]  /*51b0*/  IMAD.WIDE.U32 R4, R166, UR6, R4 ;  /* 0x00000006a6047c25 */ /* 0x000fe2000f8e0004 */
[----:B------:R-:W-:Y:S02]  /*51c0*/  ULEA.HI.SX32 UR4, UR18, 0xfffffffe, 0x1a ;  /* 0xfffffffe12047891 */ /* 0x000fe4000f8fd2ff */
[----:B------:R-:W-:Y:S01]  /*51d0*/  LOP3.LUT R6, R209, 0x1c0, RZ, 0xc0, !PT ;  /* 0x000001c0d1067812 */ /* 0x000fe200078ec0ff */
[----:B------:R-:W-:Y:S01]  /*51e0*/  IMAD.IADD R5, R167, 0x1, R5 ;  /* 0x00000001a7057824 */ /* 0x000fe200078e0205 */
[----:B------:R-:W-:Y:S01]  /*51f0*/  UIMAD.WIDE.U32 UR20, UR4, UR6, URZ ;  /* 0x00000006041472a5 */ /* 0x000fe2000f8e00ff */
[----:B------:R-:W-:Y:S01]  /*5200*/  IMAD.SHL.U32 R219, R180, 0x20, RZ ;  /* 0x00000020b4db7824 */ /* 0x000fe200078e00ff */
[----:B------:R-:W-:Y:S01]  /*5210*/  LOP3.LUT R165, R6, 0x38, R165, 0xf8, !PT ;  /* 0x0000003806a57812 */ /* 0x000fe200078ef8a5 */
[----:B------:R-:W-:Y:S01]  /*5220*/  IMAD.WIDE.U32 R4, R0, UR19, R4 ;  /* 0x0000001300047c25 */ /* 0x000fe2000f8e0004 */
[C---:B------:R-:W-:Y:S01]  /*5230*/  LOP3.LUT R0, R209.reuse, 0x200, RZ, 0xc0, !PT ;  /* 0x00000200d1007812 */ /* 0x040fe200078ec0ff */
[----:B------:R-:W-:Y:S01]  /*5240*/  UIMAD UR4, UR4, UR7, UR21 ;  /* 0x00000007040472a4 */ /* 0x000fe2000f8e0215 */
[----:B------:R-:W-:Y:S01]  /*5250*/  LOP3.LUT R214, R209, 0x400, RZ, 0xc0, !PT ;  /* 0x00000400d1d67812 */ /* 0x000fe200078ec0ff */
[----:B------:R-:W-:Y:S01]  /*5260*/  IMAD.U32 R7, RZ, RZ, UR21 ;  /* 0x00000015ff077e24 */ /* 0x000fe2000f8e00ff */
[----:B------:R-:W-:Y:S01]  /*5270*/  IADD3 R2, P1, PT, R2, R4, RZ ;  /* 0x0000000402027210 */ /* 0x000fe20007f3e0ff */
[----:B------:R-:W-:Y:S01]  /*5280*/  IMAD.U32 R6, RZ, RZ, UR20 ;  /* 0x00000014ff067e24 */ /* 0x000fe2000f8e00ff */
[----:B------:R-:W-:Y:S01]  /*5290*/  LOP3.LUT R219, R0, 0x7c00, R219, 0xf8, !PT ;  /* 0x00007c0000db7812 */ /* 0x000fe200078ef8db */
[----:B------:R-:W-:Y:S01]  /*52a0*/  USHF.L.U64.HI UR10, UR6, 0x5, UR7 ;  /* 0x00000005060a7899 */ /* 0x000fe20008010207 */
[----:B------:R-:W-:Y:S01]  /*52b0*/  IADD3.X R9, PT, PT, R5, UR5, RZ, P1, !PT ;  /* 0x0000000505097c10 */ /* 0x000fe20008ffe4ff */
[----:B------:R-:W1:Y:S01]  /*52c0*/  S2UR UR5, SR_CgaCtaId ;  /* 0x00000000000579c3 */ /* 0x000e620000008800 */
[--C-:B------:R-:W-:Y:S01]  /*52d0*/  SHF.R.U32.HI R0, RZ, 0x1, R180.reuse ;  /* 0x00000001ff007819 */ /* 0x100fe200000116b4 */
[----:B------:R-:W-:Y:S01]  /*52e0*/  USHF.L.U32 UR11, UR6, 0x5, URZ ;  /* 0x00000005060b7899 */ /* 0x000fe200080006ff */
[C---:B------:R-:W-:Y:S01]  /*52f0*/  SHF.L.U64.HI R7, R2.reuse, 0x1, R9 ;  /* 0x0000000102077819 */ /* 0x040fe20000010209 */
[----:B------:R-:W-:Y:S01]  /*5300*/  IMAD.SHL.U32 R9, R2, 0x2, RZ ;  /* 0x0000000202097824 */ /* 0x000fe200078e00ff */
[----:B------:R-:W-:Y:S01]  /*5310*/  LOP3.LUT R5, R165, 0x8, R180, 0x78, !PT ;  /* 0x00000008a5057812 */ /* 0x000fe200078e78b4 */
[----:B------:R-:W-:Y:S01]  /*5320*/  USHF.L.U64.HI UR7, UR6, 0x7, UR7 ;  /* 0x0000000706077899 */ /* 0x000fe20008010207 */
[----:B------:R-:W-:Y:S01]  /*5330*/  MOV R2, UR4 ;  /* 0x0000000400027c02 */ /* 0x000fe20008000f00 */
[----:B------:R-:W-:Y:S01]  /*5340*/  USHF.L.U32 UR13, UR6, 0x7, URZ ;  /* 0x00000007060d7899 */ /* 0x000fe200080006ff */
[C---:B------:R-:W-:Y:S01]  /*5350*/  LEA R226, P1, R6.reuse, R9, 0x7 ;  /* 0x0000000906e27211 */ /* 0x040fe200078238ff */
[----:B------:R-:W-:Y:S01]  /*5360*/  IMAD R214, R5, 0x2, R214 ;  /* 0x0000000205d67824 */ /* 0x000fe200078e02d6 */
[----:B------:R-:W-:Y:S01]  /*5370*/  LOP3.LUT R0, R165, 0x8, R0, 0x78, !PT ;  /* 0x00000008a5007812 */ /* 0x000fe200078e7800 */
[----:B------:R-:W-:Y:S01]  /*5380*/  UMOV UR6, 0x400 ;  /* 0x0000040000067882 */ /* 0x000fe20000000000 */
[----:B------:R-:W-:Y:S01]  /*5390*/  LEA.HI.X R7, R6, R7, R2, 0x7, P1 ;  /* 0x0000000706077211 */ /* 0x000fe200008f3c02 */
[----:B------:R-:W-:Y:S01]  /*53a0*/  IMAD.MOV.U32 R2, RZ, RZ, 0x40 ;  /* 0x00000040ff027424 */ /* 0x000fe200078e00ff */
[----:B------:R-:W-:Y:S01]  /*53b0*/  LOP3.LUT R219, R219, R0, RZ, 0xfc, !PT ;  /* 0x00000000dbdb7212 */ /* 0x000fe200078efcff */
[----:B------:R-:W-:Y:S01]  /*53c0*/  IMAD.MOV.U32 R212, RZ, RZ, 0x20 ;  /* 0x00000020ffd47424 */ /* 0x000fe200078e00ff */
[----:B------:R-:W-:Y:S01]  /*53d0*/  LOP3.LUT R209, R0, 0x200, R209, 0xf8, !PT ;  /* 0x0000020000d17812 */ /* 0x000fe200078ef8d1 */
[----:B------:R-:W-:Y:S01]  /*53e0*/  IMAD.MOV.U32 R0, RZ, RZ, R3 ;  /* 0x000000ffff007224 */ /* 0x000fe200078e0003 */
[----:B------:R-:W-:Y:S01]  /*53f0*/  SEL R2, R2, 0xffffffc0, !P6 ;  /* 0xffffffc002027807 */ /* 0x000fe20007000000 */
[----:B------:R-:W-:Y:S01]  /*5400*/  UIADD3 UR26, UP0, UPT, UR26, -0x180, URZ ;  /* 0xfffffe801a1a7890 */ /* 0x000fe2000ff1e0ff */
[----:B------:R-:W-:Y:S01]  /*5410*/  SEL R212, R212, 0xffffffe0, !P0 ;  /* 0xffffffe0d4d47807 */ /* 0x000fe20004000000 */
[----:B------:R-:W-:Y:S01]  /*5420*/  IMAD.MOV.U32 R165, RZ, RZ, R164 ;  /* 0x000000ffffa57224 */ /* 0x000fe200078e00a4 */
[----:B------:R-:W-:Y:S01]  /*5430*/  IADD3 R226, P1, PT, R226, UR8, RZ ;  /* 0x00000008e2e27c10 */ /* 0x000fe2000ff3e0ff */
[----:B-1----:R-:W-:-:S02]  /*5440*/  ULEA UR5, UR5, UR6, 0x18 ;  /* 0x0000000605057291 */ /* 0x002fc4000f8ec0ff */
[----:B------:R-:W-:Y:S01]  /*5450*/  ULEA.HI.SX32 UR18, UR18, 0xfffffffd, 0x1a ;  /* 0xfffffffd12127891 */ /* 0x000fe2000f8fd2ff */
[----:B------:R-:W-:Y:S01]  /*5460*/  IADD3.X R227, PT, PT, R7, UR9, RZ, P1, !PT ;  /* 0x0000000907e37c10 */ /* 0x000fe20008ffe4ff */
[----:B------:R-:W1:Y:S02]  /*5470*/  LDCU UR4, c[0x0][0x45c] ;  /* 0x00008b80ff0477ac */ /* 0x000e640008000800 */
[----:B------:R-:W-:Y:S02]  /*5480*/  LEA R219, R219, UR5, 0x1 ;  /* 0x00000005dbdb7c11 */ /* 0x000fe4000f8e08ff */
[----:B------:R-:W-:Y:S01]  /*5490*/  IADD3 R3, PT, PT, R214, UR5, RZ ;  /* 0x00000005d6037c10 */ /* 0x000fe2000fffe0ff */
[----:B------:R-:W-:Y:S01]  /*54a0*/  UIADD3.X UR12, UPT, UPT, UR12, -0x1, URZ, UP0, !UPT ;  /* 0xffffffff0c0c7890 */ /* 0x000fe200087fe4ff */
[----:B------:R-:W-:Y:S01]  /*54b0*/  LEA R209, R209, UR5, 0x1 ;  /* 0x00000005d1d17c11 */ /* 0x000fe2000f8e08ff */
[----:B------:R-:W-:Y:S01]  /*54c0*/  IMAD.IADD R217, R2, 0x1, R219 ;  /* 0x0000000102d97824 */ /* 0x000fe200078e02db */
[----:B------:R-:W-:Y:S01]  /*54d0*/  LEA R221, R221, UR5, 0x1 ;  /* 0x00000005dddd7c11 */ /* 0x000fe2000f8e08ff */
[C---:B------:R-:W-:Y:S01]  /*54e0*/  IMAD.IADD R213, R3.reuse, 0x1, R2 ;  /* 0x0000000103d57824 */ /* 0x040fe200078e0202 */
[----:B------:R-:W-:Y:S01]  /*54f0*/  IADD3 R208, PT, PT, R212, R209, RZ ;  /* 0x000000d1d4d07210 */ /* 0x000fe20007ffe0ff */
[----:B------:R-:W-:-:S02]  /*5500*/  IMAD.IADD R210, R3, 0x1, R212 ;  /* 0x0000000103d27824 */ /* 0x000fc400078e02d4 */
[C---:B------:R-:W-:Y:S02]  /*5510*/  IMAD.IADD R215, R212.reuse, 0x1, R219 ;  /* 0x00000001d4d77824 */ /* 0x040fe400078e02db */
[C---:B------:R-:W-:Y:S02]  /*5520*/  VIADD R224, R209.reuse, 0x10000 ;  /* 0x00010000d1e07836 */ /* 0x040fe40000000000 */
[----:B------:R-:W-:Y:S02]  /*5530*/  VIADD R222, R209, 0x10040 ;  /* 0x00010040d1de7836 */ /* 0x000fe40000000000 */
[C---:B------:R-:W-:Y:S02]  /*5540*/  IMAD.IADD R211, R212.reuse, 0x1, R213 ;  /* 0x00000001d4d37824 */ /* 0x040fe400078e02d5 */
[----:B------:R-:W-:Y:S01]  /*5550*/  IMAD.IADD R216, R212, 0x1, R217 ;  /* 0x00000001d4d87824 */ /* 0x000fe200078e02d9 */
[----:B-1----:R-:W-:Y:S06]  /*5560*/  BRA `(.L_x_23) ;  /* 0x0000000000a07947 */ /* 0x002fec0003800000 */
.L_x_25:
[----:B------:R-:W1:Y:S02]  /*5570*/  LDC.64 R2, c[0x0][0x3b8] ;  /* 0x0000ee00ff027b82 */ /* 0x000e640000000a00 */
[C---:B-1----:R-:W-:Y:S01]  /*5580*/  IMAD.WIDE.U32 R168, R2.reuse, UR18, RZ ;  /* 0x0000001202a87c25 */ /* 0x042fe2000f8e00ff */
[----:B------:R-:W-:Y:S03]  /*5590*/  SHF.L.U64.HI R166, R2, 0x4, R3 ;  /* 0x0000000402a67819 */ /* 0x000fe60000010203 */
[----:B------:R-:W-:Y:S01]  /*55a0*/  IMAD R169, R3, UR18, R169 ;  /* 0x0000001203a97c24 */ /* 0x000fe2000f8e02a9 */
[----:B------:R-:W-:Y:S01]  /*55b0*/  LEA R178, P2, R168, R220, 0x7 ;  /* 0x000000dca8b27211 */ /* 0x000fe200078438ff */
[----:B------:R-:W-:Y:S03]  /*55c0*/  IMAD.SHL.U32 R164, R2, 0x10, RZ ;  /* 0x0000001002a47824 */ /* 0x000fe600078e00ff */
[C-C-:B------:R-:W-:Y:S02]  /*55d0*/  LEA.HI.X R179, R168.reuse, R218, R169.reuse, 0x7, P2 ;  /* 0x000000daa8b37211 */ /* 0x140fe400010f3ca9 */
[C---:B------:R-:W-:Y:S03]  /*55e0*/  LEA R173, P0, R168.reuse, R164, 0x6 ;  /* 0x000000a4a8ad7211 */ /* 0x040fe600078030ff */
[----:B------:R-:W-:Y:S01]  /*55f0*/  @!PT LDS RZ, [RZ] ;  /* 0x00000000fffff984 */ /* 0x000fe20000000800 */
[----:B------:R-:W-:Y:S01]  /*5600*/  @!PT LDS RZ, [RZ] ;  /* 0x00000000fffff984 */ /* 0x000fe20000000800 */
[----:B------:R-:W-:Y:S01]  /*5610*/  @!PT LDS RZ, [RZ] ;  /* 0x00000000fffff984 */ /* 0x000fe20000000800 */
[----:B------:R1:W-:Y:S01]  /*5620*/  LDGSTS.E.BYPASS.LTC128B.128 [R221+0x8000], desc[UR16][R178.64] ;  /* 0x08000000b2dd7fae */ /* 0x0003e2000b981a10 */
[----:B------:R-:W-:Y:S02]  /*5630*/  LEA.HI.X R171, R168, R166, R169, 0x6, P0 ;  /* 0x000000a6a8ab7211 */ /* 0x000fe400000f34a9 */
[C---:B------:R-:W-:Y:S01]  /*5640*/  LEA R168, P2, R173.reuse, R220, 0x1 ;  /* 0x000000dcada87211 */ /* 0x040fe200078408ff */
[----:B------:R1:W-:Y:S01]  /*5650*/  LDGSTS.E.BYPASS.LTC128B.128 [R221+0xa000], desc[UR16][R178.64+0x80] ;  /* 0x0a000080b2dd7fae */ /* 0x0003e2000b981a10 */
[-C--:B------:R-:W-:Y:S02]  /*5660*/  IADD3 R177, P0, PT, R164, R173.reuse, RZ ;  /* 0x000000ada4b17210 */ /* 0x080fe40007f1e0ff */
[--C-:B------:R-:W-:Y:S01]  /*5670*/  LEA.HI.X R169, R173, R218, R171.reuse, 0x1, P2 ;  /* 0x000000daada97211 */ /* 0x100fe200010f0cab */
[----:B------:R1:W-:Y:S01]  /*5680*/  LDGSTS.E.BYPASS.LTC128B.128 [R221+0xc000], desc[UR16][R178.64+0x100] ;  /* 0x0c000100b2dd7fae */ /* 0x0003e2000b981a10 */
[----:B------:R-:W-:Y:S01]  /*5690*/  LEA R175, P1, R2, R173, 0x5 ;  /* 0x000000ad02af7211 */ /* 0x000fe200078228ff */
[----:B------:R-:W-:Y:S02]  /*56a0*/  IMAD.X R166, R166, 0x1, R171, P0 ;  /* 0x00000001a6a67824 */ /* 0x000fe400000e06ab */
[----:B------:R1:W-:Y:S01]  /*56b0*/  LDGSTS.E.BYPASS.LTC128B.128 [R221+0xe000], desc[UR16][R178.64+0x180] ;  /* 0x0e000180b2dd7fae */ /* 0x0003e2000b981a10 */
[-C--:B------:R-:W-:Y:S02]  /*56c0*/  LEA R170, P0, R175, R220.reuse, 0x1 ;  /* 0x000000dcafaa7211 */ /* 0x080fe400078008ff */
[----:B------:R-:W-:Y:S01]  /*56d0*/  LEA.HI.X R2, R2, R171, R3, 0x5, P1 ;  /* 0x000000ab02027211 */ /* 0x000fe200008f2c03 */
[----:B------:R1:W-:Y:S01]  /*56e0*/  LDGSTS.E.BYPASS.LTC128B.128 [R221+0x8800], desc[UR16][R168.64] ;  /* 0x08800000a8dd7fae */ /* 0x0003e2000b981a10 */
[----:B------:R-:W-:Y:S02]  /*56f0*/  LEA R172, P1, R177, R220, 0x1 ;  /* 0x000000dcb1ac7211 */ /* 0x000fe400078208ff */
[-C--:B------:R-:W-:Y:S01]  /*5700*/  LEA.HI.X R171, R175, R218.reuse, R2, 0x1, P0 ;  /* 0x000000daafab7211 */ /* 0x080fe200000f0c02 */
[----:B------:R1:W-:Y:S01]  /*5710*/  LDGSTS.E.BYPASS.LTC128B.128 [R221+0xa800], desc[UR16][R168.64+0x80] ;  /* 0x0a800080a8dd7fae */ /* 0x0003e2000b981a10 */
[----:B------:R-:W-:Y:S03]  /*5720*/  LEA.HI.X R173, R177, R218, R166, 0x1, P1 ;  /* 0x000000dab1ad7211 */ /* 0x000fe600008f0ca6 */
        /* <DEDUP_REMOVED lines=10> */
[----:B------:R-:W0:Y:S01]  /*57d0*/  LDGDEPBAR ;  /* 0x00000000000079af */ /* 0x000e220000000000 */
[----:B------:R-:W-:Y:S05]  /*57e0*/  BRA `(.L_x_24) ;  /* 0x0000001000007947 */ /* 0x000fea0003800000 */
.L_x_23:
[----:B------:R-:W-:Y:S04]  /*57f0*/  DEPBAR.LE SB0, 0x0 ;  /* 0x000080000000791a */ /* 0x000fe80000000000 */
[----:B------:R-:W-:Y:S01]  /*5800*/  BAR.SYNC.DEFER_BLOCKING 0x0 ;  /* 0x0000000000007b1d */ /* 0x000fe20000010000 */
[----:B------:R-:W-:Y:S01]  /*5810*/  IADD3 R204, P0, PT, R226, UR11, RZ ;  /* 0x0000000be2cc7c10 */ /* 0x000fe2000ff1e0ff */
[----:B------:R-:W-:Y:S03]  /*5820*/  UISETP.NE.AND UP0, UPT, UR18, -0x1, UPT ;  /* 0xffffffff1200788c */ /* 0x000fe6000bf05270 */
[----:B------:R-:W-:Y:S02]  /*5830*/  IADD3.X R205, PT, PT, R227, UR10, RZ, P0, !PT ;  /* 0x0000000ae3cd7c10 */ /* 0x000fe400087fe4ff */
[----:B------:R-:W-:Y:S04]  /*5840*/  IADD3 R166, P0, PT, R204, UR26, RZ ;  /* 0x0000001acca67c10 */ /* 0x000fe8000ff1e0ff */
[----:B------:R-:W-:Y:S02]  /*5850*/  IADD3.X R167, PT, PT, R205, UR12, RZ, P0, !PT ;  /* 0x0000000ccda77c10 */ /* 0x000fe400087fe4ff */
[----:B------:R-:W-:Y:S04]  /*5860*/  IADD3 R2, P0, PT, R166, UR26, RZ ;  /* 0x0000001aa6027c10 */ /* 0x000fe8000ff1e0ff */
[----:B------:R-:W-:Y:S01]  /*5870*/  IADD3.X R3, PT, PT, R167, UR12, RZ, P0, !PT ;  /* 0x0000000ca7037c10 */ /* 0x000fe200087fe4ff */
[----:B------:R-:W-:Y:S01]  /*5880*/  @!PT LDS RZ, [RZ] ;  /* 0x00000000fffff984 */ /* 0x000fe20000000800 */
[----:B------:R-:W-:Y:S01]  /*5890*/  @!PT LDS RZ, [RZ] ;  /* 0x00000000fffff984 */ /* 0x000fe20000000800 */
[----:B------:R-:W-:Y:S01]  /*58a0*/  @!PT LDS RZ, [RZ] ;  /* 0x00000000fffff984 */ /* 0x000fe20000000800 */
[----:B------:R-:W-:Y:S04]  /*58b0*/  LDGSTS.E.BYPASS.LTC128B.128 [R221+0x10000], desc[UR16][R226.64] ;  /* 0x10000000e2dd7fae */ /* 0x000fe8000b981a10 */
[----:B------:R-:W-:Y:S04]  /*58c0*/  LDGSTS.E.BYPASS.LTC128B.128 [R221+0x12000], desc[UR16][R226.64+0x80] ;  /* 0x12000080e2dd7fae */ /* 0x000fe8000b981a10 */
[----:B------:R-:W-:Y:S04]  /*58d0*/  LDGSTS.E.BYPASS.LTC128B.128 [R221+0x14000], desc[UR16][R226.64+0x100] ;  /* 0x14000100e2dd7fae */ /* 0x000fe8000b981a10 */
[----:B------:R-:W-:Y:S04]  /*58e0*/  LDGSTS.E.BYPASS.LTC128B.128 [R221+0x16000], desc[UR16][R226.64+0x180] ;  /* 0x16000180e2dd7fae */ /* 0x000fe8000b981a10 */
[----:B------:R-:W-:Y:S04]  /*58f0*/  LDGSTS.E.BYPASS.LTC128B.128 [R221+0x10800], desc[UR16][R204.64] ;  /* 0x10800000ccdd7fae */ /* 0x000fe8000b981a10 */
[----:B------:R-:W-:Y:S04]  /*5900*/  LDGSTS.E.BYPASS.LTC128B.128 [R221+0x12800], desc[UR16][R204.64+0x80] ;  /* 0x12800080ccdd7fae */ /* 0x000fe8000b981a10 */
[----:B------:R-:W-:Y:S04]  /*5910*/  LDGSTS.E.BYPASS.LTC128B.128 [R221+0x14800], desc[UR16][R204.64+0x100] ;  /* 0x14800100ccdd7fae */ /* 0x000fe8000b981a10 */
[----:B------:R1:W-:Y:S04]  /*5920*/  LDGSTS.E.BYPASS.LTC128B.128 [R221+0x16800], desc[UR16][R204.64+0x180] ;  /* 0x16800180ccdd7fae */ /* 0x0003e8000b981a10 */
        /* <DEDUP_REMOVED lines=8> */
[----:B------:R-:W-:Y:S04]  /*59b0*/  LDSM.16.M88.4 R168, [R219] ;  /* 0x00000000dba8783b */ /* 0x000fe80000000200 */
[----:B------:R-:W3:Y:S04]  /*59c0*/  LDSM.16.M88.4 R172, [R214+UR5+0x8000] ;  /* 0x00800005d6ac783b */ /* 0x000ee80008000200 */
[----:B------:R-:W4:Y:S04]  /*59d0*/  LDSM.16.M88.4 R176, [R214+UR5+0x8800] ;  /* 0x00880005d6b0783b */ /* 0x000f280008000200 */
[----:B------:R-:W5:Y:S04]  /*59e0*/  LDSM.16.M88.4 R180, [R214+UR5+0x9000] ;  /* 0x00900005d6b4783b */ /* 0x000f680008000200 */
[----:B------:R-:W0:Y:S04]  /*59f0*/  LDGDEPBAR ;  /* 0x00000000000079af */ /* 0x000e280000000000 */
[----:B------:R-:W2:Y:S04]  /*5a00*/  LDSM.16.M88.4 R184, [R214+UR5+0x9800] ;  /* 0x00980005d6b8783b */ /* 0x000ea80008000200 */
[----:B------:R-:W-:Y:S04]  /*5a10*/  LDSM.16.M88.4 R188, [R215] ;  /* 0x00000000d7bc783b */ /* 0x000fe80000000200 */
[----:B------:R-:W2:Y:S04]  /*5a20*/  LDSM.16.M88.4 R192, [R210+0x8000] ;  /* 0x00800000d2c0783b */ /* 0x000ea80000000200 */
[----:B------:R-:W-:Y:S04]  /*5a30*/  LDSM.16.M88.4 R196, [R210+0x9000] ;  /* 0x00900000d2c4783b */ /* 0x000fe80000000200 */
[----:B------:R-:W-:Y:S04]  /*5a40*/  LDSM.16.M88.4 R200, [R210+0x9800] ;  /* 0x00980000d2c8783b */ /* 0x000fe80000000200 */
[----:B-1----:R-:W-:Y:S01]  /*5a50*/  LDSM.16.M88.4 R204, [R214+UR5+0xa000] ;  /* 0x00a00005d6cc783b */ /* 0x002fe20008000200 */
[C---:B---3--:R-:W-:Y:S08]  /*5a60*/  HMMA.16816.F32.BF16 R4, R168.reuse, R172, RZ ;  /* 0x000000aca804723c */ /* 0x048ff000000418ff */
[C---:B------:R-:W-:Y:S01]  /*5a70*/  HMMA.16816.F32.BF16 R8, R168.reuse, R174, RZ ;  /* 0x000000aea808723c */ /* 0x040fe200000418ff */
[----:B------:R-:W1:Y:S07]  /*5a80*/  LDSM.16.M88.4 R172, [R210+0x8800] ;  /* 0x00880000d2ac783b */ /* 0x000e6e0000000200 */
[C---:B----4-:R-:W-:Y:S08]  /*5a90*/  HMMA.16816.F32.BF16 R12, R168.reuse, R176, RZ ;  /* 0x000000b0a80c723c */ /* 0x050ff000000418ff */
[C---:B------:R-:W-:Y:S01]  /*5aa0*/  HMMA.16816.F32.BF16 R16, R168.reuse, R178, RZ ;  /* 0x000000b2a810723c */ /* 0x040fe200000418ff */
[----:B------:R-:W-:Y:S07]  /*5ab0*/  LDSM.16.M88.4 R176, [R217] ;  /* 0x00000000d9b0783b */ /* 0x000fee0000000200 */
[C---:B-----5:R-:W-:Y:S08]  /*5ac0*/  HMMA.16816.F32.BF16 R20, R168.reuse, R180, RZ ;  /* 0x000000b4a814723c */ /* 0x060ff000000418ff */
[C---:B------:R-:W-:Y:S01]  /*5ad0*/  HMMA.16816.F32.BF16 R24, R168.reuse, R182, RZ ;  /* 0x000000b6a818723c */ /* 0x040fe200000418ff */
[----:B------:R-:W3:Y:S07]  /*5ae0*/  LDSM.16.M88.4 R180, [R213+0x8000] ;  /* 0x00800000d5b4783b */ /* 0x000eee0000000200 */
[C---:B--2---:R-:W-:Y:S08]  /*5af0*/  HMMA.16816.F32.BF16 R28, R168.reuse, R184, RZ ;  /* 0x000000b8a81c723c */ /* 0x044ff000000418ff */
[----:B------:R-:W-:Y:S01]  /*5b00*/  HMMA.16816.F32.BF16 R32, R168, R186, RZ ;  /* 0x000000baa820723c */ /* 0x000fe200000418ff */
[----:B------:R-:W2:Y:S04]  /*5b10*/  LDSM.16.M88.4 R168, [R213+0x8800] ;  /* 0x00880000d5a8783b */ /* 0x000ea80000000200 */
[----:B------:R-:W4:Y:S03]  /*5b20*/  LDSM.16.M88.4 R184, [R213+0x9000] ;  /* 0x00900000d5b8783b */ /* 0x000f260000000200 */
[C---:B------:R-:W-:Y:S08]  /*5b30*/  HMMA.16816.F32.BF16 R4, R188.reuse, R192, R4 ;  /* 0x000000c0bc04723c */ /* 0x040ff00000041804 */
[C---:B------:R-:W-:Y:S01]  /*5b40*/  HMMA.16816.F32.BF16 R8, R188.reuse, R194, R8 ;  /* 0x000000c2bc08723c */ /* 0x040fe20000041808 */
[----:B------:R-:W-:Y:S07]  /*5b50*/  LDSM.16.M88.4 R192, [R216] ;  /* 0x00000000d8c0783b */ /* 0x000fee0000000200 */
[C---:B-1----:R-:W-:Y:S08]  /*5b60*/  HMMA.16816.F32.BF16 R12, R188.reuse, R172, R12 ;  /* 0x000000acbc0c723c */ /* 0x042ff0000004180c */
[C---:B------:R-:W-:Y:S01]  /*5b70*/  HMMA.16816.F32.BF16 R16, R188.reuse, R174, R16 ;  /* 0x000000aebc10723c */ /* 0x040fe20000041810 */
[----:B------:R-:W1:Y:S07]  /*5b80*/  LDSM.16.M88.4 R172, [R213+0x9800] ;  /* 0x00980000d5ac783b */ /* 0x000e6e0000000200 */
[C---:B------:R-:W-:Y:S08]  /*5b90*/  HMMA.16816.F32.BF16 R20, R188.reuse, R196, R20 ;  /* 0x000000c4bc14723c */ /* 0x040ff00000041814 */
[C---:B------:R-:W-:Y:S01]  /*5ba0*/  HMMA.16816.F32.BF16 R24, R188.reuse, R198, R24 ;  /* 0x000000c6bc18723c */ /* 0x040fe20000041818 */
[----:B------:R-:W5:Y:S07]  /*5bb0*/  LDSM.16.M88.4 R196, [R211+0x8000] ;  /* 0x00800000d3c4783b */ /* 0x000f6e0000000200 */
[C---:B------:R-:W-:Y:S08]  /*5bc0*/  HMMA.16816.F32.BF16 R28, R188.reuse, R200, R28 ;  /* 0x000000c8bc1c723c */ /* 0x040ff0000004181c */
[----:B------:R-:W-:Y:S01]  /*5bd0*/  HMMA.16816.F32.BF16 R32, R188, R202, R32 ;  /* 0x000000cabc20723c */ /* 0x000fe20000041820 */
[----:B------:R-:W5:Y:S04]  /*5be0*/  LDSM.16.M88.4 R188, [R211+0x8800] ;  /* 0x00880000d3bc783b */ /* 0x000f680000000200 */
[----:B------:R-:W-:Y:S03]  /*5bf0*/  LDSM.16.M88.4 R200, [R219+0x2000] ;  /* 0x00200000dbc8783b */ /* 0x000fe60000000200 */
[C---:B---3--:R-:W-:Y:S08]  /*5c00*/  HMMA.16816.F32.BF16 R4, R176.reuse, R180, R4 ;  /* 0x000000b4b004723c */ /* 0x048ff00000041804 */
[C---:B------:R-:W-:Y:S01]  /*5c10*/  HMMA.16816.F32.BF16 R8, R176.reuse, R182, R8 ;  /* 0x000000b6b008723c */ /* 0x040fe20000041808 */
[----:B------:R-:W-:Y:S07]  /*5c20*/  LDSM.16.M88.4 R180, [R211+0x9800] ;  /* 0x00980000d3b4783b */ /* 0x000fee0000000200 */
[C---:B--2---:R-:W-:Y:S08]  /*5c30*/  HMMA.16816.F32.BF16 R12, R176.reuse, R168, R12 ;  /* 0x000000a8b00c723c */ /* 0x044ff0000004180c */
[C---:B------:R-:W-:Y:S01]  /*5c40*/  HMMA.16816.F32.BF16 R16, R176.reuse, R170, R16 ;  /* 0x000000aab010723c */ /* 0x040fe20000041810 */
[----:B------:R-:W2:Y:S07]  /*5c50*/  LDSM.16.M88.4 R168, [R211+0x9000] ;  /* 0x00900000d3a8783b */ /* 0x000eae0000000200 */
[C---:B----4-:R-:W-:Y:S08]  /*5c60*/  HMMA.16816.F32.BF16 R20, R176.reuse, R184, R20 ;  /* 0x000000b8b014723c */ /* 0x050ff00000041814 */
[C---:B------:R-:W-:Y:S01]  /*5c70*/  HMMA.16816.F32.BF16 R24, R176.reuse, R186, R24 ;  /* 0x000000bab018723c */ /* 0x040fe20000041818 */
[----:B------:R-:W-:Y:S07]  /*5c80*/  LDSM.16.M88.4 R184, [R214+UR5+0xb800] ;  /* 0x00b80005d6b8783b */ /* 0x000fee0008000200 */
[C---:B-1----:R-:W-:Y:S08]  /*5c90*/  HMMA.16816.F32.BF16 R28, R176.reuse, R172, R28 ;  /* 0x000000acb01c723c */ /* 0x042ff0000004181c */
[----:B------:R-:W-:Y:S01]  /*5ca0*/  HMMA.16816.F32.BF16 R32, R176, R174, R32 ;  /* 0x000000aeb020723c */ /* 0x000fe20000041820 */
[----:B------:R-:W1:Y:S04]  /*5cb0*/  LDSM.16.M88.4 R172, [R214+UR5+0xa800] ;  /* 0x00a80005d6ac783b */ /* 0x000e680008000200 */
[----:B------:R-:W3:Y:S03]  /*5cc0*/  LDSM.16.M88.4 R176, [R214+UR5+0xb000] ;  /* 0x00b00005d6b0783b */ /* 0x000ee60008000200 */
[C---:B-----5:R-:W-:Y:S08]  /*5cd0*/  HMMA.16816.F32.BF16 R4, R192.reuse, R196, R4 ;  /* 0x000000c4c004723c */ /* 0x060ff00000041804 */
[C---:B------:R-:W-:Y:S01]  /*5ce0*/  HMMA.16816.F32.BF16 R8, R192.reuse, R198, R8 ;  /* 0x000000c6c008723c */ /* 0x040fe20000041808 */
[----:B------:R-:W-:Y:S07]  /*5cf0*/  LDSM.16.M88.4 R196, [R216+0x2000] ;  /* 0x00200000d8c4783b */ /* 0x000fee0000000200 */
[C---:B------:R-:W-:Y:S08]  /*5d00*/  HMMA.16816.F32.BF16 R12, R192.reuse, R188, R12 ;  /* 0x000000bcc00c723c */ /* 0x040ff0000004180c */
[C---:B------:R-:W-:Y:S01]  /*5d10*/  HMMA.16816.F32.BF16 R16, R192.reuse, R190, R16 ;  /* 0x000000bec010723c */ /* 0x040fe20000041810 */
[----:B------:R-:W-:Y:S07]  /*5d20*/  LDSM.16.M88.4 R188, [R210+0xb000] ;  /* 0x00b00000d2bc783b */ /* 0x000fee0000000200 */
[C---:B--2---:R-:W-:Y:S08]  /*5d30*/  HMMA.16816.F32.BF16 R20, R192.reuse, R168, R20 ;  /* 0x000000a8c014723c */ /* 0x044ff00000041814 */
[C---:B------:R-:W-:Y:S01]  /*5d40*/  HMMA.16816.F32.BF16 R24, R192.reuse, R170, R24 ;  /* 0x000000aac018723c */ /* 0x040fe20000041818 */
[----:B------:R-:W-:Y:S07]  /*5d50*/  LDSM.16.M88.4 R168, [R215+0x2000] ;  /* 0x00200000d7a8783b */ /* 0x000fee0000000200 */
[C---:B------:R-:W-:Y:S08]  /*5d60*/  HMMA.16816.F32.BF16 R28, R192.reuse, R180, R28 ;  /* 0x000000b4c01c723c */ /* 0x040ff0000004181c */
[----:B------:R-:W-:Y:S01]  /*5d70*/  HMMA.16816.F32.BF16 R32, R192, R182, R32 ;  /* 0x000000b6c020723c */ /* 0x000fe20000041820 */
[----:B------:R-:W2:Y:S04]  /*5d80*/  LDSM.16.M88.4 R180, [R210+0xa000] ;  /* 0x00a00000d2b4783b */ /* 0x000ea80000000200 */
[----:B------:R-:W-:Y:S03]  /*5d90*/  LDSM.16.M88.4 R192, [R213+0xa000] ;  /* 0x00a00000d5c0783b */ /* 0x000fe60000000200 */
[C---:B------:R-:W-:Y:S08]  /*5da0*/  HMMA.16816.F32.BF16 R4, R200.reuse, R204, R4 ;  /* 0x000000ccc804723c */ /* 0x040ff00000041804 */
[C---:B------:R-:W-:Y:S01]  /*5db0*/  HMMA.16816.F32.BF16 R8, R200.reuse, R206, R8 ;  /* 0x000000cec808723c */ /* 0x040fe20000041808 */
[----:B------:R-:W-:Y:S07]  /*5dc0*/  LDSM.16.M88.4 R204, [R211+0xa800] ;  /* 0x00a80000d3cc783b */ /* 0x000fee0000000200 */
[C---:B-1----:R-:W-:Y:S08]  /*5dd0*/  HMMA.16816.F32.BF16 R12, R200.reuse, R172, R12 ;  /* 0x000000acc80c723c */ /* 0x042ff0000004180c */
[C---:B------:R-:W-:Y:S01]  /*5de0*/  HMMA.16816.F32.BF16 R16, R200.reuse, R174, R16 ;  /* 0x000000aec810723c */ /* 0x040fe20000041810 */
[----:B------:R-:W1:Y:S07]  /*5df0*/  LDSM.16.M88.4 R172, [R210+0xa800] ;  /* 0x00a80000d2ac783b */ /* 0x000e6e0000000200 */
[C---:B---3--:R-:W-:Y:S08]  /*5e00*/  HMMA.16816.F32.BF16 R20, R200.reuse, R176, R20 ;  /* 0x000000b0c814723c */ /* 0x048ff00000041814 */
[C---:B------:R-:W-:Y:S01]  /*5e10*/  HMMA.16816.F32.BF16 R24, R200.reuse, R178, R24 ;  /* 0x000000b2c818723c */ /* 0x040fe20000041818 */
[----:B------:R-:W3:Y:S07]  /*5e20*/  LDSM.16.M88.4 R176, [R210+0xb800] ;  /* 0x00b80000d2b0783b */ /* 0x000eee0000000200 */
[C---:B------:R-:W-:Y:S08]  /*5e30*/  HMMA.16816.F32.BF16 R28, R200.reuse, R184, R28 ;  /* 0x000000b8c81c723c */ /* 0x040ff0000004181c */
[----:B------:R-:W-:Y:S01]  /*5e40*/  HMMA.16816.F32.BF16 R32, R200, R186, R32 ;  /* 0x000000bac820723c */ /* 0x000fe20000041820 */
[----:B------:R-:W4:Y:S04]  /*5e50*/  LDSM.16.M88.4 R184, [R217+0x2000] ;  /* 0x00200000d9b8783b */ /* 0x000f280000000200 */
[----:B------:R-:W-:Y:S03]  /*5e60*/  LDSM.16.M88.4 R200, [R211+0xa000] ;  /* 0x00a00000d3c8783b */ /* 0x000fe60000000200 */
[C---:B--2---:R-:W-:Y:S08]  /*5e70*/  HMMA.16816.F32.BF16 R4, R168.reuse, R180, R4 ;  /* 0x000000b4a804723c */ /* 0x044ff00000041804 */
[C---:B------:R-:W-:Y:S01]  /*5e80*/  HMMA.16816.F32.BF16 R8, R168.reuse, R182, R8 ;  /* 0x000000b6a808723c */ /* 0x040fe20000041808 */
[----:B------:R-:W2:Y:S07]  /*5e90*/  LDSM.16.M88.4 R180, [R213+0xa800] ;  /* 0x00a80000d5b4783b */ /* 0x000eae0000000200 */
[C---:B-1----:R-:W-:Y:S08]  /*5ea0*/  HMMA.16816.F32.BF16 R12, R168.reuse, R172, R12 ;  /* 0x000000aca80c723c */ /* 0x042ff0000004180c */
[C---:B------:R-:W-:Y:S01]  /*5eb0*/  HMMA.16816.F32.BF16 R16, R168.reuse, R174, R16 ;  /* 0x000000aea810723c */ /* 0x040fe20000041810 */
[----:B------:R-:W1:Y:S07]  /*5ec0*/  LDSM.16.M88.4 R172, [R213+0xb000] ;  /* 0x00b00000d5ac783b */ /* 0x000e6e0000000200 */
[C---:B------:R-:W-:Y:S08]  /*5ed0*/  HMMA.16816.F32.BF16 R20, R168.reuse, R188, R20 ;  /* 0x000000bca814723c */ /* 0x040ff00000041814 */
[C---:B------:R-:W-:Y:S01]  /*5ee0*/  HMMA.16816.F32.BF16 R24, R168.reuse, R190, R24 ;  /* 0x000000bea818723c */ /* 0x040fe20000041818 */
[----:B------:R-:W5:Y:S07]  /*5ef0*/  LDSM.16.M88.4 R188, [R213+0xb800] ;  /* 0x00b80000d5bc783b */ /* 0x000f6e0000000200 */
[C---:B---3--:R-:W-:Y:S08]  /*5f00*/  HMMA.16816.F32.BF16 R28, R168.reuse, R176, R28 ;  /* 0x000000b0a81c723c */ /* 0x048ff0000004181c */
[----:B------:R-:W-:Y:S01]  /*5f10*/  HMMA.16816.F32.BF16 R32, R168, R178, R32 ;  /* 0x000000b2a820723c */ /* 0x000fe20000041820 */
[----:B------:R-:W3:Y:S04]  /*5f20*/  LDSM.16.M88.4 R168, [R211+0xb000] ;  /* 0x00b00000d3a8783b */ /* 0x000ee80000000200 */
[----:B------:R-:W3:Y:S03]  /*5f30*/  LDSM.16.M88.4 R176, [R211+0xb800] ;  /* 0x00b80000d3b0783b */ /* 0x000ee60000000200 */
[C---:B----4-:R-:W-:Y:S08]  /*5f40*/  HMMA.16816.F32.BF16 R4, R184.reuse, R192, R4 ;  /* 0x000000c0b804723c */ /* 0x050ff00000041804 */
[C---:B------:R-:W-:Y:S01]  /*5f50*/  HMMA.16816.F32.BF16 R8, R184.reuse, R194, R8 ;  /* 0x000000c2b808723c */ /* 0x040fe20000041808 */
[----:B------:R-:W-:Y:S07]  /*5f60*/  LDSM.16.M88.4 R192, [R210+0xc000] ;  /* 0x00c00000d2c0783b */ /* 0x000fee0000000200 */
[C---:B--2---:R-:W-:Y:S08]  /*5f70*/  HMMA.16816.F32.BF16 R12, R184.reuse, R180, R12 ;  /* 0x000000b4b80c723c */ /* 0x044ff0000004180c */
[C---:B------:R-:W-:Y:S01]  /*5f80*/  HMMA.16816.F32.BF16 R16, R184.reuse, R182, R16 ;  /* 0x000000b6b810723c */ /* 0x040fe20000041810 */
[----:B------:R-:W-:Y:S07]  /*5f90*/  LDSM.16.M88.4 R180, [R214+UR5+0xc000] ;  /* 0x00c00005d6b4783b */ /* 0x000fee0008000200 */
[C---:B-1----:R-:W-:Y:S08]  /*5fa0*/  HMMA.16816.F32.BF16 R20, R184.reuse, R172, R20 ;  /* 0x000000acb814723c */ /* 0x042ff00000041814 */
[C---:B------:R-:W-:Y:S01]  /*5fb0*/  HMMA.16816.F32.BF16 R24, R184.reuse, R174, R24 ;  /* 0x000000aeb818723c */ /* 0x040fe20000041818 */
[----:B------:R-:W1:Y:S07]  /*5fc0*/  LDSM.16.M88.4 R172, [R219+0x4000] ;  /* 0x00400000dbac783b */ /* 0x000e6e0000000200 */
[C---:B-----5:R-:W-:Y:S08]  /*5fd0*/  HMMA.16816.F32.BF16 R28, R184.reuse, R188, R28 ;  /* 0x000000bcb81c723c */ /* 0x060ff0000004181c */
[----:B------:R-:W-:Y:S01]  /*5fe0*/  HMMA.16816.F32.BF16 R32, R184, R190, R32 ;  /* 0x000000beb820723c */ /* 0x000fe20000041820 */
[----:B------:R-:W2:Y:S04]  /*5ff0*/  LDSM.16.M88.4 R184, [R214+UR5+0xc800] ;  /* 0x00c80005d6b8783b */ /* 0x000ea80008000200 */
[----:B------:R-:W4:Y:S03]  /*6000*/  LDSM.16.M88.4 R188, [R214+UR5+0xd000] ;  /* 0x00d00005d6bc783b */ /* 0x000f260008000200 */
[C---:B------:R-:W-:Y:S08]  /*6010*/  HMMA.16816.F32.BF16 R4, R196.reuse, R200, R4 ;  /* 0x000000c8c404723c */ /* 0x040ff00000041804 */
[C---:B------:R-:W-:Y:S01]  /*6020*/  HMMA.16816.F32.BF16 R8, R196.reuse, R202, R8 ;  /* 0x000000cac408723c */ /* 0x040fe20000041808 */
[----:B------:R-:W-:Y:S07]  /*6030*/  LDSM.16.M88.4 R200, [R211+0xc000] ;  /* 0x00c00000d3c8783b */ /* 0x000fee0000000200 */
[C---:B------:R-:W-:Y:S08]  /*6040*/  HMMA.16816.F32.BF16 R12, R196.reuse, R204, R12 ;  /* 0x000000ccc40c723c */ /* 0x040ff0000004180c */
[C---:B------:R-:W-:Y:S01]  /*6050*/  HMMA.16816.F32.BF16 R16, R196.reuse, R206, R16 ;  /* 0x000000cec410723c */ /* 0x040fe20000041810 */
[----:B------:R-:W-:Y:S07]  /*6060*/  LDSM.16.M88.4 R204, [R210+0xe800] ;  /* 0x00e80000d2cc783b */ /* 0x000fee0000000200 */
[C---:B---3--:R-:W-:Y:S08]  /*6070*/  HMMA.16816.F32.BF16 R20, R196.reuse, R168, R20 ;  /* 0x000000a8c414723c */ /* 0x048ff00000041814 */
[C---:B------:R-:W-:Y:S01]  /*6080*/  HMMA.16816.F32.BF16 R24, R196.reuse, R170, R24 ;  /* 0x000000aac418723c */ /* 0x040fe20000041818 */
[----:B------:R-:W3:Y:S07]  /*6090*/  LDSM.16.M88.4 R168, [R214+UR5+0xd800] ;  /* 0x00d80005d6a8783b */ /* 0x000eee0008000200 */
[C---:B------:R-:W-:Y:S08]  /*60a0*/  HMMA.16816.F32.BF16 R28, R196.reuse, R176, R28 ;  /* 0x000000b0c41c723c */ /* 0x040ff0000004181c */
[----:B------:R-:W-:Y:S01]  /*60b0*/  HMMA.16816.F32.BF16 R32, R196, R178, R32 ;  /* 0x000000b2c420723c */ /* 0x000fe20000041820 */
[----:B------:R-:W5:Y:S04]  /*60c0*/  LDSM.16.M88.4 R176, [R215+0x4000] ;  /* 0x00400000d7b0783b */ /* 0x000f680000000200 */
[----:B------:R-:W-:Y:S03]  /*60d0*/  LDSM.16.M88.4 R196, [R216+0x4000] ;  /* 0x00400000d8c4783b */ /* 0x000fe60000000200 */
[C---:B-1----:R-:W-:Y:S08]  /*60e0*/  HMMA.16816.F32.BF16 R4, R172.reuse, R180, R4 ;  /* 0x000000b4ac04723c */ /* 0x042ff00000041804 */
[C---:B------:R-:W-:Y:S01]  /*60f0*/  HMMA.16816.F32.BF16 R8, R172.reuse, R182, R8 ;  /* 0x000000b6ac08723c */ /* 0x040fe20000041808 */
[----:B------:R-:W1:Y:S07]  /*6100*/  LDSM.16.M88.4 R180, [R210+0xc800] ;  /* 0x00c80000d2b4783b */ /* 0x000e6e0000000200 */
[C---:B--2---:R-:W-:Y:S08]  /*6110*/  HMMA.16816.F32.BF16 R12, R172.reuse, R184, R12 ;  /* 0x000000b8ac0c723c */ /* 0x044ff0000004180c */
[C---:B------:R-:W-:Y:S01]  /*6120*/  HMMA.16816.F32.BF16 R16, R172.reuse, R186, R16 ;  /* 0x000000baac10723c */ /* 0x040fe20000041810 */
[----:B------:R-:W2:Y:S07]  /*6130*/  LDSM.16.M88.4 R184, [R210+0xd000] ;  /* 0x00d00000d2b8783b */ /* 0x000eae0000000200 */
[C---:B----4-:R-:W-:Y:S08]  /*6140*/  HMMA.16816.F32.BF16 R20, R172.reuse, R188, R20 ;  /* 0x000000bcac14723c */ /* 0x050ff00000041814 */
[C---:B------:R-:W-:Y:S01]  /*6150*/  HMMA.16816.F32.BF16 R24, R172.reuse, R190, R24 ;  /* 0x000000beac18723c */ /* 0x040fe20000041818 */
[----:B------:R-:W4:Y:S07]  /*6160*/  LDSM.16.M88.4 R188, [R210+0xd800] ;  /* 0x00d80000d2bc783b */ /* 0x000f2e0000000200 */
[C---:B---3--:R-:W-:Y:S08]  /*6170*/  HMMA.16816.F32.BF16 R28, R172.reuse, R168, R28 ;  /* 0x000000a8ac1c723c */ /* 0x048ff0000004181c */
[----:B------:R-:W-:Y:S01]  /*6180*/  HMMA.16816.F32.BF16 R32, R172, R170, R32 ;  /* 0x000000aaac20723c */ /* 0x000fe20000041820 */
[----:B------:R-:W-:Y:S04]  /*6190*/  LDSM.16.M88.4 R168, [R217+0x4000] ;  /* 0x00400000d9a8783b */ /* 0x000fe80000000200 */
[----:B------:R-:W3:Y:S03]  /*61a0*/  LDSM.16.M88.4 R172, [R213+0xc000] ;  /* 0x00c00000d5ac783b */ /* 0x000ee60000000200 */
[C---:B-----5:R-:W-:Y:S08]  /*61b0*/  HMMA.16816.F32.BF16 R4, R176.reuse, R192, R4 ;  /* 0x000000c0b004723c */ /* 0x060ff00000041804 */
[C---:B------:R-:W-:Y:S01]  /*61c0*/  HMMA.16816.F32.BF16 R8, R176.reuse, R194, R8 ;  /* 0x000000c2b008723c */ /* 0x040fe20000041808 */
[----:B------:R-:W5:Y:S07]  /*61d0*/  LDSM.16.M88.4 R192, [R213+0xc800] ;  /* 0x00c80000d5c0783b */ /* 0x000f6e0000000200 */
[C---:B-1----:R-:W-:Y:S08]  /*61e0*/  HMMA.16816.F32.BF16 R12, R176.reuse, R180, R12 ;  /* 0x000000b4b00c723c */ /* 0x042ff0000004180c */
[C---:B------:R-:W-:Y:S01]  /*61f0*/  HMMA.16816.F32.BF16 R16, R176.reuse, R182, R16 ;  /* 0x000000b6b010723c */ /* 0x040fe20000041810 */
[----:B------:R-:W1:Y:S07]  /*6200*/  LDSM.16.M88.4 R180, [R213+0xd000] ;  /* 0x00d00000d5b4783b */ /* 0x000e6e0000000200 */
[C---:B--2---:R-:W-:Y:S08]  /*6210*/  HMMA.16816.F32.BF16 R20, R176.reuse, R184, R20 ;  /* 0x000000b8b014723c */ /* 0x044ff00000041814 */
[C---:B------:R-:W-:Y:S01]  /*6220*/  HMMA.16816.F32.BF16 R24, R176.reuse, R186, R24 ;  /* 0x000000bab018723c */ /* 0x040fe20000041818 */
[----:B------:R-:W2:Y:S07]  /*6230*/  LDSM.16.M88.4 R184, [R213+0xd800] ;  /* 0x00d80000d5b8783b */ /* 0x000eae0000000200 */
[C---:B----4-:R-:W-:Y:S08]  /*6240*/  HMMA.16816.F32.BF16 R28, R176.reuse, R188, R28 ;  /* 0x000000bcb01c723c */ /* 0x050ff0000004181c */
[----:B------:R-:W-:Y:S01]  /*6250*/  HMMA.16816.F32.BF16 R32, R176, R190, R32 ;  /* 0x000000beb020723c */ /* 0x000fe20000041820 */
[----:B------:R-:W-:Y:S04]  /*6260*/  LDSM.16.M88.4 R176, [R211+0xd000] ;  /* 0x00d00000d3b0783b */ /* 0x000fe80000000200 */
[----:B------:R-:W-:Y:S03]  /*6270*/  LDSM.16.M88.4 R188, [R211+0xd800] ;  /* 0x00d80000d3bc783b */ /* 0x000fe60000000200 */
[C---:B---3--:R-:W-:Y:S08]  /*6280*/  HMMA.16816.F32.BF16 R4, R168.reuse, R172, R4 ;  /* 0x000000aca804723c */ /* 0x048ff00000041804 */
[C---:B------:R-:W-:Y:S01]  /*6290*/  HMMA.16816.F32.BF16 R8, R168.reuse, R174, R8 ;  /* 0x000000aea808723c */ /* 0x040fe20000041808 */
[----:B------:R-:W3:Y:S07]  /*62a0*/  LDSM.16.M88.4 R172, [R211+0xc800] ;  /* 0x00c80000d3ac783b */ /* 0x000eee0000000200 */
[C---:B-----5:R-:W-:Y:S08]  /*62b0*/  HMMA.16816.F32.BF16 R12, R168.reuse, R192, R12 ;  /* 0x000000c0a80c723c */ /* 0x060ff0000004180c */
[C---:B------:R-:W-:Y:S01]  /*62c0*/  HMMA.16816.F32.BF16 R16, R168.reuse, R194, R16 ;  /* 0x000000c2a810723c */ /* 0x040fe20000041810 */
[----:B------:R-:W-:Y:S07]  /*62d0*/  LDSM.16.M88.4 R192, [R214+UR5+0xf800] ;  /* 0x00f80005d6c0783b */ /* 0x000fee0008000200 */
[C---:B-1----:R-:W-:Y:S08]  /*62e0*/  HMMA.16816.F32.BF16 R20, R168.reuse, R180, R20 ;  /* 0x000000b4a814723c */ /* 0x042ff00000041814 */
[C---:B------:R-:W-:Y:S01]  /*62f0*/  HMMA.16816.F32.BF16 R24, R168.reuse, R182, R24 ;  /* 0x000000b6a818723c */ /* 0x040fe20000041818 */
[----:B------:R-:W-:Y:S07]  /*6300*/  LDSM.16.M88.4 R180, [R214+UR5+0xe000] ;  /* 0x00e00005d6b4783b */ /* 0x000fee0008000200 */
[C---:B--2---:R-:W-:Y:S08]  /*6310*/  HMMA.16816.F32.BF16 R28, R168.reuse, R184, R28 ;  /* 0x000000b8a81c723c */ /* 0x044ff0000004181c */
[----:B------:R-:W-:Y:S01]  /*6320*/  HMMA.16816.F32.BF16 R32, R168, R186, R32 ;  /* 0x000000baa820723c */ /* 0x000fe20000041820 */
[----:B------:R-:W1:Y:S04]  /*6330*/  LDSM.16.M88.4 R168, [R219+0x6000] ;  /* 0x00600000dba8783b */ /* 0x000e680000000200 */
[----:B------:R-:W-:Y:S03]  /*6340*/  LDSM.16.M88.4 R184, [R214+UR5+0xf000] ;  /* 0x00f00005d6b8783b */ /* 0x000fe60008000200 */
[C---:B------:R-:W-:Y:S08]  /*6350*/  HMMA.16816.F32.BF16 R4, R196.reuse, R200, R4 ;  /* 0x000000c8c404723c */ /* 0x040ff00000041804 */
[C---:B------:R-:W-:Y:S01]  /*6360*/  HMMA.16816.F32.BF16 R8, R196.reuse, R202, R8 ;  /* 0x000000cac408723c */ /* 0x040fe20000041808 */
[----:B------:R-:W-:Y:S07]  /*6370*/  LDSM.16.M88.4 R200, [R210+0xe000] ;  /* 0x00e00000d2c8783b */ /* 0x000fee0000000200 */
[C---:B---3--:R-:W-:Y:S08]  /*6380*/  HMMA.16816.F32.BF16 R12, R196.reuse, R172, R12 ;  /* 0x000000acc40c723c */ /* 0x048ff0000004180c */
[C---:B------:R-:W-:Y:S01]  /*6390*/  HMMA.16816.F32.BF16 R16, R196.reuse, R174, R16 ;  /* 0x000000aec410723c */ /* 0x040fe20000041810 */
[----:B------:R-:W2:Y:S07]  /*63a0*/  LDSM.16.M88.4 R172, [R214+UR5+0xe800] ;  /* 0x00e80005d6ac783b */ /* 0x000eae0008000200 */
[C---:B------:R-:W-:Y:S08]  /*63b0*/  HMMA.16816.F32.BF16 R20, R196.reuse, R176, R20 ;  /* 0x000000b0c414723c */ /* 0x040ff00000041814 */
[C---:B------:R-:W-:Y:S01]  /*63c0*/  HMMA.16816.F32.BF16 R24, R196.reuse, R178, R24 ;  /* 0x000000b2c418723c */ /* 0x040fe20000041818 */
[----:B------:R-:W3:Y:S07]  /*63d0*/  LDSM.16.M88.4 R176, [R215+0x6000] ;  /* 0x00600000d7b0783b */ /* 0x000eee0000000200 */
[C---:B------:R-:W-:Y:S08]  /*63e0*/  HMMA.16816.F32.BF16 R28, R196.reuse, R188, R28 ;  /* 0x000000bcc41c723c */ /* 0x040ff0000004181c */
[----:B------:R-:W-:Y:S01]  /*63f0*/  HMMA.16816.F32.BF16 R32, R196, R190, R32 ;  /* 0x000000bec420723c */ /* 0x000fe20000041820 */
[----:B------:R-:W4:Y:S04]  /*6400*/  LDSM.16.M88.4 R188, [R210+0xf000] ;  /* 0x00f00000d2bc783b */ /* 0x000f280000000200 */
[----:B------:R-:W-:Y:S03]  /*6410*/  LDSM.16.M88.4 R196, [R216+0x6000] ;  /* 0x00600000d8c4783b */ /* 0x000fe60000000200 */
[C---:B-1----:R-:W-:Y:S08]  /*6420*/  HMMA.16816.F32.BF16 R4, R168.reuse, R180, R4 ;  /* 0x000000b4a804723c */ /* 0x042ff00000041804 */
[C---:B------:R-:W-:Y:S01]  /*6430*/  HMMA.16816.F32.BF16 R8, R168.reuse, R182, R8 ;  /* 0x000000b6a808723c */ /* 0x040fe20000041808 */
[----:B------:R-:W1:Y:S07]  /*6440*/  LDSM.16.M88.4 R180, [R210+0xf800] ;  /* 0x00f80000d2b4783b */ /* 0x000e6e0000000200 */
[C---:B--2---:R-:W-:Y:S08]  /*6450*/  HMMA.16816.F32.BF16 R12, R168.reuse, R172, R12 ;  /* 0x000000aca80c723c */ /* 0x044ff0000004180c */
[C---:B------:R-:W-:Y:S01]  /*6460*/  HMMA.16816.F32.BF16 R16, R168.reuse, R174, R16 ;  /* 0x000000aea810723c */ /* 0x040fe20000041810 */
[----:B------:R-:W-:Y:S07]  /*6470*/  LDSM.16.M88.4 R172, [R213+0xe000] ;  /* 0x00e00000d5ac783b */ /* 0x000fee0000000200 */
[C---:B------:R-:W-:Y:S08]  /*6480*/  HMMA.16816.F32.BF16 R20, R168.reuse, R184, R20 ;  /* 0x000000b8a814723c */ /* 0x040ff00000041814 */
[C---:B------:R-:W-:Y:S01]  /*6490*/  HMMA.16816.F32.BF16 R24, R168.reuse, R186, R24 ;  /* 0x000000baa818723c */ /* 0x040fe20000041818 */
[----:B------:R-:W-:Y:S07]  /*64a0*/  LDSM.16.M88.4 R184, [R213+0xe800] ;  /* 0x00e80000d5b8783b */ /* 0x000fee0000000200 */
[C---:B------:R-:W-:Y:S08]  /*64b0*/  HMMA.16816.F32.BF16 R28, R168.reuse, R192, R28 ;  /* 0x000000c0a81c723c */ /* 0x040ff0000004181c */
[----:B------:R-:W-:Y:S01]  /*64c0*/  HMMA.16816.F32.BF16 R32, R168, R194, R32 ;  /* 0x000000c2a820723c */ /* 0x000fe20000041820 */
[----:B------:R-:W2:Y:S04]  /*64d0*/  LDSM.16.M88.4 R168, [R217+0x6000] ;  /* 0x00600000d9a8783b */ /* 0x000ea80000000200 */
[----:B------:R-:W-:Y:S03]  /*64e0*/  LDSM.16.M88.4 R192, [R213+0xf800] ;  /* 0x00f80000d5c0783b */ /* 0x000fe60000000200 */
[C---:B---3--:R-:W-:Y:S08]  /*64f0*/  HMMA.16816.F32.BF16 R4, R176.reuse, R200, R4 ;  /* 0x000000c8b004723c */ /* 0x048ff00000041804 */
[C---:B------:R-:W-:Y:S01]  /*6500*/  HMMA.16816.F32.BF16 R8, R176.reuse, R202, R8 ;  /* 0x000000cab008723c */ /* 0x040fe20000041808 */
[----:B------:R-:W-:Y:S07]  /*6510*/  LDSM.16.M88.4 R200, [R211+0xe000] ;  /* 0x00e00000d3c8783b */ /* 0x000fee0000000200 */
[C---:B------:R-:W-:Y:S08]  /*6520*/  HMMA.16816.F32.BF16 R12, R176.reuse, R204, R12 ;  /* 0x000000ccb00c723c */ /* 0x040ff0000004180c */
[C---:B------:R-:W-:Y:S08]  /*6530*/  HMMA.16816.F32.BF16 R16, R176.reuse, R206, R16 ;  /* 0x000000ceb010723c */ /* 0x040ff00000041810 */
[C---:B----4-:R-:W-:Y:S08]  /*6540*/  HMMA.16816.F32.BF16 R20, R176.reuse, R188, R20 ;  /* 0x000000bcb014723c */ /* 0x050ff00000041814 */
[C---:B------:R-:W-:Y:S01]  /*6550*/  HMMA.16816.F32.BF16 R24, R176.reuse, R190, R24 ;  /* 0x000000beb018723c */ /* 0x040fe20000041818 */
[----:B------:R-:W3:Y:S07]  /*6560*/  LDSM.16.M88.4 R188, [R213+0xf000] ;  /* 0x00f00000d5bc783b */ /* 0x000eee0000000200 */
[C---:B-1----:R-:W-:Y:S08]  /*6570*/  HMMA.16816.F32.BF16 R28, R176.reuse, R180, R28 ;  /* 0x000000b4b01c723c */ /* 0x042ff0000004181c */
[----:B------:R-:W-:Y:S01]  /*6580*/  HMMA.16816.F32.BF16 R32, R176, R182, R32 ;  /* 0x000000b6b020723c */ /* 0x000fe20000041820 */
[----:B------:R-:W1:Y:S04]  /*6590*/  LDSM.16.M88.4 R176, [R211+0xe800] ;  /* 0x00e80000d3b0783b */ /* 0x000e680000000200 */
[----:B------:R-:W4:Y:S03]  /*65a0*/  LDSM.16.M88.4 R180, [R211+0xf000] ;  /* 0x00f00000d3b4783b */ /* 0x000f260000000200 */
[C---:B--2---:R-:W-:Y:S08]  /*65b0*/  HMMA.16816.F32.BF16 R4, R168.reuse, R172, R4 ;  /* 0x000000aca804723c */ /* 0x044ff00000041804 */
[C---:B------:R-:W-:Y:S01]  /*65c0*/  HMMA.16816.F32.BF16 R8, R168.reuse, R174, R8 ;  /* 0x000000aea808723c */ /* 0x040fe20000041808 */
[----:B------:R-:W2:Y:S01]  /*65d0*/  LDSM.16.M88.4 R172, [R211+0xf800] ;  /* 0x00f80000d3ac783b */ /* 0x000ea20000000200 */
[----:B------:R-:W-:Y:S04]  /*65e0*/  DEPBAR.LE SB0, 0x0 ;  /* 0x000080000000791a */ /* 0x000fe80000000000 */
[----:B------:R-:W-:Y:S02]  /*65f0*/  BAR.SYNC.DEFER_BLOCKING 0x0 ;  /* 0x0000000000007b1d */ /* 0x000fe40000010000 */
[C---:B------:R-:W-:Y:S08]  /*6600*/  HMMA.16816.F32.BF16 R12, R168.reuse, R184, R12 ;  /* 0x000000b8a80c723c */ /* 0x040ff0000004180c */
[C---:B------:R-:W-:Y:S08]  /*6610*/  HMMA.16816.F32.BF16 R16, R168.reuse, R186, R16 ;  /* 0x000000baa810723c */ /* 0x040ff00000041810 */
[C---:B---3--:R-:W-:Y:S08]  /*6620*/  HMMA.16816.F32.BF16 R20, R168.reuse, R188, R20 ;  /* 0x000000bca814723c */ /* 0x048ff00000041814 */
[C---:B------:R-:W-:Y:S08]  /*6630*/  HMMA.16816.F32.BF16 R24, R168.reuse, R190, R24 ;  /* 0x000000bea818723c */ /* 0x040ff00000041818 */
[C---:B------:R-:W-:Y:S08]  /*6640*/  HMMA.16816.F32.BF16 R28, R168.reuse, R192, R28 ;  /* 0x000000c0a81c723c */ /* 0x040ff0000004181c */
[----:B------:R-:W-:Y:S08]  /*6650*/  HMMA.16816.F32.BF16 R32, R168, R194, R32 ;  /* 0x000000c2a820723c */ /* 0x000ff00000041820 */
[C---:B------:R-:W-:Y:S08]  /*6660*/  HMMA.16816.F32.BF16 R4, R196.reuse, R200, R4 ;  /* 0x000000c8c404723c */ /* 0x040ff00000041804 */
[C---:B------:R-:W-:Y:S08]  /*6670*/  HMMA.16816.F32.BF16 R8, R196.reuse, R202, R8 ;  /* 0x000000cac408723c */ /* 0x040ff00000041808 */
[C---:B-1----:R-:W-:Y:S03]  /*6680*/  HMMA.16816.F32.BF16 R12, R196.reuse, R176, R12 ;  /* 0x000000b0c40c723c */ /* 0x042fe6000004180c */
[----:B------:R-:W-:Y:S02]  /*6690*/  FMNMX3.FTZ R3, R165, R4, R5, !PT ;  /* 0x00000004a5037276 */ /* 0x000fe40007810005 */
[----:B------:R-:W-:Y:S03]  /*66a0*/  FMNMX3.FTZ R2, R0, R6, R7, !PT ;  /* 0x0000000600027276 */ /* 0x000fe60007810007 */
[C---:B------:R-:W-:Y:S03]  /*66b0*/  HMMA.16816.F32.BF16 R16, R196.reuse, R178, R16 ;  /* 0x000000b2c410723c */ /* 0x040fe60000041810 */
[----:B------:R-:W-:Y:S02]  /*66c0*/  FMNMX3.FTZ R3, R3, R8, R9, !PT ;  /* 0x0000000803037276 */ /* 0x000fe40007810009 */
[----:B------:R-:W-:Y:S03]  /*66d0*/  FMNMX3.FTZ R2, R2, R10, R11, !PT ;  /* 0x0000000a02027276 */ /* 0x000fe6000781000b */
[C---:B----4-:R-:W-:Y:S03]  /*66e0*/  HMMA.16816.F32.BF16 R20, R196.reuse, R180, R20 ;  /* 0x000000b4c414723c */ /* 0x050fe60000041814 */
[----:B------:R-:W-:Y:S02]  /*66f0*/  FMNMX3.FTZ R3, R3, R12, R13, !PT ;  /* 0x0000000c03037276 */ /* 0x000fe4000781000d */
[----:B------:R-:W-:Y:S03]  /*6700*/  FMNMX3.FTZ R2, R2, R14, R15, !PT ;  /* 0x0000000e02027276 */ /* 0x000fe6000781000f */
[C---:B------:R-:W-:Y:S03]  /*6710*/  HMMA.16816.F32.BF16 R24, R196.reuse, R182, R24 ;  /* 0x000000b6c418723c */ /* 0x040fe60000041818 */
[----:B------:R-:W-:Y:S02]  /*6720*/  FMNMX3.FTZ R3, R3, R16, R17, !PT ;  /* 0x0000001003037276 */ /* 0x000fe40007810011 */
[----:B------:R-:W-:Y:S03]  /*6730*/  FMNMX3.FTZ R2, R2, R18, R19, !PT ;  /* 0x0000001202027276 */ /* 0x000fe60007810013 */
[C---:B--2---:R-:W-:Y:S03]  /*6740*/  HMMA.16816.F32.BF16 R28, R196.reuse, R172, R28 ;  /* 0x000000acc41c723c */ /* 0x044fe6000004181c */
[----:B------:R-:W-:Y:S02]  /*6750*/  FMNMX3.FTZ R204, R3, R20, R21, !PT ;  /* 0x0000001403cc7276 */ /* 0x000fe40007810015 */
[----:B------:R-:W-:Y:S03]  /*6760*/  FMNMX3.FTZ R167, R2, R22, R23, !PT ;  /* 0x0000001602a77276 */ /* 0x000fe60007810017 */
[----:B------:R-:W-:Y:S03]  /*6770*/  HMMA.16816.F32.BF16 R32, R196, R174, R32 ;  /* 0x000000aec420723c */ /* 0x000fe60000041820 */
[----:B------:R-:W-:Y:S02]  /*6780*/  FMNMX3.FTZ R204, R204, R24, R25, !PT ;  /* 0x00000018cccc7276 */ /* 0x000fe40007810019 */
[----:B------:R-:W-:Y:S06]  /*6790*/  FMNMX3.FTZ R167, R167, R26, R27, !PT ;  /* 0x0000001aa7a77276 */ /* 0x000fec000781001b */
[----:B------:R-:W-:Y:S02]  /*67a0*/  FMNMX3.FTZ R204, R204, R28, R29, !PT ;  /* 0x0000001ccccc7276 */ /* 0x000fe4000781001d */
[----:B------:R-:W-:Y:S06]  /*67b0*/  FMNMX3.FTZ R167, R167, R30, R31, !PT ;  /* 0x0000001ea7a77276 */ /* 0x000fec000781001f */
[----:B------:R-:W-:Y:S02]  /*67c0*/  FMNMX3.FTZ R204, R204, R32, R33, !PT ;  /* 0x00000020cccc7276 */ /* 0x000fe40007810021 */
[----:B------:R-:W-:Y:S01]  /*67d0*/  FMNMX3.FTZ R167, R167, R34, R35, !PT ;  /* 0x00000022a7a77276 */ /* 0x000fe20007810023 */
[----:B------:R-:W-:Y:S06]  /*67e0*/  BRA.U.ANY UP0, `(.L_x_25) ;  /* 0xffffffed00607547 */ /* 0x000fec000b93ffff */
.L_x_24:
[----:B------:R-:W2:Y:S01]  /*67f0*/  SHFL.BFLY PT, R3, R204, 0x2, 0x1f ;  /* 0x0c401f00cc037f89 */ /* 0x000ea200000e0000 */
[----:B------:R-:W-:Y:S02]  /*6800*/  UIADD3 UR6, UPT, UPT, UR18, 0x1, URZ ;  /* 0x0000000112067890 */ /* 0x000fe4000fffe0ff */
[----:B------:R-:W-:Y:S05]  /*6810*/  UIADD3 UR18, UPT, UPT, UR18, -0x1, URZ ;  /* 0xffffffff12127890 */ /* 0x000fea000fffe0ff */
[----:B------:R-:W3:Y:S01]  /*6820*/  SHFL.BFLY PT, R2, R167, 0x2, 0x1f ;  /* 0x0c401f00a7027f89 */ /* 0x000ee200000e0000 */
[----:B------:R-:W-:Y:S07]  /*6830*/  UISETP.GT.AND UP0, UPT, UR6, URZ, UPT ;  /* 0x000000ff0600728c */ /* 0x000fee000bf04270 */
[----:B-1----:R-:W-:Y:S08]  /*6840*/  LDSM.16.MT88.4 R172, [R208+0x10000] ;  /* 0x01000000d0ac783b */ /* 0x002ff00000004200 */
[----:B------:R-:W-:Y:S08]  /*6850*/  LDSM.16.MT88.4 R180, [R208+0x14800] ;  /* 0x01480000d0b4783b */ /* 0x000ff00000004200 */
[----:B------:R-:W-:Y:S01]  /*6860*/  LDSM.16.MT88.4 R192, [R208+0x16800] ;  /* 0x01680000d0c0783b */ /* 0x000fe20000004200 */
[----:B--2---:R-:W-:Y:S02]  /*6870*/  FMNMX.FTZ R170, R204, R3, !PT ;  /* 0x00000003ccaa7209 */ /* 0x004fe40007810000 */
[----:B---3--:R-:W-:Y:S05]  /*6880*/  FMNMX.FTZ R168, R167, R2, !PT ;  /* 0x00000002a7a87209 */ /* 0x008fea0007810000 */
[----:B------:R-:W1:Y:S08]  /*6890*/  SHFL.BFLY PT, R169, R170, 0x1, 0x1f ;  /* 0x0c201f00aaa97f89 */ /* 0x000e7000000e0000 */
[----:B------:R-:W2:Y:S01]  /*68a0*/  SHFL.BFLY PT, R3, R168, 0x1, 0x1f ;  /* 0x0c201f00a8037f89 */ /* 0x000ea200000e0000 */
[----:B-1----:R-:W-:Y:S04]  /*68b0*/  FMNMX.FTZ R164, R170, R169, !PT ;  /* 0x000000a9aaa47209 */ /* 0x002fe80007810000 */
[C---:B------:R-:W-:Y:S01]  /*68c0*/  FSETP.NEU.FTZ.AND P1, PT, R164.reuse, -INF , PT ;  /* 0xff800000a400780b */ /* 0x040fe20003f3d000 */
[----:B------:R-:W-:Y:S01]  /*68d0*/  FMUL.FTZ R169, R164, UR4 ;  /* 0x00000004a4a97c20 */ /* 0x000fe20008410000 */
[----:B--2---:R-:W-:Y:S01]  /*68e0*/  FMNMX.FTZ R3, R168, R3, !PT ;  /* 0x00000003a8037209 */ /* 0x004fe20007810000 */
[----:B------:R-:W-:Y:S03]  /*68f0*/  FADD.FTZ R166, -R164, R165 ;  /* 0x000000a5a4a67221 */ /* 0x000fe60000010100 */
[----:B------:R-:W-:Y:S01]  /*6900*/  FSEL R204, R169, RZ, P1 ;  /* 0x000000ffa9cc7208 */ /* 0x000fe20000800000 */
[C---:B------:R-:W-:Y:S01]  /*6910*/  FMUL.FTZ R202, R3.reuse, UR4 ;  /* 0x0000000403ca7c20 */ /* 0x040fe20008410000 */
[----:B------:R-:W1:Y:S01]  /*6920*/  LDSM.16.MT88.4 R168, [R209+0x10000] ;  /* 0x01000000d1a8783b */ /* 0x000e620000004200 */
[C---:B------:R-:W-:Y:S01]  /*6930*/  FSETP.NEU.FTZ.AND P0, PT, R3.reuse, -INF , PT ;  /* 0xff8000000300780b */ /* 0x040fe20003f1d000 */
[----:B------:R-:W-:Y:S01]  /*6940*/  FADD.FTZ R165, -R3, R0 ;  /* 0x0000000003a57221 */ /* 0x000fe20000010100 */
[----:B------:R-:W-:Y:S01]  /*6950*/  FMUL.FTZ R2, R166, UR4 ;  /* 0x00000004a6027c20 */ /* 0x000fe20008410000 */
[--C-:B------:R-:W-:Y:S01]  /*6960*/  FFMA.FTZ R197, R4, UR4, -R204.reuse ;  /* 0x0000000404c57c23 */ /* 0x100fe200080108cc */
[----:B------:R-:W-:Y:S01]  /*6970*/  FSEL R202, R202, RZ, P0 ;  /* 0x000000ffcaca7208 */ /* 0x000fe20000000000 */
[----:B------:R-:W-:Y:S01]  /*6980*/  FMUL.FTZ R0, R165, UR4 ;  /* 0x00000004a5007c20 */ /* 0x000fe20008410000 */
[--C-:B------:R-:W-:Y:S01]  /*6990*/  FFMA.FTZ R198, R5, UR4, -R204.reuse ;  /* 0x0000000405c67c23 */ /* 0x100fe200080108cc */
[--C-:B------:R-:W-:Y:S01]  /*69a0*/  FFMA.FTZ R196, R8, UR4, -R204.reuse ;  /* 0x0000000408c47c23 */ /* 0x100fe200080108cc */
[----:B------:R-:W-:Y:S01]  /*69b0*/  FFMA.FTZ R199, R9, UR4, -R204 ;  /* 0x0000000409c77c23 */ /* 0x000fe200080108cc */
[--C-:B------:R-:W-:Y:S01]  /*69c0*/  FFMA.FTZ R203, R6, UR4, -R202.reuse ;  /* 0x0000000406cb7c23 */ /* 0x100fe200080108ca */
[--C-:B------:R-:W-:Y:S01]  /*69d0*/  FFMA.FTZ R167, R7, UR4, -R202.reuse ;  /* 0x0000000407a77c23 */ /* 0x100fe200080108ca */
[--C-:B------:R-:W-:Y:S01]  /*69e0*/  FFMA.FTZ R201, R10, UR4, -R202.reuse ;  /* 0x000000040ac97c23 */ /* 0x100fe200080108ca */
[----:B------:R-:W-:Y:S01]  /*69f0*/  FFMA.FTZ R200, R11, UR4, -R202 ;  /* 0x000000040bc87c23 */ /* 0x000fe200080108ca */
[----:B------:R-:W2:Y:S01]  /*6a00*/  MUFU.EX2 R2, R2 ;  /* 0x0000000200027308 */ /* 0x000ea20000000800 */
[----:B------:R-:W-:Y:S01]  /*6a10*/  MOV R165, R222 ;  /* 0x000000de00a57202 */ /* 0x000fe20000000f00 */
[--C-:B------:R-:W-:Y:S01]  /*6a20*/  FFMA.FTZ R205, R12, UR4, -R204.reuse ;  /* 0x000000040ccd7c23 */ /* 0x100fe200080108cc */
[----:B------:R-:W-:Y:S07]  /*6a30*/  @P6 IADD3 R165, PT, PT, R224, -0x40, RZ ;  /* 0xffffffc0e0a56810 */ /* 0x000fee0007ffe0ff */
[----:B------:R-:W3:Y:S01]  /*6a40*/  MUFU.EX2 R0, R0 ;  /* 0x0000000000007308 */ /* 0x000ee20000000800 */
[----:B------:R-:W-:Y:S01]  /*6a50*/  FFMA.FTZ R206, R13, UR4, -R204 ;  /* 0x000000040dce7c23 */ /* 0x000fe200080108cc */
[--C-:B------:R-:W-:Y:S01]  /*6a60*/  FFMA.FTZ R228, R14, UR4, -R202.reuse ;  /* 0x000000040ee47c23 */ /* 0x100fe200080108ca */
[----:B------:R-:W-:Y:S07]  /*6a70*/  IADD3 R166, PT, PT, R212, R165, RZ ;  /* 0x000000a5d4a67210 */ /* 0x000fee0007ffe0ff */
[----:B------:R-:W-:Y:S01]  /*6a80*/  MUFU.EX2 R197, R197 ;  /* 0x000000c500c57308 */ /* 0x000fe20000000800 */
[----:B------:R-:W4:Y:S01]  /*6a90*/  LDSM.16.MT88.4 R176, [R165] ;  /* 0x00000000a5b0783b */ /* 0x000f220000004200 */
[----:B------:R-:W-:Y:S01]  /*6aa0*/  FFMA.FTZ R207, R15, UR4, -R202 ;  /* 0x000000040fcf7c23 */ /* 0x000fe200080108ca */
[--C-:B------:R-:W-:Y:S07]  /*6ab0*/  FFMA.FTZ R229, R16, UR4, -R204.reuse ;  /* 0x0000000410e57c23 */ /* 0x100fee00080108cc */
[----:B------:R-:W5:Y:S01]  /*6ac0*/  MUFU.EX2 R198, R198 ;  /* 0x000000c600c67308 */ /* 0x000f620000000800 */
[----:B------:R-:W-:Y:S01]  /*6ad0*/  FFMA.FTZ R230, R17, UR4, -R204 ;  /* 0x0000000411e67c23 */ /* 0x000fe200080108cc */
[C---:B--2---:R-:W-:Y:S01]  /*6ae0*/  FMUL.FTZ R4, R2.reuse, R160 ;  /* 0x000000a002047220 */ /* 0x044fe20000410000 */
[C---:B------:R-:W-:Y:S07]  /*6af0*/  FMUL.FTZ R5, R2.reuse, R161 ;  /* 0x000000a102057220 */ /* 0x040fee0000410000 */
[----:B------:R-:W-:Y:S01]  /*6b00*/  MUFU.EX2 R203, R203 ;  /* 0x000000cb00cb7308 */ /* 0x000fe20000000800 */
[----:B------:R-:W-:Y:S01]  /*6b10*/  FMUL.FTZ R8, R2, R156 ;  /* 0x0000009c02087220 */ /* 0x000fe20000410000 */
[C---:B---3--:R-:W-:Y:S01]  /*6b20*/  FMUL.FTZ R6, R0.reuse, R162 ;  /* 0x000000a200067220 */ /* 0x048fe20000410000 */
[----:B------:R-:W-:Y:S07]  /*6b30*/  FMUL.FTZ R7, R0, R163 ;  /* 0x000000a300077220 */ /* 0x000fee0000410000 */
[----:B------:R-:W2:Y:S01]  /*6b40*/  MUFU.EX2 R167, R167 ;  /* 0x000000a700a77308 */ /* 0x000ea20000000800 */
[----:B------:R-:W-:Y:S01]  /*6b50*/  FMUL.FTZ R9, R2, R157 ;  /* 0x0000009d02097220 */ /* 0x000fe20000410000 */
[C---:B------:R-:W-:Y:S01]  /*6b60*/  FMUL.FTZ R10, R0.reuse, R158 ;  /* 0x0000009e000a7220 */ /* 0x040fe20000410000 */
[----:B------:R-:W-:Y:S07]  /*6b70*/  FMUL.FTZ R11, R0, R159 ;  /* 0x0000009f000b7220 */ /* 0x000fee0000410000 */
[----:B------:R-:W-:Y:S01]  /*6b80*/  MUFU.EX2 R196, R196 ;  /* 0x000000c400c47308 */ /* 0x000fe20000000800 */
[----:B------:R-:W3:Y:S01]  /*6b90*/  LDSM.16.MT88.4 R156, [R166] ;  /* 0x00000000a69c783b */ /* 0x000ee20000004200 */
[----:B-----5:R-:W-:Y:S01]  /*6ba0*/  F2FP.BF16.F32.PACK_AB R160, R198, R197 ;  /* 0x000000c5c6a0723e */ /* 0x020fe200000010ff */
[C---:B------:R-:W-:Y:S07]  /*6bb0*/  FMUL.FTZ R36, R2.reuse, R36 ;  /* 0x0000002402247220 */ /* 0x040fee0000410000 */
[----:B------:R-:W5:Y:S01]  /*6bc0*/  MUFU.EX2 R199, R199 ;  /* 0x000000c700c77308 */ /* 0x000f620000000800 */
[----:B------:R-:W-:Y:S01]  /*6bd0*/  FMUL.FTZ R37, R2, R37 ;  /* 0x0000002502257220 */ /* 0x000fe20000410000 */
[C---:B------:R-:W-:Y:S01]  /*6be0*/  FMUL.FTZ R38, R0.reuse, R38 ;  /* 0x0000002600267220 */ /* 0x040fe20000410000 */
[----:B------:R-:W-:Y:S07]  /*6bf0*/  FMUL.FTZ R39, R0, R39 ;  /* 0x0000002700277220 */ /* 0x000fee0000410000 */
[----:B------:R-:W-:Y:S01]  /*6c00*/  MUFU.EX2 R201, R201 ;  /* 0x000000c900c97308 */ /* 0x000fe20000000800 */
[C---:B------:R-:W-:Y:S01]  /*6c10*/  FMUL.FTZ R40, R2.reuse, R40 ;  /* 0x0000002802287220 */ /* 0x040fe20000410000 */
[----:B--2---:R-:W-:Y:S01]  /*6c20*/  F2FP.BF16.F32.PACK_AB R161, R167, R203 ;  /* 0x000000cba7a1723e */ /* 0x004fe200000010ff */
[----:B------:R-:W-:Y:S07]  /*6c30*/  FMUL.FTZ R41, R2, R41 ;  /* 0x0000002902297220 */ /* 0x000fee0000410000 */
[----:B------:R-:W2:Y:S01]  /*6c40*/  MUFU.EX2 R200, R200 ;  /* 0x000000c800c87308 */ /* 0x000ea20000000800 */
[C---:B------:R-:W-:Y:S01]  /*6c50*/  FMUL.FTZ R42, R0.reuse, R42 ;  /* 0x0000002a002a7220 */ /* 0x040fe20000410000 */
[----:B------:R-:W-:Y:S01]  /*6c60*/  FMUL.FTZ R43, R0, R43 ;  /* 0x0000002b002b7220 */ /* 0x000fe20000410000 */
[----:B------:R-:W-:Y:S01]  /*6c70*/  LDSM.16.MT88.4 R184, [R165+0x4800] ;  /* 0x00480000a5b8783b */ /* 0x000fe20000004200 */
[C---:B------:R-:W-:Y:S01]  /*6c80*/  FMUL.FTZ R12, R2.reuse, R152 ;  /* 0x00000098020c7220 */ /* 0x040fe20000410000 */
[----:B------:R-:W-:Y:S01]  /*6c90*/  FMUL.FTZ R13, R2, R153 ;  /* 0x00000099020d7220 */ /* 0x000fe20000410000 */
[----:B-----5:R-:W-:Y:S01]  /*6ca0*/  F2FP.BF16.F32.PACK_AB R162, R199, R196 ;  /* 0x000000c4c7a2723e */ /* 0x020fe200000010ff */
[C---:B------:R-:W-:Y:S01]  /*6cb0*/  FMUL.FTZ R14, R0.reuse, R154 ;  /* 0x0000009a000e7220 */ /* 0x040fe20000410000 */
[----:B------:R-:W-:Y:S01]  /*6cc0*/  FMUL.FTZ R15, R0, R155 ;  /* 0x0000009b000f7220 */ /* 0x000fe20000410000 */
[C---:B------:R-:W-:Y:S01]  /*6cd0*/  FMUL.FTZ R44, R2.reuse, R44 ;  /* 0x0000002c022c7220 */ /* 0x040fe20000410000 */
[----:B------:R-:W-:Y:S01]  /*6ce0*/  FMUL.FTZ R45, R2, R45 ;  /* 0x0000002d022d7220 */ /* 0x000fe20000410000 */
[----:B------:R-:W-:Y:S01]  /*6cf0*/  LDSM.16.MT88.4 R152, [R165+0x800] ;  /* 0x00080000a598783b */ /* 0x000fe20000004200 */
[C---:B------:R-:W-:Y:S01]  /*6d00*/  FMUL.FTZ R46, R0.reuse, R46 ;  /* 0x0000002e002e7220 */ /* 0x040fe20000410000 */
[----:B------:R-:W-:Y:S01]  /*6d10*/  FMUL.FTZ R47, R0, R47 ;  /* 0x0000002f002f7220 */ /* 0x000fe20000410000 */
[----:B--2---:R-:W-:Y:S01]  /*6d20*/  F2FP.BF16.F32.PACK_AB R163, R200, R201 ;  /* 0x000000c9c8a3723e */ /* 0x004fe200000010ff */
[C---:B------:R-:W-:Y:S01]  /*6d30*/  FMUL.FTZ R48, R2.reuse, R48 ;  /* 0x0000003002307220 */ /* 0x040fe20000410000 */
[----:B------:R-:W-:Y:S01]  /*6d40*/  FMUL.FTZ R49, R2, R49 ;  /* 0x0000003102317220 */ /* 0x000fe20000410000 */
[C---:B------:R-:W-:Y:S01]  /*6d50*/  FMUL.FTZ R50, R0.reuse, R50 ;  /* 0x0000003200327220 */ /* 0x040fe20000410000 */
[----:B------:R-:W-:Y:S01]  /*6d60*/  FMUL.FTZ R51, R0, R51 ;  /* 0x0000003300337220 */ /* 0x000fe20000410000 */
[----:B------:R-:W-:Y:S01]  /*6d70*/  LDSM.16.MT88.4 R188, [R166+0x4800] ;  /* 0x00480000a6bc783b */ /* 0x000fe20000004200 */
[C---:B------:R-:W-:Y:S01]  /*6d80*/  FMUL.FTZ R52, R2.reuse, R52 ;  /* 0x0000003402347220 */ /* 0x040fe20000410000 */
[C---:B-1----:R-:W-:Y:S01]  /*6d90*/  HMMA.16816.F32.BF16 R4, R160.reuse, R168, R4 ;  /* 0x000000a8a004723c */ /* 0x042fe20000041804 */
[----:B------:R-:W-:Y:S04]  /*6da0*/  MUFU.EX2 R205, R205 ;  /* 0x000000cd00cd7308 */ /* 0x000fe80000000800 */
[----:B------:R-:W-:Y:S01]  /*6db0*/  FMUL.FTZ R53, R2, R53 ;  /* 0x0000003502357220 */ /* 0x000fe20000410000 */
[C---:B------:R-:W-:Y:S01]  /*6dc0*/  FMUL.FTZ R54, R0.reuse, R54 ;  /* 0x0000003600367220 */ /* 0x040fe20000410000 */
[----:B------:R-:W-:Y:S01]  /*6dd0*/  FMUL.FTZ R55, R0, R55 ;  /* 0x0000003700377220 */ /* 0x000fe20000410000 */
[C---:B------:R-:W-:Y:S01]  /*6de0*/  HMMA.16816.F32.BF16 R8, R160.reuse, R170, R8 ;  /* 0x000000aaa008723c */ /* 0x040fe20000041808 */
[----:B------:R-:W1:Y:S02]  /*6df0*/  LDSM.16.MT88.4 R168, [R209+0x12000] ;  /* 0x01200000d1a8783b */ /* 0x000e640000004200 */
[----:B------:R-:W2:Y:S01]  /*6e00*/  MUFU.EX2 R206, R206 ;  /* 0x000000ce00ce7308 */ /* 0x000ea20000000800 */
[C---:B------:R-:W-:Y:S01]  /*6e10*/  FMUL.FTZ R56, R2.reuse, R56 ;  /* 0x0000003802387220 */ /* 0x040fe20000410000 */
[----:B------:R-:W-:Y:S01]  /*6e20*/  FMUL.FTZ R57, R2, R57 ;  /* 0x0000003902397220 */ /* 0x000fe20000410000 */
[C---:B------:R-:W-:Y:S01]  /*6e30*/  FMUL.FTZ R58, R0.reuse, R58 ;  /* 0x0000003a003a7220 */ /* 0x040fe20000410000 */
[----:B------:R-:W-:Y:S01]  /*6e40*/  FMUL.FTZ R59, R0, R59 ;  /* 0x0000003b003b7220 */ /* 0x000fe20000410000 */
[C---:B------:R-:W-:Y:S01]  /*6e50*/  FMUL.FTZ R60, R2.reuse, R60 ;  /* 0x0000003c023c7220 */ /* 0x040fe20000410000 */
[C---:B------:R-:W-:Y:S04]  /*6e60*/  HMMA.16816.F32.BF16 R36, R160.reuse, R172, R36 ;  /* 0x000000aca024723c */ /* 0x040fe80000041824 */
[----:B------:R-:W-:Y:S01]  /*6e70*/  MUFU.EX2 R228, R228 ;  /* 0x000000e400e47308 */ /* 0x000fe20000000800 */
[----:B------:R-:W-:Y:S01]  /*6e80*/  FMUL.FTZ R61, R2, R61 ;  /* 0x0000003d023d7220 */ /* 0x000fe20000410000 */
[C---:B------:R-:W-:Y:S01]  /*6e90*/  FMUL.FTZ R62, R0.reuse, R62 ;  /* 0x0000003e003e7220 */ /* 0x040fe20000410000 */
[----:B------:R-:W-:Y:S01]  /*6ea0*/  FMUL.FTZ R63, R0, R63 ;  /* 0x0000003f003f7220 */ /* 0x000fe20000410000 */
[C---:B------:R-:W-:Y:S01]  /*6eb0*/  FMUL.FTZ R64, R2.reuse, R64 ;  /* 0x0000004002407220 */ /* 0x040fe20000410000 */
[----:B------:R-:W-:Y:S01]  /*6ec0*/  FMUL.FTZ R65, R2, R65 ;  /* 0x0000004102417220 */ /* 0x000fe20000410000 */
[C---:B------:R-:W-:Y:S01]  /*6ed0*/  HMMA.16816.F32.BF16 R40, R160.reuse, R174, R40 ;  /* 0x000000aea028723c */ /* 0x040fe20000041828 */
[----:B------:R-:W5:Y:S03]  /*6ee0*/  LDSM.16.MT88.4 R172, [R208+0x12000] ;  /* 0x01200000d0ac783b */ /* 0x000f660000004200 */
[----:B------:R-:W2:Y:S01]  /*6ef0*/  MUFU.EX2 R207, R207 ;  /* 0x000000cf00cf7308 */ /* 0x000ea20000000800 */
[C---:B------:R-:W-:Y:S01]  /*6f00*/  FMUL.FTZ R66, R0.reuse, R66 ;  /* 0x0000004200427220 */ /* 0x040fe20000410000 */
[----:B------:R-:W-:Y:S01]  /*6f10*/  FMUL.FTZ R67, R0, R67 ;  /* 0x0000004300437220 */ /* 0x000fe20000410000 */
[C---:B------:R-:W-:Y:S01]  /*6f20*/  FMUL.FTZ R68, R2.reuse, R68 ;  /* 0x0000004402447220 */ /* 0x040fe20000410000 */
[----:B------:R-:W-:Y:S01]  /*6f30*/  FMUL.FTZ R69, R2, R69 ;  /* 0x0000004502457220 */ /* 0x000fe20000410000 */
[C---:B------:R-:W-:Y:S01]  /*6f40*/  FMUL.FTZ R70, R0.reuse, R70 ;  /* 0x0000004600467220 */ /* 0x040fe20000410000 */
[C---:B----4-:R-:W-:Y:S04]  /*6f50*/  HMMA.16816.F32.BF16 R44, R160.reuse, R176, R44 ;  /* 0x000000b0a02c723c */ /* 0x050fe8000004182c */
[----:B------:R-:W-:Y:S01]  /*6f60*/  MUFU.EX2 R229, R229 ;  /* 0x000000e500e57308 */ /* 0x000fe20000000800 */
[----:B------:R-:W-:Y:S01]  /*6f70*/  FMUL.FTZ R71, R0, R71 ;  /* 0x0000004700477220 */ /* 0x000fe20000410000 */
[C---:B------:R-:W-:Y:S01]  /*6f80*/  FMUL.FTZ R72, R2.reuse, R72 ;  /* 0x0000004802487220 */ /* 0x040fe20000410000 */
[----:B------:R-:W-:Y:S01]  /*6f90*/  FMUL.FTZ R73, R2, R73 ;  /* 0x0000004902497220 */ /* 0x000fe20000410000 */
[C---:B------:R-:W-:Y:S01]  /*6fa0*/  FMUL.FTZ R74, R0.reuse, R74 ;  /* 0x0000004a004a7220 */ /* 0x040fe20000410000 */
[----:B------:R-:W-:Y:S01]  /*6fb0*/  FMUL.FTZ R75, R0, R75 ;  /* 0x0000004b004b7220 */ /* 0x000fe20000410000 */
[C---:B------:R-:W-:Y:S01]  /*6fc0*/  HMMA.16816.F32.BF16 R48, R160.reuse, R178, R48 ;  /* 0x000000b2a030723c */ /* 0x040fe20000041830 */
[----:B------:R-:W-:Y:S03]  /*6fd0*/  LDSM.16.MT88.4 R176, [R166+0x800] ;  /* 0x00080000a6b0783b */ /* 0x000fe60000004200 */
[----:B------:R-:W4:Y:S01]  /*6fe0*/  MUFU.EX2 R230, R230 ;  /* 0x000000e600e67308 */ /* 0x000f220000000800 */
[C---:B------:R-:W-:Y:S01]  /*6ff0*/  FMUL.FTZ R76, R2.reuse, R76 ;  /* 0x0000004c024c7220 */ /* 0x040fe20000410000 */
[----:B------:R-:W-:Y:S01]  /*7000*/  FMUL.FTZ R77, R2, R77 ;  /* 0x0000004d024d7220 */ /* 0x000fe20000410000 */
[C---:B------:R-:W-:Y:S01]  /*7010*/  FMUL.FTZ R78, R0.reuse, R78 ;  /* 0x0000004e004e7220 */ /* 0x040fe20000410000 */
[----:B------:R-:W-:Y:S01]  /*7020*/  FMUL.FTZ R79, R0, R79 ;  /* 0x0000004f004f7220 */ /* 0x000fe20000410000 */
[C---:B------:R-:W-:Y:S01]  /*7030*/  FMUL.FTZ R80, R2.reuse, R80 ;  /* 0x0000005002507220 */ /* 0x040fe20000410000 */
[C---:B---3--:R-:W-:Y:S03]  /*7040*/  HMMA.16816.F32.BF16 R52, R160.reuse, R156, R52 ;  /* 0x0000009ca034723c */ /* 0x048fe60000041834 */
[----:B------:R-:W-:Y:S01]  /*7050*/  FMUL.FTZ R81, R2, R81 ;  /* 0x0000005102517220 */ /* 0x000fe20000410000 */
[C---:B------:R-:W-:Y:S01]  /*7060*/  FMUL.FTZ R82, R0.reuse, R82 ;  /* 0x0000005200527220 */ /* 0x040fe20000410000 */
[----:B------:R-:W-:Y:S01]  /*7070*/  FMUL.FTZ R83, R0, R83 ;  /* 0x0000005300537220 */ /* 0x000fe20000410000 */
[C---:B------:R-:W-:Y:S01]  /*7080*/  FMUL.FTZ R84, R2.reuse, R84 ;  /* 0x0000005402547220 */ /* 0x040fe20000410000 */
[----:B------:R-:W-:Y:S01]  /*7090*/  FMUL.FTZ R85, R2, R85 ;  /* 0x0000005502557220 */ /* 0x000fe20000410000 */
[C---:B------:R-:W-:Y:S01]  /*70a0*/  HMMA.16816.F32.BF16 R56, R160.reuse, R158, R56 ;  /* 0x0000009ea038723c */ /* 0x040fe20000041838 */
[----:B------:R-:W3:Y:S02]  /*70b0*/  LDSM.16.MT88.4 R156, [R165+0x2000] ;  /* 0x00200000a59c783b */ /* 0x000ee40000004200 */
[C---:B------:R-:W-:Y:S01]  /*70c0*/  FMUL.FTZ R86, R0.reuse, R86 ;  /* 0x0000005600567220 */ /* 0x040fe20000410000 */
[----:B------:R-:W-:Y:S01]  /*70d0*/  FMUL.FTZ R87, R0, R87 ;  /* 0x0000005700577220 */ /* 0x000fe20000410000 */
[C---:B------:R-:W-:Y:S01]  /*70e0*/  FMUL.FTZ R88, R2.reuse, R88 ;  /* 0x0000005802587220 */ /* 0x040fe20000410000 */
[----:B------:R-:W-:Y:S01]  /*70f0*/  FMUL.FTZ R89, R2, R89 ;  /* 0x0000005902597220 */ /* 0x000fe20000410000 */
[C---:B------:R-:W-:Y:S01]  /*7100*/  FMUL.FTZ R90, R0.reuse, R90 ;  /* 0x0000005a005a7220 */ /* 0x040fe20000410000 */
[C---:B-1----:R-:W-:Y:S03]  /*7110*/  HMMA.16816.F32.BF16 R60, R160.reuse, R168, R60 ;  /* 0x000000a8a03c723c */ /* 0x042fe6000004183c */
[----:B------:R-:W-:Y:S01]  /*7120*/  FMUL.FTZ R91, R0, R91 ;  /* 0x0000005b005b7220 */ /* 0x000fe20000410000 */
[C---:B------:R-:W-:Y:S01]  /*7130*/  FMUL.FTZ R92, R2.reuse, R92 ;  /* 0x0000005c025c7220 */ /* 0x040fe20000410000 */
[----:B------:R-:W-:Y:S01]  /*7140*/  FMUL.FTZ R93, R2, R93 ;  /* 0x0000005d025d7220 */ /* 0x000fe20000410000 */
[C---:B------:R-:W-:Y:S01]  /*7150*/  FMUL.FTZ R94, R0.reuse, R94 ;  /* 0x0000005e005e7220 */ /* 0x040fe20000410000 */
[----:B------:R-:W-:Y:S01]  /*7160*/  FMUL.FTZ R95, R0, R95 ;  /* 0x0000005f005f7220 */ /* 0x000fe20000410000 */
[C---:B------:R-:W-:Y:S01]  /*7170*/  HMMA.16816.F32.BF16 R64, R160.reuse, R170, R64 ;  /* 0x000000aaa040723c */ /* 0x040fe20000041840 */
[----:B------:R-:W1:Y:S02]  /*7180*/  LDSM.16.MT88.4 R168, [R166+0x2000] ;  /* 0x00200000a6a8783b */ /* 0x000e640000004200 */
[C---:B------:R-:W-:Y:S01]  /*7190*/  FMUL.FTZ R96, R2.reuse, R96 ;  /* 0x0000006002607220 */ /* 0x040fe20000410000 */
[----:B------:R-:W-:Y:S01]  /*71a0*/  FMUL.FTZ R97, R2, R97 ;  /* 0x0000006102617220 */ /* 0x000fe20000410000 */
[C---:B------:R-:W-:Y:S01]  /*71b0*/  FMUL.FTZ R98, R0.reuse, R98 ;  /* 0x0000006200627220 */ /* 0x040fe20000410000 */
[----:B------:R-:W-:Y:S01]  /*71c0*/  FMUL.FTZ R99, R0, R99 ;  /* 0x0000006300637220 */ /* 0x000fe20000410000 */
[C---:B------:R-:W-:Y:S01]  /*71d0*/  FMUL.FTZ R100, R2.reuse, R100 ;  /* 0x0000006402647220 */ /* 0x040fe20000410000 */
[C---:B-----5:R-:W-:Y:S03]  /*71e0*/  HMMA.16816.F32.BF16 R68, R160.reuse, R172, R68 ;  /* 0x000000aca044723c */ /* 0x060fe60000041844 */
[----:B------:R-:W-:Y:S01]  /*71f0*/  FMUL.FTZ R101, R2, R101 ;  /* 0x0000006502657220 */ /* 0x000fe20000410000 */
[C---:B------:R-:W-:Y:S01]  /*7200*/  FMUL.FTZ R102, R0.reuse, R102 ;  /* 0x0000006600667220 */ /* 0x040fe20000410000 */
[----:B------:R-:W-:Y:S01]  /*7210*/  FMUL.FTZ R103, R0, R103 ;  /* 0x0000006700677220 */ /* 0x000fe20000410000 */
[C---:B------:R-:W-:Y:S01]  /*7220*/  FMUL.FTZ R104, R2.reuse, R104 ;  /* 0x0000006802687220 */ /* 0x040fe20000410000 */
[----:B------:R-:W-:Y:S01]  /*7230*/  FMUL.FTZ R105, R2, R105 ;  /* 0x0000006902697220 */ /* 0x000fe20000410000 */
[C---:B------:R-:W-:Y:S01]  /*7240*/  HMMA.16816.F32.BF16 R72, R160.reuse, R174, R72 ;  /* 0x000000aea048723c */ /* 0x040fe20000041848 */
[----:B------:R-:W5:Y:S02]  /*7250*/  LDSM.16.MT88.4 R172, [R209+0x14000] ;  /* 0x01400000d1ac783b */ /* 0x000f640000004200 */
[C---:B------:R-:W-:Y:S01]  /*7260*/  FMUL.FTZ R106, R0.reuse, R106 ;  /* 0x0000006a006a7220 */ /* 0x040fe20000410000 */
[----:B------:R-:W-:Y:S01]  /*7270*/  FMUL.FTZ R107, R0, R107 ;  /* 0x0000006b006b7220 */ /* 0x000fe20000410000 */
[C---:B------:R-:W-:Y:S01]  /*7280*/  FMUL.FTZ R108, R2.reuse, R108 ;  /* 0x0000006c026c7220 */ /* 0x040fe20000410000 */
[----:B------:R-:W-:Y:S01]  /*7290*/  FMUL.FTZ R109, R2, R109 ;  /* 0x0000006d026d7220 */ /* 0x000fe20000410000 */
[C---:B------:R-:W-:Y:S01]  /*72a0*/  FMUL.FTZ R110, R0.reuse, R110 ;  /* 0x0000006e006e7220 */ /* 0x040fe20000410000 */
[----:B------:R-:W-:Y:S01]  /*72b0*/  FMUL.FTZ R111, R0, R111 ;  /* 0x0000006f006f7220 */ /* 0x000fe20000410000 */
[C---:B---3--:R-:W-:Y:S03]  /*72c0*/  HMMA.16816.F32.BF16 R76, R160.reuse, R156, R76 ;  /* 0x0000009ca04c723c */ /* 0x048fe6000004184c */
[C---:B------:R-:W-:Y:S01]  /*72d0*/  FMUL.FTZ R112, R2.reuse, R112 ;  /* 0x0000007002707220 */ /* 0x040fe20000410000 */
[----:B------:R-:W-:Y:S01]  /*72e0*/  FMUL.FTZ R113, R2, R113 ;  /* 0x0000007102717220 */ /* 0x000fe20000410000 */
[C---:B------:R-:W-:Y:S01]  /*72f0*/  FMUL.FTZ R114, R0.reuse, R114 ;  /* 0x0000007200727220 */ /* 0x040fe20000410000 */
[----:B------:R-:W-:Y:S01]  /*7300*/  FMUL.FTZ R115, R0, R115 ;  /* 0x0000007300737220 */ /* 0x000fe20000410000 */
[C---:B------:R-:W-:Y:S01]  /*7310*/  FMUL.FTZ R116, R2.reuse, R116 ;  /* 0x0000007402747220 */ /* 0x040fe20000410000 */
[C---:B------:R-:W-:Y:S01]  /*7320*/  HMMA.16816.F32.BF16 R80, R160.reuse, R158, R80 ;  /* 0x0000009ea050723c */ /* 0x040fe20000041850 */
[----:B------:R-:W3:Y:S02]  /*7330*/  LDSM.16.MT88.4 R156, [R208+0x14000] ;  /* 0x01400000d09c783b */ /* 0x000ee40000004200 */
[----:B------:R-:W-:Y:S01]  /*7340*/  FMUL.FTZ R117, R2, R117 ;  /* 0x0000007502757220 */ /* 0x000fe20000410000 */
[C---:B------:R-:W-:Y:S01]  /*7350*/  FMUL.FTZ R118, R0.reuse, R118 ;  /* 0x0000007600767220 */ /* 0x040fe20000410000 */
[----:B------:R-:W-:Y:S01]  /*7360*/  FMUL.FTZ R119, R0, R119 ;  /* 0x0000007700777220 */ /* 0x000fe20000410000 */
[C---:B------:R-:W-:Y:S01]  /*7370*/  FMUL.FTZ R120, R2.reuse, R120 ;  /* 0x0000007802787220 */ /* 0x040fe20000410000 */
[----:B------:R-:W-:Y:S01]  /*7380*/  FMUL.FTZ R121, R2, R121 ;  /* 0x0000007902797220 */ /* 0x000fe20000410000 */
[C---:B-1----:R-:W-:Y:S03]  /*7390*/  HMMA.16816.F32.BF16 R84, R160.reuse, R168, R84 ;  /* 0x000000a8a054723c */ /* 0x042fe60000041854 */
[C---:B------:R-:W-:Y:S01]  /*73a0*/  FMUL.FTZ R122, R0.reuse, R122 ;  /* 0x0000007a007a7220 */ /* 0x040fe20000410000 */
[----:B------:R-:W-:Y:S01]  /*73b0*/  FMUL.FTZ R123, R0, R123 ;  /* 0x0000007b007b7220 */ /* 0x000fe20000410000 */
[C---:B------:R-:W-:Y:S01]  /*73c0*/  FMUL.FTZ R124, R2.reuse, R124 ;  /* 0x0000007c027c7220 */ /* 0x040fe20000410000 */
[----:B------:R-:W-:Y:S01]  /*73d0*/  FMUL.FTZ R125, R2, R125 ;  /* 0x0000007d027d7220 */ /* 0x000fe20000410000 */
[C---:B------:R-:W-:Y:S01]  /*73e0*/  FMUL.FTZ R126, R0.reuse, R126 ;  /* 0x0000007e007e7220 */ /* 0x040fe20000410000 */
[C---:B------:R-:W-:Y:S01]  /*73f0*/  HMMA.16816.F32.BF16 R88, R160.reuse, R170, R88 ;  /* 0x000000aaa058723c */ /* 0x040fe20000041858 */
[----:B------:R-:W1:Y:S02]  /*7400*/  LDSM.16.MT88.4 R168, [R165+0x4000] ;  /* 0x00400000a5a8783b */ /* 0x000e640000004200 */
[----:B------:R-:W-:Y:S01]  /*7410*/  FMUL.FTZ R127, R0, R127 ;  /* 0x0000007f007f7220 */ /* 0x000fe20000410000 */
[C---:B------:R-:W-:Y:S01]  /*7420*/  FMUL.FTZ R128, R2.reuse, R128 ;  /* 0x0000008002807220 */ /* 0x040fe20000410000 */
[----:B------:R-:W-:Y:S01]  /*7430*/  FMUL.FTZ R129, R2, R129 ;  /* 0x0000008102817220 */ /* 0x000fe20000410000 */
[C---:B------:R-:W-:Y:S01]  /*7440*/  FMUL.FTZ R130, R0.reuse, R130 ;  /* 0x0000008200827220 */ /* 0x040fe20000410000 */
[----:B------:R-:W-:Y:S01]  /*7450*/  FMUL.FTZ R131, R0, R131 ;  /* 0x0000008300837220 */ /* 0x000fe20000410000 */
[C---:B-----5:R-:W-:Y:S03]  /*7460*/  HMMA.16816.F32.BF16 R92, R160.reuse, R172, R92 ;  /* 0x000000aca05c723c */ /* 0x060fe6000004185c */
[C---:B------:R-:W-:Y:S01]  /*7470*/  FMUL.FTZ R132, R2.reuse, R132 ;  /* 0x0000008402847220 */ /* 0x040fe20000410000 */
[----:B------:R-:W-:Y:S01]  /*7480*/  FMUL.FTZ R133, R2, R133 ;  /* 0x0000008502857220 */ /* 0x000fe20000410000 */
[C---:B------:R-:W-:Y:S01]  /*7490*/  FMUL.FTZ R134, R0.reuse, R134 ;  /* 0x0000008600867220 */ /* 0x040fe20000410000 */
[----:B------:R-:W-:Y:S01]  /*74a0*/  FMUL.FTZ R135, R0, R135 ;  /* 0x0000008700877220 */ /* 0x000fe20000410000 */
[C---:B------:R-:W-:Y:S01]  /*74b0*/  FMUL.FTZ R136, R2.reuse, R136 ;  /* 0x0000008802887220 */ /* 0x040fe20000410000 */
[C---:B------:R-:W-:Y:S01]  /*74c0*/  HMMA.16816.F32.BF16 R96, R160.reuse, R174, R96 ;  /* 0x000000aea060723c */ /* 0x040fe20000041860 */
[----:B------:R-:W5:Y:S02]  /*74d0*/  LDSM.16.MT88.4 R172, [R166+0x4000] ;  /* 0x00400000a6ac783b */ /* 0x000f640000004200 */
[----:B------:R-:W-:Y:S01]  /*74e0*/  FMUL.FTZ R137, R2, R137 ;  /* 0x0000008902897220 */ /* 0x000fe20000410000 */
        /* <DEDUP_REMOVED lines=13> */
[--C-:B------:R-:W-:Y:S01]  /*75c0*/  FFMA.FTZ R231, R18, UR4, -R202.reuse ;  /* 0x0000000412e77c23 */ /* 0x100fe200080108ca */
[----:B------:R-:W-:Y:S01]  /*75d0*/  FFMA.FTZ R232, R19, UR4, -R202 ;  /* 0x0000000413e87c23 */ /* 0x000fe200080108ca */
[----:B------:R-:W-:Y:S01]  /*75e0*/  FMUL.FTZ R16, R2, R148 ;  /* 0x0000009402107220 */ /* 0x000fe20000410000 */
[----:B--2---:R-:W-:Y:S01]  /*75f0*/  F2FP.BF16.F32.PACK_AB R148, R206, R205 ;  /* 0x000000cdce94723e */ /* 0x004fe200000010ff */
[----:B------:R-:W-:Y:S01]  /*7600*/  FMUL.FTZ R17, R2, R149 ;  /* 0x0000009502117220 */ /* 0x000fe20000410000 */
[C---:B-1----:R-:W-:Y:S01]  /*7610*/  HMMA.16816.F32.BF16 R108, R160.reuse, R168, R108 ;  /* 0x000000a8a06c723c */ /* 0x042fe2000004186c */
[----:B------:R-:W-:Y:S02]  /*7620*/  MUFU.EX2 R231, R231 ;  /* 0x000000e700e77308 */ /* 0x000fe40000000800 */
[----:B------:R-:W-:Y:S01]  /*7630*/  F2FP.BF16.F32.PACK_AB R149, R207, R228 ;  /* 0x000000e4cf95723e */ /* 0x000fe200000010ff */
[----:B------:R-:W-:Y:S01]  /*7640*/  FMUL.FTZ R18, R0, R150 ;  /* 0x0000009600127220 */ /* 0x000fe20000410000 */
[----:B----4-:R-:W-:Y:S06]  /*7650*/  F2FP.BF16.F32.PACK_AB R150, R230, R229 ;  /* 0x000000e5e696723e */ /* 0x010fec00000010ff */
[----:B------:R-:W1:Y:S01]  /*7660*/  MUFU.EX2 R232, R232 ;  /* 0x000000e800e87308 */ /* 0x000e620000000800 */
[----:B------:R-:W-:Y:S01]  /*7670*/  FMUL.FTZ R19, R0, R151 ;  /* 0x0000009700137220 */ /* 0x000fe20000410000 */
[C---:B------:R-:W-:Y:S01]  /*7680*/  HMMA.16816.F32.BF16 R112, R160.reuse, R170, R112 ;  /* 0x000000aaa070723c */ /* 0x040fe20000041870 */
[----:B------:R-:W2:Y:S02]  /*7690*/  LDSM.16.MT88.4 R168, [R208+0x16000] ;  /* 0x01600000d0a8783b */ /* 0x000ea40000004200 */
[----:B------:R-:W-:Y:S01]  /*76a0*/  FFMA.FTZ R197, R2, R225, R197 ;  /* 0x000000e102c57223 */ /* 0x000fe200000100c5 */
[----:B------:R-:W-:Y:S01]  /*76b0*/  IADD3 R226, P0, PT, R226, -UR13, RZ ;  /* 0x8000000de2e27c10 */ /* 0x000fe2000ff1e0ff */
[----:B------:R-:W-:Y:S02]  /*76c0*/  FFMA.FTZ R203, R0, R223, R203 ;  /* 0x000000df00cb7223 */ /* 0x000fe400000100cb */
[----:B------:R-:W-:Y:S01]  /*76d0*/  FADD.FTZ R197, R198, R197 ;  /* 0x000000c5c6c57221 */ /* 0x000fe20000010000 */
[C---:B-----5:R-:W-:Y:S03]  /*76e0*/  HMMA.16816.F32.BF16 R116, R160.reuse, R172, R116 ;  /* 0x000000aca074723c */ /* 0x060fe60000041874 */
[----:B------:R-:W-:Y:S01]  /*76f0*/  FADD.FTZ R0, R167, R203 ;  /* 0x000000cba7007221 */ /* 0x000fe20000010000 */
[----:B-1----:R-:W-:Y:S01]  /*7700*/  F2FP.BF16.F32.PACK_AB R151, R232, R231 ;  /* 0x000000e7e897723e */ /* 0x002fe200000010ff */
[----:B------:R-:W-:Y:S01]  /*7710*/  FADD.FTZ R196, R196, R197 ;  /* 0x000000c5c4c47221 */ /* 0x000fe20000010000 */
[----:B------:R-:W-:Y:S01]  /*7720*/  IADD3.X R227, PT, PT, R227, ~UR7, RZ, P0, !PT ;  /* 0x80000007e3e37c10 */ /* 0x000fe200087fe4ff */
[----:B------:R-:W-:Y:S01]  /*7730*/  FADD.FTZ R201, R201, R0 ;  /* 0x00000000c9c97221 */ /* 0x000fe20000010000 */
[C---:B------:R-:W-:Y:S01]  /*7740*/  HMMA.16816.F32.BF16 R120, R160.reuse, R174, R120 ;  /* 0x000000aea078723c */ /* 0x040fe20000041878 */
[----:B------:R-:W1:Y:S02]  /*7750*/  LDSM.16.MT88.4 R172, [R165+0x6000] ;  /* 0x00600000a5ac783b */ /* 0x000e640000004200 */
[----:B------:R-:W-:Y:S01]  /*7760*/  FADD.FTZ R0, R199, R196 ;  /* 0x000000c4c7007221 */ /* 0x000fe20000010000 */
[----:B------:R-:W-:Y:S03]  /*7770*/  FADD.FTZ R201, R200, R201 ;  /* 0x000000c9c8c97221 */ /* 0x000fe60000010000 */
[----:B------:R-:W-:Y:S01]  /*7780*/  FADD.FTZ R205, R205, R0 ;  /* 0x00000000cdcd7221 */ /* 0x000fe20000010000 */
[----:B------:R-:W-:Y:S01]  /*7790*/  FADD.FTZ R228, R228, R201 ;  /* 0x000000c9e4e47221 */ /* 0x000fe20000010000 */
[C---:B---3--:R-:W-:Y:S03]  /*77a0*/  HMMA.16816.F32.BF16 R124, R160.reuse, R156, R124 ;  /* 0x0000009ca07c723c */ /* 0x048fe6000004187c */
[----:B------:R-:W-:Y:S01]  /*77b0*/  FADD.FTZ R206, R206, R205 ;  /* 0x000000cdcece7221 */ /* 0x000fe20000010000 */
[----:B------:R-:W-:Y:S01]  /*77c0*/  FADD.FTZ R228, R207, R228 ;  /* 0x000000e4cfe47221 */ /* 0x000fe20000010000 */
[----:B------:R-:W-:Y:S03]  /*77d0*/  MOV R0, R3 ;  /* 0x0000000300007202 */ /* 0x000fe60000000f00 */
[C---:B------:R-:W-:Y:S01]  /*77e0*/  HMMA.16816.F32.BF16 R128, R160.reuse, R158, R128 ;  /* 0x0000009ea080723c */ /* 0x040fe20000041880 */
[----:B------:R-:W3:Y:S02]  /*77f0*/  LDSM.16.MT88.4 R156, [R166+0x6000] ;  /* 0x00600000a69c783b */ /* 0x000ee40000004200 */
[----:B------:R-:W-:Y:S04]  /*7800*/  FADD.FTZ R231, R231, R228 ;  /* 0x000000e4e7e77221 */ /* 0x000fe80000010000 */
[----:B------:R-:W-:Y:S01]  /*7810*/  FADD.FTZ R231, R232, R231 ;  /* 0x000000e7e8e77221 */ /* 0x000fe20000010000 */
[C---:B--2---:R-:W-:Y:S08]  /*7820*/  HMMA.16816.F32.BF16 R132, R160.reuse, R168, R132 ;  /* 0x000000a8a084723c */ /* 0x044ff00000041884 */
[C---:B------:R-:W-:Y:S01]  /*7830*/  HMMA.16816.F32.BF16 R136, R160.reuse, R170, R136 ;  /* 0x000000aaa088723c */ /* 0x040fe20000041888 */
[----:B------:R-:W2:Y:S07]  /*7840*/  LDSM.16.MT88.4 R168, [R209+0x10800] ;  /* 0x01080000d1a8783b */ /* 0x000eae0000004200 */
[C---:B-1----:R-:W-:Y:S08]  /*7850*/  HMMA.16816.F32.BF16 R140, R160.reuse, R172, R140 ;  /* 0x000000aca08c723c */ /* 0x042ff0000004188c */
[C---:B------:R-:W-:Y:S01]  /*7860*/  HMMA.16816.F32.BF16 R144, R160.reuse, R174, R144 ;  /* 0x000000aea090723c */ /* 0x040fe20000041890 */
[----:B------:R-:W1:Y:S07]  /*7870*/  LDSM.16.MT88.4 R172, [R208+0x10800] ;  /* 0x01080000d0ac783b */ /* 0x000e6e0000004200 */
[C---:B---3--:R-:W-:Y:S08]  /*7880*/  HMMA.16816.F32.BF16 R12, R160.reuse, R156, R12 ;  /* 0x0000009ca00c723c */ /* 0x048ff0000004180c */
[----:B------:R-:W-:Y:S01]  /*7890*/  HMMA.16816.F32.BF16 R16, R160, R158, R16 ;  /* 0x0000009ea010723c */ /* 0x000fe20000041810 */
[----:B------:R-:W3:Y:S07]  /*78a0*/  LDSM.16.MT88.4 R156, [R209+0x12800] ;  /* 0x01280000d19c783b */ /* 0x000eee0000004200 */
[C---:B--2---:R-:W-:Y:S01]  /*78b0*/  HMMA.16816.F32.BF16 R4, R148.reuse, R168, R4 ;  /* 0x000000a89404723c */ /* 0x044fe20000041804 */
[----:B------:R-:W2:Y:S07]  /*78c0*/  LDSM.16.MT88.4 R160, [R208+0x12800] ;  /* 0x01280000d0a0783b */ /* 0x000eae0000004200 */
[C---:B------:R-:W-:Y:S01]  /*78d0*/  HMMA.16816.F32.BF16 R8, R148.reuse, R170, R8 ;  /* 0x000000aa9408723c */ /* 0x040fe20000041808 */
[----:B------:R-:W4:Y:S07]  /*78e0*/  LDSM.16.MT88.4 R168, [R165+0x2800] ;  /* 0x00280000a5a8783b */ /* 0x000f2e0000004200 */
[C---:B-1----:R-:W-:Y:S08]  /*78f0*/  HMMA.16816.F32.BF16 R36, R148.reuse, R172, R36 ;  /* 0x000000ac9424723c */ /* 0x042ff00000041824 */
[C---:B------:R-:W-:Y:S01]  /*7900*/  HMMA.16816.F32.BF16 R40, R148.reuse, R174, R40 ;  /* 0x000000ae9428723c */ /* 0x040fe20000041828 */
[----:B------:R-:W1:Y:S07]  /*7910*/  LDSM.16.MT88.4 R172, [R166+0x2800] ;  /* 0x00280000a6ac783b */ /* 0x000e6e0000004200 */
[C---:B------:R-:W-:Y:S08]  /*7920*/  HMMA.16816.F32.BF16 R44, R148.reuse, R152, R44 ;  /* 0x00000098942c723c */ /* 0x040ff0000004182c */
[C---:B------:R-:W-:Y:S01]  /*7930*/  HMMA.16816.F32.BF16 R48, R148.reuse, R154, R48 ;  /* 0x0000009a9430723c */ /* 0x040fe20000041830 */
[----:B------:R-:W5:Y:S07]  /*7940*/  LDSM.16.MT88.4 R152, [R209+0x14800] ;  /* 0x01480000d198783b */ /* 0x000f6e0000004200 */
[C---:B------:R-:W-:Y:S08]  /*7950*/  HMMA.16816.F32.BF16 R52, R148.reuse, R176, R52 ;  /* 0x000000b09434723c */ /* 0x040ff00000041834 */
[C---:B------:R-:W-:Y:S01]  /*7960*/  HMMA.16816.F32.BF16 R56, R148.reuse, R178, R56 ;  /* 0x000000b29438723c */ /* 0x040fe20000041838 */
[----:B------:R-:W5:Y:S07]  /*7970*/  LDSM.16.MT88.4 R176, [R209+0x16800] ;  /* 0x01680000d1b0783b */ /* 0x000f6e0000004200 */
[C---:B---3--:R-:W-:Y:S08]  /*7980*/  HMMA.16816.F32.BF16 R60, R148.reuse, R156, R60 ;  /* 0x0000009c943c723c */ /* 0x048ff0000004183c */
[C---:B------:R-:W-:Y:S01]  /*7990*/  HMMA.16816.F32.BF16 R64, R148.reuse, R158, R64 ;  /* 0x0000009e9440723c */ /* 0x040fe20000041840 */
[----:B------:R-:W3:Y:S07]  /*79a0*/  LDSM.16.MT88.4 R156, [R165+0x6800] ;  /* 0x00680000a59c783b */ /* 0x000eee0000004200 */
[C---:B--2---:R-:W-:Y:S08]  /*79b0*/  HMMA.16816.F32.BF16 R68, R148.reuse, R160, R68 ;  /* 0x000000a09444723c */ /* 0x044ff00000041844 */
[C---:B------:R-:W-:Y:S01]  /*79c0*/  HMMA.16816.F32.BF16 R72, R148.reuse, R162, R72 ;  /* 0x000000a29448723c */ /* 0x040fe20000041848 */
[----:B------:R-:W-:Y:S07]  /*79d0*/  LDSM.16.MT88.4 R160, [R209+0x11000] ;  /* 0x01100000d1a0783b */ /* 0x000fee0000004200 */
[C---:B----4-:R-:W-:Y:S08]  /*79e0*/  HMMA.16816.F32.BF16 R76, R148.reuse, R168, R76 ;  /* 0x000000a8944c723c */ /* 0x050ff0000004184c */
[C---:B------:R-:W-:Y:S01]  /*79f0*/  HMMA.16816.F32.BF16 R80, R148.reuse, R170, R80 ;  /* 0x000000aa9450723c */ /* 0x040fe20000041850 */
[----:B------:R-:W-:Y:S07]  /*7a00*/  LDSM.16.MT88.4 R168, [R208+0x11000] ;  /* 0x01100000d0a8783b */ /* 0x000fee0000004200 */
[C---:B-1----:R-:W-:Y:S08]  /*7a10*/  HMMA.16816.F32.BF16 R84, R148.reuse, R172, R84 ;  /* 0x000000ac9454723c */ /* 0x042ff00000041854 */
[C---:B------:R-:W-:Y:S01]  /*7a20*/  HMMA.16816.F32.BF16 R88, R148.reuse, R174, R88 ;  /* 0x000000ae9458723c */ /* 0x040fe20000041858 */
[----:B------:R-:W-:Y:S07]  /*7a30*/  LDSM.16.MT88.4 R172, [R209+0x15000] ;  /* 0x01500000d1ac783b */ /* 0x000fee0000004200 */
[C---:B-----5:R-:W-:Y:S08]  /*7a40*/  HMMA.16816.F32.BF16 R92, R148.reuse, R152, R92 ;  /* 0x00000098945c723c */ /* 0x060ff0000004185c */
        /* <DEDUP_REMOVED lines=8> */
[C---:B------:R-:W-:Y:S03]  /*7ad0*/  HMMA.16816.F32.BF16 R116, R148.reuse, R188, R116 ;  /* 0x000000bc9474723c */ /* 0x040fe60000041874 */
[----:B------:R-:W-:Y:S01]  /*7ae0*/  FFMA.FTZ R188, R20, UR4, -R204 ;  /* 0x0000000414bc7c23 */ /* 0x000fe200080108cc */
[----:B------:R-:W-:Y:S04]  /*7af0*/  FFMA.FTZ R189, R23, UR4, -R202 ;  /* 0x0000000417bd7c23 */ /* 0x000fe800080108ca */
[C---:B------:R-:W-:Y:S01]  /*7b00*/  HMMA.16816.F32.BF16 R120, R148.reuse, R190, R120 ;  /* 0x000000be9478723c */ /* 0x040fe20000041878 */
[----:B------:R-:W-:Y:S02]  /*7b10*/  MUFU.EX2 R188, R188 ;  /* 0x000000bc00bc7308 */ /* 0x000fe40000000800 */
[----:B------:R-:W-:Y:S01]  /*7b20*/  FFMA.FTZ R191, R21, UR4, -R204 ;  /* 0x0000000415bf7c23 */ /* 0x000fe200080108cc */
[----:B------:R-:W-:Y:S07]  /*7b30*/  FFMA.FTZ R190, R22, UR4, -R202 ;  /* 0x0000000416be7c23 */ /* 0x000fee00080108ca */
[----:B------:R-:W-:Y:S01]  /*7b40*/  MUFU.EX2 R189, R189 ;  /* 0x000000bd00bd7308 */ /* 0x000fe20000000800 */
[C---:B------:R-:W-:Y:S09]  /*7b50*/  HMMA.16816.F32.BF16 R124, R148.reuse, R176, R124 ;  /* 0x000000b0947c723c */ /* 0x040ff2000004187c */
[----:B------:R-:W2:Y:S10]  /*7b60*/  MUFU.EX2 R191, R191 ;  /* 0x000000bf00bf7308 */ /* 0x000eb40000000800 */
[----:B------:R-:W4:Y:S01]  /*7b70*/  MUFU.EX2 R190, R190 ;  /* 0x000000be00be7308 */ /* 0x000f220000000800 */
[C---:B------:R-:W-:Y:S01]  /*7b80*/  HMMA.16816.F32.BF16 R128, R148.reuse, R178, R128 ;  /* 0x000000b29480723c */ /* 0x040fe20000041880 */
[----:B------:R-:W-:Y:S02]  /*7b90*/  LDSM.16.MT88.4 R176, [R165+0x5000] ;  /* 0x00500000a5b0783b */ /* 0x000fe40000004200 */
[----:B--2---:R-:W-:Y:S05]  /*7ba0*/  F2FP.BF16.F32.PACK_AB R20, R191, R188 ;  /* 0x000000bcbf14723e */ /* 0x004fea00000010ff */
[C---:B------:R-:W-:Y:S03]  /*7bb0*/  HMMA.16816.F32.BF16 R132, R148.reuse, R192, R132 ;  /* 0x000000c09484723c */ /* 0x040fe60000041884 */
[--C-:B------:R-:W-:Y:S01]  /*7bc0*/  FFMA.FTZ R192, R24, UR4, -R204.reuse ;  /* 0x0000000418c07c23 */ /* 0x100fe200080108cc */
[----:B------:R-:W-:Y:S01]  /*7bd0*/  FFMA.FTZ R193, R25, UR4, -R204 ;  /* 0x0000000419c17c23 */ /* 0x000fe200080108cc */
[----:B----4-:R-:W-:Y:S01]  /*7be0*/  F2FP.BF16.F32.PACK_AB R21, R189, R190 ;  /* 0x000000bebd15723e */ /* 0x010fe200000010ff */
[----:B------:R-:W-:Y:S02]  /*7bf0*/  FADD.FTZ R190, R190, R231 ;  /* 0x000000e7bebe7221 */ /* 0x000fe40000010000 */
[C---:B------:R-:W-:Y:S01]  /*7c00*/  HMMA.16816.F32.BF16 R136, R148.reuse, R194, R136 ;  /* 0x000000c29488723c */ /* 0x040fe20000041888 */
[----:B------:R-:W-:Y:S02]  /*7c10*/  MUFU.EX2 R192, R192 ;  /* 0x000000c000c07308 */ /* 0x000fe40000000800 */
[--C-:B------:R-:W-:Y:S01]  /*7c20*/  FFMA.FTZ R194, R26, UR4, -R202.reuse ;  /* 0x000000041ac27c23 */ /* 0x100fe200080108ca */
[----:B------:R-:W-:Y:S07]  /*7c30*/  FFMA.FTZ R195, R27, UR4, -R202 ;  /* 0x000000041bc37c23 */ /* 0x000fee00080108ca */
[----:B------:R-:W2:Y:S01]  /*7c40*/  MUFU.EX2 R193, R193 ;  /* 0x000000c100c17308 */ /* 0x000ea20000000800 */
[----:B------:R-:W4:Y:S01]  /*7c50*/  LDSM.16.MT88.4 R24, [R165+0x1000] ;  /* 0x00100000a518783b */ /* 0x000f220000004200 */
[----:B------:R-:W-:Y:S01]  /*7c60*/  FADD.FTZ R189, R189, R190 ;  /* 0x000000bebdbd7221 */ /* 0x000fe20000010000 */
[C---:B---3--:R-:W-:Y:S07]  /*7c70*/  HMMA.16816.F32.BF16 R140, R148.reuse, R156, R140 ;  /* 0x0000009c948c723c */ /* 0x048fee000004188c */
[----:B------:R-:W-:Y:S10]  /*7c80*/  MUFU.EX2 R194, R194 ;  /* 0x000000c200c27308 */ /* 0x000ff40000000800 */
[----:B------:R-:W3:Y:S01]  /*7c90*/  MUFU.EX2 R195, R195 ;  /* 0x000000c300c37308 */ /* 0x000ee20000000800 */
[C---:B------:R-:W-:Y:S01]  /*7ca0*/  HMMA.16816.F32.BF16 R144, R148.reuse, R158, R144 ;  /* 0x0000009e9490723c */ /* 0x040fe20000041890 */
[----:B------:R-:W5:Y:S02]  /*7cb0*/  LDSM.16.MT88.4 R156, [R166+0x1000] ;  /* 0x00100000a69c783b */ /* 0x000f640000004200 */
[----:B--2---:R-:W-:Y:S05]  /*7cc0*/  F2FP.BF16.F32.PACK_AB R22, R193, R192 ;  /* 0x000000c0c116723e */ /* 0x004fea00000010ff */
[C---:B-1----:R-:W-:Y:S03]  /*7cd0*/  HMMA.16816.F32.BF16 R12, R148.reuse, R152, R12 ;  /* 0x00000098940c723c */ /* 0x042fe6000004180c */
[C---:B---3--:R-:W-:Y:S01]  /*7ce0*/  F2FP.BF16.F32.PACK_AB R23, R195.reuse, R194 ;  /* 0x000000c2c317723e */ /* 0x048fe200000010ff */
[----:B------:R-:W-:Y:S04]  /*7cf0*/  FADD.FTZ R194, R194, R189 ;  /* 0x000000bdc2c27221 */ /* 0x000fe80000010000 */
[----:B------:R-:W-:Y:S01]  /*7d00*/  HMMA.16816.F32.BF16 R16, R148, R154, R16 ;  /* 0x0000009a9410723c */ /* 0x000fe20000041810 */
[----:B------:R-:W1:Y:S02]  /*7d10*/  LDSM.16.MT88.4 R148, [R209+0x13000] ;  /* 0x01300000d194783b */ /* 0x000e640000004200 */
[----:B------:R-:W-:Y:S05]  /*7d20*/  FADD.FTZ R194, R195, R194 ;  /* 0x000000c2c3c27221 */ /* 0x000fea0000010000 */
[C---:B------:R-:W-:Y:S01]  /*7d30*/  HMMA.16816.F32.BF16 R4, R20.reuse, R160, R4 ;  /* 0x000000a01404723c */ /* 0x040fe20000041804 */
[----:B------:R-:W2:Y:S07]  /*7d40*/  LDSM.16.MT88.4 R152, [R208+0x13000] ;  /* 0x01300000d098783b */ /* 0x000eae0000004200 */
[C---:B------:R-:W-:Y:S01]  /*7d50*/  HMMA.16816.F32.BF16 R8, R20.reuse, R162, R8 ;  /* 0x000000a21408723c */ /* 0x040fe20000041808 */
[----:B------:R-:W3:Y:S07]  /*7d60*/  LDSM.16.MT88.4 R160, [R165+0x3000] ;  /* 0x00300000a5a0783b */ /* 0x000eee0000004200 */
[C---:B------:R-:W-:Y:S08]  /*7d70*/  HMMA.16816.F32.BF16 R36, R20.reuse, R168, R36 ;  /* 0x000000a81424723c */ /* 0x040ff00000041824 */
[C---:B------:R-:W-:Y:S01]  /*7d80*/  HMMA.16816.F32.BF16 R40, R20.reuse, R170, R40 ;  /* 0x000000aa1428723c */ /* 0x040fe20000041828 */
[----:B------:R-:W3:Y:S07]  /*7d90*/  LDSM.16.MT88.4 R168, [R166+0x3000] ;  /* 0x00300000a6a8783b */ /* 0x000eee0000004200 */
[C---:B----4-:R-:W-:Y:S08]  /*7da0*/  HMMA.16816.F32.BF16 R44, R20.reuse, R24, R44 ;  /* 0x00000018142c723c */ /* 0x050ff0000004182c */
[C---:B------:R-:W-:Y:S01]  /*7db0*/  HMMA.16816.F32.BF16 R48, R20.reuse, R26, R48 ;  /* 0x0000001a1430723c */ /* 0x040fe20000041830 */
[----:B------:R-:W4:Y:S07]  /*7dc0*/  LDSM.16.MT88.4 R24, [R208+0x15000] ;  /* 0x01500000d018783b */ /* 0x000f2e0000004200 */
[C---:B-----5:R-:W-:Y:S08]  /*7dd0*/  HMMA.16816.F32.BF16 R52, R20.reuse, R156, R52 ;  /* 0x0000009c1434723c */ /* 0x060ff00000041834 */
[C---:B------:R-:W-:Y:S01]  /*7de0*/  HMMA.16816.F32.BF16 R56, R20.reuse, R158, R56 ;  /* 0x0000009e1438723c */ /* 0x040fe20000041838 */
[----:B------:R-:W5:Y:S07]  /*7df0*/  LDSM.16.MT88.4 R156, [R209+0x17000] ;  /* 0x01700000d19c783b */ /* 0x000f6e0000004200 */
[C---:B-1----:R-:W-:Y:S08]  /*7e00*/  HMMA.16816.F32.BF16 R60, R20.reuse, R148, R60 ;  /* 0x00000094143c723c */ /* 0x042ff0000004183c */
[C---:B------:R-:W-:Y:S01]  /*7e10*/  HMMA.16816.F32.BF16 R64, R20.reuse, R150, R64 ;  /* 0x000000961440723c */ /* 0x040fe20000041840 */
[----:B------:R-:W1:Y:S07]  /*7e20*/  LDSM.16.MT88.4 R148, [R165+0x7000] ;  /* 0x00700000a594783b */ /* 0x000e6e0000004200 */
[C---:B--2---:R-:W-:Y:S08]  /*7e30*/  HMMA.16816.F32.BF16 R68, R20.reuse, R152, R68 ;  /* 0x000000981444723c */ /* 0x044ff00000041844 */
[C---:B------:R-:W-:Y:S01]  /*7e40*/  HMMA.16816.F32.BF16 R72, R20.reuse, R154, R72 ;  /* 0x0000009a1448723c */ /* 0x040fe20000041848 */
[----:B------:R-:W-:Y:S07]  /*7e50*/  LDSM.16.MT88.4 R152, [R166+0x3800] ;  /* 0x00380000a698783b */ /* 0x000fee0000004200 */
[C---:B---3--:R-:W-:Y:S08]  /*7e60*/  HMMA.16816.F32.BF16 R76, R20.reuse, R160, R76 ;  /* 0x000000a0144c723c */ /* 0x048ff0000004184c */
[C---:B------:R-:W-:Y:S08]  /*7e70*/  HMMA.16816.F32.BF16 R80, R20.reuse, R162, R80 ;  /* 0x000000a21450723c */ /* 0x040ff00000041850 */
[C---:B------:R-:W-:Y:S08]  /*7e80*/  HMMA.16816.F32.BF16 R84, R20.reuse, R168, R84 ;  /* 0x000000a81454723c */ /* 0x040ff00000041854 */
[C---:B------:R-:W-:Y:S01]  /*7e90*/  HMMA.16816.F32.BF16 R88, R20.reuse, R170, R88 ;  /* 0x000000aa1458723c */ /* 0x040fe20000041858 */
[----:B------:R-:W-:Y:S07]  /*7ea0*/  LDSM.16.MT88.4 R168, [R208+0x15800] ;  /* 0x01580000d0a8783b */ /* 0x000fee0000004200 */
[C---:B------:R-:W-:Y:S08]  /*7eb0*/  HMMA.16816.F32.BF16 R92, R20.reuse, R172, R92 ;  /* 0x000000ac145c723c */ /* 0x040ff0000004185c */
[C---:B------:R-:W-:Y:S01]  /*7ec0*/  HMMA.16816.F32.BF16 R96, R20.reuse, R174, R96 ;  /* 0x000000ae1460723c */ /* 0x040fe20000041860 */
[----:B------:R-:W-:Y:S07]  /*7ed0*/  LDSM.16.MT88.4 R172, [R165+0x5800] ;  /* 0x00580000a5ac783b */ /* 0x000fee0000004200 */
[C---:B----4-:R-:W-:Y:S08]  /*7ee0*/  HMMA.16816.F32.BF16 R100, R20.reuse, R24, R100 ;  /* 0x000000181464723c */ /* 0x050ff00000041864 */
[C---:B------:R-:W-:Y:S01]  /*7ef0*/  HMMA.16816.F32.BF16 R104, R20.reuse, R26, R104 ;  /* 0x0000001a1468723c */ /* 0x040fe20000041868 */
[----:B------:R-:W2:Y:S07]  /*7f00*/  LDSM.16.MT88.4 R24, [R166+0x7000] ;  /* 0x00700000a618783b */ /* 0x000eae0000004200 */
[C---:B------:R-:W-:Y:S03]  /*7f10*/  HMMA.16816.F32.BF16 R108, R20.reuse, R176, R108 ;  /* 0x000000b0146c723c */ /* 0x040fe6000004186c */
[--C-:B------:R-:W-:Y:S01]  /*7f20*/  FFMA.FTZ R176, R28, UR4, -R204.reuse ;  /* 0x000000041cb07c23 */ /* 0x100fe200080108cc */
[----:B------:R-:W-:Y:S04]  /*7f30*/  FFMA.FTZ R177, R29, UR4, -R204 ;  /* 0x000000041db17c23 */ /* 0x000fe800080108cc */
[C---:B------:R-:W-:Y:S01]  /*7f40*/  HMMA.16816.F32.BF16 R112, R20.reuse, R178, R112 ;  /* 0x000000b21470723c */ /* 0x040fe20000041870 */
[----:B------:R-:W-:Y:S02]  /*7f50*/  MUFU.EX2 R176, R176 ;  /* 0x000000b000b07308 */ /* 0x000fe40000000800 */
[--C-:B------:R-:W-:Y:S01]  /*7f60*/  FFMA.FTZ R179, R30, UR4, -R202.reuse ;  /* 0x000000041eb37c23 */ /* 0x100fe200080108ca */
[----:B------:R-:W-:Y:S07]  /*7f70*/  FFMA.FTZ R178, R31, UR4, -R202 ;  /* 0x000000041fb27c23 */ /* 0x000fee00080108ca */
[----:B------:R-:W3:Y:S01]  /*7f80*/  MUFU.EX2 R177, R177 ;  /* 0x000000b100b17308 */ /* 0x000ee20000000800 */
[----:B------:R-:W-:Y:S01]  /*7f90*/  LDSM.16.MT88.4 R28, [R208+0x11800] ;  /* 0x01180000d01c783b */ /* 0x000fe20000004200 */
[C---:B------:R-:W-:Y:S08]  /*7fa0*/  HMMA.16816.F32.BF16 R116, R20.reuse, R180, R116 ;  /* 0x000000b41474723c */ /* 0x040ff00000041874 */
[----:B------:R-:W-:Y:S01]  /*7fb0*/  MUFU.EX2 R179, R179 ;  /* 0x000000b300b37308 */ /* 0x000fe20000000800 */
[--C-:B------:R-:W-:Y:S01]  /*7fc0*/  FFMA.FTZ R180, R32, UR4, -R204.reuse ;  /* 0x0000000420b47c23 */ /* 0x100fe200080108cc */
[----:B------:R-:W-:Y:S08]  /*7fd0*/  FFMA.FTZ R204, R33, UR4, -R204 ;  /* 0x0000000421cc7c23 */ /* 0x000ff000080108cc */
[----:B------:R-:W4:Y:S01]  /*7fe0*/  MUFU.EX2 R178, R178 ;  /* 0x000000b200b27308 */ /* 0x000f220000000800 */
[C---:B------:R-:W-:Y:S09]  /*7ff0*/  HMMA.16816.F32.BF16 R120, R20.reuse, R182, R120 ;  /* 0x000000b61478723c */ /* 0x040ff20000041878 */
[----:B------:R-:W-:Y:S01]  /*8000*/  MUFU.EX2 R180, R180 ;  /* 0x000000b400b47308 */ /* 0x000fe20000000800 */
[--C-:B------:R-:W-:Y:S01]  /*8010*/  FFMA.FTZ R182, R34, UR4, -R202.reuse ;  /* 0x0000000422b67c23 */ /* 0x100fe200080108ca */
[----:B------:R-:W-:Y:S08]  /*8020*/  FFMA.FTZ R202, R35, UR4, -R202 ;  /* 0x0000000423ca7c23 */ /* 0x000ff000080108ca */
[----:B------:R-:W2:Y:S01]  /*8030*/  MUFU.EX2 R181, R204 ;  /* 0x000000cc00b57308 */ /* 0x000ea20000000800 */
[----:B------:R-:W-:Y:S01]  /*8040*/  LDSM.16.MT88.4 R32, [R165+0x1800] ;  /* 0x00180000a520783b */ /* 0x000fe20000004200 */
[C---:B-----5:R-:W-:Y:S08]  /*8050*/  HMMA.16816.F32.BF16 R124, R20.reuse, R156, R124 ;  /* 0x0000009c147c723c */ /* 0x060ff0000004187c */
[----:B------:R-:W-:Y:S10]  /*8060*/  MUFU.EX2 R182, R182 ;  /* 0x000000b600b67308 */ /* 0x000ff40000000800 */
[----:B------:R-:W5:Y:S01]  /*8070*/  MUFU.EX2 R183, R202 ;  /* 0x000000ca00b77308 */ /* 0x000f620000000800 */
[C---:B------:R-:W-:Y:S01]  /*8080*/  HMMA.16816.F32.BF16 R128, R20.reuse, R158, R128 ;  /* 0x0000009e1480723c */ /* 0x040fe20000041880 */
[----:B------:R-:W5:Y:S07]  /*8090*/  LDSM.16.MT88.4 R156, [R209+0x11800] ;  /* 0x01180000d19c783b */ /* 0x000f6e0000004200 */
[C---:B------:R-:W-:Y:S08]  /*80a0*/  HMMA.16816.F32.BF16 R132, R20.reuse, R184, R132 ;  /* 0x000000b81484723c */ /* 0x040ff00000041884 */
[C---:B------:R-:W-:Y:S08]  /*80b0*/  HMMA.16816.F32.BF16 R136, R20.reuse, R186, R136 ;  /* 0x000000ba1488723c */ /* 0x040ff00000041888 */
[C---:B-1----:R-:W-:Y:S03]  /*80c0*/  HMMA.16816.F32.BF16 R140, R20.reuse, R148, R140 ;  /* 0x00000094148c723c */ /* 0x042fe6000004188c */
[----:B---3--:R-:W-:Y:S02]  /*80d0*/  F2FP.BF16.F32.PACK_AB R148, R177, R176 ;  /* 0x000000b0b194723e */ /* 0x008fe400000010ff */
[C---:B----4-:R-:W-:Y:S01]  /*80e0*/  F2FP.BF16.F32.PACK_AB R149, R178.reuse, R179 ;  /* 0x000000b3b295723e */ /* 0x050fe200000010ff */
[----:B------:R-:W-:Y:S02]  /*80f0*/  FADD.FTZ R179, R179, R194 ;  /* 0x000000c2b3b37221 */ /* 0x000fe40000010000 */
[C---:B------:R-:W-:Y:S03]  /*8100*/  HMMA.16816.F32.BF16 R144, R20.reuse, R150, R144 ;  /* 0x000000961490723c */ /* 0x040fe60000041890 */
[----:B--2---:R-:W-:Y:S01]  /*8110*/  F2FP.BF16.F32.PACK_AB R150, R181, R180 ;  /* 0x000000b4b596723e */ /* 0x004fe200000010ff */
[----:B------:R-:W-:Y:S01]  /*8120*/  FADD.FTZ R179, R178, R179 ;  /* 0x000000b3b2b37221 */ /* 0x000fe20000010000 */
[C---:B-----5:R-:W-:Y:S03]  /*8130*/  F2FP.BF16.F32.PACK_AB R151, R183.reuse, R182 ;  /* 0x000000b6b797723e */ /* 0x060fe600000010ff */
[C---:B------:R-:W-:Y:S03]  /*8140*/  HMMA.16816.F32.BF16 R12, R20.reuse, R24, R12 ;  /* 0x00000018140c723c */ /* 0x040fe6000004180c */
[----:B------:R-:W-:Y:S04]  /*8150*/  FADD.FTZ R182, R182, R179 ;  /* 0x000000b3b6b67221 */ /* 0x000fe80000010000 */
[----:B------:R-:W-:Y:S01]  /*8160*/  FADD.FTZ R223, R183, R182 ;  /* 0x000000b6b7df7221 */ /* 0x000fe20000010000 */
[----:B------:R-:W-:Y:S01]  /*8170*/  HMMA.16816.F32.BF16 R16, R20, R26, R16 ;  /* 0x0000001a1410723c */ /* 0x000fe20000041810 */
[----:B------:R-:W1:Y:S07]  /*8180*/  LDSM.16.MT88.4 R20, [R166+0x1800] ;  /* 0x00180000a614783b */ /* 0x000e6e0000004200 */
[C---:B------:R-:W-:Y:S01]  /*8190*/  HMMA.16816.F32.BF16 R160, R148.reuse, R156, R4 ;  /* 0x0000009c94a0723c */ /* 0x040fe20000041804 */
[----:B------:R-:W2:Y:S07]  /*81a0*/  LDSM.16.MT88.4 R4, [R209+0x13800] ;  /* 0x01380000d104783b */ /* 0x000eae0000004200 */
[C---:B------:R-:W-:Y:S01]  /*81b0*/  HMMA.16816.F32.BF16 R156, R148.reuse, R158, R8 ;  /* 0x0000009e949c723c */ /* 0x040fe20000041808 */
[----:B------:R-:W3:Y:S07]  /*81c0*/  LDSM.16.MT88.4 R8, [R208+0x13800] ;  /* 0x01380000d008783b */ /* 0x000eee0000004200 */
[C---:B------:R-:W-:Y:S01]  /*81d0*/  HMMA.16816.F32.BF16 R36, R148.reuse, R28, R36 ;  /* 0x0000001c9424723c */ /* 0x040fe20000041824 */
[----:B------:R-:W4:Y:S07]  /*81e0*/  LDSM.16.MT88.4 R24, [R165+0x3800] ;  /* 0x00380000a518783b */ /* 0x000f2e0000004200 */
[C---:B------:R-:W-:Y:S01]  /*81f0*/  HMMA.16816.F32.BF16 R40, R148.reuse, R30, R40 ;  /* 0x0000001e9428723c */ /* 0x040fe20000041828 */
[----:B------:R-:W5:Y:S07]  /*8200*/  LDSM.16.MT88.4 R28, [R209+0x15800] ;  /* 0x01580000d11c783b */ /* 0x000f6e0000004200 */
[C---:B------:R-:W-:Y:S08]  /*8210*/  HMMA.16816.F32.BF16 R44, R148.reuse, R32, R44 ;  /* 0x00000020942c723c */ /* 0x040ff0000004182c */
[C---:B------:R-:W-:Y:S01]  /*8220*/  HMMA.16816.F32.BF16 R48, R148.reuse, R34, R48 ;  /* 0x000000229430723c */ /* 0x040fe20000041830 */
[----:B------:R-:W5:Y:S07]  /*8230*/  LDSM.16.MT88.4 R32, [R166+0x5800] ;  /* 0x00580000a620783b */ /* 0x000f6e0000004200 */
[C---:B-1----:R-:W-:Y:S08]  /*8240*/  HMMA.16816.F32.BF16 R52, R148.reuse, R20, R52 ;  /* 0x000000149434723c */ /* 0x042ff00000041834 */
[C---:B------:R-:W-:Y:S01]  /*8250*/  HMMA.16816.F32.BF16 R56, R148.reuse, R22, R56 ;  /* 0x000000169438723c */ /* 0x040fe20000041838 */
[----:B------:R-:W1:Y:S07]  /*8260*/  LDSM.16.MT88.4 R20, [R209+0x17800] ;  /* 0x01780000d114783b */ /* 0x000e6e0000004200 */
[C---:B--2---:R-:W-:Y:S08]  /*8270*/  HMMA.16816.F32.BF16 R60, R148.reuse, R4, R60 ;  /* 0x00000004943c723c */ /* 0x044ff0000004183c */
[C---:B------:R-:W-:Y:S01]  /*8280*/  HMMA.16816.F32.BF16 R64, R148.reuse, R6, R64 ;  /* 0x000000069440723c */ /* 0x040fe20000041840 */
[----:B------:R-:W2:Y:S07]  /*8290*/  LDSM.16.MT88.4 R4, [R208+0x17800] ;  /* 0x01780000d004783b */ /* 0x000eae0000004200 */
[C---:B---3--:R-:W-:Y:S08]  /*82a0*/  HMMA.16816.F32.BF16 R68, R148.reuse, R8, R68 ;  /* 0x000000089444723c */ /* 0x048ff00000041844 */
[C---:B------:R-:W-:Y:S01]  /*82b0*/  HMMA.16816.F32.BF16 R72, R148.reuse, R10, R72 ;  /* 0x0000000a9448723c */ /* 0x040fe20000041848 */
[----:B------:R3:W2:Y:S07]  /*82c0*/  LDSM.16.MT88.4 R8, [R165+0x7800] ;  /* 0x00780000a508783b */ /* 0x0006ae0000004200 */
[C---:B----4-:R-:W-:Y:S08]  /*82d0*/  HMMA.16816.F32.BF16 R76, R148.reuse, R24, R76 ;  /* 0x00000018944c723c */ /* 0x050ff0000004184c */
[C---:B------:R-:W-:Y:S08]  /*82e0*/  HMMA.16816.F32.BF16 R80, R148.reuse, R26, R80 ;  /* 0x0000001a9450723c */ /* 0x040ff00000041850 */
[C---:B------:R-:W-:Y:S03]  /*82f0*/  HMMA.16816.F32.BF16 R84, R148.reuse, R152, R84 ;  /* 0x000000989454723c */ /* 0x040fe60000041854 */
[----:B---3--:R-:W-:Y:S05]  /*8300*/  MOV R165, R164 ;  /* 0x000000a400a57202 */ /* 0x008fea0000000f00 */
[C---:B------:R-:W-:Y:S08]  /*8310*/  HMMA.16816.F32.BF16 R88, R148.reuse, R154, R88 ;  /* 0x0000009a9458723c */ /* 0x040ff00000041858 */
[C---:B-----5:R-:W-:Y:S08]  /*8320*/  HMMA.16816.F32.BF16 R92, R148.reuse, R28, R92 ;  /* 0x0000001c945c723c */ /* 0x060ff0000004185c */
[C---:B------:R-:W-:Y:S08]  /*8330*/  HMMA.16816.F32.BF16 R96, R148.reuse, R30, R96 ;  /* 0x0000001e9460723c */ /* 0x040ff00000041860 */
[C---:B------:R-:W-:Y:S08]  /*8340*/  HMMA.16816.F32.BF16 R100, R148.reuse, R168, R100 ;  /* 0x000000a89464723c */ /* 0x040ff00000041864 */
[C---:B------:R-:W-:Y:S08]  /*8350*/  HMMA.16816.F32.BF16 R104, R148.reuse, R170, R104 ;  /* 0x000000aa9468723c */ /* 0x040ff00000041868 */
[C---:B------:R-:W-:Y:S08]  /*8360*/  HMMA.16816.F32.BF16 R108, R148.reuse, R172, R108 ;  /* 0x000000ac946c723c */ /* 0x040ff0000004186c */
[C---:B------:R-:W-:Y:S08]  /*8370*/  HMMA.16816.F32.BF16 R112, R148.reuse, R174, R112 ;  /* 0x000000ae9470723c */ /* 0x040ff00000041870 */
[C---:B------:R-:W-:Y:S08]  /*8380*/  HMMA.16816.F32.BF16 R116, R148.reuse, R32, R116 ;  /* 0x000000209474723c */ /* 0x040ff00000041874 */
[C---:B------:R-:W-:Y:S08]  /*8390*/  HMMA.16816.F32.BF16 R120, R148.reuse, R34, R120 ;  /* 0x000000229478723c */ /* 0x040ff00000041878 */
[C---:B-1----:R-:W-:Y:S08]  /*83a0*/  HMMA.16816.F32.BF16 R124, R148.reuse, R20, R124 ;  /* 0x00000014947c723c */ /* 0x042ff0000004187c */
[C---:B------:R-:W-:Y:S01]  /*83b0*/  HMMA.16816.F32.BF16 R128, R148.reuse, R22, R128 ;  /* 0x000000169480723c */ /* 0x040fe20000041880 */
[----:B------:R-:W1:Y:S07]  /*83c0*/  LDSM.16.MT88.4 R20, [R166+0x7800] ;  /* 0x00780000a614783b */ /* 0x000e6e0000004200 */
[C---:B--2---:R-:W-:Y:S03]  /*83d0*/  HMMA.16816.F32.BF16 R132, R148.reuse, R4, R132 ;  /* 0x000000049484723c */ /* 0x044fe60000041884 */
[----:B------:R-:W-:Y:S04]  /*83e0*/  FADD.FTZ R5, R229, R206 ;  /* 0x000000cee5057221 */ /* 0x000fe80000010000 */
[----:B------:R-:W-:Y:S01]  /*83f0*/  FADD.FTZ R5, R230, R5 ;  /* 0x00000005e6057221 */ /* 0x000fe20000010000 */
[C---:B------:R-:W-:Y:S03]  /*8400*/  HMMA.16816.F32.BF16 R136, R148.reuse, R6, R136 ;  /* 0x000000069488723c */ /* 0x040fe60000041888 */
        /* <DEDUP_REMOVED lines=8> */
[C---:B-1----:R-:W-:Y:S03]  /*8490*/  HMMA.16816.F32.BF16 R152, R148.reuse, R20, R12 ;  /* 0x000000149498723c */ /* 0x042fe6000004180c */
[----:B------:R-:W-:Y:S04]  /*84a0*/  FADD.FTZ R180, R180, R177 ;  /* 0x000000b1b4b47221 */ /* 0x000fe80000010000 */
[----:B------:R-:W-:Y:S01]  /*84b0*/  FADD.FTZ R225, R181, R180 ;  /* 0x000000b4b5e17221 */ /* 0x000fe20000010000 */
[----:B------:R-:W-:Y:S01]  /*84c0*/  HMMA.16816.F32.BF16 R148, R148, R22, R16 ;  /* 0x000000169494723c */ /* 0x000fe20000041810 */
[----:B------:R-:W-:Y:S08]  /*84d0*/  @!UPT UIADD3 URZ, UPT, UPT, URZ, URZ, URZ ;  /* 0x000000fffffff290 */ /* 0x000ff0000fffe0ff */
[----:B------:R-:W-:Y:S11]  /*84e0*/  BRA.U UP0, `(.L_x_23) ;  /* 0xffffffd100c07547 */ /* 0x000ff6000b83ffff */
.L_x_22:
[----:B------:R-:W1:Y:S01]  /*84f0*/  SHFL.BFLY PT, R12, R225, 0x2, 0x1f ;  /* 0x0c401f00e10c7f89 */ /* 0x000e6200000e0000 */
[----:B------:R-:W2:Y:S01]  /*8500*/  S2UR UR6, SR_CgaCtaId ;  /* 0x00000000000679c3 */ /* 0x000ea20000008800 */
[----:B------:R-:W-:Y:S01]  /*8510*/  UMOV UR4, 0x400 ;  /* 0x0000040000047882 */ /* 0x000fe20000000000 */
[----:B------:R-:W-:Y:S01]  /*8520*/  UISETP.NE.AND UP3, UPT, UR15, -0x1, UPT ;  /* 0xffffffff0f00788c */ /* 0x000fe2000bf65270 */
[----:B------:R-:W3:Y:S01]  /*8530*/  SHFL.BFLY PT, R0, R223, 0x2, 0x1f ;  /* 0x0c401f00df007f89 */ /* 0x000ee200000e0000 */
[----:B------:R-:W4:Y:S01]  /*8540*/  LDCU.U8 UR8, c[0x0][0x549] ;  /* 0x0000a920ff0877ac */ /* 0x000f220008000000 */
[----:B------:R-:W5:Y:S03]  /*8550*/  S2R R4, SR_TID.X ;  /* 0x0000000000047919 */ /* 0x000f660000002100 */
[----:B------:R-:W5:Y:S01]  /*8560*/  S2UR UR7, SR_CTAID.Y ;  /* 0x00000000000779c3 */ /* 0x000f620000002600 */
[----:B------:R-:W5:Y:S01]  /*8570*/  LDCU UR9, c[0x0][0x434] ;  /* 0x00008680ff0977ac */ /* 0x000f620008000800 */
[----:B------:R-:W4:Y:S06]  /*8580*/  LDCU.U8 UR10, c[0x0][0x548] ;  /* 0x0000a900ff0a77ac */ /* 0x000f2c0008000000 */
[----:B------:R-:W5:Y:S01]  /*8590*/  S2UR UR13, SR_CTAID.Z ;  /* 0x00000000000d79c3 */ /* 0x000f620000002700 */
[----:B------:R-:W-:Y:S01]  /*85a0*/  UISETP.NE.AND UP2, UPT, UR15, -0x1, UPT ;  /* 0xffffffff0f00788c */ /* 0x000fe2000bf45270 */
[----:B------:R-:W5:Y:S01]  /*85b0*/  LDCU UR12, c[0x0][0x434] ;  /* 0x00008680ff0c77ac */ /* 0x000f620008000800 */
[----:B-1----:R-:W-:Y:S01]  /*85c0*/  FADD.FTZ R12, R12, R225 ;  /* 0x000000e10c0c7221 */ /* 0x002fe20000010000 */
[----:B--2---:R-:W-:Y:S01]  /*85d0*/  ULEA UR6, UR6, UR4, 0x18 ;  /* 0x0000000406067291 */ /* 0x004fe2000f8ec0ff */
[----:B------:R-:W1:Y:S01]  /*85e0*/  @!UP3 LDCU.64 UR4, c[0x0][0x400] ;  /* 0x00008000ff04b7ac */ /* 0x000e620008000a00 */
[----:B---3--:R-:W-:-:S02]  /*85f0*/  FADD.FTZ R11, R0, R223 ;  /* 0x000000df000b7221 */ /* 0x008fc40000010000 */
[----:B------:R-:W2:Y:S01]  /*8600*/  SHFL.BFLY PT, R7, R12, 0x1, 0x1f ;  /* 0x0c201f000c077f89 */ /* 0x000ea200000e0000 */
[----:B----4-:R-:W-:-:S03]  /*8610*/  UISETP.NE.AND UP1, UPT, UR8, URZ, UPT ;  /* 0x000000ff0800728c */ /* 0x010fc6000bf25270 */
[----:B------:R-:W3:Y:S01]  /*8620*/  SHFL.BFLY PT, R6, R11, 0x1, 0x1f ;  /* 0x0c201f000b067f89 */ /* 0x000ee200000e0000 */
[----:B------:R-:W-:Y:S01]  /*8630*/  UISETP.NE.AND UP0, UPT, UR10, URZ, !UP1 ;  /* 0x000000ff0a00728c */ /* 0x000fe2000cf05270 */
[C---:B-----5:R-:W-:Y:S02]  /*8640*/  SHF.L.U32 R2, R4.reuse, 0x1, RZ ;  /* 0x0000000104027819 */ /* 0x060fe400000006ff */
[----:B------:R-:W-:-:S04]  /*8650*/  SHF.L.U32 R9, R4, 0x4, RZ ;  /* 0x0000000404097819 */ /* 0x000fc800000006ff */
[----:B------:R-:W4:Y:S01]  /*8660*/  @UP1 LDCU UR8, c[0x0][0x430] ;  /* 0x00008600ff0817ac */ /* 0x000f220008000800 */
[----:B------:R-:W-:Y:S02]  /*8670*/  SHF.L.U32 R0, R4, 0x5, RZ ;  /* 0x0000000504007819 */ /* 0x000fe400000006ff */
[----:B------:R-:W-:Y:S01]  /*8680*/  LOP3.LUT R5, R2, 0x6, RZ, 0xc0, !PT ;  /* 0x0000000602057812 */ /* 0x000fe200078ec0ff */
[----:B-1----:R-:W-:Y:S01]  /*8690*/  @!UP3 UIMAD.WIDE.U32 UR18, UR7, UR4, URZ ;  /* 0x000000040712b2a5 */ /* 0x002fe2000f8e00ff */
[----:B------:R-:W-:Y:S02]  /*86a0*/  LOP3.LUT R9, R9, 0x1c0, RZ, 0xc0, !PT ;  /* 0x000001c009097812 */ /* 0x000fe400078ec0ff */
[----:B------:R-:W-:Y:S01]  /*86b0*/  LOP3.LUT R0, R5, 0x7c00, R0, 0xf8, !PT ;  /* 0x00007c0005007812 */ /* 0x000fe200078ef800 */
[----:B------:R-:W-:Y:S01]  /*86c0*/  @!UP3 UIMAD UR11, UR7, UR5, UR19 ;  /* 0x00000005070bb2a4 */ /* 0x000fe2000f8e0213 */
[----:B------:R-:W-:Y:S01]  /*86d0*/  LOP3.LUT R9, R9, 0x38, R2, 0xf8, !PT ;  /* 0x0000003809097812 */ /* 0x000fe200078ef802 */
[----:B--2---:R-:W-:Y:S01]  /*86e0*/  FADD.FTZ R7, R12, R7 ;  /* 0x000000070c077221 */ /* 0x004fe20000010000 */
[----:B------:R-:W-:Y:S01]  /*86f0*/  LOP3.LUT P1, RZ, R4, 0x10, RZ, 0xc0, !PT ;  /* 0x0000001004ff7812 */ /* 0x000fe2000782c0ff */
[----:B------:R-:W1:Y:S01]  /*8700*/  @UP3 LDCU.64 UR4, c[0x0][0x408] ;  /* 0x00008100ff0437ac */ /* 0x000e620008000a00 */
[----:B------:R-:W-:Y:S01]  /*8710*/  LOP3.LUT R0, R0, R9, RZ, 0xfc, !PT ;  /* 0x0000000900007212 */ /* 0x000fe200078efcff */
[----:B---3--:R-:W-:Y:S01]  /*8720*/  FADD.FTZ R6, R11, R6 ;  /* 0x000000060b067221 */ /* 0x008fe20000010000 */
[----:B------:R-:W2:Y:S01]  /*8730*/  MUFU.RCP R10, R7 ;  /* 0x00000007000a7308 */ /* 0x000ea20000001000 */
[----:B------:R-:W-:-:S02]  /*8740*/  FSETP.NE.FTZ.AND P4, PT, R7, RZ, PT ;  /* 0x000000ff0700720b */ /* 0x000fc40003f95000 */
[----:B------:R-:W-:Y:S01]  /*8750*/  MOV R2, 0x20 ;  /* 0x0000002000027802 */ /* 0x000fe20000000f00 */
[----:B----4-:R-:W-:Y:S01]  /*8760*/  @UP1 UIMAD UR12, UR8, UR9, URZ ;  /* 0x00000009080c12a4 */ /* 0x010fe2000f8e02ff */
[----:B------:R-:W-:Y:S02]  /*8770*/  FSETP.NE.FTZ.AND P3, PT, R6, RZ, PT ;  /* 0x000000ff0600720b */ /* 0x000fe40003f75000 */
[C---:B------:R-:W-:Y:S01]  /*8780*/  LOP3.LUT P2, RZ, R4.reuse, 0x8, RZ, 0xc0, !PT ;  /* 0x0000000804ff7812 */ /* 0x040fe2000784c0ff */
[----:B------:R-:W3:Y:S01]  /*8790*/  MUFU.RCP R8, R6 ;  /* 0x0000000600087308 */ /* 0x000ee20000001000 */
[----:B------:R-:W-:Y:S02]  /*87a0*/  MOV R5, 0x10 ;  /* 0x0000001000057802 */ /* 0x000fe40000000f00 */
[----:B------:R-:W-:Y:S02]  /*87b0*/  LOP3.LUT P0, RZ, R4, 0x4, RZ, 0xc0, !PT ;  /* 0x0000000404ff7812 */ /* 0x000fe4000780c0ff */
[----:B------:R-:W-:-:S02]  /*87c0*/  LEA R9, R0, UR6, 0x1 ;  /* 0x0000000600097c11 */ /* 0x000fc4000f8e08ff */
[----:B------:R-:W-:Y:S01]  /*87d0*/  SEL R2, R2, 0xffffffe0, !P2 ;  /* 0xffffffe002027807 */ /* 0x000fe20005000000 */
[----:B-1----:R-:W-:Y:S01]  /*87e0*/  @UP3 UIMAD.WIDE.U32 UR20, UR15, UR4, URZ ;  /* 0x000000040f1432a5 */ /* 0x002fe2000f8e00ff */
[----:B------:R-:W-:Y:S02]  /*87f0*/  SEL R5, R5, 0xfffffff0, !P0 ;  /* 0xfffffff005057807 */ /* 0x000fe40004000000 */
[----:B--2---:R-:W-:Y:S01]  /*8800*/  FSEL R10, R10, 1, P4 ;  /* 0x3f8000000a0a7808 */ /* 0x004fe20002000000 */
[----:B------:R-:W-:Y:S01]  /*8810*/  @UP3 UIMAD UR11, UR15, UR5, UR21 ;  /* 0x000000050f0b32a4 */ /* 0x000fe2000f8e0215 */
[C---:B------:R-:W-:Y:S01]  /*8820*/  IADD3 R15, PT, PT, R9.reuse, 0x40, RZ ;  /* 0x00000040090f7810 */ /* 0x040fe20007ffe0ff */
[----:B------:R-:W-:Y:S01]  /*8830*/  @!UP2 UIMAD UR15, UR7, UR9, URZ ;  /* 0x00000009070fa2a4 */ /* 0x000fe2000f8e02ff */
[C---:B------:R-:W-:Y:S01]  /*8840*/  IADD3 R13, PT, PT, R9.reuse, R2, RZ ;  /* 0x00000002090d7210 */ /* 0x040fe20007ffe0ff */
[C---:B------:R-:W-:Y:S01]  /*8850*/  FMUL.FTZ R160, R10.reuse, R160 ;  /* 0x000000a00aa07220 */ /* 0x040fe20000410000 */
[----:B------:R-:W-:Y:S01]  /*8860*/  FMUL.FTZ R161, R10, R161 ;  /* 0x000000a10aa17220 */ /* 0x000fe20000410000 */
[----:B---3--:R-:W-:Y:S01]  /*8870*/  FSEL R8, R8, 1, P3 ;  /* 0x3f80000008087808 */ /* 0x008fe20001800000 */
[C---:B------:R-:W-:Y:S01]  /*8880*/  FMUL.FTZ R156, R10.reuse, R156 ;  /* 0x0000009c0a9c7220 */ /* 0x040fe20000410000 */
[C---:B------:R-:W-:Y:S01]  /*8890*/  FMUL.FTZ R157, R10.reuse, R157 ;  /* 0x0000009d0a9d7220 */ /* 0x040fe20000410000 */
[C---:B------:R-:W-:Y:S01]  /*88a0*/  FMUL.FTZ R36, R10.reuse, R36 ;  /* 0x000000240a247220 */ /* 0x040fe20000410000 */
[----:B------:R-:W-:Y:S01]  /*88b0*/  FMUL.FTZ R37, R10, R37 ;  /* 0x000000250a257220 */ /* 0x000fe20000410000 */
[C---:B------:R-:W-:Y:S01]  /*88c0*/  FMUL.FTZ R162, R8.reuse, R162 ;  /* 0x000000a208a27220 */ /* 0x040fe20000410000 */
[C---:B------:R-:W-:Y:S01]  /*88d0*/  FMUL.FTZ R163, R8.reuse, R163 ;  /* 0x000000a308a37220 */ /* 0x040fe20000410000 */
[C---:B------:R-:W-:Y:S01]  /*88e0*/  FMUL.FTZ R158, R8.reuse, R158 ;  /* 0x0000009e089e7220 */ /* 0x040fe20000410000 */
[C---:B------:R-:W-:Y:S01]  /*88f0*/  FMUL.FTZ R159, R8.reuse, R159 ;  /* 0x0000009f089f7220 */ /* 0x040fe20000410000 */
[C---:B------:R-:W-:Y:S01]  /*8900*/  FMUL.FTZ R38, R8.reuse, R38 ;  /* 0x0000002608267220 */ /* 0x040fe20000410000 */
[----:B------:R-:W-:Y:S01]  /*8910*/  FMUL.FTZ R39, R8, R39 ;  /* 0x0000002708277220 */ /* 0x000fe20000410000 */
        /* <DEDUP_REMOVED lines=8> */
[----:B------:R-:W-:Y:S01]  /*89a0*/  @P1 IADD3 R15, PT, PT, R9, -0x40, RZ ;  /* 0xffffffc0090f1810 */ /* 0x000fe20007ffe0ff */
[C---:B------:R-:W-:Y:S01]  /*89b0*/  FMUL.FTZ R48, R10.reuse, R48 ;  /* 0x000000300a307220 */ /* 0x040fe20000410000 */
[----:B------:R-:W-:Y:S01]  /*89c0*/  FMUL.FTZ R49, R10, R49 ;  /* 0x000000310a317220 */ /* 0x000fe20000410000 */
[C---:B------:R-:W-:Y:S01]  /*89d0*/  FMUL.FTZ R50, R8.reuse, R50 ;  /* 0x0000003208327220 */ /* 0x040fe20000410000 */
[----:B------:R-:W-:Y:S01]  /*89e0*/  FMUL.FTZ R51, R8, R51 ;  /* 0x0000003308337220 */ /* 0x000fe20000410000 */
[----:B------:R-:W-:Y:S01]  /*89f0*/  F2FP.BF16.F32.PACK_AB R160, R161, R160 ;  /* 0x000000a0a1a0723e */ /* 0x000fe200000010ff */
[C---:B------:R-:W-:Y:S01]  /*8a00*/  FMUL.FTZ R52, R10.reuse, R52 ;  /* 0x000000340a347220 */ /* 0x040fe20000410000 */
[----:B------:R-:W-:Y:S01]  /*8a10*/  F2FP.BF16.F32.PACK_AB R162, R163, R162 ;  /* 0x000000a2a3a2723e */ /* 0x000fe200000010ff */
[----:B------:R-:W-:Y:S01]  /*8a20*/  FMUL.FTZ R53, R10, R53 ;  /* 0x000000350a357220 */ /* 0x000fe20000410000 */
[C---:B------:R-:W-:Y:S01]  /*8a30*/  FMUL.FTZ R54, R8.reuse, R54 ;  /* 0x0000003608367220 */ /* 0x040fe20000410000 */
[----:B------:R-:W-:Y:S01]  /*8a40*/  FMUL.FTZ R55, R8, R55 ;  /* 0x0000003708377220 */ /* 0x000fe20000410000 */
[----:B------:R-:W-:Y:S01]  /*8a50*/  F2FP.BF16.F32.PACK_AB R156, R157, R156 ;  /* 0x0000009c9d9c723e */ /* 0x000fe200000010ff */
[C---:B------:R-:W-:Y:S01]  /*8a60*/  FMUL.FTZ R56, R10.reuse, R56 ;  /* 0x000000380a387220 */ /* 0x040fe20000410000 */
[----:B------:R-:W-:Y:S01]  /*8a70*/  F2FP.BF16.F32.PACK_AB R158, R159, R158 ;  /* 0x0000009e9f9e723e */ /* 0x000fe200000010ff */
[----:B------:R-:W-:Y:S01]  /*8a80*/  FMUL.FTZ R57, R10, R57 ;  /* 0x000000390a397220 */ /* 0x000fe20000410000 */
[----:B------:R-:W-:Y:S01]  /*8a90*/  IADD3 R11, PT, PT, R9, R5, RZ ;  /* 0x00000005090b7210 */ /* 0x000fe20007ffe0ff */
        /* <DEDUP_REMOVED lines=13> */
[----:B------:R-:W-:Y:S01]  /*8b70*/  FMUL.FTZ R66, R8, R66 ;  /* 0x0000004208427220 */ /* 0x000fe20000410000 */
[----:B------:R-:W-:Y:S01]  /*8b80*/  IADD3 R19, PT, PT, R2, R15, RZ ;  /* 0x0000000f02137210 */ /* 0x000fe20007ffe0ff */
        /* <DEDUP_REMOVED lines=8> */
[----:B------:R-:W-:Y:S01]  /*8c10*/  STS [R9], R160 ;  /* 0x000000a009007388 */ /* 0x000fe20000000800 */
[----:B------:R-:W-:Y:S01]  /*8c20*/  F2FP.BF16.F32.PACK_AB R50, R51, R50 ;  /* 0x000000323332723e */ /* 0x000fe200000010ff */
[C---:B------:R-:W-:Y:S01]  /*8c30*/  FMUL.FTZ R72, R10.reuse, R72 ;  /* 0x000000480a487220 */ /* 0x040fe20000410000 */
[----:B------:R-:W-:Y:S01]  /*8c40*/  IADD3 R21, PT, PT, R5, R15, RZ ;  /* 0x0000000f05157210 */ /* 0x000fe20007ffe0ff */
[----:B------:R-:W-:Y:S01]  /*8c50*/  STS [R9+0x400], R162 ;  /* 0x000400a209007388 */ /* 0x000fe20000000800 */
[----:B------:R-:W-:Y:S01]  /*8c60*/  FMUL.FTZ R73, R10, R73 ;  /* 0x000000490a497220 */ /* 0x000fe20000410000 */
[C---:B------:R-:W-:Y:S01]  /*8c70*/  FMUL.FTZ R74, R8.reuse, R74 ;  /* 0x0000004a084a7220 */ /* 0x040fe20000410000 */
[----:B------:R-:W-:Y:S01]  /*8c80*/  FMUL.FTZ R75, R8, R75 ;  /* 0x0000004b084b7220 */ /* 0x000fe20000410000 */
[----:B------:R-:W-:Y:S01]  /*8c90*/  F2FP.BF16.F32.PACK_AB R52, R53, R52 ;  /* 0x000000343534723e */ /* 0x000fe200000010ff */
[----:B------:R-:W-:Y:S01]  /*8ca0*/  STS [R11], R156 ;  /* 0x0000009c0b007388 */ /* 0x000fe20000000800 */
[----:B------:R-:W-:Y:S01]  /*8cb0*/  F2FP.BF16.F32.PACK_AB R54, R55, R54 ;  /* 0x000000363736723e */ /* 0x000fe200000010ff */
[C---:B------:R-:W-:Y:S01]  /*8cc0*/  FMUL.FTZ R76, R10.reuse, R76 ;  /* 0x0000004c0a4c7220 */ /* 0x040fe20000410000 */
[----:B------:R-:W-:Y:S01]  /*8cd0*/  FMUL.FTZ R77, R10, R77 ;  /* 0x0000004d0a4d7220 */ /* 0x000fe20000410000 */
[----:B------:R-:W-:Y:S01]  /*8ce0*/  STS [R11+0x400], R158 ;  /* 0x0004009e0b007388 */ /* 0x000fe20000000800 */
        /* <DEDUP_REMOVED lines=52> */
[----:B------:R-:W-:Y:S01]  /*9030*/  STS [R9+0x2000], R60 ;  /* 0x0020003c09007388 */ /* 0x000fe20000000800 */
        /* <DEDUP_REMOVED lines=98> */
[----:B------:R-:W-:Y:S01]  /*9660*/  F2FP.BF16.F32.PACK_AB R132, R133, R132 ;  /* 0x000000848584723e */ /* 0x000fe200000010ff */
[----:B------:R-:W-:Y:S01]  /*9670*/  STS [R15+0x4400], R110 ;  /* 0x0044006e0f007388 */ /* 0x000fe20000000800 */
[----:B------:R-:W-:Y:S01]  /*9680*/  F2FP.BF16.F32.PACK_AB R134, R135, R134 ;  /* 0x000000868786723e */ /* 0x000fe200000010ff */
        /* <DEDUP_REMOVED lines=12> */
[----:B------:R-:W1:Y:S01]  /*9750*/  @UP1 LDCU UR5, c[0x0][0x430] ;  /* 0x00008600ff0517ac */ /* 0x000e620008000800 */
[----:B------:R-:W-:Y:S01]  /*9760*/  F2FP.BF16.F32.PACK_AB R152, R153, R152 ;  /* 0x000000989998723e */ /* 0x000fe200000010ff */
[----:B------:R-:W-:Y:S01]  /*9770*/  STS [R19+0x4400], R118 ;  /* 0x0044007613007388 */ /* 0x000fe20000000800 */
[----:B------:R-:W-:Y:S01]  /*9780*/  F2FP.BF16.F32.PACK_AB R154, R155, R154 ;  /* 0x0000009a9b9a723e */ /* 0x000fe200000010ff */
[----:B------:R-:W-:Y:S01]  /*9790*/  @UP1 UMOV UR4, 0x1 ;  /* 0x0000000100041882 */ /* 0x000fe20000000000 */
[----:B------:R-:W-:Y:S01]  /*97a0*/  SHF.L.U32 R12, R4, 0x3, RZ ;  /* 0x00000003040c7819 */ /* 0x000fe200000006ff */
[----:B------:R-:W-:Y:S01]  /*97b0*/  STS [R5+0x4000], R120 ;  /* 0x0040007805007388 */ /* 0x000fe20000000800 */
[----:B------:R-:W-:Y:S01]  /*97c0*/  F2FP.BF16.F32.PACK_AB R148, R149, R148 ;  /* 0x000000949594723e */ /* 0x000fe200000010ff */
[----:B------:R-:W-:Y:S01]  /*97d0*/  @UP3 UMOV UR18, UR20 ;  /* 0x0000001400123c82 */ /* 0x000fe20008000000 */
[----:B------:R-:W-:Y:S01]  /*97e0*/  F2FP.BF16.F32.PACK_AB R150, R151, R150 ;  /* 0x000000969796723e */ /* 0x000fe200000010ff */
[----:B------:R-:W-:Y:S01]  /*97f0*/  STS [R5+0x4400], R122 ;  /* 0x0044007a05007388 */ /* 0x000fe20000000800 */
[----:B------:R-:W-:-:S03]  /*9800*/  USHF.R.S32.HI UR8, URZ, 0x1f, UR15 ;  /* 0x0000001fff087899 */ /* 0x000fc6000801140f */
[----:B------:R-:W-:Y:S04]  /*9810*/  STS [R9+0x6000], R124 ;  /* 0x0060007c09007388 */ /* 0x000fe80000000800 */
[----:B------:R2:W-:Y:S04]  /*9820*/  STS [R9+0x6400], R126 ;  /* 0x0064007e09007388 */ /* 0x0005e80000000800 */
[----:B------:R3:W-:Y:S04]  /*9830*/  STS [R11+0x6000], R128 ;  /* 0x006000800b007388 */ /* 0x0007e80000000800 */
[----:B------:R3:W-:Y:S04]  /*9840*/  STS [R11+0x6400], R130 ;  /* 0x006400820b007388 */ /* 0x0007e80000000800 */
[----:B------:R3:W-:Y:S04]  /*9850*/  STS [R13+0x6000], R132 ;  /* 0x006000840d007388 */ /* 0x0007e80000000800 */
[----:B------:R3:W-:Y:S04]  /*9860*/  STS [R13+0x6400], R134 ;  /* 0x006400860d007388 */ /* 0x0007e80000000800 */
[----:B------:R3:W-:Y:S04]  /*9870*/  STS [R17+0x6000], R136 ;  /* 0x0060008811007388 */ /* 0x0007e80000000800 */
[----:B------:R3:W-:Y:S01]  /*9880*/  STS [R17+0x6400], R138 ;  /* 0x0064008a11007388 */ /* 0x0007e20000000800 */
[----:B--2---:R-:W-:-:S03]  /*9890*/  LOP3.LUT R9, R12, 0x1f8, RZ, 0xc0, !PT ;  /* 0x000001f80c097812 */ /* 0x004fc600078ec0ff */
[----:B------:R3:W-:Y:S01]  /*98a0*/  STS [R15+0x6000], R140 ;  /* 0x0060008c0f007388 */ /* 0x0007e20000000800 */
[----:B------:R-:W-:-:S03]  /*98b0*/  LOP3.LUT R9, R9, 0x38, R4, 0x78, !PT ;  /* 0x0000003809097812 */ /* 0x000fc600078e7804 */
[----:B------:R3:W-:Y:S01]  /*98c0*/  STS [R15+0x6400], R142 ;  /* 0x0064008e0f007388 */ /* 0x0007e20000000800 */
[----:B------:R-:W-:-:S03]  /*98d0*/  LOP3.LUT R0, R9, 0x1e00, R12, 0xf8, !PT ;  /* 0x00001e0009007812 */ /* 0x000fc600078ef80c */
[----:B------:R3:W-:Y:S04]  /*98e0*/  STS [R21+0x6000], R144 ;  /* 0x0060009015007388 */ /* 0x0007e80000000800 */
[----:B------:R3:W-:Y:S04]  /*98f0*/  STS [R21+0x6400], R146 ;  /* 0x0064009215007388 */ /* 0x0007e80000000800 */
[----:B------:R3:W-:Y:S04]  /*9900*/  STS [R19+0x6000], R152 ;  /* 0x0060009813007388 */ /* 0x0007e80000000800 */
[----:B------:R3:W-:Y:S01]  /*9910*/  STS [R19+0x6400], R154 ;  /* 0x0064009a13007388 */ /* 0x0007e20000000800 */
[----:B-1----:R-:W-:Y:S05]  /*9920*/  BRA.U UP1, `(.L_x_26) ;  /* 0x0000000101207547 */ /* 0x002fea000b800000 */
[----:B------:R-:W-:Y:S01]  /*9930*/  UISETP.NE.AND UP1, UPT, UR10, URZ, UPT ;  /* 0x000000ff0a00728c */ /* 0x000fe2000bf25270 */
[----:B------:R-:W1:Y:S10]  /*9940*/  LDCU UR5, c[0x0][0x3e0] ;  /* 0x00007c00ff0577ac */ /* 0x000e740008000800 */
[----:B------:R-:W1:Y:S01]  /*9950*/  @UP1 LDCU UR4, c[0x0][0x454] ;  /* 0x00008a80ff0417ac */ /* 0x000e620008000800 */
[----:B------:R-:W2:Y:S01]  /*9960*/  @UP1 LDCU UR12, c[0x0][0x454] ;  /* 0x00008a80ff0c17ac */ /* 0x000ea20008000800 */
[----:B-1----:R-:W-:-:S02]  /*9970*/  @UP1 UIMAD UR4, UR4, UR5, URZ ;  /* 0x00000005040412a4 */ /* 0x002fc4000f8e02ff */
[----:B------:R-:W-:-:S03]  /*9980*/  @!UP1 UIMAD UR4, UR9, UR5, URZ ;  /* 0x00000005090492a4 */ /* 0x000fc6000f8e02ff */
[----:B------:R-:W-:Y:S01]  /*9990*/  @UP1 UMOV UR5, 0x1 ;  /* 0x0000000100051882 */ /* 0x000fe20000000000 */
[----:B--2---:R-:W-:-:S08]  /*99a0*/  @!UP1 UMOV UR5, 0x1 ;  /* 0x0000000100059882 */ /* 0x004fd00000000000 */
.L_x_26:
[----:B------:R-:W-:Y:S01]  /*99b0*/  STS [R5+0x6000], R148 ;  /* 0x0060009405007388 */ /* 0x000fe20000000800 */
[----:B------:R-:W-:Y:S01]  /*99c0*/  LEA R0, R0, UR6, 0x1 ;  /* 0x0000000600007c11 */ /* 0x000fe2000f8e08ff */
[----:B------:R-:W1:Y:S01]  /*99d0*/  S2UR UR6, SR_CTAID.X ;  /* 0x00000000000679c3 */ /* 0x000e620000002500 */
[----:B------:R-:W2:Y:S01]  /*99e0*/  @P4 MUFU.LG2 R7, R7 ;  /* 0x0000000700074308 */ /* 0x000ea20000000c00 */
[----:B------:R4:W-:Y:S01]  /*99f0*/  STS [R5+0x6400], R150 ;  /* 0x0064009605007388 */ /* 0x0009e20000000800 */
[----:B------:R-:W-:Y:S01]  /*9a00*/  UIMAD UR12, UR13, UR12, URZ ;  /* 0x0000000c0d0c72a4 */ /* 0x000fe2000f8e02ff */
[----:B------:R-:W-:Y:S01]  /*9a10*/  LOP3.LUT P0, RZ, R4, 0x3, RZ, 0xc0, !PT ;  /* 0x0000000304ff7812 */ /* 0x000fe2000780c0ff */
[----:B------:R-:W-:-:S03]  /*9a20*/  USEL UR15, UR15, URZ, UP0 ;  /* 0x000000ff0f0f7287 */ /* 0x000fc60008000000 */
[----:B------:R-:W-:Y:S01]  /*9a30*/  BAR.SYNC.DEFER_BLOCKING 0x0 ;  /* 0x0000000000007b1d */ /* 0x000fe20000010000 */
[----:B------:R-:W-:Y:S01]  /*9a40*/  @!UP0 UIMAD UR12, UR7, UR4, UR12 ;  /* 0x00000004070c82a4 */ /* 0x000fe2000f8e020c */
[----:B------:R-:W-:Y:S01]  /*9a50*/  SHF.R.U32.HI R16, RZ, 0x2, R4 ;  /* 0x00000002ff107819 */ /* 0x000fe20000011604 */
[----:B------:R-:W-:Y:S01]  /*9a60*/  USEL UR8, UR8, URZ, UP0 ;  /* 0x000000ff08087287 */ /* 0x000fe20008000000 */
[----:B------:R-:W-:Y:S01]  /*9a70*/  IMAD.MOV.U32 R14, RZ, RZ, 0x7f800000 ;  /* 0x7f800000ff0e7424 */ /* 0x000fe200078e00ff */
[----:B------:R-:W-:-:S03]  /*9a80*/  USHF.R.S32.HI UR7, URZ, 0x1f, UR12 ;  /* 0x0000001fff077899 */ /* 0x000fc6000801140c */
[----:B---3--:R-:W3:Y:S01]  /*9a90*/  @P4 LDC R15, c[0x0][0x458] ;  /* 0x00011600ff0f4b82 */ /* 0x008ee20000000800 */
[----:B------:R-:W5:Y:S01]  /*9aa0*/  @P3 MUFU.LG2 R6, R6 ;  /* 0x0000000600063308 */ /* 0x000f620000000c00 */
[----:B------:R-:W3:Y:S01]  /*9ab0*/  S2R R24, SR_CTAID.X ;  /* 0x0000000000187919 */ /* 0x000ee20000002500 */
[----:B------:R-:W-:Y:S01]  /*9ac0*/  BSSY.RECONVERGENT B0, `(.L_x_27) ;  /* 0x0000022000007945 */ /* 0x000fe20003800200 */
[----:B------:R-:W-:Y:S02]  /*9ad0*/  IMAD.MOV.U32 R13, RZ, RZ, 0x7f800000 ;  /* 0x7f800000ff0d7424 */ /* 0x000fe400078e00ff */
[----:B--2---:R-:W-:Y:S02]  /*9ae0*/  @P4 FMUL.FTZ R7, R7, 0.69314718246459960938 ;  /* 0x3f31721807074820 */ /* 0x004fe40000410000 */
[----:B------:R-:W2:Y:S01]  /*9af0*/  @P3 LDC R2, c[0x0][0x458] ;  /* 0x00011600ff023b82 */ /* 0x000ea20000000800 */
[----:B-1----:R-:W-:Y:S01]  /*9b00*/  UIMAD UR9, UR6, UR5, URZ ;  /* 0x00000005060972a4 */ /* 0x002fe2000f8e02ff */
[----:B----4-:R-:W-:-:S03]  /*9b10*/  SHF.R.U32.HI R5, RZ, 0x1, R4 ;  /* 0x00000001ff057819 */ /* 0x010fc60000011604 */
[----:B------:R-:W-:Y:S01]  /*9b20*/  USHF.L.U32 UR9, UR9, 0x6, URZ ;  /* 0x0000000609097899 */ /* 0x000fe200080006ff */
[----:B------:R1:W4:Y:S01]  /*9b30*/  LDS.128 R8, [R0+0x1800] ;  /* 0x0018000000087984 */ /* 0x0003220000000c00 */
[----:B------:R-:W-:Y:S02]  /*9b40*/  LOP3.LUT R5, R5, 0x30, RZ, 0xc0, !PT ;  /* 0x0000003005057812 */ /* 0x000fe400078ec0ff */
[----:B------:R-:W-:Y:S01]  /*9b50*/  USHF.R.S32.HI UR4, URZ, 0x1f, UR9 ;  /* 0x0000001fff047899 */ /* 0x000fe20008011409 */
[----:B-----5:R-:W-:Y:S01]  /*9b60*/  @P3 FMUL.FTZ R6, R6, 0.69314718246459960938 ;  /* 0x3f31721806063820 */ /* 0x020fe20000410000 */
[----:B------:R-:W-:Y:S01]  /*9b70*/  UIADD3 UR15, UP1, UP0, UR9, UR15, UR12 ;  /* 0x0000000f090f7290 */ /* 0x000fe2000f83e00c */
[----:B------:R-:W-:Y:S01]  /*9b80*/  LOP3.LUT R5, R5, 0x7, R16, 0xf8, !PT ;  /* 0x0000000705057812 */ /* 0x000fe200078ef810 */
[----:B---3--:R-:W-:Y:S02]  /*9b90*/  @P4 FFMA.FTZ R14, R164, R15, R7 ;  /* 0x0000000fa40e4223 */ /* 0x008fe40000010007 */
[----:B------:R-:W-:Y:S01]  /*9ba0*/  UIADD3.X UR4, UPT, UPT, UR4, UR8, UR7, UP1, UP0 ;  /* 0x0000000804047290 */ /* 0x000fe20008fe0407 */
[----:B--2---:R-:W-:Y:S01]  /*9bb0*/  @P3 FFMA.FTZ R13, R3, R2, R6 ;  /* 0x00000002030d3223 */ /* 0x004fe20000010006 */
[----:B-1--4-:R-:W-:Y:S10]  /*9bc0*/  @P0 BRA `(.L_x_28) ;  /* 0x0000000000440947 */ /* 0x012ff40003800000 */
[C---:B------:R-:W-:Y:S01]  /*9bd0*/  VIADD R17, R5.reuse, 0x8 ;  /* 0x0000000805117836 */ /* 0x040fe20000000000 */
[----:B------:R-:W-:-:S04]  /*9be0*/  ISETP.GE.AND P3, PT, R5, UR14, PT ;  /* 0x0000000e05007c0c */ /* 0x000fc8000bf66270 */
[----:B------:R-:W-:-:S09]  /*9bf0*/  ISETP.GE.AND P2, PT, R17, UR14, PT ;  /* 0x0000000e11007c0c */ /* 0x000fd2000bf46270 */
[----:B------:R-:W1:Y:S01]  /*9c00*/  @!P3 LDC.64 R6, c[0x0][0x420] ;  /* 0x00010800ff06bb82 */ /* 0x000e620000000a00 */
[----:B------:R-:W-:-:S03]  /*9c10*/  @!P3 IMAD R16, R5, UR5, RZ ;  /* 0x000000050510bc24 */ /* 0x000fc6000f8e02ff */
[----:B------:R-:W-:Y:S02]  /*9c20*/  @!P2 IMAD R17, R17, UR5, RZ ;  /* 0x000000051111ac24 */ /* 0x000fe4000f8e02ff */
[C---:B------:R-:W-:Y:S02]  /*9c30*/  @!P3 IADD3 R5, P1, PT, R16.reuse, UR15, RZ ;  /* 0x0000000f1005bc10 */ /* 0x040fe4000ff3e0ff */
[----:B------:R-:W2:Y:S01]  /*9c40*/  @!P2 LDC.64 R2, c[0x0][0x420] ;  /* 0x00010800ff02ab82 */ /* 0x000ea20000000a00 */
[----:B------:R-:W-:Y:S02]  /*9c50*/  @!P2 IADD3 R15, P0, PT, R17, UR15, RZ ;  /* 0x0000000f110fac10 */ /* 0x000fe4000ff1e0ff */
[----:B------:R-:W-:Y:S02]  /*9c60*/  @!P3 LEA.HI.X.SX32 R16, R16, UR4, 0x1, P1 ;  /* 0x000000041010bc11 */ /* 0x000fe400088f0eff */
[----:B-1----:R-:W-:Y:S02]  /*9c70*/  @!P3 LEA R18, P1, R5, R6, 0x2 ;  /* 0x000000060512b211 */ /* 0x002fe400078210ff */
[----:B------:R-:W-:-:S02]  /*9c80*/  @!P2 LEA.HI.X.SX32 R6, R17, UR4, 0x1, P0 ;  /* 0x000000041106ac11 */ /* 0x000fc400080f0eff */
[----:B------:R-:W-:Y:S02]  /*9c90*/  @!P3 LEA.HI.X R19, R5, R7, R16, 0x2, P1 ;  /* 0x000000070513b211 */ /* 0x000fe400008f1410 */
[----:B--2---:R-:W-:-:S03]  /*9ca0*/  @!P2 LEA R2, P0, R15, R2, 0x2 ;  /* 0x000000020f02a211 */ /* 0x004fc600078010ff */
[----:B------:R1:W-:Y:S01]  /*9cb0*/  @!P3 STG.E desc[UR16][R18.64], R14 ;  /* 0x0000000e1200b986 */ /* 0x0003e2000c101910 */
[----:B------:R-:W-:-:S05]  /*9cc0*/  @!P2 LEA.HI.X R3, R15, R3, R6, 0x2, P0 ;  /* 0x000000030f03a211 */ /* 0x000fca00000f1406 */
[----:B------:R1:W-:Y:S04]  /*9cd0*/  @!P2 STG.E desc[UR16][R2.64], R13 ;  /* 0x0000000d0200a986 */ /* 0x0003e8000c101910 */
.L_x_28:
[----:B------:R-:W-:Y:S05]  /*9ce0*/  BSYNC.RECONVERGENT B0 ;  /* 0x0000000000007941 */ /* 0x000fea0003800200 */
.L_x_27:
[----:B------:R-:W2:Y:S01]  /*9cf0*/  LDCU.64 UR4, c[0x0][0x410] ;  /* 0x00008200ff0477ac */ /* 0x000ea20008000a00 */
[----:B------:R-:W-:Y:S01]  /*9d00*/  LOP3.LUT R12, R12, 0x38, RZ, 0xc0, !PT ;  /* 0x000000380c0c7812 */ /* 0x000fe200078ec0ff */
[----:B------:R3:W4:Y:S01]  /*9d10*/  LDS.128 R20, [R0] ;  /* 0x0000000000147984 */ /* 0x0007220000000c00 */
[----:B-1----:R-:W-:Y:S01]  /*9d20*/  SHF.R.U32.HI R2, RZ, 0x3, R4 ;  /* 0x00000003ff027819 */ /* 0x002fe20000011604 */
[----:B------:R-:W-:Y:S01]  /*9d30*/  IMAD.MOV.U32 R3, RZ, RZ, RZ ;  /* 0x000000ffff037224 */ /* 0x000fe200078e00ff */
[----:B------:R-:W-:Y:S01]  /*9d40*/  IADD3 R12, P0, PT, R12, UR18, RZ ;  /* 0x000000120c0c7c10 */ /* 0x000fe2000ff1e0ff */
[----:B------:R3:W1:Y:S01]  /*9d50*/  LDS.128 R16, [R0+0x2000] ;  /* 0x0020000000107984 */ /* 0x0006620000000c00 */
[C---:B------:R-:W-:Y:S01]  /*9d60*/  ISETP.GE.AND P3, PT, R2.reuse, UR14, PT ;  /* 0x0000000e02007c0c */ /* 0x040fe2000bf66270 */
[----:B------:R-:W-:Y:S01]  /*9d70*/  VIADD R4, R2, 0x10 ;  /* 0x0000001002047836 */ /* 0x000fe20000000000 */
[----:B------:R-:W-:Y:S01]  /*9d80*/  IADD3.X R13, PT, PT, RZ, UR11, RZ, P0, !PT ;  /* 0x0000000bff0d7c10 */ /* 0x000fe200087fe4ff */
[----:B------:R-:W-:Y:S01]  /*9d90*/  IMAD.WIDE.U32 R24, R24, 0x40, R2 ;  /* 0x0000004018187825 */ /* 0x000fe200078e0002 */
[----:B------:R-:W-:Y:S01]  /*9da0*/  IADD3 R3, PT, PT, R2, 0x20, RZ ;  /* 0x0000002002037810 */ /* 0x000fe20007ffe0ff */
[----:B------:R-:W-:Y:S01]  /*9db0*/  BSSY.RECONVERGENT B0, `(.L_x_29) ;  /* 0x0000019000007945 */ /* 0x000fe20003800200 */
[----:B------:R-:W-:Y:S01]  /*9dc0*/  ISETP.GE.AND P2, PT, R4, UR14, PT ;  /* 0x0000000e04007c0c */ /* 0x000fe2000bf46270 */
[----:B------:R-:W-:Y:S01]  /*9dd0*/  VIADD R2, R2, 0x30 ;  /* 0x0000003002027836 */ /* 0x000fe20000000000 */
[----:B------:R3:W1:Y:S01]  /*9de0*/  LDS.128 R4, [R0+0x6000] ;  /* 0x0060000000047984 */ /* 0x0006620000000c00 */
[----:B------:R-:W-:Y:S01]  /*9df0*/  ISETP.GE.AND P1, PT, R3, UR14, PT ;  /* 0x0000000e03007c0c */ /* 0x000fe2000bf26270 */
[----:B--2---:R-:W-:Y:S01]  /*9e00*/  IMAD.U32 R26, RZ, RZ, UR4 ;  /* 0x00000004ff1a7e24 */ /* 0x004fe2000f8e00ff */
[----:B------:R-:W-:-:S02]  /*9e10*/  MOV R29, UR5 ;  /* 0x00000005001d7c02 */ /* 0x000fc40008000f00 */
[----:B------:R-:W-:Y:S01]  /*9e20*/  ISETP.GE.AND P0, PT, R2, UR14, PT ;  /* 0x0000000e02007c0c */ /* 0x000fe2000bf06270 */
[----:B------:R-:W-:Y:S02]  /*9e30*/  IMAD.WIDE.U32 R26, R26, UR13, R12 ;  /* 0x0000000d1a1a7c25 */ /* 0x000fe4000f8e000c */
[----:B------:R3:W2:Y:S02]  /*9e40*/  LDS.128 R12, [R0+0x4000] ;  /* 0x00400000000c7984 */ /* 0x0006a40000000c00 */
[----:B------:R-:W-:Y:S01]  /*9e50*/  IMAD R29, R29, UR13, R27 ;  /* 0x0000000d1d1d7c24 */ /* 0x000fe2000f8e021b */
[----:B------:R-:W-:Y:S07]  /*9e60*/  @P3 BRA `(.L_x_30) ;  /* 0x0000000000343947 */ /* 0x000fee0003800000 */
[----:B------:R-:W5:Y:S01]  /*9e70*/  LDCU.64 UR6, c[0x0][0x408] ;  /* 0x00008100ff0677ac */ /* 0x000f620008000a00 */
[----:B------:R-:W-:Y:S01]  /*9e80*/  MOV R28, R26 ;  /* 0x0000001a001c7202 */ /* 0x000fe20000000f00 */
[----:B------:R-:W4:Y:S01]  /*9e90*/  LDCU.64 UR4, c[0x0][0x3f0] ;  /* 0x00007e00ff0477ac */ /* 0x000f220008000a00 */
[----:B-----5:R-:W-:-:S03]  /*9ea0*/  IMAD R3, R25, UR6, RZ ;  /* 0x0000000619037c24 */ /* 0x020fc6000f8e02ff */
[----:B------:R-:W-:-:S04]  /*9eb0*/  IMAD.WIDE.U32 R30, R24, UR6, R28 ;  /* 0x00000006181e7c25 */ /* 0x000fc8000f8e001c */
[----:B------:R-:W-:Y:S01]  /*9ec0*/  IMAD R2, R24, UR7, R3 ;  /* 0x0000000718027c24 */ /* 0x000fe2000f8e0203 */
[----:B----4-:R-:W-:-:S04]  /*9ed0*/  LEA R32, P3, R30, UR4, 0x1 ;  /* 0x000000041e207c11 */ /* 0x010fc8000f8608ff */
[----:B------:R-:W-:-:S04]  /*9ee0*/  IADD3 R2, PT, PT, R2, R31, RZ ;  /* 0x0000001f02027210 */ /* 0x000fc80007ffe0ff */
[----:B------:R-:W-:-:S05]  /*9ef0*/  LEA.HI.X R33, R30, UR5, R2, 0x1, P3 ;  /* 0x000000051e217c11 */ /* 0x000fca00098f0c02 */
[----:B------:R4:W-:Y:S04]  /*9f00*/  STG.E.128 desc[UR16][R32.64], R20 ;  /* 0x0000001420007986 */ /* 0x0009e8000c101d10 */
[----:B-1----:R4:W-:Y:S04]  /*9f10*/  STG.E.128 desc[UR16][R32.64+0x80], R16 ;  /* 0x0000801020007986 */ /* 0x0029e8000c101d10 */
[----:B--2---:R4:W-:Y:S04]  /*9f20*/  STG.E.128 desc[UR16][R32.64+0x100], R12 ;  /* 0x0001000c20007986 */ /* 0x0049e8000c101d10 */
[----:B------:R4:W-:Y:S02]  /*9f30*/  STG.E.128 desc[UR16][R32.64+0x180], R4 ;  /* 0x0001800420007986 */ /* 0x0009e4000c101d10 */
.L_x_30:
[----:B------:R-:W-:Y:S05]  /*9f40*/  BSYNC.RECONVERGENT B0 ;  /* 0x0000000000007941 */ /* 0x000fea0003800200 */
.L_x_29:
[----:B----4-:R4:W3:Y:S01]  /*9f50*/  LDS.128 R20, [R0+0x800] ;  /* 0x0008000000147984 */ /* 0x0108e20000000c00 */
[----:B------:R-:W-:Y:S03]  /*9f60*/  BSSY.RECONVERGENT B0, `(.L_x_31) ;  /* 0x0000015000007945 */ /* 0x000fe60003800200 */
[----:B-1----:R4:W1:Y:S04]  /*9f70*/  LDS.128 R16, [R0+0x2800] ;  /* 0x0028000000107984 */ /* 0x0028680000000c00 */
[----:B--2---:R4:W2:Y:S04]  /*9f80*/  LDS.128 R12, [R0+0x4800] ;  /* 0x00480000000c7984 */ /* 0x0048a80000000c00 */
[----:B------:R4:W1:Y:S01]  /*9f90*/  LDS.128 R4, [R0+0x6800] ;  /* 0x0068000000047984 */ /* 0x0008620000000c00 */
[----:B------:R-:W-:Y:S05]  /*9fa0*/  @P2 BRA `(.L_x_32) ;  /* 0x0000000000402947 */ /* 0x000fea0003800000 */
[----:B------:R-:W5:Y:S01]  /*9fb0*/  LDCU.64 UR6, c[0x0][0x408] ;  /* 0x00008100ff0677ac */ /* 0x000f620008000a00 */
[----:B------:R-:W-:Y:S01]  /*9fc0*/  IADD3 R3, P2, PT, R24, 0x10, RZ ;  /* 0x0000001018037810 */ /* 0x000fe20007f5e0ff */
[----:B------:R-:W-:Y:S01]  /*9fd0*/  IMAD.MOV.U32 R30, RZ, RZ, R26 ;  /* 0x000000ffff1e7224 */ /* 0x000fe200078e001a */
[----:B------:R-:W-:Y:S01]  /*9fe0*/  MOV R31, R29 ;  /* 0x0000001d001f7202 */ /* 0x000fe20000000f00 */
[----:B------:R-:W4:Y:S02]  /*9ff0*/  LDCU.64 UR4, c[0x0][0x3f0] ;  /* 0x00007e00ff0477ac */ /* 0x000f240008000a00 */
[----:B------:R-:W-:-:S04]  /*a000*/  IMAD.X R2, RZ, RZ, R25, P2 ;  /* 0x000000ffff027224 */ /* 0x000fc800010e0619 */
[----:B-----5:R-:W-:Y:S02]  /*a010*/  IMAD R2, R2, UR6, RZ ;  /* 0x0000000602027c24 */ /* 0x020fe4000f8e02ff */
[----:B------:R-:W-:-:S04]  /*a020*/  IMAD.WIDE.U32 R30, R3, UR6, R30 ;  /* 0x00000006031e7c25 */ /* 0x000fc8000f8e001e */
[----:B------:R-:W-:Y:S01]  /*a030*/  IMAD R2, R3, UR7, R2 ;  /* 0x0000000703027c24 */ /* 0x000fe2000f8e0202 */
[----:B----4-:R-:W-:-:S04]  /*a040*/  LEA R32, P2, R30, UR4, 0x1 ;  /* 0x000000041e207c11 */ /* 0x010fc8000f8408ff */
[----:B------:R-:W-:-:S04]  /*a050*/  IADD3 R2, PT, PT, R2, R31, RZ ;  /* 0x0000001f02027210 */ /* 0x000fc80007ffe0ff */
[----:B------:R-:W-:-:S05]  /*a060*/  LEA.HI.X R33, R30, UR5, R2, 0x1, P2 ;  /* 0x000000051e217c11 */ /* 0x000fca00090f0c02 */
[----:B---3--:R3:W-:Y:S04]  /*a070*/  STG.E.128 desc[UR16][R32.64], R20 ;  /* 0x0000001420007986 */ /* 0x0087e8000c101d10 */
[----:B-1----:R3:W-:Y:S04]  /*a080*/  STG.E.128 desc[UR16][R32.64+0x80], R16 ;  /* 0x0000801020007986 */ /* 0x0027e8000c101d10 */
[----:B--2---:R3:W-:Y:S04]  /*a090*/  STG.E.128 desc[UR16][R32.64+0x100], R12 ;  /* 0x0001000c20007986 */ /* 0x0047e8000c101d10 */
[----:B------:R3:W-:Y:S02]  /*a0a0*/  STG.E.128 desc[UR16][R32.64+0x180], R4 ;  /* 0x0001800420007986 */ /* 0x0007e4000c101d10 */
.L_x_32:
[----:B------:R-:W-:Y:S05]  /*a0b0*/  BSYNC.RECONVERGENT B0 ;  /* 0x0000000000007941 */ /* 0x000fea0003800200 */
.L_x_31:
[----:B---3--:R3:W3:Y:S01]  /*a0c0*/  LDS.128 R20, [R0+0x1000] ;  /* 0x0010000000147984 */ /* 0x0086e20000000c00 */
[----:B------:R-:W-:Y:S03]  /*a0d0*/  BSSY.RECONVERGENT B0, `(.L_x_33) ;  /* 0x0000015000007945 */ /* 0x000fe60003800200 */
[----:B-1----:R1:W1:Y:S04]  /*a0e0*/  LDS.128 R16, [R0+0x3000] ;  /* 0x0030000000107984 */ /* 0x0022680000000c00 */
[----:B--2---:R2:W1:Y:S04]  /*a0f0*/  LDS.128 R12, [R0+0x5000] ;  /* 0x00500000000c7984 */ /* 0x0044680000000c00 */
        /* <DEDUP_REMOVED lines=16> */
[----:B------:R3:W-:Y:S04]  /*a200*/  STG.E.128 desc[UR16][R32.64+0x100], R12 ;  /* 0x0001000c20007986 */ /* 0x0007e8000c101d10 */
[----:B------:R3:W-:Y:S02]  /*a210*/  STG.E.128 desc[UR16][R32.64+0x180], R4 ;  /* 0x0001800420007986 */ /* 0x0007e4000c101d10 */
.L_x_34:
[----:B------:R-:W-:Y:S05]  /*a220*/  BSYNC.RECONVERGENT B0 ;  /* 0x0000000000007941 */ /* 0x000fea0003800200 */
.L_x_33:
[----:B-1-3--:R1:W3:Y:S04]  /*a230*/  LDS.128 R12, [R0+0x3800] ;  /* 0x00380000000c7984 */ /* 0x00a2e80000000c00 */
[----:B------:R1:W1:Y:S04]  /*a240*/  LDS.128 R4, [R0+0x5800] ;  /* 0x0058000000047984 */ /* 0x0002680000000c00 */
[----:B------:R1:W1:Y:S01]  /*a250*/  LDS.128 R16, [R0+0x7800] ;  /* 0x0078000000107984 */ /* 0x0002620000000c00 */
[----:B------:R-:W-:Y:S05]  /*a260*/  @P0 EXIT ;  /* 0x000000000000094d */ /* 0x000fea0003800000 */
[----:B------:R-:W5:Y:S01]  /*a270*/  LDCU.64 UR6, c[0x0][0x408] ;  /* 0x00008100ff0677ac */ /* 0x000f620008000a00 */
[----:B-12-4-:R-:W-:Y:S01]  /*a280*/  IADD3 R0, P0, PT, R24, 0x30, RZ ;  /* 0x0000003018007810 */ /* 0x016fe20007f1e0ff */
[----:B------:R-:W-:Y:S01]  /*a290*/  IMAD.MOV.U32 R20, RZ, RZ, R26 ;  /* 0x000000ffff147224 */ /* 0x000fe200078e001a */
[----:B------:R-:W-:Y:S01]  /*a2a0*/  MOV R21, R29 ;  /* 0x0000001d00157202 */ /* 0x000fe20000000f00 */
[----:B------:R-:W1:Y:S02]  /*a2b0*/  LDCU.64 UR4, c[0x0][0x3f0] ;  /* 0x00007e00ff0477ac */ /* 0x000e640008000a00 */
[----:B------:R-:W-:-:S04]  /*a2c0*/  IMAD.X R3, RZ, RZ, R25, P0 ;  /* 0x000000ffff037224 */ /* 0x000fc800000e0619 */
[----:B-----5:R-:W-:Y:S02]  /*a2d0*/  IMAD R3, R3, UR6, RZ ;  /* 0x0000000603037c24 */ /* 0x020fe4000f8e02ff */
[----:B------:R-:W-:-:S04]  /*a2e0*/  IMAD.WIDE.U32 R20, R0, UR6, R20 ;  /* 0x0000000600147c25 */ /* 0x000fc8000f8e0014 */
[----:B------:R-:W-:Y:S01]  /*a2f0*/  IMAD R3, R0, UR7, R3 ;  /* 0x0000000700037c24 */ /* 0x000fe2000f8e0203 */
[----:B-1----:R-:W-:-:S04]  /*a300*/  LEA R2, P0, R20, UR4, 0x1 ;  /* 0x0000000414027c11 */ /* 0x002fc8000f8008ff */
[----:B------:R-:W-:-:S04]  /*a310*/  IADD3 R3, PT, PT, R3, R21, RZ ;  /* 0x0000001503037210 */ /* 0x000fc80007ffe0ff */
[----:B------:R-:W-:-:S05]  /*a320*/  LEA.HI.X R3, R20, UR5, R3, 0x1, P0 ;  /* 0x0000000514037c11 */ /* 0x000fca00080f0c03 */
[----:B------:R-:W-:Y:S04]  /*a330*/  STG.E.128 desc[UR16][R2.64], R8 ;  /* 0x0000000802007986 */ /* 0x000fe8000c101d10 */
[----:B---3--:R-:W-:Y:S04]  /*a340*/  STG.E.128 desc[UR16][R2.64+0x80], R12 ;  /* 0x0000800c02007986 */ /* 0x008fe8000c101d10 */
[----:B------:R-:W-:Y:S04]  /*a350*/  STG.E.128 desc[UR16][R2.64+0x100], R4 ;  /* 0x0001000402007986 */ /* 0x000fe8000c101d10 */
[----:B------:R-:W-:Y:S01]  /*a360*/  STG.E.128 desc[UR16][R2.64+0x180], R16 ;  /* 0x0001801002007986 */ /* 0x000fe2000c101d10 */
[----:B------:R-:W-:Y:S05]  /*a370*/  EXIT ;  /* 0x000000000000794d */ /* 0x000fea0003800000 */
.L_x_35:
[----:B------:R-:W-:-:S00]  /*a380*/  BRA `(.L_x_35) ;  /* 0xfffffffc00fc7947 */ /* 0x000fc0000383ffff */
[----:B------:R-:W-:-:S00]  /*a390*/  NOP ;  /* 0x0000000000007918 */ /* 0x000fc00000000000 */
        /* <DEDUP_REMOVED lines=14> */
.L_x_2333:


//--------------------- .text._ZN5flash16flash_fwd_kernelI23Flash_fwd_kernel_traitsILi256ELi64ELi64ELi4ELb0ELb0EN7cutlass10bfloat16_tE19Flash_kernel_traitsILi256ELi64ELi64ELi4ES3_EELb0ELb0ELb0ELb0ELb0ELb0ELb0ELb0EEEvNS_16Flash_fwd_paramsE --------------------------
	.section	.text._ZN5flash16flash_fwd_kernelI23Flash_fwd_kernel_traitsILi256ELi64ELi64ELi4ELb0ELb0EN7cutlass10bfloat16_tE19Flash_kernel_traitsILi256ELi64ELi64ELi4ES3_EELb0ELb0ELb0ELb0ELb0ELb0ELb0ELb0EEEvNS_16Flash_fwd_paramsE,"ax",@progbits
	.align	128
        .global         _ZN5flash16flash_fwd_kernelI23Flash_fwd_kernel_traitsILi256ELi64ELi64ELi4ELb0ELb0EN7cutlass10bfloat16_tE19Flash_kernel_traitsILi256ELi64ELi64ELi4ES3_EELb0ELb0ELb0ELb0ELb0ELb0ELb0ELb0EEEvNS_16Flash_fwd_paramsE
        .type           _ZN5flash16flash_fwd_kernelI23Flash_fwd_kernel_traitsILi256ELi64ELi64ELi4ELb0ELb0EN7cutlass10bfloat16_tE19Flash_kernel_traitsILi256ELi64ELi64ELi4ES3_EELb0ELb0ELb0ELb0ELb0ELb0ELb0ELb0EEEvNS_16Flash_fwd_paramsE,@function
        .size           _ZN5flash16flash_fwd_kernelI23Flash_fwd_kernel_traitsILi256ELi64ELi64ELi4ELb0ELb0EN7cutlass10bfloat16_tE19Flash_kernel_traitsILi256ELi64ELi64ELi4ES3_EELb0ELb0ELb0ELb0ELb0ELb0ELb0ELb0EEEvNS_16Flash_fwd_paramsE,(.L_x_2334 - _ZN5flash16flash_fwd_kernelI23Flash_fwd_kernel_traitsILi256ELi64ELi64ELi4ELb0ELb0EN7cutlass10bfloat16_tE19Flash_kernel_traitsILi256ELi64ELi64ELi4ES3_EELb0ELb0ELb0ELb0ELb0ELb0ELb0ELb0EEEvNS_16Flash_fwd_paramsE)
        .other          _ZN5flash16flash_fwd_kernelI23Flash_fwd_kernel_traitsILi256ELi64ELi64ELi4ELb0ELb0EN7cutlass10bfloat16_tE19Flash_kernel_traitsILi256ELi64ELi64ELi4ES3_EELb0ELb0ELb0ELb0ELb0ELb0ELb0ELb0EEEvNS_16Flash_fwd_paramsE,@"STO_CUDA_ENTRY STV_DEFAULT"
_ZN5flash16flash_fwd_kernelI23Flash_fwd_kernel_traitsILi256ELi64ELi64ELi4ELb0ELb0EN7cutlass10bfloat16_tE19Flash_kernel_traitsILi256ELi64ELi64ELi4ES3_EELb0ELb0ELb0ELb0ELb0ELb0ELb0ELb0EEEvNS_16Flash_fwd_paramsE:
.text._ZN5flash16flash_fwd_kernelI23Flash_fwd_kernel_traitsILi256ELi64ELi64ELi4ELb0ELb0EN7cutlass10bfloat16_tE19Flash_kernel_traitsILi256ELi64ELi64ELi4ES3_EELb0ELb0ELb0ELb0ELb0ELb0ELb0ELb0EEEvNS_16Flash_fwd_paramsE:
        /* <DEDUP_REMOVED lines=37> */
[----:B------:R-:W-:Y:S01]  /*0250*/  IMAD.U32 R10, RZ, RZ, UR8 ;  /* 0x00000008ff0a7e24 */ /* 0x000fe2000f8e00ff */
[----:B------:R-:W4:Y:S01]  /*0260*/  S2UR UR25, SR_CTAID.X ;  /* 0x00000000001979c3 */ /* 0x000f220000002500 */
[----:B------:R-:W-:Y:S01]  /*0270*/  IMAD.U32 R11, RZ, RZ, UR9 ;  /* 0x00000009ff0b7e24 */ /* 0x000fe2000f8e00ff */
[----:B------:R-:W-:Y:S01]  /*0280*/  UMOV UR18, 0xffffffff ;  /* 0xffffffff00127882 */ /* 0x000fe20000000000 */
[----:B------:R-:W-:Y:S01]  /*0290*/  IMAD.U32 R8, RZ, RZ, UR6 ;  /* 0x00000006ff087e24 */ /* 0x000fe2000f8e00ff */
[----:B------:R-:W5:Y:S01]  /*02a0*/  @!UP0 LDCU UR27, c[0x0][0x434] ;  /* 0x00008680ff1b87ac */ /* 0x000f620008000800 */
[----:B------:R-:W-:Y:S01]  /*02b0*/  IMAD.U32 R9, RZ, RZ, UR7 ;  /* 0x00000007ff097e24 */ /* 0x000fe2000f8e00ff */
[----:B------:R-:W5:Y:S01]  /*02c0*/  @P1 LDG.E R2, desc[UR20][R10.64] ;  /* 0x000000140a021981 */ /* 0x000f62000c1e1900 */
[----:B------:R-:W4:Y:S03]  /*02d0*/  @!UP3 LDCU.64 UR6, c[0x0][0x488] ;  /* 0x00009100ff06b7ac */ /* 0x000f260008000a00 */
[----:B------:R-:W5:Y:S01]  /*02e0*/  @P0 LDG.E R0, desc[UR20][R8.64] ;  /* 0x0000001408000981 */ /* 0x000f62000c1e1900 */
[----:B------:R-:W4:Y:S01]  /*02f0*/  @!UP3 LDCU UR8, c[0x0][0x43c] ;  /* 0x00008780ff08b7ac */ /* 0x000f220008000800 */
[----:B-1----:R-:W-:-:S02]  /*0300*/  IMAD.U32 R6, RZ, RZ, UR10 ;  /* 0x0000000aff067e24 */ /* 0x002fc4000f8e00ff */
[----:B------:R-:W-:-:S05]  /*0310*/  IMAD.U32 R7, RZ, RZ, UR11 ;  /* 0x0000000bff077e24 */ /* 0x000fca000f8e00ff */
[----:B------:R-:W5:Y:S01]  /*0320*/  @!P3 LDG.E R3, desc[UR20][R6.64] ;  /* 0x000000140603b981 */ /* 0x000f62000c1e1900 */
[----:B------:R-:W1:Y:S01]  /*0330*/  S2R R214, SR_TID.X ;  /* 0x0000000000d67919 */ /* 0x000e620000002100 */
[----:B------:R-:W-:Y:S01]  /*0340*/  UMOV UR13, URZ ;  /* 0x000000ff000d7c82 */ /* 0x000fe20008000000 */
[----:B----4-:R-:W-:Y:S01]  /*0350*/  USHF.L.U32 UR25, UR25, 0x6, URZ ;  /* 0x0000000619197899 */ /* 0x010fe200080006ff */
[----:B------:R-:W-:Y:S01]  /*0360*/  UMOV UR14, 0xffffffff ;  /* 0xffffffff000e7882 */ /* 0x000fe20000000000 */
[----:B------:R-:W-:-:S04]  /*0370*/  @!UP3 UISETP.NE.U32.AND UP2, UPT, UR6, URZ, UPT ;  /* 0x000000ff0600b28c */ /* 0x000fc8000bf45070 */
[----:B------:R-:W-:-:S04]  /*0380*/  @!UP3 UISETP.NE.AND.EX UP2, UPT, UR7, URZ, UPT, UP2 ;  /* 0x000000ff0700b28c */ /* 0x000fc8000bf45320 */
[----:B------:R-:W-:Y:S01]  /*0390*/  @!UP3 USEL UR8, UR8, URZ, UP2 ;  /* 0x000000ff0808b287 */ /* 0x000fe20009000000 */
[----:B--2---:R-:W-:Y:S02]  /*03a0*/  @P4 R2UR UR18, R5 ;  /* 0x00000000051242ca */ /* 0x004fe400000e0000 */
[----:B---3--:R-:W-:-:S13]  /*03b0*/  @P2 R2UR UR9, R4 ;  /* 0x00000000040922ca */ /* 0x008fda00000e0000 */
[----:B-----5:R-:W-:Y:S02]  /*03c0*/  @UP0 UIADD3 UR27, UPT, UPT, UR9, -UR18, URZ ;  /* 0x80000012091b0290 */ /* 0x020fe4000fffe0ff */
[----:B------:R-:W-:Y:S01]  /*03d0*/  UISETP.NE.U32.AND UP0, UPT, UR4, URZ, UPT ;  /* 0x000000ff0400728c */ /* 0x000fe2000bf05070 */
[----:B------:R-:W-:-:S03]  /*03e0*/  @P1 R2UR UR13, R2 ;  /* 0x00000000020d12ca */ /* 0x000fc600000e0000 */
[----:B------:R-:W-:Y:S01]  /*03f0*/  UISETP.NE.AND.EX UP0, UPT, UR5, URZ, UPT, UP0 ;  /* 0x000000ff0500728c */ /* 0x000fe2000bf05300 */
[----:B------:R-:W-:Y:S01]  /*0400*/  @P0 R2UR UR22, R0 ;  /* 0x00000000001602ca */ /* 0x000fe200000e0000 */
[----:B------:R-:W-:Y:S01]  /*0410*/  UISETP.GT.AND UP1, UPT, UR27, UR25, UPT ;  /* 0x000000191b00728c */ /* 0x000fe2000bf24270 */
[----:B------:R-:W-:-:S05]  /*0420*/  @!P3 R2UR UR14, R3 ;  /* 0x00000000030eb2ca */ /* 0x000fca00000e0000 */
[----:B------:R-:W-:-:S06]  /*0430*/  PLOP3.LUT P0, PT, PT, PT, UP1, 0x80, 0x8 ;  /* 0x000000000008781c */ /* 0x000fcc0003f0f018 */
[----:B------:R-:W-:Y:S01]  /*0440*/  @UP3 UIADD3 UR22, UPT, UPT, UR22, -UR13, URZ ;  /* 0x8000000d16163290 */ /* 0x000fe2000fffe0ff */
[----:B------:R-:W2:Y:S01]  /*0450*/  @!UP0 LDCU UR4, c[0x0][0x438] ;  /* 0x00008700ff0487ac */ /* 0x000ea20008000800 */
[----:B-1----:R-:W-:Y:S10]  /*0460*/  BRA.U !UP0, `(.L_x_36) ;  /* 0x0000000108187547 */ /* 0x002ff4000b800000 */
[----:B------:R-:W-:-:S13]  /*0470*/  PLOP3.LUT P1, PT, PT, PT, UP4, 0x80, 0x8 ;  /* 0x000000000008781c */ /* 0x000fda0003f2f048 */
[----:B------:R-:W2:Y:S04]  /*0480*/  @P1 LDG.E R0, desc[UR20][R6.64+0x4] ;  /* 0x0000041406001981 */ /* 0x000ea8000c1e1900 */
[----:B------:R-:W3:Y:S01]  /*0490*/  @!P1 LDG.E R2, desc[UR20][R6.64] ;  /* 0x0000001406029981 */ /* 0x000ee2000c1e1900 */
[----:B--2---:R-:W-:-:S13]  /*04a0*/  @P1 R2UR UR4, R0 ;  /* 0x00000000000412ca */ /* 0x004fda00000e0000 */
[----:B------:R-:W-:-:S07]  /*04b0*/  @UP4 UIADD3 UR4, UPT, UPT, UR4, -UR14, URZ ;  /* 0x8000000e04044290 */ /* 0x000fce000fffe0ff */
[----:B---3--:R-:W-:-:S15]  /*04c0*/  @!P1 R2UR UR4, R2 ;  /* 0x00000000020492ca */ /* 0x008fde00000e0000 */
.L_x_36:
[----:B------:R-:W1:Y:S01]  /*04d0*/  S2UR UR23, SR_CTAID.Z ;  /* 0x00000000001779c3 */ /* 0x000e620000002700 */
[----:B--2---:R-:W-:Y:S01]  /*04e0*/  @!UP3 UIADD3 UR22, UPT, UPT, UR8, UR4, -UR13 ;  /* 0x000000040816b290 */ /* 0x004fe2000fffe80d */
[----:B-1----:R-:W-:Y:S11]  /*04f0*/  @!P0 EXIT ;  /* 0x000000000000894d */ /* 0x002ff60003800000 */
[----:B------:R-:W-:Y:S02]  /*0500*/  UISETP.GT.AND UP0, UPT, UR22, URZ, UPT ;  /* 0x000000ff1600728c */ /* 0x000fe4000bf04270 */
[----:B------:R-:W-:-:S04]  /*0510*/  UIADD3 UR4, UPT, UPT, UR22, 0x3f, URZ ;  /* 0x0000003f16047890 */ /* 0x000fc8000fffe0ff */
[----:B------:R-:W-:-:S04]  /*0520*/  USHF.R.S32.HI UR19, URZ, 0x1f, UR4 ;  /* 0x0000001fff137899 */ /* 0x000fc80008011404 */
[----:B------:R-:W-:Y:S01]  /*0530*/  ULEA.HI UR19, UR19, UR4, URZ, 0x6 ;  /* 0x0000000413137291 */ /* 0x000fe2000f8f30ff */
[----:B------:R-:W-:Y:S11]  /*0540*/  BRA.U UP0, `(.L_x_37) ;  /* 0x0000000d00347547 */ /* 0x000ff6000b800000 */
[----:B------:R-:W1:Y:S01]  /*0550*/  LDCU.U8 UR4, c[0x0][0x549] ;  /* 0x0000a920ff0477ac */ /* 0x000e620008000000 */
[----:B------:R-:W2:Y:S01]  /*0560*/  S2R R15, SR_CTAID.X ;  /* 0x00000000000f7919 */ /* 0x000ea20000002500 */
[----:B------:R-:W-:Y:S01]  /*0570*/  UISETP.NE.AND UP0, UPT, UR18, -0x1, UPT ;  /* 0xffffffff1200788c */ /* 0x000fe2000bf05270 */
[----:B------:R-:W3:Y:S10]  /*0580*/  LDCU.U8 UR11, c[0x0][0x548] ;  /* 0x0000a900ff0b77ac */ /* 0x000ef40008000000 */
[----:B------:R-:W4:Y:S01]  /*0590*/  @!UP0 LDCU.64 UR8, c[0x0][0x400] ;  /* 0x00008000ff0887ac */ /* 0x000f220008000a00 */
[----:B-1----:R-:W-:Y:S01]  /*05a0*/  UISETP.NE.AND UP1, UPT, UR4, URZ, UPT ;  /* 0x000000ff0400728c */ /* 0x002fe2000bf25270 */
[----:B------:R-:W1:Y:S10]  /*05b0*/  @UP0 LDCU.64 UR6, c[0x0][0x408] ;  /* 0x00008100ff0607ac */ /* 0x000e740008000a00 */
[----:B------:R-:W5:Y:S01]  /*05c0*/  @UP1 LDCU.64 UR4, c[0x0][0x430] ;  /* 0x00008600ff0417ac */ /* 0x000f620008000a00 */
[----:B----4-:R-:W-:-:S03]  /*05d0*/  @!UP0 UIMAD.WIDE.U32 UR14, UR12, UR8, URZ ;  /* 0x000000080c0e82a5 */ /* 0x010fc6000f8e00ff */
[----:B------:R-:W-:Y:S01]  /*05e0*/  @UP1 UMOV UR8, 0x1 ;  /* 0x0000000100081882 */ /* 0x000fe20000000000 */
[----:B------:R-:W-:Y:S02]  /*05f0*/  @!UP0 UIMAD UR9, UR12, UR9, UR15 ;  /* 0x000000090c0982a4 */ /* 0x000fe4000f8e020f */
[----:B-1----:R-:W-:Y:S01]  /*0600*/  @UP0 UIMAD.WIDE.U32 UR16, UR18, UR6, URZ ;  /* 0x00000006121002a5 */ /* 0x002fe2000f8e00ff */
[----:B------:R-:W1:Y:S03]  /*0610*/  @UP1 LDCU UR6, c[0x0][0x430] ;  /* 0x00008600ff0617ac */ /* 0x000e660008000800 */
[----:B------:R-:W-:Y:S02]  /*0620*/  @UP0 UIMAD UR9, UR18, UR7, UR17 ;  /* 0x00000007120902a4 */ /* 0x000fe4000f8e0211 */
[----:B-----5:R-:W-:Y:S01]  /*0630*/  @UP1 UIMAD UR10, UR4, UR5, URZ ;  /* 0x00000005040a12a4 */ /* 0x020fe2000f8e02ff */
[----:B------:R-:W-:Y:S01]  /*0640*/  @UP0 UMOV UR14, UR16 ;  /* 0x00000010000e0c82 */ /* 0x000fe20008000000 */
[----:B--23--:R-:W-:Y:S10]  /*0650*/  BRA.U UP1, `(.L_x_38) ;  /* 0x0000000101287547 */ /* 0x00cff4000b800000 */
        /* <DEDUP_REMOVED lines=10> */
.L_x_38:
[----:B------:R-:W2:Y:S01]  /*0700*/  LDCU UR7, c[0x0][0x434] ;  /* 0x00008680ff0777ac */ /* 0x000ea20008000800 */
[----:B------:R-:W-:Y:S01]  /*0710*/  IMAD.SHL.U32 R9, R214, 0x8, RZ ;  /* 0x00000008d6097824 */ /* 0x000fe200078e00ff */
[----:B------:R-:W-:Y:S01]  /*0720*/  SHF.R.U32.HI R214, RZ, 0x3, R214 ;  /* 0x00000003ffd67819 */ /* 0x000fe200000116d6 */
[----:B------:R-:W-:Y:S01]  /*0730*/  IMAD.MOV.U32 R215, RZ, RZ, RZ ;  /* 0x000000ffffd77224 */ /* 0x000fe200078e00ff */
[----:B------:R-:W3:Y:S01]  /*0740*/  LDCU.64 UR4, c[0x0][0x410] ;  /* 0x00008200ff0477ac */ /* 0x000ee20008000a00 */
[----:B------:R-:W-:Y:S01]  /*0750*/  BSSY.RECONVERGENT B0, `(.L_x_39) ;  /* 0x0000033000007945 */ /* 0x000fe20003800200 */
[----:B------:R-:W-:Y:S01]  /*0760*/  LOP3.LUT R9, R9, 0x38, RZ, 0xc0, !PT ;  /* 0x0000003809097812 */ /* 0x000fe200078ec0ff */
[C---:B------:R-:W-:Y:S01]  /*0770*/  VIADD R5, R214.reuse, 0x10 ;  /* 0x00000010d6057836 */ /* 0x040fe20000000000 */
[----:B------:R-:W-:Y:S01]  /*0780*/  UISETP.NE.AND UP1, UPT, UR11, URZ, !UP1 ;  /* 0x000000ff0b00728c */ /* 0x000fe2000cf25270 */
[----:B------:R-:W-:Y:S01]  /*0790*/  IMAD.WIDE.U32 R14, R15, 0x40, R214 ;  /* 0x000000400f0e7825 */ /* 0x000fe200078e00d6 */
[----:B-1----:R-:W-:Y:S01]  /*07a0*/  UIMAD UR11, UR25, UR6, URZ ;  /* 0x00000006190b72a4 */ /* 0x002fe2000f8e02ff */
[C---:B------:R-:W-:Y:S01]  /*07b0*/  IADD3 R2, P0, PT, R9.reuse, UR14, RZ ;  /* 0x0000000e09027c10 */ /* 0x040fe2000ff1e0ff */
[----:B------:R-:W-:Y:S01]  /*07c0*/  UIADD3 UR25, UPT, UPT, -UR25, UR27, URZ ;  /* 0x0000001b19197290 */ /* 0x000fe2000fffe1ff */
[C---:B------:R-:W-:Y:S01]  /*07d0*/  IADD3 R4, PT, PT, R214.reuse, 0x20, RZ ;  /* 0x00000020d6047810 */ /* 0x040fe20007ffe0ff */
[----:B------:R-:W-:Y:S01]  /*07e0*/  UISETP.NE.AND UP0, UPT, UR18, -0x1, UPT ;  /* 0xffffffff1200788c */ /* 0x000fe2000bf05270 */
[----:B------:R-:W-:Y:S01]  /*07f0*/  ISETP.NE.AND P3, PT, R9, RZ, PT ;  /* 0x000000ff0900720c */ /* 0x000fe20003f65270 */
[----:B----4-:R-:W-:Y:S01]  /*0800*/  UIMAD UR10, UR23, UR10, URZ ;  /* 0x0000000a170a72a4 */ /* 0x010fe2000f8e02ff */
[----:B------:R-:W-:Y:S01]  /*0810*/  IMAD.X R3, RZ, RZ, UR9, P0 ;  /* 0x00000009ff037e24 */ /* 0x000fe200080e06ff */
[----:B--2---:R-:W-:Y:S01]  /*0820*/  UIMAD UR7, UR12, UR7, URZ ;  /* 0x000000070c0772a4 */ /* 0x004fe2000f8e02ff */
[----:B------:R-:W-:Y:S01]  /*0830*/  ISETP.GE.AND P1, PT, R214, UR25, PT ;  /* 0x00000019d6007c0c */ /* 0x000fe2000bf26270 */
[----:B------:R-:W-:Y:S01]  /*0840*/  @!UP1 UIMAD UR10, UR12, UR8, UR10 ;  /* 0x000000080c0a92a4 */ /* 0x000fe2000f8e020a */
[----:B------:R-:W-:Y:S01]  /*0850*/  ISETP.GE.AND P0, PT, R5, UR25, PT ;  /* 0x0000001905007c0c */ /* 0x000fe2000bf06270 */
[----:B------:R-:W-:Y:S01]  /*0860*/  USEL UR7, UR7, UR18, !UP0 ;  /* 0x0000001207077287 */ /* 0x000fe2000c000000 */
[----:B---3--:R-:W-:Y:S01]  /*0870*/  IMAD.U32 R13, RZ, RZ, UR5 ;  /* 0x00000005ff0d7e24 */ /* 0x008fe2000f8e00ff */
[----:B------:R-:W-:Y:S01]  /*0880*/  MOV R10, UR4 ;  /* 0x00000004000a7c02 */ /* 0x000fe20008000f00 */
[----:B------:R-:W-:Y:S01]  /*0890*/  USHF.R.S32.HI UR4, URZ, 0x1f, UR11 ;  /* 0x0000001fff047899 */ /* 0x000fe2000801140b */
[C---:B------:R-:W-:Y:S01]  /*08a0*/  LOP3.LUT R8, R9.reuse, 0x40, RZ, 0xfc, !PT ;  /* 0x0000004009087812 */ /* 0x040fe200078efcff */
[----:B------:R-:W-:Y:S01]  /*08b0*/  USHF.R.S32.HI UR5, URZ, 0x1f, UR7 ;  /* 0x0000001fff057899 */ /* 0x000fe20008011407 */
[C---:B------:R-:W-:Y:S01]  /*08c0*/  LOP3.LUT R7, R9.reuse, 0x80, RZ, 0xfc, !PT ;  /* 0x0000008009077812 */ /* 0x040fe200078efcff */
[----:B------:R-:W-:Y:S01]  /*08d0*/  USEL UR7, UR7, URZ, UP1 ;  /* 0x000000ff07077287 */ /* 0x000fe20008800000 */
[----:B------:R-:W-:Y:S01]  /*08e0*/  IMAD.WIDE.U32 R10, R10, UR23, R2 ;  /* 0x000000170a0a7c25 */ /* 0x000fe2000f8e0002 */
[----:B------:R-:W-:Y:S01]  /*08f0*/  USEL UR5, UR5, URZ, UP1 ;  /* 0x000000ff05057287 */ /* 0x000fe20008800000 */
[----:B------:R-:W-:Y:S01]  /*0900*/  LOP3.LUT R6, R9, 0xc0, RZ, 0xfc, !PT ;  /* 0x000000c009067812 */ /* 0x000fe200078efcff */
[----:B------:R-:W-:Y:S01]  /*0910*/  USHF.R.S32.HI UR8, URZ, 0x1f, UR10 ;  /* 0x0000001fff087899 */ /* 0x000fe2000801140a */
[----:B------:R-:W-:Y:S01]  /*0920*/  IMAD R13, R13, UR23, R11 ;  /* 0x000000170d0d7c24 */ /* 0x000fe2000f8e020b */
[----:B------:R-:W-:-:S04]  /*0930*/  UIADD3 UR7, UP1, UP0, UR11, UR7, UR10 ;  /* 0x000000070b077290 */ /* 0x000fc8000f83e00a */
[----:B------:R-:W-:Y:S01]  /*0940*/  UIADD3.X UR10, UPT, UPT, UR4, UR5, UR8, UP1, UP0 ;  /* 0x00000005040a7290 */ /* 0x000fe20008fe0408 */
[----:B------:R-:W-:Y:S11]  /*0950*/  @P1 BRA `(.L_x_40) ;  /* 0x0000000000481947 */ /* 0x000ff60003800000 */
[----:B------:R-:W1:Y:S01]  /*0960*/  LDCU.64 UR4, c[0x0][0x408] ;  /* 0x00008100ff0477ac */ /* 0x000e620008000a00 */
[----:B------:R-:W-:Y:S01]  /*0970*/  IMAD.MOV.U32 R12, RZ, RZ, R10 ;  /* 0x000000ffff0c7224 */ /* 0x000fe200078e000a */
[----:B------:R-:W2:Y:S01]  /*0980*/  LDCU UR11, c[0x0][0x440] ;  /* 0x00008800ff0b77ac */ /* 0x000ea20008000800 */
[----:B------:R-:W3:Y:S01]  /*0990*/  LDCU.64 UR8, c[0x0][0x3f0] ;  /* 0x00007e00ff0877ac */ /* 0x000ee20008000a00 */
[----:B-1----:R-:W-:Y:S02]  /*09a0*/  IMAD R3, R15, UR4, RZ ;  /* 0x000000040f037c24 */ /* 0x002fe4000f8e02ff */
[----:B------:R-:W-:Y:S01]  /*09b0*/  IMAD.WIDE.U32 R16, R14, UR4, R12 ;  /* 0x000000040e107c25 */ /* 0x000fe2000f8e000c */
[----:B--2---:R-:W-:-:S03]  /*09c0*/  ISETP.GE.AND P6, PT, R9, UR11, PT ;  /* 0x0000000b09007c0c */ /* 0x004fc6000bfc6270 */
[----:B------:R-:W-:Y:S01]  /*09d0*/  IMAD R0, R14, UR5, R3 ;  /* 0x000000050e007c24 */ /* 0x000fe2000f8e0203 */
[----:B------:R-:W-:Y:S02]  /*09e0*/  ISETP.GE.AND P5, PT, R8, UR11, PT ;  /* 0x0000000b08007c0c */ /* 0x000fe4000bfa6270 */
[----:B------:R-:W-:Y:S01]  /*09f0*/  ISETP.GE.AND P4, PT, R7, UR11, PT ;  /* 0x0000000b07007c0c */ /* 0x000fe2000bf86270 */
[----:B------:R-:W-:Y:S01]  /*0a00*/  IMAD.IADD R0, R17, 0x1, R0 ;  /* 0x0000000111007824 */ /* 0x000fe200078e0200 */
[----:B------:R-:W-:Y:S02]  /*0a10*/  ISETP.GE.AND P2, PT, R6, UR11, PT ;  /* 0x0000000b06007c0c */ /* 0x000fe4000bf46270 */
[----:B---3--:R-:W-:-:S04]  /*0a20*/  LEA R2, P1, R16, UR8, 0x1 ;  /* 0x0000000810027c11 */ /* 0x008fc8000f8208ff */
[----:B------:R-:W-:-:S05]  /*0a30*/  LEA.HI.X R3, R16, UR9, R0, 0x1, P1 ;  /* 0x0000000910037c11 */ /* 0x000fca00088f0c00 */
[----:B------:R1:W-:Y:S04]  /*0a40*/  @!P6 STG.E.128 desc[UR20][R2.64], RZ ;  /* 0x000000ff0200e986 */ /* 0x0003e8000c101d14 */
[----:B------:R1:W-:Y:S04]  /*0a50*/  @!P5 STG.E.128 desc[UR20][R2.64+0x80], RZ ;  /* 0x000080ff0200d986 */ /* 0x0003e8000c101d14 */
[----:B------:R1:W-:Y:S04]  /*0a60*/  @!P4 STG.E.128 desc[UR20][R2.64+0x100], RZ ;  /* 0x000100ff0200c986 */ /* 0x0003e8000c101d14 */
[----:B------:R1:W-:Y:S02]  /*0a70*/  @!P2 STG.E.128 desc[UR20][R2.64+0x180], RZ ;  /* 0x000180ff0200a986 */ /* 0x0003e4000c101d14 */
.L_x_40:
[----:B------:R-:W-:Y:S05]  /*0a80*/  BSYNC.RECONVERGENT B0 ;  /* 0x0000000000007941 */ /* 0x000fea0003800200 */
.L_x_39:
[----:B------:R-:W-:Y:S01]  /*0a90*/  BSSY.RECONVERGENT B0, `(.L_x_41) ;  /* 0x0000019000007945 */ /* 0x000fe20003800200 */
[----:B------:R-:W-:Y:S02]  /*0aa0*/  ISETP.GE.AND P1, PT, R4, UR25, PT ;  /* 0x0000001904007c0c */ /* 0x000fe4000bf26270 */
[----:B-1----:R-:W-:Y:S01]  /*0ab0*/  IADD3 R2, PT, PT, R214, 0x30, RZ ;  /* 0x00000030d6027810 */ /* 0x002fe20007ffe0ff */
[----:B------:R-:W-:Y:S05]  /*0ac0*/  @P0 BRA `(.L_x_42) ;  /* 0x0000000000540947 */ /* 0x000fea0003800000 */
[----:B------:R-:W1:Y:S01]  /*0ad0*/  LDCU.64 UR8, c[0x0][0x408] ;  /* 0x00008100ff0877ac */ /* 0x000e620008000a00 */
[----:B------:R-:W-:Y:S01]  /*0ae0*/  IADD3 R3, P0, PT, R14, 0x10, RZ ;  /* 0x000000100e037810 */ /* 0x000fe20007f1e0ff */
[----:B------:R-:W-:Y:S01]  /*0af0*/  IMAD.MOV.U32 R16, RZ, RZ, R10 ;  /* 0x000000ffff107224 */ /* 0x000fe200078e000a */
[----:B------:R-:W2:Y:S01]  /*0b00*/  LDCU UR11, c[0x0][0x440] ;  /* 0x00008800ff0b77ac */ /* 0x000ea20008000800 */
[----:B------:R-:W-:Y:S02]  /*0b10*/  IMAD.MOV.U32 R17, RZ, RZ, R13 ;  /* 0x000000ffff117224 */ /* 0x000fe400078e000d */
[----:B------:R-:W-:Y:S01]  /*0b20*/  IMAD.X R0, RZ, RZ, R15, P0 ;  /* 0x000000ffff007224 */ /* 0x000fe200000e060f */
[----:B------:R-:W3:Y:S03]  /*0b30*/  LDCU.64 UR4, c[0x0][0x3f0] ;  /* 0x00007e00ff0477ac */ /* 0x000ee60008000a00 */
[----:B-1----:R-:W-:-:S02]  /*0b40*/  IMAD R0, R0, UR8, RZ ;  /* 0x0000000800007c24 */ /* 0x002fc4000f8e02ff */
        /* <DEDUP_REMOVED lines=13> */
.L_x_42:
[----:B------:R-:W-:Y:S05]  /*0c20*/  BSYNC.RECONVERGENT B0 ;  /* 0x0000000000007941 */ /* 0x000fea0003800200 */
.L_x_41:
[----:B------:R-:W-:Y:S01]  /*0c30*/  BSSY.RECONVERGENT B0, `(.L_x_43) ;  /* 0x0000018000007945 */ /* 0x000fe20003800200 */
[----:B------:R-:W-:-:S03]  /*0c40*/  ISETP.GE.AND P0, PT, R2, UR25, PT ;  /* 0x0000001902007c0c */ /* 0x000fc6000bf06270 */
[----:B------:R-:W-:Y:S10]  /*0c50*/  @P1 BRA `(.L_x_44) ;  /* 0x0000000000541947 */ /* 0x000ff40003800000 */
[----:B------:R-:W2:Y:S01]  /*0c60*/  LDCU.64 UR8, c[0x0][0x408] ;  /* 0x00008100ff0877ac */ /* 0x000ea20008000a00 */
[----:B------:R-:W-:Y:S01]  /*0c70*/  IADD3 R3, P1, PT, R14, 0x20, RZ ;  /* 0x000000200e037810 */ /* 0x000fe20007f3e0ff */
[----:B------:R-:W-:Y:S01]  /*0c80*/  IMAD.MOV.U32 R16, RZ, RZ, R10 ;  /* 0x000000ffff107224 */ /* 0x000fe200078e000a */
[----:B------:R-:W3:Y:S01]  /*0c90*/  LDCU UR11, c[0x0][0x440] ;  /* 0x00008800ff0b77ac */ /* 0x000ee20008000800 */
[----:B------:R-:W-:Y:S02]  /*0ca0*/  IMAD.MOV.U32 R17, RZ, RZ, R13 ;  /* 0x000000ffff117224 */ /* 0x000fe400078e000d */
[----:B------:R-:W-:Y:S01]  /*0cb0*/  IMAD.X R0, RZ, RZ, R15, P1 ;  /* 0x000000ffff007224 */ /* 0x000fe200008e060f */
[----:B------:R-:W1:Y:S03]  /*0cc0*/  LDCU.64 UR4, c[0x0][0x3f0] ;  /* 0x00007e00ff0477ac */ /* 0x000e660008000a00 */
[----:B--2---:R-:W-:-:S02]  /*0cd0*/  IMAD R0, R0, UR8, RZ ;  /* 0x0000000800007c24 */ /* 0x004fc4000f8e02ff */
[----:B------:R-:W-:Y:S01]  /*0ce0*/  IMAD.WIDE.U32 R16, R3, UR8, R16 ;  /* 0x0000000803107c25 */ /* 0x000fe2000f8e0010 */
[----:B---3--:R-:W-:-:S03]  /*0cf0*/  ISETP.GE.AND P5, PT, R9, UR11, PT ;  /* 0x0000000b09007c0c */ /* 0x008fc6000bfa6270 */
[----:B------:R-:W-:Y:S01]  /*0d00*/  IMAD R0, R3, UR9, R0 ;  /* 0x0000000903007c24 */ /* 0x000fe2000f8e0200 */
[----:B------:R-:W-:Y:S02]  /*0d10*/  ISETP.GE.AND P4, PT, R8, UR11, PT ;  /* 0x0000000b08007c0c */ /* 0x000fe4000bf86270 */
[----:B------:R-:W-:Y:S01]  /*0d20*/  ISETP.GE.AND P2, PT, R7, UR11, PT ;  /* 0x0000000b07007c0c */ /* 0x000fe2000bf46270 */
[----:B------:R-:W-:Y:S01]  /*0d30*/  IMAD.IADD R0, R17, 0x1, R0 ;  /* 0x0000000111007824 */ /* 0x000fe200078e0200 */
[----:B------:R-:W-:Y:S02]  /*0d40*/  ISETP.GE.AND P1, PT, R6, UR11, PT ;  /* 0x0000000b06007c0c */ /* 0x000fe4000bf26270 */
[----:B-1----:R-:W-:-:S04]  /*0d50*/  LEA R18, P6, R16, UR4, 0x1 ;  /* 0x0000000410127c11 */ /* 0x002fc8000f8c08ff */
[----:B------:R-:W-:-:S05]  /*0d60*/  LEA.HI.X R19, R16, UR5, R0, 0x1, P6 ;  /* 0x0000000510137c11 */ /* 0x000fca000b0f0c00 */
[----:B------:R2:W-:Y:S04]  /*0d70*/  @!P5 STG.E.128 desc[UR20][R18.64], RZ ;  /* 0x000000ff1200d986 */ /* 0x0005e8000c101d14 */
[----:B------:R2:W-:Y:S04]  /*0d80*/  @!P4 STG.E.128 desc[UR20][R18.64+0x80], RZ ;  /* 0x000080ff1200c986 */ /* 0x0005e8000c101d14 */
[----:B------:R2:W-:Y:S04]  /*0d90*/  @!P2 STG.E.128 desc[UR20][R18.64+0x100], RZ ;  /* 0x000100ff1200a986 */ /* 0x0005e8000c101d14 */
[----:B------:R2:W-:Y:S02]  /*0da0*/  @!P1 STG.E.128 desc[UR20][R18.64+0x180], RZ ;  /* 0x000180ff12009986 */ /* 0x0005e4000c101d14 */
.L_x_44:
[----:B------:R-:W-:Y:S05]  /*0db0*/  BSYNC.RECONVERGENT B0 ;  /* 0x0000000000007941 */ /* 0x000fea0003800200 */
.L_x_43:
[----:B------:R-:W-:Y:S01]  /*0dc0*/  BSSY.RECONVERGENT B0, `(.L_x_45) ;  /* 0x000001a000007945 */ /* 0x000fe20003800200 */
[----:B------:R-:W-:Y:S02]  /*0dd0*/  ISETP.GE.OR P6, PT, R214, UR25, P3 ;  /* 0x00000019d6007c0c */ /* 0x000fe40009fc6670 */
[----:B------:R-:W-:Y:S02]  /*0de0*/  ISETP.GE.OR P5, PT, R5, UR25, P3 ;  /* 0x0000001905007c0c */ /* 0x000fe40009fa6670 */
[----:B------:R-:W-:Y:S02]  /*0df0*/  ISETP.GE.OR P4, PT, R4, UR25, P3 ;  /* 0x0000001904007c0c */ /* 0x000fe40009f86670 */
[----:B------:R-:W-:Y:S01]  /*0e00*/  ISETP.GE.OR P3, PT, R2, UR25, P3 ;  /* 0x0000001902007c0c */ /* 0x000fe20009f66670 */
[----:B------:R-:W-:-:S12]  /*0e10*/  @P0 BRA `(.L_x_46) ;  /* 0x0000000000500947 */ /* 0x000fd80003800000 */
[----:B------:R-:W3:Y:S01]  /*0e20*/  LDCU.64 UR8, c[0x0][0x408] ;  /* 0x00008100ff0877ac */ /* 0x000ee20008000a00 */
[----:B------:R-:W-:Y:S01]  /*0e30*/  IADD3 R0, P0, PT, R14, 0x30, RZ ;  /* 0x000000300e007810 */ /* 0x000fe20007f1e0ff */
[----:B------:R-:W-:Y:S01]  /*0e40*/  IMAD.MOV.U32 R11, RZ, RZ, R13 ;  /* 0x000000ffff0b7224 */ /* 0x000fe200078e000d */
[----:B------:R-:W4:Y:S03]  /*0e50*/  LDCU UR11, c[0x0][0x440] ;  /* 0x00008800ff0b77ac */ /* 0x000f260008000800 */
[----:B------:R-:W-:Y:S01]  /*0e60*/  IMAD.X R3, RZ, RZ, R15, P0 ;  /* 0x000000ffff037224 */ /* 0x000fe200000e060f */
[----:B------:R-:W5:Y:S03]  /*0e70*/  LDCU.64 UR4, c[0x0][0x3f0] ;  /* 0x00007e00ff0477ac */ /* 0x000f660008000a00 */
[----:B---3--:R-:W-:-:S02]  /*0e80*/  IMAD R3, R3, UR8, RZ ;  /* 0x0000000803037c24 */ /* 0x008fc4000f8e02ff */
[----:B------:R-:W-:Y:S01]  /*0e90*/  IMAD.WIDE.U32 R10, R0, UR8, R10 ;  /* 0x00000008000a7c25 */ /* 0x000fe2000f8e000a */
[----:B----4-:R-:W-:-:S03]  /*0ea0*/  ISETP.GE.AND P0, PT, R9, UR11, PT ;  /* 0x0000000b09007c0c */ /* 0x010fc6000bf06270 */
[----:B------:R-:W-:Y:S01]  /*0eb0*/  IMAD R3, R0, UR9, R3 ;  /* 0x0000000900037c24 */ /* 0x000fe2000f8e0203 */
[----:B------:R-:W-:Y:S02]  /*0ec0*/  ISETP.GE.AND P2, PT, R8, UR11, PT ;  /* 0x0000000b08007c0c */ /* 0x000fe4000bf46270 */
[----:B-----5:R-:W-:Y:S01]  /*0ed0*/  LEA R12, P1, R10, UR4, 0x1 ;  /* 0x000000040a0c7c11 */ /* 0x020fe2000f8208ff */
[----:B------:R-:W-:-:S05]  /*0ee0*/  IMAD.IADD R3, R11, 0x1, R3 ;  /* 0x000000010b037824 */ /* 0x000fca00078e0203 */
[----:B------:R-:W-:Y:S02]  /*0ef0*/  LEA.HI.X R13, R10, UR5, R3, 0x1, P1 ;  /* 0x000000050a0d7c11 */ /* 0x000fe400088f0c03 */
[----:B------:R-:W-:-:S03]  /*0f00*/  ISETP.GE.AND P1, PT, R7, UR11, PT ;  /* 0x0000000b07007c0c */ /* 0x000fc6000bf26270 */
[----:B------:R3:W-:Y:S01]  /*0f10*/  @!P0 STG.E.128 desc[UR20][R12.64], RZ ;  /* 0x000000ff0c008986 */ /* 0x0007e2000c101d14 */
[----:B------:R-:W-:-:S03]  /*0f20*/  ISETP.GE.AND P0, PT, R6, UR11, PT ;  /* 0x0000000b06007c0c */ /* 0x000fc6000bf06270 */
[----:B------:R3:W-:Y:S06]  /*0f30*/  @!P2 STG.E.128 desc[UR20][R12.64+0x80], RZ ;  /* 0x000080ff0c00a986 */ /* 0x0007ec000c101d14 */
[----:B------:R3:W-:Y:S04]  /*0f40*/  @!P1 STG.E.128 desc[UR20][R12.64+0x100], RZ ;  /* 0x000100ff0c009986 */ /* 0x0007e8000c101d14 */
[----:B------:R3:W-:Y:S02]  /*0f50*/  @!P0 STG.E.128 desc[UR20][R12.64+0x180], RZ ;  /* 0x000180ff0c008986 */ /* 0x0007e4000c101d14 */
.L_x_46:
[----:B------:R-:W-:Y:S05]  /*0f60*/  BSYNC.RECONVERGENT B0 ;  /* 0x0000000000007941 */ /* 0x000fea0003800200 */
.L_x_45:
[----:B------:R-:W-:Y:S04]  /*0f70*/  BSSY.RECONVERGENT B0, `(.L_x_47) ;  /* 0x000000a000007945 */ /* 0x000fe80003800200 */
[----:B------:R-:W-:Y:S05]  /*0f80*/  @P6 BRA `(.L_x_48) ;  /* 0x0000000000206947 */ /* 0x000fea0003800000 */
[----:B------:R-:W4:Y:S01]  /*0f90*/  LDCU.64 UR4, c[0x0][0x420] ;  /* 0x00008400ff0477ac */ /* 0x000f220008000a00 */
[----:B------:R-:W-:-:S05]  /*0fa0*/  IMAD R0, R214, UR6, RZ ;  /* 0x00000006d6007c24 */ /* 0x000fca000f8e02ff */
[----:B------:R-:W-:-:S04]  /*0fb0*/  IADD3 R3, P0, PT, R0, UR7, RZ ;  /* 0x0000000700037c10 */ /* 0x000fc8000ff1e0ff */
[----:B------:R-:W-:Y:S02]  /*0fc0*/  LEA.HI.X.SX32 R0, R0, UR10, 0x1, P0 ;  /* 0x0000000a00007c11 */ /* 0x000fe400080f0eff */
[----:B----4-:R-:W-:-:S04]  /*0fd0*/  LEA R6, P0, R3, UR4, 0x2 ;  /* 0x0000000403067c11 */ /* 0x010fc8000f8010ff */
[----:B------:R-:W-:Y:S01]  /*0fe0*/  LEA.HI.X R7, R3, UR5, R0, 0x2, P0 ;  /* 0x0000000503077c11 */ /* 0x000fe200080f1400 */
[----:B------:R-:W-:-:S05]  /*0ff0*/  IMAD.MOV.U32 R3, RZ, RZ, 0x7f800000 ;  /* 0x7f800000ff037424 */ /* 0x000fca00078e00ff */
[----:B------:R4:W-:Y:S03]  /*1000*/  STG.E desc[UR20][R6.64], R3 ;  /* 0x0000000306007986 */ /* 0x0009e6000c101914 */
.L_x_48:
[----:B------:R-:W-:Y:S05]  /*1010*/  BSYNC.RECONVERGENT B0 ;  /* 0x0000000000007941 */ /* 0x000fea0003800200 */
.L_x_47:
[----:B------:R-:W-:Y:S04]  /*1020*/  BSSY.RECONVERGENT B0, `(.L_x_49) ;  /* 0x000000a000007945 */ /* 0x000fe80003800200 */
[----:B------:R-:W-:Y:S05]  /*1030*/  @P5 BRA `(.L_x_50) ;  /* 0x0000000000205947 */ /* 0x000fea0003800000 */
[----:B------:R-:W5:Y:S01]  /*1040*/  LDCU.64 UR4, c[0x0][0x420] ;  /* 0x00008400ff0477ac */ /* 0x000f620008000a00 */
[----:B------:R-:W-:-:S05]  /*1050*/  IMAD R0, R5, UR6, RZ ;  /* 0x0000000605007c24 */ /* 0x000fca000f8e02ff */
[----:B----4-:R-:W-:-:S04]  /*1060*/  IADD3 R3, P0, PT, R0, UR7, RZ ;  /* 0x0000000700037c10 */ /* 0x010fc8000ff1e0ff */
[----:B------:R-:W-:Y:S02]  /*1070*/  LEA.HI.X.SX32 R0, R0, UR10, 0x1, P0 ;  /* 0x0000000a00007c11 */ /* 0x000fe400080f0eff */
[----:B-----5:R-:W-:-:S04]  /*1080*/  LEA R6, P0, R3, UR4, 0x2 ;  /* 0x0000000403067c11 */ /* 0x020fc8000f8010ff */
[----:B------:R-:W-:Y:S01]  /*1090*/  LEA.HI.X R7, R3, UR5, R0, 0x2, P0 ;  /* 0x0000000503077c11 */ /* 0x000fe200080f1400 */
[----:B------:R-:W-:-:S05]  /*10a0*/  IMAD.MOV.U32 R3, RZ, RZ, 0x7f800000 ;  /* 0x7f800000ff037424 */ /* 0x000fca00078e00ff */
[----:B------:R4:W-:Y:S03]  /*10b0*/  STG.E desc[UR20][R6.64], R3 ;  /* 0x0000000306007986 */ /* 0x0009e6000c101914 */
.L_x_50:
[----:B------:R-:W-:Y:S05]  /*10c0*/  BSYNC.RECONVERGENT B0 ;  /* 0x0000000000007941 */ /* 0x000fea0003800200 */
.L_x_49:
        /* <DEDUP_REMOVED lines=10> */
.L_x_52:
[----:B------:R-:W-:Y:S05]  /*1170*/  BSYNC.RECONVERGENT B0 ;  /* 0x0000000000007941 */ /* 0x000fea0003800200 */
.L_x_51:
[----:B------:R-:W-:Y:S05]  /*1180*/  @P3 EXIT ;  /* 0x000000000000394d */ /* 0x000fea0003800000 */
[----:B------:R-:W5:Y:S01]  /*1190*/  LDCU.64 UR4, c[0x0][0x420] ;  /* 0x00008400ff0477ac */ /* 0x000f620008000a00 */
[----:B------:R-:W-:Y:S02]  /*11a0*/  IMAD R0, R2, UR6, RZ ;  /* 0x0000000602007c24 */ /* 0x000fe4000f8e02ff */
[----:B----4-:R-:W-:-:S03]  /*11b0*/  IMAD.MOV.U32 R5, RZ, RZ, 0x7f800000 ;  /* 0x7f800000ff057424 */ /* 0x010fc600078e00ff */
[----:B------:R-:W-:-:S04]  /*11c0*/  IADD3 R3, P0, PT, R0, UR7, RZ ;  /* 0x0000000700037c10 */ /* 0x000fc8000ff1e0ff */
[----:B------:R-:W-:Y:S02]  /*11d0*/  LEA.HI.X.SX32 R0, R0, UR10, 0x1, P0 ;  /* 0x0000000a00007c11 */ /* 0x000fe400080f0eff */
[----:B-----5:R-:W-:-:S04]  /*11e0*/  LEA R2, P0, R3, UR4, 0x2 ;  /* 0x0000000403027c11 */ /* 0x020fc8000f8010ff */
[----:B------:R-:W-:-:S05]  /*11f0*/  LEA.HI.X R3, R3, UR5, R0, 0x2, P0 ;  /* 0x0000000503037c11 */ /* 0x000fca00080f1400 */
[----:B------:R-:W-:Y:S01]  /*1200*/  STG.E desc[UR20][R2.64], R5 ;  /* 0x0000000502007986 */ /* 0x000fe2000c101914 */
[----:B------:R-:W-:Y:S05]  /*1210*/  EXIT ;  /* 0x000000000000794d */ /* 0x000fea0003800000 */
.L_x_37:
[----:B------:R-:W-:Y:S02]  /*1220*/  UISETP.NE.AND UP0, UPT, UR18, -0x1, UPT ;  /* 0xffffffff1200788c */ /* 0x000fe4000bf05270 */
[----:B------:R-:W-:-:S09]  /*1230*/  UISETP.NE.AND UP1, UPT, UR14, -0x1, UPT ;  /* 0xffffffff0e00788c */ /* 0x000fd2000bf25270 */
[----:B------:R-:W1:Y:S01]  /*1240*/  @!UP0 LDCU.64 UR6, c[0x0][0x398] ;  /* 0x00007300ff0687ac */ /* 0x000e620008000a00 */
[----:B------:R-:W2:Y:S01]  /*1250*/  @UP0 LDCU.64 UR4, c[0x0][0x3b0] ;  /* 0x00007600ff0407ac */ /* 0x000ea20008000a00 */
[----:B-1----:R-:W-:Y:S02]  /*1260*/  @!UP0 UIMAD.WIDE.U32 UR10, UR12, UR6, URZ ;  /* 0x000000060c0a82a5 */ /* 0x002fe4000f8e00ff */
[----:B--2---:R-:W-:Y:S02]  /*1270*/  @UP0 UIMAD.WIDE.U32 UR8, UR18, UR4, URZ ;  /* 0x00000004120802a5 */ /* 0x004fe4000f8e00ff */
[----:B------:R-:W-:-:S03]  /*1280*/  @!UP0 UIMAD UR24, UR12, UR7, UR11 ;  /* 0x000000070c1882a4 */ /* 0x000fc6000f8e020b */
[----:B------:R-:W-:Y:S01]  /*1290*/  @!UP0 UMOV UR26, UR10 ;  /* 0x0000000a001a8c82 */ /* 0x000fe20008000000 */
[----:B------:R-:W-:Y:S01]  /*12a0*/  @UP0 UIMAD UR24, UR18, UR5, UR9 ;  /* 0x00000005121802a4 */ /* 0x000fe2000f8e0209 */
[----:B------:R-:W-:Y:S01]  /*12b0*/  @UP0 UMOV UR26, UR8 ;  /* 0x00000008001a0c82 */ /* 0x000fe20008000000 */
[----:B------:R-:W-:Y:S10]  /*12c0*/  BRA.U UP1, `(.L_x_53) ;  /* 0x00000001012c7547 */ /* 0x000ff4000b800000 */
        /* <DEDUP_REMOVED lines=10> */
[----:B------:R-:W-:Y:S05]  /*1370*/  BRA `(.L_x_54) ;  /* 0x0000000000147947 */ /* 0x000fea0003800000 */
.L_x_53:
[----:B------:R-:W1:Y:S01]  /*1380*/  LDCU.64 UR10, c[0x0][0x3b8] ;  /* 0x00007700ff0a77ac */ /* 0x000e620008000a00 */
[----:B------:R-:W-:-:S04]  /*1390*/  UIADD3 UR6, UPT, UPT, UR13, UR14, URZ ;  /* 0x0000000e0d067290 */ /* 0x000fc8000fffe0ff */
[----:B-1----:R-:W-:Y:S02]  /*13a0*/  UIMAD.WIDE.U32 UR16, UR6, UR10, URZ ;  /* 0x0000000a061072a5 */ /* 0x002fe4000f8e00ff */
[----:B------:R-:W-:-:S04]  /*13b0*/  UIMAD UR6, UR6, UR11, URZ ;  /* 0x0000000b060672a4 */ /* 0x000fc8000f8e02ff */
[----:B------:R-:W-:Y:S02]  /*13c0*/  UIADD3 UR6, UPT, UPT, UR17, UR6, URZ ;  /* 0x0000000611067290 */ /* 0x000fe4000fffe0ff */
.L_x_54:
[----:B------:R-:W1:Y:S01]  /*13d0*/  LDC R0, c[0x0][0x3e8] ;  /* 0x0000fa00ff007b82 */ /* 0x000e620000000800 */
[----:B------:R-:W2:Y:S01]  /*13e0*/  S2R R2, SR_CTAID.Z ;  /* 0x0000000000027919 */ /* 0x000ea20000002700 */
[----:B-1----:R-:W-:-:S04]  /*13f0*/  IABS R4, R0 ;  /* 0x0000000000047213 */ /* 0x002fc80000000000 */
[----:B------:R-:W1:Y:S01]  /*1400*/  I2F.RP R5, R4 ;  /* 0x0000000400057306 */ /* 0x000e620000209400 */
[----:B--2---:R-:W-:-:S07]  /*1410*/  IABS R2, R2 ;  /* 0x0000000200027213 */ /* 0x004fce0000000000 */
[----:B-1----:R-:W1:Y:S02]  /*1420*/  MUFU.RCP R6, R5 ;  /* 0x0000000500067308 */ /* 0x002e640000001000 */
[----:B-1----:R-:W-:-:S06]  /*1430*/  VIADD R6, R6, 0xffffffe ;  /* 0x0ffffffe06067836 */ /* 0x002fcc0000000000 */
[----:B------:R-:W1:Y:S02]  /*1440*/  F2I.FTZ.U32.TRUNC.NTZ R7, R6 ;  /* 0x0000000600077305 */ /* 0x000e64000021f000 */
[----:B-1----:R-:W-:Y:S01]  /*1450*/  IMAD.MOV R3, RZ, RZ, -R7 ;  /* 0x000000ffff037224 */ /* 0x002fe200078e0a07 */
[----:B------:R-:W-:-:S03]  /*1460*/  MOV R6, RZ ;  /* 0x000000ff00067202 */ /* 0x000fc60000000f00 */
[----:B------:R-:W-:-:S04]  /*1470*/  IMAD R3, R3, R4, RZ ;  /* 0x0000000403037224 */ /* 0x000fc800078e02ff */
[----:B------:R-:W-:-:S06]  /*1480*/  IMAD.HI.U32 R3, R7, R3, R6 ;  /* 0x0000000307037227 */ /* 0x000fcc00078e0006 */
[----:B------:R-:W-:-:S04]  /*1490*/  IMAD.HI.U32 R5, R3, R2, RZ ;  /* 0x0000000203057227 */ /* 0x000fc800078e00ff */
[----:B------:R-:W-:-:S04]  /*14a0*/  IMAD.MOV R3, RZ, RZ, -R5 ;  /* 0x000000ffff037224 */ /* 0x000fc800078e0a05 */
[----:B------:R-:W-:Y:S01]  /*14b0*/  IMAD R3, R4, R3, R2 ;  /* 0x0000000304037224 */ /* 0x000fe200078e0202 */
[----:B------:R-:W-:-:S04]  /*14c0*/  LOP3.LUT R2, R0, UR23, RZ, 0x3c, !PT ;  /* 0x0000001700027c12 */ /* 0x000fc8000f8e3cff */
[----:B------:R-:W-:Y:S02]  /*14d0*/  ISETP.GT.U32.AND P1, PT, R4, R3, PT ;  /* 0x000000030400720c */ /* 0x000fe40003f24070 */
[----:B------:R-:W-:-:S11]  /*14e0*/  ISETP.GE.AND P0, PT, R2, RZ, PT ;  /* 0x000000ff0200720c */ /* 0x000fd60003f06270 */
[-C--:B------:R-:W-:Y:S01]  /*14f0*/  @!P1 IADD3 R3, PT, PT, R3, -R4.reuse, RZ ;  /* 0x8000000403039210 */ /* 0x080fe20007ffe0ff */
[----:B------:R-:W-:Y:S01]  /*1500*/  @!P1 VIADD R5, R5, 0x1 ;  /* 0x0000000105059836 */ /* 0x000fe20000000000 */
[----:B------:R-:W-:Y:S02]  /*1510*/  ISETP.NE.AND P1, PT, R0, RZ, PT ;  /* 0x000000ff0000720c */ /* 0x000fe40003f25270 */
[----:B------:R-:W-:-:S13]  /*1520*/  ISETP.GE.U32.AND P2, PT, R3, R4, PT ;  /* 0x000000040300720c */ /* 0x000fda0003f46070 */
[----:B------:R-:W-:-:S05]  /*1530*/  @P2 IADD3 R5, PT, PT, R5, 0x1, RZ ;  /* 0x0000000105052810 */ /* 0x000fca0007ffe0ff */
[----:B------:R-:W-:-:S05]  /*1540*/  IMAD.MOV.U32 R4, RZ, RZ, R5 ;  /* 0x000000ffff047224 */ /* 0x000fca00078e0005 */
[----:B------:R-:W-:Y:S02]  /*1550*/  @!P0 IADD3 R4, PT, PT, -R4, RZ, RZ ;  /* 0x000000ff04048210 */ /* 0x000fe40007ffe1ff */
[----:B------:R-:W-:Y:S01]  /*1560*/  @!P1 LOP3.LUT R4, RZ, R0, RZ, 0x33, !PT ;  /* 0x00000000ff049212 */ /* 0x000fe200078e33ff */
[----:B------:R-:W-:Y:S05]  /*1570*/  BRA.U UP1, `(.L_x_55) ;  /* 0x00000001012c7547 */ /* 0x000fea000b800000 */
[----:B------:R-:W1:Y:S01]  /*1580*/  LDCU.64 UR8, c[0x0][0x3c0] ;  /* 0x00007800ff0877ac */ /* 0x000e620008000a00 */
[----:B------:R-:W2:Y:S01]  /*1590*/  LDCU.64 UR4, c[0x0][0x3a8] ;  /* 0x00007500ff0477ac */ /* 0x000ea20008000a00 */
[----:B------:R-:W-:-:S04]  /*15a0*/  USHF.R.S32.HI UR7, URZ, 0x1f, UR13 ;  /* 0x0000001fff077899 */ /* 0x000fc8000801140d */
[----:B-1----:R-:W-:Y:S02]  /*15b0*/  UIMAD UR7, UR7, UR8, URZ ;  /* 0x00000008070772a4 */ /* 0x002fe4000f8e02ff */
[----:B------:R-:W-:Y:S02]  /*15c0*/  UIMAD.WIDE.U32 UR14, UR13, UR8, URZ ;  /* 0x000000080d0e72a5 */ /* 0x000fe4000f8e00ff */
[----:B------:R-:W-:-:S04]  /*15d0*/  UIMAD UR7, UR13, UR9, UR7 ;  /* 0x000000090d0772a4 */ /* 0x000fc8000f8e0207 */
[----:B------:R-:W-:-:S04]  /*15e0*/  UIADD3 UR15, UPT, UPT, UR15, UR7, URZ ;  /* 0x000000070f0f7290 */ /* 0x000fc8000fffe0ff */
[----:B--2---:R-:W-:-:S04]  /*15f0*/  UIMAD.WIDE.U32 UR14, UR12, UR4, UR14 ;  /* 0x000000040c0e72a5 */ /* 0x004fc8000f8e000e */
[----:B------:R-:W-:-:S03]  /*1600*/  UIMAD UR5, UR12, UR5, UR15 ;  /* 0x000000050c0572a4 */ /* 0x000fc6000f8e020f */
[----:B------:R-:W-:Y:S01]  /*1610*/  UMOV UR4, UR14 ;  /* 0x0000000e00047c82 */ /* 0x000fe20008000000 */
[----:B------:R-:W-:Y:S08]  /*1620*/  BRA `(.L_x_56) ;  /* 0x0000000000147947 */ /* 0x000ff00003800000 */
.L_x_55:
[----:B------:R-:W1:Y:S01]  /*1630*/  LDCU.64 UR8, c[0x0][0x3c0] ;  /* 0x00007800ff0877ac */ /* 0x000e620008000a00 */
[----:B------:R-:W-:-:S04]  /*1640*/  UIADD3 UR13, UPT, UPT, UR13, UR14, URZ ;  /* 0x0000000e0d0d7290 */ /* 0x000fc8000fffe0ff */
[----:B-1----:R-:W-:Y:S02]  /*1650*/  UIMAD.WIDE.U32 UR4, UR13, UR8, URZ ;  /* 0x000000080d0472a5 */ /* 0x002fe4000f8e00ff */
[----:B------:R-:W-:-:S04]  /*1660*/  UIMAD UR13, UR13, UR9, URZ ;  /* 0x000000090d0d72a4 */ /* 0x000fc8000f8e02ff */
[----:B------:R-:W-:-:S12]  /*1670*/  UIADD3 UR5, UPT, UPT, UR5, UR13, URZ ;  /* 0x0000000d05057290 */ /* 0x000fd8000fffe0ff */
.L_x_56:
[----:B------:R-:W-:Y:S01]  /*1680*/  IMAD.SHL.U32 R234, R214, 0x8, RZ ;  /* 0x00000008d6ea7824 */ /* 0x000fe200078e00ff */
[----:B------:R-:W-:Y:S01]  /*1690*/  SHF.R.U32.HI R0, RZ, 0x3, R214 ;  /* 0x00000003ff007819 */ /* 0x000fe200000116d6 */
[----:B------:R-:W1:Y:S01]  /*16a0*/  LDCU.64 UR14, c[0x0][0x390] ;  /* 0x00007200ff0e77ac */ /* 0x000e620008000a00 */
[----:B------:R-:W-:Y:S01]  /*16b0*/  SHF.R.S32.HI R225, RZ, 0x1f, R4 ;  /* 0x0000001fffe17819 */ /* 0x000fe20000011404 */
[----:B------:R-:W2:Y:S01]  /*16c0*/  S2R R3, SR_CTAID.X ;  /* 0x0000000000037919 */ /* 0x000ea20000002500 */
[C---:B------:R-:W-:Y:S01]  /*16d0*/  LOP3.LUT R215, R234.reuse, 0x38, RZ, 0xc0, !PT ;  /* 0x00000038ead77812 */ /* 0x040fe200078ec0ff */
[----:B------:R-:W3:Y:S01]  /*16e0*/  S2UR UR28, SR_CgaCtaId ;  /* 0x00000000001c79c3 */ /* 0x000ee20000008800 */
[----:B------:R-:W4:Y:S01]  /*16f0*/  LDCU.64 UR12, c[0x0][0x3c8] ;  /* 0x00007900ff0c77ac */ /* 0x000f220008000a00 */
[----:B------:R-:W-:Y:S01]  /*1700*/  LOP3.LUT R229, R234, 0x1f8, RZ, 0xc0, !PT ;  /* 0x000001f8eae57812 */ /* 0x000fe200078ec0ff */
[----:B------:R-:W-:Y:S01]  /*1710*/  BSSY.RECONVERGENT B0, `(.L_x_57) ;  /* 0x0000052000007945 */ /* 0x000fe20003800200 */
[C---:B------:R-:W-:Y:S01]  /*1720*/  IADD3 R6, P1, PT, R215.reuse, UR16, RZ ;  /* 0x00000010d7067c10 */ /* 0x040fe2000ff3e0ff */
[----:B------:R-:W5:Y:S01]  /*1730*/  LDCU.64 UR16, c[0x0][0x388] ;  /* 0x00007100ff1077ac */ /* 0x000f620008000a00 */
[----:B------:R-:W-:-:S02]  /*1740*/  IADD3 R10, P0, PT, R215, UR4, RZ ;  /* 0x00000004d70a7c10 */ /* 0x000fc4000ff1e0ff */
[----:B------:R-:W-:Y:S01]  /*1750*/  LOP3.LUT R2, R234, 0x1e00, RZ, 0xc0, !PT ;  /* 0x00001e00ea027812 */ /* 0x000fe200078ec0ff */
[----:B------:R-:W-:Y:S01]  /*1760*/  IMAD.X R7, RZ, RZ, UR6, P1 ;  /* 0x00000006ff077e24 */ /* 0x000fe200088e06ff */
[----:B------:R-:W-:Y:S01]  /*1770*/  LOP3.LUT R229, R229, 0x38, R214, 0x78, !PT ;  /* 0x00000038e5e57812 */ /* 0x000fe200078e78d6 */
[----:B------:R-:W-:Y:S01]  /*1780*/  IMAD.X R11, RZ, RZ, UR5, P0 ;  /* 0x00000005ff0b7e24 */ /* 0x000fe200080e06ff */
[----:B------:R-:W1:Y:S01]  /*1790*/  LDCU.128 UR4, c[0x0][0x3d0] ;  /* 0x00007a00ff0477ac */ /* 0x000e620008000c00 */
[C---:B------:R-:W-:Y:S01]  /*17a0*/  IMAD.WIDE.U32 R6, R0.reuse, UR10, R6 ;  /* 0x0000000a00067c25 */ /* 0x040fe2000f8e0006 */
[----:B------:R-:W-:Y:S02]  /*17b0*/  IADD3 R8, P0, PT, R215, UR26, RZ ;  /* 0x0000001ad7087c10 */ /* 0x000fe4000ff1e0ff */
[----:B------:R-:W-:Y:S01]  /*17c0*/  LOP3.LUT R229, R229, R2, RZ, 0xfc, !PT ;  /* 0x00000002e5e57212 */ /* 0x000fe200078efcff */
[----:B------:R-:W-:Y:S01]  /*17d0*/  IMAD.WIDE.U32 R10, R0, UR8, R10 ;  /* 0x00000008000a7c25 */ /* 0x000fe2000f8e000a */
[----:B------:R-:W-:-:S02]  /*17e0*/  LOP3.LUT R233, R215, 0x40, RZ, 0xfc, !PT ;  /* 0x00000040d7e97812 */ /* 0x000fc400078efcff */
[C---:B------:R-:W-:Y:S01]  /*17f0*/  LOP3.LUT R232, R215.reuse, 0x80, RZ, 0xfc, !PT ;  /* 0x00000080d7e87812 */ /* 0x040fe200078efcff */
[C---:B------:R-:W-:Y:S01]  /*1800*/  IMAD R7, R0.reuse, UR11, R7 ;  /* 0x0000000b00077c24 */ /* 0x040fe2000f8e0207 */
[----:B------:R-:W-:Y:S01]  /*1810*/  LOP3.LUT R231, R215, 0xc0, RZ, 0xfc, !PT ;  /* 0x000000c0d7e77812 */ /* 0x000fe200078efcff */
[----:B------:R-:W-:Y:S02]  /*1820*/  IMAD R11, R0, UR9, R11 ;  /* 0x00000009000b7c24 */ /* 0x000fe4000f8e020b */
[----:B------:R-:W-:Y:S02]  /*1830*/  IMAD.X R9, RZ, RZ, UR24, P0 ;  /* 0x00000018ff097e24 */ /* 0x000fe400080e06ff */
[----:B----4-:R-:W-:Y:S02]  /*1840*/  IMAD.U32 R15, RZ, RZ, UR13 ;  /* 0x0000000dff0f7e24 */ /* 0x010fe4000f8e00ff */
[C---:B-1----:R-:W-:Y:S02]  /*1850*/  IMAD R227, R225.reuse, UR4, RZ ;  /* 0x00000004e1e37c24 */ /* 0x042fe4000f8e02ff */
[----:B------:R-:W-:-:S02]  /*1860*/  IMAD R225, R225, UR6, RZ ;  /* 0x00000006e1e17c24 */ /* 0x000fc4000f8e02ff */
[C---:B------:R-:W-:Y:S01]  /*1870*/  IMAD R227, R4.reuse, UR5, R227 ;  /* 0x0000000504e37c24 */ /* 0x040fe2000f8e02e3 */
[----:B------:R-:W-:Y:S01]  /*1880*/  UMOV UR5, 0x400 ;  /* 0x0000040000057882 */ /* 0x000fe20000000000 */
[C---:B------:R-:W-:Y:S01]  /*1890*/  IMAD R225, R4.reuse, UR7, R225 ;  /* 0x0000000704e17c24 */ /* 0x040fe2000f8e02e1 */
[----:B---3--:R-:W-:Y:S01]  /*18a0*/  ULEA UR5, UR28, UR5, 0x18 ;  /* 0x000000051c057291 */ /* 0x008fe2000f8ec0ff */
[----:B------:R-:W-:-:S04]  /*18b0*/  IMAD.WIDE.U32 R6, R4, UR4, R6 ;  /* 0x0000000404067c25 */ /* 0x000fc8000f8e0006 */
[----:B------:R-:W-:Y:S01]  /*18c0*/  IMAD.WIDE.U32 R4, R4, UR6, R10 ;  /* 0x0000000604047c25 */ /* 0x000fe2000f8e000a */
[----:B-----5:R-:W-:Y:S02]  /*18d0*/  LEA R228, P1, R6, UR16, 0x1 ;  /* 0x0000001006e47c11 */ /* 0x020fe4000f8208ff */
[----:B------:R-:W-:Y:S01]  /*18e0*/  LEA R229, R229, UR5, 0x1 ;  /* 0x00000005e5e57c11 */ /* 0x000fe2000f8e08ff */
[----:B------:R-:W-:Y:S01]  /*18f0*/  IMAD.U32 R10, RZ, RZ, UR12 ;  /* 0x0000000cff0a7e24 */ /* 0x000fe2000f8e00ff */
[----:B------:R-:W-:Y:S01]  /*1900*/  LEA R226, P0, R4, UR14, 0x1 ;  /* 0x0000000e04e27c11 */ /* 0x000fe2000f8008ff */
[----:B------:R-:W-:Y:S01]  /*1910*/  UIADD3 UR14, UPT, UPT, -UR25, UR27, URZ ;  /* 0x0000001b190e7290 */ /* 0x000fe2000fffe1ff */
[----:B------:R-:W-:Y:S02]  /*1920*/  IMAD.IADD R227, R7, 0x1, R227 ;  /* 0x0000000107e37824 */ /* 0x000fe400078e02e3 */
[----:B------:R-:W-:Y:S02]  /*1930*/  IMAD.IADD R225, R5, 0x1, R225 ;  /* 0x0000000105e17824 */ /* 0x000fe400078e02e1 */
[----:B------:R-:W-:Y:S01]  /*1940*/  IMAD.WIDE.U32 R10, R10, UR23, R8 ;  /* 0x000000170a0a7c25 */ /* 0x000fe2000f8e0008 */
[----:B------:R-:W-:-:S02]  /*1950*/  ISETP.GE.AND P2, PT, R0, UR14, PT ;  /* 0x0000000e00007c0c */ /* 0x000fc4000bf46270 */
[----:B------:R-:W-:Y:S01]  /*1960*/  LEA.HI.X R227, R6, UR17, R227, 0x1, P1 ;  /* 0x0000001106e37c11 */ /* 0x000fe200088f0ce3 */
[C---:B------:R-:W-:Y:S01]  /*1970*/  VIADD R6, R0.reuse, 0x10 ;  /* 0x0000001000067836 */ /* 0x040fe20000000000 */
[----:B--2---:R-:W-:Y:S01]  /*1980*/  LEA R7, P1, R3, R0, 0x6 ;  /* 0x0000000003077211 */ /* 0x004fe200078230ff */
[----:B------:R-:W-:Y:S01]  /*1990*/  VIADD R5, R0, 0x20 ;  /* 0x0000002000057836 */ /* 0x000fe20000000000 */
[----:B------:R-:W-:Y:S01]  /*19a0*/  LEA.HI.X R225, R4, UR15, R225, 0x1, P0 ;  /* 0x0000000f04e17c11 */ /* 0x000fe200080f0ce1 */
[----:B------:R-:W-:Y:S01]  /*19b0*/  IMAD R15, R15, UR23, R11 ;  /* 0x000000170f0f7c24 */ /* 0x000fe2000f8e020b */
[----:B------:R-:W-:Y:S01]  /*19c0*/  ISETP.GE.AND P0, PT, R6, UR14, PT ;  /* 0x0000000e06007c0c */ /* 0x000fe2000bf06270 */
[----:B------:R-:W-:Y:S01]  /*19d0*/  VIADD R4, R0, 0x30 ;  /* 0x0000003000047836 */ /* 0x000fe20000000000 */
[----:B------:R-:W-:Y:S02]  /*19e0*/  ISETP.GE.AND P6, PT, R5, UR14, PT ;  /* 0x0000000e05007c0c */ /* 0x000fe4000bfc6270 */
[----:B------:R-:W-:Y:S01]  /*19f0*/  LEA.HI.X R3, R3, RZ, RZ, 0x6, P1 ;  /* 0x000000ff03037211 */ /* 0x000fe200008f34ff */
[----:B------:R-:W-:Y:S10]  /*1a00*/  @P2 BRA `(.L_x_58) ;  /* 0x0000000000882947 */ /* 0x000ff40003800000 */
        /* <DEDUP_REMOVED lines=9> */
[----:B---3--:R-:W-:Y:S01]  /*1aa0*/  LEA R12, P5, R8, UR12, 0x1 ;  /* 0x0000000c080c7c11 */ /* 0x008fe2000f8a08ff */
[----:B------:R-:W-:Y:S01]  /*1ab0*/  IMAD.IADD R2, R9, 0x1, R2 ;  /* 0x0000000109027824 */ /* 0x000fe200078e0202 */
[----:B------:R-:W-:Y:S02]  /*1ac0*/  ISETP.GE.AND P2, PT, R232, UR4, PT ;  /* 0x00000004e8007c0c */ /* 0x000fe4000bf46270 */
[----:B------:R-:W-:Y:S02]  /*1ad0*/  ISETP.GE.AND P1, PT, R231, UR4, PT ;  /* 0x00000004e7007c0c */ /* 0x000fe4000bf26270 */
[----:B------:R-:W-:-:S05]  /*1ae0*/  LEA.HI.X R13, R8, UR13, R2, 0x1, P5 ;  /* 0x0000000d080d7c11 */ /* 0x000fca000a8f0c02 */
[----:B------:R-:W-:Y:S01]  /*1af0*/  @!PT LDS RZ, [RZ] ;  /* 0x00000000fffff984 */ /* 0x000fe20000000800 */
[----:B------:R-:W-:Y:S01]  /*1b00*/  @!PT LDS RZ, [RZ] ;  /* 0x00000000fffff984 */ /* 0x000fe20000000800 */
[----:B------:R-:W-:Y:S01]  /*1b10*/  @!PT LDS RZ, [RZ] ;  /* 0x00000000fffff984 */ /* 0x000fe20000000800 */
[----:B------:R1:W-:Y:S04]  /*1b20*/  @!P4 LDGSTS.E.BYPASS.LTC128B.128 [R229], desc[UR20][R12.64] ;  /* 0x000000000ce5cfae */ /* 0x0003e8000b981a14 */
[----:B------:R1:W-:Y:S04]  /*1b30*/  @P4 STS.128 [R229], RZ ;  /* 0x000000ffe5004388 */ /* 0x0003e80000000c00 */
[----:B------:R-:W-:Y:S01]  /*1b40*/  @!PT LDS RZ, [RZ] ;  /* 0x00000000fffff984 */ /* 0x000fe20000000800 */
[----:B------:R-:W-:Y:S01]  /*1b50*/  @!PT LDS RZ, [RZ] ;  /* 0x00000000fffff984 */ /* 0x000fe20000000800 */
[----:B------:R-:W-:Y:S01]  /*1b60*/  @!PT LDS RZ, [RZ] ;  /* 0x00000000fffff984 */ /* 0x000fe20000000800 */
[----:B------:R1:W-:Y:S04]  /*1b70*/  @!P3 LDGSTS.E.BYPASS.LTC128B.128 [R229+0x2000], desc[UR20][R12.64+0x80] ;  /* 0x020000800ce5bfae */ /* 0x0003e8000b981a14 */
[----:B------:R1:W-:Y:S04]  /*1b80*/  @P3 STS.128 [R229+0x2000], RZ ;  /* 0x002000ffe5003388 */ /* 0x0003e80000000c00 */
        /* <DEDUP_REMOVED lines=9> */
[----:B------:R1:W-:Y:S02]  /*1c20*/  @P1 STS.128 [R229+0x6000], RZ ;  /* 0x006000ffe5001388 */ /* 0x0003e40000000c00 */
.L_x_58:
[----:B------:R-:W-:Y:S05]  /*1c30*/  BSYNC.RECONVERGENT B0 ;  /* 0x0000000000007941 */ /* 0x000fea0003800200 */
.L_x_57:
[----:B------:R-:W-:Y:S01]  /*1c40*/  BSSY.RECONVERGENT B0, `(.L_x_59) ;  /* 0x0000028000007945 */ /* 0x000fe20003800200 */
[----:B------:R-:W-:-:S03]  /*1c50*/  ISETP.GE.AND P5, PT, R4, UR14, PT ;  /* 0x0000000e04007c0c */ /* 0x000fc6000bfa6270 */
[----:B------:R-:W-:Y:S10]  /*1c60*/  @P0 BRA `(.L_x_60) ;  /* 0x0000000000940947 */ /* 0x000ff40003800000 */
[----:B------:R-:W2:Y:S01]  /*1c70*/  LDCU.64 UR12, c[0x0][0x3b0] ;  /* 0x00007600ff0c77ac */ /* 0x000ea20008000a00 */
[----:B------:R-:W-:Y:S01]  /*1c80*/  IADD3 R9, P0, PT, R7, 0x10, RZ ;  /* 0x0000001007097810 */ /* 0x000fe20007f1e0ff */
[----:B-1----:R-:W-:Y:S01]  /*1c90*/  IMAD.MOV.U32 R12, RZ, RZ, R10 ;  /* 0x000000ffff0c7224 */ /* 0x002fe200078e000a */
[----:B------:R-:W1:Y:S01]  /*1ca0*/  LDCU UR4, c[0x0][0x440] ;  /* 0x00008800ff0477ac */ /* 0x000e620008000800 */
[----:B------:R-:W-:Y:S02]  /*1cb0*/  IMAD.MOV.U32 R13, RZ, RZ, R15 ;  /* 0x000000ffff0d7224 */ /* 0x000fe400078e000f */
[----:B------:R-:W-:Y:S01]  /*1cc0*/  IMAD.X R2, RZ, RZ, R3, P0 ;  /* 0x000000ffff027224 */ /* 0x000fe200000e0603 */
[----:B------:R-:W3:Y:S03]  /*1cd0*/  LDCU.64 UR6, c[0x0][0x380] ;  /* 0x00007000ff0677ac */ /* 0x000ee60008000a00 */
[----:B--2---:R-:W-:-:S02]  /*1ce0*/  IMAD R2, R2, UR12, RZ ;  /* 0x0000000c02027c24 */ /* 0x004fc4000f8e02ff */
[----:B------:R-:W-:Y:S01]  /*1cf0*/  IMAD.WIDE.U32 R12, R9, UR12, R12 ;  /* 0x0000000c090c7c25 */ /* 0x000fe2000f8e000c */
[----:B-1----:R-:W-:-:S03]  /*1d00*/  ISETP.GE.AND P3, PT, R215, UR4, PT ;  /* 0x00000004d7007c0c */ /* 0x002fc6000bf66270 */
        /* <DEDUP_REMOVED lines=27> */
.L_x_60:
[----:B------:R-:W-:Y:S05]  /*1ec0*/  BSYNC.RECONVERGENT B0 ;  /* 0x0000000000007941 */ /* 0x000fea0003800200 */
.L_x_59:
[----:B------:R-:W-:Y:S04]  /*1ed0*/  BSSY.RECONVERGENT B0, `(.L_x_61) ;  /* 0x0000027000007945 */ /* 0x000fe80003800200 */
[----:B------:R-:W-:Y:S05]  /*1ee0*/  @P6 BRA `(.L_x_62) ;  /* 0x0000000000946947 */ /* 0x000fea0003800000 */
[----:B------:R-:W3:Y:S01]  /*1ef0*/  LDCU.64 UR12, c[0x0][0x3b0] ;  /* 0x00007600ff0c77ac */ /* 0x000ee20008000a00 */
[----:B--2---:R-:W-:Y:S01]  /*1f00*/  IADD3 R9, P0, PT, R7, 0x20, RZ ;  /* 0x0000002007097810 */ /* 0x004fe20007f1e0ff */
[----:B-1----:R-:W-:Y:S01]  /*1f10*/  IMAD.MOV.U32 R12, RZ, RZ, R10 ;  /* 0x000000ffff0c7224 */ /* 0x002fe200078e000a */
[----:B------:R-:W1:Y:S01]  /*1f20*/  LDCU UR4, c[0x0][0x440] ;  /* 0x00008800ff0477ac */ /* 0x000e620008000800 */
[----:B------:R-:W-:Y:S02]  /*1f30*/  IMAD.MOV.U32 R13, RZ, RZ, R15 ;  /* 0x000000ffff0d7224 */ /* 0x000fe400078e000f */
[----:B------:R-:W-:Y:S01]  /*1f40*/  IMAD.X R2, RZ, RZ, R3, P0 ;  /* 0x000000ffff027224 */ /* 0x000fe200000e0603 */
[----:B------:R-:W2:Y:S03]  /*1f50*/  LDCU.64 UR6, c[0x0][0x380] ;  /* 0x00007000ff0677ac */ /* 0x000ea60008000a00 */
[----:B---3--:R-:W-:-:S02]  /*1f60*/  IMAD R2, R2, UR12, RZ ;  /* 0x0000000c02027c24 */ /* 0x008fc4000f8e02ff */
[----:B------:R-:W-:Y:S01]  /*1f70*/  IMAD.WIDE.U32 R12, R9, UR12, R12 ;  /* 0x0000000c090c7c25 */ /* 0x000fe2000f8e000c */
[----:B-1----:R-:W-:-:S03]  /*1f80*/  ISETP.GE.AND P3, PT, R215, UR4, PT ;  /* 0x00000004d7007c0c */ /* 0x002fc6000bf66270 */
[----:B------:R-:W-:Y:S01]  /*1f90*/  IMAD R2, R9, UR13, R2 ;  /* 0x0000000d09027c24 */ /* 0x000fe2000f8e0202 */
[----:B------:R-:W-:Y:S02]  /*1fa0*/  ISETP.GE.AND P2, PT, R233, UR4, PT ;  /* 0x00000004e9007c0c */ /* 0x000fe4000bf46270 */
[----:B--2---:R-:W-:Y:S01]  /*1fb0*/  LEA R8, P4, R12, UR6, 0x1 ;  /* 0x000000060c087c11 */ /* 0x004fe2000f8808ff */
        /* <DEDUP_REMOVED lines=24> */
.L_x_62:
[----:B------:R-:W-:Y:S05]  /*2140*/  BSYNC.RECONVERGENT B0 ;  /* 0x0000000000007941 */ /* 0x000fea0003800200 */
.L_x_61:
[----:B------:R-:W-:Y:S04]  /*2150*/  BSSY.RECONVERGENT B0, `(.L_x_63) ;  /* 0x0000027000007945 */ /* 0x000fe80003800200 */
[----:B------:R-:W-:Y:S05]  /*2160*/  @P5 BRA `(.L_x_64) ;  /* 0x0000000000945947 */ /* 0x000fea0003800000 */
[----:B------:R-:W4:Y:S01]  /*2170*/  LDCU.64 UR12, c[0x0][0x3b0] ;  /* 0x00007600ff0c77ac */ /* 0x000f220008000a00 */
[----:B------:R-:W-:Y:S01]  /*2180*/  IADD3 R7, P0, PT, R7, 0x30, RZ ;  /* 0x0000003007077810 */ /* 0x000fe20007f1e0ff */
[----:B--23--:R-:W-:Y:S01]  /*2190*/  IMAD.MOV.U32 R8, RZ, RZ, R10 ;  /* 0x000000ffff087224 */ /* 0x00cfe200078e000a */
[----:B------:R-:W2:Y:S01]  /*21a0*/  LDCU UR4, c[0x0][0x440] ;  /* 0x00008800ff0477ac */ /* 0x000ea20008000800 */
[----:B------:R-:W-:Y:S02]  /*21b0*/  IMAD.MOV.U32 R9, RZ, RZ, R15 ;  /* 0x000000ffff097224 */ /* 0x000fe400078e000f */
[----:B------:R-:W-:Y:S01]  /*21c0*/  IMAD.X R2, RZ, RZ, R3, P0 ;  /* 0x000000ffff027224 */ /* 0x000fe200000e0603 */
[----:B------:R-:W3:Y:S03]  /*21d0*/  LDCU.64 UR6, c[0x0][0x380] ;  /* 0x00007000ff0677ac */ /* 0x000ee60008000a00 */
[----:B----4-:R-:W-:-:S02]  /*21e0*/  IMAD R2, R2, UR12, RZ ;  /* 0x0000000c02027c24 */ /* 0x010fc4000f8e02ff */
        /* <DEDUP_REMOVED lines=29> */
.L_x_64:
[----:B------:R-:W-:Y:S05]  /*23c0*/  BSYNC.RECONVERGENT B0 ;  /* 0x0000000000007941 */ /* 0x000fea0003800200 */
.L_x_63:
[----:B------:R-:W-:Y:S01]  /*23d0*/  ULEA.HI.SX32 UR13, UR19, 0xffffffff, 0x1a ;  /* 0xffffffff130d7891 */ /* 0x000fe2000f8fd2ff */
[----:B------:R-:W-:Y:S01]  /*23e0*/  BSSY.RECONVERGENT B0, `(.L_x_65) ;  /* 0x000002a000007945 */ /* 0x000fe20003800200 */
[----:B------:R-:W-:Y:S02]  /*23f0*/  USHF.L.U64.HI UR17, UR10, 0x6, UR11 ;  /* 0x000000060a117899 */ /* 0x000fe4000801020b */
[----:B------:R-:W-:Y:S02]  /*2400*/  UIMAD UR6, UR13, -0x40, UR22 ;  /* 0xffffffc00d0678a4 */ /* 0x000fe4000f8e0216 */
[----:B------:R-:W-:Y:S02]  /*2410*/  USHF.L.U32 UR23, UR10, 0x6, URZ ;  /* 0x000000060a177899 */ /* 0x000fe400080006ff */
[----:B------:R-:W-:Y:S02]  /*2420*/  USHF.R.S32.HI UR12, URZ, 0x1f, UR13 ;  /* 0x0000001fff0c7899 */ /* 0x000fe4000801140d */
[----:B------:R-:W-:Y:S01]  /*2430*/  ISETP.GE.AND P6, PT, R0, UR6, PT ;  /* 0x0000000600007c0c */ /* 0x000fe2000bfc6270 */
[----:B------:R-:W-:Y:S01]  /*2440*/  UIMAD UR7, UR17, UR13, URZ ;  /* 0x0000000d110772a4 */ /* 0x000fe2000f8e02ff */
[----:B------:R-:W-:Y:S01]  /*2450*/  ISETP.GE.AND P1, PT, R6, UR6, PT ;  /* 0x0000000606007c0c */ /* 0x000fe2000bf26270 */
[----:B------:R-:W-:-:S02]  /*2460*/  UIMAD.WIDE.U32 UR28, UR23, UR13, URZ ;  /* 0x0000000d171c72a5 */ /* 0x000fc4000f8e00ff */
[----:B------:R-:W-:-:S04]  /*2470*/  UIMAD UR7, UR12, UR23, UR7 ;  /* 0x000000170c0772a4 */ /* 0x000fc8000f8e0207 */
[----:B------:R-:W-:-:S04]  /*2480*/  UIADD3 UR7, UPT, UPT, UR29, UR7, URZ ;  /* 0x000000071d077290 */ /* 0x000fc8000fffe0ff */
[----:B------:R-:W-:Y:S08]  /*2490*/  @P6 BRA `(.L_x_66) ;  /* 0x0000000000786947 */ /* 0x000ff00003800000 */
[----:B------:R-:W5:Y:S01]  /*24a0*/  LDCU UR4, c[0x0][0x440] ;  /* 0x00008800ff0477ac */ /* 0x000f620008000800 */
[----:B----4-:R-:W-:Y:S02]  /*24b0*/  IMAD.U32 R2, RZ, RZ, UR28 ;  /* 0x0000001cff027e24 */ /* 0x010fe4000f8e00ff */
[----:B------:R-:W-:Y:S02]  /*24c0*/  IMAD.U32 R0, RZ, RZ, UR7 ;  /* 0x00000007ff007e24 */ /* 0x000fe4000f8e00ff */
[----:B------:R-:W-:Y:S01]  /*24d0*/  IMAD.U32 R3, RZ, RZ, UR29 ;  /* 0x0000001dff037e24 */ /* 0x000fe2000f8e00ff */
[----:B--23--:R-:W-:-:S04]  /*24e0*/  LEA R8, P5, R2, R228, 0x1 ;  /* 0x000000e402087211 */ /* 0x00cfc800078a08ff */
[----:B------:R-:W-:Y:S02]  /*24f0*/  LEA.HI.X R9, R2, R227, R0, 0x1, P5 ;  /* 0x000000e302097211 */ /* 0x000fe400028f0c00 */
[----:B-----5:R-:W-:Y:S02]  /*2500*/  ISETP.GE.AND P4, PT, R215, UR4, PT ;  /* 0x00000004d7007c0c */ /* 0x020fe4000bf86270 */
[----:B------:R-:W-:Y:S02]  /*2510*/  ISETP.GE.AND P3, PT, R233, UR4, PT ;  /* 0x00000004e9007c0c */ /* 0x000fe4000bf66270 */
[----:B------:R-:W-:Y:S02]  /*2520*/  ISETP.GE.AND P2, PT, R232, UR4, PT ;  /* 0x00000004e8007c0c */ /* 0x000fe4000bf46270 */
[----:B------:R-:W-:-:S07]  /*2530*/  ISETP.GE.AND P0, PT, R231, UR4, PT ;  /* 0x00000004e7007c0c */ /* 0x000fce000bf06270 */
        /* <DEDUP_REMOVED lines=20> */
.L_x_66:
[----:B------:R-:W-:Y:S05]  /*2680*/  BSYNC.RECONVERGENT B0 ;  /* 0x0000000000007941 */ /* 0x000fea0003800200 */
.L_x_65:
[----:B------:R-:W-:Y:S01]  /*2690*/  USHF.L.U64.HI UR26, UR8, 0x6, UR9 ;  /* 0x00000006081a7899 */ /* 0x000fe20008010209 */
[----:B------:R-:W-:Y:S01]  /*26a0*/  BSSY.RECONVERGENT B0, `(.L_x_67) ;  /* 0x0000024000007945 */ /* 0x000fe20003800200 */
[----:B------:R-:W-:Y:S01]  /*26b0*/  USHF.L.U64.HI UR24, UR10, 0x4, UR11 ;  /* 0x000000040a187899 */ /* 0x000fe2000801020b */
[----:B------:R-:W-:Y:S01]  /*26c0*/  ISETP.GE.AND P0, PT, R5, UR6, PT ;  /* 0x0000000605007c0c */ /* 0x000fe2000bf06270 */
[----:B------:R-:W-:Y:S01]  /*26d0*/  USHF.L.U32 UR25, UR10, 0x4, URZ ;  /* 0x000000040a197899 */ /* 0x000fe200080006ff */
[----:B------:R-:W-:Y:S11]  /*26e0*/  @P1 BRA `(.L_x_68) ;  /* 0x00000000007c1947 */ /* 0x000ff60003800000 */
[----:B------:R-:W5:Y:S01]  /*26f0*/  LDCU UR4, c[0x0][0x440] ;  /* 0x00008800ff0477ac */ /* 0x000f620008000800 */
[----:B------:R-:W-:-:S04]  /*2700*/  UIADD3 UR16, UP0, UPT, UR25, UR28, URZ ;  /* 0x0000001c19107290 */ /* 0x000fc8000ff1e0ff */
[----:B------:R-:W-:Y:S02]  /*2710*/  UIADD3.X UR15, UPT, UPT, UR24, UR7, URZ, UP0, !UPT ;  /* 0x00000007180f7290 */ /* 0x000fe400087fe4ff */
[----:B----4-:R-:W-:-:S04]  /*2720*/  IMAD.U32 R3, RZ, RZ, UR16 ;  /* 0x00000010ff037e24 */ /* 0x010fc8000f8e00ff */
[----:B------:R-:W-:Y:S01]  /*2730*/  IMAD.U32 R0, RZ, RZ, UR15 ;  /* 0x0000000fff007e24 */ /* 0x000fe2000f8e00ff */
[----:B------:R-:W-:Y:S02]  /*2740*/  LEA R2, P5, R3, R228, 0x1 ;  /* 0x000000e403027211 */ /* 0x000fe400078a08ff */
[----:B-----5:R-:W-:Y:S02]  /*2750*/  ISETP.GE.AND P4, PT, R215, UR4, PT ;  /* 0x00000004d7007c0c */ /* 0x020fe4000bf86270 */
[----:B------:R-:W-:Y:S02]  /*2760*/  ISETP.GE.AND P3, PT, R233, UR4, PT ;  /* 0x00000004e9007c0c */ /* 0x000fe4000bf66270 */
[----:B------:R-:W-:Y:S02]  /*2770*/  ISETP.GE.AND P2, PT, R232, UR4, PT ;  /* 0x00000004e8007c0c */ /* 0x000fe4000bf46270 */
[----:B------:R-:W-:Y:S02]  /*2780*/  ISETP.GE.AND P1, PT, R231, UR4, PT ;  /* 0x00000004e7007c0c */ /* 0x000fe4000bf26270 */
[----:B------:R-:W-:-:S05]  /*2790*/  LEA.HI.X R3, R3, R227, R0, 0x1, P5 ;  /* 0x000000e303037211 */ /* 0x000fca00028f0c00 */
        /* <DEDUP_REMOVED lines=20> */
.L_x_68:
[----:B------:R-:W-:Y:S05]  /*28e0*/  BSYNC.RECONVERGENT B0 ;  /* 0x0000000000007941 */ /* 0x000fea0003800200 */
.L_x_67:
[----:B------:R-:W-:Y:S01]  /*28f0*/  USHF.L.U32 UR27, UR8, 0x6, URZ ;  /* 0x00000006081b7899 */ /* 0x000fe200080006ff */
[----:B------:R-:W-:Y:S01]  /*2900*/  BSSY.RECONVERGENT B0, `(.L_x_69) ;  /* 0x0000024000007945 */ /* 0x000fe20003800200 */
[----:B------:R-:W-:-:S03]  /*2910*/  ISETP.GE.AND P5, PT, R4, UR6, PT ;  /* 0x0000000604007c0c */ /* 0x000fc6000bfa6270 */
[----:B------:R-:W-:Y:S10]  /*2920*/  @P0 BRA `(.L_x_70) ;  /* 0x0000000000840947 */ /* 0x000ff40003800000 */
[----:B------:R-:W5:Y:S01]  /*2930*/  LDCU UR4, c[0x0][0x440] ;  /* 0x00008800ff0477ac */ /* 0x000f620008000800 */
[----:B------:R-:W-:Y:S02]  /*2940*/  UIMAD.WIDE.U32 UR30, UR10, 0x20, URZ ;  /* 0x000000200a1e78a5 */ /* 0x000fe4000f8e00ff */
[----:B------:R-:W-:Y:S02]  /*2950*/  USHF.L.U32 UR15, UR11, 0x5, URZ ;  /* 0x000000050b0f7899 */ /* 0x000fe400080006ff */
[----:B------:R-:W-:-:S04]  /*2960*/  UIADD3 UR16, UP0, UPT, UR28, UR30, URZ ;  /* 0x0000001e1c107290 */ /* 0x000fc8000ff1e0ff */
[----:B------:R-:W-:Y:S02]  /*2970*/  UIADD3.X UR15, UPT, UPT, UR7, UR31, UR15, UP0, !UPT ;  /* 0x0000001f070f7290 */ /* 0x000fe400087fe40f */
[----:B----4-:R-:W-:Y:S01]  /*2980*/  IMAD.U32 R3, RZ, RZ, UR16 ;  /* 0x00000010ff037e24 */ /* 0x010fe2000f8e00ff */
[----:B-----5:R-:W-:-:S03]  /*2990*/  ISETP.GE.AND P3, PT, R215, UR4, PT ;  /* 0x00000004d7007c0c */ /* 0x020fc6000bf66270 */
[----:B------:R-:W-:Y:S01]  /*29a0*/  IMAD.U32 R0, RZ, RZ, UR15 ;  /* 0x0000000fff007e24 */ /* 0x000fe2000f8e00ff */
[----:B------:R-:W-:Y:S02]  /*29b0*/  ISETP.GE.AND P2, PT, R233, UR4, PT ;  /* 0x00000004e9007c0c */ /* 0x000fe4000bf46270 */
[----:B------:R-:W-:Y:S02]  /*29c0*/  LEA R2, P4, R3, R228, 0x1 ;  /* 0x000000e403027211 */ /* 0x000fe400078808ff */
        /* <DEDUP_REMOVED lines=23> */
.L_x_70:
[----:B------:R-:W-:Y:S05]  /*2b40*/  BSYNC.RECONVERGENT B0 ;  /* 0x0000000000007941 */ /* 0x000fea0003800200 */
.L_x_69:
[----:B------:R-:W-:Y:S04]  /*2b50*/  BSSY.RECONVERGENT B0, `(.L_x_71) ;  /* 0x0000025000007945 */ /* 0x000fe80003800200 */
[----:B------:R-:W-:Y:S05]  /*2b60*/  @P5 BRA `(.L_x_72) ;  /* 0x00000000008c5947 */ /* 0x000fea0003800000 */
[----:B------:R-:W5:Y:S01]  /*2b70*/  LDCU UR4, c[0x0][0x440] ;  /* 0x00008800ff0477ac */ /* 0x000f620008000800 */
[----:B------:R-:W-:Y:S01]  /*2b80*/  UMOV UR30, UR28 ;  /* 0x0000001c001e7c82 */ /* 0x000fe20008000000 */
[----:B------:R-:W-:Y:S01]  /*2b90*/  UMOV UR31, UR7 ;  /* 0x00000007001f7c82 */ /* 0x000fe20008000000 */
[----:B------:R-:W-:Y:S02]  /*2ba0*/  UIMAD UR15, UR11, 0x30, URZ ;  /* 0x000000300b0f78a4 */ /* 0x000fe4000f8e02ff */
[----:B------:R-:W-:-:S04]  /*2bb0*/  UIMAD.WIDE.U32 UR30, UR10, 0x30, UR30 ;  /* 0x000000300a1e78a5 */ /* 0x000fc8000f8e001e */
[----:B------:R-:W-:Y:S02]  /*2bc0*/  UIADD3 UR15, UPT, UPT, UR31, UR15, URZ ;  /* 0x0000000f1f0f7290 */ /* 0x000fe4000fffe0ff */
[----:B----4-:R-:W-:Y:S02]  /*2bd0*/  IMAD.U32 R2, RZ, RZ, UR30 ;  /* 0x0000001eff027e24 */ /* 0x010fe4000f8e00ff */
[----:B------:R-:W-:Y:S01]  /*2be0*/  IMAD.U32 R3, RZ, RZ, UR31 ;  /* 0x0000001fff037e24 */ /* 0x000fe2000f8e00ff */
[----:B-----5:R-:W-:Y:S01]  /*2bf0*/  ISETP.GE.AND P3, PT, R215, UR4, PT ;  /* 0x00000004d7007c0c */ /* 0x020fe2000bf66270 */
[----:B------:R-:W-:Y:S01]  /*2c00*/  IMAD.U32 R0, RZ, RZ, UR15 ;  /* 0x0000000fff007e24 */ /* 0x000fe2000f8e00ff */
[----:B------:R-:W-:Y:S02]  /*2c10*/  ISETP.GE.AND P2, PT, R233, UR4, PT ;  /* 0x00000004e9007c0c */ /* 0x000fe4000bf46270 */
[----:B--23--:R-:W-:Y:S02]  /*2c20*/  LEA R8, P4, R2, R228, 0x1 ;  /* 0x000000e402087211 */ /* 0x00cfe400078808ff */
[----:B------:R-:W-:-:S02]  /*2c30*/  ISETP.GE.AND P1, PT, R232, UR4, PT ;  /* 0x00000004e8007c0c */ /* 0x000fc4000bf26270 */
        /* <DEDUP_REMOVED lines=22> */
.L_x_72:
[----:B------:R-:W-:Y:S05]  /*2da0*/  BSYNC.RECONVERGENT B0 ;  /* 0x0000000000007941 */ /* 0x000fea0003800200 */
.L_x_71:
[----:B------:R-:W0:Y:S01]  /*2db0*/  LDGDEPBAR ;  /* 0x00000000000079af */ /* 0x000e220000000000 */
[----:B------:R-:W-:Y:S01]  /*2dc0*/  UIMAD UR26, UR26, UR13, URZ ;  /* 0x0000000d1a1a72a4 */ /* 0x000fe2000f8e02ff */
[----:B----4-:R-:W-:Y:S01]  /*2dd0*/  IMAD.SHL.U32 R2, R214, 0x40, RZ ;  /* 0x00000040d6027824 */ /* 0x010fe200078e00ff */
[----:B------:R-:W-:Y:S01]  /*2de0*/  SHF.R.U32.HI R216, RZ, 0x1, R214 ;  /* 0x00000001ffd87819 */ /* 0x000fe200000116d6 */
[----:B------:R-:W-:Y:S01]  /*2df0*/  UIMAD.WIDE.U32 UR28, UR27, UR13, URZ ;  /* 0x0000000d1b1c72a5 */ /* 0x000fe2000f8e00ff */
[----:B------:R-:W-:Y:S01]  /*2e00*/  BSSY.RECONVERGENT B0, `(.L_x_73) ;  /* 0x000002c000007945 */ /* 0x000fe20003800200 */
[----:B------:R-:W-:Y:S01]  /*2e10*/  UIMAD UR7, UR12, UR27, UR26 ;  /* 0x0000001b0c0772a4 */ /* 0x000fe2000f8e021a */
[----:B------:R-:W-:Y:S02]  /*2e20*/  LOP3.LUT R3, R216, 0x8, RZ, 0xc0, !PT ;  /* 0x00000008d8037812 */ /* 0x000fe400078ec0ff */
[----:B------:R-:W-:Y:S01]  /*2e30*/  LOP3.LUT R0, R215, 0x1c0, R2, 0xf8, !PT ;  /* 0x000001c0d7007812 */ /* 0x000fe200078ef802 */
[----:B------:R-:W-:-:S03]  /*2e40*/  UIADD3 UR7, UPT, UPT, UR29, UR7, URZ ;  /* 0x000000071d077290 */ /* 0x000fc6000fffe0ff */
[----:B------:R-:W-:Y:S01]  /*2e50*/  LOP3.LUT R3, R0, R3, RZ, 0x3c, !PT ;  /* 0x0000000300037212 */ /* 0x000fe200078e3cff */
[----:B------:R-:W-:-:S04]  /*2e60*/  DEPBAR.LE SB0, 0x0 ;  /* 0x000080000000791a */ /* 0x000fc80000000000 */
[----:B------:R-:W-:Y:S06]  /*2e70*/  BAR.SYNC.DEFER_BLOCKING 0x0 ;  /* 0x0000000000007b1d */ /* 0x000fec0000010000 */
[----:B------:R-:W-:Y:S05]  /*2e80*/  @P6 BRA `(.L_x_74) ;  /* 0x00000000007c6947 */ /* 0x000fea0003800000 */
[----:B------:R-:W4:Y:S01]  /*2e90*/  LDCU UR4, c[0x0][0x440] ;  /* 0x00008800ff0477ac */ /* 0x000f220008000800 */
[----:B------:R-:W-:Y:S02]  /*2ea0*/  IMAD.U32 R10, RZ, RZ, UR28 ;  /* 0x0000001cff0a7e24 */ /* 0x000fe4000f8e00ff */
[----:B--23--:R-:W-:Y:S02]  /*2eb0*/  IMAD.U32 R8, RZ, RZ, UR7 ;  /* 0x00000007ff087e24 */ /* 0x00cfe4000f8e00ff */
[----:B------:R-:W-:Y:S01]  /*2ec0*/  IMAD.U32 R11, RZ, RZ, UR29 ;  /* 0x0000001dff0b7e24 */ /* 0x000fe2000f8e00ff */
[----:B-1----:R-:W-:-:S04]  /*2ed0*/  LEA R12, P4, R10, R226, 0x1 ;  /* 0x000000e20a0c7211 */ /* 0x002fc800078808ff */
[----:B------:R-:W-:Y:S02]  /*2ee0*/  LEA.HI.X R13, R10, R225, R8, 0x1, P4 ;  /* 0x000000e10a0d7211 */ /* 0x000fe400020f0c08 */
[----:B----4-:R-:W-:Y:S02]  /*2ef0*/  ISETP.GE.AND P3, PT, R215, UR4, PT ;  /* 0x00000004d7007c0c */ /* 0x010fe4000bf66270 */
        /* <DEDUP_REMOVED lines=22> */
[----:B------:R1:W-:Y:S01]  /*3060*/  @P0 STS.128 [R229+0x16000], RZ ;  /* 0x016000ffe5000388 */ /* 0x0003e20000000c00 */
[----:B------:R-:W-:Y:S05]  /*3070*/  BRA `(.L_x_75) ;  /* 0x0000000000107947 */ /* 0x000fea0003800000 */
.L_x_74:
[----:B------:R4:W-:Y:S04]  /*3080*/  STS.128 [R229+0x10000], RZ ;  /* 0x010000ffe5007388 */ /* 0x0009e80000000c00 */
[----:B------:R4:W-:Y:S04]  /*3090*/  STS.128 [R229+0x12000], RZ ;  /* 0x012000ffe5007388 */ /* 0x0009e80000000c00 */
[----:B------:R4:W-:Y:S04]  /*30a0*/  STS.128 [R229+0x14000], RZ ;  /* 0x014000ffe5007388 */ /* 0x0009e80000000c00 */
[----:B------:R4:W-:Y:S02]  /*30b0*/  STS.128 [R229+0x16000], RZ ;  /* 0x016000ffe5007388 */ /* 0x0009e40000000c00 */
.L_x_75:
[----:B------:R-:W-:Y:S05]  /*30c0*/  BSYNC.RECONVERGENT B0 ;  /* 0x0000000000007941 */ /* 0x000fea0003800200 */
.L_x_73:
[----:B------:R-:W-:Y:S01]  /*30d0*/  ISETP.GE.AND P0, PT, R6, UR6, PT ;  /* 0x0000000606007c0c */ /* 0x000fe2000bf06270 */
[C---:B------:R-:W-:Y:S01]  /*30e0*/  IMAD.SHL.U32 R217, R214.reuse, 0x20, RZ ;  /* 0x00000020d6d97824 */ /* 0x040fe200078e00ff */
[----:B------:R-:W-:Y:S01]  /*30f0*/  LOP3.LUT R7, R214, 0x8, RZ, 0xc0, !PT ;  /* 0x00000008d6077812 */ /* 0x000fe200078ec0ff */
[----:B------:R-:W-:Y:S01]  /*3100*/  BSSY.RECONVERGENT B0, `(.L_x_76) ;  /* 0x000002c000007945 */ /* 0x000fe20003800200 */
[----:B------:R-:W-:Y:S02]  /*3110*/  LOP3.LUT R88, R2, 0x400, RZ, 0xc0, !PT ;  /* 0x0000040002587812 */ /* 0x000fe400078ec0ff */
[----:B------:R-:W-:Y:S02]  /*3120*/  LOP3.LUT R7, R0, R7, RZ, 0x3c, !PT ;  /* 0x0000000700077212 */ /* 0x000fe400078e3cff */
[----:B------:R-:W-:Y:S02]  /*3130*/  LOP3.LUT R217, R217, 0x7c00, RZ, 0xc0, !PT ;  /* 0x00007c00d9d97812 */ /* 0x000fe400078ec0ff */
[----:B------:R-:W-:Y:S01]  /*3140*/  ISETP.GE.AND P6, PT, R5, UR6, PT ;  /* 0x0000000605007c0c */ /* 0x000fe2000bfc6270 */
[----:B------:R-:W-:Y:S01]  /*3150*/  IMAD R88, R7, 0x2, R88 ;  /* 0x0000000207587824 */ /* 0x000fe200078e0258 */
[----:B------:R-:W-:Y:S01]  /*3160*/  ISETP.GE.AND P5, PT, R4, UR6, PT ;  /* 0x0000000604007c0c */ /* 0x000fe2000bfa6270 */
[----:B------:R1:W-:Y:S01]  /*3170*/  @P0 STS.128 [R229+0x10800], RZ ;  /* 0x010800ffe5000388 */ /* 0x0003e20000000c00 */
[----:B------:R-:W-:-:S03]  /*3180*/  LOP3.LUT R6, R217, 0x200, R2, 0xf8, !PT ;  /* 0x00000200d9067812 */ /* 0x000fc600078ef802 */
[----:B------:R1:W-:Y:S04]  /*3190*/  @P0 STS.128 [R229+0x12800], RZ ;  /* 0x012800ffe5000388 */ /* 0x0003e80000000c00 */
[----:B------:R1:W-:Y:S04]  /*31a0*/  @P0 STS.128 [R229+0x14800], RZ ;  /* 0x014800ffe5000388 */ /* 0x0003e80000000c00 */
[----:B------:R1:W-:Y:S01]  /*31b0*/  @P0 STS.128 [R229+0x16800], RZ ;  /* 0x016800ffe5000388 */ /* 0x0003e20000000c00 */
[----:B------:R-:W-:Y:S05]  /*31c0*/  @P0 BRA `(.L_x_77) ;  /* 0x00000000007c0947 */ /* 0x000fea0003800000 */
[----:B------:R-:W5:Y:S01]  /*31d0*/  LDCU UR4, c[0x0][0x440] ;  /* 0x00008800ff0477ac */ /* 0x000f620008000800 */
[----:B------:R-:W-:-:S04]  /*31e0*/  ULEA UR15, UP0, UR8, UR28, 0x4 ;  /* 0x0000001c080f7291 */ /* 0x000fc8000f8020ff */
[----:B------:R-:W-:Y:S02]  /*31f0*/  ULEA.HI.X UR12, UR8, UR7, UR9, 0x4, UP0 ;  /* 0x00000007080c7291 */ /* 0x000fe400080f2409 */
[----:B------:R-:W-:-:S04]  /*3200*/  IMAD.U32 R5, RZ, RZ, UR15 ;  /* 0x0000000fff057e24 */ /* 0x000fc8000f8e00ff */
[----:B------:R-:W-:Y:S01]  /*3210*/  IMAD.U32 R4, RZ, RZ, UR12 ;  /* 0x0000000cff047e24 */ /* 0x000fe2000f8e00ff */
[----:B--23--:R-:W-:Y:S02]  /*3220*/  LEA R8, P4, R5, R226, 0x1 ;  /* 0x000000e205087211 */ /* 0x00cfe400078808ff */
        /* <DEDUP_REMOVED lines=25> */
.L_x_77:
[----:B------:R-:W-:Y:S05]  /*33c0*/  BSYNC.RECONVERGENT B0 ;  /* 0x0000000000007941 */ /* 0x000fea0003800200 */
.L_x_76:
[----:B------:R1:W-:Y:S01]  /*33d0*/  @P6 STS.128 [R229+0x11000], RZ ;  /* 0x011000ffe5006388 */ /* 0x0003e20000000c00 */
[----:B------:R-:W-:Y:S01]  /*33e0*/  IADD3 R6, PT, PT, R3, R6, RZ ;  /* 0x0000000603067210 */ /* 0x000fe20007ffe0ff */
[----:B------:R-:W-:Y:S02]  /*33f0*/  BSSY.RECONVERGENT B0, `(.L_x_78) ;  /* 0x0000027000007945 */ /* 0x000fe40003800200 */
[----:B------:R1:W-:Y:S01]  /*3400*/  @P6 STS.128 [R229+0x13000], RZ ;  /* 0x013000ffe5006388 */ /* 0x0003e20000000c00 */
[----:B------:R-:W-:-:S03]  /*3410*/  LEA R89, R6, UR5, 0x1 ;  /* 0x0000000506597c11 */ /* 0x000fc6000f8e08ff */
[----:B------:R1:W-:Y:S04]  /*3420*/  @P6 STS.128 [R229+0x15000], RZ ;  /* 0x015000ffe5006388 */ /* 0x0003e80000000c00 */
[----:B------:R1:W-:Y:S01]  /*3430*/  @P6 STS.128 [R229+0x17000], RZ ;  /* 0x017000ffe5006388 */ /* 0x0003e20000000c00 */
[----:B------:R-:W-:Y:S05]  /*3440*/  @P6 BRA `(.L_x_79) ;  /* 0x0000000000846947 */ /* 0x000fea0003800000 */
[----:B------:R-:W5:Y:S01]  /*3450*/  LDCU UR4, c[0x0][0x440] ;  /* 0x00008800ff0477ac */ /* 0x000f620008000800 */
[----:B------:R-:W-:Y:S02]  /*3460*/  UIMAD.WIDE.U32 UR26, UR8, 0x20, URZ ;  /* 0x00000020081a78a5 */ /* 0x000fe4000f8e00ff */
[----:B------:R-:W-:Y:S02]  /*3470*/  USHF.L.U32 UR12, UR9, 0x5, URZ ;  /* 0x00000005090c7899 */ /* 0x000fe400080006ff */
[----:B------:R-:W-:-:S04]  /*3480*/  UIADD3 UR15, UP0, UPT, UR28, UR26, URZ ;  /* 0x0000001a1c0f7290 */ /* 0x000fc8000ff1e0ff */
[----:B------:R-:W-:Y:S02]  /*3490*/  UIADD3.X UR12, UPT, UPT, UR7, UR27, UR12, UP0, !UPT ;  /* 0x0000001b070c7290 */ /* 0x000fe400087fe40c */
[----:B------:R-:W-:Y:S01]  /*34a0*/  IMAD.U32 R5, RZ, RZ, UR15 ;  /* 0x0000000fff057e24 */ /* 0x000fe2000f8e00ff */
        /* <DEDUP_REMOVED lines=27> */
.L_x_79:
[----:B------:R-:W-:Y:S05]  /*3660*/  BSYNC.RECONVERGENT B0 ;  /* 0x0000000000007941 */ /* 0x000fea0003800200 */
.L_x_78:
[----:B------:R1:W-:Y:S01]  /*3670*/  @P5 STS.128 [R229+0x11800], RZ ;  /* 0x011800ffe5005388 */ /* 0x0003e20000000c00 */
[----:B------:R-:W-:Y:S03]  /*3680*/  BSSY.RECONVERGENT B0, `(.L_x_80) ;  /* 0x0000028000007945 */ /* 0x000fe60003800200 */
[----:B------:R1:W-:Y:S04]  /*3690*/  @P5 STS.128 [R229+0x13800], RZ ;  /* 0x013800ffe5005388 */ /* 0x0003e80000000c00 */
[----:B------:R1:W-:Y:S04]  /*36a0*/  @P5 STS.128 [R229+0x15800], RZ ;  /* 0x015800ffe5005388 */ /* 0x0003e80000000c00 */
[----:B------:R1:W-:Y:S01]  /*36b0*/  @P5 STS.128 [R229+0x17800], RZ ;  /* 0x017800ffe5005388 */ /* 0x0003e20000000c00 */
[----:B------:R-:W-:Y:S05]  /*36c0*/  @P5 BRA `(.L_x_81) ;  /* 0x00000000008c5947 */ /* 0x000fea0003800000 */
[----:B------:R-:W5:Y:S01]  /*36d0*/  LDCU UR4, c[0x0][0x440] ;  /* 0x00008800ff0477ac */ /* 0x000f620008000800 */
[----:B------:R-:W-:Y:S01]  /*36e0*/  UMOV UR26, UR28 ;  /* 0x0000001c001a7c82 */ /* 0x000fe20008000000 */
[----:B------:R-:W-:Y:S01]  /*36f0*/  UMOV UR27, UR7 ;  /* 0x00000007001b7c82 */ /* 0x000fe20008000000 */
[----:B------:R-:W-:Y:S02]  /*3700*/  UIMAD UR6, UR9, 0x30, URZ ;  /* 0x00000030090678a4 */ /* 0x000fe4000f8e02ff */
[----:B------:R-:W-:-:S04]  /*3710*/  UIMAD.WIDE.U32 UR26, UR8, 0x30, UR26 ;  /* 0x00000030081a78a5 */ /* 0x000fc8000f8e001a */
[----:B------:R-:W-:Y:S02]  /*3720*/  UIADD3 UR6, UPT, UPT, UR27, UR6, URZ ;  /* 0x000000061b067290 */ /* 0x000fe4000fffe0ff */
[----:B-1----:R-:W-:Y:S02]  /*3730*/  IMAD.U32 R6, RZ, RZ, UR26 ;  /* 0x0000001aff067e24 */ /* 0x002fe4000f8e00ff */
        /* <DEDUP_REMOVED lines=28> */
.L_x_81:
[----:B------:R-:W-:Y:S05]  /*3900*/  BSYNC.RECONVERGENT B0 ;  /* 0x0000000000007941 */ /* 0x000fea0003800200 */
.L_x_80:
[----:B------:R-:W-:Y:S01]  /*3910*/  LDSM.16.M88.4 R52, [R89] ;  /* 0x000000005934783b */ /* 0x000fe20000000200 */
[----:B------:R-:W-:Y:S01]  /*3920*/  IMAD.MOV.U32 R80, RZ, RZ, 0x20 ;  /* 0x00000020ff507424 */ /* 0x000fe200078e00ff */
[----:B------:R-:W-:Y:S01]  /*3930*/  LOP3.LUT P2, RZ, R214, 0x2, RZ, 0xc0, !PT ;  /* 0x00000002d6ff7812 */ /* 0x000fe2000784c0ff */
[----:B------:R-:W-:Y:S01]  /*3940*/  VIADD R83, R88, UR5 ;  /* 0x0000000558537c36 */ /* 0x000fe20008000000 */
[----:B------:R-:W5:Y:S01]  /*3950*/  LDSM.16.M88.4 R24, [R88+UR5+0x8000] ;  /* 0x008000055818783b */ /* 0x000f620008000200 */
[----:B------:R-:W-:Y:S01]  /*3960*/  IMAD.MOV.U32 R82, RZ, RZ, 0x40 ;  /* 0x00000040ff527424 */ /* 0x000fe200078e00ff */
[----:B------:R-:W-:Y:S01]  /*3970*/  SEL R80, R80, 0xffffffe0, !P2 ;  /* 0xffffffe050507807 */ /* 0x000fe20005000000 */
[----:B------:R-:W-:Y:S01]  /*3980*/  UISETP.GE.U32.AND UP1, UPT, UR22, 0x41, UPT ;  /* 0x000000411600788c */ /* 0x000fe2000bf26070 */
[----:B------:R-:W4:Y:S01]  /*3990*/  LDSM.16.M88.4 R16, [R88+UR5+0x8800] ;  /* 0x008800055810783b */ /* 0x000f220008000200 */
[----:B------:R-:W-:Y:S02]  /*39a0*/  LOP3.LUT P0, RZ, R214, 0x4, RZ, 0xc0, !PT ;  /* 0x00000004d6ff7812 */ /* 0x000fe4000780c0ff */
[--C-:B------:R-:W-:Y:S01]  /*39b0*/  IMAD.IADD R86, R89, 0x1, R80.reuse ;  /* 0x0000000159567824 */ /* 0x100fe200078e0250 */
[----:B------:R-:W4:Y:S01]  /*39c0*/  LDSM.16.M88.4 R60, [R88+UR5+0x9000] ;  /* 0x00900005583c783b */ /* 0x000f220008000200 */
[----:B------:R-:W-:Y:S01]  /*39d0*/  IMAD.IADD R84, R83, 0x1, R80 ;  /* 0x0000000153547824 */ /* 0x000fe200078e0250 */
[----:B------:R-:W-:-:S02]  /*39e0*/  SEL R82, R82, 0xffffffc0, !P0 ;  /* 0xffffffc052527807 */ /* 0x000fc40004000000 */
[----:B------:R-:W4:Y:S03]  /*39f0*/  LDSM.16.M88.4 R32, [R88+UR5+0x9800] ;  /* 0x009800055820783b */ /* 0x000f260008000200 */
[--C-:B------:R-:W-:Y:S01]  /*3a00*/  IMAD.IADD R87, R89, 0x1, R82.reuse ;  /* 0x0000000159577824 */ /* 0x100fe200078e0252 */
[----:B------:R-:W-:Y:S01]  /*3a10*/  LDSM.16.M88.4 R40, [R86] ;  /* 0x000000005628783b */ /* 0x000fe20000000200 */
[----:B------:R-:W-:Y:S02]  /*3a20*/  IMAD.IADD R83, R83, 0x1, R82 ;  /* 0x0000000153537824 */ /* 0x000fe400078e0252 */
[C---:B------:R-:W-:Y:S01]  /*3a30*/  IMAD.IADD R85, R80.reuse, 0x1, R87 ;  /* 0x0000000150557824 */ /* 0x040fe200078e0257 */
[----:B-1----:R-:W1:Y:S01]  /*3a40*/  LDSM.16.M88.4 R4, [R84+0x8000] ;  /* 0x008000005404783b */ /* 0x002e620000000200 */
[----:B------:R-:W-:-:S03]  /*3a50*/  IMAD.IADD R81, R80, 0x1, R83 ;  /* 0x0000000150517824 */ /* 0x000fc600078e0253 */
[----:B--23--:R-:W2:Y:S04]  /*3a60*/  LDSM.16.M88.4 R8, [R84+0x8800] ;  /* 0x008800005408783b */ /* 0x00cea80000000200 */
[----:B------:R-:W3:Y:S04]  /*3a70*/  LDSM.16.M88.4 R12, [R84+0x9000] ;  /* 0x00900000540c783b */ /* 0x000ee80000000200 */
[----:B------:R-:W3:Y:S04]  /*3a80*/  LDSM.16.M88.4 R72, [R84+0x9800] ;  /* 0x009800005448783b */ /* 0x000ee80000000200 */
[----:B------:R-:W-:Y:S01]  /*3a90*/  LDSM.16.M88.4 R48, [R83+0x8000] ;  /* 0x008000005330783b */ /* 0x000fe20000000200 */
[C---:B-----5:R-:W-:Y:S03]  /*3aa0*/  HMMA.16816.F32.BF16 R28, R52.reuse, R24, RZ ;  /* 0x00000018341c723c */ /* 0x060fe600000418ff */
[----:B------:R-:W-:Y:S04]  /*3ab0*/  LDSM.16.M88.4 R36, [R83+0x8800] ;  /* 0x008800005324783b */ /* 0x000fe80000000200 */
[----:B------:R-:W-:Y:S01]  /*3ac0*/  LDSM.16.M88.4 R68, [R83+0x9800] ;  /* 0x009800005344783b */ /* 0x000fe20000000200 */
[C---:B----4-:R-:W-:Y:S03]  /*3ad0*/  HMMA.16816.F32.BF16 R20, R52.reuse, R16, RZ ;  /* 0x000000103414723c */ /* 0x050fe600000418ff */
[----:B------:R-:W-:Y:S04]  /*3ae0*/  LDSM.16.M88.4 R44, [R81+0x8000] ;  /* 0x00800000512c783b */ /* 0x000fe80000000200 */
[----:B------:R-:W-:Y:S01]  /*3af0*/  LDSM.16.M88.4 R76, [R87+0x2000] ;  /* 0x00200000574c783b */ /* 0x000fe20000000200 */
[C---:B------:R-:W-:Y:S03]  /*3b00*/  HMMA.16816.F32.BF16 R24, R52.reuse, R26, RZ ;  /* 0x0000001a3418723c */ /* 0x040fe600000418ff */
[----:B------:R-:W0:Y:S05]  /*3b10*/  LDGDEPBAR ;  /* 0x00000000000079af */ /* 0x000e2a0000000000 */
[C---:B------:R-:W-:Y:S08]  /*3b20*/  HMMA.16816.F32.BF16 R16, R52.reuse, R18, RZ ;  /* 0x000000123410723c */ /* 0x040ff000000418ff */
[C---:B------:R-:W-:Y:S08]  /*3b30*/  HMMA.16816.F32.BF16 R64, R52.reuse, R60, RZ ;  /* 0x0000003c3440723c */ /* 0x040ff000000418ff */
[C---:B------:R-:W-:Y:S08]  /*3b40*/  HMMA.16816.F32.BF16 R60, R52.reuse, R62, RZ ;  /* 0x0000003e343c723c */ /* 0x040ff000000418ff */
[----:B------:R-:W-:Y:S08]  /*3b50*/  HMMA.16816.F32.BF16 R56, R52, R32, RZ ;  /* 0x000000203438723c */ /* 0x000ff000000418ff */
[C---:B-1----:R-:W-:Y:S08]  /*3b60*/  HMMA.16816.F32.BF16 R28, R40.reuse, R4, R28 ;  /* 0x00000004281c723c */ /* 0x042ff0000004181c */
[C---:B------:R-:W-:Y:S01]  /*3b70*/  HMMA.16816.F32.BF16 R24, R40.reuse, R6, R24 ;  /* 0x000000062818723c */ /* 0x040fe20000041818 */
[----:B------:R-:W1:Y:S07]  /*3b80*/  LDSM.16.M88.4 R4, [R87] ;  /* 0x000000005704783b */ /* 0x000e6e0000000200 */
[C---:B--2---:R-:W-:Y:S08]  /*3b90*/  HMMA.16816.F32.BF16 R20, R40.reuse, R8, R20 ;  /* 0x000000082814723c */ /* 0x044ff00000041814 */
[----:B------:R-:W-:Y:S01]  /*3ba0*/  HMMA.16816.F32.BF16 R16, R40, R10, R16 ;  /* 0x0000000a2810723c */ /* 0x000fe20000041810 */
[----:B------:R-:W2:Y:S07]  /*3bb0*/  LDSM.16.M88.4 R8, [R83+0x9000] ;  /* 0x009000005308783b */ /* 0x000eae0000000200 */
[----:B------:R-:W-:Y:S01]  /*3bc0*/  HMMA.16816.F32.BF16 R52, R52, R34, RZ ;  /* 0x000000223434723c */ /* 0x000fe200000418ff */
[----:B------:R-:W4:Y:S07]  /*3bd0*/  LDSM.16.M88.4 R32, [R85] ;  /* 0x000000005520783b */ /* 0x000f2e0000000200 */
[C---:B---3--:R-:W-:Y:S08]  /*3be0*/  HMMA.16816.F32.BF16 R64, R40.reuse, R12, R64 ;  /* 0x0000000c2840723c */ /* 0x048ff00000041840 */
[C---:B------:R-:W-:Y:S01]  /*3bf0*/  HMMA.16816.F32.BF16 R60, R40.reuse, R14, R60 ;  /* 0x0000000e283c723c */ /* 0x040fe2000004183c */
[----:B------:R-:W3:Y:S07]  /*3c00*/  LDSM.16.M88.4 R12, [R81+0x8800] ;  /* 0x00880000510c783b */ /* 0x000eee0000000200 */
[C---:B------:R-:W-:Y:S08]  /*3c10*/  HMMA.16816.F32.BF16 R56, R40.reuse, R72, R56 ;  /* 0x000000482838723c */ /* 0x040ff00000041838 */
[----:B------:R-:W-:Y:S01]  /*3c20*/  HMMA.16816.F32.BF16 R52, R40, R74, R52 ;  /* 0x0000004a2834723c */ /* 0x000fe20000041834 */
[----:B------:R-:W5:Y:S04]  /*3c30*/  LDSM.16.M88.4 R40, [R81+0x9000] ;  /* 0x009000005128783b */ /* 0x000f680000000200 */
[----:B------:R-:W-:Y:S03]  /*3c40*/  LDSM.16.M88.4 R72, [R88+UR5+0xb000] ;  /* 0x00b000055848783b */ /* 0x000fe60008000200 */
[C---:B-1----:R-:W-:Y:S08]  /*3c50*/  HMMA.16816.F32.BF16 R28, R4.reuse, R48, R28 ;  /* 0x00000030041c723c */ /* 0x042ff0000004181c */
[C---:B------:R-:W-:Y:S01]  /*3c60*/  HMMA.16816.F32.BF16 R24, R4.reuse, R50, R24 ;  /* 0x000000320418723c */ /* 0x040fe20000041818 */
[----:B------:R-:W-:Y:S07]  /*3c70*/  LDSM.16.M88.4 R48, [R89+0x2000] ;  /* 0x002000005930783b */ /* 0x000fee0000000200 */
[C---:B------:R-:W-:Y:S08]  /*3c80*/  HMMA.16816.F32.BF16 R20, R4.reuse, R36, R20 ;  /* 0x000000240414723c */ /* 0x040ff00000041814 */
[C---:B------:R-:W-:Y:S01]  /*3c90*/  HMMA.16816.F32.BF16 R16, R4.reuse, R38, R16 ;  /* 0x000000260410723c */ /* 0x040fe20000041810 */
[----:B------:R-:W1:Y:S07]  /*3ca0*/  LDSM.16.M88.4 R36, [R81+0x9800] ;  /* 0x009800005124783b */ /* 0x000e6e0000000200 */
[C---:B--2---:R-:W-:Y:S08]  /*3cb0*/  HMMA.16816.F32.BF16 R64, R4.reuse, R8, R64 ;  /* 0x000000080440723c */ /* 0x044ff00000041840 */
[C---:B------:R-:W-:Y:S01]  /*3cc0*/  HMMA.16816.F32.BF16 R60, R4.reuse, R10, R60 ;  /* 0x0000000a043c723c */ /* 0x040fe2000004183c */
[----:B------:R-:W2:Y:S07]  /*3cd0*/  LDSM.16.M88.4 R8, [R88+UR5+0xa000] ;  /* 0x00a000055808783b */ /* 0x000eae0008000200 */
[C---:B------:R-:W-:Y:S08]  /*3ce0*/  HMMA.16816.F32.BF16 R56, R4.reuse, R68, R56 ;  /* 0x000000440438723c */ /* 0x040ff00000041838 */
[----:B------:R-:W-:Y:S01]  /*3cf0*/  HMMA.16816.F32.BF16 R52, R4, R70, R52 ;  /* 0x000000460434723c */ /* 0x000fe20000041834 */
[----:B------:R-:W2:Y:S04]  /*3d00*/  LDSM.16.M88.4 R4, [R88+UR5+0xa800] ;  /* 0x00a800055804783b */ /* 0x000ea80008000200 */
[----:B------:R-:W2:Y:S03]  /*3d10*/  LDSM.16.M88.4 R68, [R88+UR5+0xb800] ;  /* 0x00b800055844783b */ /* 0x000ea60008000200 */
[C---:B----4-:R-:W-:Y:S08]  /*3d20*/  HMMA.16816.F32.BF16 R28, R32.reuse, R44, R28 ;  /* 0x0000002c201c723c */ /* 0x050ff0000004181c */
[C---:B------:R-:W-:Y:S01]  /*3d30*/  HMMA.16816.F32.BF16 R24, R32.reuse, R46, R24 ;  /* 0x0000002e2018723c */ /* 0x040fe20000041818 */
[----:B------:R-:W-:Y:S07]  /*3d40*/  LDSM.16.M88.4 R44, [R84+0xa000] ;  /* 0x00a00000542c783b */ /* 0x000fee0000000200 */
[C---:B---3--:R-:W-:Y:S08]  /*3d50*/  HMMA.16816.F32.BF16 R20, R32.reuse, R12, R20 ;  /* 0x0000000c2014723c */ /* 0x048ff00000041814 */
[C---:B------:R-:W-:Y:S01]  /*3d60*/  HMMA.16816.F32.BF16 R16, R32.reuse, R14, R16 ;  /* 0x0000000e2010723c */ /* 0x040fe20000041810 */
[----:B------:R-:W3:Y:S07]  /*3d70*/  LDSM.16.M88.4 R12, [R86+0x2000] ;  /* 0x00200000560c783b */ /* 0x000eee0000000200 */
[C---:B-----5:R-:W-:Y:S08]  /*3d80*/  HMMA.16816.F32.BF16 R64, R32.reuse, R40, R64 ;  /* 0x000000282040723c */ /* 0x060ff00000041840 */
[C---:B------:R-:W-:Y:S01]  /*3d90*/  HMMA.16816.F32.BF16 R60, R32.reuse, R42, R60 ;  /* 0x0000002a203c723c */ /* 0x040fe2000004183c */
[----:B------:R-:W4:Y:S07]  /*3da0*/  LDSM.16.M88.4 R40, [R84+0xa800] ;  /* 0x00a800005428783b */ /* 0x000f2e0000000200 */
[C---:B-1----:R-:W-:Y:S08]  /*3db0*/  HMMA.16816.F32.BF16 R56, R32.reuse, R36, R56 ;  /* 0x000000242038723c */ /* 0x042ff00000041838 */
[----:B------:R-:W-:Y:S01]  /*3dc0*/  HMMA.16816.F32.BF16 R52, R32, R38, R52 ;  /* 0x000000262034723c */ /* 0x000fe20000041834 */
[----:B------:R-:W1:Y:S04]  /*3dd0*/  LDSM.16.M88.4 R36, [R84+0xb000] ;  /* 0x00b000005424783b */ /* 0x000e680000000200 */
[----:B------:R-:W5:Y:S03]  /*3de0*/  LDSM.16.M88.4 R32, [R84+0xb800] ;  /* 0x00b800005420783b */ /* 0x000f660000000200 */
[C---:B--2---:R-:W-:Y:S08]  /*3df0*/  HMMA.16816.F32.BF16 R28, R48.reuse, R8, R28 ;  /* 0x00000008301c723c */ /* 0x044ff0000004181c */
[C---:B------:R-:W-:Y:S01]  /*3e00*/  HMMA.16816.F32.BF16 R24, R48.reuse, R10, R24 ;  /* 0x0000000a3018723c */ /* 0x040fe20000041818 */
[----:B------:R-:W2:Y:S07]  /*3e10*/  LDSM.16.M88.4 R8, [R83+0xa000] ;  /* 0x00a000005308783b */ /* 0x000eae0000000200 */
[C---:B------:R-:W-:Y:S08]  /*3e20*/  HMMA.16816.F32.BF16 R20, R48.reuse, R4, R20 ;  /* 0x000000043014723c */ /* 0x040ff00000041814 */
[C---:B------:R-:W-:Y:S01]  /*3e30*/  HMMA.16816.F32.BF16 R16, R48.reuse, R6, R16 ;  /* 0x000000063010723c */ /* 0x040fe20000041810 */
[----:B------:R-:W2:Y:S07]  /*3e40*/  LDSM.16.M88.4 R4, [R83+0xa800] ;  /* 0x00a800005304783b */ /* 0x000eae0000000200 */
        /* <DEDUP_REMOVED lines=9> */
[----:B------:R-:W3:Y:S07]  /*3ee0*/  LDSM.16.M88.4 R44, [R81+0xa000] ;  /* 0x00a00000512c783b */ /* 0x000eee0000000200 */
[C---:B----4-:R-:W-:Y:S08]  /*3ef0*/  HMMA.16816.F32.BF16 R20, R12.reuse, R40, R20 ;  /* 0x000000280c14723c */ /* 0x050ff00000041814 */
[C---:B------:R-:W-:Y:S01]  /*3f00*/  HMMA.16816.F32.BF16 R16, R12.reuse, R42, R16 ;  /* 0x0000002a0c10723c */ /* 0x040fe20000041810 */
[----:B------:R-:W4:Y:S07]  /*3f10*/  LDSM.16.M88.4 R40, [R81+0xa800] ;  /* 0x00a800005128783b */ /* 0x000f2e0000000200 */
[C---:B-1----:R-:W-:Y:S08]  /*3f20*/  HMMA.16816.F32.BF16 R64, R12.reuse, R36, R64 ;  /* 0x000000240c40723c */ /* 0x042ff00000041840 */
[C---:B------:R-:W-:Y:S01]  /*3f30*/  HMMA.16816.F32.BF16 R60, R12.reuse, R38, R60 ;  /* 0x000000260c3c723c */ /* 0x040fe2000004183c */
[----:B------:R-:W1:Y:S07]  /*3f40*/  LDSM.16.M88.4 R36, [R81+0xb000] ;  /* 0x00b000005124783b */ /* 0x000e6e0000000200 */
[C---:B-----5:R-:W-:Y:S08]  /*3f50*/  HMMA.16816.F32.BF16 R56, R12.reuse, R32, R56 ;  /* 0x000000200c38723c */ /* 0x060ff00000041838 */
[----:B------:R-:W-:Y:S01]  /*3f60*/  HMMA.16816.F32.BF16 R52, R12, R34, R52 ;  /* 0x000000220c34723c */ /* 0x000fe20000041834 */
[----:B------:R-:W5:Y:S04]  /*3f70*/  LDSM.16.M88.4 R32, [R81+0xb800] ;  /* 0x00b800005120783b */ /* 0x000f680000000200 */
[----:B------:R-:W-:Y:S03]  /*3f80*/  LDSM.16.M88.4 R12, [R89+0x4000] ;  /* 0x00400000590c783b */ /* 0x000fe60000000200 */
[C---:B--2---:R-:W-:Y:S08]  /*3f90*/  HMMA.16816.F32.BF16 R28, R76.reuse, R8, R28 ;  /* 0x000000084c1c723c */ /* 0x044ff0000004181c */
[C---:B------:R-:W-:Y:S01]  /*3fa0*/  HMMA.16816.F32.BF16 R24, R76.reuse, R10, R24 ;  /* 0x0000000a4c18723c */ /* 0x040fe20000041818 */
[----:B------:R-:W2:Y:S07]  /*3fb0*/  LDSM.16.M88.4 R8, [R88+UR5+0xc000] ;  /* 0x00c000055808783b */ /* 0x000eae0008000200 */
[C---:B------:R-:W-:Y:S08]  /*3fc0*/  HMMA.16816.F32.BF16 R20, R76.reuse, R4, R20 ;  /* 0x000000044c14723c */ /* 0x040ff00000041814 */
[C---:B------:R-:W-:Y:S01]  /*3fd0*/  HMMA.16816.F32.BF16 R16, R76.reuse, R6, R16 ;  /* 0x000000064c10723c */ /* 0x040fe20000041810 */
[----:B------:R-:W2:Y:S07]  /*3fe0*/  LDSM.16.M88.4 R4, [R88+UR5+0xc800] ;  /* 0x00c800055804783b */ /* 0x000eae0008000200 */
[C---:B------:R-:W-:Y:S08]  /*3ff0*/  HMMA.16816.F32.BF16 R56, R76.reuse, R68, R56 ;  /* 0x000000444c38723c */ /* 0x040ff00000041838 */
[----:B------:R-:W-:Y:S01]  /*4000*/  HMMA.16816.F32.BF16 R52, R76, R70, R52 ;  /* 0x000000464c34723c */ /* 0x000fe20000041834 */
[----:B------:R-:W-:Y:S07]  /*4010*/  LDSM.16.M88.4 R68, [R88+UR5+0xd800] ;  /* 0x00d800055844783b */ /* 0x000fee0008000200 */
[C---:B---3--:R-:W-:Y:S08]  /*4020*/  HMMA.16816.F32.BF16 R28, R48.reuse, R44, R28 ;  /* 0x0000002c301c723c */ /* 0x048ff0000004181c */
[----:B------:R-:W-:Y:S01]  /*4030*/  HMMA.16816.F32.BF16 R24, R48, R46, R24 ;  /* 0x0000002e3018723c */ /* 0x000fe20000041818 */
[----:B------:R-:W3:Y:S07]  /*4040*/  LDSM.16.M88.4 R44, [R88+UR5+0xd000] ;  /* 0x00d00005582c783b */ /* 0x000eee0008000200 */
[C---:B------:R-:W-:Y:S08]  /*4050*/  HMMA.16816.F32.BF16 R64, R76.reuse, R72, R64 ;  /* 0x000000484c40723c */ /* 0x040ff00000041840 */
[----:B------:R-:W-:Y:S01]  /*4060*/  HMMA.16816.F32.BF16 R60, R76, R74, R60 ;  /* 0x0000004a4c3c723c */ /* 0x000fe2000004183c */
[----:B------:R-:W-:Y:S07]  /*4070*/  LDSM.16.M88.4 R72, [R89+0x6000] ;  /* 0x006000005948783b */ /* 0x000fee0000000200 */
[C---:B----4-:R-:W-:Y:S08]  /*4080*/  HMMA.16816.F32.BF16 R20, R48.reuse, R40, R20 ;  /* 0x000000283014723c */ /* 0x050ff00000041814 */
[C---:B------:R-:W-:Y:S01]  /*4090*/  HMMA.16816.F32.BF16 R16, R48.reuse, R42, R16 ;  /* 0x0000002a3010723c */ /* 0x040fe20000041810 */
[----:B------:R-:W-:Y:S07]  /*40a0*/  LDSM.16.M88.4 R40, [R84+0xd800] ;  /* 0x00d800005428783b */ /* 0x000fee0000000200 */
[C---:B-1----:R-:W-:Y:S08]  /*40b0*/  HMMA.16816.F32.BF16 R64, R48.reuse, R36, R64 ;  /* 0x000000243040723c */ /* 0x042ff00000041840 */
[C---:B------:R-:W-:Y:S01]  /*40c0*/  HMMA.16816.F32.BF16 R60, R48.reuse, R38, R60 ;  /* 0x00000026303c723c */ /* 0x040fe2000004183c */
[----:B------:R-:W-:Y:S07]  /*40d0*/  LDSM.16.M88.4 R36, [R86+0x4000] ;  /* 0x004000005624783b */ /* 0x000fee0000000200 */
[C---:B-----5:R-:W-:Y:S08]  /*40e0*/  HMMA.16816.F32.BF16 R56, R48.reuse, R32, R56 ;  /* 0x000000203038723c */ /* 0x060ff00000041838 */
[----:B------:R-:W-:Y:S01]  /*40f0*/  HMMA.16816.F32.BF16 R52, R48, R34, R52 ;  /* 0x000000223034723c */ /* 0x000fe20000041834 */
[----:B------:R-:W-:Y:S04]  /*4100*/  LDSM.16.M88.4 R32, [R84+0xc000] ;  /* 0x00c000005420783b */ /* 0x000fe80000000200 */
[----:B------:R-:W-:Y:S03]  /*4110*/  LDSM.16.M88.4 R48, [R87+0x4000] ;  /* 0x004000005730783b */ /* 0x000fe60000000200 */
[C---:B--2---:R-:W-:Y:S08]  /*4120*/  HMMA.16816.F32.BF16 R28, R12.reuse, R8, R28 ;  /* 0x000000080c1c723c */ /* 0x044ff0000004181c */
[C---:B------:R-:W-:Y:S01]  /*4130*/  HMMA.16816.F32.BF16 R24, R12.reuse, R10, R24 ;  /* 0x0000000a0c18723c */ /* 0x040fe20000041818 */
[----:B------:R-:W1:Y:S07]  /*4140*/  LDSM.16.M88.4 R8, [R84+0xc800] ;  /* 0x00c800005408783b */ /* 0x000e6e0000000200 */
[C---:B------:R-:W-:Y:S08]  /*4150*/  HMMA.16816.F32.BF16 R20, R12.reuse, R4, R20 ;  /* 0x000000040c14723c */ /* 0x040ff00000041814 */
[C---:B------:R-:W-:Y:S01]  /*4160*/  HMMA.16816.F32.BF16 R16, R12.reuse, R6, R16 ;  /* 0x000000060c10723c */ /* 0x040fe20000041810 */
[----:B------:R-:W2:Y:S07]  /*4170*/  LDSM.16.M88.4 R4, [R84+0xd000] ;  /* 0x00d000005404783b */ /* 0x000eae0000000200 */
[C---:B---3--:R-:W-:Y:S08]  /*4180*/  HMMA.16816.F32.BF16 R64, R12.reuse, R44, R64 ;  /* 0x0000002c0c40723c */ /* 0x048ff00000041840 */
[C---:B------:R-:W-:Y:S01]  /*4190*/  HMMA.16816.F32.BF16 R60, R12.reuse, R46, R60 ;  /* 0x0000002e0c3c723c */ /* 0x040fe2000004183c */
[----:B------:R-:W-:Y:S07]  /*41a0*/  LDSM.16.M88.4 R44, [R83+0xc000] ;  /* 0x00c00000532c783b */ /* 0x000fee0000000200 */
[C---:B------:R-:W-:Y:S08]  /*41b0*/  HMMA.16816.F32.BF16 R56, R12.reuse, R68, R56 ;  /* 0x000000440c38723c */ /* 0x040ff00000041838 */
[----:B------:R-:W-:Y:S01]  /*41c0*/  HMMA.16816.F32.BF16 R52, R12, R70, R52 ;  /* 0x000000460c34723c */ /* 0x000fe20000041834 */
[----:B------:R-:W3:Y:S04]  /*41d0*/  LDSM.16.M88.4 R12, [R83+0xc800] ;  /* 0x00c80000530c783b */ /* 0x000ee80000000200 */
[----:B------:R-:W-:Y:S03]  /*41e0*/  LDSM.16.M88.4 R68, [R88+UR5+0xe000] ;  /* 0x00e000055844783b */ /* 0x000fe60008000200 */
[C---:B-1----:R-:W-:Y:S08]  /*41f0*/  HMMA.16816.F32.BF16 R20, R36.reuse, R8, R20 ;  /* 0x000000082414723c */ /* 0x042ff00000041814 */
[C---:B------:R-:W-:Y:S01]  /*4200*/  HMMA.16816.F32.BF16 R16, R36.reuse, R10, R16 ;  /* 0x0000000a2410723c */ /* 0x040fe20000041810 */
[----:B------:R-:W-:Y:S07]  /*4210*/  LDSM.16.M88.4 R8, [R83+0xd000] ;  /* 0x00d000005308783b */ /* 0x000fee0000000200 */
[C---:B--2---:R-:W-:Y:S08]  /*4220*/  HMMA.16816.F32.BF16 R64, R36.reuse, R4, R64 ;  /* 0x000000042440723c */ /* 0x044ff00000041840 */
[C---:B------:R-:W-:Y:S01]  /*4230*/  HMMA.16816.F32.BF16 R60, R36.reuse, R6, R60 ;  /* 0x00000006243c723c */ /* 0x040fe2000004183c */
[----:B------:R-:W1:Y:S07]  /*4240*/  LDSM.16.M88.4 R4, [R83+0xd800] ;  /* 0x00d800005304783b */ /* 0x000e6e0000000200 */
[C---:B------:R-:W-:Y:S08]  /*4250*/  HMMA.16816.F32.BF16 R28, R36.reuse, R32, R28 ;  /* 0x00000020241c723c */ /* 0x040ff0000004181c */
[C---:B------:R-:W-:Y:S01]  /*4260*/  HMMA.16816.F32.BF16 R24, R36.reuse, R34, R24 ;  /* 0x000000222418723c */ /* 0x040fe20000041818 */
[----:B------:R-:W-:Y:S07]  /*4270*/  LDSM.16.M88.4 R32, [R81+0xc000] ;  /* 0x00c000005120783b */ /* 0x000fee0000000200 */
[C---:B------:R-:W-:Y:S08]  /*4280*/  HMMA.16816.F32.BF16 R56, R36.reuse, R40, R56 ;  /* 0x000000282438723c */ /* 0x040ff00000041838 */
[----:B------:R-:W-:Y:S01]  /*4290*/  HMMA.16816.F32.BF16 R52, R36, R42, R52 ;  /* 0x0000002a2434723c */ /* 0x000fe20000041834 */
[----:B------:R-:W-:Y:S04]  /*42a0*/  LDSM.16.M88.4 R36, [R85+0x4000] ;  /* 0x004000005524783b */ /* 0x000fe80000000200 */
[----:B------:R-:W-:Y:S03]  /*42b0*/  LDSM.16.M88.4 R40, [R81+0xd000] ;  /* 0x00d000005128783b */ /* 0x000fe60000000200 */
[C---:B---3--:R-:W-:Y:S08]  /*42c0*/  HMMA.16816.F32.BF16 R20, R48.reuse, R12, R20 ;  /* 0x0000000c3014723c */ /* 0x048ff00000041814 */
[C---:B------:R-:W-:Y:S01]  /*42d0*/  HMMA.16816.F32.BF16 R16, R48.reuse, R14, R16 ;  /* 0x0000000e3010723c */ /* 0x040fe20000041810 */
[----:B------:R-:W2:Y:S07]  /*42e0*/  LDSM.16.M88.4 R12, [R81+0xd800] ;  /* 0x00d80000510c783b */ /* 0x000eae0000000200 */
[C---:B------:R-:W-:Y:S08]  /*42f0*/  HMMA.16816.F32.BF16 R28, R48.reuse, R44, R28 ;  /* 0x0000002c301c723c */ /* 0x040ff0000004181c */
[C---:B------:R-:W-:Y:S01]  /*4300*/  HMMA.16816.F32.BF16 R24, R48.reuse, R46, R24 ;  /* 0x0000002e3018723c */ /* 0x040fe20000041818 */
[----:B------:R-:W3:Y:S07]  /*4310*/  LDSM.16.M88.4 R44, [R81+0xc800] ;  /* 0x00c80000512c783b */ /* 0x000eee0000000200 */
[C---:B-1----:R-:W-:Y:S08]  /*4320*/  HMMA.16816.F32.BF16 R56, R48.reuse, R4, R56 ;  /* 0x000000043038723c */ /* 0x042ff00000041838 */
[C---:B------:R-:W-:Y:S01]  /*4330*/  HMMA.16816.F32.BF16 R52, R48.reuse, R6, R52 ;  /* 0x000000063034723c */ /* 0x040fe20000041834 */
[----:B------:R-:W-:Y:S07]  /*4340*/  LDSM.16.M88.4 R4, [R88+UR5+0xf000] ;  /* 0x00f000055804783b */ /* 0x000fee0008000200 */
[C---:B------:R-:W-:Y:S08]  /*4350*/  HMMA.16816.F32.BF16 R64, R48.reuse, R8, R64 ;  /* 0x000000083040723c */ /* 0x040ff00000041840 */
[----:B------:R-:W-:Y:S01]  /*4360*/  HMMA.16816.F32.BF16 R60, R48, R10, R60 ;  /* 0x0000000a303c723c */ /* 0x000fe2000004183c */
[----:B------:R-:W1:Y:S04]  /*4370*/  LDSM.16.M88.4 R8, [R88+UR5+0xe800] ;  /* 0x00e800055808783b */ /* 0x000e680008000200 */
[----:B------:R-:W-:Y:S03]  /*4380*/  LDSM.16.M88.4 R48, [R87+0x6000] ;  /* 0x006000005730783b */ /* 0x000fe60000000200 */
[C---:B--2---:R-:W-:Y:S08]  /*4390*/  HMMA.16816.F32.BF16 R56, R36.reuse, R12, R56 ;  /* 0x0000000c2438723c */ /* 0x044ff00000041838 */
[C---:B------:R-:W-:Y:S01]  /*43a0*/  HMMA.16816.F32.BF16 R52, R36.reuse, R14, R52 ;  /* 0x0000000e2434723c */ /* 0x040fe20000041834 */
[----:B------:R-:W2:Y:S04]  /*43b0*/  LDSM.16.M88.4 R12, [R88+UR5+0xf800] ;  /* 0x00f80005580c783b */ /* 0x000ea80008000200 */
[----:B------:R-:W-:Y:S03]  /*43c0*/  LDSM.16.M88.4 R88, [R81+0xe000] ;  /* 0x00e000005158783b */ /* 0x000fe60000000200 */
[C---:B---3--:R-:W-:Y:S08]  /*43d0*/  HMMA.16816.F32.BF16 R20, R36.reuse, R44, R20 ;  /* 0x0000002c2414723c */ /* 0x048ff00000041814 */
[C---:B------:R-:W-:Y:S01]  /*43e0*/  HMMA.16816.F32.BF16 R16, R36.reuse, R46, R16 ;  /* 0x0000002e2410723c */ /* 0x040fe20000041810 */
[----:B------:R-:W-:Y:S07]  /*43f0*/  LDSM.16.M88.4 R44, [R84+0xf800] ;  /* 0x00f80000542c783b */ /* 0x000fee0000000200 */
[C---:B------:R-:W-:Y:S08]  /*4400*/  HMMA.16816.F32.BF16 R28, R36.reuse, R32, R28 ;  /* 0x00000020241c723c */ /* 0x040ff0000004181c */
[C---:B------:R-:W-:Y:S01]  /*4410*/  HMMA.16816.F32.BF16 R24, R36.reuse, R34, R24 ;  /* 0x000000222418723c */ /* 0x040fe20000041818 */
[----:B------:R-:W-:Y:S07]  /*4420*/  LDSM.16.M88.4 R32, [R84+0xe000] ;  /* 0x00e000005420783b */ /* 0x000fee0000000200 */
[C---:B------:R-:W-:Y:S08]  /*4430*/  HMMA.16816.F32.BF16 R64, R36.reuse, R40, R64 ;  /* 0x000000282440723c */ /* 0x040ff00000041840 */
[----:B------:R-:W-:Y:S01]  /*4440*/  HMMA.16816.F32.BF16 R60, R36, R42, R60 ;  /* 0x0000002a243c723c */ /* 0x000fe2000004183c */
[----:B------:R-:W3:Y:S04]  /*4450*/  LDSM.16.M88.4 R36, [R86+0x6000] ;  /* 0x006000005624783b */ /* 0x000ee80000000200 */
[----:B------:R-:W4:Y:S03]  /*4460*/  LDSM.16.M88.4 R40, [R84+0xf000] ;  /* 0x00f000005428783b */ /* 0x000f260000000200 */
[C---:B-1----:R-:W-:Y:S08]  /*4470*/  HMMA.16816.F32.BF16 R20, R72.reuse, R8, R20 ;  /* 0x000000084814723c */ /* 0x042ff00000041814 */
[C---:B------:R-:W-:Y:S01]  /*4480*/  HMMA.16816.F32.BF16 R16, R72.reuse, R10, R16 ;  /* 0x0000000a4810723c */ /* 0x040fe20000041810 */
[----:B------:R-:W1:Y:S07]  /*4490*/  LDSM.16.M88.4 R8, [R84+0xe800] ;  /* 0x00e800005408783b */ /* 0x000e6e0000000200 */
[C---:B------:R-:W-:Y:S08]  /*44a0*/  HMMA.16816.F32.BF16 R28, R72.reuse, R68, R28 ;  /* 0x00000044481c723c */ /* 0x040ff0000004181c */
[C---:B------:R-:W-:Y:S08]  /*44b0*/  HMMA.16816.F32.BF16 R64, R72.reuse, R4, R64 ;  /* 0x000000044840723c */ /* 0x040ff00000041840 */
[C---:B------:R-:W-:Y:S01]  /*44c0*/  HMMA.16816.F32.BF16 R60, R72.reuse, R6, R60 ;  /* 0x00000006483c723c */ /* 0x040fe2000004183c */
[----:B------:R-:W5:Y:S07]  /*44d0*/  LDSM.16.M88.4 R4, [R83+0xe000] ;  /* 0x00e000005304783b */ /* 0x000f6e0000000200 */
[C---:B------:R-:W-:Y:S08]  /*44e0*/  HMMA.16816.F32.BF16 R24, R72.reuse, R70, R24 ;  /* 0x000000464818723c */ /* 0x040ff00000041818 */
[C---:B--2---:R-:W-:Y:S01]  /*44f0*/  HMMA.16816.F32.BF16 R68, R72.reuse, R12, R56 ;  /* 0x0000000c4844723c */ /* 0x044fe20000041838 */
[----:B------:R-:W-:Y:S07]  /*4500*/  LDSM.16.M88.4 R56, [R83+0xe800] ;  /* 0x00e800005338783b */ /* 0x000fee0000000200 */
[----:B------:R-:W-:Y:S01]  /*4510*/  HMMA.16816.F32.BF16 R52, R72, R14, R52 ;  /* 0x0000000e4834723c */ /* 0x000fe20000041834 */
[----:B------:R-:W2:Y:S04]  /*4520*/  LDSM.16.M88.4 R12, [R83+0xf000] ;  /* 0x00f00000530c783b */ /* 0x000ea80000000200 */
[----:B------:R-:W-:Y:S03]  /*4530*/  LDSM.16.M88.4 R72, [R83+0xf800] ;  /* 0x00f800005348783b */ /* 0x000fe60000000200 */
[C---:B---3--:R-:W-:Y:S01]  /*4540*/  HMMA.16816.F32.BF16 R76, R36.reuse, R32, R28 ;  /* 0x00000020244c723c */ /* 0x048fe2000004181c */
[----:B------:R-:W3:Y:S07]  /*4550*/  LDSM.16.M88.4 R28, [R85+0x6000] ;  /* 0x00600000551c783b */ /* 0x000eee0000000200 */
[C---:B------:R-:W-:Y:S08]  /*4560*/  HMMA.16816.F32.BF16 R24, R36.reuse, R34, R24 ;  /* 0x000000222418723c */ /* 0x040ff00000041818 */
[C---:B----4-:R-:W-:Y:S08]  /*4570*/  HMMA.16816.F32.BF16 R64, R36.reuse, R40, R64 ;  /* 0x000000282440723c */ /* 0x050ff00000041840 */
[C---:B-1----:R-:W-:Y:S08]  /*4580*/  HMMA.16816.F32.BF16 R20, R36.reuse, R8, R20 ;  /* 0x000000082414723c */ /* 0x042ff00000041814 */
[----:B------:R-:W-:Y:S01]  /*4590*/  HMMA.16816.F32.BF16 R16, R36, R10, R16 ;  /* 0x0000000a2410723c */ /* 0x000fe20000041810 */
[----:B------:R-:W1:Y:S07]  /*45a0*/  LDSM.16.M88.4 R8, [R81+0xe800] ;  /* 0x00e800005108783b */ /* 0x000e6e0000000200 */
[----:B-----5:R-:W-:Y:S08]  /*45b0*/  HMMA.16816.F32.BF16 R76, R48, R4, R76 ;  /* 0x00000004304c723c */ /* 0x020ff0000004184c */
[----:B------:R-:W-:Y:S08]  /*45c0*/  HMMA.16816.F32.BF16 R60, R36, R42, R60 ;  /* 0x0000002a243c723c */ /* 0x000ff0000004183c */
[C---:B------:R-:W-:Y:S01]  /*45d0*/  HMMA.16816.F32.BF16 R24, R48.reuse, R6, R24 ;  /* 0x000000063018723c */ /* 0x040fe20000041818 */
[----:B------:R-:W4:Y:S07]  /*45e0*/  LDSM.16.M88.4 R4, [R81+0xf000] ;  /* 0x00f000005104783b */ /* 0x000f2e0000000200 */
[----:B--2---:R-:W-:Y:S01]  /*45f0*/  HMMA.16816.F32.BF16 R64, R48, R12, R64 ;  /* 0x0000000c3040723c */ /* 0x004fe20000041840 */
[----:B------:R-:W-:-:S05]  /*4600*/  IMAD.SHL.U32 R12, R214, 0x2, RZ ;  /* 0x00000002d60c7824 */ /* 0x000fca00078e00ff */
[----:B------:R-:W-:Y:S02]  /*4610*/  LOP3.LUT R13, R12, 0x6, RZ, 0xc0, !PT ;  /* 0x000000060c0d7812 */ /* 0x000fe400078ec0ff */
[----:B------:R-:W-:Y:S08]  /*4620*/  HMMA.16816.F32.BF16 R20, R48, R56, R20 ;  /* 0x000000383014723c */ /* 0x000ff00000041814 */
[C---:B------:R-:W-:Y:S08]  /*4630*/  HMMA.16816.F32.BF16 R68, R36.reuse, R44, R68 ;  /* 0x0000002c2444723c */ /* 0x040ff00000041844 */
[----:B------:R-:W-:Y:S01]  /*4640*/  HMMA.16816.F32.BF16 R52, R36, R46, R52 ;  /* 0x0000002e2434723c */ /* 0x000fe20000041834 */
[----:B------:R-:W-:-:S04]  /*4650*/  IMAD.U32 R36, RZ, RZ, UR13 ;  /* 0x0000000dff247e24 */ /* 0x000fc8000f8e00ff */
[----:B------:R-:W-:-:S03]  /*4660*/  IMAD R36, R36, 0x40, R13 ;  /* 0x0000004024247824 */ /* 0x000fc600078e020d */
[----:B------:R-:W-:Y:S01]  /*4670*/  HMMA.16816.F32.BF16 R16, R48, R58, R16 ;  /* 0x0000003a3010723c */ /* 0x000fe20000041810 */
[C---:B------:R-:W-:Y:S01]  /*4680*/  VIADD R32, R36.reuse, 0x8 ;  /* 0x0000000824207836 */ /* 0x040fe20000000000 */
[C---:B------:R-:W-:Y:S01]  /*4690*/  ISETP.GE.AND P1, PT, R36.reuse, UR22, PT ;  /* 0x0000001624007c0c */ /* 0x040fe2000bf26270 */
[----:B------:R-:W-:-:S03]  /*46a0*/  VIADD R33, R36, 0x1 ;  /* 0x0000000124217836 */ /* 0x000fc60000000000 */
[----:B------:R-:W-:Y:S01]  /*46b0*/  ISETP.GE.AND P5, PT, R32, UR22, PT ;  /* 0x0000001620007c0c */ /* 0x000fe2000bfa6270 */
[----:B------:R-:W-:Y:S01]  /*46c0*/  VIADD R32, R36, 0x9 ;  /* 0x0000000924207836 */ /* 0x000fe20000000000 */
[----:B---3--:R-:W-:Y:S01]  /*46d0*/  HMMA.16816.F32.BF16 R76, R28, R88, R76 ;  /* 0x000000581c4c723c */ /* 0x008fe2000004184c */
[----:B------:R-:W-:-:S03]  /*46e0*/  ISETP.GE.AND P6, PT, R33, UR22, PT ;  /* 0x0000001621007c0c */ /* 0x000fc6000bfc6270 */
[----:B------:R-:W-:-:S04]  /*46f0*/  ISETP.GE.AND P4, PT, R32, UR22, PT ;  /* 0x0000001620007c0c */ /* 0x000fc8000bf86270 */
[----:B------:R-:W-:Y:S01]  /*4700*/  HMMA.16816.F32.BF16 R60, R48, R14, R60 ;  /* 0x0000000e303c723c */ /* 0x000fe2000004183c */
[----:B------:R-:W2:Y:S01]  /*4710*/  LDSM.16.M88.4 R12, [R81+0xf800] ;  /* 0x00f80000510c783b */ /* 0x000ea20000000200 */
[----:B------:R-:W-:-:S06]  /*4720*/  DEPBAR.LE SB0, 0x0 ;  /* 0x000080000000791a */ /* 0x000fcc0000000000 */
[C---:B------:R-:W-:Y:S03]  /*4730*/  HMMA.16816.F32.BF16 R24, R28.reuse, R90, R24 ;  /* 0x0000005a1c18723c */ /* 0x040fe60000041818 */
[----:B------:R-:W-:Y:S02]  /*4740*/  FSEL R78, R78, -INF , !P1 ;  /* 0xff8000004e4e7808 */ /* 0x000fe40004800000 */
[----:B------:R-:W-:Y:S02]  /*4750*/  FSEL R37, R76, -INF , !P1 ;  /* 0xff8000004c257808 */ /* 0x000fe40004800000 */
[----:B------:R-:W-:Y:S01]  /*4760*/  FSEL R77, R77, -INF , !P6 ;  /* 0xff8000004d4d7808 */ /* 0x000fe20007000000 */
[----:B-1----:R-:W-:Y:S01]  /*4770*/  HMMA.16816.F32.BF16 R20, R28, R8, R20 ;  /* 0x000000081c14723c */ /* 0x002fe20000041814 */
[C---:B------:R-:W-:Y:S02]  /*4780*/  VIADD R8, R36.reuse, 0x11 ;  /* 0x0000001124087836 */ /* 0x040fe40000000000 */
[----:B------:R-:W-:-:S03]  /*4790*/  VIADD R9, R36, 0x10 ;  /* 0x0000001024097836 */ /* 0x000fc60000000000 */
[----:B------:R-:W-:Y:S01]  /*47a0*/  ISETP.GE.AND P1, PT, R8, UR22, PT ;  /* 0x0000001608007c0c */ /* 0x000fe2000bf26270 */
[C---:B------:R-:W-:Y:S01]  /*47b0*/  VIADD R8, R36.reuse, 0x19 ;  /* 0x0000001924087836 */ /* 0x040fe20000000000 */
[----:B------:R-:W-:Y:S01]  /*47c0*/  HMMA.16816.F32.BF16 R32, R28, R10, R16 ;  /* 0x0000000a1c20723c */ /* 0x000fe20000041810 */
[----:B------:R-:W-:Y:S01]  /*47d0*/  ISETP.GE.AND P3, PT, R9, UR22, PT ;  /* 0x0000001609007c0c */ /* 0x000fe2000bf66270 */
[----:B------:R-:W-:Y:S01]  /*47e0*/  VIADD R9, R36, 0x18 ;  /* 0x0000001824097836 */ /* 0x000fe20000000000 */
[----:B------:R-:W-:Y:S02]  /*47f0*/  FSEL R26, R26, -INF , !P5 ;  /* 0xff8000001a1a7808 */ /* 0x000fe40006800000 */
[----:B------:R-:W-:Y:S02]  /*4800*/  FSEL R39, R24, -INF , !P5 ;  /* 0xff80000018277808 */ /* 0x000fe40006800000 */
[----:B------:R-:W-:Y:S01]  /*4810*/  ISETP.GE.AND P5, PT, R8, UR22, PT ;  /* 0x0000001608007c0c */ /* 0x000fe2000bfa6270 */
[----:B------:R-:W-:Y:S01]  /*4820*/  HMMA.16816.F32.BF16 R68, R48, R72, R68 ;  /* 0x000000483044723c */ /* 0x000fe20000041844 */
[----:B------:R-:W-:Y:S01]  /*4830*/  VIADD R8, R36, 0x20 ;  /* 0x0000002024087836 */ /* 0x000fe20000000000 */
[----:B------:R-:W-:-:S02]  /*4840*/  FSEL R10, R79, -INF , !P6 ;  /* 0xff8000004f0a7808 */ /* 0x000fc40007000000 */
[----:B------:R-:W-:Y:S02]  /*4850*/  FSEL R25, R25, -INF , !P4 ;  /* 0xff80000019197808 */ /* 0x000fe40006000000 */
[----:B------:R-:W-:Y:S02]  /*4860*/  ISETP.GE.AND P6, PT, R9, UR22, PT ;  /* 0x0000001609007c0c */ /* 0x000fe4000bfc6270 */
[----:B------:R-:W-:Y:S01]  /*4870*/  HMMA.16816.F32.BF16 R52, R48, R74, R52 ;  /* 0x0000004a3034723c */ /* 0x000fe20000041834 */
[----:B------:R-:W-:Y:S02]  /*4880*/  FSEL R9, R20, -INF , !P3 ;  /* 0xff80000014097808 */ /* 0x000fe40005800000 */
[----:B------:R-:W-:Y:S02]  /*4890*/  FSEL R20, R23, -INF , !P1 ;  /* 0xff80000017147808 */ /* 0x000fe40004800000 */
[----:B------:R-:W-:Y:S02]  /*48a0*/  FSEL R19, R21, -INF , !P1 ;  /* 0xff80000015137808 */ /* 0x000fe40004800000 */
[----:B------:R-:W-:Y:S01]  /*48b0*/  FSEL R16, R34, -INF , !P6 ;  /* 0xff80000022107808 */ /* 0x000fe20007000000 */
[----:B----4-:R-:W-:Y:S01]  /*48c0*/  HMMA.16816.F32.BF16 R64, R28, R4, R64 ;  /* 0x000000041c40723c */ /* 0x010fe20000041840 */
[----:B------:R-:W-:Y:S01]  /*48d0*/  VIADD R5, R36, 0x21 ;  /* 0x0000002124057836 */ /* 0x000fe20000000000 */
[----:B------:R-:W-:Y:S01]  /*48e0*/  FSEL R4, R27, -INF , !P4 ;  /* 0xff8000001b047808 */ /* 0x000fe20006000000 */
[----:B------:R-:W-:Y:S01]  /*48f0*/  BAR.SYNC.DEFER_BLOCKING 0x0 ;  /* 0x0000000000007b1d */ /* 0x000fe20000010000 */
[----:B------:R-:W-:-:S02]  /*4900*/  ISETP.GE.AND P4, PT, R8, UR22, PT ;  /* 0x0000001608007c0c */ /* 0x000fc4000bf86270 */
[----:B------:R-:W-:Y:S02]  /*4910*/  FSEL R8, R22, -INF , !P3 ;  /* 0xff80000016087808 */ /* 0x000fe40005800000 */
[C---:B------:R-:W-:Y:S01]  /*4920*/  HMMA.16816.F32.BF16 R60, R28.reuse, R6, R60 ;  /* 0x000000061c3c723c */ /* 0x040fe2000004183c */
[C---:B------:R-:W-:Y:S01]  /*4930*/  VIADD R6, R36.reuse, 0x28 ;  /* 0x0000002824067836 */ /* 0x040fe20000000000 */
[----:B------:R-:W-:Y:S01]  /*4940*/  ISETP.GE.AND P3, PT, R5, UR22, PT ;  /* 0x0000001605007c0c */ /* 0x000fe2000bf66270 */
[----:B------:R-:W-:Y:S01]  /*4950*/  VIADD R5, R36, 0x29 ;  /* 0x0000002924057836 */ /* 0x000fe20000000000 */
[----:B------:R-:W-:Y:S02]  /*4960*/  FSEL R11, R32, -INF , !P6 ;  /* 0xff800000200b7808 */ /* 0x000fe40007000000 */
[----:B------:R-:W-:Y:S01]  /*4970*/  ISETP.GE.AND P1, PT, R6, UR22, PT ;  /* 0x0000001606007c0c */ /* 0x000fe2000bf26270 */
[C---:B------:R-:W-:Y:S01]  /*4980*/  VIADD R6, R36.reuse, 0x30 ;  /* 0x0000003024067836 */ /* 0x040fe20000000000 */
[----:B------:R-:W-:Y:S01]  /*4990*/  ISETP.GE.AND P6, PT, R5, UR22, PT ;  /* 0x0000001605007c0c */ /* 0x000fe2000bfc6270 */
[----:B------:R-:W-:Y:S01]  /*49a0*/  VIADD R5, R36, 0x31 ;  /* 0x0000003124057836 */ /* 0x000fe20000000000 */
[----:B--2---:R-:W-:Y:S01]  /*49b0*/  HMMA.16816.F32.BF16 R68, R28, R12, R68 ;  /* 0x0000000c1c44723c */ /* 0x004fe20000041844 */
[----:B------:R-:W-:-:S02]  /*49c0*/  FSEL R18, R35, -INF , !P5 ;  /* 0xff80000023127808 */ /* 0x000fc40006800000 */
[----:B------:R-:W-:Y:S02]  /*49d0*/  FSEL R17, R33, -INF , !P5 ;  /* 0xff80000021117808 */ /* 0x000fe40006800000 */
[----:B------:R-:W-:Y:S02]  /*49e0*/  ISETP.GE.AND P5, PT, R6, UR22, PT ;  /* 0x0000001606007c0c */ /* 0x000fe4000bfa6270 */
[----:B------:R-:W-:Y:S01]  /*49f0*/  FSEL R198, R66, -INF , !P4 ;  /* 0xff80000042c67808 */ /* 0x000fe20006000000 */
[----:B------:R-:W-:Y:S01]  /*4a00*/  HMMA.16816.F32.BF16 R52, R28, R14, R52 ;  /* 0x0000000e1c34723c */ /* 0x000fe20000041834 */
[----:B------:R-:W-:Y:S02]  /*4a10*/  FSEL R201, R64, -INF , !P4 ;  /* 0xff80000040c97808 */ /* 0x000fe40006000000 */
[----:B------:R-:W-:Y:S02]  /*4a20*/  FMNMX3.FTZ R6, R37, R77, R39, !PT ;  /* 0x0000004d25067276 */ /* 0x000fe40007810027 */
[----:B------:R-:W-:Y:S01]  /*4a30*/  ISETP.GE.AND P4, PT, R5, UR22, PT ;  /* 0x0000001605007c0c */ /* 0x000fe2000bf86270 */
[----:B------:R-:W-:Y:S01]  /*4a40*/  VIADD R5, R36, 0x38 ;  /* 0x0000003824057836 */ /* 0x000fe20000000000 */
[----:B------:R-:W-:Y:S01]  /*4a50*/  FMNMX3.FTZ R6, R6, R25, R9, !PT ;  /* 0x0000001906067276 */ /* 0x000fe20007810009 */
[----:B------:R-:W-:Y:S01]  /*4a60*/  VIADD R36, R36, 0x39 ;  /* 0x0000003924247836 */ /* 0x000fe20000000000 */
[----:B------:R-:W-:-:S02]  /*4a70*/  FSEL R200, R67, -INF , !P3 ;  /* 0xff80000043c87808 */ /* 0x000fc40005800000 */
[----:B------:R-:W-:Y:S02]  /*4a80*/  FSEL R199, R65, -INF , !P3 ;  /* 0xff80000041c77808 */ /* 0x000fe40005800000 */
[----:B------:R-:W-:Y:S02]  /*4a90*/  ISETP.GE.AND P3, PT, R5, UR22, PT ;  /* 0x0000001605007c0c */ /* 0x000fe4000bf66270 */
[----:B------:R-:W-:Y:S02]  /*4aa0*/  FMNMX3.FTZ R5, R78, R10, R26, !PT ;  /* 0x0000000a4e057276 */ /* 0x000fe4000781001a */
[----:B------:R-:W-:Y:S02]  /*4ab0*/  FMNMX3.FTZ R6, R6, R19, R11, !PT ;  /* 0x0000001306067276 */ /* 0x000fe4000781000b */
[----:B------:R-:W-:Y:S02]  /*4ac0*/  FSEL R179, R60, -INF , !P1 ;  /* 0xff8000003cb37808 */ /* 0x000fe40004800000 */
[----:B------:R-:W-:-:S02]  /*4ad0*/  FMNMX3.FTZ R5, R5, R4, R8, !PT ;  /* 0x0000000405057276 */ /* 0x000fc40007810008 */
[----:B------:R-:W-:Y:S02]  /*4ae0*/  FMNMX3.FTZ R6, R6, R17, R201, !PT ;  /* 0x0000001106067276 */ /* 0x000fe400078100c9 */
[----:B------:R-:W-:Y:S02]  /*4af0*/  FSEL R177, R61, -INF , !P6 ;  /* 0xff8000003db17808 */ /* 0x000fe40007000000 */
[----:B------:R-:W-:Y:S02]  /*4b00*/  FSEL R219, R68, -INF , !P5 ;  /* 0xff80000044db7808 */ /* 0x000fe40006800000 */
[----:B------:R-:W-:Y:S02]  /*4b10*/  FMNMX3.FTZ R5, R5, R20, R16, !PT ;  /* 0x0000001405057276 */ /* 0x000fe40007810010 */
[----:B------:R-:W-:Y:S02]  /*4b20*/  FMNMX3.FTZ R6, R6, R199, R179, !PT ;  /* 0x000000c706067276 */ /* 0x000fe400078100b3 */
[----:B------:R-:W-:-:S02]  /*4b30*/  FSEL R178, R62, -INF , !P1 ;  /* 0xff8000003eb27808 */ /* 0x000fc40004800000 */
[----:B------:R-:W-:Y:S02]  /*4b40*/  ISETP.GE.AND P1, PT, R36, UR22, PT ;  /* 0x0000001624007c0c */ /* 0x000fe4000bf26270 */
[----:B------:R-:W-:Y:S02]  /*4b50*/  FSEL R213, R69, -INF , !P4 ;  /* 0xff80000045d57808 */ /* 0x000fe40006000000 */
[----:B------:R-:W-:Y:S02]  /*4b60*/  FSEL R209, R52, -INF , !P3 ;  /* 0xff80000034d17808 */ /* 0x000fe40005800000 */
[----:B------:R-:W-:Y:S02]  /*4b70*/  FMNMX3.FTZ R5, R5, R18, R198, !PT ;  /* 0x0000001205057276 */ /* 0x000fe400078100c6 */
[----:B------:R-:W-:Y:S02]  /*4b80*/  FMNMX3.FTZ R6, R6, R177, R219, !PT ;  /* 0x000000b106067276 */ /* 0x000fe400078100db */
[----:B------:R-:W-:-:S02]  /*4b90*/  FSEL R176, R63, -INF , !P6 ;  /* 0xff8000003fb07808 */ /* 0x000fc40007000000 */
        /* <DEDUP_REMOVED lines=8> */
[----:B------:R-:W-:Y:S01]  /*4c20*/  FMNMX.FTZ R13, R208, R13, !PT ;  /* 0x0000000dd00d7209 */ /* 0x000fe20007810000 */
[----:B------:R-:W-:Y:S06]  /*4c30*/  BRA.U !UP1, `(.L_x_82) ;  /* 0x0000000509c47547 */ /* 0x000fec000b800000 */
[----:B------:R-:W-:-:S04]  /*4c40*/  ULEA.HI.SX32 UR4, UR19, 0xfffffffe, 0x1a ;  /* 0xfffffffe13047891 */ /* 0x000fc8000f8fd2ff */
[----:B------:R-:W-:Y:S02]  /*4c50*/  UIMAD.WIDE.U32 UR12, UR23, UR4, URZ ;  /* 0x00000004170c72a5 */ /* 0x000fe4000f8e00ff */
[----:B------:R-:W-:Y:S02]  /*4c60*/  UIMAD UR8, UR17, UR4, URZ ;  /* 0x00000004110872a4 */ /* 0x000fe4000f8e02ff */
[----:B------:R-:W-:Y:S02]  /*4c70*/  UIADD3 UR7, UP0, UPT, UR25, UR12, URZ ;  /* 0x0000000c19077290 */ /* 0x000fe4000ff1e0ff */
[----:B------:R-:W-:Y:S01]  /*4c80*/  UIADD3 UR8, UPT, UPT, UR13, UR8, URZ ;  /* 0x000000080d087290 */ /* 0x000fe2000fffe0ff */
[----:B------:R-:W-:Y:S01]  /*4c90*/  IMAD.U32 R28, RZ, RZ, UR12 ;  /* 0x0000000cff1c7e24 */ /* 0x000fe2000f8e00ff */
[----:B------:R-:W1:Y:S01]  /*4ca0*/  LDCU UR4, c[0x0][0x440] ;  /* 0x00008800ff0477ac */ /* 0x000e620008000800 */
[----:B------:R-:W-:Y:S02]  /*4cb0*/  IMAD.U32 R29, RZ, RZ, UR13 ;  /* 0x0000000dff1d7e24 */ /* 0x000fe4000f8e00ff */
[----:B------:R-:W-:Y:S01]  /*4cc0*/  IMAD.U32 R5, RZ, RZ, UR7 ;  /* 0x00000007ff057e24 */ /* 0x000fe2000f8e00ff */
[----:B------:R-:W-:Y:S01]  /*4cd0*/  UIADD3.X UR6, UPT, UPT, UR24, UR8, URZ, UP0, !UPT ;  /* 0x0000000818067290 */ /* 0x000fe200087fe4ff */
[----:B------:R-:W-:Y:S01]  /*4ce0*/  IMAD.U32 R24, RZ, RZ, UR8 ;  /* 0x00000008ff187e24 */ /* 0x000fe2000f8e00ff */
[----:B------:R-:W-:Y:S01]  /*4cf0*/  UIADD3 UR25, UP0, UPT, UR25, UR7, URZ ;  /* 0x0000000719197290 */ /* 0x000fe2000ff1e0ff */
[----:B------:R-:W-:-:S02]  /*4d00*/  LEA R22, P3, R28, R228, 0x1 ;  /* 0x000000e41c167211 */ /* 0x000fc400078608ff */
[CC--:B------:R-:W-:Y:S01]  /*4d10*/  LEA R14, P1, R5.reuse, R228.reuse, 0x1 ;  /* 0x000000e4050e7211 */ /* 0x0c0fe200078208ff */
[----:B------:R-:W-:Y:S01]  /*4d20*/  UIADD3.X UR24, UPT, UPT, UR24, UR6, URZ, UP0, !UPT ;  /* 0x0000000618187290 */ /* 0x000fe200087fe4ff */
[----:B------:R-:W-:Y:S01]  /*4d30*/  IMAD.U32 R6, RZ, RZ, UR6 ;  /* 0x00000006ff067e24 */ /* 0x000fe2000f8e00ff */
[-C--:B------:R-:W-:Y:S01]  /*4d40*/  LEA.HI.X R23, R28, R227.reuse, R24, 0x1, P3 ;  /* 0x000000e31c177211 */ /* 0x080fe200018f0c18 */
[----:B------:R-:W-:Y:S01]  /*4d50*/  IMAD.U32 R7, RZ, RZ, UR25 ;  /* 0x00000019ff077e24 */ /* 0x000fe2000f8e00ff */
[----:B------:R-:W-:Y:S02]  /*4d60*/  ULEA UR7, UP0, UR10, UR7, 0x5 ;  /* 0x000000070a077291 */ /* 0x000fe4000f8028ff */
[----:B------:R-:W-:Y:S01]  /*4d70*/  LEA.HI.X R15, R5, R227, R6, 0x1, P1 ;  /* 0x000000e3050f7211 */ /* 0x000fe200008f0c06 */
[----:B------:R-:W-:Y:S01]  /*4d80*/  IMAD.U32 R6, RZ, RZ, UR24 ;  /* 0x00000018ff067e24 */ /* 0x000fe2000f8e00ff */
[----:B-1----:R-:W-:Y:S01]  /*4d90*/  ISETP.GE.AND P5, PT, R215, UR4, PT ;  /* 0x00000004d7007c0c */ /* 0x002fe2000bfa6270 */
[----:B------:R-:W-:Y:S01]  /*4da0*/  ULEA.HI.X UR6, UR10, UR6, UR11, 0x5, UP0 ;  /* 0x000000060a067291 */ /* 0x000fe200080f2c0b */
[----:B------:R-:W-:Y:S01]  /*4db0*/  LEA R28, P1, R7, R228, 0x1 ;  /* 0x000000e4071c7211 */ /* 0x000fe200078208ff */
[----:B------:R-:W-:Y:S01]  /*4dc0*/  IMAD.U32 R5, RZ, RZ, UR7 ;  /* 0x00000007ff057e24 */ /* 0x000fe2000f8e00ff */
[----:B------:R-:W-:-:S02]  /*4dd0*/  ISETP.GE.AND P4, PT, R233, UR4, PT ;  /* 0x00000004e9007c0c */ /* 0x000fc4000bf86270 */
[----:B------:R-:W-:Y:S02]  /*4de0*/  ISETP.GE.AND P3, PT, R232, UR4, PT ;  /* 0x00000004e8007c0c */ /* 0x000fe4000bf66270 */
[-C--:B------:R-:W-:Y:S01]  /*4df0*/  LEA.HI.X R29, R7, R227.reuse, R6, 0x1, P1 ;  /* 0x000000e3071d7211 */ /* 0x080fe200008f0c06 */
[----:B------:R-:W-:Y:S01]  /*4e00*/  IMAD.U32 R6, RZ, RZ, UR6 ;  /* 0x00000006ff067e24 */ /* 0x000fe2000f8e00ff */
[----:B------:R-:W-:Y:S02]  /*4e10*/  ISETP.GE.AND P1, PT, R231, UR4, PT ;  /* 0x00000004e7007c0c */ /* 0x000fe4000bf26270 */
[C---:B------:R-:W-:Y:S01]  /*4e20*/  LEA R30, P6, R5.reuse, R228, 0x1 ;  /* 0x000000e4051e7211 */ /* 0x040fe200078c08ff */
[----:B------:R-:W-:Y:S01]  /*4e30*/  @!PT LDS RZ, [RZ] ;  /* 0x00000000fffff984 */ /* 0x000fe20000000800 */
[----:B------:R-:W-:Y:S01]  /*4e40*/  @!PT LDS RZ, [RZ] ;  /* 0x00000000fffff984 */ /* 0x000fe20000000800 */
[----:B------:R-:W-:Y:S01]  /*4e50*/  @!PT LDS RZ, [RZ] ;  /* 0x00000000fffff984 */ /* 0x000fe20000000800 */
[----:B------:R1:W-:Y:S03]  /*4e60*/  @!P5 LDGSTS.E.BYPASS.LTC128B.128 [R229+0x8000], desc[UR20][R22.64] ;  /* 0x0800000016e5dfae */ /* 0x0003e6000b981a14 */
[----:B------:R-:W-:Y:S01]  /*4e70*/  LEA.HI.X R31, R5, R227, R6, 0x1, P6 ;  /* 0x000000e3051f7211 */ /* 0x000fe200030f0c06 */
        /* <DEDUP_REMOVED lines=76> */
[----:B------:R-:W0:Y:S02]  /*5340*/  LDGDEPBAR ;  /* 0x00000000000079af */ /* 0x000e240000000000 */
.L_x_82:
[----:B-1----:R-:W-:Y:S01]  /*5350*/  FMNMX3.FTZ R15, R12, R204, R203, !PT ;  /* 0x000000cc0c0f7276 */ /* 0x002fe200078100cb */
[----:B------:R-:W1:Y:S01]  /*5360*/  SHFL.BFLY PT, R14, R13, 0x2, 0x1f ;  /* 0x0c401f000d0e7f89 */ /* 0x000e6200000e0000 */
[----:B------:R-:W2:Y:S01]  /*5370*/  LDCU UR4, c[0x0][0x45c] ;  /* 0x00008b80ff0477ac */ /* 0x000ea20008000800 */
[----:B------:R-:W-:Y:S02]  /*5380*/  LOP3.LUT R197, R3, 0x200, R2, 0xf8, !PT ;  /* 0x0000020003c57812 */ /* 0x000fe400078ef802 */
[----:B------:R-:W-:Y:S02]  /*5390*/  FMNMX.FTZ R15, R202, R15, !PT ;  /* 0x0000000fca0f7209 */ /* 0x000fe40007810000 */
[----:B------:R-:W-:-:S03]  /*53a0*/  LEA R197, R197, UR5, 0x1 ;  /* 0x00000005c5c57c11 */ /* 0x000fc6000f8e08ff */
[----:B------:R-:W3:Y:S01]  /*53b0*/  SHFL.BFLY PT, R6, R15, 0x2, 0x1f ;  /* 0x0c401f000f067f89 */ /* 0x000ee200000e0000 */
[-C--:B------:R-:W-:Y:S02]  /*53c0*/  IADD3 R195, PT, PT, R80, R197.reuse, RZ ;  /* 0x000000c550c37210 */ /* 0x080fe40007ffe0ff */
[----:B------:R-:W-:Y:S01]  /*53d0*/  IADD3 R194, PT, PT, R82, R197, RZ ;  /* 0x000000c552c27210 */ /* 0x000fe20007ffe0ff */
[----:B------:R-:W-:Y:S03]  /*53e0*/  LDSM.16.MT88.4 R156, [R197+0x10000] ;  /* 0x01000000c59c783b */ /* 0x000fe60000004200 */
[----:B------:R-:W-:Y:S01]  /*53f0*/  IADD3 R193, PT, PT, R80, R194, RZ ;  /* 0x000000c250c17210 */ /* 0x000fe20007ffe0ff */
[----:B------:R-:W-:Y:S04]  /*5400*/  LDSM.16.MT88.4 R40, [R195+0x10000] ;  /* 0x01000000c328783b */ /* 0x000fe80000004200 */
[----:B------:R-:W-:Y:S01]  /*5410*/  LDSM.16.MT88.4 R48, [R194+0x10000] ;  /* 0x01000000c230783b */ /* 0x000fe20000004200 */
[----:B-1----:R-:W-:-:S03]  /*5420*/  FMNMX.FTZ R7, R13, R14, !PT ;  /* 0x0000000e0d077209 */ /* 0x002fc60007810000 */
[----:B------:R-:W-:Y:S04]  /*5430*/  LDSM.16.MT88.4 R56, [R193+0x10000] ;  /* 0x01000000c138783b */ /* 0x000fe80000004200 */
[----:B------:R-:W1:Y:S01]  /*5440*/  SHFL.BFLY PT, R164, R7, 0x1, 0x1f ;  /* 0x0c201f0007a47f89 */ /* 0x000e6200000e0000 */
[----:B---3--:R-:W-:-:S03]  /*5450*/  FMNMX.FTZ R6, R15, R6, !PT ;  /* 0x000000060f067209 */ /* 0x008fc60007810000 */
[----:B------:R-:W-:Y:S04]  /*5460*/  LDSM.16.MT88.4 R64, [R197+0x12000] ;  /* 0x01200000c540783b */ /* 0x000fe80000004200 */
[----:B------:R-:W3:Y:S04]  /*5470*/  SHFL.BFLY PT, R5, R6, 0x1, 0x1f ;  /* 0x0c201f0006057f89 */ /* 0x000ee800000e0000 */
[----:B------:R-:W4:Y:S04]  /*5480*/  LDSM.16.MT88.4 R72, [R195+0x12000] ;  /* 0x01200000c348783b */ /* 0x000f280000004200 */
[----:B------:R-:W5:Y:S04]  /*5490*/  LDSM.16.MT88.4 R80, [R194+0x12000] ;  /* 0x01200000c250783b */ /* 0x000f680000004200 */
[----:B------:R-:W5:Y:S01]  /*54a0*/  LDSM.16.MT88.4 R88, [R193+0x12000] ;  /* 0x01200000c158783b */ /* 0x000f620000004200 */
[----:B-1----:R-:W-:-:S03]  /*54b0*/  FMNMX.FTZ R164, R7, R164, !PT ;  /* 0x000000a407a47209 */ /* 0x002fc60007810000 */
[----:B------:R-:W1:Y:S01]  /*54c0*/  LDSM.16.MT88.4 R96, [R197+0x14000] ;  /* 0x01400000c560783b */ /* 0x000e620000004200 */
[C---:B------:R-:W-:Y:S01]  /*54d0*/  FSETP.NEU.FTZ.AND P1, PT, R164.reuse, -INF , PT ;  /* 0xff800000a400780b */ /* 0x040fe20003f3d000 */
[----:B--2---:R-:W-:Y:S02]  /*54e0*/  FMUL.FTZ R212, R164, UR4 ;  /* 0x00000004a4d47c20 */ /* 0x004fe40008410000 */
[----:B------:R-:W2:Y:S01]  /*54f0*/  LDSM.16.MT88.4 R104, [R195+0x14000] ;  /* 0x01400000c368783b */ /* 0x000ea20000004200 */
[----:B---3--:R-:W-:-:S03]  /*5500*/  FMNMX.FTZ R3, R6, R5, !PT ;  /* 0x0000000506037209 */ /* 0x008fc60007810000 */
[----:B------:R-:W3:Y:S01]  /*5510*/  LDSM.16.MT88.4 R112, [R194+0x14000] ;  /* 0x01400000c270783b */ /* 0x000ee20000004200 */
[----:B------:R-:W-:Y:S02]  /*5520*/  FSEL R212, R212, RZ, P1 ;  /* 0x000000ffd4d47208 */ /* 0x000fe40000800000 */
[C---:B------:R-:W-:Y:S01]  /*5530*/  FSETP.NEU.FTZ.AND P1, PT, R3.reuse, -INF , PT ;  /* 0xff8000000300780b */ /* 0x040fe20003f3d000 */
[----:B------:R-:W-:Y:S01]  /*5540*/  FMUL.FTZ R205, R3, UR4 ;  /* 0x0000000403cd7c20 */ /* 0x000fe20008410000 */
[----:B------:R-:W3:Y:S01]  /*5550*/  LDSM.16.MT88.4 R120, [R193+0x14000] ;  /* 0x01400000c178783b */ /* 0x000ee20000004200 */
[--C-:B------:R-:W-:Y:S01]  /*5560*/  FFMA.FTZ R192, R37, UR4, -R212.reuse ;  /* 0x0000000425c07c23 */ /* 0x100fe200080108d4 */
[--C-:B------:R-:W-:Y:S01]  /*5570*/  FFMA.FTZ R191, R77, UR4, -R212.reuse ;  /* 0x000000044dbf7c23 */ /* 0x100fe200080108d4 */
[--C-:B------:R-:W-:Y:S01]  /*5580*/  FFMA.FTZ R188, R39, UR4, -R212.reuse ;  /* 0x0000000427bc7c23 */ /* 0x100fe200080108d4 */
[----:B------:R-:W-:Y:S01]  /*5590*/  FSEL R205, R205, RZ, P1 ;  /* 0x000000ffcdcd7208 */ /* 0x000fe20000800000 */
[----:B------:R-:W3:Y:S01]  /*55a0*/  LDSM.16.MT88.4 R128, [R197+0x16000] ;  /* 0x01600000c580783b */ /* 0x000ee20000004200 */
[--C-:B------:R-:W-:Y:S01]  /*55b0*/  FFMA.FTZ R187, R25, UR4, -R212.reuse ;  /* 0x0000000419bb7c23 */ /* 0x100fe200080108d4 */
[----:B------:R-:W-:Y:S01]  /*55c0*/  MUFU.EX2 R192, R192 ;  /* 0x000000c000c07308 */ /* 0x000fe20000000800 */
[--C-:B------:R-:W-:Y:S01]  /*55d0*/  FFMA.FTZ R184, R9, UR4, -R212.reuse ;  /* 0x0000000409b87c23 */ /* 0x100fe200080108d4 */
[--C-:B------:R-:W-:Y:S01]  /*55e0*/  FFMA.FTZ R185, R4, UR4, -R205.reuse ;  /* 0x0000000404b97c23 */ /* 0x100fe200080108cd */
[----:B------:R-:W3:Y:S01]  /*55f0*/  LDSM.16.MT88.4 R136, [R195+0x16000] ;  /* 0x01600000c388783b */ /* 0x000ee20000004200 */
[--C-:B------:R-:W-:Y:S01]  /*5600*/  FFMA.FTZ R190, R78, UR4, -R205.reuse ;  /* 0x000000044ebe7c23 */ /* 0x100fe200080108cd */
[--C-:B------:R-:W-:Y:S01]  /*5610*/  FFMA.FTZ R189, R10, UR4, -R205.reuse ;  /* 0x000000040abd7c23 */ /* 0x100fe200080108cd */
[--C-:B------:R-:W-:Y:S01]  /*5620*/  FFMA.FTZ R186, R26, UR4, -R205.reuse ;  /* 0x000000041aba7c23 */ /* 0x100fe200080108cd */
[----:B------:R-:W3:Y:S01]  /*5630*/  LDSM.16.MT88.4 R144, [R194+0x16000] ;  /* 0x01600000c290783b */ /* 0x000ee20000004200 */
[----:B------:R-:W4:Y:S01]  /*5640*/  MUFU.EX2 R191, R191 ;  /* 0x000000bf00bf7308 */ /* 0x000f220000000800 */
[--C-:B------:R-:W-:Y:S01]  /*5650*/  FFMA.FTZ R180, R11, UR4, -R212.reuse ;  /* 0x000000040bb47c23 */ /* 0x100fe200080108d4 */
[--C-:B------:R-:W-:Y:S01]  /*5660*/  FFMA.FTZ R182, R8, UR4, -R205.reuse ;  /* 0x0000000408b67c23 */ /* 0x100fe200080108cd */
[----:B------:R-:W3:Y:S01]  /*5670*/  LDSM.16.MT88.4 R4, [R193+0x16000] ;  /* 0x01600000c104783b */ /* 0x000ee20000004200 */
[----:B------:R-:W-:Y:S01]  /*5680*/  MUFU.EX2 R188, R188 ;  /* 0x000000bc00bc7308 */ /* 0x000fe20000000800 */
[--C-:B------:R-:W-:Y:S01]  /*5690*/  FFMA.FTZ R183, R19, UR4, -R212.reuse ;  /* 0x0000000413b77c23 */ /* 0x100fe200080108d4 */
[--C-:B------:R-:W-:Y:S01]  /*56a0*/  FFMA.FTZ R167, R17, UR4, -R212.reuse ;  /* 0x0000000411a77c23 */ /* 0x100fe200080108d4 */
[----:B------:R-:W3:Y:S01]  /*56b0*/  LDSM.16.MT88.4 R8, [R195+0x10800] ;  /* 0x01080000c308783b */ /* 0x000ee20000004200 */
[----:B------:R-:W5:Y:S01]  /*56c0*/  MUFU.EX2 R187, R187 ;  /* 0x000000bb00bb7308 */ /* 0x000f620000000800 */
[--C-:B------:R-:W-:Y:S01]  /*56d0*/  FFMA.FTZ R181, R20, UR4, -R205.reuse ;  /* 0x0000000414b57c23 */ /* 0x100fe200080108cd */
[--C-:B------:R-:W-:Y:S01]  /*56e0*/  FFMA.FTZ R166, R16, UR4, -R205.reuse ;  /* 0x0000000410a67c23 */ /* 0x100fe200080108cd */
[----:B------:R-:W3:Y:S01]  /*56f0*/  LDSM.16.MT88.4 R12, [R197+0x10800] ;  /* 0x01080000c50c783b */ /* 0x000ee20000004200 */
[----:B------:R-:W-:Y:S01]  /*5700*/  MUFU.EX2 R190, R190 ;  /* 0x000000be00be7308 */ /* 0x000fe20000000800 */
[--C-:B------:R-:W-:Y:S01]  /*5710*/  FFMA.FTZ R165, R18, UR4, -R205.reuse ;  /* 0x0000000412a57c23 */ /* 0x100fe200080108cd */
[----:B----4-:R-:W-:Y:S01]  /*5720*/  F2FP.BF16.F32.PACK_AB R148, R191, R192 ;  /* 0x000000c0bf94723e */ /* 0x010fe200000010ff */
[----:B------:R-:W4:Y:S01]  /*5730*/  LDSM.16.MT88.4 R16, [R193+0x10800] ;  /* 0x01080000c110783b */ /* 0x000f220000004200 */
[----:B------:R-:W1:Y:S01]  /*5740*/  MUFU.EX2 R189, R189 ;  /* 0x000000bd00bd7308 */ /* 0x000e620000000800 */
[--C-:B------:R-:W-:Y:S01]  /*5750*/  FFMA.FTZ R196, R201, UR4, -R212.reuse ;  /* 0x00000004c9c47c23 */ /* 0x100fe200080108d4 */
[--C-:B------:R-:W-:Y:S01]  /*5760*/  FFMA.FTZ R201, R199, UR4, -R212.reuse ;  /* 0x00000004c7c97c23 */ /* 0x100fe200080108d4 */
[----:B------:R-:W4:Y:S01]  /*5770*/  LDSM.16.MT88.4 R20, [R194+0x10800] ;  /* 0x01080000c214783b */ /* 0x000f220000004200 */
[----:B------:R-:W-:Y:S01]  /*5780*/  MUFU.EX2 R186, R186 ;  /* 0x000000ba00ba7308 */ /* 0x000fe20000000800 */
[--C-:B------:R-:W-:Y:S01]  /*5790*/  FFMA.FTZ R206, R200, UR4, -R205.reuse ;  /* 0x00000004c8ce7c23 */ /* 0x100fe200080108cd */
[----:B-----5:R-:W-:Y:S01]  /*57a0*/  F2FP.BF16.F32.PACK_AB R150, R187, R188 ;  /* 0x000000bcbb96723e */ /* 0x020fe200000010ff */
[----:B------:R-:W-:Y:S01]  /*57b0*/  LDSM.16.MT88.4 R24, [R194+0x14800] ;  /* 0x01480000c218783b */ /* 0x000fe20000004200 */
[----:B------:R-:W5:Y:S01]  /*57c0*/  MUFU.EX2 R185, R185 ;  /* 0x000000b900b97308 */ /* 0x000f620000000800 */
[--C-:B------:R-:W-:Y:S01]  /*57d0*/  FFMA.FTZ R199, R179, UR4, -R212.reuse ;  /* 0x00000004b3c77c23 */ /* 0x100fe200080108d4 */
[--C-:B------:R-:W-:Y:S01]  /*57e0*/  FFMA.FTZ R207, R198, UR4, -R205.reuse ;  /* 0x00000004c6cf7c23 */ /* 0x100fe200080108cd */
[----:B------:R-:W-:Y:S01]  /*57f0*/  LDSM.16.MT88.4 R172, [R195+0x12800] ;  /* 0x01280000c3ac783b */ /* 0x000fe20000004200 */
[----:B------:R-:W-:Y:S01]  /*5800*/  MUFU.EX2 R184, R184 ;  /* 0x000000b800b87308 */ /* 0x000fe20000000800 */
[--C-:B------:R-:W-:Y:S01]  /*5810*/  FFMA.FTZ R200, R178, UR4, -R205.reuse ;  /* 0x00000004b2c87c23 */ /* 0x100fe200080108cd */
[----:B-1----:R-:W-:Y:S01]  /*5820*/  F2FP.BF16.F32.PACK_AB R149, R189, R190 ;  /* 0x000000bebd95723e */ /* 0x002fe200000010ff */
[----:B------:R-:W-:Y:S01]  /*5830*/  LDSM.16.MT88.4 R168, [R194+0x12800] ;  /* 0x01280000c2a8783b */ /* 0x000fe20000004200 */
[----:B------:R-:W1:Y:S01]  /*5840*/  MUFU.EX2 R183, R183 ;  /* 0x000000b700b77308 */ /* 0x000e620000000800 */
[--C-:B------:R-:W-:Y:S01]  /*5850*/  FFMA.FTZ R211, R176, UR4, -R205.reuse ;  /* 0x00000004b0d37c23 */ /* 0x100fe200080108cd */
[--C-:B------:R-:W-:Y:S01]  /*5860*/  FFMA.FTZ R177, R177, UR4, -R212.reuse ;  /* 0x00000004b1b17c23 */ /* 0x100fe200080108d4 */
[----:B------:R-:W-:Y:S01]  /*5870*/  LDSM.16.MT88.4 R32, [R197+0x14800] ;  /* 0x01480000c520783b */ /* 0x000fe20000004200 */
[----:B------:R-:W-:Y:S01]  /*5880*/  MUFU.EX2 R180, R180 ;  /* 0x000000b400b47308 */ /* 0x000fe20000000800 */
[----:B------:R-:W-:Y:S01]  /*5890*/  FFMA.FTZ R237, R208, UR4, -R212 ;  /* 0x00000004d0ed7c23 */ /* 0x000fe200080108d4 */
[----:B-----5:R-:W-:Y:S01]  /*58a0*/  F2FP.BF16.F32.PACK_AB R151, R185, R186 ;  /* 0x000000bab997723e */ /* 0x020fe200000010ff */
[----:B------:R-:W-:Y:S01]  /*58b0*/  LDSM.16.MT88.4 R28, [R195+0x14800] ;  /* 0x01480000c31c783b */ /* 0x000fe20000004200 */
[----:B------:R-:W-:Y:S01]  /*58c0*/  MUFU.EX2 R167, R167 ;  /* 0x000000a700a77308 */ /* 0x000fe20000000800 */
[--C-:B------:R-:W-:Y:S01]  /*58d0*/  FFMA.FTZ R204, R204, UR4, -R205.reuse ;  /* 0x00000004cccc7c23 */ /* 0x100fe200080108cd */
[--C-:B------:R-:W-:Y:S01]  /*58e0*/  FFMA.FTZ R235, R202, UR4, -R205.reuse ;  /* 0x00000004caeb7c23 */ /* 0x100fe200080108cd */
[----:B------:R-:W-:Y:S01]  /*58f0*/  FFMA.FTZ R203, R203, UR4, -R205 ;  /* 0x00000004cbcb7c23 */ /* 0x000fe200080108cd */
[----:B------:R-:W-:Y:S01]  /*5900*/  MUFU.EX2 R182, R182 ;  /* 0x000000b600b67308 */ /* 0x000fe20000000800 */
[C---:B------:R-:W-:Y:S01]  /*5910*/  HMMA.16816.F32.BF16 R36, R148.reuse, R40, RZ ;  /* 0x000000289424723c */ /* 0x040fe200000418ff */
[----:B------:R-:W-:Y:S01]  /*5920*/  FADD.FTZ R191, R192, R191 ;  /* 0x000000bfc0bf7221 */ /* 0x000fe20000010000 */
[----:B------:R-:W-:Y:S01]  /*5930*/  FADD.FTZ R189, R190, R189 ;  /* 0x000000bdbebd7221 */ /* 0x000fe20000010000 */
[----:B------:R-:W5:Y:S02]  /*5940*/  MUFU.EX2 R181, R181 ;  /* 0x000000b500b57308 */ /* 0x000f640000000800 */
[----:B------:R-:W-:Y:S01]  /*5950*/  FADD.FTZ R188, R188, R191 ;  /* 0x000000bfbcbc7221 */ /* 0x000fe20000010000 */
[----:B------:R-:W-:Y:S01]  /*5960*/  FADD.FTZ R186, R186, R189 ;  /* 0x000000bdbaba7221 */ /* 0x000fe20000010000 */
[----:B------:R-:W-:Y:S01]  /*5970*/  MUFU.EX2 R166, R166 ;  /* 0x000000a600a67308 */ /* 0x000fe20000000800 */
[C---:B------:R-:W-:Y:S01]  /*5980*/  HMMA.16816.F32.BF16 R40, R148.reuse, R42, RZ ;  /* 0x0000002a9428723c */ /* 0x040fe200000418ff */
[----:B------:R-:W-:Y:S01]  /*5990*/  FADD.FTZ R187, R187, R188 ;  /* 0x000000bcbbbb7221 */ /* 0x000fe20000010000 */
[----:B------:R-:W-:Y:S01]  /*59a0*/  FADD.FTZ R185, R185, R186 ;  /* 0x000000bab9b97221 */ /* 0x000fe20000010000 */
[----:B------:R-:W4:Y:S04]  /*59b0*/  MUFU.EX2 R165, R165 ;  /* 0x000000a500a57308 */ /* 0x000f280000000800 */
[----:B------:R-:W-:Y:S01]  /*59c0*/  MUFU.EX2 R196, R196 ;  /* 0x000000c400c47308 */ /* 0x000fe20000000800 */
[C---:B------:R-:W-:Y:S03]  /*59d0*/  HMMA.16816.F32.BF16 R160, R148.reuse, R156, RZ ;  /* 0x0000009c94a0723c */ /* 0x040fe600000418ff */
[----:B------:R-:W4:Y:S04]  /*59e0*/  MUFU.EX2 R201, R201 ;  /* 0x000000c900c97308 */ /* 0x000f280000000800 */
[----:B------:R-:W-:Y:S01]  /*59f0*/  MUFU.EX2 R199, R199 ;  /* 0x000000c700c77308 */ /* 0x000fe20000000800 */
[C---:B------:R-:W-:Y:S03]  /*5a00*/  HMMA.16816.F32.BF16 R44, R148.reuse, R48, RZ ;  /* 0x00000030942c723c */ /* 0x040fe600000418ff */
[----:B------:R2:W-:Y:S04]  /*5a10*/  MUFU.EX2 R198, R177 ;  /* 0x000000b100c67308 */ /* 0x0005e80000000800 */
[----:B------:R-:W-:Y:S01]  /*5a20*/  MUFU.EX2 R207, R207 ;  /* 0x000000cf00cf7308 */ /* 0x000fe20000000800 */
[C---:B------:R-:W-:Y:S03]  /*5a30*/  HMMA.16816.F32.BF16 R52, R148.reuse, R56, RZ ;  /* 0x000000389434723c */ /* 0x040fe600000418ff */
[----:B------:R-:W4:Y:S04]  /*5a40*/  MUFU.EX2 R206, R206 ;  /* 0x000000ce00ce7308 */ /* 0x000f280000000800 */
[----:B------:R-:W-:Y:S01]  /*5a50*/  MUFU.EX2 R200, R200 ;  /* 0x000000c800c87308 */ /* 0x000fe20000000800 */
[C---:B------:R-:W-:Y:S01]  /*5a60*/  HMMA.16816.F32.BF16 R60, R148.reuse, R64, RZ ;  /* 0x00000040943c723c */ /* 0x040fe200000418ff */
[----:B--2---:R-:W-:Y:S02]  /*5a70*/  LDSM.16.MT88.4 R176, [R197+0x13000] ;  /* 0x01300000c5b0783b */ /* 0x004fe40000004200 */
[----:B------:R-:W2:Y:S04]  /*5a80*/  MUFU.EX2 R211, R211 ;  /* 0x000000d300d37308 */ /* 0x000ea80000000800 */
[----:B------:R-:W-:Y:S01]  /*5a90*/  MUFU.EX2 R237, R237 ;  /* 0x000000ed00ed7308 */ /* 0x000fe20000000800 */
[C---:B------:R-:W-:Y:S03]  /*5aa0*/  HMMA.16816.F32.BF16 R68, R148.reuse, R72, RZ ;  /* 0x000000489444723c */ /* 0x040fe600000418ff */
[----:B------:R-:W-:Y:S04]  /*5ab0*/  MUFU.EX2 R204, R204 ;  /* 0x000000cc00cc7308 */ /* 0x000fe80000000800 */
[----:B------:R-:W-:Y:S01]  /*5ac0*/  MUFU.EX2 R202, R203 ;  /* 0x000000cb00ca7308 */ /* 0x000fe20000000800 */
[C---:B------:R-:W-:Y:S03]  /*5ad0*/  HMMA.16816.F32.BF16 R76, R148.reuse, R80, RZ ;  /* 0x00000050944c723c */ /* 0x040fe600000418ff */
[----:B------:R-:W-:Y:S05]  /*5ae0*/  MUFU.EX2 R235, R235 ;  /* 0x000000eb00eb7308 */ /* 0x000fea0000000800 */
[C---:B------:R-:W-:Y:S08]  /*5af0*/  HMMA.16816.F32.BF16 R84, R148.reuse, R88, RZ ;  /* 0x000000589454723c */ /* 0x040ff000000418ff */
[C---:B------:R-:W-:Y:S08]  /*5b00*/  HMMA.16816.F32.BF16 R92, R148.reuse, R96, RZ ;  /* 0x00000060945c723c */ /* 0x040ff000000418ff */
[C---:B------:R-:W-:Y:S08]  /*5b10*/  HMMA.16816.F32.BF16 R100, R148.reuse, R104, RZ ;  /* 0x000000689464723c */ /* 0x040ff000000418ff */
[C---:B---3--:R-:W-:Y:S08]  /*5b20*/  HMMA.16816.F32.BF16 R108, R148.reuse, R112, RZ ;  /* 0x00000070946c723c */ /* 0x048ff000000418ff */
        /* <DEDUP_REMOVED lines=19> */
[----:B-1----:R-:W-:Y:S01]  /*5c60*/  F2FP.BF16.F32.PACK_AB R4, R183, R184 ;  /* 0x000000b8b704723e */ /* 0x002fe200000010ff */
[----:B------:R-:W-:Y:S01]  /*5c70*/  FADD.FTZ R184, R184, R187 ;  /* 0x000000bbb8b87221 */ /* 0x000fe20000010000 */
[----:B-----5:R-:W-:Y:S01]  /*5c80*/  F2FP.BF16.F32.PACK_AB R5, R181, R182 ;  /* 0x000000b6b505723e */ /* 0x020fe200000010ff */
[----:B------:R-:W-:-:S02]  /*5c90*/  FADD.FTZ R182, R182, R185 ;  /* 0x000000b9b6b67221 */ /* 0x000fc40000010000 */
[----:B------:R-:W-:Y:S02]  /*5ca0*/  FADD.FTZ R183, R183, R184 ;  /* 0x000000b8b7b77221 */ /* 0x000fe40000010000 */
[----:B------:R-:W-:Y:S01]  /*5cb0*/  HMMA.16816.F32.BF16 R148, R148, R6, RZ ;  /* 0x000000069494723c */ /* 0x000fe200000418ff */
[----:B------:R-:W-:Y:S01]  /*5cc0*/  F2FP.BF16.F32.PACK_AB R6, R167, R180 ;  /* 0x000000b4a706723e */ /* 0x000fe200000010ff */
[----:B------:R-:W-:Y:S01]  /*5cd0*/  FADD.FTZ R181, R181, R182 ;  /* 0x000000b6b5b57221 */ /* 0x000fe20000010000 */
[----:B----4-:R-:W-:Y:S01]  /*5ce0*/  F2FP.BF16.F32.PACK_AB R7, R165, R166 ;  /* 0x000000a6a507723e */ /* 0x010fe200000010ff */
[----:B------:R-:W-:-:S04]  /*5cf0*/  FADD.FTZ R180, R180, R183 ;  /* 0x000000b7b4b47221 */ /* 0x000fc80000010000 */
[----:B------:R-:W-:Y:S02]  /*5d00*/  FADD.FTZ R167, R167, R180 ;  /* 0x000000b4a7a77221 */ /* 0x000fe40000010000 */
[C---:B------:R-:W-:Y:S08]  /*5d10*/  HMMA.16816.F32.BF16 R36, R4.reuse, R8, R36 ;  /* 0x000000080424723c */ /* 0x040ff00000041824 */
[C---:B------:R-:W-:Y:S01]  /*5d20*/  HMMA.16816.F32.BF16 R40, R4.reuse, R10, R40 ;  /* 0x0000000a0428723c */ /* 0x040fe20000041828 */
[----:B------:R-:W1:Y:S07]  /*5d30*/  LDSM.16.MT88.4 R8, [R193+0x12800] ;  /* 0x01280000c108783b */ /* 0x000e6e0000004200 */
[C---:B------:R-:W-:Y:S08]  /*5d40*/  HMMA.16816.F32.BF16 R160, R4.reuse, R12, R160 ;  /* 0x0000000c04a0723c */ /* 0x040ff000000418a0 */
[C---:B------:R-:W-:Y:S01]  /*5d50*/  HMMA.16816.F32.BF16 R156, R4.reuse, R14, R156 ;  /* 0x0000000e049c723c */ /* 0x040fe2000004189c */
[----:B------:R-:W3:Y:S07]  /*5d60*/  LDSM.16.MT88.4 R12, [R197+0x12800] ;  /* 0x01280000c50c783b */ /* 0x000eee0000004200 */
[C---:B------:R-:W-:Y:S08]  /*5d70*/  HMMA.16816.F32.BF16 R52, R4.reuse, R16, R52 ;  /* 0x000000100434723c */ /* 0x040ff00000041834 */
[C---:B------:R-:W-:Y:S01]  /*5d80*/  HMMA.16816.F32.BF16 R56, R4.reuse, R18, R56 ;  /* 0x000000120438723c */ /* 0x040fe20000041838 */
[----:B------:R-:W4:Y:S07]  /*5d90*/  LDSM.16.MT88.4 R16, [R197+0x16800] ;  /* 0x01680000c510783b */ /* 0x000f2e0000004200 */
[C---:B------:R-:W-:Y:S08]  /*5da0*/  HMMA.16816.F32.BF16 R44, R4.reuse, R20, R44 ;  /* 0x00000014042c723c */ /* 0x040ff0000004182c */
[C---:B-1----:R-:W-:Y:S08]  /*5db0*/  HMMA.16816.F32.BF16 R84, R4.reuse, R8, R84 ;  /* 0x000000080454723c */ /* 0x042ff00000041854 */
[C---:B------:R-:W-:Y:S01]  /*5dc0*/  HMMA.16816.F32.BF16 R88, R4.reuse, R10, R88 ;  /* 0x0000000a0458723c */ /* 0x040fe20000041858 */
[----:B------:R-:W1:Y:S07]  /*5dd0*/  LDSM.16.MT88.4 R8, [R194+0x16800] ;  /* 0x01680000c208783b */ /* 0x000e6e0000004200 */
[C---:B------:R-:W-:Y:S01]  /*5de0*/  HMMA.16816.F32.BF16 R48, R4.reuse, R22, R48 ;  /* 0x000000160430723c */ /* 0x040fe20000041830 */
[----:B------:R-:W5:Y:S07]  /*5df0*/  LDSM.16.MT88.4 R20, [R193+0x14800] ;  /* 0x01480000c114783b */ /* 0x000f6e0000004200 */
[C---:B---3--:R-:W-:Y:S08]  /*5e00*/  HMMA.16816.F32.BF16 R60, R4.reuse, R12, R60 ;  /* 0x0000000c043c723c */ /* 0x048ff0000004183c */
[C---:B------:R-:W-:Y:S01]  /*5e10*/  HMMA.16816.F32.BF16 R64, R4.reuse, R14, R64 ;  /* 0x0000000e0440723c */ /* 0x040fe20000041840 */
[----:B------:R-:W3:Y:S07]  /*5e20*/  LDSM.16.MT88.4 R12, [R195+0x16800] ;  /* 0x01680000c30c783b */ /* 0x000eee0000004200 */
[C---:B------:R-:W-:Y:S08]  /*5e30*/  HMMA.16816.F32.BF16 R108, R4.reuse, R24, R108 ;  /* 0x00000018046c723c */ /* 0x040ff0000004186c */
[C---:B------:R-:W-:Y:S01]  /*5e40*/  HMMA.16816.F32.BF16 R112, R4.reuse, R26, R112 ;  /* 0x0000001a0470723c */ /* 0x040fe20000041870 */
[----:B------:R-:W2:Y:S07]  /*5e50*/  LDSM.16.MT88.4 R24, [R193+0x16800] ;  /* 0x01680000c118783b */ /* 0x000eae0000004200 */
[C---:B----4-:R-:W-:Y:S08]  /*5e60*/  HMMA.16816.F32.BF16 R124, R4.reuse, R16, R124 ;  /* 0x00000010047c723c */ /* 0x050ff0000004187c */
[C---:B------:R-:W-:Y:S01]  /*5e70*/  HMMA.16816.F32.BF16 R128, R4.reuse, R18, R128 ;  /* 0x000000120480723c */ /* 0x040fe20000041880 */
[----:B------:R-:W4:Y:S07]  /*5e80*/  LDSM.16.MT88.4 R16, [R195+0x11000] ;  /* 0x01100000c310783b */ /* 0x000f2e0000004200 */
        /* <DEDUP_REMOVED lines=15> */
[C---:B-----5:R-:W-:Y:S08]  /*5f80*/  HMMA.16816.F32.BF16 R116, R4.reuse, R20, R116 ;  /* 0x000000140474723c */ /* 0x060ff00000041874 */
[C---:B------:R-:W-:Y:S01]  /*5f90*/  HMMA.16816.F32.BF16 R120, R4.reuse, R22, R120 ;  /* 0x000000160478723c */ /* 0x040fe20000041878 */
[----:B------:R-:W-:Y:S07]  /*5fa0*/  LDSM.16.MT88.4 R20, [R197+0x11000] ;  /* 0x01100000c514783b */ /* 0x000fee0000004200 */
[C---:B---3--:R-:W-:Y:S08]  /*5fb0*/  HMMA.16816.F32.BF16 R132, R4.reuse, R12, R132 ;  /* 0x0000000c0484723c */ /* 0x048ff00000041884 */
[C---:B------:R-:W-:Y:S01]  /*5fc0*/  HMMA.16816.F32.BF16 R136, R4.reuse, R14, R136 ;  /* 0x0000000e0488723c */ /* 0x040fe20000041888 */
[----:B------:R-:W3:Y:S07]  /*5fd0*/  LDSM.16.MT88.4 R12, [R194+0x11000] ;  /* 0x01100000c20c783b */ /* 0x000eee0000004200 */
[C---:B--2---:R-:W-:Y:S08]  /*5fe0*/  HMMA.16816.F32.BF16 R152, R4.reuse, R24, R152 ;  /* 0x000000180498723c */ /* 0x044ff00000041898 */
[----:B------:R-:W-:Y:S01]  /*5ff0*/  HMMA.16816.F32.BF16 R148, R4, R26, R148 ;  /* 0x0000001a0494723c */ /* 0x000fe20000041894 */
[----:B------:R-:W-:Y:S01]  /*6000*/  F2FP.BF16.F32.PACK_AB R4, R201, R196 ;  /* 0x000000c4c904723e */ /* 0x000fe200000010ff */
[----:B------:R-:W-:Y:S01]  /*6010*/  LDSM.16.MT88.4 R24, [R194+0x15000] ;  /* 0x01500000c218783b */ /* 0x000fe20000004200 */
[----:B------:R-:W-:Y:S01]  /*6020*/  F2FP.BF16.F32.PACK_AB R5, R206, R207 ;  /* 0x000000cfce05723e */ /* 0x000fe200000010ff */
[----:B------:R-:W-:Y:S01]  /*6030*/  FADD.FTZ R196, R196, R167 ;  /* 0x000000a7c4c47221 */ /* 0x000fe20000010000 */
[----:B------:R-:W-:-:S02]  /*6040*/  F2FP.BF16.F32.PACK_AB R6, R198, R199 ;  /* 0x000000c7c606723e */ /* 0x000fc400000010ff */
[----:B------:R-:W-:-:S07]  /*6050*/  F2FP.BF16.F32.PACK_AB R7, R211, R200 ;  /* 0x000000c8d307723e */ /* 0x000fce00000010ff */
[C---:B----4-:R-:W-:Y:S08]  /*6060*/  HMMA.16816.F32.BF16 R36, R4.reuse, R16, R36 ;  /* 0x000000100424723c */ /* 0x050ff00000041824 */
[C---:B------:R-:W-:Y:S01]  /*6070*/  HMMA.16816.F32.BF16 R40, R4.reuse, R18, R40 ;  /* 0x000000120428723c */ /* 0x040fe20000041828 */
[----:B------:R-:W2:Y:S07]  /*6080*/  LDSM.16.MT88.4 R16, [R193+0x13000] ;  /* 0x01300000c110783b */ /* 0x000eae0000004200 */
[C---:B-1----:R-:W-:Y:S08]  /*6090*/  HMMA.16816.F32.BF16 R52, R4.reuse, R8, R52 ;  /* 0x000000080434723c */ /* 0x042ff00000041834 */
[C---:B------:R-:W-:Y:S01]  /*60a0*/  HMMA.16816.F32.BF16 R56, R4.reuse, R10, R56 ;  /* 0x0000000a0438723c */ /* 0x040fe20000041838 */
[----:B------:R-:W1:Y:S07]  /*60b0*/  LDSM.16.MT88.4 R8, [R195+0x17000] ;  /* 0x01700000c308783b */ /* 0x000e6e0000004200 */
[C---:B---3--:R-:W-:Y:S08]  /*60c0*/  HMMA.16816.F32.BF16 R44, R4.reuse, R12, R44 ;  /* 0x0000000c042c723c */ /* 0x048ff0000004182c */
[C---:B------:R-:W-:Y:S01]  /*60d0*/  HMMA.16816.F32.BF16 R48, R4.reuse, R14, R48 ;  /* 0x0000000e0430723c */ /* 0x040fe20000041830 */
[----:B------:R-:W3:Y:S07]  /*60e0*/  LDSM.16.MT88.4 R12, [R197+0x17000] ;  /* 0x01700000c50c783b */ /* 0x000eee0000004200 */
[C---:B------:R-:W-:Y:S08]  /*60f0*/  HMMA.16816.F32.BF16 R160, R4.reuse, R20, R160 ;  /* 0x0000001404a0723c */ /* 0x040ff000000418a0 */
[C---:B--2---:R-:W-:Y:S08]  /*6100*/  HMMA.16816.F32.BF16 R84, R4.reuse, R16, R84 ;  /* 0x000000100454723c */ /* 0x044ff00000041854 */
[C---:B------:R-:W-:Y:S01]  /*6110*/  HMMA.16816.F32.BF16 R88, R4.reuse, R18, R88 ;  /* 0x000000120458723c */ /* 0x040fe20000041858 */
[----:B------:R-:W2:Y:S07]  /*6120*/  LDSM.16.MT88.4 R16, [R194+0x17000] ;  /* 0x01700000c210783b */ /* 0x000eae0000004200 */
[C---:B------:R-:W-:Y:S01]  /*6130*/  HMMA.16816.F32.BF16 R156, R4.reuse, R22, R156 ;  /* 0x00000016049c723c */ /* 0x040fe2000004189c */
[----:B------:R-:W4:Y:S07]  /*6140*/  LDSM.16.MT88.4 R20, [R193+0x15000] ;  /* 0x01500000c114783b */ /* 0x000f2e0000004200 */
[C---:B------:R-:W-:Y:S08]  /*6150*/  HMMA.16816.F32.BF16 R108, R4.reuse, R24, R108 ;  /* 0x00000018046c723c */ /* 0x040ff0000004186c */
[C---:B------:R-:W-:Y:S01]  /*6160*/  HMMA.16816.F32.BF16 R112, R4.reuse, R26, R112 ;  /* 0x0000001a0470723c */ /* 0x040fe20000041870 */
[----:B------:R-:W5:Y:S07]  /*6170*/  LDSM.16.MT88.4 R24, [R193+0x17000] ;  /* 0x01700000c118783b */ /* 0x000f6e0000004200 */
[C---:B-1----:R-:W-:Y:S08]  /*6180*/  HMMA.16816.F32.BF16 R132, R4.reuse, R8, R132 ;  /* 0x000000080484723c */ /* 0x042ff00000041884 */
[C---:B------:R-:W-:Y:S01]  /*6190*/  HMMA.16816.F32.BF16 R136, R4.reuse, R10, R136 ;  /* 0x0000000a0488723c */ /* 0x040fe20000041888 */
[----:B------:R-:W1:Y:S07]  /*61a0*/  LDSM.16.MT88.4 R8, [R197+0x13800] ;  /* 0x01380000c508783b */ /* 0x000e6e0000004200 */
[----:B------:R-:W-:Y:S01]  /*61b0*/  HMMA.16816.F32.BF16 R60, R4, R176, R60 ;  /* 0x000000b0043c723c */ /* 0x000fe2000004183c */
[--C-:B------:R-:W-:Y:S01]  /*61c0*/  FFMA.FTZ R176, R219, UR4, -R212.reuse ;  /* 0x00000004dbb07c23 */ /* 0x100fe200080108d4 */
[----:B------:R-:W-:-:S05]  /*61d0*/  FFMA.FTZ R177, R213, UR4, -R212 ;  /* 0x00000004d5b17c23 */ /* 0x000fca00080108d4 */
[----:B------:R-:W-:Y:S01]  /*61e0*/  MUFU.EX2 R176, R176 ;  /* 0x000000b000b07308 */ /* 0x000fe20000000800 */
[C---:B------:R-:W-:Y:S01]  /*61f0*/  HMMA.16816.F32.BF16 R64, R4.reuse, R178, R64 ;  /* 0x000000b20440723c */ /* 0x040fe20000041840 */
[----:B------:R-:W-:Y:S01]  /*6200*/  FFMA.FTZ R178, R209, UR4, -R212 ;  /* 0x00000004d1b27c23 */ /* 0x000fe200080108d4 */
[----:B------:R-:W-:Y:S01]  /*6210*/  FFMA.FTZ R179, R210, UR4, -R205 ;  /* 0x00000004d2b37c23 */ /* 0x000fe200080108cd */
[----:B------:R-:W1:Y:S04]  /*6220*/  MUFU.EX2 R177, R177 ;  /* 0x000000b100b17308 */ /* 0x000e680000000800 */
[----:B------:R-:W-:Y:S01]  /*6230*/  MUFU.EX2 R178, R178 ;  /* 0x000000b200b27308 */ /* 0x000fe20000000800 */
[C---:B---3--:R-:W-:Y:S03]  /*6240*/  HMMA.16816.F32.BF16 R124, R4.reuse, R12, R124 ;  /* 0x0000000c047c723c */ /* 0x048fe6000004187c */
[----:B------:R-:W3:Y:S05]  /*6250*/  MUFU.EX2 R179, R179 ;  /* 0x000000b300b37308 */ /* 0x000eea0000000800 */
[C---:B------:R-:W-:Y:S01]  /*6260*/  HMMA.16816.F32.BF16 R128, R4.reuse, R14, R128 ;  /* 0x0000000e0480723c */ /* 0x040fe20000041880 */
[----:B------:R-:W3:Y:S07]  /*6270*/  LDSM.16.MT88.4 R12, [R197+0x11800] ;  /* 0x01180000c50c783b */ /* 0x000eee0000004200 */
[C---:B--2---:R-:W-:Y:S08]  /*6280*/  HMMA.16816.F32.BF16 R140, R4.reuse, R16, R140 ;  /* 0x00000010048c723c */ /* 0x044ff0000004188c */
[C---:B------:R-:W-:Y:S01]  /*6290*/  HMMA.16816.F32.BF16 R144, R4.reuse, R18, R144 ;  /* 0x000000120490723c */ /* 0x040fe20000041890 */
[----:B------:R-:W2:Y:S07]  /*62a0*/  LDSM.16.MT88.4 R16, [R197+0x17800] ;  /* 0x01780000c510783b */ /* 0x000eae0000004200 */
        /* <DEDUP_REMOVED lines=14> */
[----:B------:R-:W4:Y:S07]  /*6390*/  LDSM.16.MT88.4 R20, [R197+0x15800] ;  /* 0x01580000c514783b */ /* 0x000f2e0000004200 */
[C---:B-----5:R-:W-:Y:S08]  /*63a0*/  HMMA.16816.F32.BF16 R152, R4.reuse, R24, R152 ;  /* 0x000000180498723c */ /* 0x060ff00000041898 */
[----:B------:R-:W-:Y:S01]  /*63b0*/  HMMA.16816.F32.BF16 R148, R4, R26, R148 ;  /* 0x0000001a0494723c */ /* 0x000fe20000041894 */
[----:B-1----:R-:W-:Y:S01]  /*63c0*/  F2FP.BF16.F32.PACK_AB R4, R177, R176 ;  /* 0x000000b0b104723e */ /* 0x002fe200000010ff */
[----:B------:R-:W-:Y:S01]  /*63d0*/  LDSM.16.MT88.4 R24, [R194+0x15800] ;  /* 0x01580000c218783b */ /* 0x000fe20000004200 */
[----:B---3--:R-:W-:-:S02]  /*63e0*/  F2FP.BF16.F32.PACK_AB R5, R204, R179 ;  /* 0x000000b3cc05723e */ /* 0x008fc400000010ff */
[----:B------:R-:W-:Y:S02]  /*63f0*/  F2FP.BF16.F32.PACK_AB R6, R237, R178 ;  /* 0x000000b2ed06723e */ /* 0x000fe400000010ff */
[----:B------:R-:W-:-:S07]  /*6400*/  F2FP.BF16.F32.PACK_AB R7, R235, R202 ;  /* 0x000000caeb07723e */ /* 0x000fce00000010ff */
[C---:B------:R-:W-:Y:S08]  /*6410*/  HMMA.16816.F32.BF16 R60, R4.reuse, R8, R60 ;  /* 0x00000008043c723c */ /* 0x040ff0000004183c */
        /* <DEDUP_REMOVED lines=8> */
[C---:B----4-:R-:W-:Y:S08]  /*64a0*/  HMMA.16816.F32.BF16 R92, R4.reuse, R20, R92 ;  /* 0x00000014045c723c */ /* 0x050ff0000004185c */
[C---:B-1----:R-:W-:Y:S08]  /*64b0*/  HMMA.16816.F32.BF16 R44, R4.reuse, R8, R44 ;  /* 0x00000008042c723c */ /* 0x042ff0000004182c */
[C---:B------:R-:W-:Y:S01]  /*64c0*/  HMMA.16816.F32.BF16 R48, R4.reuse, R10, R48 ;  /* 0x0000000a0430723c */ /* 0x040fe20000041830 */
[----:B------:R-:W1:Y:S07]  /*64d0*/  LDSM.16.MT88.4 R8, [R193+0x15800] ;  /* 0x01580000c108783b */ /* 0x000e6e0000004200 */
[C---:B------:R-:W-:Y:S01]  /*64e0*/  HMMA.16816.F32.BF16 R96, R4.reuse, R22, R96 ;  /* 0x000000160460723c */ /* 0x040fe20000041860 */
[----:B------:R-:W4:Y:S07]  /*64f0*/  LDSM.16.MT88.4 R20, [R194+0x17800] ;  /* 0x01780000c214783b */ /* 0x000f2e0000004200 */
[C---:B---3--:R-:W-:Y:S08]  /*6500*/  HMMA.16816.F32.BF16 R36, R4.reuse, R12, R36 ;  /* 0x0000000c0424723c */ /* 0x048ff00000041824 */
[C---:B------:R-:W-:Y:S01]  /*6510*/  HMMA.16816.F32.BF16 R40, R4.reuse, R14, R40 ;  /* 0x0000000e0428723c */ /* 0x040fe20000041828 */
[----:B------:R-:W3:Y:S07]  /*6520*/  LDSM.16.MT88.4 R12, [R193+0x13800] ;  /* 0x01380000c10c783b */ /* 0x000eee0000004200 */
[C---:B--2---:R-:W-:Y:S08]  /*6530*/  HMMA.16816.F32.BF16 R52, R4.reuse, R16, R52 ;  /* 0x000000100434723c */ /* 0x044ff00000041834 */
[C---:B------:R-:W-:Y:S01]  /*6540*/  HMMA.16816.F32.BF16 R56, R4.reuse, R18, R56 ;  /* 0x000000120438723c */ /* 0x040fe20000041838 */
[----:B------:R-:W2:Y:S07]  /*6550*/  LDSM.16.MT88.4 R16, [R193+0x17800] ;  /* 0x01780000c110783b */ /* 0x000eae0000004200 */
[----:B-1----:R-:W-:Y:S01]  /*6560*/  HMMA.16816.F32.BF16 R116, R4, R8, R116 ;  /* 0x000000080474723c */ /* 0x002fe20000041874 */
        /* <DEDUP_REMOVED lines=20> */
[----:B------:R-:W-:-:S03]  /*66b0*/  FADD.FTZ R235, R235, R202 ;  /* 0x000000caebeb7221 */ /* 0x000fc60000010000 */
        /* <DEDUP_REMOVED lines=11> */
[C---:B--2---:R-:W-:Y:S08]  /*6770*/  HMMA.16816.F32.BF16 R152, R4.reuse, R16, R152 ;  /* 0x000000100498723c */ /* 0x044ff00000041898 */
[----:B------:R-:W-:Y:S01]  /*6780*/  HMMA.16816.F32.BF16 R148, R4, R18, R148 ;  /* 0x000000120494723c */ /* 0x000fe20000041894 */
[----:B------:R-:W-:-:S04]  /*6790*/  NOP ;  /* 0x0000000000007918 */ /* 0x000fc80000000000 */
[----:B------:R-:W-:-:S15]  /*67a0*/  BRA.U !UP1, `(.L_x_83) ;  /* 0x0000003909e47547 */ /* 0x000fde000b800000 */
[----:B------:R-:W-:Y:S01]  /*67b0*/  SHF.R.U32.HI R5, RZ, 0x1, R214 ;  /* 0x00000001ff057819 */ /* 0x000fe200000116d6 */
[----:B------:R-:W1:Y:S01]  /*67c0*/  S2UR UR6, SR_CgaCtaId ;  /* 0x00000000000679c3 */ /* 0x000e620000008800 */
[----:B------:R-:W2:Y:S01]  /*67d0*/  S2R R214, SR_TID.X ;  /* 0x0000000000d67919 */ /* 0x000ea20000002100 */
[----:B------:R-:W3:Y:S01]  /*67e0*/  LDCU UR4, c[0x0][0x440] ;  /* 0x00008800ff0477ac */ /* 0x000ee20008000800 */
[----:B------:R-:W-:Y:S01]  /*67f0*/  LOP3.LUT R5, R0, 0x8, R5, 0x78, !PT ;  /* 0x0000000800057812 */ /* 0x000fe200078e7805 */
[----:B------:R-:W-:Y:S02]  /*6800*/  IMAD.MOV.U32 R212, RZ, RZ, 0x20 ;  /* 0x00000020ffd47424 */ /* 0x000fe400078e00ff */
[----:B------:R-:W-:Y:S01]  /*6810*/  IMAD.MOV.U32 R208, RZ, RZ, 0x20 ;  /* 0x00000020ffd07424 */ /* 0x000fe200078e00ff */
[----:B------:R-:W-:Y:S01]  /*6820*/  LOP3.LUT R213, R5, 0x200, R2, 0xf8, !PT ;  /* 0x0000020005d57812 */ /* 0x000fe200078ef802 */
[----:B------:R-:W4:Y:S01]  /*6830*/  LDC.64 R222, c[0x0][0x3c0] ;  /* 0x0000f000ffde7b82 */ /* 0x000f220000000a00 */
[----:B------:R-:W-:Y:S01]  /*6840*/  SEL R212, R212, 0xffffffe0, !P2 ;  /* 0xffffffe0d4d47807 */ /* 0x000fe20005000000 */
[----:B------:R-:W-:Y:S01]  /*6850*/  IMAD.MOV.U32 R0, RZ, RZ, R3 ;  /* 0x000000ffff007224 */ /* 0x000fe200078e0003 */
[----:B------:R-:W-:Y:S01]  /*6860*/  LEA R213, R213, UR5, 0x1 ;  /* 0x00000005d5d57c11 */ /* 0x000fe2000f8e08ff */
[----:B------:R-:W-:Y:S01]  /*6870*/  IMAD.MOV.U32 R165, RZ, RZ, R164 ;  /* 0x000000ffffa57224 */ /* 0x000fe200078e00a4 */
[----:B------:R-:W-:Y:S01]  /*6880*/  UMOV UR7, 0x400 ;  /* 0x0000040000077882 */ /* 0x000fe20000000000 */
[----:B------:R-:W-:Y:S01]  /*6890*/  IMAD.MOV.U32 R211, RZ, RZ, 0x40 ;  /* 0x00000040ffd37424 */ /* 0x000fe200078e00ff */
[----:B------:R-:W-:Y:S01]  /*68a0*/  ULEA.HI.SX32 UR19, UR19, 0xfffffffe, 0x1a ;  /* 0xfffffffe13137891 */ /* 0x000fe2000f8fd2ff */
[----:B------:R-:W-:Y:S01]  /*68b0*/  IMAD.IADD R212, R212, 0x1, R213 ;  /* 0x00000001d4d47824 */ /* 0x000fe200078e02d5 */
[----:B------:R-:W4:Y:S01]  /*68c0*/  LDCU UR8, c[0x0][0x440] ;  /* 0x00008800ff0877ac */ /* 0x000f220008000800 */
[----:B------:R-:W-:Y:S01]  /*68d0*/  VIADD R230, R213, 0x10000 ;  /* 0x00010000d5e67836 */ /* 0x000fe20000000000 */
[----:B---3--:R-:W-:Y:S01]  /*68e0*/  ISETP.GE.AND P1, PT, R215, UR4, PT ;  /* 0x00000004d7007c0c */ /* 0x008fe2000bf26270 */
[----:B------:R-:W3:Y:S01]  /*68f0*/  LDCU UR4, c[0x0][0x45c] ;  /* 0x00008b80ff0477ac */ /* 0x000ee20008000800 */
[----:B-1----:R-:W-:Y:S01]  /*6900*/  ULEA UR6, UR6, UR7, 0x18 ;  /* 0x0000000706067291 */ /* 0x002fe2000f8ec0ff */
[C---:B--2---:R-:W-:Y:S01]  /*6910*/  IMAD.SHL.U32 R210, R214.reuse, 0x40, RZ ;  /* 0x00000040d6d27824 */ /* 0x044fe200078e00ff */
[C---:B------:R-:W-:Y:S01]  /*6920*/  LOP3.LUT P0, RZ, R214.reuse, 0x2, RZ, 0xc0, !PT ;  /* 0x00000002d6ff7812 */ /* 0x040fe2000780c0ff */
[----:B------:R-:W-:-:S03]  /*6930*/  IMAD.SHL.U32 R224, R214, 0x20, RZ ;  /* 0x00000020d6e07824 */ /* 0x000fc600078e00ff */
[----:B------:R-:W-:Y:S02]  /*6940*/  SEL R208, R208, 0xffffffe0, !P0 ;  /* 0xffffffe0d0d07807 */ /* 0x000fe40004000000 */
[----:B------:R-:W-:Y:S01]  /*6950*/  LOP3.LUT R209, R210, 0x400, RZ, 0xc0, !PT ;  /* 0x00000400d2d17812 */ /* 0x000fe200078ec0ff */
[----:B---3--:R-:W-:Y:S06]  /*6960*/  BRA `(.L_x_84) ;  /* 0x0000000400a87947 */ /* 0x008fec0003800000 */
.L_x_86:
[----:B------:R-:W1:Y:S01]  /*6970*/  LDC.64 R2, c[0x0][0x3b8] ;  /* 0x0000ee00ff027b82 */ /* 0x000e620000000a00 */
[----:B------:R-:W-:Y:S01]  /*6980*/  UIADD3 UR7, UPT, UPT, UR19, -0x1, URZ ;  /* 0xffffffff13077890 */ /* 0x000fe2000fffe0ff */
[----:B------:R-:W-:Y:S04]  /*6990*/  LOP3.LUT R169, R234, 0x1f8, RZ, 0xc0, !PT ;  /* 0x000001f8eaa97812 */ /* 0x000fe800078ec0ff */
[----:B------:R-:W-:Y:S04]  /*69a0*/  LOP3.LUT R169, R169, 0x38, R214, 0x78, !PT ;  /* 0x00000038a9a97812 */ /* 0x000fe800078e78d6 */
[----:B------:R-:W-:Y:S04]  /*69b0*/  LOP3.LUT R169, R169, 0x1e00, R234, 0xf8, !PT ;  /* 0x00001e00a9a97812 */ /* 0x000fe800078ef8ea */
[----:B------:R-:W-:Y:S01]  /*69c0*/  LEA R229, R169, UR5, 0x1 ;  /* 0x00000005a9e57c11 */ /* 0x000fe2000f8e08ff */
[C---:B-1----:R-:W-:Y:S01]  /*69d0*/  IMAD.WIDE.U32 R174, R2.reuse, UR7, RZ ;  /* 0x0000000702ae7c25 */ /* 0x042fe2000f8e00ff */
[C---:B------:R-:W-:Y:S03]  /*69e0*/  SHF.L.U64.HI R166, R2.reuse, 0x4, R3 ;  /* 0x0000000402a67819 */ /* 0x040fe60000010203 */
[----:B------:R-:W-:Y:S01]  /*69f0*/  IMAD.SHL.U32 R170, R2, 0x10, RZ ;  /* 0x0000001002aa7824 */ /* 0x000fe200078e00ff */
[C---:B------:R-:W-:Y:S01]  /*6a00*/  LEA R172, P6, R174.reuse, R228, 0x7 ;  /* 0x000000e4aeac7211 */ /* 0x040fe200078c38ff */
[----:B------:R-:W-:Y:S03]  /*6a10*/  IMAD R173, R3, UR7, R175 ;  /* 0x0000000703ad7c24 */ /* 0x000fe6000f8e02af */
[C---:B------:R-:W-:Y:S04]  /*6a20*/  LEA R171, P5, R174.reuse, R170, 0x6 ;  /* 0x000000aaaeab7211 */ /* 0x040fe800078a30ff */
[C-C-:B------:R-:W-:Y:S02]  /*6a30*/  LEA.HI.X R168, R174.reuse, R166, R173.reuse, 0x6, P5 ;  /* 0x000000a6aea87211 */ /* 0x140fe400028f34ad */
[----:B------:R-:W-:Y:S02]  /*6a40*/  LEA.HI.X R173, R174, R227, R173, 0x7, P6 ;  /* 0x000000e3aead7211 */ /* 0x000fe400030f3cad */
[CC--:B------:R-:W-:Y:S03]  /*6a50*/  LEA R164, P5, R2.reuse, R171.reuse, 0x5 ;  /* 0x000000ab02a47211 */ /* 0x0c0fe600078a28ff */
[----:B------:R-:W-:Y:S01]  /*6a60*/  @!PT LDS RZ, [RZ] ;  /* 0x00000000fffff984 */ /* 0x000fe20000000800 */
[----:B------:R-:W-:Y:S01]  /*6a70*/  @!PT LDS RZ, [RZ] ;  /* 0x00000000fffff984 */ /* 0x000fe20000000800 */
[----:B------:R-:W-:Y:S01]  /*6a80*/  @!PT LDS RZ, [RZ] ;  /* 0x00000000fffff984 */ /* 0x000fe20000000800 */
[----:B------:R1:W-:Y:S01]  /*6a90*/  @!P1 LDGSTS.E.BYPASS.LTC128B.128 [R229+0x8000], desc[UR20][R172.64] ;  /* 0x08000000ace59fae */ /* 0x0003e2000b981a14 */
[----:B------:R-:W-:Y:S02]  /*6aa0*/  LEA.HI.X R3, R2, R168, R3, 0x5, P5 ;  /* 0x000000a802037211 */ /* 0x000fe400028f2c03 */
[----:B------:R-:W-:Y:S01]  /*6ab0*/  IADD3 R2, P5, PT, R170, R171, RZ ;  /* 0x000000abaa027210 */ /* 0x000fe20007fbe0ff */
[----:B------:R1:W-:Y:S01]  /*6ac0*/  @P1 STS.128 [R229+0x8000], RZ ;  /* 0x008000ffe5001388 */ /* 0x0003e20000000c00 */
[CC--:B------:R-:W-:Y:S03]  /*6ad0*/  LEA R170, P6, R171.reuse, R228.reuse, 0x1 ;  /* 0x000000e4abaa7211 */ /* 0x0c0fe600078c08ff */
[----:B------:R-:W-:Y:S01]  /*6ae0*/  @!PT LDS RZ, [RZ] ;  /* 0x00000000fffff984 */ /* 0x000fe20000000800 */
[----:B------:R-:W-:Y:S01]  /*6af0*/  @!PT LDS RZ, [RZ] ;  /* 0x00000000fffff984 */ /* 0x000fe20000000800 */
[----:B------:R-:W-:Y:S01]  /*6b00*/  @!PT LDS RZ, [RZ] ;  /* 0x00000000fffff984 */ /* 0x000fe20000000800 */
[----:B------:R1:W-:Y:S01]  /*6b10*/  @!P4 LDGSTS.E.BYPASS.LTC128B.128 [R229+0xa000], desc[UR20][R172.64+0x80] ;  /* 0x0a000080ace5cfae */ /* 0x0003e2000b981a14 */
[-CC-:B------:R-:W-:Y:S01]  /*6b20*/  LEA.HI.X R171, R171, R227.reuse, R168.reuse, 0x1, P6 ;  /* 0x000000e3abab7211 */ /* 0x180fe200030f0ca8 */
[----:B------:R-:W-:Y:S01]  /*6b30*/  IMAD.X R166, R166, 0x1, R168, P5 ;  /* 0x00000001a6a67824 */ /* 0x000fe200028e06a8 */
[-C--:B------:R-:W-:Y:S01]  /*6b40*/  LEA R174, P6, R2, R228.reuse, 0x1 ;  /* 0x000000e402ae7211 */ /* 0x080fe200078c08ff */
[----:B------:R1:W-:Y:S01]  /*6b50*/  @P4 STS.128 [R229+0xa000], RZ ;  /* 0x00a000ffe5004388 */ /* 0x0003e20000000c00 */
[----:B------:R-:W-:Y:S02]  /*6b60*/  LEA R168, P5, R164, R228, 0x1 ;  /* 0x000000e4a4a87211 */ /* 0x000fe400078a08ff */
[-C--:B------:R-:W-:Y:S01]  /*6b70*/  LEA.HI.X R175, R2, R227.reuse, R166, 0x1, P6 ;  /* 0x000000e302af7211 */ /* 0x080fe200030f0ca6 */
[----:B------:R-:W-:Y:S01]  /*6b80*/  @!PT LDS RZ, [RZ] ;  /* 0x00000000fffff984 */ /* 0x000fe20000000800 */
[----:B------:R-:W-:Y:S01]  /*6b90*/  @!PT LDS RZ, [RZ] ;  /* 0x00000000fffff984 */ /* 0x000fe20000000800 */
[----:B------:R-:W-:Y:S01]  /*6ba0*/  @!PT LDS RZ, [RZ] ;  /* 0x00000000fffff984 */ /* 0x000fe20000000800 */
[----:B------:R1:W-:Y:S01]  /*6bb0*/  @!P3 LDGSTS.E.BYPASS.LTC128B.128 [R229+0xc000], desc[UR20][R172.64+0x100] ;  /* 0x0c000100ace5bfae */ /* 0x0003e2000b981a14 */
[----:B------:R-:W-:Y:S03]  /*6bc0*/  LEA.HI.X R169, R164, R227, R3, 0x1, P5 ;  /* 0x000000e3a4a97211 */ /* 0x000fe600028f0c03 */
        /* <DEDUP_REMOVED lines=66> */
[----:B------:R-:W0:Y:S01]  /*6ff0*/  LDGDEPBAR ;  /* 0x00000000000079af */ /* 0x000e220000000000 */
[----:B------:R-:W-:Y:S05]  /*7000*/  BRA `(.L_x_85) ;  /* 0x0000001400947947 */ /* 0x000fea0003800000 */
.L_x_84:
[----:B------:R-:W-:Y:S04]  /*7010*/  DEPBAR.LE SB0, 0x0 ;  /* 0x000080000000791a */ /* 0x000fe80000000000 */
[----:B------:R-:W-:Y:S01]  /*7020*/  BAR.SYNC.DEFER_BLOCKING 0x0 ;  /* 0x0000000000007b1d */ /* 0x000fe20000010000 */
[----:B------:R-:W-:Y:S01]  /*7030*/  IMAD.SHL.U32 R234, R214, 0x8, RZ ;  /* 0x00000008d6ea7824 */ /* 0x000fe200078e00ff */
[----:B------:R-:W-:Y:S01]  /*7040*/  LOP3.LUT R217, R224, 0x7c00, RZ, 0xc0, !PT ;  /* 0x00007c00e0d97812 */ /* 0x000fe200078ec0ff */
[----:B----4-:R-:W-:Y:S01]  /*7050*/  IMAD.WIDE.U32 R200, R222, UR19, RZ ;  /* 0x00000013dec87c25 */ /* 0x010fe2000f8e00ff */
[----:B------:R-:W-:Y:S01]  /*7060*/  SHF.R.U32.HI R216, RZ, 0x1, R214 ;  /* 0x00000001ffd87819 */ /* 0x000fe200000116d6 */
[----:B------:R-:W-:Y:S01]  /*7070*/  UISETP.NE.AND UP0, UPT, UR19, URZ, UPT ;  /* 0x000000ff1300728c */ /* 0x000fe2000bf05270 */
[----:B------:R-:W-:Y:S01]  /*7080*/  LOP3.LUT R215, R234, 0x38, RZ, 0xc0, !PT ;  /* 0x00000038ead77812 */ /* 0x000fe200078ec0ff */
[----:B------:R-:W-:Y:S01]  /*7090*/  IMAD R164, R223, UR19, R201 ;  /* 0x00000013dfa47c24 */ /* 0x000fe2000f8e02c9 */
[CC--:B------:R-:W-:Y:S01]  /*70a0*/  LEA R240, P0, R200.reuse, R226.reuse, 0x7 ;  /* 0x000000e2c8f07211 */ /* 0x0c0fe200078038ff */
[C---:B------:R-:W-:Y:S01]  /*70b0*/  IMAD.SHL.U32 R167, R200.reuse, 0x40, RZ ;  /* 0x00000040c8a77824 */ /* 0x040fe200078e00ff */
[----:B------:R-:W-:Y:S02]  /*70c0*/  LOP3.LUT R233, R215, 0x40, RZ, 0xfc, !PT ;  /* 0x00000040d7e97812 */ /* 0x000fe400078efcff */
[--C-:B------:R-:W-:Y:S02]  /*70d0*/  LEA.HI.X R241, R200, R225, R164.reuse, 0x7, P0 ;  /* 0x000000e1c8f17211 */ /* 0x100fe400000f3ca4 */
[----:B------:R-:W-:Y:S02]  /*70e0*/  ISETP.GE.AND P4, PT, R233, UR8, PT ;  /* 0x00000008e9007c0c */ /* 0x000fe4000bf86270 */
[C---:B------:R-:W-:Y:S02]  /*70f0*/  LOP3.LUT R232, R215.reuse, 0x80, RZ, 0xfc, !PT ;  /* 0x00000080d7e87812 */ /* 0x040fe400078efcff */
[----:B------:R-:W-:Y:S02]  /*7100*/  LOP3.LUT R231, R215, 0xc0, RZ, 0xfc, !PT ;  /* 0x000000c0d7e77812 */ /* 0x000fe400078efcff */
[----:B------:R-:W-:Y:S02]  /*7110*/  ISETP.GE.AND P3, PT, R232, UR8, PT ;  /* 0x00000008e8007c0c */ /* 0x000fe4000bf66270 */
[----:B------:R-:W-:Y:S01]  /*7120*/  ISETP.GE.AND P2, PT, R231, UR8, PT ;  /* 0x00000008e7007c0c */ /* 0x000fe2000bf46270 */
[----:B------:R-:W-:Y:S01]  /*7130*/  @!PT LDS RZ, [RZ] ;  /* 0x00000000fffff984 */ /* 0x000fe20000000800 */
[----:B------:R-:W-:Y:S01]  /*7140*/  @!PT LDS RZ, [RZ] ;  /* 0x00000000fffff984 */ /* 0x000fe20000000800 */
[----:B------:R-:W-:Y:S01]  /*7150*/  @!PT LDS RZ, [RZ] ;  /* 0x00000000fffff984 */ /* 0x000fe20000000800 */
[----:B------:R-:W-:Y:S01]  /*7160*/  @!P1 LDGSTS.E.BYPASS.LTC128B.128 [R229+0x10000], desc[UR20][R240.64] ;  /* 0x10000000f0e59fae */ /* 0x000fe2000b981a14 */
[----:B------:R-:W-:Y:S01]  /*7170*/  SHF.L.U64.HI R164, R200, 0x6, R164 ;  /* 0x00000006c8a47819 */ /* 0x000fe200000102a4 */
[----:B------:R-:W-:Y:S01]  /*7180*/  UMOV UR5, UR6 ;  /* 0x0000000600057c82 */ /* 0x000fe20008000000 */
[C---:B------:R-:W-:Y:S01]  /*7190*/  LEA R167, P0, R222.reuse, R167, 0x4 ;  /* 0x000000a7dea77211 */ /* 0x040fe200078020ff */
[----:B------:R-:W-:Y:S01]  /*71a0*/  @P1 STS.128 [R229+0x10000], RZ ;  /* 0x010000ffe5001388 */ /* 0x000fe20000000c00 */
[----:B------:R-:W-:Y:S02]  /*71b0*/  ISETP.GE.AND P1, PT, R215, UR8, PT ;  /* 0x00000008d7007c0c */ /* 0x000fe4000bf26270 */
[C---:B------:R-:W-:Y:S01]  /*71c0*/  LEA R238, P6, R167.reuse, R226, 0x1 ;  /* 0x000000e2a7ee7211 */ /* 0x040fe200078c08ff */
[----:B------:R-:W-:Y:S01]  /*71d0*/  @!PT LDS RZ, [RZ] ;  /* 0x00000000fffff984 */ /* 0x000fe20000000800 */
[----:B------:R-:W-:Y:S01]  /*71e0*/  @!PT LDS RZ, [RZ] ;  /* 0x00000000fffff984 */ /* 0x000fe20000000800 */
[----:B------:R-:W-:Y:S01]  /*71f0*/  @!PT LDS RZ, [RZ] ;  /* 0x00000000fffff984 */ /* 0x000fe20000000800 */
[----:B------:R-:W-:Y:S01]  /*7200*/  @!P4 LDGSTS.E.BYPASS.LTC128B.128 [R229+0x12000], desc[UR20][R240.64+0x80] ;  /* 0x12000080f0e5cfae */ /* 0x000fe2000b981a14 */
[C-C-:B------:R-:W-:Y:S02]  /*7210*/  LEA.HI.X R164, R222.reuse, R164, R223.reuse, 0x4, P0 ;  /* 0x000000a4dea47211 */ /* 0x140fe400000f24df */
[C---:B------:R-:W-:Y:S01]  /*7220*/  LEA R201, P5, R222.reuse, R167, 0x4 ;  /* 0x000000a7dec97211 */ /* 0x040fe200078a20ff */
[----:B------:R-:W-:Y:S01]  /*7230*/  @P4 STS.128 [R229+0x12000], RZ ;  /* 0x012000ffe5004388 */ /* 0x000fe20000000c00 */
[----:B------:R-:W-:Y:S02]  /*7240*/  LEA.HI.X R239, R167, R225, R164, 0x1, P6 ;  /* 0x000000e1a7ef7211 */ /* 0x000fe400030f0ca4 */
[C-C-:B------:R-:W-:Y:S01]  /*7250*/  LEA.HI.X R202, R222.reuse, R164, R223.reuse, 0x4, P5 ;  /* 0x000000a4deca7211 */ /* 0x140fe200028f24df */
[----:B------:R-:W-:Y:S01]  /*7260*/  @!PT LDS RZ, [RZ] ;  /* 0x00000000fffff984 */ /* 0x000fe20000000800 */
[----:B------:R-:W-:Y:S01]  /*7270*/  @!PT LDS RZ, [RZ] ;  /* 0x00000000fffff984 */ /* 0x000fe20000000800 */
[----:B------:R-:W-:Y:S01]  /*7280*/  @!PT LDS RZ, [RZ] ;  /* 0x00000000fffff984 */ /* 0x000fe20000000800 */
[----:B------:R-:W-:Y:S01]  /*7290*/  @!P3 LDGSTS.E.BYPASS.LTC128B.128 [R229+0x14000], desc[UR20][R240.64+0x100] ;  /* 0x14000100f0e5bfae */ /* 0x000fe2000b981a14 */
[C---:B------:R-:W-:Y:S02]  /*72a0*/  LEA R206, P5, R201.reuse, R226, 0x1 ;  /* 0x000000e2c9ce7211 */ /* 0x040fe400078a08ff */
[C---:B------:R-:W-:Y:S01]  /*72b0*/  LEA R203, P0, R222.reuse, R167, 0x5 ;  /* 0x000000a7decb7211 */ /* 0x040fe200078028ff */
[----:B------:R-:W-:Y:S01]  /*72c0*/  @P3 STS.128 [R229+0x14000], RZ ;  /* 0x014000ffe5003388 */ /* 0x000fe20000000c00 */
[-C--:B------:R-:W-:Y:S02]  /*72d0*/  LEA.HI.X R207, R201, R225.reuse, R202, 0x1, P5 ;  /* 0x000000e1c9cf7211 */ /* 0x080fe400028f0cca */
[----:B------:R-:W-:Y:S01]  /*72e0*/  LEA.HI.X R204, R222, R164, R223, 0x5, P0 ;  /* 0x000000a4decc7211 */ /* 0x000fe200000f2cdf */
[----:B------:R-:W-:Y:S01]  /*72f0*/  @!PT LDS RZ, [RZ] ;  /* 0x00000000fffff984 */ /* 0x000fe20000000800 */
[----:B------:R-:W-:Y:S01]  /*7300*/  @!PT LDS RZ, [RZ] ;  /* 0x00000000fffff984 */ /* 0x000fe20000000800 */
[----:B------:R-:W-:Y:S01]  /*7310*/  @!PT LDS RZ, [RZ] ;  /* 0x00000000fffff984 */ /* 0x000fe20000000800 */
[----:B------:R-:W-:Y:S01]  /*7320*/  @!P2 LDGSTS.E.BYPASS.LTC128B.128 [R229+0x16000], desc[UR20][R240.64+0x180] ;  /* 0x16000180f0e5afae */ /* 0x000fe2000b981a14 */
[----:B------:R-:W-:Y:S02]  /*7330*/  LEA R200, P0, R203, R226, 0x1 ;  /* 0x000000e2cbc87211 */ /* 0x000fe400078008ff */
[----:B------:R-:W-:Y:S01]  /*7340*/  LOP3.LUT R169, R215, 0x1c0, R210, 0xf8, !PT ;  /* 0x000001c0d7a97812 */ /* 0x000fe200078ef8d2 */
[----:B------:R-:W-:Y:S01]  /*7350*/  @P2 STS.128 [R229+0x16000], RZ ;  /* 0x016000ffe5002388 */ /* 0x000fe20000000c00 */
[----:B------:R-:W-:Y:S02]  /*7360*/  LEA.HI.X R201, R203, R225, R204, 0x1, P0 ;  /* 0x000000e1cbc97211 */ /* 0x000fe400000f0ccc */
[----:B------:R-:W-:Y:S01]  /*7370*/  LOP3.LUT R3, R217, 0x200, R210, 0xf8, !PT ;  /* 0x00000200d9037812 */ /* 0x000fe200078ef8d2 */
[----:B------:R-:W-:Y:S01]  /*7380*/  @!PT LDS RZ, [RZ] ;  /* 0x00000000fffff984 */ /* 0x000fe20000000800 */
[----:B------:R-:W-:Y:S01]  /*7390*/  @!PT LDS RZ, [RZ] ;  /* 0x00000000fffff984 */ /* 0x000fe20000000800 */
[----:B------:R-:W-:Y:S01]  /*73a0*/  @!PT LDS RZ, [RZ] ;  /* 0x00000000fffff984 */ /* 0x000fe20000000800 */
[----:B------:R-:W-:Y:S01]  /*73b0*/  @!P1 LDGSTS.E.BYPASS.LTC128B.128 [R229+0x10800], desc[UR20][R238.64] ;  /* 0x10800000eee59fae */ /* 0x000fe2000b981a14 */
[----:B------:R-:W-:Y:S02]  /*73c0*/  LOP3.LUT R2, R216, 0x8, RZ, 0xc0, !PT ;  /* 0x00000008d8027812 */ /* 0x000fe400078ec0ff */
[----:B------:R-:W-:Y:S01]  /*73d0*/  LOP3.LUT R220, R169, 0x8, R214, 0x78, !PT ;  /* 0x00000008a9dc7812 */ /* 0x000fe200078e78d6 */
[----:B------:R-:W-:Y:S01]  /*73e0*/  @P1 STS.128 [R229+0x10800], RZ ;  /* 0x010800ffe5001388 */ /* 0x000fe20000000c00 */
[----:B------:R-:W-:Y:S02]  /*73f0*/  LOP3.LUT R2, R3, R169, R2, 0xf6, !PT ;  /* 0x000000a903027212 */ /* 0x000fe400078ef602 */
[----:B------:R-:W-:Y:S01]  /*7400*/  LOP3.LUT P0, RZ, R214, 0x4, RZ, 0xc0, !PT ;  /* 0x00000004d6ff7812 */ /* 0x000fe2000780c0ff */
[----:B------:R-:W-:Y:S01]  /*7410*/  @!PT LDS RZ, [RZ] ;  /* 0x00000000fffff984 */ /* 0x000fe20000000800 */
[----:B------:R-:W-:Y:S01]  /*7420*/  @!PT LDS RZ, [RZ] ;  /* 0x00000000fffff984 */ /* 0x000fe20000000800 */
[----:B------:R-:W-:Y:S01]  /*7430*/  @!PT LDS RZ, [RZ] ;  /* 0x00000000fffff984 */ /* 0x000fe20000000800 */
[----:B------:R-:W-:Y:S01]  /*7440*/  @!P4 LDGSTS.E.BYPASS.LTC128B.128 [R229+0x12800], desc[UR20][R238.64+0x80] ;  /* 0x12800080eee5cfae */ /* 0x000fe2000b981a14 */
[----:B------:R-:W-:Y:S01]  /*7450*/  IMAD R220, R220, 0x2, R209 ;  /* 0x00000002dcdc7824 */ /* 0x000fe200078e02d1 */
[----:B------:R-:W-:Y:S02]  /*7460*/  LEA R221, R2, UR5, 0x1 ;  /* 0x0000000502dd7c11 */ /* 0x000fe4000f8e08ff */
[----:B------:R-:W-:Y:S01]  /*7470*/  @P4 STS.128 [R229+0x12800], RZ ;  /* 0x012800ffe5004388 */ /* 0x000fe20000000c00 */
[----:B------:R-:W-:Y:S01]  /*7480*/  VIADD R3, R220, UR5 ;  /* 0x00000005dc037c36 */ /* 0x000fe20008000000 */
[----:B------:R-:W-:Y:S01]  /*7490*/  SEL R2, R211, 0xffffffc0, !P0 ;  /* 0xffffffc0d3027807 */ /* 0x000fe20004000000 */
[--C-:B------:R-:W-:Y:S01]  /*74a0*/  IMAD.IADD R218, R208, 0x1, R221.reuse ;  /* 0x00000001d0da7824 */ /* 0x100fe200078e02dd */
[----:B------:R-:W-:Y:S01]  /*74b0*/  @!PT LDS RZ, [RZ] ;  /* 0x00000000fffff984 */ /* 0x000fe20000000800 */
[----:B------:R-:W-:Y:S01]  /*74c0*/  @!PT LDS RZ, [RZ] ;  /* 0x00000000fffff984 */ /* 0x000fe20000000800 */
[----:B------:R-:W-:Y:S01]  /*74d0*/  @!PT LDS RZ, [RZ] ;  /* 0x00000000fffff984 */ /* 0x000fe20000000800 */
[----:B------:R-:W-:Y:S01]  /*74e0*/  @!P3 LDGSTS.E.BYPASS.LTC128B.128 [R229+0x14800], desc[UR20][R238.64+0x100] ;  /* 0x14800100eee5bfae */ /* 0x000fe2000b981a14 */
[C---:B------:R-:W-:Y:S02]  /*74f0*/  IMAD.IADD R166, R3.reuse, 0x1, R208 ;  /* 0x0000000103a67824 */ /* 0x040fe400078e02d0 */
[----:B------:R-:W-:Y:S01]  /*7500*/  IMAD.IADD R219, R2, 0x1, R221 ;  /* 0x0000000102db7824 */ /* 0x000fe200078e02dd */
[----:B------:R-:W-:Y:S01]  /*7510*/  @P3 STS.128 [R229+0x14800], RZ ;  /* 0x014800ffe5003388 */ /* 0x000fe20000000c00 */
[----:B------:R-:W-:Y:S02]  /*7520*/  IMAD.IADD R3, R3, 0x1, R2 ;  /* 0x0000000103037824 */ /* 0x000fe400078e0202 */
[C---:B------:R-:W-:Y:S01]  /*7530*/  IMAD.IADD R164, R208.reuse, 0x1, R219 ;  /* 0x00000001d0a47824 */ /* 0x040fe200078e02db */
[----:B------:R-:W-:Y:S01]  /*7540*/  @!PT LDS RZ, [RZ] ;  /* 0x00000000fffff984 */ /* 0x000fe20000000800 */
[----:B------:R-:W-:Y:S01]  /*7550*/  @!PT LDS RZ, [RZ] ;  /* 0x00000000fffff984 */ /* 0x000fe20000000800 */
[----:B------:R-:W-:Y:S01]  /*7560*/  @!PT LDS RZ, [RZ] ;  /* 0x00000000fffff984 */ /* 0x000fe20000000800 */
[----:B------:R-:W-:Y:S01]  /*7570*/  @!P2 LDGSTS.E.BYPASS.LTC128B.128 [R229+0x16800], desc[UR20][R238.64+0x180] ;  /* 0x16800180eee5afae */ /* 0x000fe2000b981a14 */
[----:B------:R-:W-:Y:S03]  /*7580*/  IMAD.IADD R2, R208, 0x1, R3 ;  /* 0x00000001d0027824 */ /* 0x000fe600078e0203 */
[----:B------:R-:W-:Y:S04]  /*7590*/  @P2 STS.128 [R229+0x16800], RZ ;  /* 0x016800ffe5002388 */ /* 0x000fe80000000c00 */
[----:B------:R-:W-:Y:S01]  /*75a0*/  @!PT LDS RZ, [RZ] ;  /* 0x00000000fffff984 */ /* 0x000fe20000000800 */
[----:B------:R-:W-:Y:S01]  /*75b0*/  @!PT LDS RZ, [RZ] ;  /* 0x00000000fffff984 */ /* 0x000fe20000000800 */
[----:B------:R-:W-:Y:S01]  /*75c0*/  @!PT LDS RZ, [RZ] ;  /* 0x00000000fffff984 */ /* 0x000fe20000000800 */
[----:B------:R-:W-:Y:S04]  /*75d0*/  @!P1 LDGSTS.E.BYPASS.LTC128B.128 [R229+0x11000], desc[UR20][R206.64] ;  /* 0x11000000cee59fae */ /* 0x000fe8000b981a14 */
        /* <DEDUP_REMOVED lines=34> */
[----:B------:R1:W-:Y:S04]  /*7800*/  @!P2 LDGSTS.E.BYPASS.LTC128B.128 [R229+0x17800], desc[UR20][R200.64+0x180] ;  /* 0x17800180c8e5afae */ /* 0x0003e8000b981a14 */
[----:B------:R-:W-:Y:S04]  /*7810*/  @P2 STS.128 [R229+0x17800], RZ ;  /* 0x017800ffe5002388 */ /* 0x000fe80000000c00 */
[----:B------:R-:W-:Y:S04]  /*7820*/  LDSM.16.M88.4 R168, [R221] ;  /* 0x00000000dda8783b */ /* 0x000fe80000000200 */
[----:B------:R-:W2:Y:S04]  /*7830*/  LDSM.16.M88.4 R172, [R220+UR5+0x8000] ;  /* 0x00800005dcac783b */ /* 0x000ea80008000200 */
[----:B------:R-:W3:Y:S04]  /*7840*/  LDSM.16.M88.4 R176, [R220+UR5+0x8800] ;  /* 0x00880005dcb0783b */ /* 0x000ee80008000200 */
[----:B------:R-:W4:Y:S04]  /*7850*/  LDSM.16.M88.4 R180, [R220+UR5+0x9000] ;  /* 0x00900005dcb4783b */ /* 0x000f280008000200 */
[----:B------:R-:W0:Y:S04]  /*7860*/  LDGDEPBAR ;  /* 0x00000000000079af */ /* 0x000e280000000000 */
[----:B------:R-:W5:Y:S04]  /*7870*/  LDSM.16.M88.4 R184, [R220+UR5+0x9800] ;  /* 0x00980005dcb8783b */ /* 0x000f680008000200 */
[----:B------:R-:W-:Y:S04]  /*7880*/  LDSM.16.M88.4 R188, [R218] ;  /* 0x00000000dabc783b */ /* 0x000fe80000000200 */
[----:B------:R-:W5:Y:S04]  /*7890*/  LDSM.16.M88.4 R192, [R166+0x8000] ;  /* 0x00800000a6c0783b */ /* 0x000f680000000200 */
[----:B------:R-:W5:Y:S04]  /*78a0*/  LDSM.16.M88.4 R196, [R166+0x8800] ;  /* 0x00880000a6c4783b */ /* 0x000f680000000200 */
[----:B-1----:R-:W-:Y:S04]  /*78b0*/  LDSM.16.M88.4 R200, [R2+0x8000] ;  /* 0x0080000002c8783b */ /* 0x002fe80000000200 */
[----:B------:R-:W-:Y:S01]  /*78c0*/  LDSM.16.M88.4 R204, [R220+UR5+0xa000] ;  /* 0x00a00005dccc783b */ /* 0x000fe20008000200 */
[C---:B--2---:R-:W-:Y:S08]  /*78d0*/  HMMA.16816.F32.BF16 R4, R168.reuse, R172, RZ ;  /* 0x000000aca804723c */ /* 0x044ff000000418ff */
[C---:B------:R-:W-:Y:S01]  /*78e0*/  HMMA.16816.F32.BF16 R8, R168.reuse, R174, RZ ;  /* 0x000000aea808723c */ /* 0x040fe200000418ff */
[----:B------:R-:W1:Y:S07]  /*78f0*/  LDSM.16.M88.4 R172, [R166+0x9000] ;  /* 0x00900000a6ac783b */ /* 0x000e6e0000000200 */
[C---:B---3--:R-:W-:Y:S08]  /*7900*/  HMMA.16816.F32.BF16 R12, R168.reuse, R176, RZ ;  /* 0x000000b0a80c723c */ /* 0x048ff000000418ff */
[C---:B------:R-:W-:Y:S01]  /*7910*/  HMMA.16816.F32.BF16 R16, R168.reuse, R178, RZ ;  /* 0x000000b2a810723c */ /* 0x040fe200000418ff */
[----:B------:R-:W-:Y:S07]  /*7920*/  LDSM.16.M88.4 R176, [R219] ;  /* 0x00000000dbb0783b */ /* 0x000fee0000000200 */
[C---:B----4-:R-:W-:Y:S08]  /*7930*/  HMMA.16816.F32.BF16 R20, R168.reuse, R180, RZ ;  /* 0x000000b4a814723c */ /* 0x050ff000000418ff */
[C---:B------:R-:W-:Y:S01]  /*7940*/  HMMA.16816.F32.BF16 R24, R168.reuse, R182, RZ ;  /* 0x000000b6a818723c */ /* 0x040fe200000418ff */
[----:B------:R-:W-:Y:S07]  /*7950*/  LDSM.16.M88.4 R180, [R3+0x8000] ;  /* 0x0080000003b4783b */ /* 0x000fee0000000200 */
[C---:B-----5:R-:W-:Y:S08]  /*7960*/  HMMA.16816.F32.BF16 R28, R168.reuse, R184, RZ ;  /* 0x000000b8a81c723c */ /* 0x060ff000000418ff */
[----:B------:R-:W-:Y:S01]  /*7970*/  HMMA.16816.F32.BF16 R32, R168, R186, RZ ;  /* 0x000000baa820723c */ /* 0x000fe200000418ff */
[----:B------:R-:W2:Y:S04]  /*7980*/  LDSM.16.M88.4 R168, [R166+0x9800] ;  /* 0x00980000a6a8783b */ /* 0x000ea80000000200 */
[----:B------:R-:W3:Y:S03]  /*7990*/  LDSM.16.M88.4 R184, [R3+0x8800] ;  /* 0x0088000003b8783b */ /* 0x000ee60000000200 */
[C---:B------:R-:W-:Y:S08]  /*79a0*/  HMMA.16816.F32.BF16 R4, R188.reuse, R192, R4 ;  /* 0x000000c0bc04723c */ /* 0x040ff00000041804 */
[C---:B------:R-:W-:Y:S01]  /*79b0*/  HMMA.16816.F32.BF16 R8, R188.reuse, R194, R8 ;  /* 0x000000c2bc08723c */ /* 0x040fe20000041808 */
[----:B------:R-:W4:Y:S07]  /*79c0*/  LDSM.16.M88.4 R192, [R3+0x9000] ;  /* 0x0090000003c0783b */ /* 0x000f2e0000000200 */
[C---:B------:R-:W-:Y:S08]  /*79d0*/  HMMA.16816.F32.BF16 R12, R188.reuse, R196, R12 ;  /* 0x000000c4bc0c723c */ /* 0x040ff0000004180c */
[C---:B------:R-:W-:Y:S01]  /*79e0*/  HMMA.16816.F32.BF16 R16, R188.reuse, R198, R16 ;  /* 0x000000c6bc10723c */ /* 0x040fe20000041810 */
[----:B------:R-:W-:Y:S07]  /*79f0*/  LDSM.16.M88.4 R196, [R164] ;  /* 0x00000000a4c4783b */ /* 0x000fee0000000200 */
[C---:B-1----:R-:W-:Y:S08]  /*7a00*/  HMMA.16816.F32.BF16 R20, R188.reuse, R172, R20 ;  /* 0x000000acbc14723c */ /* 0x042ff00000041814 */
[C---:B------:R-:W-:Y:S01]  /*7a10*/  HMMA.16816.F32.BF16 R24, R188.reuse, R174, R24 ;  /* 0x000000aebc18723c */ /* 0x040fe20000041818 */
[----:B------:R-:W1:Y:S07]  /*7a20*/  LDSM.16.M88.4 R172, [R3+0x9800] ;  /* 0x0098000003ac783b */ /* 0x000e6e0000000200 */
[C---:B--2---:R-:W-:Y:S08]  /*7a30*/  HMMA.16816.F32.BF16 R28, R188.reuse, R168, R28 ;  /* 0x000000a8bc1c723c */ /* 0x044ff0000004181c */
[----:B------:R-:W-:Y:S01]  /*7a40*/  HMMA.16816.F32.BF16 R32, R188, R170, R32 ;  /* 0x000000aabc20723c */ /* 0x000fe20000041820 */
[----:B------:R-:W2:Y:S04]  /*7a50*/  LDSM.16.M88.4 R168, [R2+0x8800] ;  /* 0x0088000002a8783b */ /* 0x000ea80000000200 */
[----:B------:R-:W-:Y:S03]  /*7a60*/  LDSM.16.M88.4 R188, [R221+0x2000] ;  /* 0x00200000ddbc783b */ /* 0x000fe60000000200 */
[C---:B------:R-:W-:Y:S08]  /*7a70*/  HMMA.16816.F32.BF16 R4, R176.reuse, R180, R4 ;  /* 0x000000b4b004723c */ /* 0x040ff00000041804 */
[C---:B------:R-:W-:Y:S01]  /*7a80*/  HMMA.16816.F32.BF16 R8, R176.reuse, R182, R8 ;  /* 0x000000b6b008723c */ /* 0x040fe20000041808 */
[----:B------:R-:W5:Y:S07]  /*7a90*/  LDSM.16.M88.4 R180, [R2+0x9000] ;  /* 0x0090000002b4783b */ /* 0x000f6e0000000200 */
[C---:B---3--:R-:W-:Y:S08]  /*7aa0*/  HMMA.16816.F32.BF16 R12, R176.reuse, R184, R12 ;  /* 0x000000b8b00c723c */ /* 0x048ff0000004180c */
[C---:B------:R-:W-:Y:S01]  /*7ab0*/  HMMA.16816.F32.BF16 R16, R176.reuse, R186, R16 ;  /* 0x000000bab010723c */ /* 0x040fe20000041810 */
[----:B------:R-:W3:Y:S07]  /*7ac0*/  LDSM.16.M88.4 R184, [R2+0x9800] ;  /* 0x0098000002b8783b */ /* 0x000eee0000000200 */
[C---:B----4-:R-:W-:Y:S08]  /*7ad0*/  HMMA.16816.F32.BF16 R20, R176.reuse, R192, R20 ;  /* 0x000000c0b014723c */ /* 0x050ff00000041814 */
[C---:B------:R-:W-:Y:S01]  /*7ae0*/  HMMA.16816.F32.BF16 R24, R176.reuse, R194, R24 ;  /* 0x000000c2b018723c */ /* 0x040fe20000041818 */
[----:B------:R-:W-:Y:S07]  /*7af0*/  LDSM.16.M88.4 R192, [R220+UR5+0xb800] ;  /* 0x00b80005dcc0783b */ /* 0x000fee0008000200 */
[C---:B-1----:R-:W-:Y:S08]  /*7b00*/  HMMA.16816.F32.BF16 R28, R176.reuse, R172, R28 ;  /* 0x000000acb01c723c */ /* 0x042ff0000004181c */
[----:B------:R-:W-:Y:S01]  /*7b10*/  HMMA.16816.F32.BF16 R32, R176, R174, R32 ;  /* 0x000000aeb020723c */ /* 0x000fe20000041820 */
[----:B------:R-:W1:Y:S04]  /*7b20*/  LDSM.16.M88.4 R172, [R220+UR5+0xa800] ;  /* 0x00a80005dcac783b */ /* 0x000e680008000200 */
[----:B------:R-:W4:Y:S03]  /*7b30*/  LDSM.16.M88.4 R176, [R220+UR5+0xb000] ;  /* 0x00b00005dcb0783b */ /* 0x000f260008000200 */
[C---:B------:R-:W-:Y:S08]  /*7b40*/  HMMA.16816.F32.BF16 R4, R196.reuse, R200, R4 ;  /* 0x000000c8c404723c */ /* 0x040ff00000041804 */
[C---:B------:R-:W-:Y:S01]  /*7b50*/  HMMA.16816.F32.BF16 R8, R196.reuse, R202, R8 ;  /* 0x000000cac408723c */ /* 0x040fe20000041808 */
[----:B------:R-:W-:Y:S07]  /*7b60*/  LDSM.16.M88.4 R200, [R2+0xa000] ;  /* 0x00a0000002c8783b */ /* 0x000fee0000000200 */
[C---:B--2---:R-:W-:Y:S08]  /*7b70*/  HMMA.16816.F32.BF16 R12, R196.reuse, R168, R12 ;  /* 0x000000a8c40c723c */ /* 0x044ff0000004180c */
[C---:B------:R-:W-:Y:S01]  /*7b80*/  HMMA.16816.F32.BF16 R16, R196.reuse, R170, R16 ;  /* 0x000000aac410723c */ /* 0x040fe20000041810 */
[----:B------:R-:W-:Y:S07]  /*7b90*/  LDSM.16.M88.4 R168, [R218+0x2000] ;  /* 0x00200000daa8783b */ /* 0x000fee0000000200 */
[C---:B-----5:R-:W-:Y:S08]  /*7ba0*/  HMMA.16816.F32.BF16 R20, R196.reuse, R180, R20 ;  /* 0x000000b4c414723c */ /* 0x060ff00000041814 */
[C---:B------:R-:W-:Y:S01]  /*7bb0*/  HMMA.16816.F32.BF16 R24, R196.reuse, R182, R24 ;  /* 0x000000b6c418723c */ /* 0x040fe20000041818 */
[----:B------:R-:W2:Y:S07]  /*7bc0*/  LDSM.16.M88.4 R180, [R166+0xa000] ;  /* 0x00a00000a6b4783b */ /* 0x000eae0000000200 */
[C---:B---3--:R-:W-:Y:S08]  /*7bd0*/  HMMA.16816.F32.BF16 R28, R196.reuse, R184, R28 ;  /* 0x000000b8c41c723c */ /* 0x048ff0000004181c */
[----:B------:R-:W-:Y:S01]  /*7be0*/  HMMA.16816.F32.BF16 R32, R196, R186, R32 ;  /* 0x000000bac420723c */ /* 0x000fe20000041820 */
[----:B------:R-:W-:Y:S04]  /*7bf0*/  LDSM.16.M88.4 R184, [R166+0xb000] ;  /* 0x00b00000a6b8783b */ /* 0x000fe80000000200 */
[----:B------:R-:W-:Y:S03]  /*7c00*/  LDSM.16.M88.4 R196, [R164+0x2000] ;  /* 0x00200000a4c4783b */ /* 0x000fe60000000200 */
[C---:B------:R-:W-:Y:S08]  /*7c10*/  HMMA.16816.F32.BF16 R4, R188.reuse, R204, R4 ;  /* 0x000000ccbc04723c */ /* 0x040ff00000041804 */
[C---:B------:R-:W-:Y:S01]  /*7c20*/  HMMA.16816.F32.BF16 R8, R188.reuse, R206, R8 ;  /* 0x000000cebc08723c */ /* 0x040fe20000041808 */
[----:B------:R-:W-:Y:S07]  /*7c30*/  LDSM.16.M88.4 R204, [R2+0xa800] ;  /* 0x00a8000002cc783b */ /* 0x000fee0000000200 */
[C---:B-1----:R-:W-:Y:S08]  /*7c40*/  HMMA.16816.F32.BF16 R12, R188.reuse, R172, R12 ;  /* 0x000000acbc0c723c */ /* 0x042ff0000004180c */
[C---:B------:R-:W-:Y:S01]  /*7c50*/  HMMA.16816.F32.BF16 R16, R188.reuse, R174, R16 ;  /* 0x000000aebc10723c */ /* 0x040fe20000041810 */
[----:B------:R-:W1:Y:S07]  /*7c60*/  LDSM.16.M88.4 R172, [R166+0xa800] ;  /* 0x00a80000a6ac783b */ /* 0x000e6e0000000200 */
[C---:B----4-:R-:W-:Y:S08]  /*7c70*/  HMMA.16816.F32.BF16 R20, R188.reuse, R176, R20 ;  /* 0x000000b0bc14723c */ /* 0x050ff00000041814 */
[C---:B------:R-:W-:Y:S01]  /*7c80*/  HMMA.16816.F32.BF16 R24, R188.reuse, R178, R24 ;  /* 0x000000b2bc18723c */ /* 0x040fe20000041818 */
[----:B------:R-:W3:Y:S07]  /*7c90*/  LDSM.16.M88.4 R176, [R166+0xb800] ;  /* 0x00b80000a6b0783b */ /* 0x000eee0000000200 */
[C---:B------:R-:W-:Y:S08]  /*7ca0*/  HMMA.16816.F32.BF16 R28, R188.reuse, R192, R28 ;  /* 0x000000c0bc1c723c */ /* 0x040ff0000004181c */
[----:B------:R-:W-:Y:S01]  /*7cb0*/  HMMA.16816.F32.BF16 R32, R188, R194, R32 ;  /* 0x000000c2bc20723c */ /* 0x000fe20000041820 */
[----:B------:R-:W-:Y:S04]  /*7cc0*/  LDSM.16.M88.4 R188, [R219+0x2000] ;  /* 0x00200000dbbc783b */ /* 0x000fe80000000200 */
[----:B------:R-:W4:Y:S03]  /*7cd0*/  LDSM.16.M88.4 R192, [R3+0xa000] ;  /* 0x00a0000003c0783b */ /* 0x000f260000000200 */
        /* <DEDUP_REMOVED lines=152> */
.L_x_85:
[----:B------:R-:W2:Y:S01]  /*8660*/  SHFL.BFLY PT, R3, R200, 0x2, 0x1f ;  /* 0x0c401f00c8037f89 */ /* 0x000ea200000e0000 */
[----:B------:R-:W-:Y:S02]  /*8670*/  UISETP.GT.AND UP0, UPT, UR19, URZ, UPT ;  /* 0x000000ff1300728c */ /* 0x000fe4000bf04270 */
[----:B------:R-:W-:Y:S05]  /*8680*/  UIADD3 UR7, UPT, UPT, UR19, -0x1, URZ ;  /* 0xffffffff13077890 */ /* 0x000fea000fffe0ff */
[----:B------:R-:W3:Y:S08]  /*8690*/  SHFL.BFLY PT, R2, R167, 0x2, 0x1f ;  /* 0x0c401f00a7027f89 */ /* 0x000ef000000e0000 */
[----:B-1----:R-:W-:Y:S01]  /*86a0*/  LDSM.16.MT88.4 R172, [R212+0x10000] ;  /* 0x01000000d4ac783b */ /* 0x002fe20000004200 */
[----:B------:R-:W-:Y:S07]  /*86b0*/  UMOV UR19, UR7 ;  /* 0x0000000700137c82 */ /* 0x000fee0008000000 */
[----:B------:R-:W-:Y:S08]  /*86c0*/  LDSM.16.MT88.4 R180, [R212+0x14800] ;  /* 0x01480000d4b4783b */ /* 0x000ff00000004200 */
[----:B------:R-:W-:Y:S01]  /*86d0*/  LDSM.16.MT88.4 R192, [R212+0x16800] ;  /* 0x01680000d4c0783b */ /* 0x000fe20000004200 */
[----:B--2---:R-:W-:Y:S02]  /*86e0*/  FMNMX.FTZ R169, R200, R3, !PT ;  /* 0x00000003c8a97209 */ /* 0x004fe40007810000 */
[----:B---3--:R-:W-:Y:S05]  /*86f0*/  FMNMX.FTZ R168, R167, R2, !PT ;  /* 0x00000002a7a87209 */ /* 0x008fea0007810000 */
[----:B------:R-:W1:Y:S08]  /*8700*/  SHFL.BFLY PT, R164, R169, 0x1, 0x1f ;  /* 0x0c201f00a9a47f89 */ /* 0x000e7000000e0000 */
[----:B------:R-:W2:Y:S01]  /*8710*/  SHFL.BFLY PT, R3, R168, 0x1, 0x1f ;  /* 0x0c201f00a8037f89 */ /* 0x000ea200000e0000 */
[----:B-1----:R-:W-:Y:S02]  /*8720*/  FMNMX.FTZ R164, R169, R164, !PT ;  /* 0x000000a4a9a47209 */ /* 0x002fe40007810000 */
[----:B--2---:R-:W-:Y:S03]  /*8730*/  FMNMX.FTZ R3, R168, R3, !PT ;  /* 0x00000003a8037209 */ /* 0x004fe60007810000 */
[C---:B------:R-:W-:Y:S02]  /*8740*/  FMUL.FTZ R204, R164.reuse, UR4 ;  /* 0x00000004a4cc7c20 */ /* 0x040fe40008410000 */
[----:B------:R-:W1:Y:S01]  /*8750*/  LDSM.16.MT88.4 R168, [R213+0x10000] ;  /* 0x01000000d5a8783b */ /* 0x000e620000004200 */
[C---:B------:R-:W-:Y:S01]  /*8760*/  FSETP.NEU.FTZ.AND P3, PT, R164.reuse, -INF , PT ;  /* 0xff800000a400780b */ /* 0x040fe20003f7d000 */
[----:B------:R-:W-:Y:S01]  /*8770*/  FADD.FTZ R166, -R164, R165 ;  /* 0x000000a5a4a67221 */ /* 0x000fe20000010100 */
[C---:B------:R-:W-:Y:S01]  /*8780*/  FMUL.FTZ R202, R3.reuse, UR4 ;  /* 0x0000000403ca7c20 */ /* 0x040fe20008410000 */
[C---:B------:R-:W-:Y:S01]  /*8790*/  FSETP.NEU.FTZ.AND P2, PT, R3.reuse, -INF , PT ;  /* 0xff8000000300780b */ /* 0x040fe20003f5d000 */
[----:B------:R-:W-:Y:S01]  /*87a0*/  FADD.FTZ R165, -R3, R0 ;  /* 0x0000000003a57221 */ /* 0x000fe20000010100 */
[----:B------:R-:W-:Y:S01]  /*87b0*/  FSEL R204, R204, RZ, P3 ;  /* 0x000000ffcccc7208 */ /* 0x000fe20001800000 */
[----:B------:R-:W-:Y:S01]  /*87c0*/  FMUL.FTZ R2, R166, UR4 ;  /* 0x00000004a6027c20 */ /* 0x000fe20008410000 */
[----:B------:R-:W-:Y:S01]  /*87d0*/  FSEL R202, R202, RZ, P2 ;  /* 0x000000ffcaca7208 */ /* 0x000fe20001000000 */
[----:B------:R-:W-:Y:S01]  /*87e0*/  FMUL.FTZ R0, R165, UR4 ;  /* 0x00000004a5007c20 */ /* 0x000fe20008410000 */
[----:B------:R-:W-:Y:S01]  /*87f0*/  IADD3 R165, PT, PT, R213, 0x10040, RZ ;  /* 0x00010040d5a57810 */ /* 0x000fe20007ffe0ff */
[--C-:B------:R-:W-:Y:S01]  /*8800*/  FFMA.FTZ R197, R4, UR4, -R204.reuse ;  /* 0x0000000404c57c23 */ /* 0x100fe200080108cc */
[----:B------:R-:W-:Y:S01]  /*8810*/  FFMA.FTZ R198, R5, UR4, -R204 ;  /* 0x0000000405c67c23 */ /* 0x000fe200080108cc */
[--C-:B------:R-:W-:Y:S01]  /*8820*/  FFMA.FTZ R203, R6, UR4, -R202.reuse ;  /* 0x0000000406cb7c23 */ /* 0x100fe200080108ca */
[----:B------:R-:W-:Y:S01]  /*8830*/  FFMA.FTZ R167, R7, UR4, -R202 ;  /* 0x0000000407a77c23 */ /* 0x000fe200080108ca */
[--C-:B------:R-:W-:Y:S01]  /*8840*/  FFMA.FTZ R196, R8, UR4, -R204.reuse ;  /* 0x0000000408c47c23 */ /* 0x100fe200080108cc */
[----:B------:R-:W-:Y:S01]  /*8850*/  FFMA.FTZ R199, R9, UR4, -R204 ;  /* 0x0000000409c77c23 */ /* 0x000fe200080108cc */
[--C-:B------:R-:W-:Y:S01]  /*8860*/  FFMA.FTZ R201, R10, UR4, -R202.reuse ;  /* 0x000000040ac97c23 */ /* 0x100fe200080108ca */
[----:B------:R-:W-:Y:S01]  /*8870*/  FFMA.FTZ R200, R11, UR4, -R202 ;  /* 0x000000040bc87c23 */ /* 0x000fe200080108ca */
[----:B------:R-:W2:Y:S01]  /*8880*/  MUFU.EX2 R2, R2 ;  /* 0x0000000200027308 */ /* 0x000ea20000000800 */
[----:B------:R-:W-:Y:S01]  /*8890*/  @P0 IADD3 R165, PT, PT, R230, -0x40, RZ ;  /* 0xffffffc0e6a50810 */ /* 0x000fe20007ffe0ff */
[--C-:B------:R-:W-:Y:S01]  /*88a0*/  FFMA.FTZ R205, R12, UR4, -R204.reuse ;  /* 0x000000040ccd7c23 */ /* 0x100fe200080108cc */
[----:B------:R-:W-:Y:S07]  /*88b0*/  FFMA.FTZ R206, R13, UR4, -R204 ;  /* 0x000000040dce7c23 */ /* 0x000fee00080108cc */
[----:B------:R-:W3:Y:S01]  /*88c0*/  MUFU.EX2 R0, R0 ;  /* 0x0000000000007308 */ /* 0x000ee20000000800 */
[----:B------:R-:W-:Y:S01]  /*88d0*/  IADD3 R166, PT, PT, R208, R165, RZ ;  /* 0x000000a5d0a67210 */ /* 0x000fe20007ffe0ff */
[----:B------:R-:W4:Y:S01]  /*88e0*/  LDSM.16.MT88.4 R176, [R165] ;  /* 0x00000000a5b0783b */ /* 0x000f220000004200 */
[--C-:B------:R-:W-:Y:S07]  /*88f0*/  FFMA.FTZ R218, R14, UR4, -R202.reuse ;  /* 0x000000040eda7c23 */ /* 0x100fee00080108ca */
[----:B------:R-:W-:Y:S01]  /*8900*/  MUFU.EX2 R197, R197 ;  /* 0x000000c500c57308 */ /* 0x000fe20000000800 */
[----:B------:R-:W-:Y:S01]  /*8910*/  FFMA.FTZ R207, R15, UR4, -R202 ;  /* 0x000000040fcf7c23 */ /* 0x000fe200080108ca */
[--C-:B------:R-:W-:Y:S01]  /*8920*/  FFMA.FTZ R219, R16, UR4, -R204.reuse ;  /* 0x0000000410db7c23 */ /* 0x100fe200080108cc */
[----:B------:R-:W-:Y:S07]  /*8930*/  FFMA.FTZ R220, R17, UR4, -R204 ;  /* 0x0000000411dc7c23 */ /* 0x000fee00080108cc */
[----:B------:R-:W5:Y:S01]  /*8940*/  MUFU.EX2 R198, R198 ;  /* 0x000000c600c67308 */ /* 0x000f620000000800 */
[--C-:B------:R-:W-:Y:S01]  /*8950*/  FFMA.FTZ R221, R18, UR4, -R202.reuse ;  /* 0x0000000412dd7c23 */ /* 0x100fe200080108ca */
        /* <DEDUP_REMOVED lines=86> */
[C---:B---3--:R-:W-:Y:S04]  /*8ec0*/  HMMA.16816.F32.BF16 R52, R160.reuse, R156, R52 ;  /* 0x0000009ca034723c */ /* 0x048fe80000041834 */
[----:B------:R-:W-:Y:S01]  /*8ed0*/  MUFU.EX2 R221, R221 ;  /* 0x000000dd00dd7308 */ /* 0x000fe20000000800 */
        /* <DEDUP_REMOVED lines=87> */
[----:B------:R-:W-:Y:S01]  /*9450*/  FFMA.FTZ R236, R19, UR4, -R202 ;  /* 0x0000000413ec7c23 */ /* 0x000fe200080108ca */
[----:B------:R-:W-:Y:S01]  /*9460*/  FMUL.FTZ R16, R2, R148 ;  /* 0x0000009402107220 */ /* 0x000fe20000410000 */
[----:B--2---:R-:W-:Y:S01]  /*9470*/  F2FP.BF16.F32.PACK_AB R148, R206, R205 ;  /* 0x000000cdce94723e */ /* 0x004fe200000010ff */
[----:B------:R-:W-:Y:S01]  /*9480*/  FMUL.FTZ R17, R2, R149 ;  /* 0x0000009502117220 */ /* 0x000fe20000410000 */
[----:B------:R-:W-:Y:S01]  /*9490*/  F2FP.BF16.F32.PACK_AB R149, R207, R218 ;  /* 0x000000dacf95723e */ /* 0x000fe200000010ff */
[C---:B-1----:R-:W-:Y:S01]  /*94a0*/  HMMA.16816.F32.BF16 R108, R160.reuse, R168, R108 ;  /* 0x000000a8a06c723c */ /* 0x042fe2000004186c */
[----:B------:R-:W1:Y:S02]  /*94b0*/  MUFU.EX2 R236, R236 ;  /* 0x000000ec00ec7308 */ /* 0x000e640000000800 */
[----:B------:R-:W-:Y:S01]  /*94c0*/  FMUL.FTZ R18, R0, R150 ;  /* 0x0000009600127220 */ /* 0x000fe20000410000 */
[----:B----4-:R-:W-:Y:S01]  /*94d0*/  F2FP.BF16.F32.PACK_AB R150, R220, R219 ;  /* 0x000000dbdc96723e */ /* 0x010fe200000010ff */
[----:B------:R-:W-:Y:S01]  /*94e0*/  FMUL.FTZ R19, R0, R151 ;  /* 0x0000009700137220 */ /* 0x000fe20000410000 */
[----:B------:R-:W-:Y:S01]  /*94f0*/  FFMA.FTZ R197, R2, R237, R197 ;  /* 0x000000ed02c57223 */ /* 0x000fe200000100c5 */
[----:B------:R-:W-:Y:S01]  /*9500*/  FFMA.FTZ R203, R0, R235, R203 ;  /* 0x000000eb00cb7223 */ /* 0x000fe200000100cb */
[C---:B------:R-:W-:Y:S01]  /*9510*/  HMMA.16816.F32.BF16 R112, R160.reuse, R170, R112 ;  /* 0x000000aaa070723c */ /* 0x040fe20000041870 */
[----:B------:R-:W2:Y:S02]  /*9520*/  LDSM.16.MT88.4 R168, [R212+0x16000] ;  /* 0x01600000d4a8783b */ /* 0x000ea40000004200 */
[----:B------:R-:W-:Y:S01]  /*9530*/  FADD.FTZ R197, R198, R197 ;  /* 0x000000c5c6c57221 */ /* 0x000fe20000010000 */
[----:B------:R-:W-:Y:S01]  /*9540*/  FADD.FTZ R0, R167, R203 ;  /* 0x000000cba7007221 */ /* 0x000fe20000010000 */
[----:B-1----:R-:W-:Y:S03]  /*9550*/  F2FP.BF16.F32.PACK_AB R151, R236, R221 ;  /* 0x000000ddec97723e */ /* 0x002fe600000010ff */
[C---:B-----5:R-:W-:Y:S03]  /*9560*/  HMMA.16816.F32.BF16 R116, R160.reuse, R172, R116 ;  /* 0x000000aca074723c */ /* 0x060fe60000041874 */
[----:B------:R-:W-:Y:S01]  /*9570*/  FADD.FTZ R196, R196, R197 ;  /* 0x000000c5c4c47221 */ /* 0x000fe20000010000 */
[----:B------:R-:W-:Y:S03]  /*9580*/  FADD.FTZ R201, R201, R0 ;  /* 0x00000000c9c97221 */ /* 0x000fe60000010000 */
[----:B------:R-:W-:Y:S01]  /*9590*/  FADD.FTZ R0, R199, R196 ;  /* 0x000000c4c7007221 */ /* 0x000fe20000010000 */
[C---:B------:R-:W-:Y:S01]  /*95a0*/  HMMA.16816.F32.BF16 R120, R160.reuse, R174, R120 ;  /* 0x000000aea078723c */ /* 0x040fe20000041878 */
[----:B------:R-:W1:Y:S02]  /*95b0*/  LDSM.16.MT88.4 R172, [R165+0x6000] ;  /* 0x00600000a5ac783b */ /* 0x000e640000004200 */
[----:B------:R-:W-:Y:S01]  /*95c0*/  FADD.FTZ R201, R200, R201 ;  /* 0x000000c9c8c97221 */ /* 0x000fe20000010000 */
[----:B------:R-:W-:Y:S01]  /*95d0*/  FADD.FTZ R205, R205, R0 ;  /* 0x00000000cdcd7221 */ /* 0x000fe20000010000 */
[----:B------:R-:W-:Y:S02]  /*95e0*/  MOV R0, R3 ;  /* 0x0000000300007202 */ /* 0x000fe40000000f00 */
[----:B------:R-:W-:Y:S01]  /*95f0*/  FADD.FTZ R218, R218, R201 ;  /* 0x000000c9dada7221 */ /* 0x000fe20000010000 */
[----:B------:R-:W-:Y:S01]  /*9600*/  FADD.FTZ R206, R206, R205 ;  /* 0x000000cdcece7221 */ /* 0x000fe20000010000 */
[C---:B---3--:R-:W-:Y:S03]  /*9610*/  HMMA.16816.F32.BF16 R124, R160.reuse, R156, R124 ;  /* 0x0000009ca07c723c */ /* 0x048fe6000004187c */
[----:B------:R-:W-:Y:S04]  /*9620*/  FADD.FTZ R218, R207, R218 ;  /* 0x000000dacfda7221 */ /* 0x000fe80000010000 */
[----:B------:R-:W-:Y:S01]  /*9630*/  FADD.FTZ R221, R221, R218 ;  /* 0x000000dadddd7221 */ /* 0x000fe20000010000 */
[C---:B------:R-:W-:Y:S01]  /*9640*/  HMMA.16816.F32.BF16 R128, R160.reuse, R158, R128 ;  /* 0x0000009ea080723c */ /* 0x040fe20000041880 */
[----:B------:R-:W3:Y:S02]  /*9650*/  LDSM.16.MT88.4 R156, [R166+0x6000] ;  /* 0x00600000a69c783b */ /* 0x000ee40000004200 */
[----:B------:R-:W-:Y:S05]  /*9660*/  FADD.FTZ R221, R236, R221 ;  /* 0x000000ddecdd7221 */ /* 0x000fea0000010000 */
        /* <DEDUP_REMOVED lines=205> */
.L_x_83:
[----:B------:R-:W1:Y:S01]  /*a340*/  SHFL.BFLY PT, R0, R235, 0x2, 0x1f ;  /* 0x0c401f00eb007f89 */ /* 0x000e6200000e0000 */
[----:B------:R-:W-:Y:S01]  /*a350*/  UISETP.NE.AND UP3, UPT, UR18, -0x1, UPT ;  /* 0xffffffff1200788c */ /* 0x000fe2000bf65270 */
[C---:B------:R-:W-:Y:S01]  /*a360*/  LOP3.LUT P1, RZ, R214.reuse, 0x10, RZ, 0xc0, !PT ;  /* 0x00000010d6ff7812 */ /* 0x040fe2000782c0ff */
[----:B------:R-:W2:Y:S01]  /*a370*/  S2UR UR11, SR_CTAID.Y ;  /* 0x00000000000b79c3 */ /* 0x000ea20000002600 */
[----:B------:R-:W3:Y:S01]  /*a380*/  SHFL.BFLY PT, R8, R237, 0x2, 0x1f ;  /* 0x0c401f00ed087f89 */ /* 0x000ee200000e0000 */
[----:B------:R-:W-:Y:S01]  /*a390*/  LOP3.LUT P2, RZ, R214, 0x8, RZ, 0xc0, !PT ;  /* 0x00000008d6ff7812 */ /* 0x000fe2000784c0ff */
[----:B------:R-:W4:Y:S01]  /*a3a0*/  LDCU.U8 UR4, c[0x0][0x549] ;  /* 0x0000a920ff0477ac */ /* 0x000f220008000000 */
[----:B------:R-:W5:Y:S05]  /*a3b0*/  LDCU UR9, c[0x0][0x434] ;  /* 0x00008680ff0977ac */ /* 0x000f6a0008000800 */
[----:B------:R-:W2:Y:S01]  /*a3c0*/  @!UP3 LDCU.64 UR6, c[0x0][0x400] ;  /* 0x00008000ff06b7ac */ /* 0x000ea20008000a00 */
[----:B------:R-:W5:Y:S01]  /*a3d0*/  LDCU.U8 UR10, c[0x0][0x548] ;  /* 0x0000a900ff0a77ac */ /* 0x000f620008000000 */
[----:B------:R-:W-:Y:S01]  /*a3e0*/  UISETP.NE.AND UP2, UPT, UR18, -0x1, UPT ;  /* 0xffffffff1200788c */ /* 0x000fe2000bf45270 */
[----:B-1----:R-:W-:Y:S01]  /*a3f0*/  FADD.FTZ R9, R0, R235 ;  /* 0x000000eb00097221 */ /* 0x002fe20000010000 */
[----:B------:R-:W-:Y:S01]  /*a400*/  SHF.L.U32 R0, R214, 0x1, RZ ;  /* 0x00000001d6007819 */ /* 0x000fe200000006ff */
[----:B----4-:R-:W-:Y:S01]  /*a410*/  UISETP.NE.AND UP1, UPT, UR4, URZ, UPT ;  /* 0x000000ff0400728c */ /* 0x010fe2000bf25270 */
[----:B------:R-:W1:Y:S01]  /*a420*/  S2UR UR4, SR_CTAID.X ;  /* 0x00000000000479c3 */ /* 0x000e620000002500 */
[----:B---3--:R-:W-:Y:S01]  /*a430*/  FADD.FTZ R8, R8, R237 ;  /* 0x000000ed08087221 */ /* 0x008fe20000010000 */
[----:B------:R-:W3:Y:S01]  /*a440*/  SHFL.BFLY PT, R2, R9, 0x1, 0x1f ;  /* 0x0c201f0009027f89 */ /* 0x000ee200000e0000 */
[----:B------:R-:W-:Y:S01]  /*a450*/  LOP3.LUT R217, R217, 0x6, R0, 0xf8, !PT ;  /* 0x00000006d9d97812 */ /* 0x000fe200078ef800 */
[----:B------:R-:W4:Y:S02]  /*a460*/  LDCU UR13, c[0x0][0x434] ;  /* 0x00008680ff0d77ac */ /* 0x000f240008000800 */
[----:B------:R-:W1:Y:S01]  /*a470*/  SHFL.BFLY PT, R5, R8, 0x1, 0x1f ;  /* 0x0c201f0008057f89 */ /* 0x000e6200000e0000 */
[----:B--2---:R-:W-:-:S03]  /*a480*/  @!UP3 UIMAD.WIDE.U32 UR16, UR11, UR6, URZ ;  /* 0x000000060b10b2a5 */ /* 0x004fc6000f8e00ff */
[----:B------:R-:W4:Y:S01]  /*a490*/  @UP1 LDCU UR8, c[0x0][0x430] ;  /* 0x00008600ff0817ac */ /* 0x000f220008000800 */
[----:B------:R-:W-:Y:S01]  /*a4a0*/  @!UP3 UIMAD UR12, UR11, UR7, UR17 ;  /* 0x000000070b0cb2a4 */ /* 0x000fe2000f8e0211 */
[----:B------:R-:W2:Y:S01]  /*a4b0*/  @UP3 LDCU.64 UR6, c[0x0][0x408] ;  /* 0x00008100ff0637ac */ /* 0x000ea20008000a00 */
[----:B-----5:R-:W-:Y:S01]  /*a4c0*/  UISETP.NE.AND UP0, UPT, UR10, URZ, !UP1 ;  /* 0x000000ff0a00728c */ /* 0x020fe2000cf05270 */
[----:B------:R-:W2:Y:S01]  /*a4d0*/  @UP1 LDCU UR15, c[0x0][0x430] ;  /* 0x00008600ff0f17ac */ /* 0x000ea20008000800 */
[----:B---3--:R-:W-:Y:S01]  /*a4e0*/  FADD.FTZ R2, R9, R2 ;  /* 0x0000000209027221 */ /* 0x008fe20000010000 */
[----:B----4-:R-:W-:Y:S01]  /*a4f0*/  @UP1 UIMAD UR13, UR8, UR9, URZ ;  /* 0x00000009080d12a4 */ /* 0x010fe2000f8e02ff */
[----:B-1----:R-:W-:Y:S02]  /*a500*/  FADD.FTZ R4, R8, R5 ;  /* 0x0000000508047221 */ /* 0x002fe40000010000 */
[----:B------:R-:W1:Y:S01]  /*a510*/  MUFU.RCP R6, R2 ;  /* 0x0000000200067308 */ /* 0x000e620000001000 */
[----:B------:R-:W-:-:S02]  /*a520*/  SHF.L.U32 R5, R214, 0x4, RZ ;  /* 0x00000004d6057819 */ /* 0x000fc400000006ff */
[----:B------:R-:W-:Y:S01]  /*a530*/  FSETP.NE.FTZ.AND P3, PT, R2, RZ, PT ;  /* 0x000000ff0200720b */ /* 0x000fe20003f75000 */
[----:B--2---:R-:W-:Y:S01]  /*a540*/  @UP3 UIMAD.WIDE.U32 UR22, UR18, UR6, URZ ;  /* 0x00000006121632a5 */ /* 0x004fe2000f8e00ff */
[----:B------:R-:W-:Y:S01]  /*a550*/  LOP3.LUT R5, R5, 0x1c0, RZ, 0xc0, !PT ;  /* 0x000001c005057812 */ /* 0x000fe200078ec0ff */
[----:B------:R-:W2:Y:S01]  /*a560*/  S2UR UR6, SR_CTAID.Z ;  /* 0x00000000000679c3 */ /* 0x000ea20000002700 */
[----:B------:R-:W-:Y:S01]  /*a570*/  FSETP.NE.FTZ.AND P4, PT, R4, RZ, PT ;  /* 0x000000ff0400720b */ /* 0x000fe20003f95000 */
[----:B------:R-:W3:Y:S01]  /*a580*/  MUFU.RCP R7, R4 ;  /* 0x0000000400077308 */ /* 0x000ee20000001000 */
[----:B------:R-:W-:Y:S01]  /*a590*/  LOP3.LUT R0, R5, 0x38, R0, 0xf8, !PT ;  /* 0x0000003805007812 */ /* 0x000fe200078ef800 */
[----:B------:R-:W-:Y:S01]  /*a5a0*/  @UP3 UIMAD UR12, UR18, UR7, UR23 ;  /* 0x00000007120c32a4 */ /* 0x000fe2000f8e0217 */
[----:B------:R-:W-:Y:S01]  /*a5b0*/  MOV R5, 0x20 ;  /* 0x0000002000057802 */ /* 0x000fe20000000f00 */
[----:B------:R-:W-:Y:S01]  /*a5c0*/  @!UP2 UIMAD UR18, UR11, UR9, URZ ;  /* 0x000000090b12a2a4 */ /* 0x000fe2000f8e02ff */
[----:B------:R-:W-:Y:S01]  /*a5d0*/  LOP3.LUT R0, R217, R0, RZ, 0xfc, !PT ;  /* 0x00000000d9007212 */ /* 0x000fe200078efcff */
[----:B------:R-:W-:Y:S01]  /*a5e0*/  @UP1 UMOV UR7, 0x1 ;  /* 0x0000000100071882 */ /* 0x000fe20000000000 */
[----:B------:R-:W-:-:S02]  /*a5f0*/  @UP3 UMOV UR16, UR22 ;  /* 0x0000001600103c82 */ /* 0x000fc40008000000 */
[----:B------:R-:W-:Y:S02]  /*a600*/  LEA R9, R0, UR5, 0x1 ;  /* 0x0000000500097c11 */ /* 0x000fe4000f8e08ff */
[----:B-1----:R-:W-:Y:S02]  /*a610*/  FSEL R6, R6, 1, P3 ;  /* 0x3f80000006067808 */ /* 0x002fe40001800000 */
[----:B------:R-:W-:Y:S02]  /*a620*/  SEL R0, R5, 0xffffffe0, !P2 ;  /* 0xffffffe005007807 */ /* 0x000fe40005000000 */
[----:B------:R-:W-:Y:S01]  /*a630*/  IADD3 R13, PT, PT, R9, 0x40, RZ ;  /* 0x00000040090d7810 */ /* 0x000fe20007ffe0ff */
[C---:B------:R-:W-:Y:S01]  /*a640*/  FMUL.FTZ R162, R6.reuse, R162 ;  /* 0x000000a206a27220 */ /* 0x040fe20000410000 */
[C---:B------:R-:W-:Y:S01]  /*a650*/  FMUL.FTZ R163, R6.reuse, R163 ;  /* 0x000000a306a37220 */ /* 0x040fe20000410000 */
[----:B---3--:R-:W-:Y:S01]  /*a660*/  FSEL R7, R7, 1, P4 ;  /* 0x3f80000007077808 */ /* 0x008fe20002000000 */
[C---:B------:R-:W-:Y:S01]  /*a670*/  FMUL.FTZ R158, R6.reuse, R158 ;  /* 0x0000009e069e7220 */ /* 0x040fe20000410000 */
        /* <DEDUP_REMOVED lines=60> */
[----:B------:R-:W-:Y:S01]  /*aa40*/  FMUL.FTZ R151, R6, R151 ;  /* 0x0000009706977220 */ /* 0x000fe20000410000 */
[----:B------:R-:W-:Y:S01]  /*aa50*/  MOV R6, 0x10 ;  /* 0x0000001000067802 */ /* 0x000fe20000000f00 */
[C---:B------:R-:W-:Y:S01]  /*aa60*/  FMUL.FTZ R160, R7.reuse, R160 ;  /* 0x000000a007a07220 */ /* 0x040fe20000410000 */
[C---:B------:R-:W-:Y:S01]  /*aa70*/  FMUL.FTZ R161, R7.reuse, R161 ;  /* 0x000000a107a17220 */ /* 0x040fe20000410000 */
[C---:B------:R-:W-:Y:S01]  /*aa80*/  FMUL.FTZ R156, R7.reuse, R156 ;  /* 0x0000009c079c7220 */ /* 0x040fe20000410000 */
[C---:B------:R-:W-:Y:S01]  /*aa90*/  FMUL.FTZ R157, R7.reuse, R157 ;  /* 0x0000009d079d7220 */ /* 0x040fe20000410000 */
[C---:B------:R-:W-:Y:S01]  /*aaa0*/  FMUL.FTZ R36, R7.reuse, R36 ;  /* 0x0000002407247220 */ /* 0x040fe20000410000 */
[C---:B------:R-:W-:Y:S01]  /*aab0*/  FMUL.FTZ R37, R7.reuse, R37 ;  /* 0x0000002507257220 */ /* 0x040fe20000410000 */
[----:B------:R-:W-:Y:S01]  /*aac0*/  SEL R6, R6, 0xfffffff0, !P0 ;  /* 0xfffffff006067807 */ /* 0x000fe20004000000 */
[C---:B------:R-:W-:Y:S01]  /*aad0*/  FMUL.FTZ R40, R7.reuse, R40 ;  /* 0x0000002807287220 */ /* 0x040fe20000410000 */
[C---:B------:R-:W-:Y:S01]  /*aae0*/  FMUL.FTZ R41, R7.reuse, R41 ;  /* 0x0000002907297220 */ /* 0x040fe20000410000 */
[C---:B------:R-:W-:Y:S01]  /*aaf0*/  FMUL.FTZ R44, R7.reuse, R44 ;  /* 0x0000002c072c7220 */ /* 0x040fe20000410000 */
[----:B------:R-:W-:Y:S01]  /*ab00*/  FMUL.FTZ R45, R7, R45 ;  /* 0x0000002d072d7220 */ /* 0x000fe20000410000 */
[----:B------:R-:W-:Y:S01]  /*ab10*/  IADD3 R11, PT, PT, R9, R0, RZ ;  /* 0x00000000090b7210 */ /* 0x000fe20007ffe0ff */
[----:B------:R-:W-:Y:S01]  /*ab20*/  FMUL.FTZ R48, R7, R48 ;  /* 0x0000003007307220 */ /* 0x000fe20000410000 */
[----:B------:R-:W-:Y:S01]  /*ab30*/  @P1 IADD3 R13, PT, PT, R9, -0x40, RZ ;  /* 0xffffffc0090d1810 */ /* 0x000fe20007ffe0ff */
[----:B------:R-:W-:Y:S01]  /*ab40*/  FMUL.FTZ R49, R7, R49 ;  /* 0x0000003107317220 */ /* 0x000fe20000410000 */
[----:B------:R-:W-:Y:S01]  /*ab50*/  F2FP.BF16.F32.PACK_AB R160, R161, R160 ;  /* 0x000000a0a1a0723e */ /* 0x000fe200000010ff */
[----:B------:R-:W-:Y:S01]  /*ab60*/  FMUL.FTZ R52, R7, R52 ;  /* 0x0000003407347220 */ /* 0x000fe20000410000 */
[----:B------:R-:W-:Y:S01]  /*ab70*/  F2FP.BF16.F32.PACK_AB R162, R163, R162 ;  /* 0x000000a2a3a2723e */ /* 0x000fe200000010ff */
[----:B------:R-:W-:Y:S01]  /*ab80*/  FMUL.FTZ R53, R7, R53 ;  /* 0x0000003507357220 */ /* 0x000fe20000410000 */
[----:B------:R-:W-:Y:S01]  /*ab90*/  F2FP.BF16.F32.PACK_AB R156, R157, R156 ;  /* 0x0000009c9d9c723e */ /* 0x000fe200000010ff */
[----:B------:R-:W-:Y:S01]  /*aba0*/  FMUL.FTZ R56, R7, R56 ;  /* 0x0000003807387220 */ /* 0x000fe20000410000 */
[----:B------:R-:W-:Y:S01]  /*abb0*/  F2FP.BF16.F32.PACK_AB R158, R159, R158 ;  /* 0x0000009e9f9e723e */ /* 0x000fe200000010ff */
[----:B------:R-:W-:Y:S01]  /*abc0*/  FMUL.FTZ R57, R7, R57 ;  /* 0x0000003907397220 */ /* 0x000fe20000410000 */
[----:B------:R-:W-:Y:S01]  /*abd0*/  IADD3 R5, PT, PT, R9, R6, RZ ;  /* 0x0000000609057210 */ /* 0x000fe20007ffe0ff */
        /* <DEDUP_REMOVED lines=8> */
[C---:B------:R-:W-:Y:S01]  /*ac60*/  FMUL.FTZ R68, R7.reuse, R68 ;  /* 0x0000004407447220 */ /* 0x040fe20000410000 */
[----:B------:R-:W-:Y:S01]  /*ac70*/  IADD3 R15, PT, PT, R6, R11, RZ ;  /* 0x0000000b060f7210 */ /* 0x000fe20007ffe0ff */
[----:B------:R-:W-:Y:S01]  /*ac80*/  FMUL.FTZ R69, R7, R69 ;  /* 0x0000004507457220 */ /* 0x000fe20000410000 */
[----:B------:R-:W-:Y:S01]  /*ac90*/  IADD3 R17, PT, PT, R0, R13, RZ ;  /* 0x0000000d00117210 */ /* 0x000fe20007ffe0ff */
[----:B------:R-:W-:Y:S01]  /*aca0*/  STS [R9], R160 ;  /* 0x000000a009007388 */ /* 0x000fe20000000800 */
[----:B------:R-:W-:Y:S01]  /*acb0*/  F2FP.BF16.F32.PACK_AB R44, R45, R44 ;  /* 0x0000002c2d2c723e */ /* 0x000fe200000010ff */
[----:B------:R-:W-:Y:S01]  /*acc0*/  FMUL.FTZ R72, R7, R72 ;  /* 0x0000004807487220 */ /* 0x000fe20000410000 */
[----:B------:R-:W-:Y:S01]  /*acd0*/  F2FP.BF16.F32.PACK_AB R46, R47, R46 ;  /* 0x0000002e2f2e723e */ /* 0x000fe200000010ff */
[----:B------:R-:W-:Y:S01]  /*ace0*/  STS [R9+0x400], R162 ;  /* 0x000400a209007388 */ /* 0x000fe20000000800 */
[----:B------:R-:W-:Y:S01]  /*acf0*/  F2FP.BF16.F32.PACK_AB R48, R49, R48 ;  /* 0x000000303130723e */ /* 0x000fe200000010ff */
[----:B------:R-:W-:Y:S01]  /*ad00*/  FMUL.FTZ R73, R7, R73 ;  /* 0x0000004907497220 */ /* 0x000fe20000410000 */
[----:B------:R-:W-:Y:S01]  /*ad10*/  F2FP.BF16.F32.PACK_AB R50, R51, R50 ;  /* 0x000000323332723e */ /* 0x000fe200000010ff */
[----:B------:R-:W-:Y:S01]  /*ad20*/  STS [R5], R156 ;  /* 0x0000009c05007388 */ /* 0x000fe20000000800 */
[C---:B------:R-:W-:Y:S01]  /*ad30*/  IADD3 R19, PT, PT, R6.reuse, R13, RZ ;  /* 0x0000000d06137210 */ /* 0x040fe20007ffe0ff */
[----:B------:R-:W-:Y:S01]  /*ad40*/  FMUL.FTZ R76, R7, R76 ;  /* 0x0000004c074c7220 */ /* 0x000fe20000410000 */
[----:B------:R-:W-:Y:S01]  /*ad50*/  F2FP.BF16.F32.PACK_AB R52, R53, R52 ;  /* 0x000000343534723e */ /* 0x000fe200000010ff */
[----:B------:R-:W-:Y:S01]  /*ad60*/  STS [R5+0x400], R158 ;  /* 0x0004009e05007388 */ /* 0x000fe20000000800 */
[----:B------:R-:W-:Y:S01]  /*ad70*/  F2FP.BF16.F32.PACK_AB R54, R55, R54 ;  /* 0x000000363736723e */ /* 0x000fe200000010ff */
        /* <DEDUP_REMOVED lines=8> */
[----:B------:R-:W-:Y:S01]  /*ae00*/  F2FP.BF16.F32.PACK_AB R60, R61, R60 ;  /* 0x0000003c3d3c723e */ /* 0x000fe200000010ff */
[----:B------:R-:W-:Y:S01]  /*ae10*/  FMUL.FTZ R84, R7, R84 ;  /* 0x0000005407547220 */ /* 0x000fe20000410000 */
[----:B------:R-:W-:Y:S01]  /*ae20*/  F2FP.BF16.F32.PACK_AB R62, R63, R62 ;  /* 0x0000003e3f3e723e */ /* 0x000fe200000010ff */
[----:B------:R-:W-:Y:S01]  /*ae30*/  STS [R15], R40 ;  /* 0x000000280f007388 */ /* 0x000fe20000000800 */
[----:B------:R-:W-:Y:S01]  /*ae40*/  FMUL.FTZ R85, R7, R85 ;  /* 0x0000005507557220 */ /* 0x000fe20000410000 */
[----:B------:R-:W-:Y:S01]  /*ae50*/  F2FP.BF16.F32.PACK_AB R64, R65, R64 ;  /* 0x000000404140723e */ /* 0x000fe200000010ff */
[----:B------:R-:W-:Y:S01]  /*ae60*/  FMUL.FTZ R88, R7, R88 ;  /* 0x0000005807587220 */ /* 0x000fe20000410000 */
[----:B------:R-:W-:Y:S01]  /*ae70*/  STS [R15+0x400], R42 ;  /* 0x0004002a0f007388 */ /* 0x000fe20000000800 */
[----:B------:R-:W-:Y:S01]  /*ae80*/  F2FP.BF16.F32.PACK_AB R66, R67, R66 ;  /* 0x000000424342723e */ /* 0x000fe200000010ff */
[----:B------:R-:W-:Y:S01]  /*ae90*/  FMUL.FTZ R89, R7, R89 ;  /* 0x0000005907597220 */ /* 0x000fe20000410000 */
[----:B------:R-:W-:Y:S01]  /*aea0*/  F2FP.BF16.F32.PACK_AB R68, R69, R68 ;  /* 0x000000444544723e */ /* 0x000fe200000010ff */
[----:B------:R-:W-:Y:S01]  /*aeb0*/  STS [R13], R44 ;  /* 0x0000002c0d007388 */ /* 0x000fe20000000800 */
[----:B------:R-:W-:Y:S01]  /*aec0*/  F2FP.BF16.F32.PACK_AB R70, R71, R70 ;  /* 0x000000464746723e */ /* 0x000fe200000010ff */
[C---:B------:R-:W-:Y:S01]  /*aed0*/  FMUL.FTZ R92, R7.reuse, R92 ;  /* 0x0000005c075c7220 */ /* 0x040fe20000410000 */
[----:B------:R-:W-:Y:S01]  /*aee0*/  FMUL.FTZ R93, R7, R93 ;  /* 0x0000005d075d7220 */ /* 0x000fe20000410000 */
[----:B------:R-:W-:Y:S01]  /*aef0*/  STS [R13+0x400], R46 ;  /* 0x0004002e0d007388 */ /* 0x000fe20000000800 */
        /* <DEDUP_REMOVED lines=27> */
[----:B------:R-:W-:Y:S01]  /*b0b0*/  STS [R9+0x2000], R60 ;  /* 0x0020003c09007388 */ /* 0x000fe20000000800 */
[----:B------:R-:W-:Y:S01]  /*b0c0*/  F2FP.BF16.F32.PACK_AB R94, R95, R94 ;  /* 0x0000005e5f5e723e */ /* 0x000fe200000010ff */
[C---:B------:R-:W-:Y:S01]  /*b0d0*/  FMUL.FTZ R116, R7.reuse, R116 ;  /* 0x0000007407747220 */ /* 0x040fe20000410000 */
[----:B------:R-:W-:Y:S01]  /*b0e0*/  FMUL.FTZ R117, R7, R117 ;  /* 0x0000007507757220 */ /* 0x000fe20000410000 */
[----:B------:R-:W-:Y:S01]  /*b0f0*/  STS [R9+0x2400], R62 ;  /* 0x0024003e09007388 */ /* 0x000fe20000000800 */
[----:B------:R-:W-:Y:S01]  /*b100*/  F2FP.BF16.F32.PACK_AB R96, R97, R96 ;  /* 0x000000606160723e */ /* 0x000fe200000010ff */
[----:B------:R-:W-:Y:S01]  /*b110*/  FMUL.FTZ R120, R7, R120 ;  /* 0x0000007807787220 */ /* 0x000fe20000410000 */
[----:B------:R-:W-:Y:S01]  /*b120*/  F2FP.BF16.F32.PACK_AB R98, R99, R98 ;  /* 0x000000626362723e */ /* 0x000fe200000010ff */
[----:B------:R-:W-:Y:S01]  /*b130*/  STS [R5+0x2000], R64 ;  /* 0x0020004005007388 */ /* 0x000fe20000000800 */
        /* <DEDUP_REMOVED lines=44> */
[----:B------:R-:W-:-:S02]  /*b400*/  F2FP.BF16.F32.PACK_AB R132, R133, R132 ;  /* 0x000000848584723e */ /* 0x000fc400000010ff */
[----:B------:R-:W-:Y:S01]  /*b410*/  F2FP.BF16.F32.PACK_AB R134, R135, R134 ;  /* 0x000000868786723e */ /* 0x000fe200000010ff */
[----:B------:R-:W-:Y:S01]  /*b420*/  STS [R21+0x2000], R88 ;  /* 0x0020005815007388 */ /* 0x000fe20000000800 */
[----:B------:R-:W-:Y:S02]  /*b430*/  F2FP.BF16.F32.PACK_AB R136, R137, R136 ;  /* 0x000000888988723e */ /* 0x000fe400000010ff */
[----:B------:R-:W-:Y:S01]  /*b440*/  F2FP.BF16.F32.PACK_AB R138, R139, R138 ;  /* 0x0000008a8b8a723e */ /* 0x000fe200000010ff */
[----:B------:R-:W-:Y:S01]  /*b450*/  STS [R21+0x2400], R90 ;  /* 0x0024005a15007388 */ /* 0x000fe20000000800 */
[----:B------:R-:W-:Y:S02]  /*b460*/  F2FP.BF16.F32.PACK_AB R140, R141, R140 ;  /* 0x0000008c8d8c723e */ /* 0x000fe400000010ff */
        /* <DEDUP_REMOVED lines=10> */
[----:B------:R-:W-:Y:S04]  /*b510*/  STS [R5+0x4400], R98 ;  /* 0x0044006205007388 */ /* 0x000fe80000000800 */
        /* <DEDUP_REMOVED lines=22> */
[----:B-1----:R-:W-:-:S03]  /*b680*/  LOP3.LUT R5, R234, 0x1f8, RZ, 0xc0, !PT ;  /* 0x000001f8ea057812 */ /* 0x002fc600078ec0ff */
[----:B------:R3:W-:Y:S01]  /*b690*/  STS [R19+0x6000], R144 ;  /* 0x0060009013007388 */ /* 0x0007e20000000800 */
[----:B------:R-:W-:-:S03]  /*b6a0*/  LOP3.LUT R5, R5, 0x38, R214, 0x78, !PT ;  /* 0x0000003805057812 */ /* 0x000fc600078e78d6 */
[----:B------:R3:W-:Y:S01]  /*b6b0*/  STS [R19+0x6400], R146 ;  /* 0x0064009213007388 */ /* 0x0007e20000000800 */
[----:B------:R-:W-:-:S03]  /*b6c0*/  LOP3.LUT R0, R5, 0x1e00, R234, 0xf8, !PT ;  /* 0x00001e0005007812 */ /* 0x000fc600078ef8ea */
[----:B------:R3:W-:Y:S01]  /*b6d0*/  STS [R17+0x6000], R152 ;  /* 0x0060009811007388 */ /* 0x0007e20000000800 */
[----:B------:R-:W-:Y:S01]  /*b6e0*/  LEA R0, R0, UR5, 0x1 ;  /* 0x0000000500007c11 */ /* 0x000fe2000f8e08ff */
[----:B------:R-:W-:Y:S02]  /*b6f0*/  USHF.R.S32.HI UR5, URZ, 0x1f, UR18 ;  /* 0x0000001fff057899 */ /* 0x000fe40008011412 */
[----:B------:R3:W-:Y:S04]  /*b700*/  STS [R17+0x6400], R154 ;  /* 0x0064009a11007388 */ /* 0x0007e80000000800 */
[----:B------:R3:W-:Y:S04]  /*b710*/  STS [R21+0x6000], R7 ;  /* 0x0060000715007388 */ /* 0x0007e80000000800 */
[----:B------:R3:W-:Y:S01]  /*b720*/  STS [R21+0x6400], R150 ;  /* 0x0064009615007388 */ /* 0x0007e20000000800 */
[----:B--2---:R-:W-:Y:S05]  /*b730*/  BRA.U UP1, `(.L_x_87) ;  /* 0x0000000101207547 */ /* 0x004fea000b800000 */
[----:B------:R-:W-:Y:S01]  /*b740*/  UISETP.NE.AND UP1, UPT, UR10, URZ, UPT ;  /* 0x000000ff0a00728c */ /* 0x000fe2000bf25270 */
[----:B------:R-:W1:Y:S10]  /*b750*/  LDCU UR8, c[0x0][0x3e0] ;  /* 0x00007c00ff0877ac */ /* 0x000e740008000800 */
[----:B------:R-:W1:Y:S01]  /*b760*/  @UP1 LDCU UR7, c[0x0][0x454] ;  /* 0x00008a80ff0717ac */ /* 0x000e620008000800 */
[----:B------:R-:W-:Y:S01]  /*b770*/  @UP1 UMOV UR15, 0x1 ;  /* 0x00000001000f1882 */ /* 0x000fe20000000000 */
[----:B------:R-:W2:Y:S01]  /*b780*/  @UP1 LDCU UR13, c[0x0][0x454] ;  /* 0x00008a80ff0d17ac */ /* 0x000ea20008000800 */
[----:B------:R-:W-:Y:S01]  /*b790*/  @!UP1 UMOV UR15, 0x1 ;  /* 0x00000001000f9882 */ /* 0x000fe20000000000 */
[----:B-1----:R-:W-:-:S02]  /*b7a0*/  @UP1 UIMAD UR7, UR7, UR8, URZ ;  /* 0x00000008070712a4 */ /* 0x002fc4000f8e02ff */
[----:B--2---:R-:W-:-:S12]  /*b7b0*/  @!UP1 UIMAD UR7, UR9, UR8, URZ ;  /* 0x00000008090792a4 */ /* 0x004fd8000f8e02ff */
.L_x_87:
[----:B------:R-:W-:Y:S01]  /*b7c0*/  BAR.SYNC.DEFER_BLOCKING 0x0 ;  /* 0x0000000000007b1d */ /* 0x000fe20000010000 */
[----:B------:R-:W-:Y:S01]  /*b7d0*/  UIMAD UR13, UR6, UR13, URZ ;  /* 0x0000000d060d72a4 */ /* 0x000fe2000f8e02ff */
[----:B------:R-:W-:Y:S01]  /*b7e0*/  LOP3.LUT P0, RZ, R214, 0x3, RZ, 0xc0, !PT ;  /* 0x00000003d6ff7812 */ /* 0x000fe2000780c0ff */
[----:B------:R-:W-:Y:S01]  /*b7f0*/  UIMAD UR9, UR4, UR15, URZ ;  /* 0x0000000f040972a4 */ /* 0x000fe2000f8e02ff */
[----:B---3--:R-:W-:Y:S01]  /*b800*/  LOP3.LUT R7, R216, 0x30, RZ, 0xc0, !PT ;  /* 0x00000030d8077812 */ /* 0x008fe200078ec0ff */
[----:B------:R-:W-:-:S03]  /*b810*/  USEL UR18, UR18, URZ, UP0 ;  /* 0x000000ff12127287 */ /* 0x000fc60008000000 */
[----:B------:R-:W1:Y:S01]  /*b820*/  @P4 LDC R5, c[0x0][0x458] ;  /* 0x00011600ff054b82 */ /* 0x000e620000000800 */
[----:B------:R-:W2:Y:S01]  /*b830*/  @P4 MUFU.LG2 R4, R4 ;  /* 0x0000000400044308 */ /* 0x000ea20000000c00 */
[----:B------:R-:W3:Y:S01]  /*b840*/  S2R R6, SR_CTAID.X ;  /* 0x0000000000067919 */ /* 0x000ee20000002500 */
[----:B------:R-:W-:Y:S01]  /*b850*/  @!UP0 UIMAD UR13, UR11, UR7, UR13 ;  /* 0x000000070b0d82a4 */ /* 0x000fe2000f8e020d */
[----:B------:R-:W-:Y:S01]  /*b860*/  SHF.R.U32.HI R16, RZ, 0x2, R214 ;  /* 0x00000002ff107819 */ /* 0x000fe200000116d6 */
[----:B------:R-:W-:Y:S01]  /*b870*/  USHF.L.U32 UR9, UR9, 0x6, URZ ;  /* 0x0000000609097899 */ /* 0x000fe200080006ff */
[----:B------:R-:W-:Y:S01]  /*b880*/  BSSY.RECONVERGENT B0, `(.L_x_88) ;  /* 0x0000022000007945 */ /* 0x000fe20003800200 */
[----:B------:R-:W-:Y:S01]  /*b890*/  USEL UR5, UR5, URZ, UP0 ;  /* 0x000000ff05057287 */ /* 0x000fe20008000000 */
[----:B------:R-:W4:Y:S01]  /*b8a0*/  @P3 LDC R14, c[0x0][0x458] ;  /* 0x00011600ff0e3b82 */ /* 0x000f220000000800 */
[----:B------:R-:W5:Y:S01]  /*b8b0*/  @P3 MUFU.LG2 R2, R2 ;  /* 0x0000000200023308 */ /* 0x000f620000000c00 */
[----:B------:R-:W-:Y:S01]  /*b8c0*/  USHF.R.S32.HI UR8, URZ, 0x1f, UR13 ;  /* 0x0000001fff087899 */ /* 0x000fe2000801140d */
[----:B------:R-:W-:Y:S01]  /*b8d0*/  MOV R13, 0x7f800000 ;  /* 0x7f800000000d7802 */ /* 0x000fe20000000f00 */
[----:B------:R-:W-:Y:S01]  /*b8e0*/  USHF.R.S32.HI UR7, URZ, 0x1f, UR9 ;  /* 0x0000001fff077899 */ /* 0x000fe20008011409 */
[----:B------:R-:W-:Y:S01]  /*b8f0*/  MOV R12, 0x7f800000 ;  /* 0x7f800000000c7802 */ /* 0x000fe20000000f00 */
[----:B------:R-:W-:Y:S01]  /*b900*/  UIADD3 UR18, UP1, UP0, UR9, UR18, UR13 ;  /* 0x0000001209127290 */ /* 0x000fe2000f83e00d */
[----:B------:R-:W-:Y:S01]  /*b910*/  LOP3.LUT R7, R7, 0x7, R16, 0xf8, !PT ;  /* 0x0000000707077812 */ /* 0x000fe200078ef810 */
[----:B------:R1:W3:Y:S01]  /*b920*/  LDS.128 R8, [R0+0x1800] ;  /* 0x0018000000087984 */ /* 0x0002e20000000c00 */
[----:B--2---:R-:W-:Y:S01]  /*b930*/  @P4 FMUL.FTZ R15, R4, 0.69314718246459960938 ;  /* 0x3f317218040f4820 */ /* 0x004fe20000410000 */
[----:B------:R-:W-:-:S03]  /*b940*/  UIADD3.X UR5, UPT, UPT, UR7, UR5, UR8, UP1, UP0 ;  /* 0x0000000507057290 */ /* 0x000fc60008fe0408 */
[----:B-1----:R-:W-:Y:S01]  /*b950*/  @P4 FFMA.FTZ R13, R164, R5, R15 ;  /* 0x00000005a40d4223 */ /* 0x002fe2000001000f */
[----:B-----5:R-:W-:-:S04]  /*b960*/  @P3 FMUL.FTZ R2, R2, 0.69314718246459960938 ;  /* 0x3f31721802023820 */ /* 0x020fc80000410000 */
[----:B----4-:R-:W-:Y:S01]  /*b970*/  @P3 FFMA.FTZ R12, R3, R14, R2 ;  /* 0x0000000e030c3223 */ /* 0x010fe20000010002 */
[----:B---3--:R-:W-:Y:S06]  /*b980*/  @P0 BRA `(.L_x_89) ;  /* 0x0000000000440947 */ /* 0x008fec0003800000 */
[C---:B------:R-:W-:Y:S01]  /*b990*/  VIADD R16, R7.reuse, 0x8 ;  /* 0x0000000807107836 */ /* 0x040fe20000000000 */
[----:B------:R-:W-:-:S04]  /*b9a0*/  ISETP.GE.AND P3, PT, R7, UR14, PT ;  /* 0x0000000e07007c0c */ /* 0x000fc8000bf66270 */
[----:B------:R-:W-:-:S09]  /*b9b0*/  ISETP.GE.AND P2, PT, R16, UR14, PT ;  /* 0x0000000e10007c0c */ /* 0x000fd2000bf46270 */
[----:B------:R-:W1:Y:S01]  /*b9c0*/  @!P3 LDC.64 R4, c[0x0][0x420] ;  /* 0x00010800ff04bb82 */ /* 0x000e620000000a00 */
[----:B------:R-:W-:-:S03]  /*b9d0*/  @!P3 IMAD R14, R7, UR15, RZ ;  /* 0x0000000f070ebc24 */ /* 0x000fc6000f8e02ff */
[----:B------:R-:W-:Y:S02]  /*b9e0*/  @!P2 IMAD R16, R16, UR15, RZ ;  /* 0x0000000f1010ac24 */ /* 0x000fe4000f8e02ff */
[----:B------:R-:W-:Y:S02]  /*b9f0*/  @!P3 IADD3 R7, P1, PT, R14, UR18, RZ ;  /* 0x000000120e07bc10 */ /* 0x000fe4000ff3e0ff */
[----:B------:R-:W2:Y:S01]  /*ba00*/  @!P2 LDC.64 R2, c[0x0][0x420] ;  /* 0x00010800ff02ab82 */ /* 0x000ea20000000a00 */
[----:B------:R-:W-:Y:S02]  /*ba10*/  @!P2 IADD3 R15, P0, PT, R16, UR18, RZ ;  /* 0x00000012100fac10 */ /* 0x000fe4000ff1e0ff */
[----:B------:R-:W-:Y:S02]  /*ba20*/  @!P3 LEA.HI.X.SX32 R14, R14, UR5, 0x1, P1 ;  /* 0x000000050e0ebc11 */ /* 0x000fe400088f0eff */
[----:B------:R-:W-:Y:S02]  /*ba30*/  @!P2 LEA.HI.X.SX32 R16, R16, UR5, 0x1, P0 ;  /* 0x000000051010ac11 */ /* 0x000fe400080f0eff */
[----:B-1----:R-:W-:-:S04]  /*ba40*/  @!P3 LEA R4, P1, R7, R4, 0x2 ;  /* 0x000000040704b211 */ /* 0x002fc800078210ff */
[----:B------:R-:W-:Y:S02]  /*ba50*/  @!P3 LEA.HI.X R5, R7, R5, R14, 0x2, P1 ;  /* 0x000000050705b211 */ /* 0x000fe400008f140e */
[----:B--2---:R-:W-:-:S03]  /*ba60*/  @!P2 LEA R2, P0, R15, R2, 0x2 ;  /* 0x000000020f02a211 */ /* 0x004fc600078010ff */
[----:B------:R1:W-:Y:S01]  /*ba70*/  @!P3 STG.E desc[UR20][R4.64], R13 ;  /* 0x0000000d0400b986 */ /* 0x0003e2000c101914 */
[----:B------:R-:W-:-:S05]  /*ba80*/  @!P2 LEA.HI.X R3, R15, R3, R16, 0x2, P0 ;  /* 0x000000030f03a211 */ /* 0x000fca00000f1410 */
[----:B------:R1:W-:Y:S04]  /*ba90*/  @!P2 STG.E desc[UR20][R2.64], R12 ;  /* 0x0000000c0200a986 */ /* 0x0003e8000c101914 */
.L_x_89:
[----:B------:R-:W-:Y:S05]  /*baa0*/  BSYNC.RECONVERGENT B0 ;  /* 0x0000000000007941 */ /* 0x000fea0003800200 */
.L_x_88:
[----:B------:R-:W2:Y:S01]  /*bab0*/  LDCU.64 UR4, c[0x0][0x410] ;  /* 0x00008200ff0477ac */ /* 0x000ea20008000a00 */
[----:B-1----:R-:W-:Y:S01]  /*bac0*/  SHF.R.U32.HI R4, RZ, 0x3, R214 ;  /* 0x00000003ff047819 */ /* 0x002fe200000116d6 */
[----:B------:R-:W-:Y:S01]  /*bad0*/  IMAD.MOV.U32 R5, RZ, RZ, RZ ;  /* 0x000000ffff057224 */ /* 0x000fe200078e00ff */
[----:B------:R-:W-:Y:S01]  /*bae0*/  IADD3 R12, P0, PT, R215, UR16, RZ ;  /* 0x00000010d70c7c10 */ /* 0x000fe2000ff1e0ff */
[----:B------:R1:W3:Y:S01]  /*baf0*/  LDS.128 R20, [R0] ;  /* 0x0000000000147984 */ /* 0x0002e20000000c00 */
[----:B------:R-:W-:Y:S01]  /*bb00*/  ISETP.GE.AND P3, PT, R4, UR14, PT ;  /* 0x0000000e04007c0c */ /* 0x000fe2000bf66270 */
[----:B------:R-:W-:Y:S01]  /*bb10*/  IMAD.WIDE.U32 R2, R6, 0x40, R4 ;  /* 0x0000004006027825 */ /* 0x000fe200078e0004 */
[C---:B------:R-:W-:Y:S01]  /*bb20*/  IADD3 R5, PT, PT, R4.reuse, 0x20, RZ ;  /* 0x0000002004057810 */ /* 0x040fe20007ffe0ff */
[----:B------:R1:W4:Y:S01]  /*bb30*/  LDS.128 R16, [R0+0x2000] ;  /* 0x0020000000107984 */ /* 0x0003220000000c00 */
[----:B------:R-:W-:Y:S01]  /*bb40*/  IADD3.X R13, PT, PT, RZ, UR12, RZ, P0, !PT ;  /* 0x0000000cff0d7c10 */ /* 0x000fe200087fe4ff */
[C---:B------:R-:W-:Y:S01]  /*bb50*/  VIADD R6, R4.reuse, 0x10 ;  /* 0x0000001004067836 */ /* 0x040fe20000000000 */
[----:B------:R-:W-:Y:S01]  /*bb60*/  ISETP.GE.AND P1, PT, R5, UR14, PT ;  /* 0x0000000e05007c0c */ /* 0x000fe2000bf26270 */
[----:B------:R-:W-:Y:S01]  /*bb70*/  VIADD R4, R4, 0x30 ;  /* 0x0000003004047836 */ /* 0x000fe20000000000 */
[----:B------:R-:W-:Y:S02]  /*bb80*/  BSSY.RECONVERGENT B0, `(.L_x_90) ;  /* 0x000001c000007945 */ /* 0x000fe40003800200 */
[----:B------:R-:W-:-:S02]  /*bb90*/  ISETP.GE.AND P2, PT, R6, UR14, PT ;  /* 0x0000000e06007c0c */ /* 0x000fc4000bf46270 */
[----:B------:R-:W-:Y:S01]  /*bba0*/  ISETP.GE.AND P0, PT, R4, UR14, PT ;  /* 0x0000000e04007c0c */ /* 0x000fe2000bf06270 */
[----:B--2---:R-:W-:Y:S01]  /*bbb0*/  IMAD.U32 R24, RZ, RZ, UR4 ;  /* 0x00000004ff187e24 */ /* 0x004fe2000f8e00ff */
[----:B------:R1:W2:Y:S01]  /*bbc0*/  LDS.128 R4, [R0+0x6000] ;  /* 0x0060000000047984 */ /* 0x0002a20000000c00 */
[----:B------:R-:W-:Y:S02]  /*bbd0*/  MOV R27, UR5 ;  /* 0x00000005001b7c02 */ /* 0x000fe40008000f00 */
[----:B------:R-:W-:Y:S02]  /*bbe0*/  IMAD.WIDE.U32 R24, R24, UR6, R12 ;  /* 0x0000000618187c25 */ /* 0x000fe4000f8e000c */
[----:B------:R1:W1:Y:S02]  /*bbf0*/  LDS.128 R12, [R0+0x4000] ;  /* 0x00400000000c7984 */ /* 0x0002640000000c00 */
[----:B------:R-:W-:Y:S01]  /*bc00*/  IMAD R27, R27, UR6, R25 ;  /* 0x000000061b1b7c24 */ /* 0x000fe2000f8e0219 */
[----:B------:R-:W-:Y:S06]  /*bc10*/  @P3 BRA `(.L_x_91) ;  /* 0x0000000000483947 */ /* 0x000fec0003800000 */
[----:B------:R-:W5:Y:S01]  /*bc20*/  LDCU.64 UR6, c[0x0][0x408] ;  /* 0x00008100ff0677ac */ /* 0x000f620008000a00 */
[----:B------:R-:W-:Y:S01]  /*bc30*/  IMAD.MOV.U32 R26, RZ, RZ, R24 ;  /* 0x000000ffff1a7224 */ /* 0x000fe200078e0018 */
[----:B------:R-:W3:Y:S01]  /*bc40*/  LDCU.64 UR4, c[0x0][0x3f0] ;  /* 0x00007e00ff0477ac */ /* 0x000ee20008000a00 */
[----:B------:R-:W4:Y:S01]  /*bc50*/  LDCU UR8, c[0x0][0x440] ;  /* 0x00008800ff0877ac */ /* 0x000f220008000800 */
[----:B-----5:R-:W-:Y:S02]  /*bc60*/  IMAD R29, R3, UR6, RZ ;  /* 0x00000006031d7c24 */ /* 0x020fe4000f8e02ff */
[----:B------:R-:W-:-:S04]  /*bc70*/  IMAD.WIDE.U32 R30, R2, UR6, R26 ;  /* 0x00000006021e7c25 */ /* 0x000fc8000f8e001a */
[----:B------:R-:W-:Y:S01]  /*bc80*/  IMAD R28, R2, UR7, R29 ;  /* 0x00000007021c7c24 */ /* 0x000fe2000f8e021d */
[----:B---3--:R-:W-:Y:S02]  /*bc90*/  LEA R32, P3, R30, UR4, 0x1 ;  /* 0x000000041e207c11 */ /* 0x008fe4000f8608ff */
[----:B----4-:R-:W-:Y:S01]  /*bca0*/  ISETP.GE.AND P6, PT, R215, UR8, PT ;  /* 0x00000008d7007c0c */ /* 0x010fe2000bfc6270 */
[----:B------:R-:W-:Y:S01]  /*bcb0*/  IMAD.IADD R28, R28, 0x1, R31 ;  /* 0x000000011c1c7824 */ /* 0x000fe200078e021f */
[----:B------:R-:W-:Y:S02]  /*bcc0*/  ISETP.GE.AND P5, PT, R233, UR8, PT ;  /* 0x00000008e9007c0c */ /* 0x000fe4000bfa6270 */
[----:B------:R-:W-:Y:S02]  /*bcd0*/  ISETP.GE.AND P4, PT, R232, UR8, PT ;  /* 0x00000008e8007c0c */ /* 0x000fe4000bf86270 */
[----:B------:R-:W-:Y:S02]  /*bce0*/  LEA.HI.X R33, R30, UR5, R28, 0x1, P3 ;  /* 0x000000051e217c11 */ /* 0x000fe400098f0c1c */
[----:B------:R-:W-:-:S05]  /*bcf0*/  ISETP.GE.AND P3, PT, R231, UR8, PT ;  /* 0x00000008e7007c0c */ /* 0x000fca000bf66270 */
[----:B------:R3:W-:Y:S04]  /*bd00*/  @!P6 STG.E.128 desc[UR20][R32.64], R20 ;  /* 0x000000142000e986 */ /* 0x0007e8000c101d14 */
[----:B------:R3:W-:Y:S04]  /*bd10*/  @!P5 STG.E.128 desc[UR20][R32.64+0x80], R16 ;  /* 0x000080102000d986 */ /* 0x0007e8000c101d14 */
[----:B-1----:R3:W-:Y:S04]  /*bd20*/  @!P4 STG.E.128 desc[UR20][R32.64+0x100], R12 ;  /* 0x0001000c2000c986 */ /* 0x0027e8000c101d14 */
[----:B--2---:R3:W-:Y:S02]  /*bd30*/  @!P3 STG.E.128 desc[UR20][R32.64+0x180], R4 ;  /* 0x000180042000b986 */ /* 0x0047e4000c101d14 */
.L_x_91:
[----:B------:R-:W-:Y:S05]  /*bd40*/  BSYNC.RECONVERGENT B0 ;  /* 0x0000000000007941 */ /* 0x000fea0003800200 */
.L_x_90:
[----:B---3--:R3:W3:Y:S01]  /*bd50*/  LDS.128 R20, [R0+0x800] ;  /* 0x0008000000147984 */ /* 0x0086e20000000c00 */
[----:B------:R-:W-:Y:S03]  /*bd60*/  BSSY.RECONVERGENT B0, `(.L_x_92) ;  /* 0x000001a000007945 */ /* 0x000fe60003800200 */
[----:B----4-:R4:W3:Y:S04]  /*bd70*/  LDS.128 R16, [R0+0x2800] ;  /* 0x0028000000107984 */ /* 0x0108e80000000c00 */
[----:B-1----:R4:W1:Y:S04]  /*bd80*/  LDS.128 R12, [R0+0x4800] ;  /* 0x00480000000c7984 */ /* 0x0028680000000c00 */
[----:B--2---:R4:W2:Y:S01]  /*bd90*/  LDS.128 R4, [R0+0x6800] ;  /* 0x0068000000047984 */ /* 0x0048a20000000c00 */
[----:B------:R-:W-:Y:S05]  /*bda0*/  @P2 BRA `(.L_x_93) ;  /* 0x0000000000542947 */ /* 0x000fea0003800000 */
[----:B------:R-:W5:Y:S01]  /*bdb0*/  LDCU.64 UR6, c[0x0][0x408] ;  /* 0x00008100ff0677ac */ /* 0x000f620008000a00 */
[----:B------:R-:W-:Y:S01]  /*bdc0*/  IADD3 R29, P2, PT, R2, 0x10, RZ ;  /* 0x00000010021d7810 */ /* 0x000fe20007f5e0ff */
[----:B------:R-:W-:Y:S01]  /*bdd0*/  IMAD.MOV.U32 R30, RZ, RZ, R24 ;  /* 0x000000ffff1e7224 */ /* 0x000fe200078e0018 */
[----:B------:R-:W4:Y:S01]  /*bde0*/  LDCU UR8, c[0x0][0x440] ;  /* 0x00008800ff0877ac */ /* 0x000f220008000800 */
[----:B------:R-:W-:Y:S02]  /*bdf0*/  IMAD.MOV.U32 R31, RZ, RZ, R27 ;  /* 0x000000ffff1f7224 */ /* 0x000fe400078e001b */
[----:B------:R-:W-:Y:S01]  /*be00*/  IMAD.X R28, RZ, RZ, R3, P2 ;  /* 0x000000ffff1c7224 */ /* 0x000fe200010e0603 */
[----:B------:R-:W3:Y:S03]  /*be10*/  LDCU.64 UR4, c[0x0][0x3f0] ;  /* 0x00007e00ff0477ac */ /* 0x000ee60008000a00 */
[----:B-----5:R-:W-:-:S02]  /*be20*/  IMAD R28, R28, UR6, RZ ;  /* 0x000000061c1c7c24 */ /* 0x020fc4000f8e02ff */
[----:B------:R-:W-:Y:S01]  /*be30*/  IMAD.WIDE.U32 R30, R29, UR6, R30 ;  /* 0x000000061d1e7c25 */ /* 0x000fe2000f8e001e */
[----:B----4-:R-:W-:-:S03]  /*be40*/  ISETP.GE.AND P5, PT, R215, UR8, PT ;  /* 0x00000008d7007c0c */ /* 0x010fc6000bfa6270 */
[----:B------:R-:W-:Y:S01]  /*be50*/  IMAD R28, R29, UR7, R28 ;  /* 0x000000071d1c7c24 */ /* 0x000fe2000f8e021c */
[----:B------:R-:W-:Y:S02]  /*be60*/  ISETP.GE.AND P4, PT, R233, UR8, PT ;  /* 0x00000008e9007c0c */ /* 0x000fe4000bf86270 */
[----:B------:R-:W-:Y:S01]  /*be70*/  ISETP.GE.AND P3, PT, R232, UR8, PT ;  /* 0x00000008e8007c0c */ /* 0x000fe2000bf66270 */
[----:B------:R-:W-:Y:S01]  /*be80*/  IMAD.IADD R28, R28, 0x1, R31 ;  /* 0x000000011c1c7824 */ /* 0x000fe200078e021f */
[----:B------:R-:W-:Y:S02]  /*be90*/  ISETP.GE.AND P2, PT, R231, UR8, PT ;  /* 0x00000008e7007c0c */ /* 0x000fe4000bf46270 */
[----:B---3--:R-:W-:-:S04]  /*bea0*/  LEA R32, P6, R30, UR4, 0x1 ;  /* 0x000000041e207c11 */ /* 0x008fc8000f8c08ff */
[----:B------:R-:W-:-:S05]  /*beb0*/  LEA.HI.X R33, R30, UR5, R28, 0x1, P6 ;  /* 0x000000051e217c11 */ /* 0x000fca000b0f0c1c */
[----:B------:R3:W-:Y:S04]  /*bec0*/  @!P5 STG.E.128 desc[UR20][R32.64], R20 ;  /* 0x000000142000d986 */ /* 0x0007e8000c101d14 */
[----:B------:R3:W-:Y:S04]  /*bed0*/  @!P4 STG.E.128 desc[UR20][R32.64+0x80], R16 ;  /* 0x000080102000c986 */ /* 0x0007e8000c101d14 */
[----:B-1----:R3:W-:Y:S04]  /*bee0*/  @!P3 STG.E.128 desc[UR20][R32.64+0x100], R12 ;  /* 0x0001000c2000b986 */ /* 0x0027e8000c101d14 */
[----:B--2---:R3:W-:Y:S02]  /*bef0*/  @!P2 STG.E.128 desc[UR20][R32.64+0x180], R4 ;  /* 0x000180042000a986 */ /* 0x0047e4000c101d14 */
.L_x_93:
[----:B------:R-:W-:Y:S05]  /*bf00*/  BSYNC.RECONVERGENT B0 ;  /* 0x0000000000007941 */ /* 0x000fea0003800200 */
.L_x_92:
[----:B---3--:R3:W3:Y:S01]  /*bf10*/  LDS.128 R20, [R0+0x1000] ;  /* 0x0010000000147984 */ /* 0x0086e20000000c00 */
[----:B------:R-:W-:Y:S03]  /*bf20*/  BSSY.RECONVERGENT B0, `(.L_x_94) ;  /* 0x000001a000007945 */ /* 0x000fe60003800200 */
[----:B------:R3:W3:Y:S04]  /*bf30*/  LDS.128 R16, [R0+0x3000] ;  /* 0x0030000000107984 */ /* 0x0006e80000000c00 */
[----:B-1----:R1:W1:Y:S04]  /*bf40*/  LDS.128 R12, [R0+0x5000] ;  /* 0x00500000000c7984 */ /* 0x0022680000000c00 */
[----:B--2---:R2:W1:Y:S01]  /*bf50*/  LDS.128 R4, [R0+0x7000] ;  /* 0x0070000000047984 */ /* 0x0044620000000c00 */
[----:B------:R-:W-:Y:S05]  /*bf60*/  @P1 BRA `(.L_x_95) ;  /* 0x0000000000541947 */ /* 0x000fea0003800000 */
[----:B------:R-:W5:Y:S01]  /*bf70*/  LDCU.64 UR6, c[0x0][0x408] ;  /* 0x00008100ff0677ac */ /* 0x000f620008000a00 */
[----:B------:R-:W-:Y:S01]  /*bf80*/  IADD3 R29, P1, PT, R2, 0x20, RZ ;  /* 0x00000020021d7810 */ /* 0x000fe20007f3e0ff */
[----:B------:R-:W-:Y:S01]  /*bf90*/  IMAD.MOV.U32 R30, RZ, RZ, R24 ;  /* 0x000000ffff1e7224 */ /* 0x000fe200078e0018 */
[----:B------:R-:W4:Y:S01]  /*bfa0*/  LDCU UR8, c[0x0][0x440] ;  /* 0x00008800ff0877ac */ /* 0x000f220008000800 */
[----:B------:R-:W-:Y:S02]  /*bfb0*/  IMAD.MOV.U32 R31, RZ, RZ, R27 ;  /* 0x000000ffff1f7224 */ /* 0x000fe400078e001b */
[----:B------:R-:W-:Y:S01]  /*bfc0*/  IMAD.X R28, RZ, RZ, R3, P1 ;  /* 0x000000ffff1c7224 */ /* 0x000fe200008e0603 */
[----:B------:R-:W2:Y:S03]  /*bfd0*/  LDCU.64 UR4, c[0x0][0x3f0] ;  /* 0x00007e00ff0477ac */ /* 0x000ea60008000a00 */
        /* <DEDUP_REMOVED lines=8> */
[----:B--2---:R-:W-:-:S04]  /*c060*/  LEA R32, P5, R30, UR4, 0x1 ;  /* 0x000000041e207c11 */ /* 0x004fc8000f8a08ff */
[----:B------:R-:W-:-:S05]  /*c070*/  LEA.HI.X R33, R30, UR5, R28, 0x1, P5 ;  /* 0x000000051e217c11 */ /* 0x000fca000a8f0c1c */
[----:B---3--:R2:W-:Y:S04]  /*c080*/  @!P4 STG.E.128 desc[UR20][R32.64], R20 ;  /* 0x000000142000c986 */ /* 0x0085e8000c101d14 */
[----:B------:R2:W-:Y:S04]  /*c090*/  @!P3 STG.E.128 desc[UR20][R32.64+0x80], R16 ;  /* 0x000080102000b986 */ /* 0x0005e8000c101d14 */
[----:B-1----:R2:W-:Y:S04]  /*c0a0*/  @!P2 STG.E.128 desc[UR20][R32.64+0x100], R12 ;  /* 0x0001000c2000a986 */ /* 0x0025e8000c101d14 */
[----:B------:R2:W-:Y:S02]  /*c0b0*/  @!P1 STG.E.128 desc[UR20][R32.64+0x180], R4 ;  /* 0x0001800420009986 */ /* 0x0005e4000c101d14 */
.L_x_95:
[----:B------:R-:W-:Y:S05]  /*c0c0*/  BSYNC.RECONVERGENT B0 ;  /* 0x0000000000007941 */ /* 0x000fea0003800200 */
.L_x_94:
[----:B-12---:R1:W2:Y:S04]  /*c0d0*/  LDS.128 R12, [R0+0x3800] ;  /* 0x00380000000c7984 */ /* 0x0062a80000000c00 */
[----:B------:R1:W1:Y:S01]  /*c0e0*/  LDS.128 R4, [R0+0x5800] ;  /* 0x0058000000047984 */ /* 0x0002620000000c00 */
[----:B------:R-:W-:Y:S05]  /*c0f0*/  @P0 EXIT ;  /* 0x000000000000094d */ /* 0x000fea0003800000 */
[----:B------:R-:W5:Y:S01]  /*c100*/  LDCU.64 UR6, c[0x0][0x408] ;  /* 0x00008100ff0677ac */ /* 0x000f620008000a00 */
[----:B------:R-:W-:Y:S01]  /*c110*/  IADD3 R2, P0, PT, R2, 0x30, RZ ;  /* 0x0000003002027810 */ /* 0x000fe20007f1e0ff */
[----:B---3--:R3:W1:Y:S01]  /*c120*/  LDS.128 R16, [R0+0x7800] ;  /* 0x0078000000107984 */ /* 0x0086620000000c00 */
[----:B------:R-:W-:Y:S01]  /*c130*/  IMAD.MOV.U32 R20, RZ, RZ, R24 ;  /* 0x000000ffff147224 */ /* 0x000fe200078e0018 */
[----:B------:R-:W4:Y:S01]  /*c140*/  LDCU.64 UR4, c[0x0][0x3f0] ;  /* 0x00007e00ff0477ac */ /* 0x000f220008000a00 */
[----:B------:R-:W-:Y:S02]  /*c150*/  IMAD.MOV.U32 R21, RZ, RZ, R27 ;  /* 0x000000ffff157224 */ /* 0x000fe400078e001b */
[----:B------:R-:W-:Y:S01]  /*c160*/  IMAD.X R3, RZ, RZ, R3, P0 ;  /* 0x000000ffff037224 */ /* 0x000fe200000e0603 */
[----:B------:R-:W3:Y:S03]  /*c170*/  LDCU UR8, c[0x0][0x440] ;  /* 0x00008800ff0877ac */ /* 0x000ee60008000800 */
[----:B-----5:R-:W-:-:S02]  /*c180*/  IMAD R3, R3, UR6, RZ ;  /* 0x0000000603037c24 */ /* 0x020fc4000f8e02ff */
[----:B------:R-:W-:-:S04]  /*c190*/  IMAD.WIDE.U32 R20, R2, UR6, R20 ;  /* 0x0000000602147c25 */ /* 0x000fc8000f8e0014 */
[----:B------:R-:W-:Y:S01]  /*c1a0*/  IMAD R3, R2, UR7, R3 ;  /* 0x0000000702037c24 */ /* 0x000fe2000f8e0203 */
[----:B----4-:R-:W-:Y:S02]  /*c1b0*/  LEA R2, P0, R20, UR4, 0x1 ;  /* 0x0000000414027c11 */ /* 0x010fe4000f8008ff */
[----:B---3--:R-:W-:Y:S01]  /*c1c0*/  ISETP.GE.AND P3, PT, R215, UR8, PT ;  /* 0x00000008d7007c0c */ /* 0x008fe2000bf66270 */
[----:B------:R-:W-:Y:S01]  /*c1d0*/  IMAD.IADD R3, R3, 0x1, R21 ;  /* 0x0000000103037824 */ /* 0x000fe200078e0215 */
[----:B------:R-:W-:Y:S02]  /*c1e0*/  ISETP.GE.AND P2, PT, R233, UR8, PT ;  /* 0x00000008e9007c0c */ /* 0x000fe4000bf46270 */
[----:B------:R-:W-:Y:S02]  /*c1f0*/  ISETP.GE.AND P1, PT, R232, UR8, PT ;  /* 0x00000008e8007c0c */ /* 0x000fe4000bf26270 */
[----:B------:R-:W-:Y:S02]  /*c200*/  LEA.HI.X R3, R20, UR5, R3, 0x1, P0 ;  /* 0x0000000514037c11 */ /* 0x000fe400080f0c03 */
[----:B------:R-:W-:-:S05]  /*c210*/  ISETP.GE.AND P0, PT, R231, UR8, PT ;  /* 0x00000008e7007c0c */ /* 0x000fca000bf06270 */
[----:B------:R3:W-:Y:S04]  /*c220*/  @!P3 STG.E.128 desc[UR20][R2.64], R8 ;  /* 0x000000080200b986 */ /* 0x0007e8000c101d14 */
[----:B--2---:R3:W-:Y:S04]  /*c230*/  @!P2 STG.E.128 desc[UR20][R2.64+0x80], R12 ;  /* 0x0000800c0200a986 */ /* 0x0047e8000c101d14 */
[----:B-1----:R3:W-:Y:S01]  /*c240*/  @!P1 STG.E.128 desc[UR20][R2.64+0x100], R4 ;  /* 0x0001000402009986 */ /* 0x0027e2000c101d14 */
[----:B------:R-:W-:Y:S05]  /*c250*/  @P0 EXIT ;  /* 0x000000000000094d */ /* 0x000fea0003800000 */
[----:B------:R-:W-:Y:S01]  /*c260*/  STG.E.128 desc[UR20][R2.64+0x180], R16 ;  /* 0x0001801002007986 */ /* 0x000fe2000c101d14 */
[----:B------:R-:W-:Y:S05]  /*c270*/  EXIT ;  /* 0x000000000000794d */ /* 0x000fea0003800000 */
.L_x_96:
        /* <DEDUP_REMOVED lines=16> */
.L_x_2334:


//--------------------- .text._ZN5flash16flash_fwd_kernelI23Flash_fwd_kernel_traitsILi256ELi64ELi64ELi4ELb0ELb0EN7cutlass10bfloat16_tE19Flash_kernel_traitsILi256ELi64ELi64ELi4ES3_EELb0ELb0ELb0ELb1ELb0ELb0ELb0ELb0EEEvNS_16Flash_fwd_paramsE --------------------------
	.section	.text._ZN5flash16flash_fwd_kernelI23Flash_fwd_kernel_traitsILi256ELi64ELi64ELi4ELb0ELb0EN7cutlass10bfloat16_tE19Flash_kernel_traitsILi256ELi64ELi64ELi4ES3_EELb0ELb0ELb0ELb1ELb0ELb0ELb0ELb0EEEvNS_16Flash_fwd_paramsE,"ax",@progbits
	.align	128
        .global         _ZN5flash16flash_fwd_kernelI23Flash_fwd_kernel_traitsILi256ELi64ELi64ELi4ELb0ELb0EN7cutlass10bfloat16_tE19Flash_kernel_traitsILi256ELi64ELi64ELi4ES3_EELb0ELb0ELb0ELb1ELb0ELb0ELb0ELb0EEEvNS_16Flash_fwd_paramsE
        .type           _ZN5flash16flash_fwd_kernelI23Flash_fwd_kernel_traitsILi256ELi64ELi64ELi4ELb0ELb0EN7cutlass10bfloat16_tE19Flash_kernel_traitsILi256ELi64ELi64ELi4ES3_EELb0ELb0ELb0ELb1ELb0ELb0ELb0ELb0EEEvNS_16Flash_fwd_paramsE,@function
        .size           _ZN5flash16flash_fwd_kernelI23Flash_fwd_kernel_traitsILi256ELi64ELi64ELi4ELb0ELb0EN7cutlass10bfloat16_tE19Flash_kernel_traitsILi256ELi64ELi64ELi4ES3_EELb0ELb0ELb0ELb1ELb0ELb0ELb0ELb0EEEvNS_16Flash_fwd_paramsE,(.L_x_2335 - _ZN5flash16flash_fwd_kernelI23Flash_fwd_kernel_traitsILi256ELi64ELi64ELi4ELb0ELb0EN7cutlass10bfloat16_tE19Flash_kernel_traitsILi256ELi64ELi64ELi4ES3_EELb0ELb0ELb0ELb1ELb0ELb0ELb0ELb0EEEvNS_16Flash_fwd_paramsE)
        .other          _ZN5flash16flash_fwd_kernelI23Flash_fwd_kernel_traitsILi256ELi64ELi64ELi4ELb0ELb0EN7cutlass10bfloat16_tE19Flash_kernel_traitsILi256ELi64ELi64ELi4ES3_EELb0ELb0ELb0ELb1ELb0ELb0ELb0ELb0EEEvNS_16Flash_fwd_paramsE,@"STO_CUDA_ENTRY STV_DEFAULT"
_ZN5flash16flash_fwd_kernelI23Flash_fwd_kernel_traitsILi256ELi64ELi64ELi4ELb0ELb0EN7cutlass10bfloat16_tE19Flash_kernel_traitsILi256ELi64ELi64ELi4ES3_EELb0ELb0ELb0ELb1ELb0ELb0ELb0ELb0EEEvNS_16Flash_fwd_paramsE:
.text._ZN5flash16flash_fwd_kernelI23Flash_fwd_kernel_traitsILi256ELi64ELi64ELi4ELb0ELb0EN7cutlass10bfloat16_tE19Flash_kernel_traitsILi256ELi64ELi64ELi4ES3_EELb0ELb0ELb0ELb1ELb0ELb0ELb0ELb0EEEvNS_16Flash_fwd_paramsE:
[----:B------:R-:W-:Y:S01]  /*0000*/  LDC R1, c[0x0][0x37c] ;  /* 0x0000df00ff017b82 */ /* 0x000fe20000000800 */
[----:B------:R-:W1:Y:S07]  /*0010*/  LDCU.64 UR8, c[0x0][0x470] ;  /* 0x00008e00ff0877ac */ /* 0x000e6e0008000a00 */
[----:B------:R-:W2:Y:S01]  /*0020*/  S2UR UR27, SR_CTAID.Y ;  /* 0x00000000001b79c3 */ /* 0x000ea20000002600 */
[----:B------:R-:W3:Y:S01]  /*0030*/  LDCU.64 UR10, c[0x0][0x460] ;  /* 0x00008c00ff0a77ac */ /* 0x000ee20008000a00 */
[----:B------:R-:W4:Y:S01]  /*0040*/  LDCU.64 UR6, c[0x0][0x478] ;  /* 0x00008f00ff0677ac */ /* 0x000f220008000a00 */
[----:B------:R-:W5:Y:S01]  /*0050*/  LDCU.64 UR14, c[0x0][0x460] ;  /* 0x00008c00ff0e77ac */ /* 0x000f620008000a00 */
[----:B------:R-:W5:Y:S01]  /*0060*/  LDCU.U8 UR12, c[0x0][0x532] ;  /* 0x0000a640ff0c77ac */ /* 0x000f620008000000 */
[----:B-1----:R-:W-:-:S02]  /*0070*/  UISETP.NE.U32.AND UP4, UPT, UR8, URZ, UPT ;  /* 0x000000ff0800728c */ /* 0x002fc4000bf85070 */
[----:B---3--:R-:W-:Y:S01]  /*0080*/  UISETP.NE.U32.AND UP0, UPT, UR10, URZ, UPT ;  /* 0x000000ff0a00728c */ /* 0x008fe2000bf05070 */
[----:B------:R-:W-:Y:S01]  /*0090*/  ISETP.NE.U32.AND P4, PT, RZ, UR10, PT ;  /* 0x0000000aff007c0c */ /* 0x000fe2000bf85070 */
[----:B------:R-:W1:Y:S03]  /*00a0*/  LDCU.64 UR4, c[0x0][0x468] ;  /* 0x00008d00ff0477ac */ /* 0x000e660008000a00 */
[----:B------:R-:W-:Y:S01]  /*00b0*/  ISETP.NE.AND.EX P4, PT, RZ, UR11, PT, P4 ;  /* 0x0000000bff007c0c */ /* 0x000fe2000bf85340 */
        /* <DEDUP_REMOVED lines=35> */
[----:B------:R-:W2:Y:S01]  /*02f0*/  S2UR UR26, SR_CTAID.Z ;  /* 0x00000000001a79c3 */ /* 0x000ea20000002700 */
[----:B------:R-:W4:Y:S01]  /*0300*/  @!UP3 LDCU UR8, c[0x0][0x43c] ;  /* 0x00008780ff08b7ac */ /* 0x000f220008000800 */
[----:B-1----:R-:W-:-:S02]  /*0310*/  IMAD.U32 R6, RZ, RZ, UR10 ;  /* 0x0000000aff067e24 */ /* 0x002fc4000f8e00ff */
[----:B------:R-:W-:-:S05]  /*0320*/  IMAD.U32 R7, RZ, RZ, UR11 ;  /* 0x0000000bff077e24 */ /* 0x000fca000f8e00ff */
[----:B------:R-:W5:Y:S01]  /*0330*/  @!P3 LDG.E R4, desc[UR24][R6.64] ;  /* 0x000000180604b981 */ /* 0x000f62000c1e1900 */
[----:B------:R-:W-:Y:S01]  /*0340*/  UMOV UR10, URZ ;  /* 0x000000ff000a7c82 */ /* 0x000fe20008000000 */
[----:B------:R-:W-:Y:S01]  /*0350*/  UMOV UR11, 0xffffffff ;  /* 0xffffffff000b7882 */ /* 0x000fe20000000000 */
[----:B----4-:R-:W-:Y:S02]  /*0360*/  @!UP3 UISETP.NE.U32.AND UP2, UPT, UR6, URZ, UPT ;  /* 0x000000ff0600b28c */ /* 0x010fe4000bf45070 */
[----:B------:R-:W-:Y:S02]  /*0370*/  USHF.L.U32 UR6, UR21, 0x6, URZ ;  /* 0x0000000615067899 */ /* 0x000fe400080006ff */
[----:B------:R-:W-:-:S04]  /*0380*/  @!UP3 UISETP.NE.AND.EX UP2, UPT, UR7, URZ, UPT, UP2 ;  /* 0x000000ff0700b28c */ /* 0x000fc8000bf45320 */
[----:B------:R-:W-:Y:S01]  /*0390*/  @!UP3 USEL UR8, UR8, URZ, UP2 ;  /* 0x000000ff0808b287 */ /* 0x000fe20009000000 */
[----:B--2---:R-:W-:Y:S02]  /*03a0*/  @P4 R2UR UR20, R5 ;  /* 0x00000000051442ca */ /* 0x004fe400000e0000 */
[----:B---3--:R-:W-:Y:S02]  /*03b0*/  @P2 R2UR UR9, R2 ;  /* 0x00000000020922ca */ /* 0x008fe400000e0000 */
[----:B------:R-:W1:Y:S11]  /*03c0*/  S2R R2, SR_TID.X ;  /* 0x0000000000027919 */ /* 0x000e760000002100 */
[----:B-----5:R-:W-:-:S02]  /*03d0*/  @UP0 UIADD3 UR23, UPT, UPT, UR9, -UR20, URZ ;  /* 0x8000001409170290 */ /* 0x020fc4000fffe0ff */
        /* <DEDUP_REMOVED lines=16> */
.L_x_97:
[----:B--2---:R-:W-:Y:S01]  /*04e0*/  @!UP3 UIADD3 UR22, UPT, UPT, UR8, UR4, -UR10 ;  /* 0x000000040816b290 */ /* 0x004fe2000fffe80a */
[----:B------:R-:W-:Y:S11]  /*04f0*/  @!P0 EXIT ;  /* 0x000000000000894d */ /* 0x000ff60003800000 */
[----:B------:R-:W-:-:S09]  /*0500*/  UISETP.GT.AND UP0, UPT, UR22, URZ, UPT ;  /* 0x000000ff1600728c */ /* 0x000fd2000bf04270 */
[----:B------:R-:W-:Y:S05]  /*0510*/  BRA.U UP0, `(.L_x_98) ;  /* 0x0000000d00347547 */ /* 0x000fea000b800000 */
[----:B------:R-:W1:Y:S01]  /*0520*/  LDCU.U8 UR4, c[0x0][0x549] ;  /* 0x0000a920ff0477ac */ /* 0x000e620008000000 */
[----:B------:R-:W-:-:S11]  /*0530*/  UISETP.NE.AND UP0, UPT, UR20, -0x1, UPT ;  /* 0xffffffff1400788c */ /* 0x000fd6000bf05270 */
[----:B------:R-:W2:Y:S01]  /*0540*/  @!UP0 LDCU.64 UR10, c[0x0][0x400] ;  /* 0x00008000ff0a87ac */ /* 0x000ea20008000a00 */
[----:B-1----:R-:W-:Y:S01]  /*0550*/  UISETP.NE.AND UP1, UPT, UR4, URZ, UPT ;  /* 0x000000ff0400728c */ /* 0x002fe2000bf25270 */
[----:B------:R-:W1:Y:S10]  /*0560*/  @UP0 LDCU.64 UR8, c[0x0][0x408] ;  /* 0x00008100ff0807ac */ /* 0x000e740008000a00 */
[----:B------:R-:W3:Y:S01]  /*0570*/  @UP1 LDCU.64 UR4, c[0x0][0x430] ;  /* 0x00008600ff0417ac */ /* 0x000ee20008000a00 */
[----:B--2---:R-:W-:Y:S01]  /*0580*/  @!UP0 UIMAD.WIDE.U32 UR12, UR27, UR10, URZ ;  /* 0x0000000a1b0c82a5 */ /* 0x004fe2000f8e00ff */
[----:B------:R-:W2:Y:S01]  /*0590*/  @UP1 LDCU UR7, c[0x0][0x430] ;  /* 0x00008600ff0717ac */ /* 0x000ea20008000800 */
[----:B-1----:R-:W-:-:S02]  /*05a0*/  @UP0 UIMAD.WIDE.U32 UR14, UR20, UR8, URZ ;  /* 0x00000008140e02a5 */ /* 0x002fc4000f8e00ff */
[----:B------:R-:W-:Y:S02]  /*05b0*/  @!UP0 UIMAD UR11, UR27, UR11, UR13 ;  /* 0x0000000b1b0b82a4 */ /* 0x000fe4000f8e020d */
[----:B------:R-:W-:Y:S01]  /*05c0*/  @UP0 UIMAD UR11, UR20, UR9, UR15 ;  /* 0x00000009140b02a4 */ /* 0x000fe2000f8e020f */
[----:B------:R-:W1:Y:S01]  /*05d0*/  LDCU.U8 UR8, c[0x0][0x548] ;  /* 0x0000a900ff0877ac */ /* 0x000e620008000000 */
[----:B---3--:R-:W-:Y:S01]  /*05e0*/  @UP1 UIMAD UR10, UR4, UR5, URZ ;  /* 0x00000005040a12a4 */ /* 0x008fe2000f8e02ff */
[----:B------:R-:W-:Y:S01]  /*05f0*/  @UP1 UMOV UR9, 0x1 ;  /* 0x0000000100091882 */ /* 0x000fe20000000000 */
[----:B------:R-:W-:Y:S01]  /*0600*/  @UP0 UMOV UR12, UR14 ;  /* 0x0000000e000c0c82 */ /* 0x000fe20008000000 */
[----:B--2---:R-:W-:Y:S09]  /*0610*/  BRA.U UP1, `(.L_x_99) ;  /* 0x0000000101287547 */ /* 0x004ff2000b800000 */
[----:B-1----:R-:W-:Y:S01]  /*0620*/  UISETP.NE.AND UP0, UPT, UR8, URZ, UPT ;  /* 0x000000ff0800728c */ /* 0x002fe2000bf05270 */
[----:B------:R-:W1:Y:S10]  /*0630*/  LDCU UR5, c[0x0][0x3e0] ;  /* 0x00007c00ff0577ac */ /* 0x000e740008000800 */
[----:B------:R-:W1:Y:S01]  /*0640*/  @UP0 LDCU UR9, c[0x0][0x454] ;  /* 0x00008a80ff0907ac */ /* 0x000e620008000800 */
[----:B------:R-:W2:Y:S01]  /*0650*/  @!UP0 LDCU UR4, c[0x0][0x434] ;  /* 0x00008680ff0487ac */ /* 0x000ea20008000800 */
[----:B------:R-:W3:Y:S01]  /*0660*/  @UP0 LDCU UR10, c[0x0][0x454] ;  /* 0x00008a80ff0a07ac */ /* 0x000ee20008000800 */
[----:B------:R-:W-:Y:S01]  /*0670*/  @UP0 UMOV UR7, 0x1 ;  /* 0x0000000100070882 */ /* 0x000fe20000000000 */
[----:B---3--:R-:W3:Y:S01]  /*0680*/  @!UP0 LDCU UR10, c[0x0][0x434] ;  /* 0x00008680ff0a87ac */ /* 0x008ee20008000800 */
[----:B------:R-:W-:Y:S01]  /*0690*/  @!UP0 UMOV UR7, 0x1 ;  /* 0x0000000100078882 */ /* 0x000fe20000000000 */
[----:B-1----:R-:W-:-:S02]  /*06a0*/  @UP0 UIMAD UR9, UR9, UR5, URZ ;  /* 0x00000005090902a4 */ /* 0x002fc4000f8e02ff */
[----:B--2---:R-:W-:-:S12]  /*06b0*/  @!UP0 UIMAD UR9, UR4, UR5, URZ ;  /* 0x00000005040982a4 */ /* 0x004fd8000f8e02ff */
.L_x_99:
[----:B------:R-:W2:Y:S01]  /*06c0*/  LDCU UR13, c[0x0][0x434] ;  /* 0x00008680ff0d77ac */ /* 0x000ea20008000800 */
[----:B------:R-:W-:Y:S01]  /*06d0*/  IMAD.SHL.U32 R0, R2, 0x8, RZ ;  /* 0x0000000802007824 */ /* 0x000fe200078e00ff */
[----:B------:R-:W-:Y:S01]  /*06e0*/  SHF.R.U32.HI R16, RZ, 0x3, R2 ;  /* 0x00000003ff107819 */ /* 0x000fe20000011602 */
[----:B------:R-:W-:Y:S01]  /*06f0*/  IMAD.U32 R15, RZ, RZ, UR21 ;  /* 0x00000015ff0f7e24 */ /* 0x000fe2000f8e00ff */
[----:B-1----:R-:W-:Y:S01]  /*0700*/  UISETP.NE.AND UP1, UPT, UR8, URZ, !UP1 ;  /* 0x000000ff0800728c */ /* 0x002fe2000cf25270 */
[----:B------:R-:W-:Y:S01]  /*0710*/  IMAD.MOV.U32 R17, RZ, RZ, RZ ;  /* 0x000000ffff117224 */ /* 0x000fe200078e00ff */
[----:B------:R-:W1:Y:S01]  /*0720*/  LDCU.64 UR4, c[0x0][0x410] ;  /* 0x00008200ff0477ac */ /* 0x000e620008000a00 */
[----:B------:R-:W-:Y:S01]  /*0730*/  LOP3.LUT R0, R0, 0x38, RZ, 0xc0, !PT ;  /* 0x0000003800007812 */ /* 0x000fe200078ec0ff */
[C---:B------:R-:W-:Y:S01]  /*0740*/  VIADD R5, R16.reuse, 0x20 ;  /* 0x0000002010057836 */ /* 0x040fe20000000000 */
[----:B------:R-:W-:Y:S01]  /*0750*/  IADD3 R6, PT, PT, R16, 0x10, RZ ;  /* 0x0000001010067810 */ /* 0x000fe20007ffe0ff */
[----:B---3--:R-:W-:Y:S01]  /*0760*/  UIMAD UR10, UR26, UR10, URZ ;  /* 0x0000000a1a0a72a4 */ /* 0x008fe2000f8e02ff */
[----:B------:R-:W-:Y:S01]  /*0770*/  IADD3 R2, P0, PT, R0, UR12, RZ ;  /* 0x0000000c00027c10 */ /* 0x000fe2000ff1e0ff */
[----:B------:R-:W-:Y:S01]  /*0780*/  UIADD3 UR23, UPT, UPT, -UR6, UR23, URZ ;  /* 0x0000001706177290 */ /* 0x000fe2000fffe1ff */
[----:B------:R-:W-:Y:S01]  /*0790*/  BSSY.RECONVERGENT B0, `(.L_x_100) ;  /* 0x000002d000007945 */ /* 0x000fe20003800200 */
[----:B------:R-:W-:Y:S01]  /*07a0*/  UISETP.NE.AND UP0, UPT, UR20, -0x1, UPT ;  /* 0xffffffff1400788c */ /* 0x000fe2000bf05270 */
[----:B------:R-:W-:Y:S01]  /*07b0*/  IADD3.X R3, PT, PT, RZ, UR11, RZ, P0, !PT ;  /* 0x0000000bff037c10 */ /* 0x000fe200087fe4ff */
[----:B------:R-:W-:Y:S01]  /*07c0*/  @!UP1 UIMAD UR10, UR27, UR9, UR10 ;  /* 0x000000091b0a92a4 */ /* 0x000fe2000f8e020a */
[----:B------:R-:W-:Y:S01]  /*07d0*/  IMAD.WIDE.U32 R14, R15, 0x40, R16 ;  /* 0x000000400f0e7825 */ /* 0x000fe200078e0010 */
[----:B--2---:R-:W-:Y:S01]  /*07e0*/  UIMAD UR9, UR27, UR13, URZ ;  /* 0x0000000d1b0972a4 */ /* 0x004fe2000f8e02ff */
[C---:B------:R-:W-:Y:S01]  /*07f0*/  ISETP.GE.AND P0, PT, R16.reuse, UR23, PT ;  /* 0x0000001710007c0c */ /* 0x040fe2000bf06270 */
[----:B------:R-:W-:Y:S01]  /*0800*/  UIMAD UR6, UR6, UR7, URZ ;  /* 0x00000007060672a4 */ /* 0x000fe2000f8e02ff */
[----:B------:R-:W-:Y:S01]  /*0810*/  IADD3 R4, PT, PT, R16, 0x30, RZ ;  /* 0x0000003010047810 */ /* 0x000fe20007ffe0ff */
[----:B------:R-:W-:Y:S01]  /*0820*/  USEL UR9, UR9, UR20, !UP0 ;  /* 0x0000001409097287 */ /* 0x000fe2000c000000 */
[----:B------:R-:W-:Y:S01]  /*0830*/  ISETP.GE.AND P2, PT, R6, UR23, PT ;  /* 0x0000001706007c0c */ /* 0x000fe2000bf46270 */
[----:B-1----:R-:W-:Y:S01]  /*0840*/  IMAD.U32 R13, RZ, RZ, UR5 ;  /* 0x00000005ff0d7e24 */ /* 0x002fe2000f8e00ff */
[----:B------:R-:W-:Y:S01]  /*0850*/  USHF.R.S32.HI UR8, URZ, 0x1f, UR10 ;  /* 0x0000001fff087899 */ /* 0x000fe2000801140a */
[----:B------:R-:W-:Y:S01]  /*0860*/  IMAD.U32 R10, RZ, RZ, UR4 ;  /* 0x00000004ff0a7e24 */ /* 0x000fe2000f8e00ff */
[----:B------:R-:W-:Y:S01]  /*0870*/  USHF.R.S32.HI UR5, URZ, 0x1f, UR9 ;  /* 0x0000001fff057899 */ /* 0x000fe20008011409 */
[----:B------:R-:W-:Y:S01]  /*0880*/  ISETP.GE.AND P1, PT, R5, UR23, PT ;  /* 0x0000001705007c0c */ /* 0x000fe2000bf26270 */
[----:B------:R-:W-:Y:S01]  /*0890*/  USEL UR9, UR9, URZ, UP1 ;  /* 0x000000ff09097287 */ /* 0x000fe20008800000 */
[----:B------:R-:W-:Y:S01]  /*08a0*/  IMAD.WIDE.U32 R10, R10, UR26, R2 ;  /* 0x0000001a0a0a7c25 */ /* 0x000fe2000f8e0002 */
[----:B------:R-:W-:Y:S01]  /*08b0*/  USHF.R.S32.HI UR4, URZ, 0x1f, UR6 ;  /* 0x0000001fff047899 */ /* 0x000fe20008011406 */
[C---:B------:R-:W-:Y:S01]  /*08c0*/  LOP3.LUT R9, R0.reuse, 0x40, RZ, 0xfc, !PT ;  /* 0x0000004000097812 */ /* 0x040fe200078efcff */
[----:B------:R-:W-:Y:S01]  /*08d0*/  USEL UR5, UR5, URZ, UP1 ;  /* 0x000000ff05057287 */ /* 0x000fe20008800000 */
[C---:B------:R-:W-:Y:S01]  /*08e0*/  LOP3.LUT R8, R0.reuse, 0x80, RZ, 0xfc, !PT ;  /* 0x0000008000087812 */ /* 0x040fe200078efcff */
[----:B------:R-:W-:Y:S01]  /*08f0*/  UIADD3 UR6, UP1, UP0, UR6, UR9, UR10 ;  /* 0x0000000906067290 */ /* 0x000fe2000f83e00a */
[----:B------:R-:W-:Y:S01]  /*0900*/  LOP3.LUT R7, R0, 0xc0, RZ, 0xfc, !PT ;  /* 0x000000c000077812 */ /* 0x000fe200078efcff */
[----:B------:R-:W-:-:S02]  /*0910*/  IMAD R13, R13, UR26, R11 ;  /* 0x0000001a0d0d7c24 */ /* 0x000fc4000f8e020b */
        /* <DEDUP_REMOVED lines=20> */
.L_x_101:
[----:B------:R-:W-:Y:S05]  /*0a60*/  BSYNC.RECONVERGENT B0 ;  /* 0x0000000000007941 */ /* 0x000fea0003800200 */
.L_x_100:
        /* <DEDUP_REMOVED lines=24> */
.L_x_103:
[----:B------:R-:W-:Y:S05]  /*0bf0*/  BSYNC.RECONVERGENT B0 ;  /* 0x0000000000007941 */ /* 0x000fea0003800200 */
.L_x_102:
[----:B------:R-:W-:Y:S01]  /*0c00*/  BSSY.RECONVERGENT B0, `(.L_x_104) ;  /* 0x0000018000007945 */ /* 0x000fe20003800200 */
[----:B------:R-:W-:-:S03]  /*0c10*/  ISETP.NE.AND P3, PT, R0, RZ, PT ;  /* 0x000000ff0000720c */ /* 0x000fc60003f65270 */
[----:B------:R-:W-:Y:S10]  /*0c20*/  @P1 BRA `(.L_x_105) ;  /* 0x0000000000541947 */ /* 0x000ff40003800000 */
[----:B------:R-:W3:Y:S01]  /*0c30*/  LDCU.64 UR8, c[0x0][0x408] ;  /* 0x00008100ff0877ac */ /* 0x000ee20008000a00 */
[----:B------:R-:W-:Y:S01]  /*0c40*/  IADD3 R3, P1, PT, R14, 0x20, RZ ;  /* 0x000000200e037810 */ /* 0x000fe20007f3e0ff */
[----:B------:R-:W-:Y:S01]  /*0c50*/  IMAD.MOV.U32 R18, RZ, RZ, R10 ;  /* 0x000000ffff127224 */ /* 0x000fe200078e000a */
[----:B------:R-:W4:Y:S01]  /*0c60*/  LDCU UR11, c[0x0][0x440] ;  /* 0x00008800ff0b77ac */ /* 0x000f220008000800 */
[----:B------:R-:W-:Y:S02]  /*0c70*/  IMAD.MOV.U32 R19, RZ, RZ, R13 ;  /* 0x000000ffff137224 */ /* 0x000fe400078e000d */
[----:B------:R-:W-:Y:S01]  /*0c80*/  IMAD.X R2, RZ, RZ, R15, P1 ;  /* 0x000000ffff027224 */ /* 0x000fe200008e060f */
[----:B------:R-:W1:Y:S03]  /*0c90*/  LDCU.64 UR4, c[0x0][0x3f0] ;  /* 0x00007e00ff0477ac */ /* 0x000e660008000a00 */
[----:B---3--:R-:W-:-:S02]  /*0ca0*/  IMAD R2, R2, UR8, RZ ;  /* 0x0000000802027c24 */ /* 0x008fc4000f8e02ff */
[----:B------:R-:W-:Y:S01]  /*0cb0*/  IMAD.WIDE.U32 R18, R3, UR8, R18 ;  /* 0x0000000803127c25 */ /* 0x000fe2000f8e0012 */
[----:B----4-:R-:W-:-:S03]  /*0cc0*/  ISETP.GE.AND P5, PT, R0, UR11, PT ;  /* 0x0000000b00007c0c */ /* 0x010fc6000bfa6270 */
[----:B------:R-:W-:Y:S01]  /*0cd0*/  IMAD R2, R3, UR9, R2 ;  /* 0x0000000903027c24 */ /* 0x000fe2000f8e0202 */
[----:B------:R-:W-:Y:S02]  /*0ce0*/  ISETP.GE.AND P4, PT, R9, UR11, PT ;  /* 0x0000000b09007c0c */ /* 0x000fe4000bf86270 */
[----:B------:R-:W-:Y:S01]  /*0cf0*/  ISETP.GE.AND P2, PT, R8, UR11, PT ;  /* 0x0000000b08007c0c */ /* 0x000fe2000bf46270 */
[----:B------:R-:W-:Y:S01]  /*0d00*/  IMAD.IADD R2, R19, 0x1, R2 ;  /* 0x0000000113027824 */ /* 0x000fe200078e0202 */
[----:B------:R-:W-:Y:S02]  /*0d10*/  ISETP.GE.AND P1, PT, R7, UR11, PT ;  /* 0x0000000b07007c0c */ /* 0x000fe4000bf26270 */
[----:B-12---:R-:W-:-:S04]  /*0d20*/  LEA R20, P6, R18, UR4, 0x1 ;  /* 0x0000000412147c11 */ /* 0x006fc8000f8c08ff */
[----:B------:R-:W-:-:S05]  /*0d30*/  LEA.HI.X R21, R18, UR5, R2, 0x1, P6 ;  /* 0x0000000512157c11 */ /* 0x000fca000b0f0c02 */
[----:B------:R3:W-:Y:S04]  /*0d40*/  @!P5 STG.E.128 desc[UR24][R20.64], RZ ;  /* 0x000000ff1400d986 */ /* 0x0007e8000c101d18 */
[----:B------:R3:W-:Y:S04]  /*0d50*/  @!P4 STG.E.128 desc[UR24][R20.64+0x80], RZ ;  /* 0x000080ff1400c986 */ /* 0x0007e8000c101d18 */
[----:B------:R3:W-:Y:S04]  /*0d60*/  @!P2 STG.E.128 desc[UR24][R20.64+0x100], RZ ;  /* 0x000100ff1400a986 */ /* 0x0007e8000c101d18 */
[----:B------:R3:W-:Y:S02]  /*0d70*/  @!P1 STG.E.128 desc[UR24][R20.64+0x180], RZ ;  /* 0x000180ff14009986 */ /* 0x0007e4000c101d18 */
.L_x_105:
[----:B------:R-:W-:Y:S05]  /*0d80*/  BSYNC.RECONVERGENT B0 ;  /* 0x0000000000007941 */ /* 0x000fea0003800200 */
.L_x_104:
[----:B------:R-:W-:Y:S01]  /*0d90*/  BSSY.RECONVERGENT B0, `(.L_x_106) ;  /* 0x000001a000007945 */ /* 0x000fe20003800200 */
[----:B------:R-:W-:Y:S02]  /*0da0*/  ISETP.GE.OR P6, PT, R16, UR23, P3 ;  /* 0x0000001710007c0c */ /* 0x000fe40009fc6670 */
[----:B------:R-:W-:Y:S02]  /*0db0*/  ISETP.GE.OR P5, PT, R6, UR23, P3 ;  /* 0x0000001706007c0c */ /* 0x000fe40009fa6670 */
[----:B------:R-:W-:Y:S02]  /*0dc0*/  ISETP.GE.OR P4, PT, R5, UR23, P3 ;  /* 0x0000001705007c0c */ /* 0x000fe40009f86670 */
[----:B------:R-:W-:Y:S01]  /*0dd0*/  ISETP.GE.OR P3, PT, R4, UR23, P3 ;  /* 0x0000001704007c0c */ /* 0x000fe20009f66670 */
[----:B------:R-:W-:-:S12]  /*0de0*/  @P0 BRA `(.L_x_107) ;  /* 0x0000000000500947 */ /* 0x000fd80003800000 */
[----:B------:R-:W4:Y:S01]  /*0df0*/  LDCU.64 UR8, c[0x0][0x408] ;  /* 0x00008100ff0877ac */ /* 0x000f220008000a00 */
[----:B------:R-:W-:Y:S01]  /*0e00*/  IADD3 R2, P0, PT, R14, 0x30, RZ ;  /* 0x000000300e027810 */ /* 0x000fe20007f1e0ff */
[----:B------:R-:W-:Y:S01]  /*0e10*/  IMAD.MOV.U32 R11, RZ, RZ, R13 ;  /* 0x000000ffff0b7224 */ /* 0x000fe200078e000d */
[----:B------:R-:W5:Y:S03]  /*0e20*/  LDCU UR11, c[0x0][0x440] ;  /* 0x00008800ff0b77ac */ /* 0x000f660008000800 */
[----:B------:R-:W-:Y:S01]  /*0e30*/  IMAD.X R3, RZ, RZ, R15, P0 ;  /* 0x000000ffff037224 */ /* 0x000fe200000e060f */
[----:B------:R-:W1:Y:S03]  /*0e40*/  LDCU.64 UR4, c[0x0][0x3f0] ;  /* 0x00007e00ff0477ac */ /* 0x000e660008000a00 */
[----:B----4-:R-:W-:-:S02]  /*0e50*/  IMAD R3, R3, UR8, RZ ;  /* 0x0000000803037c24 */ /* 0x010fc4000f8e02ff */
[----:B------:R-:W-:Y:S01]  /*0e60*/  IMAD.WIDE.U32 R10, R2, UR8, R10 ;  /* 0x00000008020a7c25 */ /* 0x000fe2000f8e000a */
[----:B-----5:R-:W-:-:S03]  /*0e70*/  ISETP.GE.AND P0, PT, R0, UR11, PT ;  /* 0x0000000b00007c0c */ /* 0x020fc6000bf06270 */
[----:B------:R-:W-:Y:S01]  /*0e80*/  IMAD R3, R2, UR9, R3 ;  /* 0x0000000902037c24 */ /* 0x000fe2000f8e0203 */
[----:B------:R-:W-:Y:S02]  /*0e90*/  ISETP.GE.AND P2, PT, R9, UR11, PT ;  /* 0x0000000b09007c0c */ /* 0x000fe4000bf46270 */
[----:B-1----:R-:W-:Y:S01]  /*0ea0*/  LEA R2, P1, R10, UR4, 0x1 ;  /* 0x000000040a027c11 */ /* 0x002fe2000f8208ff */
        /* <DEDUP_REMOVED lines=8> */
.L_x_107:
[----:B------:R-:W-:Y:S05]  /*0f30*/  BSYNC.RECONVERGENT B0 ;  /* 0x0000000000007941 */ /* 0x000fea0003800200 */
.L_x_106:
[----:B------:R-:W-:Y:S04]  /*0f40*/  BSSY.RECONVERGENT B0, `(.L_x_108) ;  /* 0x000000a000007945 */ /* 0x000fe80003800200 */
[----:B------:R-:W-:Y:S05]  /*0f50*/  @P6 BRA `(.L_x_109) ;  /* 0x0000000000206947 */ /* 0x000fea0003800000 */
[----:B------:R-:W5:Y:S01]  /*0f60*/  LDCU.64 UR4, c[0x0][0x420] ;  /* 0x00008400ff0477ac */ /* 0x000f620008000a00 */
[----:B------:R-:W-:Y:S02]  /*0f70*/  IMAD R0, R16, UR7, RZ ;  /* 0x0000000710007c24 */ /* 0x000fe4000f8e02ff */
[----:B------:R-:W-:-:S03]  /*0f80*/  IMAD.MOV.U32 R7, RZ, RZ, 0x7f800000 ;  /* 0x7f800000ff077424 */ /* 0x000fc600078e00ff */
[----:B----4-:R-:W-:-:S04]  /*0f90*/  IADD3 R3, P0, PT, R0, UR6, RZ ;  /* 0x0000000600037c10 */ /* 0x010fc8000ff1e0ff */
[----:B------:R-:W-:Y:S02]  /*0fa0*/  LEA.HI.X.SX32 R0, R0, UR10, 0x1, P0 ;  /* 0x0000000a00007c11 */ /* 0x000fe400080f0eff */
[----:B-----5:R-:W-:-:S04]  /*0fb0*/  LEA R2, P0, R3, UR4, 0x2 ;  /* 0x0000000403027c11 */ /* 0x020fc8000f8010ff */
[----:B------:R-:W-:-:S05]  /*0fc0*/  LEA.HI.X R3, R3, UR5, R0, 0x2, P0 ;  /* 0x0000000503037c11 */ /* 0x000fca00080f1400 */
[----:B------:R4:W-:Y:S04]  /*0fd0*/  STG.E desc[UR24][R2.64], R7 ;  /* 0x0000000702007986 */ /* 0x0009e8000c101918 */
.L_x_109:
[----:B------:R-:W-:Y:S05]  /*0fe0*/  BSYNC.RECONVERGENT B0 ;  /* 0x0000000000007941 */ /* 0x000fea0003800200 */
.L_x_108:
[----:B------:R-:W-:Y:S04]  /*0ff0*/  BSSY.RECONVERGENT B0, `(.L_x_110) ;  /* 0x000000a000007945 */ /* 0x000fe80003800200 */
[----:B------:R-:W-:Y:S05]  /*1000*/  @P5 BRA `(.L_x_111) ;  /* 0x0000000000205947 */ /* 0x000fea0003800000 */
[----:B------:R-:W5:Y:S01]  /*1010*/  LDCU.64 UR4, c[0x0][0x420] ;  /* 0x00008400ff0477ac */ /* 0x000f620008000a00 */
[----:B------:R-:W-:Y:S02]  /*1020*/  IMAD R0, R6, UR7, RZ ;  /* 0x0000000706007c24 */ /* 0x000fe4000f8e02ff */
[----:B----4-:R-:W-:-:S03]  /*1030*/  IMAD.MOV.U32 R7, RZ, RZ, 0x7f800000 ;  /* 0x7f800000ff077424 */ /* 0x010fc600078e00ff */
[----:B------:R-:W-:-:S04]  /*1040*/  IADD3 R3, P0, PT, R0, UR6, RZ ;  /* 0x0000000600037c10 */ /* 0x000fc8000ff1e0ff */
[----:B------:R-:W-:Y:S02]  /*1050*/  LEA.HI.X.SX32 R0, R0, UR10, 0x1, P0 ;  /* 0x0000000a00007c11 */ /* 0x000fe400080f0eff */
[----:B-----5:R-:W-:-:S04]  /*1060*/  LEA R2, P0, R3, UR4, 0x2 ;  /* 0x0000000403027c11 */ /* 0x020fc8000f8010ff */
[----:B------:R-:W-:-:S05]  /*1070*/  LEA.HI.X R3, R3, UR5, R0, 0x2, P0 ;  /* 0x0000000503037c11 */ /* 0x000fca00080f1400 */
[----:B------:R4:W-:Y:S04]  /*1080*/  STG.E desc[UR24][R2.64], R7 ;  /* 0x0000000702007986 */ /* 0x0009e8000c101918 */
.L_x_111:
[----:B------:R-:W-:Y:S05]  /*1090*/  BSYNC.RECONVERGENT B0 ;  /* 0x0000000000007941 */ /* 0x000fea0003800200 */
.L_x_110:
        /* <DEDUP_REMOVED lines=10> */
.L_x_113:
[----:B------:R-:W-:Y:S05]  /*1140*/  BSYNC.RECONVERGENT B0 ;  /* 0x0000000000007941 */ /* 0x000fea0003800200 */
.L_x_112:
        /* <DEDUP_REMOVED lines=10> */
.L_x_98:
        /* <DEDUP_REMOVED lines=18> */
[----:B------:R-:W-:Y:S01]  /*1310*/  UIMAD UR7, UR27, UR5, UR17 ;  /* 0x000000051b0772a4 */ /* 0x000fe2000f8e0211 */
[----:B------:R-:W-:Y:S05]  /*1320*/  BRA `(.L_x_115) ;  /* 0x0000000000147947 */ /* 0x000fea0003800000 */
.L_x_114:
[----:B------:R-:W1:Y:S01]  /*1330*/  LDCU.64 UR14, c[0x0][0x3b8] ;  /* 0x00007700ff0e77ac */ /* 0x000e620008000a00 */
[----:B------:R-:W-:-:S04]  /*1340*/  UIADD3 UR7, UPT, UPT, UR10, UR11, URZ ;  /* 0x0000000b0a077290 */ /* 0x000fc8000fffe0ff */
[----:B-1----:R-:W-:Y:S02]  /*1350*/  UIMAD.WIDE.U32 UR16, UR7, UR14, URZ ;  /* 0x0000000e071072a5 */ /* 0x002fe4000f8e00ff */
[----:B------:R-:W-:-:S04]  /*1360*/  UIMAD UR7, UR7, UR15, URZ ;  /* 0x0000000f070772a4 */ /* 0x000fc8000f8e02ff */
[----:B------:R-:W-:Y:S02]  /*1370*/  UIADD3 UR7, UPT, UPT, UR17, UR7, URZ ;  /* 0x0000000711077290 */ /* 0x000fe4000fffe0ff */
.L_x_115:
        /* <DEDUP_REMOVED lines=18> */
[----:B------:R-:W-:Y:S01]  /*14a0*/  @!P1 IMAD.IADD R4, R4, 0x1, -R5 ;  /* 0x0000000104049824 */ /* 0x000fe200078e0a05 */
[----:B------:R-:W-:Y:S02]  /*14b0*/  @!P1 IADD3 R8, PT, PT, R8, 0x1, RZ ;  /* 0x0000000108089810 */ /* 0x000fe40007ffe0ff */
[----:B------:R-:W-:Y:S02]  /*14c0*/  ISETP.NE.AND P1, PT, R0, RZ, PT ;  /* 0x000000ff0000720c */ /* 0x000fe40003f25270 */
[----:B------:R-:W-:-:S13]  /*14d0*/  ISETP.GE.U32.AND P2, PT, R4, R5, PT ;  /* 0x000000050400720c */ /* 0x000fda0003f46070 */
[----:B------:R-:W-:-:S05]  /*14e0*/  @P2 VIADD R8, R8, 0x1 ;  /* 0x0000000108082836 */ /* 0x000fca0000000000 */
        /* <DEDUP_REMOVED lines=12> */
[----:B------:R-:W-:-:S03]  /*15b0*/  UIMAD UR5, UR27, UR5, UR9 ;  /* 0x000000051b0572a4 */ /* 0x000fc6000f8e0209 */
[----:B------:R-:W-:Y:S01]  /*15c0*/  UMOV UR4, UR8 ;  /* 0x0000000800047c82 */ /* 0x000fe20008000000 */
[----:B------:R-:W-:Y:S08]  /*15d0*/  BRA `(.L_x_117) ;  /* 0x0000000000187947 */ /* 0x000ff00003800000 */
.L_x_116:
[----:B------:R-:W1:Y:S01]  /*15e0*/  LDCU.64 UR12, c[0x0][0x3c0] ;  /* 0x00007800ff0c77ac */ /* 0x000e620008000a00 */
[----:B------:R-:W-:-:S04]  /*15f0*/  UIADD3 UR10, UPT, UPT, UR10, UR11, URZ ;  /* 0x0000000b0a0a7290 */ /* 0x000fc8000fffe0ff */
[----:B-1----:R-:W-:Y:S02]  /*1600*/  UIMAD.WIDE.U32 UR8, UR10, UR12, URZ ;  /* 0x0000000c0a0872a5 */ /* 0x002fe4000f8e00ff */
[----:B------:R-:W-:-:S04]  /*1610*/  UIMAD UR5, UR10, UR13, URZ ;  /* 0x0000000d0a0572a4 */ /* 0x000fc8000f8e02ff */
[----:B------:R-:W-:Y:S01]  /*1620*/  UIADD3 UR5, UPT, UPT, UR9, UR5, URZ ;  /* 0x0000000509057290 */ /* 0x000fe2000fffe0ff */
[----:B------:R-:W-:-:S11]  /*1630*/  UMOV UR4, UR8 ;  /* 0x0000000800047c82 */ /* 0x000fd60008000000 */
.L_x_117:
[----:B------:R-:W-:Y:S01]  /*1640*/  IMAD.SHL.U32 R5, R2, 0x8, RZ ;  /* 0x0000000802057824 */ /* 0x000fe200078e00ff */
[----:B------:R-:W1:Y:S01]  /*1650*/  LDCU.128 UR8, c[0x0][0x3d0] ;  /* 0x00007a00ff0877ac */ /* 0x000e620008000c00 */
[----:B------:R-:W-:Y:S01]  /*1660*/  SHF.R.S32.HI R225, RZ, 0x1f, R8 ;  /* 0x0000001fffe17819 */ /* 0x000fe20000011408 */
[----:B------:R-:W-:Y:S01]  /*1670*/  BSSY.RECONVERGENT B0, `(.L_x_118) ;  /* 0x0000058000007945 */ /* 0x000fe20003800200 */
[--C-:B------:R-:W-:Y:S01]  /*1680*/  SHF.R.U32.HI R6, RZ, 0x3, R2.reuse ;  /* 0x00000003ff067819 */ /* 0x100fe20000011602 */
[----:B------:R-:W2:Y:S01]  /*1690*/  LDCU.64 UR18, c[0x0][0x388] ;  /* 0x00007100ff1277ac */ /* 0x000ea20008000a00 */
[C---:B------:R-:W-:Y:S02]  /*16a0*/  LOP3.LUT R77, R5.reuse, 0x38, RZ, 0xc0, !PT ;  /* 0x00000038054d7812 */ /* 0x040fe400078ec0ff */
[----:B------:R-:W-:Y:S01]  /*16b0*/  LOP3.LUT R7, R5, 0x1f8, RZ, 0xc0, !PT ;  /* 0x000001f805077812 */ /* 0x000fe200078ec0ff */
[C---:B------:R-:W-:Y:S01]  /*16c0*/  VIADD R4, R6.reuse, 0x10 ;  /* 0x0000001006047836 */ /* 0x040fe20000000000 */
[C---:B------:R-:W-:Y:S01]  /*16d0*/  IADD3 R10, P1, PT, R77.reuse, UR16, RZ ;  /* 0x000000104d0a7c10 */ /* 0x040fe2000ff3e0ff */
[----:B------:R-:W3:Y:S01]  /*16e0*/  LDCU.64 UR16, c[0x0][0x390] ;  /* 0x00007200ff1077ac */ /* 0x000ee20008000a00 */
[----:B------:R-:W-:Y:S01]  /*16f0*/  IADD3 R12, P0, PT, R77, UR4, RZ ;  /* 0x000000044d0c7c10 */ /* 0x000fe2000ff1e0ff */
[C---:B------:R-:W-:Y:S01]  /*1700*/  VIADD R0, R6.reuse, 0x30 ;  /* 0x0000003006007836 */ /* 0x040fe20000000000 */
[----:B------:R-:W-:Y:S01]  /*1710*/  LOP3.LUT R166, R7, 0x38, R2, 0x78, !PT ;  /* 0x0000003807a67812 */ /* 0x000fe200078e7802 */
[----:B------:R-:W-:Y:S01]  /*1720*/  IMAD.X R11, RZ, RZ, UR7, P1 ;  /* 0x00000007ff0b7e24 */ /* 0x000fe200088e06ff */
[----:B------:R-:W4:Y:S01]  /*1730*/  S2UR UR7, SR_CgaCtaId ;  /* 0x00000000000779c3 */ /* 0x000f220000008800 */
[----:B------:R-:W-:Y:S01]  /*1740*/  IMAD.X R13, RZ, RZ, UR5, P0 ;  /* 0x00000005ff0d7e24 */ /* 0x000fe200080e06ff */
[----:B------:R-:W5:Y:S01]  /*1750*/  LDCU.64 UR4, c[0x0][0x3c8] ;  /* 0x00007900ff0477ac */ /* 0x000f620008000a00 */
[----:B-1----:R-:W-:Y:S01]  /*1760*/  IMAD R229, R225, UR8, RZ ;  /* 0x00000008e1e57c24 */ /* 0x002fe2000f8e02ff */
[----:B------:R-:W-:Y:S01]  /*1770*/  IADD3 R14, P0, PT, R77, UR30, RZ ;  /* 0x0000001e4d0e7c10 */ /* 0x000fe2000ff1e0ff */
[----:B------:R-:W-:Y:S01]  /*1780*/  IMAD R225, R225, UR10, RZ ;  /* 0x0000000ae1e17c24 */ /* 0x000fe2000f8e02ff */
[C---:B------:R-:W-:Y:S01]  /*1790*/  IADD3 R3, PT, PT, R6.reuse, 0x20, RZ ;  /* 0x0000002006037810 */ /* 0x040fe20007ffe0ff */
[----:B------:R-:W-:Y:S01]  /*17a0*/  IMAD.WIDE.U32 R10, R6, UR14, R10 ;  /* 0x0000000e060a7c25 */ /* 0x000fe2000f8e000a */
[----:B------:R-:W-:-:S02]  /*17b0*/  IADD3.X R15, PT, PT, RZ, UR28, RZ, P0, !PT ;  /* 0x0000001cff0f7c10 */ /* 0x000fc400087fe4ff */
[----:B------:R-:W-:Y:S01]  /*17c0*/  LOP3.LUT R166, R166, 0x1e00, R5, 0xf8, !PT ;  /* 0x00001e00a6a67812 */ /* 0x000fe200078ef805 */
[----:B------:R-:W-:Y:S01]  /*17d0*/  IMAD.WIDE.U32 R12, R6, UR12, R12 ;  /* 0x0000000c060c7c25 */ /* 0x000fe2000f8e000c */
[C---:B------:R-:W-:Y:S02]  /*17e0*/  LOP3.LUT R244, R77.reuse, 0x40, RZ, 0xfc, !PT ;  /* 0x000000404df47812 */ /* 0x040fe400078efcff */
[C---:B------:R-:W-:Y:S01]  /*17f0*/  LOP3.LUT R243, R77.reuse, 0x80, RZ, 0xfc, !PT ;  /* 0x000000804df37812 */ /* 0x040fe200078efcff */
[----:B------:R-:W-:Y:S01]  /*1800*/  IMAD R225, R8, UR11, R225 ;  /* 0x0000000b08e17c24 */ /* 0x000fe2000f8e02e1 */
[----:B------:R-:W-:Y:S01]  /*1810*/  UIADD3 UR11, UPT, UPT, -UR6, UR23, URZ ;  /* 0x00000017060b7290 */ /* 0x000fe2000fffe1ff */
[C---:B------:R-:W-:Y:S01]  /*1820*/  IMAD R11, R6.reuse, UR15, R11 ;  /* 0x0000000f060b7c24 */ /* 0x040fe2000f8e020b */
[----:B------:R-:W-:Y:S01]  /*1830*/  LOP3.LUT R242, R77, 0xc0, RZ, 0xfc, !PT ;  /* 0x000000c04df27812 */ /* 0x000fe200078efcff */
[----:B------:R-:W-:Y:S02]  /*1840*/  IMAD R13, R6, UR13, R13 ;  /* 0x0000000d060d7c24 */ /* 0x000fe4000f8e020d */
[----:B------:R-:W-:Y:S01]  /*1850*/  IMAD R229, R8, UR9, R229 ;  /* 0x0000000908e57c24 */ /* 0x000fe2000f8e02e5 */
[----:B------:R-:W-:Y:S01]  /*1860*/  ISETP.GE.AND P2, PT, R6, UR11, PT ;  /* 0x0000000b06007c0c */ /* 0x000fe2000bf46270 */
[----:B------:R-:W-:Y:S01]  /*1870*/  IMAD.WIDE.U32 R10, R8, UR8, R10 ;  /* 0x00000008080a7c25 */ /* 0x000fe2000f8e000a */
[----:B------:R-:W-:-:S03]  /*1880*/  ISETP.GE.AND P6, PT, R3, UR11, PT ;  /* 0x0000000b03007c0c */ /* 0x000fc6000bfc6270 */
[----:B------:R-:W-:Y:S01]  /*1890*/  IMAD.WIDE.U32 R8, R8, UR10, R12 ;  /* 0x0000000a08087c25 */ /* 0x000fe2000f8e000c */
[----:B--2---:R-:W-:Y:S01]  /*18a0*/  LEA R230, P1, R10, UR18, 0x1 ;  /* 0x000000120ae67c11 */ /* 0x004fe2000f8208ff */
[----:B------:R-:W-:Y:S02]  /*18b0*/  UMOV UR10, 0x400 ;  /* 0x00000400000a7882 */ /* 0x000fe40000000000 */
[----:B------:R-:W-:Y:S01]  /*18c0*/  IMAD.IADD R225, R9, 0x1, R225 ;  /* 0x0000000109e17824 */ /* 0x000fe200078e02e1 */
[C---:B---3--:R-:W-:Y:S01]  /*18d0*/  LEA R228, P0, R8.reuse, UR16, 0x1 ;  /* 0x0000001008e47c11 */ /* 0x048fe2000f8008ff */
[----:B------:R-:W-:Y:S01]  /*18e0*/  IMAD.IADD R229, R11, 0x1, R229 ;  /* 0x000000010be57824 */ /* 0x000fe200078e02e5 */
[----:B------:R-:W-:Y:S01]  /*18f0*/  MOV R9, UR21 ;  /* 0x0000001500097c02 */ /* 0x000fe20008000f00 */
[----:B-----5:R-:W-:Y:S01]  /*1900*/  IMAD.U32 R12, RZ, RZ, UR4 ;  /* 0x00000004ff0c7e24 */ /* 0x020fe2000f8e00ff */
[----:B------:R-:W-:Y:S01]  /*1910*/  LEA.HI.X R225, R8, UR17, R225, 0x1, P0 ;  /* 0x0000001108e17c11 */ /* 0x000fe200080f0ce1 */
[----:B----4-:R-:W-:Y:S01]  /*1920*/  ULEA UR10, UR7, UR10, 0x18 ;  /* 0x0000000a070a7291 */ /* 0x010fe2000f8ec0ff */
[----:B------:R-:W-:Y:S01]  /*1930*/  LEA.HI.X R229, R10, UR19, R229, 0x1, P1 ;  /* 0x000000130ae57c11 */ /* 0x000fe200088f0ce5 */
[----:B------:R-:W-:Y:S01]  /*1940*/  IMAD.U32 R8, RZ, RZ, UR21 ;  /* 0x00000015ff087e24 */ /* 0x000fe2000f8e00ff */
[----:B------:R-:W-:Y:S01]  /*1950*/  LEA R9, P1, R9, R6, 0x6 ;  /* 0x0000000609097211 */ /* 0x000fe200078230ff */
[----:B------:R-:W-:Y:S01]  /*1960*/  IMAD.WIDE.U32 R12, R12, UR26, R14 ;  /* 0x0000001a0c0c7c25 */ /* 0x000fe2000f8e000e */
[----:B------:R-:W-:-:S02]  /*1970*/  ISETP.GE.AND P0, PT, R4, UR11, PT ;  /* 0x0000000b04007c0c */ /* 0x000fc4000bf06270 */
[----:B------:R-:W-:Y:S01]  /*1980*/  LEA.HI.X R8, R8, RZ, RZ, 0x6, P1 ;  /* 0x000000ff08087211 */ /* 0x000fe200008f34ff */
[----:B------:R-:W-:Y:S01]  /*1990*/  IMAD.U32 R17, RZ, RZ, UR5 ;  /* 0x00000005ff117e24 */ /* 0x000fe2000f8e00ff */
[----:B------:R-:W-:-:S03]  /*19a0*/  LEA R79, R166, UR10, 0x1 ;  /* 0x0000000aa64f7c11 */ /* 0x000fc6000f8e08ff */
[----:B------:R-:W-:Y:S01]  /*19b0*/  IMAD R17, R17, UR26, R13 ;  /* 0x0000001a11117c24 */ /* 0x000fe2000f8e020d */
[----:B------:R-:W-:Y:S06]  /*19c0*/  @P2 BRA `(.L_x_119) ;  /* 0x0000000000882947 */ /* 0x000fec0003800000 */
        /* <DEDUP_REMOVED lines=34> */
.L_x_119:
[----:B------:R-:W-:Y:S05]  /*1bf0*/  BSYNC.RECONVERGENT B0 ;  /* 0x0000000000007941 */ /* 0x000fea0003800200 */
.L_x_118:
[----:B------:R-:W-:Y:S01]  /*1c00*/  BSSY.RECONVERGENT B0, `(.L_x_120) ;  /* 0x0000028000007945 */ /* 0x000fe20003800200 */
[----:B------:R-:W-:-:S03]  /*1c10*/  ISETP.GE.AND P5, PT, R0, UR11, PT ;  /* 0x0000000b00007c0c */ /* 0x000fc6000bfa6270 */
[----:B------:R-:W-:Y:S10]  /*1c20*/  @P0 BRA `(.L_x_121) ;  /* 0x0000000000940947 */ /* 0x000ff40003800000 */
[----:B------:R-:W2:Y:S01]  /*1c30*/  LDCU.64 UR8, c[0x0][0x3b0] ;  /* 0x00007600ff0877ac */ /* 0x000ea20008000a00 */
[----:B-1----:R-:W-:Y:S01]  /*1c40*/  IADD3 R10, P0, PT, R9, 0x10, RZ ;  /* 0x00000010090a7810 */ /* 0x002fe20007f1e0ff */
[----:B------:R-:W-:Y:S01]  /*1c50*/  IMAD.MOV.U32 R14, RZ, RZ, R12 ;  /* 0x000000ffff0e7224 */ /* 0x000fe200078e000c */
        /* <DEDUP_REMOVED lines=34> */
.L_x_121:
[----:B------:R-:W-:Y:S05]  /*1e80*/  BSYNC.RECONVERGENT B0 ;  /* 0x0000000000007941 */ /* 0x000fea0003800200 */
.L_x_120:
[----:B------:R-:W-:Y:S04]  /*1e90*/  BSSY.RECONVERGENT B0, `(.L_x_122) ;  /* 0x0000027000007945 */ /* 0x000fe80003800200 */
[----:B------:R-:W-:Y:S05]  /*1ea0*/  @P6 BRA `(.L_x_123) ;  /* 0x0000000000946947 */ /* 0x000fea0003800000 */
[----:B------:R-:W3:Y:S01]  /*1eb0*/  LDCU.64 UR8, c[0x0][0x3b0] ;  /* 0x00007600ff0877ac */ /* 0x000ee20008000a00 */
[----:B-12---:R-:W-:Y:S01]  /*1ec0*/  IADD3 R10, P0, PT, R9, 0x20, RZ ;  /* 0x00000020090a7810 */ /* 0x006fe20007f1e0ff */
[----:B------:R-:W-:Y:S01]  /*1ed0*/  IMAD.MOV.U32 R14, RZ, RZ, R12 ;  /* 0x000000ffff0e7224 */ /* 0x000fe200078e000c */
        /* <DEDUP_REMOVED lines=34> */
.L_x_123:
[----:B------:R-:W-:Y:S05]  /*2100*/  BSYNC.RECONVERGENT B0 ;  /* 0x0000000000007941 */ /* 0x000fea0003800200 */
.L_x_122:
[----:B------:R-:W-:Y:S01]  /*2110*/  UIADD3 UR4, UPT, UPT, UR22, 0x3f, URZ ;  /* 0x0000003f16047890 */ /* 0x000fe2000fffe0ff */
[----:B------:R-:W-:Y:S03]  /*2120*/  BSSY.RECONVERGENT B0, `(.L_x_124) ;  /* 0x0000029000007945 */ /* 0x000fe60003800200 */
[----:B------:R-:W-:-:S04]  /*2130*/  USHF.R.S32.HI UR11, URZ, 0x1f, UR4 ;  /* 0x0000001fff0b7899 */ /* 0x000fc80008011404 */
[----:B------:R-:W-:Y:S01]  /*2140*/  ULEA.HI UR11, UR11, UR4, URZ, 0x6 ;  /* 0x000000040b0b7291 */ /* 0x000fe2000f8f30ff */
[----:B------:R-:W-:Y:S11]  /*2150*/  @P5 BRA `(.L_x_125) ;  /* 0x0000000000945947 */ /* 0x000ff60003800000 */
[----:B------:R-:W4:Y:S01]  /*2160*/  LDCU.64 UR8, c[0x0][0x3b0] ;  /* 0x00007600ff0877ac */ /* 0x000f220008000a00 */
[----:B------:R-:W-:Y:S01]  /*2170*/  IADD3 R9, P0, PT, R9, 0x30, RZ ;  /* 0x0000003009097810 */ /* 0x000fe20007f1e0ff */
[----:B-123--:R-:W-:Y:S01]  /*2180*/  IMAD.MOV.U32 R10, RZ, RZ, R12 ;  /* 0x000000ffff0a7224 */ /* 0x00efe200078e000c */
[----:B------:R-:W1:Y:S01]  /*2190*/  LDCU UR16, c[0x0][0x440] ;  /* 0x00008800ff1077ac */ /* 0x000e620008000800 */
[----:B------:R-:W-:Y:S02]  /*21a0*/  IMAD.MOV.U32 R11, RZ, RZ, R17 ;  /* 0x000000ffff0b7224 */ /* 0x000fe400078e0011 */
[----:B------:R-:W-:Y:S01]  /*21b0*/  IMAD.X R8, RZ, RZ, R8, P0 ;  /* 0x000000ffff087224 */ /* 0x000fe200000e0608 */
[----:B------:R-:W2:Y:S03]  /*21c0*/  LDCU.64 UR4, c[0x0][0x380] ;  /* 0x00007000ff0477ac */ /* 0x000ea60008000a00 */
[----:B----4-:R-:W-:-:S02]  /*21d0*/  IMAD R8, R8, UR8, RZ ;  /* 0x0000000808087c24 */ /* 0x010fc4000f8e02ff */
        /* <DEDUP_REMOVED lines=29> */
.L_x_125:
[----:B------:R-:W-:Y:S05]  /*23b0*/  BSYNC.RECONVERGENT B0 ;  /* 0x0000000000007941 */ /* 0x000fea0003800200 */
.L_x_124:
        /* <DEDUP_REMOVED lines=17> */
[----:B-123--:R-:W-:-:S04]  /*24d0*/  LEA R10, P5, R8, R230, 0x1 ;  /* 0x000000e6080a7211 */ /* 0x00efc800078a08ff */
        /* <DEDUP_REMOVED lines=25> */
.L_x_127:
[----:B------:R-:W-:Y:S05]  /*2670*/  BSYNC.RECONVERGENT B0 ;  /* 0x0000000000007941 */ /* 0x000fea0003800200 */
.L_x_126:
[----:B------:R-:W-:Y:S01]  /*2680*/  USHF.L.U64.HI UR28, UR14, 0x4, UR15 ;  /* 0x000000040e1c7899 */ /* 0x000fe2000801020f */
[----:B------:R-:W-:Y:S01]  /*2690*/  BSSY.RECONVERGENT B0, `(.L_x_128) ;  /* 0x0000023000007945 */ /* 0x000fe20003800200 */
[----:B------:R-:W-:Y:S01]  /*26a0*/  USHF.L.U32 UR29, UR14, 0x4, URZ ;  /* 0x000000040e1d7899 */ /* 0x000fe200080006ff */
[----:B------:R-:W-:Y:S02]  /*26b0*/  ISETP.GE.AND P0, PT, R3, UR16, PT ;  /* 0x0000001003007c0c */ /* 0x000fe4000bf06270 */
[----:B------:R-:W-:Y:S11]  /*26c0*/  @P1 BRA `(.L_x_129) ;  /* 0x00000000007c1947 */ /* 0x000ff60003800000 */
[----:B------:R-:W5:Y:S01]  /*26d0*/  LDCU UR4, c[0x0][0x440] ;  /* 0x00008800ff0477ac */ /* 0x000f620008000800 */
[----:B------:R-:W-:-:S04]  /*26e0*/  UIADD3 UR9, UP0, UPT, UR29, UR32, URZ ;  /* 0x000000201d097290 */ /* 0x000fc8000ff1e0ff */
[----:B------:R-:W-:Y:S02]  /*26f0*/  UIADD3.X UR8, UPT, UPT, UR28, UR5, URZ, UP0, !UPT ;  /* 0x000000051c087290 */ /* 0x000fe400087fe4ff */
[----:B------:R-:W-:-:S04]  /*2700*/  IMAD.U32 R7, RZ, RZ, UR9 ;  /* 0x00000009ff077e24 */ /* 0x000fc8000f8e00ff */
[----:B------:R-:W-:Y:S01]  /*2710*/  IMAD.U32 R6, RZ, RZ, UR8 ;  /* 0x00000008ff067e24 */ /* 0x000fe2000f8e00ff */
[----:B----4-:R-:W-:Y:S02]  /*2720*/  LEA R8, P5, R7, R230, 0x1 ;  /* 0x000000e607087211 */ /* 0x010fe400078a08ff */
        /* <DEDUP_REMOVED lines=25> */
.L_x_129:
[----:B------:R-:W-:Y:S05]  /*28c0*/  BSYNC.RECONVERGENT B0 ;  /* 0x0000000000007941 */ /* 0x000fea0003800200 */
.L_x_128:
        /* <DEDUP_REMOVED lines=12> */
[----:B----4-:R-:W-:Y:S02]  /*2990*/  LEA R8, P4, R7, R230, 0x1 ;  /* 0x000000e607087211 */ /* 0x010fe400078808ff */
        /* <DEDUP_REMOVED lines=23> */
.L_x_131:
[----:B------:R-:W-:Y:S05]  /*2b10*/  BSYNC.RECONVERGENT B0 ;  /* 0x0000000000007941 */ /* 0x000fea0003800200 */
.L_x_130:
        /* <DEDUP_REMOVED lines=13> */
[----:B-123--:R-:W-:Y:S02]  /*2bf0*/  LEA R10, P4, R8, R230, 0x1 ;  /* 0x000000e6080a7211 */ /* 0x00efe400078808ff */
        /* <DEDUP_REMOVED lines=23> */
.L_x_133:
[----:B------:R-:W-:Y:S05]  /*2d70*/  BSYNC.RECONVERGENT B0 ;  /* 0x0000000000007941 */ /* 0x000fea0003800200 */
.L_x_132:
[----:B------:R-:W5:Y:S01]  /*2d80*/  LDCU.64 UR8, c[0x0][0x538] ;  /* 0x0000a700ff0877ac */ /* 0x000f620008000a00 */
[----:B------:R-:W0:Y:S01]  /*2d90*/  LDGDEPBAR ;  /* 0x00000000000079af */ /* 0x000e220000000000 */
[----:B-----5:R-:W-:-:S04]  /*2da0*/  UISETP.NE.U32.AND UP1, UPT, UR8, URZ, UPT ;  /* 0x000000ff0800728c */ /* 0x020fc8000bf25070 */
[----:B------:R-:W-:Y:S01]  /*2db0*/  UISETP.NE.AND.EX UP1, UPT, UR9, URZ, UPT, UP1 ;  /* 0x000000ff0900728c */ /* 0x000fe2000bf25310 */
[----:B------:R-:W-:Y:S01]  /*2dc0*/  IMAD.SHL.U32 R78, R2, 0x40, RZ ;  /* 0x00000040024e7824 */ /* 0x000fe200078e00ff */
[----:B------:R-:W-:Y:S01]  /*2dd0*/  BSSY.RECONVERGENT B0, `(.L_x_134) ;  /* 0x0000041000007945 */ /* 0x000fe20003800200 */
[----:B------:R-:W-:-:S04]  /*2de0*/  DEPBAR.LE SB0, 0x0 ;  /* 0x000080000000791a */ /* 0x000fc80000000000 */
[----:B------:R-:W-:-:S04]  /*2df0*/  PLOP3.LUT P0, PT, PT, PT, UP1, 0x80, 0x8 ;  /* 0x000000000008781c */ /* 0x000fc80003f0f018 */
[----:B------:R-:W5:Y:S01]  /*2e00*/  @UP1 LDCU.64 UR4, c[0x0][0x540] ;  /* 0x0000a800ff0417ac */ /* 0x000f620008000a00 */
[----:B------:R-:W-:Y:S01]  /*2e10*/  @UP1 UMOV UR32, UR26 ;  /* 0x0000001a00201c82 */ /* 0x000fe20008000000 */
[----:B------:R-:W-:Y:S02]  /*2e20*/  @UP1 UMOV UR33, URZ ;  /* 0x000000ff00211c82 */ /* 0x000fe40008000000 */
[----:B-----5:R-:W-:Y:S01]  /*2e30*/  @UP1 UIMAD.WIDE.U32 UR32, UR27, UR4, UR32 ;  /* 0x000000041b2012a5 */ /* 0x020fe2000f8e0020 */
[----:B------:R-:W5:Y:S03]  /*2e40*/  @UP1 LDCU UR4, c[0x0][0x458] ;  /* 0x00008b00ff0417ac */ /* 0x000f660008000800 */
[----:B------:R-:W-:Y:S02]  /*2e50*/  @UP1 UIMAD UR5, UR27, UR5, UR33 ;  /* 0x000000051b0512a4 */ /* 0x000fe4000f8e0221 */
[----:B------:R-:W-:-:S04]  /*2e60*/  @UP1 ULEA UR8, UP0, UR32, UR8, 0x2 ;  /* 0x0000000820081291 */ /* 0x000fc8000f8010ff */
[----:B------:R-:W-:Y:S02]  /*2e70*/  @UP1 ULEA.HI.X UR9, UR32, UR9, UR5, 0x2, UP0 ;  /* 0x0000000920091291 */ /* 0x000fe400080f1405 */
[----:B----4-:R-:W-:-:S04]  /*2e80*/  IMAD.U32 R8, RZ, RZ, UR8 ;  /* 0x00000008ff087e24 */ /* 0x010fc8000f8e00ff */
[----:B------:R-:W-:-:S05]  /*2e90*/  IMAD.U32 R9, RZ, RZ, UR9 ;  /* 0x00000009ff097e24 */ /* 0x000fca000f8e00ff */
[----:B------:R-:W4:Y:S01]  /*2ea0*/  @P0 LDG.E R7, desc[UR24][R8.64] ;  /* 0x0000001808070981 */ /* 0x000f22000c1e1900 */
[----:B-----5:R-:W4:Y:S01]  /*2eb0*/  @P0 MUFU.RCP R6, UR4 ;  /* 0x0000000400060d08 */ /* 0x020f220008001000 */
[----:B------:R-:W-:Y:S01]  /*2ec0*/  USHF.L.U64.HI UR5, UR12, 0x6, UR13 ;  /* 0x000000060c057899 */ /* 0x000fe2000801020d */
[----:B------:R-:W-:Y:S01]  /*2ed0*/  SHF.R.U32.HI R220, RZ, 0x1, R2 ;  /* 0x00000001ffdc7819 */ /* 0x000fe20000011602 */
[----:B------:R-:W-:Y:S02]  /*2ee0*/  USHF.L.U32 UR8, UR12, 0x6, URZ ;  /* 0x000000060c087899 */ /* 0x000fe400080006ff */
[----:B------:R-:W-:Y:S02]  /*2ef0*/  UIMAD UR5, UR5, UR17, URZ ;  /* 0x00000011050572a4 */ /* 0x000fe4000f8e02ff */
[----:B------:R-:W-:Y:S02]  /*2f00*/  UIMAD.WIDE.U32 UR32, UR8, UR17, URZ ;  /* 0x00000011082072a5 */ /* 0x000fe4000f8e00ff */
[----:B------:R-:W-:-:S04]  /*2f10*/  UIMAD UR5, UR30, UR8, UR5 ;  /* 0x000000081e0572a4 */ /* 0x000fc8000f8e0205 */
[----:B------:R-:W-:-:S03]  /*2f20*/  UIADD3 UR9, UPT, UPT, UR33, UR5, URZ ;  /* 0x0000000521097290 */ /* 0x000fc6000fffe0ff */
[----:B------:R-:W-:Y:S01]  /*2f30*/  UMOV UR5, URZ ;  /* 0x000000ff00057c82 */ /* 0x000fe20008000000 */
[----:B------:R-:W-:Y:S01]  /*2f40*/  BAR.SYNC.DEFER_BLOCKING 0x0 ;  /* 0x0000000000007b1d */ /* 0x000fe20000010000 */
[----:B----4-:R-:W-:-:S05]  /*2f50*/  @P0 FMUL.FTZ R6, R7, R6 ;  /* 0x0000000607060220 */ /* 0x010fca0000410000 */
[----:B------:R-:W-:Y:S02]  /*2f60*/  @P0 R2UR UR4, R6 ;  /* 0x00000000060402ca */ /* 0x000fe400000e0000 */
[----:B------:R-:W-:-:S04]  /*2f70*/  LOP3.LUT R6, R78, 0x1c0, RZ, 0xc0, !PT ;  /* 0x000001c04e067812 */ /* 0x000fc800078ec0ff */
[----:B------:R-:W-:-:S07]  /*2f80*/  LOP3.LUT R5, R6, 0x38, R5, 0xf8, !PT ;  /* 0x0000003806057812 */ /* 0x000fce00078ef805 */
[----:B------:R-:W-:Y:S01]  /*2f90*/  @UP1 UMOV UR5, UR4 ;  /* 0x0000000400051c82 */ /* 0x000fe20008000000 */
[----:B------:R-:W-:Y:S05]  /*2fa0*/  @P6 BRA `(.L_x_135) ;  /* 0x00000000007c6947 */ /* 0x000fea0003800000 */
[----:B------:R-:W4:Y:S01]  /*2fb0*/  LDCU UR4, c[0x0][0x440] ;  /* 0x00008800ff0477ac */ /* 0x000f220008000800 */
[----:B------:R-:W-:Y:S02]  /*2fc0*/  IMAD.U32 R8, RZ, RZ, UR32 ;  /* 0x00000020ff087e24 */ /* 0x000fe4000f8e00ff */
[----:B------:R-:W-:Y:S02]  /*2fd0*/  IMAD.U32 R6, RZ, RZ, UR9 ;  /* 0x00000009ff067e24 */ /* 0x000fe4000f8e00ff */
[----:B------:R-:W-:Y:S01]  /*2fe0*/  IMAD.U32 R9, RZ, RZ, UR33 ;  /* 0x00000021ff097e24 */ /* 0x000fe2000f8e00ff */
[----:B-123--:R-:W-:-:S04]  /*2ff0*/  LEA R10, P4, R8, R228, 0x1 ;  /* 0x000000e4080a7211 */ /* 0x00efc800078808ff */
        /* <DEDUP_REMOVED lines=26> */
.L_x_135:
[----:B------:R4:W-:Y:S04]  /*31a0*/  STS.128 [R79+0x10000], RZ ;  /* 0x010000ff4f007388 */ /* 0x0009e80000000c00 */
[----:B------:R4:W-:Y:S04]  /*31b0*/  STS.128 [R79+0x12000], RZ ;  /* 0x012000ff4f007388 */ /* 0x0009e80000000c00 */
[----:B------:R4:W-:Y:S04]  /*31c0*/  STS.128 [R79+0x14000], RZ ;  /* 0x014000ff4f007388 */ /* 0x0009e80000000c00 */
[----:B------:R4:W-:Y:S02]  /*31d0*/  STS.128 [R79+0x16000], RZ ;  /* 0x016000ff4f007388 */ /* 0x0009e40000000c00 */
.L_x_136:
[----:B------:R-:W-:Y:S05]  /*31e0*/  BSYNC.RECONVERGENT B0 ;  /* 0x0000000000007941 */ /* 0x000fea0003800200 */
.L_x_134:
[----:B------:R-:W-:Y:S01]  /*31f0*/  ISETP.GE.AND P0, PT, R4, UR16, PT ;  /* 0x0000001004007c0c */ /* 0x000fe2000bf06270 */
[----:B------:R-:W-:Y:S01]  /*3200*/  IMAD.SHL.U32 R221, R2, 0x20, RZ ;  /* 0x0000002002dd7824 */ /* 0x000fe200078e00ff */
[----:B------:R-:W-:Y:S01]  /*3210*/  LOP3.LUT R4, R5, 0x8, R2, 0x78, !PT ;  /* 0x0000000805047812 */ /* 0x000fe200078e7802 */
[----:B------:R-:W-:Y:S01]  /*3220*/  BSSY.RECONVERGENT B0, `(.L_x_137) ;  /* 0x000002c000007945 */ /* 0x000fe20003800200 */
[----:B------:R-:W-:Y:S02]  /*3230*/  LOP3.LUT R85, R78, 0x400, RZ, 0xc0, !PT ;  /* 0x000004004e557812 */ /* 0x000fe400078ec0ff */
[----:B------:R-:W-:Y:S02]  /*3240*/  LOP3.LUT R221, R221, 0x7c00, RZ, 0xc0, !PT ;  /* 0x00007c00dddd7812 */ /* 0x000fe400078ec0ff */
[----:B------:R-:W-:Y:S01]  /*3250*/  ISETP.GE.AND P6, PT, R3, UR16, PT ;  /* 0x0000001003007c0c */ /* 0x000fe2000bfc6270 */
[----:B------:R-:W-:Y:S01]  /*3260*/  IMAD R85, R4, 0x2, R85 ;  /* 0x0000000204557824 */ /* 0x000fe200078e0255 */
[----:B------:R-:W-:-:S02]  /*3270*/  ISETP.GE.AND P5, PT, R0, UR16, PT ;  /* 0x0000001000007c0c */ /* 0x000fc4000bfa6270 */
[----:B------:R-:W-:Y:S01]  /*3280*/  LOP3.LUT R3, R5, 0x8, R220, 0x78, !PT ;  /* 0x0000000805037812 */ /* 0x000fe200078e78dc */
        /* <DEDUP_REMOVED lines=37> */
.L_x_138:
[----:B------:R-:W-:Y:S05]  /*34e0*/  BSYNC.RECONVERGENT B0 ;  /* 0x0000000000007941 */ /* 0x000fea0003800200 */
.L_x_137:
        /* <DEDUP_REMOVED lines=41> */
.L_x_140:
[----:B------:R-:W-:Y:S05]  /*3780*/  BSYNC.RECONVERGENT B0 ;  /* 0x0000000000007941 */ /* 0x000fea0003800200 */
.L_x_139:
        /* <DEDUP_REMOVED lines=17> */
[----:B------:R-:W-:Y:S02]  /*38a0*/  LEA R6, P4, R4, R228, 0x1 ;  /* 0x000000e404067211 */ /* 0x000fe400078808ff */
        /* <DEDUP_REMOVED lines=23> */
.L_x_142:
[----:B------:R-:W-:Y:S05]  /*3a20*/  BSYNC.RECONVERGENT B0 ;  /* 0x0000000000007941 */ /* 0x000fea0003800200 */
.L_x_141:
[----:B------:R-:W-:Y:S01]  /*3a30*/  LDSM.16.M88.4 R24, [R87] ;  /* 0x000000005718783b */ /* 0x000fe20000000200 */
[----:B------:R-:W-:Y:S01]  /*3a40*/  IMAD.MOV.U32 R76, RZ, RZ, 0x20 ;  /* 0x00000020ff4c7424 */ /* 0x000fe200078e00ff */
[C---:B------:R-:W-:Y:S01]  /*3a50*/  LOP3.LUT P2, RZ, R2.reuse, 0x2, RZ, 0xc0, !PT ;  /* 0x0000000202ff7812 */ /* 0x040fe2000784c0ff */
[----:B------:R-:W-:Y:S01]  /*3a60*/  VIADD R81, R85, UR10 ;  /* 0x0000000a55517c36 */ /* 0x000fe20008000000 */
[----:B------:R-:W5:Y:S01]  /*3a70*/  LDSM.16.M88.4 R48, [R85+UR10+0x8000] ;  /* 0x0080000a5530783b */ /* 0x000f620008000200 */
[----:B------:R-:W-:Y:S01]  /*3a80*/  LOP3.LUT P0, RZ, R2, 0x4, RZ, 0xc0, !PT ;  /* 0x0000000402ff7812 */ /* 0x000fe2000780c0ff */
[----:B------:R-:W-:Y:S01]  /*3a90*/  UISETP.GE.U32.AND UP1, UPT, UR22, 0x41, UPT ;  /* 0x000000411600788c */ /* 0x000fe2000bf26070 */
[----:B------:R-:W-:Y:S01]  /*3aa0*/  SEL R76, R76, 0xffffffe0, !P2 ;  /* 0xffffffe04c4c7807 */ /* 0x000fe20005000000 */
[----:B------:R-:W4:Y:S04]  /*3ab0*/  LDSM.16.M88.4 R40, [R85+UR10+0x8800] ;  /* 0x0088000a5528783b */ /* 0x000f280008000200 */
[--C-:B------:R-:W-:Y:S01]  /*3ac0*/  IMAD.IADD R84, R87, 0x1, R76.reuse ;  /* 0x0000000157547824 */ /* 0x100fe200078e024c */
[----:B------:R-:W-:Y:S01]  /*3ad0*/  LDSM.16.M88.4 R32, [R85+UR10+0x9000] ;  /* 0x0090000a5520783b */ /* 0x000fe20008000200 */
[----:B------:R-:W-:-:S03]  /*3ae0*/  IMAD.IADD R0, R81, 0x1, R76 ;  /* 0x0000000151007824 */ /* 0x000fc600078e024c */
[----:B------:R-:W-:Y:S04]  /*3af0*/  LDSM.16.M88.4 R16, [R84] ;  /* 0x000000005410783b */ /* 0x000fe80000000200 */
[----:B-123--:R-:W1:Y:S04]  /*3b00*/  LDSM.16.M88.4 R8, [R0+0x8000] ;  /* 0x008000000008783b */ /* 0x00ee680000000200 */
[----:B------:R-:W2:Y:S04]  /*3b10*/  LDSM.16.M88.4 R12, [R85+UR10+0x9800] ;  /* 0x0098000a550c783b */ /* 0x000ea80008000200 */
[----:B------:R-:W3:Y:S04]  /*3b20*/  LDSM.16.M88.4 R20, [R0+0x8800] ;  /* 0x008800000014783b */ /* 0x000ee80000000200 */
[----:B------:R-:W3:Y:S04]  /*3b30*/  LDSM.16.M88.4 R4, [R0+0x9000] ;  /* 0x009000000004783b */ /* 0x000ee80000000200 */
[----:B------:R-:W3:Y:S04]  /*3b40*/  LDSM.16.M88.4 R68, [R0+0x9800] ;  /* 0x009800000044783b */ /* 0x000ee80000000200 */
[----:B------:R-:W-:Y:S01]  /*3b50*/  LDSM.16.M88.4 R72, [R87+0x2000] ;  /* 0x002000005748783b */ /* 0x000fe20000000200 */
[C---:B-----5:R-:W-:Y:S03]  /*3b60*/  HMMA.16816.F32.BF16 R52, R24.reuse, R48, RZ ;  /* 0x000000301834723c */ /* 0x060fe600000418ff */
[----:B------:R-:W0:Y:S05]  /*3b70*/  LDGDEPBAR ;  /* 0x00000000000079af */ /* 0x000e2a0000000000 */
[C---:B------:R-:W-:Y:S08]  /*3b80*/  HMMA.16816.F32.BF16 R48, R24.reuse, R50, RZ ;  /* 0x000000321830723c */ /* 0x040ff000000418ff */
[----:B----4-:R-:W-:Y:S08]  /*3b90*/  HMMA.16816.F32.BF16 R44, R24, R40, RZ ;  /* 0x00000028182c723c */ /* 0x010ff000000418ff */
[----:B-1----:R-:W-:Y:S01]  /*3ba0*/  HMMA.16816.F32.BF16 R52, R16, R8, R52 ;  /* 0x000000081034723c */ /* 0x002fe20000041834 */
[----:B------:R-:W-:-:S05]  /*3bb0*/  IMAD.MOV.U32 R8, RZ, RZ, 0x40 ;  /* 0x00000040ff087424 */ /* 0x000fca00078e00ff */
[----:B------:R-:W-:Y:S02]  /*3bc0*/  SEL R8, R8, 0xffffffc0, !P0 ;  /* 0xffffffc008087807 */ /* 0x000fe40004000000 */
[C---:B------:R-:W-:Y:S03]  /*3bd0*/  HMMA.16816.F32.BF16 R36, R24.reuse, R32, RZ ;  /* 0x000000201824723c */ /* 0x040fe600000418ff */
[--C-:B------:R-:W-:Y:S02]  /*3be0*/  IMAD.IADD R83, R87, 0x1, R8.reuse ;  /* 0x0000000157537824 */ /* 0x100fe400078e0208 */
[----:B------:R-:W-:Y:S02]  /*3bf0*/  IMAD.IADD R81, R81, 0x1, R8 ;  /* 0x0000000151517824 */ /* 0x000fe400078e0208 */
[C---:B------:R-:W-:Y:S01]  /*3c00*/  IMAD.IADD R82, R76.reuse, 0x1, R83 ;  /* 0x000000014c527824 */ /* 0x040fe200078e0253 */
[C---:B------:R-:W-:Y:S01]  /*3c10*/  HMMA.16816.F32.BF16 R40, R24.reuse, R42, RZ ;  /* 0x0000002a1828723c */ /* 0x040fe200000418ff */
[----:B------:R-:W-:Y:S01]  /*3c20*/  IMAD.IADD R80, R76, 0x1, R81 ;  /* 0x000000014c507824 */ /* 0x000fe200078e0251 */
[----:B------:R-:W-:Y:S04]  /*3c30*/  LDSM.16.M88.4 R64, [R81+0x8000] ;  /* 0x008000005140783b */ /* 0x000fe80000000200 */
[----:B------:R-:W-:Y:S02]  /*3c40*/  LDSM.16.M88.4 R60, [R81+0x9000] ;  /* 0x00900000513c783b */ /* 0x000fe40000000200 */
[C---:B------:R-:W-:Y:S02]  /*3c50*/  HMMA.16816.F32.BF16 R32, R24.reuse, R34, RZ ;  /* 0x000000221820723c */ /* 0x040fe400000418ff */
[----:B------:R-:W-:Y:S06]  /*3c60*/  LDSM.16.M88.4 R56, [R81+0x9800] ;  /* 0x009800005138783b */ /* 0x000fec0000000200 */
[C---:B--2---:R-:W-:Y:S08]  /*3c70*/  HMMA.16816.F32.BF16 R28, R24.reuse, R12, RZ ;  /* 0x0000000c181c723c */ /* 0x044ff000000418ff */
[----:B------:R-:W-:Y:S01]  /*3c80*/  HMMA.16816.F32.BF16 R24, R24, R14, RZ ;  /* 0x0000000e1818723c */ /* 0x000fe200000418ff */
[----:B------:R-:W-:Y:S07]  /*3c90*/  LDSM.16.M88.4 R12, [R81+0x8800] ;  /* 0x00880000510c783b */ /* 0x000fee0000000200 */
[C---:B------:R-:W-:Y:S01]  /*3ca0*/  HMMA.16816.F32.BF16 R48, R16.reuse, R10, R48 ;  /* 0x0000000a1030723c */ /* 0x040fe20000041830 */
[----:B------:R-:W1:Y:S07]  /*3cb0*/  LDSM.16.M88.4 R8, [R83] ;  /* 0x000000005308783b */ /* 0x000e6e0000000200 */
[C---:B---3--:R-:W-:Y:S08]  /*3cc0*/  HMMA.16816.F32.BF16 R44, R16.reuse, R20, R44 ;  /* 0x00000014102c723c */ /* 0x048ff0000004182c */
[C---:B------:R-:W-:Y:S01]  /*3cd0*/  HMMA.16816.F32.BF16 R40, R16.reuse, R22, R40 ;  /* 0x000000161028723c */ /* 0x040fe20000041828 */
[----:B------:R-:W-:Y:S07]  /*3ce0*/  LDSM.16.M88.4 R20, [R80+0x8000] ;  /* 0x008000005014783b */ /* 0x000fee0000000200 */
[C---:B------:R-:W-:Y:S08]  /*3cf0*/  HMMA.16816.F32.BF16 R36, R16.reuse, R4, R36 ;  /* 0x000000041024723c */ /* 0x040ff00000041824 */
[C---:B------:R-:W-:Y:S01]  /*3d00*/  HMMA.16816.F32.BF16 R32, R16.reuse, R6, R32 ;  /* 0x000000061020723c */ /* 0x040fe20000041820 */
[----:B------:R-:W-:Y:S07]  /*3d10*/  LDSM.16.M88.4 R4, [R82] ;  /* 0x000000005204783b */ /* 0x000fee0000000200 */
[C---:B------:R-:W-:Y:S08]  /*3d20*/  HMMA.16816.F32.BF16 R28, R16.reuse, R68, R28 ;  /* 0x00000044101c723c */ /* 0x040ff0000004181c */
[----:B------:R-:W-:Y:S01]  /*3d30*/  HMMA.16816.F32.BF16 R24, R16, R70, R24 ;  /* 0x000000461018723c */ /* 0x000fe20000041818 */
[----:B------:R-:W2:Y:S04]  /*3d40*/  LDSM.16.M88.4 R16, [R80+0x8800] ;  /* 0x008800005010783b */ /* 0x000ea80000000200 */
[----:B------:R-:W-:Y:S03]  /*3d50*/  LDSM.16.M88.4 R68, [R85+UR10+0xa000] ;  /* 0x00a0000a5544783b */ /* 0x000fe60008000200 */
[C---:B-1----:R-:W-:Y:S08]  /*3d60*/  HMMA.16816.F32.BF16 R52, R8.reuse, R64, R52 ;  /* 0x000000400834723c */ /* 0x042ff00000041834 */
[C---:B------:R-:W-:Y:S01]  /*3d70*/  HMMA.16816.F32.BF16 R48, R8.reuse, R66, R48 ;  /* 0x000000420830723c */ /* 0x040fe20000041830 */
[----:B------:R-:W-:Y:S07]  /*3d80*/  LDSM.16.M88.4 R64, [R85+UR10+0xa800] ;  /* 0x00a8000a5540783b */ /* 0x000fee0008000200 */
[C---:B------:R-:W-:Y:S08]  /*3d90*/  HMMA.16816.F32.BF16 R44, R8.reuse, R12, R44 ;  /* 0x0000000c082c723c */ /* 0x040ff0000004182c */
[C---:B------:R-:W-:Y:S01]  /*3da0*/  HMMA.16816.F32.BF16 R40, R8.reuse, R14, R40 ;  /* 0x0000000e0828723c */ /* 0x040fe20000041828 */
[----:B------:R-:W1:Y:S07]  /*3db0*/  LDSM.16.M88.4 R12, [R80+0x9000] ;  /* 0x00900000500c783b */ /* 0x000e6e0000000200 */
[C---:B------:R-:W-:Y:S08]  /*3dc0*/  HMMA.16816.F32.BF16 R36, R8.reuse, R60, R36 ;  /* 0x0000003c0824723c */ /* 0x040ff00000041824 */
[C---:B------:R-:W-:Y:S01]  /*3dd0*/  HMMA.16816.F32.BF16 R32, R8.reuse, R62, R32 ;  /* 0x0000003e0820723c */ /* 0x040fe20000041820 */
[----:B------:R-:W-:Y:S07]  /*3de0*/  LDSM.16.M88.4 R60, [R85+UR10+0xb000] ;  /* 0x00b0000a553c783b */ /* 0x000fee0008000200 */
[C---:B------:R-:W-:Y:S08]  /*3df0*/  HMMA.16816.F32.BF16 R28, R8.reuse, R56, R28 ;  /* 0x00000038081c723c */ /* 0x040ff0000004181c */
[----:B------:R-:W-:Y:S01]  /*3e00*/  HMMA.16816.F32.BF16 R24, R8, R58, R24 ;  /* 0x0000003a0818723c */ /* 0x000fe20000041818 */
[----:B------:R-:W3:Y:S04]  /*3e10*/  LDSM.16.M88.4 R8, [R80+0x9800] ;  /* 0x009800005008783b */ /* 0x000ee80000000200 */
[----:B------:R-:W4:Y:S03]  /*3e20*/  LDSM.16.M88.4 R56, [R85+UR10+0xb800] ;  /* 0x00b8000a5538783b */ /* 0x000f260008000200 */
[C---:B--2---:R-:W-:Y:S08]  /*3e30*/  HMMA.16816.F32.BF16 R44, R4.reuse, R16, R44 ;  /* 0x00000010042c723c */ /* 0x044ff0000004182c */
[C---:B------:R-:W-:Y:S01]  /*3e40*/  HMMA.16816.F32.BF16 R40, R4.reuse, R18, R40 ;  /* 0x000000120428723c */ /* 0x040fe20000041828 */
[----:B------:R-:W-:Y:S07]  /*3e50*/  LDSM.16.M88.4 R16, [R0+0xa000] ;  /* 0x00a000000010783b */ /* 0x000fee0000000200 */
[C---:B------:R-:W-:Y:S08]  /*3e60*/  HMMA.16816.F32.BF16 R52, R4.reuse, R20, R52 ;  /* 0x000000140434723c */ /* 0x040ff00000041834 */
[C---:B------:R-:W-:Y:S01]  /*3e70*/  HMMA.16816.F32.BF16 R48, R4.reuse, R22, R48 ;  /* 0x000000160430723c */ /* 0x040fe20000041830 */
[----:B------:R-:W-:Y:S07]  /*3e80*/  LDSM.16.M88.4 R20, [R84+0x2000] ;  /* 0x002000005414783b */ /* 0x000fee0000000200 */
[C---:B-1----:R-:W-:Y:S08]  /*3e90*/  HMMA.16816.F32.BF16 R36, R4.reuse, R12, R36 ;  /* 0x0000000c0424723c */ /* 0x042ff00000041824 */
[C---:B---3--:R-:W-:Y:S08]  /*3ea0*/  HMMA.16816.F32.BF16 R28, R4.reuse, R8, R28 ;  /* 0x00000008041c723c */ /* 0x048ff0000004181c */
[C---:B------:R-:W-:Y:S01]  /*3eb0*/  HMMA.16816.F32.BF16 R32, R4.reuse, R14, R32 ;  /* 0x0000000e0420723c */ /* 0x040fe20000041820 */
[----:B------:R-:W1:Y:S07]  /*3ec0*/  LDSM.16.M88.4 R12, [R0+0xa800] ;  /* 0x00a80000000c783b */ /* 0x000e6e0000000200 */
[----:B------:R-:W-:Y:S01]  /*3ed0*/  HMMA.16816.F32.BF16 R24, R4, R10, R24 ;  /* 0x0000000a0418723c */ /* 0x000fe20000041818 */
[----:B------:R-:W2:Y:S04]  /*3ee0*/  LDSM.16.M88.4 R8, [R0+0xb000] ;  /* 0x00b000000008783b */ /* 0x000ea80000000200 */
[----:B------:R-:W3:Y:S03]  /*3ef0*/  LDSM.16.M88.4 R4, [R0+0xb800] ;  /* 0x00b800000004783b */ /* 0x000ee60000000200 */
[C---:B------:R-:W-:Y:S08]  /*3f00*/  HMMA.16816.F32.BF16 R44, R72.reuse, R64, R44 ;  /* 0x00000040482c723c */ /* 0x040ff0000004182c */
[C---:B------:R-:W-:Y:S08]  /*3f10*/  HMMA.16816.F32.BF16 R40, R72.reuse, R66, R40 ;  /* 0x000000424828723c */ /* 0x040ff00000041828 */
[C---:B----4-:R-:W-:Y:S08]  /*3f20*/  HMMA.16816.F32.BF16 R28, R72.reuse, R56, R28 ;  /* 0x00000038481c723c */ /* 0x050ff0000004181c */
[C---:B------:R-:W-:Y:S08]  /*3f30*/  HMMA.16816.F32.BF16 R36, R72.reuse, R60, R36 ;  /* 0x0000003c4824723c */ /* 0x040ff00000041824 */
[C---:B------:R-:W-:Y:S01]  /*3f40*/  HMMA.16816.F32.BF16 R64, R72.reuse, R62, R32 ;  /* 0x0000003e4840723c */ /* 0x040fe20000041820 */
[----:B------:R-:W-:Y:S04]  /*3f50*/  LDSM.16.M88.4 R60, [R83+0x2000] ;  /* 0x00200000533c783b */ /* 0x000fe80000000200 */
[----:B------:R-:W-:Y:S03]  /*3f60*/  LDSM.16.M88.4 R32, [R81+0xa000] ;  /* 0x00a000005120783b */ /* 0x000fe60000000200 */
[C---:B------:R-:W-:Y:S01]  /*3f70*/  HMMA.16816.F32.BF16 R56, R72.reuse, R58, R24 ;  /* 0x0000003a4838723c */ /* 0x040fe20000041818 */
[----:B------:R-:W4:Y:S07]  /*3f80*/  LDSM.16.M88.4 R24, [R81+0xa800] ;  /* 0x00a800005118783b */ /* 0x000f2e0000000200 */
[C---:B------:R-:W-:Y:S08]  /*3f90*/  HMMA.16816.F32.BF16 R52, R72.reuse, R68, R52 ;  /* 0x000000444834723c */ /* 0x040ff00000041834 */
[----:B------:R-:W-:Y:S01]  /*3fa0*/  HMMA.16816.F32.BF16 R48, R72, R70, R48 ;  /* 0x000000464830723c */ /* 0x000fe20000041830 */
[----:B------:R-:W5:Y:S07]  /*3fb0*/  LDSM.16.M88.4 R68, [R81+0xb000] ;  /* 0x00b000005144783b */ /* 0x000f6e0000000200 */
        /* <DEDUP_REMOVED lines=8> */
[----:B------:R-:W2:Y:S07]  /*4040*/  LDSM.16.M88.4 R16, [R82+0x2000] ;  /* 0x002000005210783b */ /* 0x000eae0000000200 */
[C---:B---3--:R-:W-:Y:S08]  /*4050*/  HMMA.16816.F32.BF16 R28, R20.reuse, R4, R28 ;  /* 0x00000004141c723c */ /* 0x048ff0000004181c */
[----:B------:R-:W-:Y:S01]  /*4060*/  HMMA.16816.F32.BF16 R56, R20, R6, R56 ;  /* 0x000000061438723c */ /* 0x000fe20000041838 */
[----:B------:R-:W3:Y:S04]  /*4070*/  LDSM.16.M88.4 R4, [R80+0xa800] ;  /* 0x00a800005004783b */ /* 0x000ee80000000200 */
[----:B------:R-:W3:Y:S03]  /*4080*/  LDSM.16.M88.4 R20, [R80+0xb000] ;  /* 0x00b000005014783b */ /* 0x000ee60000000200 */
[C---:B----4-:R-:W-:Y:S08]  /*4090*/  HMMA.16816.F32.BF16 R44, R60.reuse, R24, R44 ;  /* 0x000000183c2c723c */ /* 0x050ff0000004182c */
[C---:B------:R-:W-:Y:S01]  /*40a0*/  HMMA.16816.F32.BF16 R40, R60.reuse, R26, R40 ;  /* 0x0000001a3c28723c */ /* 0x040fe20000041828 */
[----:B------:R-:W4:Y:S07]  /*40b0*/  LDSM.16.M88.4 R24, [R80+0xb800] ;  /* 0x00b800005018783b */ /* 0x000f2e0000000200 */
[C---:B-----5:R-:W-:Y:S08]  /*40c0*/  HMMA.16816.F32.BF16 R36, R60.reuse, R68, R36 ;  /* 0x000000443c24723c */ /* 0x060ff00000041824 */
[C---:B------:R-:W-:Y:S08]  /*40d0*/  HMMA.16816.F32.BF16 R52, R60.reuse, R32, R52 ;  /* 0x000000203c34723c */ /* 0x040ff00000041834 */
[C---:B------:R-:W-:Y:S01]  /*40e0*/  HMMA.16816.F32.BF16 R48, R60.reuse, R34, R48 ;  /* 0x000000223c30723c */ /* 0x040fe20000041830 */
[----:B------:R-:W-:Y:S07]  /*40f0*/  LDSM.16.M88.4 R32, [R85+UR10+0xc000] ;  /* 0x00c0000a5520783b */ /* 0x000fee0008000200 */
[C---:B------:R-:W-:Y:S01]  /*4100*/  HMMA.16816.F32.BF16 R68, R60.reuse, R70, R64 ;  /* 0x000000463c44723c */ /* 0x040fe20000041840 */
[----:B------:R-:W5:Y:S07]  /*4110*/  LDSM.16.M88.4 R64, [R87+0x4000] ;  /* 0x004000005740783b */ /* 0x000f6e0000000200 */
[C---:B-1----:R-:W-:Y:S01]  /*4120*/  HMMA.16816.F32.BF16 R72, R60.reuse, R8, R28 ;  /* 0x000000083c48723c */ /* 0x042fe2000004181c */
[----:B------:R-:W1:Y:S07]  /*4130*/  LDSM.16.M88.4 R28, [R85+UR10+0xc800] ;  /* 0x00c8000a551c783b */ /* 0x000e6e0008000200 */
[----:B------:R-:W-:Y:S01]  /*4140*/  HMMA.16816.F32.BF16 R56, R60, R10, R56 ;  /* 0x0000000a3c38723c */ /* 0x000fe20000041838 */
[----:B------:R-:W-:Y:S04]  /*4150*/  LDSM.16.M88.4 R8, [R0+0xc000] ;  /* 0x00c000000008783b */ /* 0x000fe80000000200 */
[----:B------:R-:W-:Y:S03]  /*4160*/  LDSM.16.M88.4 R60, [R85+UR10+0xd800] ;  /* 0x00d8000a553c783b */ /* 0x000fe60008000200 */
[C---:B--2---:R-:W-:Y:S08]  /*4170*/  HMMA.16816.F32.BF16 R52, R16.reuse, R12, R52 ;  /* 0x0000000c1034723c */ /* 0x044ff00000041834 */
[C---:B------:R-:W-:Y:S01]  /*4180*/  HMMA.16816.F32.BF16 R48, R16.reuse, R14, R48 ;  /* 0x0000000e1030723c */ /* 0x040fe20000041830 */
[----:B------:R-:W-:Y:S07]  /*4190*/  LDSM.16.M88.4 R12, [R84+0x4000] ;  /* 0x00400000540c783b */ /* 0x000fee0000000200 */
[C---:B---3--:R-:W-:Y:S08]  /*41a0*/  HMMA.16816.F32.BF16 R44, R16.reuse, R4, R44 ;  /* 0x00000004102c723c */ /* 0x048ff0000004182c */
[C---:B------:R-:W-:Y:S01]  /*41b0*/  HMMA.16816.F32.BF16 R40, R16.reuse, R6, R40 ;  /* 0x000000061028723c */ /* 0x040fe20000041828 */
[----:B------:R-:W2:Y:S07]  /*41c0*/  LDSM.16.M88.4 R4, [R85+UR10+0xd000] ;  /* 0x00d0000a5504783b */ /* 0x000eae0008000200 */
[C---:B------:R-:W-:Y:S08]  /*41d0*/  HMMA.16816.F32.BF16 R36, R16.reuse, R20, R36 ;  /* 0x000000141024723c */ /* 0x040ff00000041824 */
[C---:B------:R-:W-:Y:S01]  /*41e0*/  HMMA.16816.F32.BF16 R68, R16.reuse, R22, R68 ;  /* 0x000000161044723c */ /* 0x040fe20000041844 */
[----:B------:R-:W-:Y:S07]  /*41f0*/  LDSM.16.M88.4 R20, [R0+0xd000] ;  /* 0x00d000000014783b */ /* 0x000fee0000000200 */
[C---:B----4-:R-:W-:Y:S08]  /*4200*/  HMMA.16816.F32.BF16 R72, R16.reuse, R24, R72 ;  /* 0x000000181048723c */ /* 0x050ff00000041848 */
[----:B------:R-:W-:Y:S01]  /*4210*/  HMMA.16816.F32.BF16 R56, R16, R26, R56 ;  /* 0x0000001a1038723c */ /* 0x000fe20000041838 */
[----:B------:R-:W3:Y:S04]  /*4220*/  LDSM.16.M88.4 R16, [R0+0xc800] ;  /* 0x00c800000010783b */ /* 0x000ee80000000200 */
[----:B------:R-:W4:Y:S03]  /*4230*/  LDSM.16.M88.4 R24, [R0+0xd800] ;  /* 0x00d800000018783b */ /* 0x000f260000000200 */
[C---:B-----5:R-:W-:Y:S08]  /*4240*/  HMMA.16816.F32.BF16 R52, R64.reuse, R32, R52 ;  /* 0x000000204034723c */ /* 0x060ff00000041834 */
[C---:B------:R-:W-:Y:S01]  /*4250*/  HMMA.16816.F32.BF16 R48, R64.reuse, R34, R48 ;  /* 0x000000224030723c */ /* 0x040fe20000041830 */
[----:B------:R-:W-:Y:S07]  /*4260*/  LDSM.16.M88.4 R32, [R87+0x6000] ;  /* 0x006000005720783b */ /* 0x000fee0000000200 */
[C---:B-1----:R-:W-:Y:S08]  /*4270*/  HMMA.16816.F32.BF16 R44, R64.reuse, R28, R44 ;  /* 0x0000001c402c723c */ /* 0x042ff0000004182c */
[C---:B------:R-:W-:Y:S01]  /*4280*/  HMMA.16816.F32.BF16 R40, R64.reuse, R30, R40 ;  /* 0x0000001e4028723c */ /* 0x040fe20000041828 */
[----:B------:R-:W-:Y:S07]  /*4290*/  LDSM.16.M88.4 R28, [R81+0xd800] ;  /* 0x00d80000511c783b */ /* 0x000fee0000000200 */
[C---:B--2---:R-:W-:Y:S08]  /*42a0*/  HMMA.16816.F32.BF16 R36, R64.reuse, R4, R36 ;  /* 0x000000044024723c */ /* 0x044ff00000041824 */
[----:B------:R-:W-:Y:S01]  /*42b0*/  HMMA.16816.F32.BF16 R68, R64, R6, R68 ;  /* 0x000000064044723c */ /* 0x000fe20000041844 */
[----:B------:R-:W-:Y:S07]  /*42c0*/  LDSM.16.M88.4 R4, [R81+0xc000] ;  /* 0x00c000005104783b */ /* 0x000fee0000000200 */
[C---:B------:R-:W-:Y:S08]  /*42d0*/  HMMA.16816.F32.BF16 R52, R12.reuse, R8, R52 ;  /* 0x000000080c34723c */ /* 0x040ff00000041834 */
[C---:B------:R-:W-:Y:S01]  /*42e0*/  HMMA.16816.F32.BF16 R48, R12.reuse, R10, R48 ;  /* 0x0000000a0c30723c */ /* 0x040fe20000041830 */
[----:B------:R-:W-:Y:S07]  /*42f0*/  LDSM.16.M88.4 R8, [R83+0x4000] ;  /* 0x004000005308783b */ /* 0x000fee0000000200 */
[C---:B---3--:R-:W-:Y:S08]  /*4300*/  HMMA.16816.F32.BF16 R44, R12.reuse, R16, R44 ;  /* 0x000000100c2c723c */ /* 0x048ff0000004182c */
[----:B------:R-:W-:Y:S01]  /*4310*/  HMMA.16816.F32.BF16 R40, R12, R18, R40 ;  /* 0x000000120c28723c */ /* 0x000fe20000041828 */
[----:B------:R-:W1:Y:S07]  /*4320*/  LDSM.16.M88.4 R16, [R81+0xc800] ;  /* 0x00c800005110783b */ /* 0x000e6e0000000200 */
[C---:B------:R-:W-:Y:S08]  /*4330*/  HMMA.16816.F32.BF16 R72, R64.reuse, R60, R72 ;  /* 0x0000003c4048723c */ /* 0x040ff00000041848 */
[----:B------:R-:W-:Y:S01]  /*4340*/  HMMA.16816.F32.BF16 R56, R64, R62, R56 ;  /* 0x0000003e4038723c */ /* 0x000fe20000041838 */
[----:B------:R-:W-:Y:S04]  /*4350*/  LDSM.16.M88.4 R60, [R85+UR10+0xf800] ;  /* 0x00f8000a553c783b */ /* 0x000fe80008000200 */
[----:B------:R-:W-:Y:S03]  /*4360*/  LDSM.16.M88.4 R64, [R81+0xf800] ;  /* 0x00f800005140783b */ /* 0x000fe60000000200 */
[C---:B------:R-:W-:Y:S08]  /*4370*/  HMMA.16816.F32.BF16 R36, R12.reuse, R20, R36 ;  /* 0x000000140c24723c */ /* 0x040ff00000041824 */
[C---:B------:R-:W-:Y:S01]  /*4380*/  HMMA.16816.F32.BF16 R68, R12.reuse, R22, R68 ;  /* 0x000000160c44723c */ /* 0x040fe20000041844 */
[----:B------:R-:W2:Y:S07]  /*4390*/  LDSM.16.M88.4 R20, [R81+0xd000] ;  /* 0x00d000005114783b */ /* 0x000eae0000000200 */
[C---:B----4-:R-:W-:Y:S08]  /*43a0*/  HMMA.16816.F32.BF16 R72, R12.reuse, R24, R72 ;  /* 0x000000180c48723c */ /* 0x050ff00000041848 */
[----:B------:R-:W-:Y:S01]  /*43b0*/  HMMA.16816.F32.BF16 R56, R12, R26, R56 ;  /* 0x0000001a0c38723c */ /* 0x000fe20000041838 */
[----:B------:R-:W-:Y:S04]  /*43c0*/  LDSM.16.M88.4 R24, [R82+0x4000] ;  /* 0x004000005218783b */ /* 0x000fe80000000200 */
[----:B------:R-:W3:Y:S03]  /*43d0*/  LDSM.16.M88.4 R12, [R80+0xc000] ;  /* 0x00c00000500c783b */ /* 0x000ee60000000200 */
[C---:B-1----:R-:W-:Y:S08]  /*43e0*/  HMMA.16816.F32.BF16 R44, R8.reuse, R16, R44 ;  /* 0x00000010082c723c */ /* 0x042ff0000004182c */
[C---:B------:R-:W-:Y:S01]  /*43f0*/  HMMA.16816.F32.BF16 R40, R8.reuse, R18, R40 ;  /* 0x000000120828723c */ /* 0x040fe20000041828 */
[----:B------:R-:W1:Y:S07]  /*4400*/  LDSM.16.M88.4 R16, [R80+0xd000] ;  /* 0x00d000005010783b */ /* 0x000e6e0000000200 */
[C---:B------:R-:W-:Y:S08]  /*4410*/  HMMA.16816.F32.BF16 R52, R8.reuse, R4, R52 ;  /* 0x000000040834723c */ /* 0x040ff00000041834 */
[C---:B------:R-:W-:Y:S01]  /*4420*/  HMMA.16816.F32.BF16 R48, R8.reuse, R6, R48 ;  /* 0x000000060830723c */ /* 0x040fe20000041830 */
[----:B------:R-:W4:Y:S07]  /*4430*/  LDSM.16.M88.4 R4, [R80+0xc800] ;  /* 0x00c800005004783b */ /* 0x000f2e0000000200 */
[C---:B--2---:R-:W-:Y:S08]  /*4440*/  HMMA.16816.F32.BF16 R36, R8.reuse, R20, R36 ;  /* 0x000000140824723c */ /* 0x044ff00000041824 */
[C---:B------:R-:W-:Y:S01]  /*4450*/  HMMA.16816.F32.BF16 R68, R8.reuse, R22, R68 ;  /* 0x000000160844723c */ /* 0x040fe20000041844 */
[----:B------:R-:W-:Y:S07]  /*4460*/  LDSM.16.M88.4 R20, [R80+0xd800] ;  /* 0x00d800005014783b */ /* 0x000fee0000000200 */
[C---:B------:R-:W-:Y:S08]  /*4470*/  HMMA.16816.F32.BF16 R72, R8.reuse, R28, R72 ;  /* 0x0000001c0848723c */ /* 0x040ff00000041848 */
[----:B------:R-:W-:Y:S01]  /*4480*/  HMMA.16816.F32.BF16 R56, R8, R30, R56 ;  /* 0x0000001e0838723c */ /* 0x000fe20000041838 */
[----:B------:R-:W2:Y:S04]  /*4490*/  LDSM.16.M88.4 R8, [R85+UR10+0xf000] ;  /* 0x00f0000a5508783b */ /* 0x000ea80008000200 */
[----:B------:R-:W-:Y:S03]  /*44a0*/  LDSM.16.M88.4 R28, [R85+UR10+0xe000] ;  /* 0x00e0000a551c783b */ /* 0x000fe60008000200 */
[C---:B---3--:R-:W-:Y:S08]  /*44b0*/  HMMA.16816.F32.BF16 R52, R24.reuse, R12, R52 ;  /* 0x0000000c1834723c */ /* 0x048ff00000041834 */
[C---:B------:R-:W-:Y:S01]  /*44c0*/  HMMA.16816.F32.BF16 R48, R24.reuse, R14, R48 ;  /* 0x0000000e1830723c */ /* 0x040fe20000041830 */
[----:B------:R-:W3:Y:S07]  /*44d0*/  LDSM.16.M88.4 R12, [R85+UR10+0xe800] ;  /* 0x00e8000a550c783b */ /* 0x000eee0008000200 */
[C---:B-1----:R-:W-:Y:S08]  /*44e0*/  HMMA.16816.F32.BF16 R36, R24.reuse, R16, R36 ;  /* 0x000000101824723c */ /* 0x042ff00000041824 */
[C---:B------:R-:W-:Y:S01]  /*44f0*/  HMMA.16816.F32.BF16 R68, R24.reuse, R18, R68 ;  /* 0x000000121844723c */ /* 0x040fe20000041844 */
[----:B------:R-:W-:Y:S04]  /*4500*/  LDSM.16.M88.4 R16, [R84+0x6000] ;  /* 0x006000005410783b */ /* 0x000fe80000000200 */
[----:B------:R-:W-:Y:S03]  /*4510*/  LDSM.16.M88.4 R84, [R80+0xe000] ;  /* 0x00e000005054783b */ /* 0x000fe60000000200 */
[C---:B----4-:R-:W-:Y:S08]  /*4520*/  HMMA.16816.F32.BF16 R44, R24.reuse, R4, R44 ;  /* 0x00000004182c723c */ /* 0x050ff0000004182c */
[----:B------:R-:W-:Y:S01]  /*4530*/  HMMA.16816.F32.BF16 R40, R24, R6, R40 ;  /* 0x000000061828723c */ /* 0x000fe20000041828 */
[----:B------:R-:W1:Y:S07]  /*4540*/  LDSM.16.M88.4 R4, [R0+0xe000] ;  /* 0x00e000000004783b */ /* 0x000e6e0000000200 */
[C---:B--2---:R-:W-:Y:S08]  /*4550*/  HMMA.16816.F32.BF16 R36, R32.reuse, R8, R36 ;  /* 0x000000082024723c */ /* 0x044ff00000041824 */
[----:B------:R-:W-:Y:S01]  /*4560*/  HMMA.16816.F32.BF16 R68, R32, R10, R68 ;  /* 0x0000000a2044723c */ /* 0x000fe20000041844 */
[----:B------:R-:W2:Y:S07]  /*4570*/  LDSM.16.M88.4 R8, [R0+0xf000] ;  /* 0x00f000000008783b */ /* 0x000eae0000000200 */
[C---:B------:R-:W-:Y:S08]  /*4580*/  HMMA.16816.F32.BF16 R72, R24.reuse, R20, R72 ;  /* 0x000000141848723c */ /* 0x040ff00000041848 */
[----:B------:R-:W-:Y:S01]  /*4590*/  HMMA.16816.F32.BF16 R56, R24, R22, R56 ;  /* 0x000000161838723c */ /* 0x000fe20000041838 */
[----:B------:R-:W4:Y:S04]  /*45a0*/  LDSM.16.M88.4 R20, [R0+0xe800] ;  /* 0x00e800000014783b */ /* 0x000f280000000200 */
[----:B------:R-:W-:Y:S03]  /*45b0*/  LDSM.16.M88.4 R24, [R81+0xe000] ;  /* 0x00e000005118783b */ /* 0x000fe60000000200 */
[C---:B---3--:R-:W-:Y:S08]  /*45c0*/  HMMA.16816.F32.BF16 R44, R32.reuse, R12, R44 ;  /* 0x0000000c202c723c */ /* 0x048ff0000004182c */
[C---:B------:R-:W-:Y:S01]  /*45d0*/  HMMA.16816.F32.BF16 R40, R32.reuse, R14, R40 ;  /* 0x0000000e2028723c */ /* 0x040fe20000041828 */
[----:B------:R3:W5:Y:S07]  /*45e0*/  LDSM.16.M88.4 R12, [R0+0xf800] ;  /* 0x00f80000000c783b */ /* 0x00076e0000000200 */
[C---:B------:R-:W-:Y:S08]  /*45f0*/  HMMA.16816.F32.BF16 R52, R32.reuse, R28, R52 ;  /* 0x0000001c2034723c */ /* 0x040ff00000041834 */
[C---:B------:R-:W-:Y:S01]  /*4600*/  HMMA.16816.F32.BF16 R48, R32.reuse, R30, R48 ;  /* 0x0000001e2030723c */ /* 0x040fe20000041830 */
[----:B------:R-:W-:Y:S07]  /*4610*/  LDSM.16.M88.4 R28, [R83+0x6000] ;  /* 0x00600000531c783b */ /* 0x000fee0000000200 */
[----:B------:R-:W-:Y:S01]  /*4620*/  HMMA.16816.F32.BF16 R72, R32, R60, R72 ;  /* 0x0000003c2048723c */ /* 0x000fe20000041848 */
[----:B---3--:R-:W-:-:S05]  /*4630*/  IMAD.SHL.U32 R0, R2, 0x2, RZ ;  /* 0x0000000202007824 */ /* 0x008fca00078e00ff */
[----:B------:R-:W-:Y:S02]  /*4640*/  LOP3.LUT R0, R0, 0x6, RZ, 0xc0, !PT ;  /* 0x0000000600007812 */ /* 0x000fe400078ec0ff */
[----:B------:R-:W-:Y:S01]  /*4650*/  HMMA.16816.F32.BF16 R56, R32, R62, R56 ;  /* 0x0000003e2038723c */ /* 0x000fe20000041838 */
[----:B------:R-:W3:Y:S04]  /*4660*/  LDSM.16.M88.4 R60, [R81+0xf000] ;  /* 0x00f00000513c783b */ /* 0x000ee80000000200 */
[----:B------:R-:W3:Y:S03]  /*4670*/  LDSM.16.M88.4 R32, [R81+0xe800] ;  /* 0x00e800005120783b */ /* 0x000ee60000000200 */
[C---:B-1----:R-:W-:Y:S08]  /*4680*/  HMMA.16816.F32.BF16 R52, R16.reuse, R4, R52 ;  /* 0x000000041034723c */ /* 0x042ff00000041834 */
[C---:B------:R-:W-:Y:S01]  /*4690*/  HMMA.16816.F32.BF16 R48, R16.reuse, R6, R48 ;  /* 0x000000061030723c */ /* 0x040fe20000041830 */
[----:B------:R-:W-:Y:S07]  /*46a0*/  LDSM.16.M88.4 R4, [R82+0x6000] ;  /* 0x006000005204783b */ /* 0x000fee0000000200 */
[C---:B--2---:R-:W-:Y:S08]  /*46b0*/  HMMA.16816.F32.BF16 R36, R16.reuse, R8, R36 ;  /* 0x000000081024723c */ /* 0x044ff00000041824 */
[C---:B------:R-:W-:Y:S01]  /*46c0*/  HMMA.16816.F32.BF16 R68, R16.reuse, R10, R68 ;  /* 0x0000000a1044723c */ /* 0x040fe20000041844 */
[----:B------:R-:W1:Y:S07]  /*46d0*/  LDSM.16.M88.4 R8, [R80+0xf000] ;  /* 0x00f000005008783b */ /* 0x000e6e0000000200 */
[C---:B----4-:R-:W-:Y:S08]  /*46e0*/  HMMA.16816.F32.BF16 R44, R16.reuse, R20, R44 ;  /* 0x00000014102c723c */ /* 0x050ff0000004182c */
[C---:B------:R-:W-:Y:S01]  /*46f0*/  HMMA.16816.F32.BF16 R40, R16.reuse, R22, R40 ;  /* 0x000000161028723c */ /* 0x040fe20000041828 */
[----:B------:R-:W2:Y:S07]  /*4700*/  LDSM.16.M88.4 R20, [R80+0xe800] ;  /* 0x00e800005014783b */ /* 0x000eae0000000200 */
[C---:B-----5:R-:W-:Y:S08]  /*4710*/  HMMA.16816.F32.BF16 R72, R16.reuse, R12, R72 ;  /* 0x0000000c1048723c */ /* 0x060ff00000041848 */
[----:B------:R-:W-:Y:S01]  /*4720*/  HMMA.16816.F32.BF16 R56, R16, R14, R56 ;  /* 0x0000000e1038723c */ /* 0x000fe20000041838 */
[----:B------:R-:W4:Y:S01]  /*4730*/  LDSM.16.M88.4 R12, [R80+0xf800] ;  /* 0x00f80000500c783b */ /* 0x000f220000000200 */
[----:B------:R-:W-:Y:S01]  /*4740*/  SHF.R.U32.HI R19, RZ, 0x2, R2 ;  /* 0x00000002ff137819 */ /* 0x000fe20000011602 */
[----:B------:R-:W-:Y:S01]  /*4750*/  IMAD.U32 R17, RZ, RZ, UR17 ;  /* 0x00000011ff117e24 */ /* 0x000fe2000f8e00ff */
[----:B------:R-:W-:Y:S01]  /*4760*/  LOP3.LUT R2, R220, 0x1f0, RZ, 0xc0, !PT ;  /* 0x000001f0dc027812 */ /* 0x000fe200078ec0ff */
[----:B------:R-:W-:Y:S01]  /*4770*/  IMAD.U32 R16, RZ, RZ, UR22 ;  /* 0x00000016ff107e24 */ /* 0x000fe2000f8e00ff */
[----:B------:R-:W-:Y:S01]  /*4780*/  LOP3.LUT R19, R19, 0x7, RZ, 0xc0, !PT ;  /* 0x0000000713137812 */ /* 0x000fe200078ec0ff */
[----:B------:R-:W-:-:S04]  /*4790*/  DEPBAR.LE SB0, 0x0 ;  /* 0x000080000000791a */ /* 0x000fc80000000000 */
[----:B---3--:R-:W-:Y:S01]  /*47a0*/  HMMA.16816.F32.BF16 R36, R28, R60, R36 ;  /* 0x0000003c1c24723c */ /* 0x008fe20000041824 */
[----:B------:R-:W-:-:S07]  /*47b0*/  IADD3 R19, PT, PT, R19, UR6, R2 ;  /* 0x0000000613137c10 */ /* 0x000fce000fffe002 */
[C---:B------:R-:W-:Y:S08]  /*47c0*/  HMMA.16816.F32.BF16 R48, R28.reuse, R26, R48 ;  /* 0x0000001a1c30723c */ /* 0x040ff00000041830 */
[C---:B------:R-:W-:Y:S08]  /*47d0*/  HMMA.16816.F32.BF16 R44, R28.reuse, R32, R44 ;  /* 0x000000201c2c723c */ /* 0x040ff0000004182c */
[C---:B------:R-:W-:Y:S08]  /*47e0*/  HMMA.16816.F32.BF16 R68, R28.reuse, R62, R68 ;  /* 0x0000003e1c44723c */ /* 0x040ff00000041844 */
[C---:B------:R-:W-:Y:S08]  /*47f0*/  HMMA.16816.F32.BF16 R40, R28.reuse, R34, R40 ;  /* 0x000000221c28723c */ /* 0x040ff00000041828 */
[----:B------:R-:W-:Y:S01]  /*4800*/  HMMA.16816.F32.BF16 R52, R28, R24, R52 ;  /* 0x000000181c34723c */ /* 0x000fe20000041834 */
[----:B------:R-:W-:Y:S01]  /*4810*/  IMAD R24, R17, 0x40, R0 ;  /* 0x0000004011187824 */ /* 0x000fe200078e0200 */
[----:B------:R-:W-:-:S03]  /*4820*/  IADD3 R17, PT, PT, R16, -UR23, R19 ;  /* 0x8000001710117c10 */ /* 0x000fc6000fffe013 */
[C---:B------:R-:W-:Y:S01]  /*4830*/  VIADD R16, R24.reuse, 0x1 ;  /* 0x0000000118107836 */ /* 0x040fe20000000000 */
[C---:B------:R-:W-:Y:S01]  /*4840*/  ISETP.GE.AND P1, PT, R24.reuse, UR22, PT ;  /* 0x0000001618007c0c */ /* 0x040fe2000bf26270 */
[----:B------:R-:W-:Y:S01]  /*4850*/  VIADD R60, R24, 0x10 ;  /* 0x00000010183c7836 */ /* 0x000fe20000000000 */
[----:B------:R-:W-:Y:S01]  /*4860*/  HMMA.16816.F32.BF16 R72, R28, R64, R72 ;  /* 0x000000401c48723c */ /* 0x000fe20000041848 */
[----:B------:R-:W-:Y:S01]  /*4870*/  VIADD R27, R17, 0x8 ;  /* 0x00000008111b7836 */ /* 0x000fe20000000000 */
[----:B------:R-:W-:Y:S01]  /*4880*/  ISETP.GE.AND P6, PT, R16, UR22, PT ;  /* 0x0000001610007c0c */ /* 0x000fe2000bfc6270 */
[----:B------:R-:W-:Y:S01]  /*4890*/  VIADD R34, R24, 0x11 ;  /* 0x0000001118227836 */ /* 0x000fe20000000000 */
[----:B------:R-:W-:Y:S01]  /*48a0*/  ISETP.GE.AND P3, PT, R60, UR22, PT ;  /* 0x000000163c007c0c */ /* 0x000fe2000bf66270 */
[----:B------:R-:W-:-:S03]  /*48b0*/  VIADD R62, R24, 0x9 ;  /* 0x00000009183e7836 */ /* 0x000fc60000000000 */
[C---:B-1----:R-:W-:Y:S01]  /*48c0*/  HMMA.16816.F32.BF16 R36, R4.reuse, R8, R36 ;  /* 0x000000080424723c */ /* 0x042fe20000041824 */
[--C-:B------:R-:W-:Y:S01]  /*48d0*/  IMAD.IADD R8, R17, 0x1, -R16.reuse ;  /* 0x0000000111087824 */ /* 0x100fe200078e0a10 */
[----:B------:R-:W-:Y:S01]  /*48e0*/  ISETP.GE.AND P4, PT, R62, UR22, PT ;  /* 0x000000163e007c0c */ /* 0x000fe2000bf86270 */
[----:B------:R-:W-:Y:S02]  /*48f0*/  IMAD.IADD R16, R27, 0x1, -R16 ;  /* 0x000000011b107824 */ /* 0x000fe400078e0a10 */
[--C-:B------:R-:W-:Y:S01]  /*4900*/  IMAD.IADD R18, R17, 0x1, -R62.reuse ;  /* 0x0000000111127824 */ /* 0x100fe200078e0a3e */
[----:B------:R-:W-:Y:S01]  /*4910*/  IABS R8, R8 ;  /* 0x0000000800087213 */ /* 0x000fe20000000000 */
[----:B------:R-:W-:Y:S01]  /*4920*/  IMAD.IADD R62, R27, 0x1, -R62 ;  /* 0x000000011b3e7824 */ /* 0x000fe200078e0a3e */
[----:B------:R-:W-:Y:S01]  /*4930*/  HMMA.16816.F32.BF16 R48, R4, R86, R48 ;  /* 0x000000560430723c */ /* 0x000fe20000041830 */
[----:B------:R-:W-:Y:S02]  /*4940*/  IABS R16, R16 ;  /* 0x0000001000107213 */ /* 0x000fe40000000000 */
[----:B------:R-:W-:Y:S01]  /*4950*/  I2FP.F32.S32 R26, R8 ;  /* 0x00000008001a7245 */ /* 0x000fe20000201400 */
[----:B------:R-:W-:Y:S01]  /*4960*/  VIADD R8, R24, 0x18 ;  /* 0x0000001818087836 */ /* 0x000fe20000000000 */
[----:B------:R-:W-:-:S02]  /*4970*/  I2FP.F32.S32 R16, R16 ;  /* 0x0000001000107245 */ /* 0x000fc40000201400 */
[----:B------:R-:W-:Y:S01]  /*4980*/  IABS R18, R18 ;  /* 0x0000001200127213 */ /* 0x000fe20000000000 */
[C---:B--2---:R-:W-:Y:S01]  /*4990*/  HMMA.16816.F32.BF16 R44, R4.reuse, R20, R44 ;  /* 0x00000014042c723c */ /* 0x044fe2000004182c */
[--C-:B------:R-:W-:Y:S01]  /*49a0*/  IMAD.IADD R9, R17, 0x1, -R8.reuse ;  /* 0x0000000111097824 */ /* 0x100fe200078e0a08 */
[----:B------:R-:W-:Y:S01]  /*49b0*/  IABS R62, R62 ;  /* 0x0000003e003e7213 */ /* 0x000fe20000000000 */
[----:B------:R-:W-:Y:S01]  /*49c0*/  IMAD.IADD R19, R27, 0x1, -R8 ;  /* 0x000000011b137824 */ /* 0x000fe200078e0a08 */
[----:B------:R-:W-:Y:S02]  /*49d0*/  I2FP.F32.S32 R18, R18 ;  /* 0x0000001200127245 */ /* 0x000fe40000201400 */
[----:B------:R-:W-:Y:S02]  /*49e0*/  IABS R9, R9 ;  /* 0x0000000900097213 */ /* 0x000fe40000000000 */
[C---:B------:R-:W-:Y:S01]  /*49f0*/  HMMA.16816.F32.BF16 R68, R4.reuse, R10, R68 ;  /* 0x0000000a0444723c */ /* 0x040fe20000041844 */
[----:B------:R-:W-:Y:S01]  /*4a00*/  VIADD R10, R24, 0x8 ;  /* 0x00000008180a7836 */ /* 0x000fe20000000000 */
[----:B------:R-:W-:Y:S01]  /*4a10*/  I2FP.F32.S32 R9, R9 ;  /* 0x0000000900097245 */ /* 0x000fe20000201400 */
[--C-:B------:R-:W-:Y:S01]  /*4a20*/  IMAD.IADD R11, R17, 0x1, -R60.reuse ;  /* 0x00000001110b7824 */ /* 0x100fe200078e0a3c */
[----:B------:R-:W-:Y:S01]  /*4a30*/  IABS R19, R19 ;  /* 0x0000001300137213 */ /* 0x000fe20000000000 */
[----:B------:R-:W-:Y:S01]  /*4a40*/  IMAD.IADD R60, R27, 0x1, -R60 ;  /* 0x000000011b3c7824 */ /* 0x000fe200078e0a3c */
[----:B------:R-:W-:Y:S01]  /*4a50*/  ISETP.GE.AND P5, PT, R10, UR22, PT ;  /* 0x000000160a007c0c */ /* 0x000fe2000bfa6270 */
[----:B------:R-:W-:Y:S01]  /*4a60*/  FFMA.FTZ R18, R18, -UR5, R49 ;  /* 0x8000000512127c23 */ /* 0x000fe20008010031 */
[----:B------:R-:W-:Y:S01]  /*4a70*/  HMMA.16816.F32.BF16 R40, R4, R22, R40 ;  /* 0x000000160428723c */ /* 0x000fe20000041828 */
[----:B------:R-:W-:-:S02]  /*4a80*/  IABS R11, R11 ;  /* 0x0000000b000b7213 */ /* 0x000fc40000000000 */
[----:B------:R-:W-:Y:S02]  /*4a90*/  IABS R60, R60 ;  /* 0x0000003c003c7213 */ /* 0x000fe40000000000 */
[----:B------:R-:W-:Y:S02]  /*4aa0*/  I2FP.F32.S32 R11, R11 ;  /* 0x0000000b000b7245 */ /* 0x000fe40000201400 */
[----:B------:R-:W-:Y:S01]  /*4ab0*/  I2FP.F32.S32 R62, R62 ;  /* 0x0000003e003e7245 */ /* 0x000fe20000201400 */
[----:B----4-:R-:W-:Y:S01]  /*4ac0*/  HMMA.16816.F32.BF16 R72, R4, R12, R72 ;  /* 0x0000000c0448723c */ /* 0x010fe20000041848 */
[----:B------:R-:W-:Y:S02]  /*4ad0*/  IMAD.IADD R13, R17, 0x1, -R10 ;  /* 0x00000001110d7824 */ /* 0x000fe400078e0a0a */
[----:B------:R-:W-:Y:S01]  /*4ae0*/  FFMA.FTZ R44, R11, -UR5, R44 ;  /* 0x800000050b2c7c23 */ /* 0x000fe2000801002c */
[C---:B------:R-:W-:Y:S01]  /*4af0*/  VIADD R10, R24.reuse, 0x21 ;  /* 0x00000021180a7836 */ /* 0x040fe20000000000 */
[----:B------:R-:W-:Y:S01]  /*4b00*/  I2FP.F32.S32 R19, R19 ;  /* 0x0000001300137245 */ /* 0x000fe20000201400 */
[----:B------:R-:W-:Y:S01]  /*4b10*/  IMAD.IADD R11, R27, 0x1, -R24 ;  /* 0x000000011b0b7824 */ /* 0x000fe200078e0a18 */
[----:B------:R-:W-:Y:S01]  /*4b20*/  IABS R13, R13 ;  /* 0x0000000d000d7213 */ /* 0x000fe20000000000 */
[----:B------:R-:W-:Y:S01]  /*4b30*/  IMAD.IADD R22, R17, 0x1, -R10 ;  /* 0x0000000111167824 */ /* 0x000fe200078e0a0a */
[----:B------:R-:W-:Y:S01]  /*4b40*/  HMMA.16816.F32.BF16 R56, R28, R66, R56 ;  /* 0x000000421c38723c */ /* 0x000fe20000041838 */
[C---:B------:R-:W-:Y:S01]  /*4b50*/  VIADD R30, R24.reuse, 0x19 ;  /* 0x00000019181e7836 */ /* 0x040fe20000000000 */
[----:B------:R-:W-:Y:S01]  /*4b60*/  I2FP.F32.S32 R13, R13 ;  /* 0x0000000d000d7245 */ /* 0x000fe20000201400 */
[----:B------:R-:W-:-:S02]  /*4b70*/  VIADD R28, R24, 0x20 ;  /* 0x00000020181c7836 */ /* 0x000fc40000000000 */
[----:B------:R-:W-:Y:S01]  /*4b80*/  FFMA.FTZ R40, R9, -UR5, R40 ;  /* 0x8000000509287c23 */ /* 0x000fe20008010028 */
[----:B------:R-:W-:Y:S01]  /*4b90*/  IMAD.IADD R32, R17, 0x1, -R30 ;  /* 0x0000000111207824 */ /* 0x000fe200078e0a1e */
[----:B------:R-:W-:Y:S01]  /*4ba0*/  IABS R22, R22 ;  /* 0x0000001600167213 */ /* 0x000fe20000000000 */
[----:B------:R-:W-:Y:S01]  /*4bb0*/  FFMA.FTZ R20, R13, -UR5, R48 ;  /* 0x800000050d147c23 */ /* 0x000fe20008010030 */
[----:B------:R-:W-:Y:S01]  /*4bc0*/  HMMA.16816.F32.BF16 R52, R4, R84, R52 ;  /* 0x000000540434723c */ /* 0x000fe20000041834 */
[C---:B------:R-:W-:Y:S01]  /*4bd0*/  IMAD.IADD R13, R17.reuse, 0x1, -R28 ;  /* 0x00000001110d7824 */ /* 0x040fe200078e0a1c */
[----:B------:R-:W-:Y:S01]  /*4be0*/  IABS R32, R32 ;  /* 0x0000002000207213 */ /* 0x000fe20000000000 */
[C---:B------:R-:W-:Y:S01]  /*4bf0*/  IMAD.IADD R9, R17.reuse, 0x1, -R24 ;  /* 0x0000000111097824 */ /* 0x040fe200078e0a18 */
[----:B------:R-:W-:Y:S01]  /*4c00*/  IABS R11, R11 ;  /* 0x0000000b000b7213 */ /* 0x000fe20000000000 */
[----:B------:R-:W-:Y:S01]  /*4c10*/  IMAD.IADD R12, R17, 0x1, -R34 ;  /* 0x00000001110c7824 */ /* 0x000fe200078e0a22 */
[----:B------:R-:W-:Y:S01]  /*4c20*/  IABS R13, R13 ;  /* 0x0000000d000d7213 */ /* 0x000fe20000000000 */
[----:B------:R-:W-:Y:S01]  /*4c30*/  IMAD.IADD R199, R27, 0x1, -R28 ;  /* 0x000000011bc77824 */ /* 0x000fe200078e0a1c */
[----:B------:R-:W-:Y:S01]  /*4c40*/  I2FP.F32.S32 R32, R32 ;  /* 0x0000002000207245 */ /* 0x000fe20000201400 */
[----:B------:R-:W-:Y:S01]  /*4c50*/  FFMA.FTZ R19, R19, -UR5, R42 ;  /* 0x8000000513137c23 */ /* 0x000fe2000801002a */
[----:B------:R-:W-:Y:S01]  /*4c60*/  IABS R9, R9 ;  /* 0x0000000900097213 */ /* 0x000fe20000000000 */
[----:B------:R-:W-:Y:S01]  /*4c70*/  VIADD R42, R24, 0x29 ;  /* 0x00000029182a7836 */ /* 0x000fe20000000000 */
[----:B------:R-:W-:Y:S01]  /*4c80*/  I2FP.F32.S32 R13, R13 ;  /* 0x0000000d000d7245 */ /* 0x000fe20000201400 */
[----:B------:R-:W-:Y:S01]  /*4c90*/  FFMA.FTZ R41, R32, -UR5, R41 ;  /* 0x8000000520297c23 */ /* 0x000fe20008010029 */
[----:B------:R-:W-:Y:S01]  /*4ca0*/  I2FP.F32.S32 R22, R22 ;  /* 0x0000001600167245 */ /* 0x000fe20000201400 */
[----:B------:R-:W-:Y:S01]  /*4cb0*/  VIADD R32, R24, 0x28 ;  /* 0x0000002818207836 */ /* 0x000fe20000000000 */
[----:B------:R-:W-:Y:S01]  /*4cc0*/  I2FP.F32.S32 R11, R11 ;  /* 0x0000000b000b7245 */ /* 0x000fe20000201400 */
[----:B------:R-:W-:Y:S01]  /*4cd0*/  FFMA.FTZ R36, R13, -UR5, R36 ;  /* 0x800000050d247c23 */ /* 0x000fe20008010024 */
[----:B------:R-:W-:Y:S01]  /*4ce0*/  I2FP.F32.S32 R9, R9 ;  /* 0x0000000900097245 */ /* 0x000fe20000201400 */
[----:B------:R-:W-:Y:S01]  /*4cf0*/  FFMA.FTZ R37, R22, -UR5, R37 ;  /* 0x8000000516257c23 */ /* 0x000fe20008010025 */
[----:B------:R-:W-:-:S02]  /*4d00*/  IMAD.IADD R13, R17, 0x1, -R32 ;  /* 0x00000001110d7824 */ /* 0x000fc400078e0a20 */
[----:B------:R-:W-:Y:S01]  /*4d10*/  FFMA.FTZ R11, R11, -UR5, R54 ;  /* 0x800000050b0b7c23 */ /* 0x000fe20008010036 */
[----:B------:R-:W-:Y:S01]  /*4d20*/  FFMA.FTZ R26, R26, -UR5, R53 ;  /* 0x800000051a1a7c23 */ /* 0x000fe20008010035 */
[C---:B------:R-:W-:Y:S01]  /*4d30*/  FFMA.FTZ R22, R9.reuse, -UR5, R52 ;  /* 0x8000000509167c23 */ /* 0x040fe20008010034 */
[----:B------:R-:W-:Y:S01]  /*4d40*/  FFMA.FTZ R50, R9, -UR5, R50 ;  /* 0x8000000509327c23 */ /* 0x000fe20008010032 */
[----:B------:R-:W-:Y:S01]  /*4d50*/  FFMA.FTZ R16, R16, -UR5, R55 ;  /* 0x8000000510107c23 */ /* 0x000fe20008010037 */
[----:B------:R-:W-:Y:S01]  /*4d60*/  FSEL R23, R11, -INF , !P1 ;  /* 0xff8000000b177808 */ /* 0x000fe20004800000 */
[C---:B------:R-:W-:Y:S01]  /*4d70*/  IMAD.IADD R29, R27.reuse, 0x1, -R32 ;  /* 0x000000011b1d7824 */ /* 0x040fe200078e0a20 */
[----:B------:R-:W-:Y:S01]  /*4d80*/  FSEL R22, R22, -INF , !P1 ;  /* 0xff80000016167808 */ /* 0x000fe20004800000 */
[----:B------:R-:W-:Y:S01]  /*4d90*/  HMMA.16816.F32.BF16 R56, R4, R14, R56 ;  /* 0x0000000e0438723c */ /* 0x000fe20000041838 */
[----:B------:R-:W-:Y:S02]  /*4da0*/  IABS R11, R13 ;  /* 0x0000000d000b7213 */ /* 0x000fe40000000000 */
[----:B------:R-:W-:Y:S01]  /*4db0*/  ISETP.GE.AND P1, PT, R34, UR22, PT ;  /* 0x0000001622007c0c */ /* 0x000fe2000bf26270 */
[----:B------:R-:W-:Y:S01]  /*4dc0*/  IMAD.IADD R34, R27, 0x1, -R34 ;  /* 0x000000011b227824 */ /* 0x000fe200078e0a22 */
[----:B------:R-:W-:-:S02]  /*4dd0*/  I2FP.F32.S32 R13, R60 ;  /* 0x0000003c000d7245 */ /* 0x000fc40000201400 */
[----:B------:R-:W-:Y:S02]  /*4de0*/  IABS R12, R12 ;  /* 0x0000000c000c7213 */ /* 0x000fe40000000000 */
[----:B------:R-:W-:Y:S01]  /*4df0*/  IABS R34, R34 ;  /* 0x0000002200227213 */ /* 0x000fe20000000000 */
[----:B------:R-:W-:Y:S01]  /*4e00*/  FFMA.FTZ R9, R13, -UR5, R46 ;  /* 0x800000050d097c23 */ /* 0x000fe2000801002e */
[----:B------:R-:W-:Y:S02]  /*4e10*/  FSEL R20, R20, -INF , !P5 ;  /* 0xff80000014147808 */ /* 0x000fe40006800000 */
[----:B------:R-:W-:Y:S02]  /*4e20*/  FSEL R13, R50, -INF , !P5 ;  /* 0xff800000320d7808 */ /* 0x000fe40006800000 */
[----:B------:R-:W-:Y:S01]  /*4e30*/  ISETP.GE.AND P5, PT, R30, UR22, PT ;  /* 0x000000161e007c0c */ /* 0x000fe2000bfa6270 */
[----:B------:R-:W-:Y:S01]  /*4e40*/  IMAD.IADD R30, R27, 0x1, -R30 ;  /* 0x000000011b1e7824 */ /* 0x000fe200078e0a1e */
[----:B------:R-:W-:-:S02]  /*4e50*/  I2FP.F32.S32 R12, R12 ;  /* 0x0000000c000c7245 */ /* 0x000fc40000201400 */
[----:B------:R-:W-:Y:S02]  /*4e60*/  I2FP.F32.S32 R34, R34 ;  /* 0x0000002200227245 */ /* 0x000fe40000201400 */
[----:B------:R-:W-:Y:S01]  /*4e70*/  FSEL R26, R26, -INF , !P6 ;  /* 0xff8000001a1a7808 */ /* 0x000fe20007000000 */
[----:B------:R-:W-:Y:S01]  /*4e80*/  FFMA.FTZ R12, R12, -UR5, R45 ;  /* 0x800000050c0c7c23 */ /* 0x000fe2000801002d */
[----:B------:R-:W-:Y:S01]  /*4e90*/  FSEL R25, R16, -INF , !P6 ;  /* 0xff80000010197808 */ /* 0x000fe20007000000 */
[----:B------:R-:W-:Y:S01]  /*4ea0*/  FFMA.FTZ R21, R34, -UR5, R47 ;  /* 0x8000000522157c23 */ /* 0x000fe2000801002f */
[----:B------:R-:W-:Y:S01]  /*4eb0*/  ISETP.GE.AND P6, PT, R8, UR22, PT ;  /* 0x0000001608007c0c */ /* 0x000fe2000bfc6270 */
[----:B------:R-:W-:Y:S01]  /*4ec0*/  IMAD.IADD R8, R27, 0x1, -R10 ;  /* 0x000000011b087824 */ /* 0x000fe200078e0a0a */
[----:B------:R-:W-:Y:S01]  /*4ed0*/  FSEL R16, R44, -INF , !P3 ;  /* 0xff8000002c107808 */ /* 0x000fe20005800000 */
[C---:B------:R-:W-:Y:S01]  /*4ee0*/  VIADD R34, R24.reuse, 0x31 ;  /* 0x0000003118227836 */ /* 0x040fe20000000000 */
[----:B------:R-:W-:Y:S01]  /*4ef0*/  FSEL R9, R9, -INF , !P3 ;  /* 0xff80000009097808 */ /* 0x000fe20005800000 */
[----:B------:R-:W-:Y:S01]  /*4f00*/  VIADD R44, R24, 0x39 ;  /* 0x00000039182c7836 */ /* 0x000fe20000000000 */
[----:B------:R-:W-:-:S02]  /*4f10*/  ISETP.GE.AND P3, PT, R10, UR22, PT ;  /* 0x000000160a007c0c */ /* 0x000fc4000bf66270 */
[----:B------:R-:W-:Y:S01]  /*4f20*/  IABS R199, R199 ;  /* 0x000000c700c77213 */ /* 0x000fe20000000000 */
[C---:B------:R-:W-:Y:S01]  /*4f30*/  IMAD.IADD R31, R17.reuse, 0x1, -R44 ;  /* 0x00000001111f7824 */ /* 0x040fe200078e0a2c */
[----:B------:R-:W-:Y:S02]  /*4f40*/  I2FP.F32.S32 R11, R11 ;  /* 0x0000000b000b7245 */ /* 0x000fe40000201400 */
[----:B------:R-:W-:Y:S01]  /*4f50*/  IABS R10, R30 ;  /* 0x0000001e000a7213 */ /* 0x000fe20000000000 */
[----:B------:R-:W-:Y:S01]  /*4f60*/  IMAD.IADD R30, R17, 0x1, -R42 ;  /* 0x00000001111e7824 */ /* 0x000fe200078e0a2a */
[----:B------:R-:W-:Y:S01]  /*4f70*/  IABS R29, R29 ;  /* 0x0000001d001d7213 */ /* 0x000fe20000000000 */
[----:B------:R-:W-:Y:S01]  /*4f80*/  FFMA.FTZ R68, R11, -UR5, R68 ;  /* 0x800000050b447c23 */ /* 0x000fe20008010044 */
[----:B------:R-:W-:Y:S01]  /*4f90*/  I2FP.F32.S32 R199, R199 ;  /* 0x000000c700c77245 */ /* 0x000fe20000201400 */
[----:B------:R-:W-:Y:S01]  /*4fa0*/  FFMA.FTZ R11, R62, -UR5, R51 ;  /* 0x800000053e0b7c23 */ /* 0x000fe20008010033 */
[----:B------:R-:W-:-:S02]  /*4fb0*/  IABS R8, R8 ;  /* 0x0000000800087213 */ /* 0x000fc40000000000 */
[----:B------:R-:W-:Y:S01]  /*4fc0*/  I2FP.F32.S32 R10, R10 ;  /* 0x0000000a000a7245 */ /* 0x000fe20000201400 */
[----:B------:R-:W-:Y:S01]  /*4fd0*/  FFMA.FTZ R199, R199, -UR5, R38 ;  /* 0x80000005c7c77c23 */ /* 0x000fe20008010026 */
[----:B------:R-:W-:Y:S01]  /*4fe0*/  FSEL R12, R12, -INF , !P1 ;  /* 0xff8000000c0c7808 */ /* 0x000fe20004800000 */
[----:B------:R-:W-:Y:S01]  /*4ff0*/  VIADD R38, R24, 0x30 ;  /* 0x0000003018267836 */ /* 0x000fe20000000000 */
[----:B------:R-:W-:Y:S01]  /*5000*/  FSEL R21, R21, -INF , !P1 ;  /* 0xff80000015157808 */ /* 0x000fe20004800000 */
[----:B------:R-:W-:Y:S01]  /*5010*/  FFMA.FTZ R43, R10, -UR5, R43 ;  /* 0x800000050a2b7c23 */ /* 0x000fe2000801002b */
[----:B------:R-:W-:Y:S02]  /*5020*/  I2FP.F32.S32 R29, R29 ;  /* 0x0000001d001d7245 */ /* 0x000fe40000201400 */
[----:B------:R-:W-:Y:S01]  /*5030*/  ISETP.GE.AND P1, PT, R32, UR22, PT ;  /* 0x0000001620007c0c */ /* 0x000fe2000bf26270 */
[----:B------:R-:W-:Y:S01]  /*5040*/  VIADD R32, R24, 0x38 ;  /* 0x0000003818207836 */ /* 0x000fe20000000000 */
[----:B------:R-:W-:Y:S01]  /*5050*/  I2FP.F32.S32 R8, R8 ;  /* 0x0000000800087245 */ /* 0x000fe20000201400 */
[----:B------:R-:W-:Y:S01]  /*5060*/  FFMA.FTZ R70, R29, -UR5, R70 ;  /* 0x800000051d467c23 */ /* 0x000fe20008010046 */
[----:B------:R-:W-:Y:S01]  /*5070*/  FSEL R18, R18, -INF , !P4 ;  /* 0xff80000012127808 */ /* 0x000fe20006000000 */
[----:B------:R-:W-:Y:S01]  /*5080*/  IMAD.IADD R29, R17, 0x1, -R38 ;  /* 0x00000001111d7824 */ /* 0x000fe200078e0a26 */
[----:B------:R-:W-:Y:S01]  /*5090*/  FSEL R11, R11, -INF , !P4 ;  /* 0xff8000000b0b7808 */ /* 0x000fe20006000000 */
[----:B------:R-:W-:Y:S01]  /*50a0*/  FFMA.FTZ R39, R8, -UR5, R39 ;  /* 0x8000000508277c23 */ /* 0x000fe20008010027 */
[----:B------:R-:W-:Y:S01]  /*50b0*/  ISETP.GE.AND P4, PT, R28, UR22, PT ;  /* 0x000000161c007c0c */ /* 0x000fe2000bf86270 */
[----:B------:R-:W-:Y:S01]  /*50c0*/  IMAD.IADD R28, R17, 0x1, -R34 ;  /* 0x00000001111c7824 */ /* 0x000fe200078e0a22 */
[----:B------:R-:W-:Y:S01]  /*50d0*/  FSEL R8, R41, -INF , !P5 ;  /* 0xff80000029087808 */ /* 0x000fe20006800000 */
[----:B------:R-:W-:Y:S01]  /*50e0*/  IMAD.IADD R24, R17, 0x1, -R32 ;  /* 0x0000000111187824 */ /* 0x000fe200078e0a20 */
[----:B------:R-:W-:-:S02]  /*50f0*/  FSEL R17, R43, -INF , !P5 ;  /* 0xff8000002b117808 */ /* 0x000fc40006800000 */
[----:B------:R-:W-:Y:S01]  /*5100*/  ISETP.GE.AND P5, PT, R38, UR22, PT ;  /* 0x0000001626007c0c */ /* 0x000fe2000bfa6270 */
[----:B------:R-:W-:Y:S01]  /*5110*/  IMAD.IADD R38, R27, 0x1, -R38 ;  /* 0x000000011b267824 */ /* 0x000fe200078e0a26 */
[----:B------:R-:W-:Y:S02]  /*5120*/  FSEL R10, R40, -INF , !P6 ;  /* 0xff800000280a7808 */ /* 0x000fe40007000000 */
[----:B------:R-:W-:Y:S02]  /*5130*/  FSEL R19, R19, -INF , !P6 ;  /* 0xff80000013137808 */ /* 0x000fe40007000000 */
[----:B------:R-:W-:Y:S02]  /*5140*/  FSEL R202, R36, -INF , !P4 ;  /* 0xff80000024ca7808 */ /* 0x000fe40006000000 */
[----:B------:R-:W-:Y:S02]  /*5150*/  FSEL R199, R199, -INF , !P4 ;  /* 0xff800000c7c77808 */ /* 0x000fe40006000000 */
[----:B------:R-:W-:-:S02]  /*5160*/  FSEL R200, R37, -INF , !P3 ;  /* 0xff80000025c87808 */ /* 0x000fc40005800000 */
[----:B------:R-:W-:Y:S02]  /*5170*/  FSEL R201, R39, -INF , !P3 ;  /* 0xff80000027c97808 */ /* 0x000fe40005800000 */
[----:B------:R-:W-:Y:S01]  /*5180*/  ISETP.GE.AND P6, PT, R42, UR22, PT ;  /* 0x000000162a007c0c */ /* 0x000fe2000bfc6270 */
[C---:B------:R-:W-:Y:S01]  /*5190*/  IMAD.IADD R42, R27.reuse, 0x1, -R42 ;  /* 0x000000011b2a7824 */ /* 0x040fe200078e0a2a */
[----:B------:R-:W-:Y:S01]  /*51a0*/  ISETP.GE.AND P4, PT, R34, UR22, PT ;  /* 0x0000001622007c0c */ /* 0x000fe2000bf86270 */
[C---:B------:R-:W-:Y:S01]  /*51b0*/  IMAD.IADD R34, R27.reuse, 0x1, -R34 ;  /* 0x000000011b227824 */ /* 0x040fe200078e0a22 */
[----:B------:R-:W-:Y:S01]  /*51c0*/  ISETP.GE.AND P3, PT, R32, UR22, PT ;  /* 0x0000001620007c0c */ /* 0x000fe2000bf66270 */
[C---:B------:R-:W-:Y:S01]  /*51d0*/  IMAD.IADD R32, R27.reuse, 0x1, -R32 ;  /* 0x000000011b207824 */ /* 0x040fe200078e0a20 */
[----:B------:R-:W-:Y:S01]  /*51e0*/  IABS R38, R38 ;  /* 0x0000002600267213 */ /* 0x000fe20000000000 */
[----:B------:R-:W-:Y:S01]  /*51f0*/  IMAD.IADD R27, R27, 0x1, -R44 ;  /* 0x000000011b1b7824 */ /* 0x000fe200078e0a2c */
[----:B------:R-:W-:-:S02]  /*5200*/  IABS R30, R30 ;  /* 0x0000001e001e7213 */ /* 0x000fc40000000000 */
[----:B------:R-:W-:Y:S02]  /*5210*/  I2FP.F32.S32 R7, R38 ;  /* 0x0000002600077245 */ /* 0x000fe40000201400 */
[----:B------:R-:W-:Y:S02]  /*5220*/  IABS R27, R27 ;  /* 0x0000001b001b7213 */ /* 0x000fe40000000000 */
[----:B------:R-:W-:Y:S01]  /*5230*/  IABS R29, R29 ;  /* 0x0000001d001d7213 */ /* 0x000fe20000000000 */
[----:B------:R-:W-:Y:S01]  /*5240*/  FFMA.FTZ R74, R7, -UR5, R74 ;  /* 0x80000005074a7c23 */ /* 0x000fe2000801004a */
[----:B------:R-:W-:Y:S02]  /*5250*/  FMNMX3.FTZ R7, R22, R26, R20, !PT ;  /* 0x0000001a16077276 */ /* 0x000fe40007810014 */
[----:B------:R-:W-:Y:S02]  /*5260*/  I2FP.F32.S32 R6, R27 ;  /* 0x0000001b00067245 */ /* 0x000fe40000201400 */
[----:B------:R-:W-:-:S02]  /*5270*/  FMNMX3.FTZ R7, R7, R18, R16, !PT ;  /* 0x0000001207077276 */ /* 0x000fc40007810010 */
[----:B------:R-:W-:Y:S01]  /*5280*/  IABS R24, R24 ;  /* 0x0000001800187213 */ /* 0x000fe20000000000 */
[----:B------:R-:W-:Y:S01]  /*5290*/  FFMA.FTZ R59, R6, -UR5, R59 ;  /* 0x80000005063b7c23 */ /* 0x000fe2000801003b */
[----:B------:R-:W-:Y:S02]  /*52a0*/  IABS R28, R28 ;  /* 0x0000001c001c7213 */ /* 0x000fe40000000000 */
[----:B------:R-:W-:Y:S02]  /*52b0*/  I2FP.F32.S32 R30, R30 ;  /* 0x0000001e001e7245 */ /* 0x000fe40000201400 */
[----:B------:R-:W-:Y:S02]  /*52c0*/  I2FP.F32.S32 R29, R29 ;  /* 0x0000001d001d7245 */ /* 0x000fe40000201400 */
[----:B------:R-:W-:Y:S01]  /*52d0*/  FMNMX3.FTZ R6, R23, R25, R13, !PT ;  /* 0x0000001917067276 */ /* 0x000fe2000781000d */
[----:B------:R-:W-:Y:S01]  /*52e0*/  FFMA.FTZ R30, R30, -UR5, R69 ;  /* 0x800000051e1e7c23 */ /* 0x000fe20008010045 */
[----:B------:R-:W-:Y:S01]  /*52f0*/  IABS R31, R31 ;  /* 0x0000001f001f7213 */ /* 0x000fe20000000000 */
[----:B------:R-:W-:Y:S01]  /*5300*/  FFMA.FTZ R29, R29, -UR5, R72 ;  /* 0x800000051d1d7c23 */ /* 0x000fe20008010048 */
[----:B------:R-:W-:-:S02]  /*5310*/  FMNMX3.FTZ R7, R7, R12, R10, !PT ;  /* 0x0000000c07077276 */ /* 0x000fc4000781000a */
[----:B------:R-:W-:Y:S02]  /*5320*/  I2FP.F32.S32 R5, R24 ;  /* 0x0000001800057245 */ /* 0x000fe40000201400 */
[----:B------:R-:W-:Y:S02]  /*5330*/  I2FP.F32.S32 R28, R28 ;  /* 0x0000001c001c7245 */ /* 0x000fe40000201400 */
[----:B------:R-:W-:Y:S01]  /*5340*/  IABS R42, R42 ;  /* 0x0000002a002a7213 */ /* 0x000fe20000000000 */
[----:B------:R-:W-:Y:S01]  /*5350*/  FFMA.FTZ R5, R5, -UR5, R56 ;  /* 0x8000000505057c23 */ /* 0x000fe20008010038 */
[----:B------:R-:W-:Y:S01]  /*5360*/  FMNMX3.FTZ R6, R6, R11, R9, !PT ;  /* 0x0000000b06067276 */ /* 0x000fe20007810009 */
[----:B------:R-:W-:Y:S01]  /*5370*/  FFMA.FTZ R28, R28, -UR5, R73 ;  /* 0x800000051c1c7c23 */ /* 0x000fe20008010049 */
[----:B------:R-:W-:Y:S02]  /*5380*/  FSEL R178, R68, -INF , !P1 ;  /* 0xff80000044b27808 */ /* 0x000fe40004800000 */
[----:B------:R-:W-:-:S02]  /*5390*/  I2FP.F32.S32 R4, R31 ;  /* 0x0000001f00047245 */ /* 0x000fc40000201400 */
[----:B------:R-:W-:Y:S02]  /*53a0*/  FMNMX3.FTZ R7, R7, R8, R202, !PT ;  /* 0x0000000807077276 */ /* 0x000fe400078100ca */
[----:B------:R-:W-:Y:S01]  /*53b0*/  IABS R34, R34 ;  /* 0x0000002200227213 */ /* 0x000fe20000000000 */
[----:B------:R-:W-:Y:S01]  /*53c0*/  FFMA.FTZ R4, R4, -UR5, R57 ;  /* 0x8000000504047c23 */ /* 0x000fe20008010039 */
[----:B------:R-:W-:Y:S02]  /*53d0*/  IABS R32, R32 ;  /* 0x0000002000207213 */ /* 0x000fe40000000000 */
[----:B------:R-:W-:Y:S02]  /*53e0*/  I2FP.F32.S32 R42, R42 ;  /* 0x0000002a002a7245 */ /* 0x000fe40000201400 */
[----:B------:R-:W-:Y:S02]  /*53f0*/  FMNMX3.FTZ R6, R6, R21, R19, !PT ;  /* 0x0000001506067276 */ /* 0x000fe40007810013 */
[----:B------:R-:W-:Y:S01]  /*5400*/  FSEL R176, R30, -INF , !P6 ;  /* 0xff8000001eb07808 */ /* 0x000fe20007000000 */
[----:B------:R-:W-:Y:S01]  /*5410*/  FFMA.FTZ R42, R42, -UR5, R71 ;  /* 0x800000052a2a7c23 */ /* 0x000fe20008010047 */
[----:B------:R-:W-:-:S02]  /*5420*/  FSEL R216, R29, -INF , !P5 ;  /* 0xff8000001dd87808 */ /* 0x000fc40006800000 */
[----:B------:R-:W-:Y:S02]  /*5430*/  FMNMX3.FTZ R7, R7, R200, R178, !PT ;  /* 0x000000c807077276 */ /* 0x000fe400078100b2 */
[----:B------:R-:W-:Y:S02]  /*5440*/  FSEL R179, R70, -INF , !P1 ;  /* 0xff80000046b37808 */ /* 0x000fe40004800000 */
[----:B------:R-:W-:Y:S02]  /*5450*/  ISETP.GE.AND P1, PT, R44, UR22, PT ;  /* 0x000000162c007c0c */ /* 0x000fe4000bf26270 */
[----:B------:R-:W-:Y:S02]  /*5460*/  I2FP.F32.S32 R34, R34 ;  /* 0x0000002200227245 */ /* 0x000fe40000201400 */
[----:B------:R-:W-:Y:S02]  /*5470*/  I2FP.F32.S32 R15, R32 ;  /* 0x00000020000f7245 */ /* 0x000fe40000201400 */
[----:B------:R-:W-:Y:S01]  /*5480*/  FSEL R212, R5, -INF , !P3 ;  /* 0xff80000005d47808 */ /* 0x000fe20005800000 */
[----:B------:R-:W-:Y:S01]  /*5490*/  FFMA.FTZ R75, R34, -UR5, R75 ;  /* 0x80000005224b7c23 */ /* 0x000fe2000801004b */
[----:B------:R-:W-:Y:S01]  /*54a0*/  FMNMX3.FTZ R6, R6, R17, R199, !PT ;  /* 0x0000001106067276 */ /* 0x000fe200078100c7 */
[----:B------:R-:W-:Y:S01]  /*54b0*/  FFMA.FTZ R58, R15, -UR5, R58 ;  /* 0x800000050f3a7c23 */ /* 0x000fe2000801003a */
[----:B------:R-:W-:-:S02]  /*54c0*/  FSEL R214, R28, -INF , !P4 ;  /* 0xff8000001cd67808 */ /* 0x000fc40006000000 */
[----:B------:R-:W-:Y:S02]  /*54d0*/  FMNMX3.FTZ R5, R7, R176, R216, !PT ;  /* 0x000000b007057276 */ /* 0x000fe400078100d8 */
[----:B------:R-:W-:Y:S02]  /*54e0*/  FSEL R211, R4, -INF , !P1 ;  /* 0xff80000004d37808 */ /* 0x000fe40004800000 */
[----:B------:R-:W-:Y:S02]  /*54f0*/  FMNMX3.FTZ R4, R6, R201, R179, !PT ;  /* 0x000000c906047276 */ /* 0x000fe400078100b3 */
[----:B------:R-:W-:Y:S02]  /*5500*/  FSEL R177, R42, -INF , !P6 ;  /* 0xff8000002ab17808 */ /* 0x000fe40007000000 */
[----:B------:R-:W-:Y:S02]  /*5510*/  FSEL R209, R74, -INF , !P5 ;  /* 0xff8000004ad17808 */ /* 0x000fe40006800000 */
[----:B------:R-:W-:-:S02]  /*5520*/  FMNMX3.FTZ R6, R5, R214, R212, !PT ;  /* 0x000000d605067276 */ /* 0x000fc400078100d4 */
[----:B------:R-:W-:Y:S02]  /*5530*/  FSEL R205, R75, -INF , !P4 ;  /* 0xff8000004bcd7808 */ /* 0x000fe40006000000 */
[----:B------:R-:W-:Y:S02]  /*5540*/  FSEL R204, R58, -INF , !P3 ;  /* 0xff8000003acc7808 */ /* 0x000fe40005800000 */
[----:B------:R-:W-:Y:S02]  /*5550*/  FSEL R203, R59, -INF , !P1 ;  /* 0xff8000003bcb7808 */ /* 0x000fe40004800000 */
[----:B------:R-:W-:Y:S02]  /*5560*/  FMNMX3.FTZ R4, R4, R177, R209, !PT ;  /* 0x000000b104047276 */ /* 0x000fe400078100d1 */
[----:B------:R-:W-:Y:S01]  /*5570*/  FMNMX.FTZ R5, R211, R6, !PT ;  /* 0x00000006d3057209 */ /* 0x000fe20007810000 */
[----:B------:R-:W-:Y:S06]  /*5580*/  BAR.SYNC.DEFER_BLOCKING 0x0 ;  /* 0x0000000000007b1d */ /* 0x000fec0000010000 */
[----:B------:R-:W-:Y:S05]  /*5590*/  BRA.U !UP1, `(.L_x_143) ;  /* 0x0000000509c47547 */ /* 0x000fea000b800000 */
[----:B------:R-:W-:Y:S01]  /*55a0*/  ULEA.HI.SX32 UR6, UR11, 0xfffffffe, 0x1a ;  /* 0xfffffffe0b067891 */ /* 0x000fe2000f8fd2ff */
[----:B------:R-:W1:Y:S03]  /*55b0*/  LDCU UR4, c[0x0][0x440] ;  /* 0x00008800ff0477ac */ /* 0x000e660008000800 */
[----:B------:R-:W-:Y:S02]  /*55c0*/  UIMAD.WIDE.U32 UR12, UR19, UR6, URZ ;  /* 0x00000006130c72a5 */ /* 0x000fe4000f8e00ff */
[----:B------:R-:W-:Y:S02]  /*55d0*/  UIMAD UR9, UR18, UR6, URZ ;  /* 0x00000006120972a4 */ /* 0x000fe4000f8e02ff */
[----:B------:R-:W-:Y:S02]  /*55e0*/  UIADD3 UR8, UP0, UPT, UR29, UR12, URZ ;  /* 0x0000000c1d087290 */ /* 0x000fe4000ff1e0ff */
[----:B------:R-:W-:Y:S01]  /*55f0*/  UIADD3 UR9, UPT, UPT, UR13, UR9, URZ ;  /* 0x000000090d097290 */ /* 0x000fe2000fffe0ff */
[----:B------:R-:W-:-:S02]  /*5600*/  IMAD.U32 R32, RZ, RZ, UR12 ;  /* 0x0000000cff207e24 */ /* 0x000fc4000f8e00ff */
[----:B------:R-:W-:Y:S01]  /*5610*/  IMAD.U32 R33, RZ, RZ, UR13 ;  /* 0x0000000dff217e24 */ /* 0x000fe2000f8e00ff */
[----:B------:R-:W-:Y:S01]  /*5620*/  UIADD3.X UR6, UPT, UPT, UR28, UR9, URZ, UP0, !UPT ;  /* 0x000000091c067290 */ /* 0x000fe200087fe4ff */
[----:B------:R-:W-:Y:S01]  /*5630*/  IMAD.U32 R15, RZ, RZ, UR8 ;  /* 0x00000008ff0f7e24 */ /* 0x000fe2000f8e00ff */
[----:B------:R-:W-:Y:S01]  /*5640*/  UIADD3 UR29, UP0, UPT, UR29, UR8, URZ ;  /* 0x000000081d1d7290 */ /* 0x000fe2000ff1e0ff */
[----:B------:R-:W-:Y:S01]  /*5650*/  IMAD.U32 R14, RZ, RZ, UR9 ;  /* 0x00000009ff0e7e24 */ /* 0x000fe2000f8e00ff */
[CC--:B------:R-:W-:Y:S02]  /*5660*/  LEA R30, P3, R32.reuse, R230.reuse, 0x1 ;  /* 0x000000e6201e7211 */ /* 0x0c0fe400078608ff */
[----:B------:R-:W-:Y:S01]  /*5670*/  UIADD3.X UR28, UPT, UPT, UR28, UR6, URZ, UP0, !UPT ;  /* 0x000000061c1c7290 */ /* 0x000fe200087fe4ff */
[----:B------:R-:W-:Y:S01]  /*5680*/  IMAD.U32 R6, RZ, RZ, UR6 ;  /* 0x00000006ff067e24 */ /* 0x000fe2000f8e00ff */
[-C--:B------:R-:W-:Y:S01]  /*5690*/  LEA R28, P1, R15, R230.reuse, 0x1 ;  /* 0x000000e60f1c7211 */ /* 0x080fe200078208ff */
[----:B------:R-:W-:Y:S01]  /*56a0*/  IMAD.U32 R7, RZ, RZ, UR29 ;  /* 0x0000001dff077e24 */ /* 0x000fe2000f8e00ff */
[-C--:B------:R-:W-:Y:S01]  /*56b0*/  LEA.HI.X R31, R32, R229.reuse, R14, 0x1, P3 ;  /* 0x000000e5201f7211 */ /* 0x080fe200018f0c0e */
[----:B------:R-:W-:Y:S01]  /*56c0*/  ULEA UR8, UP0, UR14, UR8, 0x5 ;  /* 0x000000080e087291 */ /* 0x000fe2000f8028ff */
[----:B-1----:R-:W-:Y:S01]  /*56d0*/  ISETP.GE.AND P5, PT, R77, UR4, PT ;  /* 0x000000044d007c0c */ /* 0x002fe2000bfa6270 */
[----:B------:R-:W-:Y:S01]  /*56e0*/  IMAD.U32 R14, RZ, RZ, UR28 ;  /* 0x0000001cff0e7e24 */ /* 0x000fe2000f8e00ff */
[----:B------:R-:W-:Y:S01]  /*56f0*/  LEA.HI.X R29, R15, R229, R6, 0x1, P1 ;  /* 0x000000e50f1d7211 */ /* 0x000fe200008f0c06 */
[----:B------:R-:W-:Y:S01]  /*5700*/  ULEA.HI.X UR6, UR14, UR6, UR15, 0x5, UP0 ;  /* 0x000000060e067291 */ /* 0x000fe200080f2c0f */
[----:B------:R-:W-:Y:S01]  /*5710*/  LEA R32, P1, R7, R230, 0x1 ;  /* 0x000000e607207211 */ /* 0x000fe200078208ff */
[----:B------:R-:W-:Y:S01]  /*5720*/  IMAD.U32 R6, RZ, RZ, UR8 ;  /* 0x00000008ff067e24 */ /* 0x000fe2000f8e00ff */
[----:B------:R-:W-:-:S02]  /*5730*/  ISETP.GE.AND P4, PT, R244, UR4, PT ;  /* 0x00000004f4007c0c */ /* 0x000fc4000bf86270 */
[----:B------:R-:W-:Y:S02]  /*5740*/  ISETP.GE.AND P3, PT, R243, UR4, PT ;  /* 0x00000004f3007c0c */ /* 0x000fe4000bf66270 */
[----:B------:R-:W-:Y:S01]  /*5750*/  LEA.HI.X R33, R7, R229, R14, 0x1, P1 ;  /* 0x000000e507217211 */ /* 0x000fe200008f0c0e */
[----:B------:R-:W-:Y:S01]  /*5760*/  IMAD.U32 R7, RZ, RZ, UR6 ;  /* 0x00000006ff077e24 */ /* 0x000fe2000f8e00ff */
[----:B------:R-:W-:Y:S01]  /*5770*/  ISETP.GE.AND P1, PT, R242, UR4, PT ;  /* 0x00000004f2007c0c */ /* 0x000fe2000bf26270 */
[----:B------:R-:W-:Y:S01]  /*5780*/  @!PT LDS RZ, [RZ] ;  /* 0x00000000fffff984 */ /* 0x000fe20000000800 */
[----:B------:R-:W-:Y:S01]  /*5790*/  @!PT LDS RZ, [RZ] ;  /* 0x00000000fffff984 */ /* 0x000fe20000000800 */
[----:B------:R-:W-:Y:S01]  /*57a0*/  @!PT LDS RZ, [RZ] ;  /* 0x00000000fffff984 */ /* 0x000fe20000000800 */
[----:B------:R1:W-:Y:S01]  /*57b0*/  @!P5 LDGSTS.E.BYPASS.LTC128B.128 [R79+0x8000], desc[UR24][R30.64] ;  /* 0x080000001e4fdfae */ /* 0x0003e2000b981a18 */
[----:B------:R-:W-:-:S03]  /*57c0*/  LEA R14, P6, R6, R230, 0x1 ;  /* 0x000000e6060e7211 */ /* 0x000fc600078c08ff */
[----:B------:R1:W-:Y:S01]  /*57d0*/  @P5 STS.128 [R79+0x8000], RZ ;  /* 0x008000ff4f005388 */ /* 0x0003e20000000c00 */
[----:B------:R-:W-:-:S03]  /*57e0*/  LEA.HI.X R15, R6, R229, R7, 0x1, P6 ;  /* 0x000000e5060f7211 */ /* 0x000fc600030f0c07 */
        /* <DEDUP_REMOVED lines=76> */
.L_x_143:
[----:B------:R-:W-:Y:S01]  /*5cb0*/  FMNMX3.FTZ R6, R4, R205, R204, !PT ;  /* 0x000000cd04067276 */ /* 0x000fe200078100cc */
[----:B------:R-:W2:Y:S01]  /*5cc0*/  LDCU UR4, c[0x0][0x45c] ;  /* 0x00008b80ff0477ac */ /* 0x000ea20008000800 */
[----:B------:R-:W1:Y:S01]  /*5cd0*/  SHFL.BFLY PT, R4, R5, 0x2, 0x1f ;  /* 0x0c401f0005047f89 */ /* 0x000e6200000e0000 */
[----:B------:R-:W-:Y:S02]  /*5ce0*/  LOP3.LUT R196, R3, 0x200, R78, 0xf8, !PT ;  /* 0x0000020003c47812 */ /* 0x000fe400078ef84e */
[----:B------:R-:W-:Y:S02]  /*5cf0*/  FMNMX.FTZ R6, R203, R6, !PT ;  /* 0x00000006cb067209 */ /* 0x000fe40007810000 */
[----:B------:R-:W-:-:S03]  /*5d00*/  LEA R196, R196, UR10, 0x1 ;  /* 0x0000000ac4c47c11 */ /* 0x000fc6000f8e08ff */
[----:B------:R-:W3:Y:S01]  /*5d10*/  SHFL.BFLY PT, R7, R6, 0x2, 0x1f ;  /* 0x0c401f0006077f89 */ /* 0x000ee200000e0000 */
[----:B------:R-:W-:Y:S02]  /*5d20*/  IADD3 R198, PT, PT, R76, R196, RZ ;  /* 0x000000c44cc67210 */ /* 0x000fe40007ffe0ff */
[----:B------:R-:W-:Y:S01]  /*5d30*/  IADD3 R195, PT, PT, R196, 0x10040, RZ ;  /* 0x00010040c4c37810 */ /* 0x000fe20007ffe0ff */
[----:B------:R-:W-:Y:S04]  /*5d40*/  LDSM.16.MT88.4 R156, [R196+0x10000] ;  /* 0x01000000c49c783b */ /* 0x000fe80000004200 */
        /* <DEDUP_REMOVED lines=8> */
[----:B------:R-:W-:Y:S04]  /*5dd0*/  LDSM.16.MT88.4 R64, [R196+0x12000] ;  /* 0x01200000c440783b */ /* 0x000fe80000004200 */
[----:B------:R-:W-:Y:S04]  /*5de0*/  LDSM.16.MT88.4 R96, [R196+0x14000] ;  /* 0x01400000c460783b */ /* 0x000fe80000004200 */
[----:B------:R-:W-:Y:S01]  /*5df0*/  LDSM.16.MT88.4 R128, [R196+0x16000] ;  /* 0x01600000c480783b */ /* 0x000fe20000004200 */
[----:B-1----:R-:W-:-:S04]  /*5e00*/  FMNMX.FTZ R164, R15, R164, !PT ;  /* 0x000000a40fa47209 */ /* 0x002fc80007810000 */
[C---:B------:R-:W-:Y:S01]  /*5e10*/  FSETP.NEU.FTZ.AND P1, PT, R164.reuse, -INF , PT ;  /* 0xff800000a400780b */ /* 0x040fe20003f3d000 */
[----:B--2---:R-:W-:Y:S01]  /*5e20*/  FMUL.FTZ R213, R164, UR4 ;  /* 0x00000004a4d57c20 */ /* 0x004fe20008410000 */
[----:B---3--:R-:W-:Y:S02]  /*5e30*/  FMNMX.FTZ R3, R7, R4, !PT ;  /* 0x0000000407037209 */ /* 0x008fe40007810000 */
[----:B------:R-:W-:Y:S02]  /*5e40*/  IADD3 R4, PT, PT, R196, 0x10000, RZ ;  /* 0x00010000c4047810 */ /* 0x000fe40007ffe0ff */
[----:B------:R-:W-:Y:S01]  /*5e50*/  FSEL R213, R213, RZ, P1 ;  /* 0x000000ffd5d57208 */ /* 0x000fe20000800000 */
[C---:B------:R-:W-:Y:S01]  /*5e60*/  FMUL.FTZ R206, R3.reuse, UR4 ;  /* 0x0000000403ce7c20 */ /* 0x040fe20008410000 */
[----:B------:R-:W-:Y:S02]  /*5e70*/  @P0 IADD3 R195, PT, PT, R4, -0x40, RZ ;  /* 0xffffffc004c30810 */ /* 0x000fe40007ffe0ff */
[----:B------:R-:W-:Y:S01]  /*5e80*/  FSETP.NEU.FTZ.AND P1, PT, R3, -INF , PT ;  /* 0xff8000000300780b */ /* 0x000fe20003f3d000 */
[--C-:B------:R-:W-:Y:S01]  /*5e90*/  FFMA.FTZ R194, R22, UR4, -R213.reuse ;  /* 0x0000000416c27c23 */ /* 0x100fe200080108d5 */
[----:B------:R-:W-:Y:S01]  /*5ea0*/  IADD3 R193, PT, PT, R76, R195, RZ ;  /* 0x000000c34cc17210 */ /* 0x000fe20007ffe0ff */
[----:B------:R-:W1:Y:S01]  /*5eb0*/  LDSM.16.MT88.4 R48, [R195] ;  /* 0x00000000c330783b */ /* 0x000e620000004200 */
[----:B------:R-:W-:Y:S01]  /*5ec0*/  FSEL R206, R206, RZ, P1 ;  /* 0x000000ffcece7208 */ /* 0x000fe20000800000 */
[--C-:B------:R-:W-:Y:S01]  /*5ed0*/  FFMA.FTZ R191, R26, UR4, -R213.reuse ;  /* 0x000000041abf7c23 */ /* 0x100fe200080108d5 */
[--C-:B------:R-:W-:Y:S01]  /*5ee0*/  FFMA.FTZ R190, R20, UR4, -R213.reuse ;  /* 0x0000000414be7c23 */ /* 0x100fe200080108d5 */
[----:B------:R-:W2:Y:S01]  /*5ef0*/  LDSM.16.MT88.4 R56, [R193] ;  /* 0x00000000c138783b */ /* 0x000ea20000004200 */
[--C-:B------:R-:W-:Y:S01]  /*5f00*/  FFMA.FTZ R187, R18, UR4, -R213.reuse ;  /* 0x0000000412bb7c23 */ /* 0x100fe200080108d5 */
[--C-:B------:R-:W-:Y:S01]  /*5f10*/  FFMA.FTZ R192, R23, UR4, -R206.reuse ;  /* 0x0000000417c07c23 */ /* 0x100fe200080108ce */
[--C-:B------:R-:W-:Y:S01]  /*5f20*/  FFMA.FTZ R189, R25, UR4, -R206.reuse ;  /* 0x0000000419bd7c23 */ /* 0x100fe200080108ce */
[----:B------:R-:W3:Y:S01]  /*5f30*/  LDSM.16.MT88.4 R80, [R195+0x2000] ;  /* 0x00200000c350783b */ /* 0x000ee20000004200 */
[--C-:B------:R-:W-:Y:S01]  /*5f40*/  FFMA.FTZ R188, R13, UR4, -R206.reuse ;  /* 0x000000040dbc7c23 */ /* 0x100fe200080108ce */
[--C-:B------:R-:W-:Y:S01]  /*5f50*/  FFMA.FTZ R185, R11, UR4, -R206.reuse ;  /* 0x000000040bb97c23 */ /* 0x100fe200080108ce */
[----:B------:R-:W-:Y:S01]  /*5f60*/  MUFU.EX2 R194, R194 ;  /* 0x000000c200c27308 */ /* 0x000fe20000000800 */
[----:B------:R-:W4:Y:S01]  /*5f70*/  LDSM.16.MT88.4 R88, [R193+0x2000] ;  /* 0x00200000c158783b */ /* 0x000f220000004200 */
[--C-:B------:R-:W-:Y:S01]  /*5f80*/  FFMA.FTZ R182, R10, UR4, -R213.reuse ;  /* 0x000000040ab67c23 */ /* 0x100fe200080108d5 */
[--C-:B------:R-:W-:Y:S01]  /*5f90*/  FFMA.FTZ R167, R8, UR4, -R213.reuse ;  /* 0x0000000408a77c23 */ /* 0x100fe200080108d5 */
[----:B------:R-:W5:Y:S01]  /*5fa0*/  MUFU.EX2 R191, R191 ;  /* 0x000000bf00bf7308 */ /* 0x000f620000000800 */
[----:B------:R-:W4:Y:S01]  /*5fb0*/  LDSM.16.MT88.4 R112, [R195+0x4000] ;  /* 0x00400000c370783b */ /* 0x000f220000004200 */
[--C-:B------:R-:W-:Y:S01]  /*5fc0*/  FFMA.FTZ R184, R9, UR4, -R206.reuse ;  /* 0x0000000409b87c23 */ /* 0x100fe200080108ce */
[--C-:B------:R-:W-:Y:S01]  /*5fd0*/  FFMA.FTZ R183, R12, UR4, -R213.reuse ;  /* 0x000000040cb77c23 */ /* 0x100fe200080108d5 */
[----:B------:R-:W-:Y:S01]  /*5fe0*/  MUFU.EX2 R190, R190 ;  /* 0x000000be00be7308 */ /* 0x000fe20000000800 */
[----:B------:R-:W4:Y:S01]  /*5ff0*/  LDSM.16.MT88.4 R120, [R193+0x4000] ;  /* 0x00400000c178783b */ /* 0x000f220000004200 */
[--C-:B------:R-:W-:Y:S01]  /*6000*/  FFMA.FTZ R186, R16, UR4, -R213.reuse ;  /* 0x0000000410ba7c23 */ /* 0x100fe200080108d5 */
[--C-:B------:R-:W-:Y:S01]  /*6010*/  FFMA.FTZ R181, R21, UR4, -R206.reuse ;  /* 0x0000000415b57c23 */ /* 0x100fe200080108ce */
[----:B------:R-:W1:Y:S01]  /*6020*/  MUFU.EX2 R187, R187 ;  /* 0x000000bb00bb7308 */ /* 0x000e620000000800 */
[----:B------:R-:W4:Y:S01]  /*6030*/  LDSM.16.MT88.4 R144, [R195+0x6000] ;  /* 0x00600000c390783b */ /* 0x000f220000004200 */
[--C-:B------:R-:W-:Y:S01]  /*6040*/  FFMA.FTZ R180, R19, UR4, -R206.reuse ;  /* 0x0000000413b47c23 */ /* 0x100fe200080108ce */
[--C-:B------:R-:W-:Y:S01]  /*6050*/  FFMA.FTZ R165, R17, UR4, -R206.reuse ;  /* 0x0000000411a57c23 */ /* 0x100fe200080108ce */
[----:B------:R-:W-:Y:S01]  /*6060*/  MUFU.EX2 R192, R192 ;  /* 0x000000c000c07308 */ /* 0x000fe20000000800 */
[----:B------:R-:W4:Y:S01]  /*6070*/  LDSM.16.MT88.4 R4, [R193+0x6000] ;  /* 0x00600000c104783b */ /* 0x000f220000004200 */
[----:B-----5:R-:W-:Y:S01]  /*6080*/  F2FP.BF16.F32.PACK_AB R148, R191, R194 ;  /* 0x000000c2bf94723e */ /* 0x020fe200000010ff */
[--C-:B------:R-:W-:Y:S01]  /*6090*/  FFMA.FTZ R197, R202, UR4, -R213.reuse ;  /* 0x00000004cac57c23 */ /* 0x100fe200080108d5 */
[----:B------:R-:W5:Y:S01]  /*60a0*/  MUFU.EX2 R189, R189 ;  /* 0x000000bd00bd7308 */ /* 0x000f620000000800 */
[----:B------:R-:W4:Y:S01]  /*60b0*/  LDSM.16.MT88.4 R8, [R198+0x12800] ;  /* 0x01280000c608783b */ /* 0x000f220000004200 */
[--C-:B------:R-:W-:Y:S01]  /*60c0*/  FFMA.FTZ R202, R200, UR4, -R213.reuse ;  /* 0x00000004c8ca7c23 */ /* 0x100fe200080108d5 */
[--C-:B------:R-:W-:Y:S01]  /*60d0*/  FFMA.FTZ R207, R201, UR4, -R206.reuse ;  /* 0x00000004c9cf7c23 */ /* 0x100fe200080108ce */
[----:B------:R-:W-:Y:S01]  /*60e0*/  MUFU.EX2 R188, R188 ;  /* 0x000000bc00bc7308 */ /* 0x000fe20000000800 */
[----:B------:R-:W4:Y:S01]  /*60f0*/  LDSM.16.MT88.4 R12, [R198+0x10800] ;  /* 0x01080000c60c783b */ /* 0x000f220000004200 */
[----:B-1----:R-:W-:Y:S01]  /*6100*/  F2FP.BF16.F32.PACK_AB R150, R187, R190 ;  /* 0x000000bebb96723e */ /* 0x002fe200000010ff */
        /* <DEDUP_REMOVED lines=10> */
[----:B------:R-:W-:Y:S01]  /*61b0*/  LDSM.16.MT88.4 R24, [R196+0x14800] ;  /* 0x01480000c418783b */ /* 0x000fe20000004200 */
[--C-:B------:R-:W-:Y:S01]  /*61c0*/  FFMA.FTZ R176, R176, UR4, -R213.reuse ;  /* 0x00000004b0b07c23 */ /* 0x100fe200080108d5 */
[----:B------:R-:W-:Y:S01]  /*61d0*/  FFMA.FTZ R205, R205, UR4, -R206 ;  /* 0x00000004cdcd7c23 */ /* 0x000fe200080108ce */
[----:B------:R-:W-:Y:S01]  /*61e0*/  MUFU.EX2 R182, R182 ;  /* 0x000000b600b67308 */ /* 0x000fe20000000800 */
[----:B------:R-:W-:Y:S01]  /*61f0*/  LDSM.16.MT88.4 R172, [R195+0x800] ;  /* 0x00080000c3ac783b */ /* 0x000fe20000004200 */
[----:B-1----:R-:W-:Y:S01]  /*6200*/  F2FP.BF16.F32.PACK_AB R151, R185, R188 ;  /* 0x000000bcb997723e */ /* 0x002fe200000010ff */
[----:B------:R-:W-:Y:S01]  /*6210*/  FFMA.FTZ R241, R211, UR4, -R213 ;  /* 0x00000004d3f17c23 */ /* 0x000fe200080108d5 */
[----:B------:R-:W-:Y:S01]  /*6220*/  MUFU.EX2 R167, R167 ;  /* 0x000000a700a77308 */ /* 0x000fe20000000800 */
[----:B------:R-:W-:Y:S01]  /*6230*/  LDSM.16.MT88.4 R168, [R193+0x800] ;  /* 0x00080000c1a8783b */ /* 0x000fe20000004200 */
[----:B------:R-:W-:Y:S01]  /*6240*/  FADD.FTZ R191, R194, R191 ;  /* 0x000000bfc2bf7221 */ /* 0x000fe20000010000 */
[----:B------:R-:W-:Y:S01]  /*6250*/  FADD.FTZ R189, R192, R189 ;  /* 0x000000bdc0bd7221 */ /* 0x000fe20000010000 */
[----:B------:R-:W-:Y:S01]  /*6260*/  MUFU.EX2 R184, R184 ;  /* 0x000000b800b87308 */ /* 0x000fe20000000800 */
[C---:B------:R-:W-:Y:S01]  /*6270*/  HMMA.16816.F32.BF16 R68, R148.reuse, R72, RZ ;  /* 0x000000489444723c */ /* 0x040fe200000418ff */
[----:B------:R-:W-:Y:S01]  /*6280*/  LDSM.16.MT88.4 R32, [R195+0x2800] ;  /* 0x00280000c320783b */ /* 0x000fe20000004200 */
[----:B------:R-:W-:Y:S01]  /*6290*/  FADD.FTZ R190, R190, R191 ;  /* 0x000000bfbebe7221 */ /* 0x000fe20000010000 */
[----:B------:R-:W1:Y:S01]  /*62a0*/  MUFU.EX2 R181, R181 ;  /* 0x000000b500b57308 */ /* 0x000e620000000800 */
[----:B------:R-:W-:Y:S01]  /*62b0*/  FADD.FTZ R188, R188, R189 ;  /* 0x000000bdbcbc7221 */ /* 0x000fe20000010000 */
[----:B------:R-:W-:Y:S01]  /*62c0*/  LDSM.16.MT88.4 R28, [R193+0x2800] ;  /* 0x00280000c11c783b */ /* 0x000fe20000004200 */
[----:B------:R-:W-:Y:S01]  /*62d0*/  FADD.FTZ R187, R187, R190 ;  /* 0x000000bebbbb7221 */ /* 0x000fe20000010000 */
[----:B------:R-:W-:Y:S01]  /*62e0*/  MUFU.EX2 R180, R180 ;  /* 0x000000b400b47308 */ /* 0x000fe20000000800 */
[----:B------:R-:W-:Y:S01]  /*62f0*/  HMMA.16816.F32.BF16 R72, R148, R74, RZ ;  /* 0x0000004a9448723c */ /* 0x000fe200000418ff */
[----:B------:R-:W-:-:S02]  /*6300*/  FADD.FTZ R185, R185, R188 ;  /* 0x000000bcb9b97221 */ /* 0x000fc40000010000 */
[----:B------:R-:W1:Y:S04]  /*6310*/  MUFU.EX2 R165, R165 ;  /* 0x000000a500a57308 */ /* 0x000e680000000800 */
[----:B------:R-:W-:Y:S01]  /*6320*/  MUFU.EX2 R197, R197 ;  /* 0x000000c500c57308 */ /* 0x000fe20000000800 */
[C---:B------:R-:W-:Y:S03]  /*6330*/  HMMA.16816.F32.BF16 R36, R148.reuse, R40, RZ ;  /* 0x000000289424723c */ /* 0x040fe600000418ff */
[----:B------:R-:W1:Y:S04]  /*6340*/  MUFU.EX2 R202, R202 ;  /* 0x000000ca00ca7308 */ /* 0x000e680000000800 */
[----:B------:R-:W-:Y:S01]  /*6350*/  MUFU.EX2 R200, R200 ;  /* 0x000000c800c87308 */ /* 0x000fe20000000800 */
[C---:B------:R-:W-:Y:S03]  /*6360*/  HMMA.16816.F32.BF16 R100, R148.reuse, R104, RZ ;  /* 0x000000689464723c */ /* 0x040fe600000418ff */
[----:B------:R2:W-:Y:S04]  /*6370*/  MUFU.EX2 R199, R176 ;  /* 0x000000b000c77308 */ /* 0x0005e80000000800 */
[----:B------:R-:W-:Y:S01]  /*6380*/  MUFU.EX2 R208, R208 ;  /* 0x000000d000d07308 */ /* 0x000fe20000000800 */
[C---:B------:R-:W-:Y:S03]  /*6390*/  HMMA.16816.F32.BF16 R132, R148.reuse, R136, RZ ;  /* 0x000000889484723c */ /* 0x040fe600000418ff */
[----:B------:R-:W1:Y:S04]  /*63a0*/  MUFU.EX2 R207, R207 ;  /* 0x000000cf00cf7308 */ /* 0x000e680000000800 */
[----:B------:R-:W-:Y:S01]  /*63b0*/  MUFU.EX2 R201, R201 ;  /* 0x000000c900c97308 */ /* 0x000fe20000000800 */
[C---:B------:R-:W-:Y:S01]  /*63c0*/  HMMA.16816.F32.BF16 R160, R148.reuse, R156, RZ ;  /* 0x0000009c94a0723c */ /* 0x040fe200000418ff */
[----:B--2---:R-:W-:Y:S02]  /*63d0*/  LDSM.16.MT88.4 R176, [R196+0x11000] ;  /* 0x01100000c4b0783b */ /* 0x004fe40000004200 */
[----:B------:R-:W2:Y:S04]  /*63e0*/  MUFU.EX2 R210, R210 ;  /* 0x000000d200d27308 */ /* 0x000ea80000000800 */
[----:B------:R-:W-:Y:S01]  /*63f0*/  MUFU.EX2 R241, R241 ;  /* 0x000000f100f17308 */ /* 0x000fe20000000800 */
        /* <DEDUP_REMOVED lines=85> */
[----:B------:R-:W-:-:S02]  /*6950*/  F2FP.BF16.F32.PACK_AB R5, R207, R208 ;  /* 0x000000d0cf05723e */ /* 0x000fc400000010ff */
[----:B------:R-:W-:Y:S02]  /*6960*/  F2FP.BF16.F32.PACK_AB R6, R199, R200 ;  /* 0x000000c8c706723e */ /* 0x000fe400000010ff */
        /* <DEDUP_REMOVED lines=36> */
[C---:B---3--:R-:W-:Y:S03]  /*6bb0*/  HMMA.16816.F32.BF16 R116, R4.reuse, R12, R116 ;  /* 0x0000000c0474723c */ /* 0x048fe60000041874 */
[----:B------:R-:W3:Y:S04]  /*6bc0*/  MUFU.EX2 R177, R177 ;  /* 0x000000b100b17308 */ /* 0x000ee80000000800 */
[----:B------:R-:W1:Y:S01]  /*6bd0*/  MUFU.EX2 R206, R206 ;  /* 0x000000ce00ce7308 */ /* 0x000e620000000800 */
[C---:B------:R-:W-:Y:S01]  /*6be0*/  HMMA.16816.F32.BF16 R120, R4.reuse, R14, R120 ;  /* 0x0000000e0478723c */ /* 0x040fe20000041878 */
[----:B------:R-:W1:Y:S07]  /*6bf0*/  LDSM.16.MT88.4 R12, [R198+0x11800] ;  /* 0x01180000c60c783b */ /* 0x000e6e0000004200 */
        /* <DEDUP_REMOVED lines=19> */
[----:B---3--:R-:W-:Y:S01]  /*6d30*/  F2FP.BF16.F32.PACK_AB R4, R177, R176 ;  /* 0x000000b0b104723e */ /* 0x008fe200000010ff */
[----:B------:R-:W-:Y:S01]  /*6d40*/  LDSM.16.MT88.4 R24, [R195+0x5800] ;  /* 0x00580000c318783b */ /* 0x000fe20000004200 */
[----:B------:R-:W-:-:S02]  /*6d50*/  F2FP.BF16.F32.PACK_AB R5, R204, R179 ;  /* 0x000000b3cc05723e */ /* 0x000fc400000010ff */
[----:B------:R-:W-:Y:S02]  /*6d60*/  F2FP.BF16.F32.PACK_AB R6, R241, R178 ;  /* 0x000000b2f106723e */ /* 0x000fe400000010ff */
[----:B-1----:R-:W-:-:S07]  /*6d70*/  F2FP.BF16.F32.PACK_AB R7, R206, R203 ;  /* 0x000000cbce07723e */ /* 0x002fce00000010ff */
        /* <DEDUP_REMOVED lines=59> */
[----:B------:R-:W1:Y:S01]  /*7130*/  S2R R212, SR_TID.X ;  /* 0x0000000000d47919 */ /* 0x000e620000002100 */
[----:B------:R-:W-:Y:S01]  /*7140*/  IMAD.U32 R7, RZ, RZ, UR21 ;  /* 0x00000015ff077e24 */ /* 0x000fe2000f8e00ff */
[----:B------:R-:W2:Y:S01]  /*7150*/  LDCU UR4, c[0x0][0x440] ;  /* 0x00008800ff0477ac */ /* 0x000ea20008000800 */
[----:B------:R-:W3:Y:S01]  /*7160*/  LDC.64 R226, c[0x0][0x3c0] ;  /* 0x0000f000ffe27b82 */ /* 0x000ee20000000a00 */
[----:B------:R-:W-:Y:S02]  /*7170*/  IMAD.MOV.U32 R218, RZ, RZ, 0x20 ;  /* 0x00000020ffda7424 */ /* 0x000fe400078e00ff */
[----:B------:R-:W-:Y:S01]  /*7180*/  IMAD R7, R7, 0x40, R2 ;  /* 0x0000004007077824 */ /* 0x000fe200078e0202 */
[----:B------:R-:W-:Y:S01]  /*7190*/  UMOV UR6, 0x400 ;  /* 0x0000040000067882 */ /* 0x000fe20000000000 */
[----:B------:R-:W-:Y:S01]  /*71a0*/  IMAD.U32 R231, RZ, RZ, UR23 ;  /* 0x00000017ffe77e24 */ /* 0x000fe2000f8e00ff */
[----:B------:R-:W-:Y:S01]  /*71b0*/  ULEA UR6, UR7, UR6, 0x18 ;  /* 0x0000000607067291 */ /* 0x000fe2000f8ec0ff */
[----:B------:R-:W-:Y:S01]  /*71c0*/  IMAD.MOV.U32 R213, RZ, RZ, 0x20 ;  /* 0x00000020ffd57424 */ /* 0x000fe200078e00ff */
[----:B------:R-:W-:Y:S01]  /*71d0*/  SEL R218, R218, 0xffffffe0, !P2 ;  /* 0xffffffe0dada7807 */ /* 0x000fe20005000000 */
[----:B------:R-:W-:Y:S01]  /*71e0*/  VIADD R234, R0, UR23 ;  /* 0x0000001700ea7c36 */ /* 0x000fe20008000000 */
[----:B------:R-:W-:Y:S01]  /*71f0*/  ULEA.HI.SX32 UR11, UR11, 0xfffffffe, 0x1a ;  /* 0xfffffffe0b0b7891 */ /* 0x000fe2000f8fd2ff */
[----:B------:R-:W-:Y:S01]  /*7200*/  IMAD.MOV.U32 R0, RZ, RZ, R3 ;  /* 0x000000ffff007224 */ /* 0x000fe200078e0003 */
[----:B------:R-:W-:Y:S01]  /*7210*/  LEA R233, R166, UR6, 0x1 ;  /* 0x00000006a6e97c11 */ /* 0x000fe2000f8e08ff */
[----:B------:R-:W-:Y:S01]  /*7220*/  IMAD.MOV.U32 R165, RZ, RZ, R164 ;  /* 0x000000ffffa57224 */ /* 0x000fe200078e00a4 */
[----:B------:R-:W4:Y:S01]  /*7230*/  LDCU UR8, c[0x0][0x440] ;  /* 0x00008800ff0877ac */ /* 0x000f220008000800 */
[----:B------:R-:W-:Y:S01]  /*7240*/  IMAD.MOV.U32 R217, RZ, RZ, 0x40 ;  /* 0x00000040ffd97424 */ /* 0x000fe200078e00ff */
[C---:B---3--:R-:W-:Y:S01]  /*7250*/  SHF.L.U64.HI R235, R226.reuse, 0x4, R227 ;  /* 0x00000004e2eb7819 */ /* 0x048fe200000102e3 */
[----:B------:R-:W-:-:S02]  /*7260*/  IMAD.SHL.U32 R236, R226, 0x10, RZ ;  /* 0x00000010e2ec7824 */ /* 0x000fc400078e00ff */
[C---:B-1----:R-:W-:Y:S01]  /*7270*/  IMAD.SHL.U32 R219, R212.reuse, 0x40, RZ ;  /* 0x00000040d4db7824 */ /* 0x042fe200078e00ff */
[--C-:B------:R-:W-:Y:S01]  /*7280*/  SHF.R.U32.HI R238, RZ, 0x2, R212.reuse ;  /* 0x00000002ffee7819 */ /* 0x100fe200000116d4 */
[C---:B------:R-:W-:Y:S01]  /*7290*/  IMAD.SHL.U32 R2, R212.reuse, 0x8, RZ ;  /* 0x00000008d4027824 */ /* 0x040fe200078e00ff */
[----:B------:R-:W-:Y:S01]  /*72a0*/  SHF.R.U32.HI R4, RZ, 0x1, R212 ;  /* 0x00000001ff047819 */ /* 0x000fe200000116d4 */
[C---:B------:R-:W-:Y:S01]  /*72b0*/  IMAD.SHL.U32 R216, R212.reuse, 0x40, RZ ;  /* 0x00000040d4d87824 */ /* 0x040fe200078e00ff */
[----:B------:R-:W-:Y:S01]  /*72c0*/  LOP3.LUT R5, R219, 0x1c0, RZ, 0xc0, !PT ;  /* 0x000001c0db057812 */ /* 0x000fe200078ec0ff */
[----:B------:R-:W-:Y:S01]  /*72d0*/  IMAD.SHL.U32 R232, R212, 0x20, RZ ;  /* 0x00000020d4e87824 */ /* 0x000fe200078e00ff */
[----:B------:R-:W-:Y:S02]  /*72e0*/  LOP3.LUT R238, R238, 0x7, RZ, 0xc0, !PT ;  /* 0x00000007eeee7812 */ /* 0x000fe400078ec0ff */
[----:B------:R-:W-:Y:S02]  /*72f0*/  LOP3.LUT R5, R5, 0x38, R2, 0xf8, !PT ;  /* 0x0000003805057812 */ /* 0x000fe400078ef802 */
[----:B------:R-:W-:Y:S01]  /*7300*/  LOP3.LUT R215, R216, 0x1c0, RZ, 0xc0, !PT ;  /* 0x000001c0d8d77812 */ /* 0x000fe200078ec0ff */
[----:B------:R-:W-:Y:S01]  /*7310*/  IMAD.IADD R238, R238, 0x1, R7 ;  /* 0x00000001eeee7824 */ /* 0x000fe200078e0207 */
[----:B------:R-:W-:Y:S01]  /*7320*/  LOP3.LUT R4, R5, 0x8, R4, 0x78, !PT ;  /* 0x0000000805047812 */ /* 0x000fe200078e7804 */
[----:B------:R-:W-:Y:S01]  /*7330*/  IMAD.U32 R5, RZ, RZ, UR22 ;  /* 0x00000016ff057e24 */ /* 0x000fe2000f8e00ff */
[----:B------:R-:W-:-:S02]  /*7340*/  LOP3.LUT R6, R2, 0x38, RZ, 0xc0, !PT ;  /* 0x0000003802067812 */ /* 0x000fc400078ec0ff */
[----:B------:R-:W-:Y:S02]  /*7350*/  LOP3.LUT R215, R215, 0x38, R2, 0xf8, !PT ;  /* 0x00000038d7d77812 */ /* 0x000fe400078ef802 */
[----:B------:R-:W-:Y:S02]  /*7360*/  LOP3.LUT R219, R4, 0x200, R219, 0xf8, !PT ;  /* 0x0000020004db7812 */ /* 0x000fe400078ef8db */
[----:B--2---:R-:W-:Y:S01]  /*7370*/  ISETP.GE.AND P1, PT, R6, UR4, PT ;  /* 0x0000000406007c0c */ /* 0x004fe2000bf26270 */
[----:B------:R-:W1:Y:S01]  /*7380*/  LDCU UR4, c[0x0][0x45c] ;  /* 0x00008b80ff0477ac */ /* 0x000e620008000800 */
[----:B------:R-:W-:Y:S01]  /*7390*/  IADD3 R6, PT, PT, R5, -UR23, R238 ;  /* 0x8000001705067c10 */ /* 0x000fe2000fffe0ee */
[----:B------:R-:W-:Y:S01]  /*73a0*/  VIADD R238, R238, UR22 ;  /* 0x00000016eeee7c36 */ /* 0x000fe20008000000 */
[----:B------:R-:W-:Y:S02]  /*73b0*/  LOP3.LUT R214, R216, 0x400, RZ, 0xc0, !PT ;  /* 0x00000400d8d67812 */ /* 0x000fe400078ec0ff */
[----:B------:R-:W-:-:S02]  /*73c0*/  LOP3.LUT R5, R215, 0x8, R212, 0x78, !PT ;  /* 0x00000008d7057812 */ /* 0x000fc400078e78d4 */
[----:B------:R-:W-:Y:S02]  /*73d0*/  LEA R219, R219, UR6, 0x1 ;  /* 0x00000006dbdb7c11 */ /* 0x000fe4000f8e08ff */
[----:B------:R-:W-:Y:S01]  /*73e0*/  LOP3.LUT P0, RZ, R212, 0x2, RZ, 0xc0, !PT ;  /* 0x00000002d4ff7812 */ /* 0x000fe2000780c0ff */
[----:B------:R-:W-:Y:S01]  /*73f0*/  IMAD R214, R5, 0x2, R214 ;  /* 0x0000000205d67824 */ /* 0x000fe200078e02d6 */
[----:B------:R-:W-:Y:S01]  /*7400*/  IADD3 R231, PT, PT, R6, 0x8, R231 ;  /* 0x0000000806e77810 */ /* 0x000fe20007ffe0e7 */
[----:B------:R-:W-:Y:S01]  /*7410*/  IMAD.IADD R218, R218, 0x1, R219 ;  /* 0x00000001dada7824 */ /* 0x000fe200078e02db */
[----:B------:R-:W-:Y:S01]  /*7420*/  LOP3.LUT R237, R2, 0x38, RZ, 0xc0, !PT ;  /* 0x0000003802ed7812 */ /* 0x000fe200078ec0ff */
[----:B------:R-:W-:Y:S01]  /*7430*/  VIADD R240, R219, 0x10000 ;  /* 0x00010000dbf07836 */ /* 0x000fe20000000000 */
[----:B------:R-:W-:Y:S01]  /*7440*/  SEL R213, R213, 0xffffffe0, !P0 ;  /* 0xffffffe0d5d57807 */ /* 0x000fe20004000000 */
[----:B----4-:R-:W-:Y:S06]  /*7450*/  BRA `(.L_x_145) ;  /* 0x0000000400987947 */ /* 0x010fec0003800000 */
.L_x_147:
[----:B------:R-:W1:Y:S01]  /*7460*/  LDC.64 R2, c[0x0][0x3b8] ;  /* 0x0000ee00ff027b82 */ /* 0x000e620000000a00 */
[----:B------:R-:W-:Y:S06]  /*7470*/  UIADD3 UR7, UPT, UPT, UR11, -0x1, URZ ;  /* 0xffffffff0b077890 */ /* 0x000fec000fffe0ff */
        /* <DEDUP_REMOVED lines=10> */
[----:B------:R1:W-:Y:S01]  /*7520*/  @!P1 LDGSTS.E.BYPASS.LTC128B.128 [R233+0x8000], desc[UR24][R172.64] ;  /* 0x08000000ace99fae */ /* 0x0003e2000b981a18 */
[----:B------:R-:W-:Y:S02]  /*7530*/  LEA.HI.X R168, R174, R166, R170, 0x6, P5 ;  /* 0x000000a6aea87211 */ /* 0x000fe400028f34aa */
[-C--:B------:R-:W-:Y:S01]  /*7540*/  LEA R171, P5, R2, R169.reuse, 0x5 ;  /* 0x000000a902ab7211 */ /* 0x080fe200078a28ff */
[----:B------:R1:W-:Y:S01]  /*7550*/  @P1 STS.128 [R233+0x8000], RZ ;  /* 0x008000ffe9001388 */ /* 0x0003e20000000c00 */
[----:B------:R-:W-:Y:S02]  /*7560*/  IADD3 R164, P6, PT, R164, R169, RZ ;  /* 0x000000a9a4a47210 */ /* 0x000fe40007fde0ff */
[----:B------:R-:W-:Y:S01]  /*7570*/  LEA.HI.X R2, R2, R168, R3, 0x5, P5 ;  /* 0x000000a802027211 */ /* 0x000fe200028f2c03 */
[----:B------:R-:W-:Y:S01]  /*7580*/  @!PT LDS RZ, [RZ] ;  /* 0x00000000fffff984 */ /* 0x000fe20000000800 */
[----:B------:R-:W-:Y:S01]  /*7590*/  @!PT LDS RZ, [RZ] ;  /* 0x00000000fffff984 */ /* 0x000fe20000000800 */
[----:B------:R-:W-:Y:S01]  /*75a0*/  @!PT LDS RZ, [RZ] ;  /* 0x00000000fffff984 */ /* 0x000fe20000000800 */
[----:B------:R1:W-:Y:S01]  /*75b0*/  @!P4 LDGSTS.E.BYPASS.LTC128B.128 [R233+0xa000], desc[UR24][R172.64+0x80] ;  /* 0x0a000080ace9cfae */ /* 0x0003e2000b981a18 */
[CC--:B------:R-:W-:Y:S01]  /*75c0*/  LEA R174, P5, R169.reuse, R230.reuse, 0x1 ;  /* 0x000000e6a9ae7211 */ /* 0x0c0fe200078a08ff */
[--C-:B------:R-:W-:Y:S01]  /*75d0*/  IMAD.X R166, R166, 0x1, R168.reuse, P6 ;  /* 0x00000001a6a67824 */ /* 0x100fe200030e06a8 */
[CC--:B------:R-:W-:Y:S01]  /*75e0*/  LEA R176, P6, R164.reuse, R230.reuse, 0x1 ;  /* 0x000000e6a4b07211 */ /* 0x0c0fe200078c08ff */
[----:B------:R1:W-:Y:S01]  /*75f0*/  @P4 STS.128 [R233+0xa000], RZ ;  /* 0x00a000ffe9004388 */ /* 0x0003e20000000c00 */
[-C--:B------:R-:W-:Y:S02]  /*7600*/  LEA.HI.X R175, R169, R229.reuse, R168, 0x1, P5 ;  /* 0x000000e5a9af7211 */ /* 0x080fe400028f0ca8 */
[-C--:B------:R-:W-:Y:S01]  /*7610*/  LEA.HI.X R177, R164, R229.reuse, R166, 0x1, P6 ;  /* 0x000000e5a4b17211 */ /* 0x080fe200030f0ca6 */
[----:B------:R-:W-:Y:S01]  /*7620*/  @!PT LDS RZ, [RZ] ;  /* 0x00000000fffff984 */ /* 0x000fe20000000800 */
[----:B------:R-:W-:Y:S01]  /*7630*/  @!PT LDS RZ, [RZ] ;  /* 0x00000000fffff984 */ /* 0x000fe20000000800 */
[----:B------:R-:W-:Y:S01]  /*7640*/  @!PT LDS RZ, [RZ] ;  /* 0x00000000fffff984 */ /* 0x000fe20000000800 */
[----:B------:R1:W-:Y:S01]  /*7650*/  @!P3 LDGSTS.E.BYPASS.LTC128B.128 [R233+0xc000], desc[UR24][R172.64+0x100] ;  /* 0x0c000100ace9bfae */ /* 0x0003e2000b981a18 */
[C---:B------:R-:W-:Y:S03]  /*7660*/  LEA R168, P5, R171.reuse, R230, 0x1 ;  /* 0x000000e6aba87211 */ /* 0x040fe600078a08ff */
[----:B------:R1:W-:Y:S01]  /*7670*/  @P3 STS.128 [R233+0xc000], RZ ;  /* 0x00c000ffe9003388 */ /* 0x0003e20000000c00 */
[----:B------:R-:W-:Y:S03]  /*7680*/  LEA.HI.X R169, R171, R229, R2, 0x1, P5 ;  /* 0x000000e5aba97211 */ /* 0x000fe600028f0c02 */
        /* <DEDUP_REMOVED lines=67> */
.L_x_145:
[----:B------:R-:W-:Y:S04]  /*7ac0*/  DEPBAR.LE SB0, 0x0 ;  /* 0x000080000000791a */ /* 0x000fe80000000000 */
[----:B------:R-:W-:Y:S01]  /*7ad0*/  BAR.SYNC.DEFER_BLOCKING 0x0 ;  /* 0x0000000000007b1d */ /* 0x000fe20000010000 */
[----:B------:R-:W-:Y:S01]  /*7ae0*/  IMAD.WIDE.U32 R2, R226, UR11, RZ ;  /* 0x0000000be2027c25 */ /* 0x000fe2000f8e00ff */
[C---:B------:R-:W-:Y:S01]  /*7af0*/  LOP3.LUT R244, R237.reuse, 0x40, RZ, 0xfc, !PT ;  /* 0x00000040edf47812 */ /* 0x040fe200078efcff */
[----:B------:R-:W-:Y:S01]  /*7b00*/  UISETP.NE.AND UP0, UPT, UR11, URZ, UPT ;  /* 0x000000ff0b00728c */ /* 0x000fe2000bf05270 */
[----:B------:R-:W-:Y:S01]  /*7b10*/  LOP3.LUT R243, R237, 0x80, RZ, 0xfc, !PT ;  /* 0x00000080edf37812 */ /* 0x000fe200078efcff */
[----:B------:R-:W-:Y:S01]  /*7b20*/  IMAD R20, R227, UR11, R3 ;  /* 0x0000000be3147c24 */ /* 0x000fe2000f8e0203 */
[----:B------:R-:W-:Y:S02]  /*7b30*/  LEA R30, P2, R2, R228, 0x7 ;  /* 0x000000e4021e7211 */ /* 0x000fe400078438ff */
[----:B------:R-:W-:Y:S02]  /*7b40*/  ISETP.GE.AND P4, PT, R244, UR8, PT ;  /* 0x00000008f4007c0c */ /* 0x000fe4000bf86270 */
[C-C-:B------:R-:W-:Y:S02]  /*7b50*/  LEA.HI.X R31, R2.reuse, R225, R20.reuse, 0x7, P2 ;  /* 0x000000e1021f7211 */ /* 0x140fe400010f3c14 */
[----:B------:R-:W-:Y:S02]  /*7b60*/  ISETP.GE.AND P3, PT, R243, UR8, PT ;  /* 0x00000008f3007c0c */ /* 0x000fe4000bf66270 */
[----:B------:R-:W-:Y:S02]  /*7b70*/  LOP3.LUT R242, R237, 0xc0, RZ, 0xfc, !PT ;  /* 0x000000c0edf27812 */ /* 0x000fe400078efcff */
[----:B------:R-:W-:Y:S02]  /*7b80*/  LEA R3, P0, R2, R236, 0x6 ;  /* 0x000000ec02037211 */ /* 0x000fe400078030ff */
[----:B------:R-:W-:Y:S02]  /*7b90*/  ISETP.GE.AND P2, PT, R242, UR8, PT ;  /* 0x00000008f2007c0c */ /* 0x000fe4000bf46270 */
[C---:B------:R-:W-:Y:S02]  /*7ba0*/  LEA R28, P6, R3.reuse, R228, 0x1 ;  /* 0x000000e4031c7211 */ /* 0x040fe400078c08ff */
[----:B------:R-:W-:Y:S01]  /*7bb0*/  LEA.HI.X R20, R2, R235, R20, 0x6, P0 ;  /* 0x000000eb02147211 */ /* 0x000fe200000f3414 */
[----:B------:R-:W-:Y:S01]  /*7bc0*/  @!PT LDS RZ, [RZ] ;  /* 0x00000000fffff984 */ /* 0x000fe20000000800 */
[----:B------:R-:W-:Y:S01]  /*7bd0*/  @!PT LDS RZ, [RZ] ;  /* 0x00000000fffff984 */ /* 0x000fe20000000800 */
[----:B------:R-:W-:Y:S01]  /*7be0*/  @!PT LDS RZ, [RZ] ;  /* 0x00000000fffff984 */ /* 0x000fe20000000800 */
[----:B------:R-:W-:Y:S01]  /*7bf0*/  @!P1 LDGSTS.E.BYPASS.LTC128B.128 [R233+0x10000], desc[UR24][R30.64] ;  /* 0x100000001ee99fae */ /* 0x000fe2000b981a18 */
[C---:B------:R-:W-:Y:S02]  /*7c00*/  IADD3 R21, P5, PT, R3.reuse, R236, RZ ;  /* 0x000000ec03157210 */ /* 0x040fe40007fbe0ff */
[----:B------:R-:W-:Y:S02]  /*7c10*/  LEA.HI.X R29, R3, R225, R20, 0x1, P6 ;  /* 0x000000e1031d7211 */ /* 0x000fe400030f0c14 */
[----:B------:R-:W-:Y:S01]  /*7c20*/  @P1 STS.128 [R233+0x10000], RZ ;  /* 0x010000ffe9001388 */ /* 0x000fe20000000c00 */
[----:B------:R-:W-:Y:S01]  /*7c30*/  ISETP.GE.AND P1, PT, R237, UR8, PT ;  /* 0x00000008ed007c0c */ /* 0x000fe2000bf26270 */
[----:B------:R-:W-:Y:S01]  /*7c40*/  IMAD.X R22, R20, 0x1, R235, P5 ;  /* 0x0000000114167824 */ /* 0x000fe200028e06eb */
[C---:B------:R-:W-:Y:S02]  /*7c50*/  LEA R26, P5, R21.reuse, R228, 0x1 ;  /* 0x000000e4151a7211 */ /* 0x040fe400078a08ff */
[----:B------:R-:W-:Y:S01]  /*7c60*/  @!PT LDS RZ, [RZ] ;  /* 0x00000000fffff984 */ /* 0x000fe20000000800 */
[----:B------:R-:W-:Y:S01]  /*7c70*/  @!PT LDS RZ, [RZ] ;  /* 0x00000000fffff984 */ /* 0x000fe20000000800 */
[----:B------:R-:W-:Y:S01]  /*7c80*/  @!PT LDS RZ, [RZ] ;  /* 0x00000000fffff984 */ /* 0x000fe20000000800 */
[----:B------:R-:W-:Y:S01]  /*7c90*/  @!P4 LDGSTS.E.BYPASS.LTC128B.128 [R233+0x12000], desc[UR24][R30.64+0x80] ;  /* 0x120000801ee9cfae */ /* 0x000fe2000b981a18 */
[C---:B------:R-:W-:Y:S02]  /*7ca0*/  LEA R23, P0, R226.reuse, R3, 0x5 ;  /* 0x00000003e2177211 */ /* 0x040fe400078028ff */
[-C--:B------:R-:W-:Y:S02]  /*7cb0*/  LEA.HI.X R27, R21, R225.reuse, R22, 0x1, P5 ;  /* 0x000000e1151b7211 */ /* 0x080fe400028f0c16 */
[----:B------:R-:W-:Y:S01]  /*7cc0*/  @P4 STS.128 [R233+0x12000], RZ ;  /* 0x012000ffe9004388 */ /* 0x000fe20000000c00 */
[----:B------:R-:W-:Y:S02]  /*7cd0*/  LEA.HI.X R24, R226, R20, R227, 0x5, P0 ;  /* 0x00000014e2187211 */ /* 0x000fe400000f2ce3 */
[C---:B------:R-:W-:Y:S02]  /*7ce0*/  LEA R2, P0, R23.reuse, R228, 0x1 ;  /* 0x000000e417027211 */ /* 0x040fe400078008ff */
[----:B------:R-:W-:Y:S01]  /*7cf0*/  @!PT LDS RZ, [RZ] ;  /* 0x00000000fffff984 */ /* 0x000fe20000000800 */
[----:B------:R-:W-:Y:S01]  /*7d00*/  @!PT LDS RZ, [RZ] ;  /* 0x00000000fffff984 */ /* 0x000fe20000000800 */
[----:B------:R-:W-:Y:S01]  /*7d10*/  @!PT LDS RZ, [RZ] ;  /* 0x00000000fffff984 */ /* 0x000fe20000000800 */
[----:B------:R-:W-:Y:S01]  /*7d20*/  @!P3 LDGSTS.E.BYPASS.LTC128B.128 [R233+0x14000], desc[UR24][R30.64+0x100] ;  /* 0x140001001ee9bfae */ /* 0x000fe2000b981a18 */
[----:B------:R-:W-:Y:S02]  /*7d30*/  LOP3.LUT R221, R232, 0x7c00, RZ, 0xc0, !PT ;  /* 0x00007c00e8dd7812 */ /* 0x000fe400078ec0ff */
[----:B------:R-:W-:Y:S02]  /*7d40*/  LEA.HI.X R3, R23, R225, R24, 0x1, P0 ;  /* 0x000000e117037211 */ /* 0x000fe400000f0c18 */
[----:B------:R-:W-:Y:S01]  /*7d50*/  @P3 STS.128 [R233+0x14000], RZ ;  /* 0x014000ffe9003388 */ /* 0x000fe20000000c00 */
[----:B------:R-:W-:Y:S02]  /*7d60*/  SHF.R.U32.HI R220, RZ, 0x1, R212 ;  /* 0x00000001ffdc7819 */ /* 0x000fe400000116d4 */
[----:B------:R-:W-:Y:S02]  /*7d70*/  LOP3.LUT R166, R221, 0x200, R216, 0xf8, !PT ;  /* 0x00000200dda67812 */ /* 0x000fe400078ef8d8 */
[----:B------:R-:W-:Y:S01]  /*7d80*/  @!PT LDS RZ, [RZ] ;  /* 0x00000000fffff984 */ /* 0x000fe20000000800 */
[----:B------:R-:W-:Y:S01]  /*7d90*/  @!PT LDS RZ, [RZ] ;  /* 0x00000000fffff984 */ /* 0x000fe20000000800 */
[----:B------:R-:W-:Y:S01]  /*7da0*/  @!PT LDS RZ, [RZ] ;  /* 0x00000000fffff984 */ /* 0x000fe20000000800 */
[----:B------:R-:W-:Y:S01]  /*7db0*/  @!P2 LDGSTS.E.BYPASS.LTC128B.128 [R233+0x16000], desc[UR24][R30.64+0x180] ;  /* 0x160001801ee9afae */ /* 0x000fe2000b981a18 */
[----:B------:R-:W-:Y:S02]  /*7dc0*/  LOP3.LUT R164, R220, 0x8, RZ, 0xc0, !PT ;  /* 0x00000008dca47812 */ /* 0x000fe400078ec0ff */
[----:B------:R-:W-:Y:S02]  /*7dd0*/  LOP3.LUT P0, RZ, R212, 0x4, RZ, 0xc0, !PT ;  /* 0x00000004d4ff7812 */ /* 0x000fe4000780c0ff */
[----:B------:R-:W-:Y:S01]  /*7de0*/  @P2 STS.128 [R233+0x16000], RZ ;  /* 0x016000ffe9002388 */ /* 0x000fe20000000c00 */
[----:B------:R-:W-:Y:S04]  /*7df0*/  LOP3.LUT R164, R166, R215, R164, 0xf6, !PT ;  /* 0x000000d7a6a47212 */ /* 0x000fe800078ef6a4 */
[----:B------:R-:W-:Y:S01]  /*7e00*/  @!PT LDS RZ, [RZ] ;  /* 0x00000000fffff984 */ /* 0x000fe20000000800 */
[----:B------:R-:W-:Y:S01]  /*7e10*/  @!PT LDS RZ, [RZ] ;  /* 0x00000000fffff984 */ /* 0x000fe20000000800 */
[----:B------:R-:W-:Y:S01]  /*7e20*/  @!PT LDS RZ, [RZ] ;  /* 0x00000000fffff984 */ /* 0x000fe20000000800 */
[----:B------:R-:W-:Y:S01]  /*7e30*/  @!P1 LDGSTS.E.BYPASS.LTC128B.128 [R233+0x10800], desc[UR24][R28.64] ;  /* 0x108000001ce99fae */ /* 0x000fe2000b981a18 */
[----:B------:R-:W-:Y:S01]  /*7e40*/  LEA R224, R164, UR6, 0x1 ;  /* 0x00000006a4e07c11 */ /* 0x000fe2000f8e08ff */
[----:B------:R-:W-:Y:S03]  /*7e50*/  VIADD R164, R214, UR6 ;  /* 0x00000006d6a47c36 */ /* 0x000fe60008000000 */
[----:B------:R-:W-:Y:S01]  /*7e60*/  @P1 STS.128 [R233+0x10800], RZ ;  /* 0x010800ffe9001388 */ /* 0x000fe20000000c00 */
[--C-:B------:R-:W-:Y:S04]  /*7e70*/  IMAD.IADD R223, R213, 0x1, R224.reuse ;  /* 0x00000001d5df7824 */ /* 0x100fe800078e02e0 */
[----:B------:R-:W-:Y:S01]  /*7e80*/  @!PT LDS RZ, [RZ] ;  /* 0x00000000fffff984 */ /* 0x000fe20000000800 */
[----:B------:R-:W-:Y:S01]  /*7e90*/  @!PT LDS RZ, [RZ] ;  /* 0x00000000fffff984 */ /* 0x000fe20000000800 */
[----:B------:R-:W-:Y:S01]  /*7ea0*/  @!PT LDS RZ, [RZ] ;  /* 0x00000000fffff984 */ /* 0x000fe20000000800 */
[----:B------:R-:W-:Y:S01]  /*7eb0*/  @!P4 LDGSTS.E.BYPASS.LTC128B.128 [R233+0x12800], desc[UR24][R28.64+0x80] ;  /* 0x128000801ce9cfae */ /* 0x000fe2000b981a18 */
[C---:B------:R-:W-:Y:S04]  /*7ec0*/  IMAD.IADD R222, R164.reuse, 0x1, R213 ;  /* 0x00000001a4de7824 */ /* 0x040fe800078e02d5 */
[----:B------:R-:W-:Y:S05]  /*7ed0*/  @P4 STS.128 [R233+0x12800], RZ ;  /* 0x012800ffe9004388 */ /* 0x000fea0000000c00 */
[----:B------:R-:W-:Y:S01]  /*7ee0*/  @!PT LDS RZ, [RZ] ;  /* 0x00000000fffff984 */ /* 0x000fe20000000800 */
[----:B------:R-:W-:Y:S01]  /*7ef0*/  @!PT LDS RZ, [RZ] ;  /* 0x00000000fffff984 */ /* 0x000fe20000000800 */
[----:B------:R-:W-:Y:S01]  /*7f00*/  @!PT LDS RZ, [RZ] ;  /* 0x00000000fffff984 */ /* 0x000fe20000000800 */
[----:B------:R-:W-:Y:S05]  /*7f10*/  @!P3 LDGSTS.E.BYPASS.LTC128B.128 [R233+0x14800], desc[UR24][R28.64+0x100] ;  /* 0x148001001ce9bfae */ /* 0x000fea000b981a18 */
        /* <DEDUP_REMOVED lines=44> */
[----:B------:R2:W-:Y:S05]  /*81e0*/  @!P2 LDGSTS.E.BYPASS.LTC128B.128 [R233+0x17800], desc[UR24][R2.64+0x180] ;  /* 0x1780018002e9afae */ /* 0x0005ea000b981a18 */
[----:B------:R-:W-:Y:S05]  /*81f0*/  @P2 STS.128 [R233+0x17800], RZ ;  /* 0x017800ffe9002388 */ /* 0x000fea0000000c00 */
[----:B------:R-:W-:Y:S05]  /*8200*/  LDSM.16.M88.4 R168, [R224] ;  /* 0x00000000e0a8783b */ /* 0x000fea0000000200 */
[----:B------:R-:W3:Y:S05]  /*8210*/  LDSM.16.M88.4 R172, [R214+UR6+0x8000] ;  /* 0x00800006d6ac783b */ /* 0x000eea0008000200 */
[----:B------:R-:W4:Y:S05]  /*8220*/  LDSM.16.M88.4 R176, [R214+UR6+0x8800] ;  /* 0x00880006d6b0783b */ /* 0x000f2a0008000200 */
[----:B------:R-:W5:Y:S05]  /*8230*/  LDSM.16.M88.4 R180, [R214+UR6+0x9000] ;  /* 0x00900006d6b4783b */ /* 0x000f6a0008000200 */
[----:B------:R-:W0:Y:S05]  /*8240*/  LDGDEPBAR ;  /* 0x00000000000079af */ /* 0x000e2a0000000000 */
[----:B------:R-:W1:Y:S05]  /*8250*/  LDSM.16.M88.4 R184, [R214+UR6+0x9800] ;  /* 0x00980006d6b8783b */ /* 0x000e6a0008000200 */
[----:B------:R-:W-:Y:S05]  /*8260*/  LDSM.16.M88.4 R188, [R223] ;  /* 0x00000000dfbc783b */ /* 0x000fea0000000200 */
[----:B------:R-:W-:Y:S05]  /*8270*/  LDSM.16.M88.4 R192, [R222+0x8800] ;  /* 0x00880000dec0783b */ /* 0x000fea0000000200 */
[----:B------:R-:W-:Y:S01]  /*8280*/  LDSM.16.M88.4 R196, [R222+0x9800] ;  /* 0x00980000dec4783b */ /* 0x000fe20000000200 */
[C---:B---3--:R-:W-:Y:S08]  /*8290*/  HMMA.16816.F32.BF16 R4, R168.reuse, R172, RZ ;  /* 0x000000aca804723c */ /* 0x048ff000000418ff */
[C---:B------:R-:W-:Y:S01]  /*82a0*/  HMMA.16816.F32.BF16 R8, R168.reuse, R174, RZ ;  /* 0x000000aea808723c */ /* 0x040fe200000418ff */
[----:B------:R-:W3:Y:S07]  /*82b0*/  LDSM.16.M88.4 R172, [R222+0x8000] ;  /* 0x00800000deac783b */ /* 0x000eee0000000200 */
[C---:B----4-:R-:W-:Y:S01]  /*82c0*/  HMMA.16816.F32.BF16 R12, R168.reuse, R176, RZ ;  /* 0x000000b0a80c723c */ /* 0x050fe200000418ff */
[----:B------:R-:W-:Y:S05]  /*82d0*/  SEL R177, R217, 0xffffffc0, !P0 ;  /* 0xffffffc0d9b17807 */ /* 0x000fea0004000000 */
[----:B------:R-:W-:Y:S02]  /*82e0*/  IMAD.IADD R166, R177, 0x1, R224 ;  /* 0x00000001b1a67824 */ /* 0x000fe400078e02e0 */
[C---:B------:R-:W-:Y:S01]  /*82f0*/  HMMA.16816.F32.BF16 R16, R168.reuse, R178, RZ ;  /* 0x000000b2a810723c */ /* 0x040fe200000418ff */
[----:B------:R-:W-:Y:S02]  /*8300*/  IMAD.IADD R164, R164, 0x1, R177 ;  /* 0x00000001a4a47824 */ /* 0x000fe400078e02b1 */
[----:B------:R-:W4:Y:S01]  /*8310*/  LDSM.16.M88.4 R176, [R222+0x9000] ;  /* 0x00900000deb0783b */ /* 0x000f220000000200 */
[C---:B--2---:R-:W-:Y:S02]  /*8320*/  IMAD.IADD R3, R213.reuse, 0x1, R166 ;  /* 0x00000001d5037824 */ /* 0x044fe400078e02a6 */
[----:B------:R-:W-:Y:S02]  /*8330*/  IMAD.IADD R2, R213, 0x1, R164 ;  /* 0x00000001d5027824 */ /* 0x000fe400078e02a4 */
[C---:B-----5:R-:W-:Y:S01]  /*8340*/  HMMA.16816.F32.BF16 R20, R168.reuse, R180, RZ ;  /* 0x000000b4a814723c */ /* 0x060fe200000418ff */
[----:B------:R-:W-:Y:S05]  /*8350*/  LDSM.16.M88.4 R200, [R166] ;  /* 0x00000000a6c8783b */ /* 0x000fea0000000200 */
[----:B------:R-:W2:Y:S02]  /*8360*/  LDSM.16.M88.4 R204, [R164+0x8000] ;  /* 0x00800000a4cc783b */ /* 0x000ea40000000200 */
[C---:B------:R-:W-:Y:S03]  /*8370*/  HMMA.16816.F32.BF16 R24, R168.reuse, R182, RZ ;  /* 0x000000b6a818723c */ /* 0x040fe600000418ff */
[----:B------:R-:W5:Y:S05]  /*8380*/  LDSM.16.M88.4 R180, [R164+0x8800] ;  /* 0x00880000a4b4783b */ /* 0x000f6a0000000200 */
[C---:B-1----:R-:W-:Y:S01]  /*8390*/  HMMA.16816.F32.BF16 R28, R168.reuse, R184, RZ ;  /* 0x000000b8a81c723c */ /* 0x042fe200000418ff */
[----:B------:R-:W-:Y:S07]  /*83a0*/  LDSM.16.M88.4 R208, [R2+0x8000] ;  /* 0x0080000002d0783b */ /* 0x000fee0000000200 */
[----:B------:R-:W-:Y:S01]  /*83b0*/  HMMA.16816.F32.BF16 R32, R168, R186, RZ ;  /* 0x000000baa820723c */ /* 0x000fe200000418ff */
[----:B------:R-:W1:Y:S05]  /*83c0*/  LDSM.16.M88.4 R168, [R164+0x9000] ;  /* 0x00900000a4a8783b */ /* 0x000e6a0000000200 */
[----:B------:R-:W-:Y:S02]  /*83d0*/  LDSM.16.M88.4 R184, [R3] ;  /* 0x0000000003b8783b */ /* 0x000fe40000000200 */
[C---:B---3--:R-:W-:Y:S08]  /*83e0*/  HMMA.16816.F32.BF16 R4, R188.reuse, R172, R4 ;  /* 0x000000acbc04723c */ /* 0x048ff00000041804 */
[C---:B------:R-:W-:Y:S01]  /*83f0*/  HMMA.16816.F32.BF16 R8, R188.reuse, R174, R8 ;  /* 0x000000aebc08723c */ /* 0x040fe20000041808 */
[----:B------:R-:W3:Y:S07]  /*8400*/  LDSM.16.M88.4 R172, [R164+0x9800] ;  /* 0x00980000a4ac783b */ /* 0x000eee0000000200 */
[C---:B------:R-:W-:Y:S08]  /*8410*/  HMMA.16816.F32.BF16 R12, R188.reuse, R192, R12 ;  /* 0x000000c0bc0c723c */ /* 0x040ff0000004180c */
[C---:B------:R-:W-:Y:S01]  /*8420*/  HMMA.16816.F32.BF16 R16, R188.reuse, R194, R16 ;  /* 0x000000c2bc10723c */ /* 0x040fe20000041810 */
[----:B------:R-:W3:Y:S07]  /*8430*/  LDSM.16.M88.4 R192, [R2+0x8800] ;  /* 0x0088000002c0783b */ /* 0x000eee0000000200 */
[C---:B----4-:R-:W-:Y:S08]  /*8440*/  HMMA.16816.F32.BF16 R20, R188.reuse, R176, R20 ;  /* 0x000000b0bc14723c */ /* 0x050ff00000041814 */
[C---:B------:R-:W-:Y:S01]  /*8450*/  HMMA.16816.F32.BF16 R24, R188.reuse, R178, R24 ;  /* 0x000000b2bc18723c */ /* 0x040fe20000041818 */
[----:B------:R-:W4:Y:S07]  /*8460*/  LDSM.16.M88.4 R176, [R2+0x9000] ;  /* 0x0090000002b0783b */ /* 0x000f2e0000000200 */
[C---:B------:R-:W-:Y:S08]  /*8470*/  HMMA.16816.F32.BF16 R28, R188.reuse, R196, R28 ;  /* 0x000000c4bc1c723c */ /* 0x040ff0000004181c */
[----:B------:R-:W-:Y:S01]  /*8480*/  HMMA.16816.F32.BF16 R32, R188, R198, R32 ;  /* 0x000000c6bc20723c */ /* 0x000fe20000041820 */
[----:B------:R-:W4:Y:S05]  /*8490*/  LDSM.16.M88.4 R188, [R2+0x9800] ;  /* 0x0098000002bc783b */ /* 0x000f2a0000000200 */
[----:B------:R-:W-:Y:S02]  /*84a0*/  LDSM.16.M88.4 R196, [R223+0x2000] ;  /* 0x00200000dfc4783b */ /* 0x000fe40000000200 */
[C---:B--2---:R-:W-:Y:S08]  /*84b0*/  HMMA.16816.F32.BF16 R4, R200.reuse, R204, R4 ;  /* 0x000000ccc804723c */ /* 0x044ff00000041804 */
[C---:B------:R-:W-:Y:S01]  /*84c0*/  HMMA.16816.F32.BF16 R8, R200.reuse, R206, R8 ;  /* 0x000000cec808723c */ /* 0x040fe20000041808 */
[----:B------:R-:W-:Y:S07]  /*84d0*/  LDSM.16.M88.4 R204, [R2+0xa000] ;  /* 0x00a0000002cc783b */ /* 0x000fee0000000200 */
[C---:B-----5:R-:W-:Y:S08]  /*84e0*/  HMMA.16816.F32.BF16 R12, R200.reuse, R180, R12 ;  /* 0x000000b4c80c723c */ /* 0x060ff0000004180c */
[C---:B------:R-:W-:Y:S01]  /*84f0*/  HMMA.16816.F32.BF16 R16, R200.reuse, R182, R16 ;  /* 0x000000b6c810723c */ /* 0x040fe20000041810 */
[----:B------:R-:W-:Y:S07]  /*8500*/  LDSM.16.M88.4 R180, [R214+UR6+0xa800] ;  /* 0x00a80006d6b4783b */ /* 0x000fee0008000200 */
[C---:B-1----:R-:W-:Y:S08]  /*8510*/  HMMA.16816.F32.BF16 R20, R200.reuse, R168, R20 ;  /* 0x000000a8c814723c */ /* 0x042ff00000041814 */
[C---:B------:R-:W-:Y:S01]  /*8520*/  HMMA.16816.F32.BF16 R24, R200.reuse, R170, R24 ;  /* 0x000000aac818723c */ /* 0x040fe20000041818 */
[----:B------:R-:W-:Y:S07]  /*8530*/  LDSM.16.M88.4 R168, [R224+0x2000] ;  /* 0x00200000e0a8783b */ /* 0x000fee0000000200 */
[C---:B---3--:R-:W-:Y:S08]  /*8540*/  HMMA.16816.F32.BF16 R28, R200.reuse, R172, R28 ;  /* 0x000000acc81c723c */ /* 0x048ff0000004181c */
[----:B------:R-:W-:Y:S01]  /*8550*/  HMMA.16816.F32.BF16 R32, R200, R174, R32 ;  /* 0x000000aec820723c */ /* 0x000fe20000041820 */
[----:B------:R-:W1:Y:S05]  /*8560*/  LDSM.16.M88.4 R172, [R214+UR6+0xa000] ;  /* 0x00a00006d6ac783b */ /* 0x000e6a0008000200 */
[----:B------:R-:W-:Y:S02]  /*8570*/  LDSM.16.M88.4 R200, [R222+0xa000] ;  /* 0x00a00000dec8783b */ /* 0x000fe40000000200 */
[C---:B------:R-:W-:Y:S08]  /*8580*/  HMMA.16816.F32.BF16 R4, R184.reuse, R208, R4 ;  /* 0x000000d0b804723c */ /* 0x040ff00000041804 */
[C---:B------:R-:W-:Y:S08]  /*8590*/  HMMA.16816.F32.BF16 R8, R184.reuse, R210, R8 ;  /* 0x000000d2b808723c */ /* 0x040ff00000041808 */
[C---:B------:R-:W-:Y:S08]  /*85a0*/  HMMA.16816.F32.BF16 R12, R184.reuse, R192, R12 ;  /* 0x000000c0b80c723c */ /* 0x040ff0000004180c */
[C---:B------:R-:W-:Y:S01]  /*85b0*/  HMMA.16816.F32.BF16 R16, R184.reuse, R194, R16 ;  /* 0x000000c2b810723c */ /* 0x040fe20000041810 */
[----:B------:R-:W2:Y:S07]  /*85c0*/  LDSM.16.M88.4 R192, [R214+UR6+0xb000] ;  /* 0x00b00006d6c0783b */ /* 0x000eae0008000200 */
[C---:B----4-:R-:W-:Y:S08]  /*85d0*/  HMMA.16816.F32.BF16 R20, R184.reuse, R176, R20 ;  /* 0x000000b0b814723c */ /* 0x050ff00000041814 */
[C---:B------:R-:W-:Y:S01]  /*85e0*/  HMMA.16816.F32.BF16 R24, R184.reuse, R178, R24 ;  /* 0x000000b2b818723c */ /* 0x040fe20000041818 */
[----:B------:R-:W3:Y:S07]  /*85f0*/  LDSM.16.M88.4 R176, [R214+UR6+0xb800] ;  /* 0x00b80006d6b0783b */ /* 0x000eee0008000200 */
[C---:B------:R-:W-:Y:S08]  /*8600*/  HMMA.16816.F32.BF16 R28, R184.reuse, R188, R28 ;  /* 0x000000bcb81c723c */ /* 0x040ff0000004181c */
[----:B------:R-:W-:Y:S01]  /*8610*/  HMMA.16816.F32.BF16 R32, R184, R190, R32 ;  /* 0x000000beb820723c */ /* 0x000fe20000041820 */
[----:B------:R-:W4:Y:S05]  /*8620*/  LDSM.16.M88.4 R184, [R222+0xa800] ;  /* 0x00a80000deb8783b */ /* 0x000f2a0000000200 */
[----:B------:R-:W-:Y:S02]  /*8630*/  LDSM.16.M88.4 R188, [R164+0xa800] ;  /* 0x00a80000a4bc783b */ /* 0x000fe40000000200 */
[C---:B-1----:R-:W-:Y:S08]  /*8640*/  HMMA.16816.F32.BF16 R4, R168.reuse, R172, R4 ;  /* 0x000000aca804723c */ /* 0x042ff00000041804 */
[C---:B------:R-:W-:Y:S01]  /*8650*/  HMMA.16816.F32.BF16 R8, R168.reuse, R174, R8 ;  /* 0x000000aea808723c */ /* 0x040fe20000041808 */
[----:B------:R-:W1:Y:S07]  /*8660*/  LDSM.16.M88.4 R172, [R222+0xb000] ;  /* 0x00b00000deac783b */ /* 0x000e6e0000000200 */
[C---:B------:R-:W-:Y:S08]  /*8670*/  HMMA.16816.F32.BF16 R12, R168.reuse, R180, R12 ;  /* 0x000000b4a80c723c */ /* 0x040ff0000004180c */
[C---:B------:R-:W-:Y:S01]  /*8680*/  HMMA.16816.F32.BF16 R16, R168.reuse, R182, R16 ;  /* 0x000000b6a810723c */ /* 0x040fe20000041810 */
[----:B------:R-:W-:Y:S07]  /*8690*/  LDSM.16.M88.4 R180, [R164+0xa000] ;  /* 0x00a00000a4b4783b */ /* 0x000fee0000000200 */
[C---:B--2---:R-:W-:Y:S08]  /*86a0*/  HMMA.16816.F32.BF16 R20, R168.reuse, R192, R20 ;  /* 0x000000c0a814723c */ /* 0x044ff00000041814 */
[C---:B------:R-:W-:Y:S01]  /*86b0*/  HMMA.16816.F32.BF16 R24, R168.reuse, R194, R24 ;  /* 0x000000c2a818723c */ /* 0x040fe20000041818 */
[----:B------:R-:W-:Y:S07]  /*86c0*/  LDSM.16.M88.4 R192, [R164+0xb000] ;  /* 0x00b00000a4c0783b */ /* 0x000fee0000000200 */
[C---:B---3--:R-:W-:Y:S08]  /*86d0*/  HMMA.16816.F32.BF16 R28, R168.reuse, R176, R28 ;  /* 0x000000b0a81c723c */ /* 0x048ff0000004181c */
[----:B------:R-:W-:Y:S01]  /*86e0*/  HMMA.16816.F32.BF16 R32, R168, R178, R32 ;  /* 0x000000b2a820723c */ /* 0x000fe20000041820 */
[----:B------:R-:W2:Y:S05]  /*86f0*/  LDSM.16.M88.4 R168, [R222+0xb800] ;  /* 0x00b80000dea8783b */ /* 0x000eaa0000000200 */
[----:B------:R-:W3:Y:S02]  /*8700*/  LDSM.16.M88.4 R176, [R166+0x2000] ;  /* 0x00200000a6b0783b */ /* 0x000ee40000000200 */
[C---:B------:R-:W-:Y:S08]  /*8710*/  HMMA.16816.F32.BF16 R4, R196.reuse, R200, R4 ;  /* 0x000000c8c404723c */ /* 0x040ff00000041804 */
[C---:B------:R-:W-:Y:S01]  /*8720*/  HMMA.16816.F32.BF16 R8, R196.reuse, R202, R8 ;  /* 0x000000cac408723c */ /* 0x040fe20000041808 */
[----:B------:R-:W-:Y:S07]  /*8730*/  LDSM.16.M88.4 R200, [R3+0x2000] ;  /* 0x0020000003c8783b */ /* 0x000fee0000000200 */
[C---:B----4-:R-:W-:Y:S08]  /*8740*/  HMMA.16816.F32.BF16 R12, R196.reuse, R184, R12 ;  /* 0x000000b8c40c723c */ /* 0x050ff0000004180c */
[C---:B------:R-:W-:Y:S01]  /*8750*/  HMMA.16816.F32.BF16 R16, R196.reuse, R186, R16 ;  /* 0x000000bac410723c */ /* 0x040fe20000041810 */
[----:B------:R-:W4:Y:S07]  /*8760*/  LDSM.16.M88.4 R184, [R164+0xb800] ;  /* 0x00b80000a4b8783b */ /* 0x000f2e0000000200 */
[C---:B-1----:R-:W-:Y:S08]  /*8770*/  HMMA.16816.F32.BF16 R20, R196.reuse, R172, R20 ;  /* 0x000000acc414723c */ /* 0x042ff00000041814 */
[C---:B------:R-:W-:Y:S01]  /*8780*/  HMMA.16816.F32.BF16 R24, R196.reuse, R174, R24 ;  /* 0x000000aec418723c */ /* 0x040fe20000041818 */
[----:B------:R-:W1:Y:S07]  /*8790*/  LDSM.16.M88.4 R172, [R2+0xa800] ;  /* 0x00a8000002ac783b */ /* 0x000e6e0000000200 */
[C---:B--2---:R-:W-:Y:S08]  /*87a0*/  HMMA.16816.F32.BF16 R28, R196.reuse, R168, R28 ;  /* 0x000000a8c41c723c */ /* 0x044ff0000004181c */
[----:B------:R-:W-:Y:S01]  /*87b0*/  HMMA.16816.F32.BF16 R32, R196, R170, R32 ;  /* 0x000000aac420723c */ /* 0x000fe20000041820 */
[----:B------:R-:W2:Y:S05]  /*87c0*/  LDSM.16.M88.4 R168, [R2+0xb000] ;  /* 0x00b0000002a8783b */ /* 0x000eaa0000000200 */
[----:B------:R-:W5:Y:S02]  /*87d0*/  LDSM.16.M88.4 R196, [R2+0xb800] ;  /* 0x00b8000002c4783b */ /* 0x000f640000000200 */
[C---:B---3--:R-:W-:Y:S08]  /*87e0*/  HMMA.16816.F32.BF16 R4, R176.reuse, R180, R4 ;  /* 0x000000b4b004723c */ /* 0x048ff00000041804 */
[C---:B------:R-:W-:Y:S01]  /*87f0*/  HMMA.16816.F32.BF16 R8, R176.reuse, R182, R8 ;  /* 0x000000b6b008723c */ /* 0x040fe20000041808 */
[----:B------:R-:W-:Y:S07]  /*8800*/  LDSM.16.M88.4 R180, [R224+0x4000] ;  /* 0x00400000e0b4783b */ /* 0x000fee0000000200 */
[C---:B------:R-:W-:Y:S08]  /*8810*/  HMMA.16816.F32.BF16 R12, R176.reuse, R188, R12 ;  /* 0x000000bcb00c723c */ /* 0x040ff0000004180c */
[C---:B------:R-:W-:Y:S01]  /*8820*/  HMMA.16816.F32.BF16 R16, R176.reuse, R190, R16 ;  /* 0x000000beb010723c */ /* 0x040fe20000041810 */
[----:B------:R-:W3:Y:S07]  /*8830*/  LDSM.16.M88.4 R188, [R214+UR6+0xc000] ;  /* 0x00c00006d6bc783b */ /* 0x000eee0008000200 */
[C---:B------:R-:W-:Y:S08]  /*8840*/  HMMA.16816.F32.BF16 R20, R176.reuse, R192, R20 ;  /* 0x000000c0b014723c */ /* 0x040ff00000041814 */
[C---:B------:R-:W-:Y:S01]  /*8850*/  HMMA.16816.F32.BF16 R24, R176.reuse, R194, R24 ;  /* 0x000000c2b018723c */ /* 0x040fe20000041818 */
[----:B------:R-:W-:Y:S07]  /*8860*/  LDSM.16.M88.4 R192, [R222+0xc000] ;  /* 0x00c00000dec0783b */ /* 0x000fee0000000200 */
[C---:B----4-:R-:W-:Y:S08]  /*8870*/  HMMA.16816.F32.BF16 R28, R176.reuse, R184, R28 ;  /* 0x000000b8b01c723c */ /* 0x050ff0000004181c */
[----:B------:R-:W-:Y:S01]  /*8880*/  HMMA.16816.F32.BF16 R32, R176, R186, R32 ;  /* 0x000000bab020723c */ /* 0x000fe20000041820 */
[----:B------:R-:W4:Y:S05]  /*8890*/  LDSM.16.M88.4 R176, [R214+UR6+0xc800] ;  /* 0x00c80006d6b0783b */ /* 0x000f2a0008000200 */
[----:B------:R-:W4:Y:S02]  /*88a0*/  LDSM.16.M88.4 R184, [R214+UR6+0xd000] ;  /* 0x00d00006d6b8783b */ /* 0x000f240008000200 */
[C---:B------:R-:W-:Y:S08]  /*88b0*/  HMMA.16816.F32.BF16 R4, R200.reuse, R204, R4 ;  /* 0x000000ccc804723c */ /* 0x040ff00000041804 */
[C---:B------:R-:W-:Y:S01]  /*88c0*/  HMMA.16816.F32.BF16 R8, R200.reuse, R206, R8 ;  /* 0x000000cec808723c */ /* 0x040fe20000041808 */
[----:B------:R-:W-:Y:S07]  /*88d0*/  LDSM.16.M88.4 R204, [R164+0xc800] ;  /* 0x00c80000a4cc783b */ /* 0x000fee0000000200 */
[C---:B-1----:R-:W-:Y:S08]  /*88e0*/  HMMA.16816.F32.BF16 R12, R200.reuse, R172, R12 ;  /* 0x000000acc80c723c */ /* 0x042ff0000004180c */
[C---:B------:R-:W-:Y:S01]  /*88f0*/  HMMA.16816.F32.BF16 R16, R200.reuse, R174, R16 ;  /* 0x000000aec810723c */ /* 0x040fe20000041810 */
[----:B------:R-:W-:Y:S07]  /*8900*/  LDSM.16.M88.4 R172, [R223+0x4000] ;  /* 0x00400000dfac783b */ /* 0x000fee0000000200 */
[C---:B--2---:R-:W-:Y:S08]  /*8910*/  HMMA.16816.F32.BF16 R20, R200.reuse, R168, R20 ;  /* 0x000000a8c814723c */ /* 0x044ff00000041814 */
[C---:B------:R-:W-:Y:S01]  /*8920*/  HMMA.16816.F32.BF16 R24, R200.reuse, R170, R24 ;  /* 0x000000aac818723c */ /* 0x040fe20000041818 */
[----:B------:R-:W1:Y:S07]  /*8930*/  LDSM.16.M88.4 R168, [R214+UR6+0xd800] ;  /* 0x00d80006d6a8783b */ /* 0x000e6e0008000200 */
[C---:B-----5:R-:W-:Y:S08]  /*8940*/  HMMA.16816.F32.BF16 R28, R200.reuse, R196, R28 ;  /* 0x000000c4c81c723c */ /* 0x060ff0000004181c */
[----:B------:R-:W-:Y:S01]  /*8950*/  HMMA.16816.F32.BF16 R32, R200, R198, R32 ;  /* 0x000000c6c820723c */ /* 0x000fe20000041820 */
[----:B------:R-:W2:Y:S05]  /*8960*/  LDSM.16.M88.4 R196, [R222+0xc800] ;  /* 0x00c80000dec4783b */ /* 0x000eaa0000000200 */
[----:B------:R-:W5:Y:S02]  /*8970*/  LDSM.16.M88.4 R200, [R222+0xd000] ;  /* 0x00d00000dec8783b */ /* 0x000f640000000200 */
[C---:B---3--:R-:W-:Y:S08]  /*8980*/  HMMA.16816.F32.BF16 R4, R180.reuse, R188, R4 ;  /* 0x000000bcb404723c */ /* 0x048ff00000041804 */
[C---:B------:R-:W-:Y:S01]  /*8990*/  HMMA.16816.F32.BF16 R8, R180.reuse, R190, R8 ;  /* 0x000000beb408723c */ /* 0x040fe20000041808 */
[----:B------:R-:W-:Y:S07]  /*89a0*/  LDSM.16.M88.4 R188, [R164+0xc000] ;  /* 0x00c00000a4bc783b */ /* 0x000fee0000000200 */
[C---:B----4-:R-:W-:Y:S08]  /*89b0*/  HMMA.16816.F32.BF16 R12, R180.reuse, R176, R12 ;  /* 0x000000b0b40c723c */ /* 0x050ff0000004180c */
[C---:B------:R-:W-:Y:S01]  /*89c0*/  HMMA.16816.F32.BF16 R16, R180.reuse, R178, R16 ;  /* 0x000000b2b410723c */ /* 0x040fe20000041810 */
[----:B------:R-:W3:Y:S07]  /*89d0*/  LDSM.16.M88.4 R176, [R222+0xd800] ;  /* 0x00d80000deb0783b */ /* 0x000eee0000000200 */
[C---:B------:R-:W-:Y:S08]  /*89e0*/  HMMA.16816.F32.BF16 R20, R180.reuse, R184, R20 ;  /* 0x000000b8b414723c */ /* 0x040ff00000041814 */
[C---:B------:R-:W-:Y:S01]  /*89f0*/  HMMA.16816.F32.BF16 R24, R180.reuse, R186, R24 ;  /* 0x000000bab418723c */ /* 0x040fe20000041818 */
[----:B------:R-:W4:Y:S07]  /*8a00*/  LDSM.16.M88.4 R184, [R166+0x4000] ;  /* 0x00400000a6b8783b */ /* 0x000f2e0000000200 */
[C---:B-1----:R-:W-:Y:S08]  /*8a10*/  HMMA.16816.F32.BF16 R28, R180.reuse, R168, R28 ;  /* 0x000000a8b41c723c */ /* 0x042ff0000004181c */
[----:B------:R-:W-:Y:S01]  /*8a20*/  HMMA.16816.F32.BF16 R32, R180, R170, R32 ;  /* 0x000000aab420723c */ /* 0x000fe20000041820 */
[----:B------:R-:W1:Y:S05]  /*8a30*/  LDSM.16.M88.4 R168, [R164+0xd000] ;  /* 0x00d00000a4a8783b */ /* 0x000e6a0000000200 */
[----:B------:R-:W1:Y:S02]  /*8a40*/  LDSM.16.M88.4 R180, [R164+0xd800] ;  /* 0x00d80000a4b4783b */ /* 0x000e640000000200 */
[C---:B------:R-:W-:Y:S08]  /*8a50*/  HMMA.16816.F32.BF16 R4, R172.reuse, R192, R4 ;  /* 0x000000c0ac04723c */ /* 0x040ff00000041804 */
[C---:B------:R-:W-:Y:S01]  /*8a60*/  HMMA.16816.F32.BF16 R8, R172.reuse, R194, R8 ;  /* 0x000000c2ac08723c */ /* 0x040fe20000041808 */
[----:B------:R-:W-:Y:S07]  /*8a70*/  LDSM.16.M88.4 R192, [R3+0x4000] ;  /* 0x0040000003c0783b */ /* 0x000fee0000000200 */
[C---:B--2---:R-:W-:Y:S08]  /*8a80*/  HMMA.16816.F32.BF16 R12, R172.reuse, R196, R12 ;  /* 0x000000c4ac0c723c */ /* 0x044ff0000004180c */
[C---:B------:R-:W-:Y:S01]  /*8a90*/  HMMA.16816.F32.BF16 R16, R172.reuse, R198, R16 ;  /* 0x000000c6ac10723c */ /* 0x040fe20000041810 */
[----:B------:R-:W2:Y:S07]  /*8aa0*/  LDSM.16.M88.4 R196, [R2+0xc000] ;  /* 0x00c0000002c4783b */ /* 0x000eae0000000200 */
[C---:B-----5:R-:W-:Y:S08]  /*8ab0*/  HMMA.16816.F32.BF16 R20, R172.reuse, R200, R20 ;  /* 0x000000c8ac14723c */ /* 0x060ff00000041814 */
[C---:B------:R-:W-:Y:S01]  /*8ac0*/  HMMA.16816.F32.BF16 R24, R172.reuse, R202, R24 ;  /* 0x000000caac18723c */ /* 0x040fe20000041818 */
[----:B------:R-:W-:Y:S07]  /*8ad0*/  LDSM.16.M88.4 R200, [R164+0xf800] ;  /* 0x00f80000a4c8783b */ /* 0x000fee0000000200 */
[C---:B---3--:R-:W-:Y:S08]  /*8ae0*/  HMMA.16816.F32.BF16 R28, R172.reuse, R176, R28 ;  /* 0x000000b0ac1c723c */ /* 0x048ff0000004181c */
[----:B------:R-:W-:Y:S01]  /*8af0*/  HMMA.16816.F32.BF16 R32, R172, R178, R32 ;  /* 0x000000b2ac20723c */ /* 0x000fe20000041820 */
[----:B------:R-:W3:Y:S05]  /*8b00*/  LDSM.16.M88.4 R172, [R2+0xc800] ;  /* 0x00c8000002ac783b */ /* 0x000eea0000000200 */
[----:B------:R-:W5:Y:S02]  /*8b10*/  LDSM.16.M88.4 R176, [R2+0xd000] ;  /* 0x00d0000002b0783b */ /* 0x000f640000000200 */
[C---:B----4-:R-:W-:Y:S08]  /*8b20*/  HMMA.16816.F32.BF16 R4, R184.reuse, R188, R4 ;  /* 0x000000bcb804723c */ /* 0x050ff00000041804 */
[C---:B------:R-:W-:Y:S01]  /*8b30*/  HMMA.16816.F32.BF16 R8, R184.reuse, R190, R8 ;  /* 0x000000beb808723c */ /* 0x040fe20000041808 */
[----:B------:R-:W4:Y:S07]  /*8b40*/  LDSM.16.M88.4 R188, [R2+0xd800] ;  /* 0x00d8000002bc783b */ /* 0x000f2e0000000200 */
[C---:B------:R-:W-:Y:S08]  /*8b50*/  HMMA.16816.F32.BF16 R12, R184.reuse, R204, R12 ;  /* 0x000000ccb80c723c */ /* 0x040ff0000004180c */
[C---:B------:R-:W-:Y:S08]  /*8b60*/  HMMA.16816.F32.BF16 R16, R184.reuse, R206, R16 ;  /* 0x000000ceb810723c */ /* 0x040ff00000041810 */
[C---:B-1----:R-:W-:Y:S08]  /*8b70*/  HMMA.16816.F32.BF16 R20, R184.reuse, R168, R20 ;  /* 0x000000a8b814723c */ /* 0x042ff00000041814 */
[C---:B------:R-:W-:Y:S01]  /*8b80*/  HMMA.16816.F32.BF16 R24, R184.reuse, R170, R24 ;  /* 0x000000aab818723c */ /* 0x040fe20000041818 */
[----:B------:R-:W-:Y:S07]  /*8b90*/  LDSM.16.M88.4 R168, [R224+0x6000] ;  /* 0x00600000e0a8783b */ /* 0x000fee0000000200 */
[C---:B------:R-:W-:Y:S08]  /*8ba0*/  HMMA.16816.F32.BF16 R28, R184.reuse, R180, R28 ;  /* 0x000000b4b81c723c */ /* 0x040ff0000004181c */
[----:B------:R-:W-:Y:S01]  /*8bb0*/  HMMA.16816.F32.BF16 R32, R184, R182, R32 ;  /* 0x000000b6b820723c */ /* 0x000fe20000041820 */
[----:B------:R-:W1:Y:S05]  /*8bc0*/  LDSM.16.M88.4 R180, [R214+UR6+0xe000] ;  /* 0x00e00006d6b4783b */ /* 0x000e6a0008000200 */
[----:B------:R-:W-:Y:S02]  /*8bd0*/  LDSM.16.M88.4 R184, [R214+UR6+0xf800] ;  /* 0x00f80006d6b8783b */ /* 0x000fe40008000200 */
[C---:B--2---:R-:W-:Y:S08]  /*8be0*/  HMMA.16816.F32.BF16 R4, R192.reuse, R196, R4 ;  /* 0x000000c4c004723c */ /* 0x044ff00000041804 */
[C---:B------:R-:W-:Y:S01]  /*8bf0*/  HMMA.16816.F32.BF16 R8, R192.reuse, R198, R8 ;  /* 0x000000c6c008723c */ /* 0x040fe20000041808 */
[----:B------:R-:W-:Y:S07]  /*8c00*/  LDSM.16.M88.4 R196, [R164+0xf000] ;  /* 0x00f00000a4c4783b */ /* 0x000fee0000000200 */
[C---:B---3--:R-:W-:Y:S08]  /*8c10*/  HMMA.16816.F32.BF16 R12, R192.reuse, R172, R12 ;  /* 0x000000acc00c723c */ /* 0x048ff0000004180c */
[C---:B------:R-:W-:Y:S01]  /*8c20*/  HMMA.16816.F32.BF16 R16, R192.reuse, R174, R16 ;  /* 0x000000aec010723c */ /* 0x040fe20000041810 */
[----:B------:R-:W2:Y:S07]  /*8c30*/  LDSM.16.M88.4 R172, [R214+UR6+0xe800] ;  /* 0x00e80006d6ac783b */ /* 0x000eae0008000200 */
[C---:B-----5:R-:W-:Y:S08]  /*8c40*/  HMMA.16816.F32.BF16 R20, R192.reuse, R176, R20 ;  /* 0x000000b0c014723c */ /* 0x060ff00000041814 */
[C---:B------:R-:W-:Y:S01]  /*8c50*/  HMMA.16816.F32.BF16 R24, R192.reuse, R178, R24 ;  /* 0x000000b2c018723c */ /* 0x040fe20000041818 */
[----:B------:R-:W3:Y:S07]  /*8c60*/  LDSM.16.M88.4 R176, [R214+UR6+0xf000] ;  /* 0x00f00006d6b0783b */ /* 0x000eee0008000200 */
[C---:B----4-:R-:W-:Y:S08]  /*8c70*/  HMMA.16816.F32.BF16 R28, R192.reuse, R188, R28 ;  /* 0x000000bcc01c723c */ /* 0x050ff0000004181c */
[----:B------:R-:W-:Y:S01]  /*8c80*/  HMMA.16816.F32.BF16 R32, R192, R190, R32 ;  /* 0x000000bec020723c */ /* 0x000fe20000041820 */
[----:B------:R-:W-:Y:S05]  /*8c90*/  LDSM.16.M88.4 R188, [R223+0x6000] ;  /* 0x00600000dfbc783b */ /* 0x000fea0000000200 */
[----:B------:R-:W4:Y:S02]  /*8ca0*/  LDSM.16.M88.4 R192, [R222+0xe000] ;  /* 0x00e00000dec0783b */ /* 0x000f240000000200 */
[C---:B-1----:R-:W-:Y:S08]  /*8cb0*/  HMMA.16816.F32.BF16 R4, R168.reuse, R180, R4 ;  /* 0x000000b4a804723c */ /* 0x042ff00000041804 */
[C---:B------:R-:W-:Y:S01]  /*8cc0*/  HMMA.16816.F32.BF16 R8, R168.reuse, R182, R8 ;  /* 0x000000b6a808723c */ /* 0x040fe20000041808 */
[----:B------:R-:W1:Y:S07]  /*8cd0*/  LDSM.16.M88.4 R180, [R222+0xe800] ;  /* 0x00e80000deb4783b */ /* 0x000e6e0000000200 */
[C---:B--2---:R-:W-:Y:S08]  /*8ce0*/  HMMA.16816.F32.BF16 R12, R168.reuse, R172, R12 ;  /* 0x000000aca80c723c */ /* 0x044ff0000004180c */
[C---:B------:R-:W-:Y:S01]  /*8cf0*/  HMMA.16816.F32.BF16 R16, R168.reuse, R174, R16 ;  /* 0x000000aea810723c */ /* 0x040fe20000041810 */
[----:B------:R-:W2:Y:S07]  /*8d00*/  LDSM.16.M88.4 R172, [R222+0xf000] ;  /* 0x00f00000deac783b */ /* 0x000eae0000000200 */
[C---:B---3--:R-:W-:Y:S08]  /*8d10*/  HMMA.16816.F32.BF16 R20, R168.reuse, R176, R20 ;  /* 0x000000b0a814723c */ /* 0x048ff00000041814 */
[C---:B------:R-:W-:Y:S01]  /*8d20*/  HMMA.16816.F32.BF16 R24, R168.reuse, R178, R24 ;  /* 0x000000b2a818723c */ /* 0x040fe20000041818 */
[----:B------:R-:W3:Y:S07]  /*8d30*/  LDSM.16.M88.4 R176, [R222+0xf800] ;  /* 0x00f80000deb0783b */ /* 0x000eee0000000200 */
[C---:B------:R-:W-:Y:S08]  /*8d40*/  HMMA.16816.F32.BF16 R28, R168.reuse, R184, R28 ;  /* 0x000000b8a81c723c */ /* 0x040ff0000004181c */
[----:B------:R-:W-:Y:S01]  /*8d50*/  HMMA.16816.F32.BF16 R32, R168, R186, R32 ;  /* 0x000000baa820723c */ /* 0x000fe20000041820 */
[----:B------:R-:W-:Y:S05]  /*8d60*/  LDSM.16.M88.4 R168, [R166+0x6000] ;  /* 0x00600000a6a8783b */ /* 0x000fea0000000200 */
[----:B------:R-:W5:Y:S02]  /*8d70*/  LDSM.16.M88.4 R184, [R164+0xe000] ;  /* 0x00e00000a4b8783b */ /* 0x000f640000000200 */
[C---:B----4-:R-:W-:Y:S08]  /*8d80*/  HMMA.16816.F32.BF16 R4, R188.reuse, R192, R4 ;  /* 0x000000c0bc04723c */ /* 0x050ff00000041804 */
[C---:B------:R-:W-:Y:S01]  /*8d90*/  HMMA.16816.F32.BF16 R8, R188.reuse, R194, R8 ;  /* 0x000000c2bc08723c */ /* 0x040fe20000041808 */
[----:B------:R-:W4:Y:S07]  /*8da0*/  LDSM.16.M88.4 R192, [R164+0xe800] ;  /* 0x00e80000a4c0783b */ /* 0x000f2e0000000200 */
[C---:B-1----:R-:W-:Y:S08]  /*8db0*/  HMMA.16816.F32.BF16 R12, R188.reuse, R180, R12 ;  /* 0x000000b4bc0c723c */ /* 0x042ff0000004180c */
[C---:B------:R-:W-:Y:S01]  /*8dc0*/  HMMA.16816.F32.BF16 R16, R188.reuse, R182, R16 ;  /* 0x000000b6bc10723c */ /* 0x040fe20000041810 */
[----:B------:R-:W-:Y:S07]  /*8dd0*/  LDSM.16.M88.4 R180, [R2+0xe000] ;  /* 0x00e0000002b4783b */ /* 0x000fee0000000200 */
[C---:B--2---:R-:W-:Y:S08]  /*8de0*/  HMMA.16816.F32.BF16 R20, R188.reuse, R172, R20 ;  /* 0x000000acbc14723c */ /* 0x044ff00000041814 */
[C---:B------:R-:W-:Y:S01]  /*8df0*/  HMMA.16816.F32.BF16 R24, R188.reuse, R174, R24 ;  /* 0x000000aebc18723c */ /* 0x040fe20000041818 */
[----:B------:R1:W2:Y:S07]  /*8e00*/  LDSM.16.M88.4 R172, [R3+0x6000] ;  /* 0x0060000003ac783b */ /* 0x0002ae0000000200 */
[C---:B---3--:R-:W-:Y:S08]  /*8e10*/  HMMA.16816.F32.BF16 R28, R188.reuse, R176, R28 ;  /* 0x000000b0bc1c723c */ /* 0x048ff0000004181c */
[----:B------:R-:W-:Y:S01]  /*8e20*/  HMMA.16816.F32.BF16 R32, R188, R178, R32 ;  /* 0x000000b2bc20723c */ /* 0x000fe20000041820 */
[----:B------:R-:W3:Y:S07]  /*8e30*/  LDSM.16.M88.4 R176, [R2+0xe800] ;  /* 0x00e8000002b0783b */ /* 0x000eee0000000200 */
[C---:B-----5:R-:W-:Y:S01]  /*8e40*/  HMMA.16816.F32.BF16 R4, R168.reuse, R184, R4 ;  /* 0x000000b8a804723c */ /* 0x060fe20000041804 */
[----:B-1----:R-:W-:Y:S04]  /*8e50*/  IMAD.U32 R3, RZ, RZ, UR11 ;  /* 0x0000000bff037e24 */ /* 0x002fe8000f8e00ff */
[----:B------:R-:W-:Y:S03]  /*8e60*/  IMAD R3, R3, 0x40, R234 ;  /* 0x0000004003037824 */ /* 0x000fe600078e02ea */
[C---:B------:R-:W-:Y:S03]  /*8e70*/  HMMA.16816.F32.BF16 R8, R168.reuse, R186, R8 ;  /* 0x000000baa808723c */ /* 0x040fe60000041808 */
[----:B------:R-:W-:Y:S01]  /*8e80*/  LOP3.LUT R167, RZ, R3, RZ, 0x33, !PT ;  /* 0x00000003ffa77212 */ /* 0x000fe200078e33ff */
[C-C-:B------:R-:W-:Y:S02]  /*8e90*/  IMAD.IADD R204, R238.reuse, 0x1, -R3.reuse ;  /* 0x00000001eecc7824 */ /* 0x140fe400078e0a03 */
[----:B------:R-:W-:Y:S02]  /*8ea0*/  IMAD.IADD R205, R231, 0x1, -R3 ;  /* 0x00000001e7cd7824 */ /* 0x000fe400078e0a03 */
[C---:B----4-:R-:W-:Y:S03]  /*8eb0*/  HMMA.16816.F32.BF16 R12, R168.reuse, R192, R12 ;  /* 0x000000c0a80c723c */ /* 0x050fe6000004180c */
[----:B------:R-:W-:Y:S01]  /*8ec0*/  IABS R205, R205 ;  /* 0x000000cd00cd7213 */ /* 0x000fe20000000000 */
[----:B------:R-:W-:Y:S01]  /*8ed0*/  IMAD.IADD R208, R238, 0x1, R167 ;  /* 0x00000001eed07824 */ /* 0x000fe200078e02a7 */
[----:B------:R-:W-:Y:S01]  /*8ee0*/  IABS R167, R204 ;  /* 0x000000cc00a77213 */ /* 0x000fe20000000000 */
[----:B------:R-:W-:Y:S01]  /*8ef0*/  VIADD R207, R204, 0xfffffff8 ;  /* 0xfffffff8cccf7836 */ /* 0x000fe20000000000 */
[--C-:B------:R-:W-:Y:S01]  /*8f00*/  IADD3 R204, PT, PT, R238, -0x9, -R3.reuse ;  /* 0xfffffff7eecc7810 */ /* 0x100fe20007ffe803 */
[C---:B------:R-:W-:Y:S03]  /*8f10*/  HMMA.16816.F32.BF16 R16, R168.reuse, R194, R16 ;  /* 0x000000c2a810723c */ /* 0x040fe60000041810 */
[----:B------:R-:W-:Y:S01]  /*8f20*/  IABS R204, R204 ;  /* 0x000000cc00cc7213 */ /* 0x000fe20000000000 */
[----:B------:R-:W-:Y:S01]  /*8f30*/  VIADD R206, R208, 0x8 ;  /* 0x00000008d0ce7836 */ /* 0x000fe20000000000 */
[----:B------:R-:W-:Y:S02]  /*8f40*/  I2FP.F32.S32 R205, R205 ;  /* 0x000000cd00cd7245 */ /* 0x000fe40000201400 */
[----:B------:R-:W-:Y:S01]  /*8f50*/  I2FP.F32.S32 R204, R204 ;  /* 0x000000cc00cc7245 */ /* 0x000fe20000201400 */
[C---:B------:R-:W-:Y:S03]  /*8f60*/  HMMA.16816.F32.BF16 R20, R168.reuse, R196, R20 ;  /* 0x000000c4a814723c */ /* 0x040fe60000041814 */
[----:B------:R-:W-:Y:S02]  /*8f70*/  IABS R206, R206 ;  /* 0x000000ce00ce7213 */ /* 0x000fe40000000000 */
[----:B------:R-:W-:Y:S02]  /*8f80*/  I2FP.F32.S32 R167, R167 ;  /* 0x000000a700a77245 */ /* 0x000fe40000201400 */
[----:B------:R-:W-:Y:S01]  /*8f90*/  I2FP.F32.S32 R206, R206 ;  /* 0x000000ce00ce7245 */ /* 0x000fe20000201400 */
[C---:B------:R-:W-:Y:S03]  /*8fa0*/  HMMA.16816.F32.BF16 R24, R168.reuse, R198, R24 ;  /* 0x000000c6a818723c */ /* 0x040fe60000041818 */
[----:B------:R-:W-:Y:S02]  /*8fb0*/  IABS R208, R208 ;  /* 0x000000d000d07213 */ /* 0x000fe40000000000 */
[----:B------:R-:W-:Y:S02]  /*8fc0*/  IABS R207, R207 ;  /* 0x000000cf00cf7213 */ /* 0x000fe40000000000 */
[----:B------:R-:W-:Y:S01]  /*8fd0*/  I2FP.F32.S32 R208, R208 ;  /* 0x000000d000d07245 */ /* 0x000fe20000201400 */
[C---:B------:R-:W-:Y:S03]  /*8fe0*/  HMMA.16816.F32.BF16 R28, R168.reuse, R200, R28 ;  /* 0x000000c8a81c723c */ /* 0x040fe6000004181c */
[----:B------:R-:W-:Y:S05]  /*8ff0*/  I2FP.F32.S32 R207, R207 ;  /* 0x000000cf00cf7245 */ /* 0x000fea0000201400 */
[----:B------:R-:W-:Y:S01]  /*9000*/  HMMA.16816.F32.BF16 R32, R168, R202, R32 ;  /* 0x000000caa820723c */ /* 0x000fe20000041820 */
[----:B------:R-:W1:Y:S07]  /*9010*/  LDSM.16.M88.4 R168, [R2+0xf000] ;  /* 0x00f0000002a8783b */ /* 0x000e6e0000000200 */
[C---:B--2---:R-:W-:Y:S08]  /*9020*/  HMMA.16816.F32.BF16 R4, R172.reuse, R180, R4 ;  /* 0x000000b4ac04723c */ /* 0x044ff00000041804 */
[C---:B------:R-:W-:Y:S08]  /*9030*/  HMMA.16816.F32.BF16 R8, R172.reuse, R182, R8 ;  /* 0x000000b6ac08723c */ /* 0x040ff00000041808 */
[C---:B---3--:R-:W-:Y:S03]  /*9040*/  HMMA.16816.F32.BF16 R12, R172.reuse, R176, R12 ;  /* 0x000000b0ac0c723c */ /* 0x048fe6000004180c */
[----:B------:R-:W-:Y:S01]  /*9050*/  FFMA.FTZ R6, R205, -UR5, R6 ;  /* 0x80000005cd067c23 */ /* 0x000fe20008010006 */
[----:B------:R-:W-:Y:S01]  /*9060*/  IADD3 R205, PT, PT, R231, -0x9, -R3 ;  /* 0xfffffff7e7cd7810 */ /* 0x000fe20007ffe803 */
[----:B------:R-:W-:Y:S01]  /*9070*/  FFMA.FTZ R7, R206, -UR5, R7 ;  /* 0x80000005ce077c23 */ /* 0x000fe20008010007 */
[----:B------:R-:W-:Y:S01]  /*9080*/  IADD3 R206, PT, PT, R238, -0x10, -R3 ;  /* 0xfffffff0eece7810 */ /* 0x000fe20007ffe803 */
[C---:B------:R-:W-:Y:S01]  /*9090*/  FFMA.FTZ R4, R167.reuse, -UR5, R4 ;  /* 0x80000005a7047c23 */ /* 0x040fe20008010004 */
[----:B------:R-:W-:Y:S01]  /*90a0*/  IABS R205, R205 ;  /* 0x000000cd00cd7213 */ /* 0x000fe20000000000 */
[C---:B------:R-:W-:Y:S01]  /*90b0*/  HMMA.16816.F32.BF16 R16, R172.reuse, R178, R16 ;  /* 0x000000b2ac10723c */ /* 0x040fe20000041810 */
[----:B------:R2:W3:Y:S01]  /*90c0*/  LDSM.16.M88.4 R176, [R2+0xf800] ;  /* 0x00f8000002b0783b */ /* 0x0004e20000000200 */
[----:B------:R-:W-:Y:S04]  /*90d0*/  DEPBAR.LE SB0, 0x0 ;  /* 0x000080000000791a */ /* 0x000fe80000000000 */
[----:B------:R-:W-:Y:S01]  /*90e0*/  IABS R206, R206 ;  /* 0x000000ce00ce7213 */ /* 0x000fe20000000000 */
[----:B------:R-:W-:Y:S01]  /*90f0*/  BAR.SYNC.DEFER_BLOCKING 0x0 ;  /* 0x0000000000007b1d */ /* 0x000fe20000010000 */
[C---:B-1----:R-:W-:Y:S05]  /*9100*/  HMMA.16816.F32.BF16 R20, R172.reuse, R168, R20 ;  /* 0x000000a8ac14723c */ /* 0x042fea0000041814 */
[----:B------:R-:W-:Y:S01]  /*9110*/  FFMA.FTZ R9, R204, -UR5, R9 ;  /* 0x80000005cc097c23 */ /* 0x000fe20008010009 */
[C-C-:B------:R-:W-:Y:S01]  /*9120*/  IADD3 R204, PT, PT, R238.reuse, -0x19, -R3.reuse ;  /* 0xffffffe7eecc7810 */ /* 0x140fe20007ffe803 */
[----:B------:R-:W-:Y:S01]  /*9130*/  FFMA.FTZ R10, R167, -UR5, R10 ;  /* 0x80000005a70a7c23 */ /* 0x000fe2000801000a */
[----:B------:R-:W-:Y:S01]  /*9140*/  IADD3 R167, PT, PT, R238, -0x18, -R3 ;  /* 0xffffffe8eea77810 */ /* 0x000fe20007ffe803 */
[----:B------:R-:W-:Y:S01]  /*9150*/  FFMA.FTZ R5, R208, -UR5, R5 ;  /* 0x80000005d0057c23 */ /* 0x000fe20008010005 */
[----:B------:R-:W-:Y:S01]  /*9160*/  IABS R204, R204 ;  /* 0x000000cc00cc7213 */ /* 0x000fe20000000000 */
[C---:B------:R-:W-:Y:S03]  /*9170*/  HMMA.16816.F32.BF16 R24, R172.reuse, R170, R24 ;  /* 0x000000aaac18723c */ /* 0x040fe60000041818 */
[----:B------:R-:W-:Y:S01]  /*9180*/  I2FP.F32.S32 R204, R204 ;  /* 0x000000cc00cc7245 */ /* 0x000fe20000201400 */
[----:B------:R-:W-:Y:S01]  /*9190*/  FFMA.FTZ R8, R207, -UR5, R8 ;  /* 0x80000005cf087c23 */ /* 0x000fe20008010008 */
[----:B------:R-:W-:Y:S02]  /*91a0*/  IABS R167, R167 ;  /* 0x000000a700a77213 */ /* 0x000fe40000000000 */
[----:B------:R-:W-:Y:S01]  /*91b0*/  I2FP.F32.S32 R208, R205 ;  /* 0x000000cd00d07245 */ /* 0x000fe20000201400 */
[----:B------:R-:W-:Y:S01]  /*91c0*/  FFMA.FTZ R17, R204, -UR5, R17 ;  /* 0x80000005cc117c23 */ /* 0x000fe20008010011 */
[----:B------:R-:W-:Y:S02]  /*91d0*/  I2FP.F32.S32 R205, R206 ;  /* 0x000000ce00cd7245 */ /* 0x000fe40000201400 */
[----:B------:R-:W-:Y:S01]  /*91e0*/  I2FP.F32.S32 R167, R167 ;  /* 0x000000a700a77245 */ /* 0x000fe20000201400 */
[----:B------:R-:W-:Y:S01]  /*91f0*/  FFMA.FTZ R11, R208, -UR5, R11 ;  /* 0x80000005d00b7c23 */ /* 0x000fe2000801000b */
[--C-:B------:R-:W-:Y:S01]  /*9200*/  IADD3 R204, PT, PT, R231, -0x19, -R3.reuse ;  /* 0xffffffe7e7cc7810 */ /* 0x100fe20007ffe803 */
[----:B------:R-:W-:Y:S01]  /*9210*/  FFMA.FTZ R12, R205, -UR5, R12 ;  /* 0x80000005cd0c7c23 */ /* 0x000fe2000801000c */
[--C-:B------:R-:W-:Y:S01]  /*9220*/  IADD3 R205, PT, PT, R231, -0x10, -R3.reuse ;  /* 0xfffffff0e7cd7810 */ /* 0x100fe20007ffe803 */
[----:B------:R-:W-:Y:S01]  /*9230*/  FFMA.FTZ R16, R167, -UR5, R16 ;  /* 0x80000005a7107c23 */ /* 0x000fe20008010010 */
[--C-:B--2---:R-:W-:Y:S02]  /*9240*/  IADD3 R2, PT, PT, R238, -0x21, -R3.reuse ;  /* 0xffffffdfee027810 */ /* 0x104fe40007ffe803 */
[----:B------:R-:W-:Y:S02]  /*9250*/  IABS R204, R204 ;  /* 0x000000cc00cc7213 */ /* 0x000fe40000000000 */
[----:B------:R-:W-:Y:S01]  /*9260*/  IADD3 R167, PT, PT, R231, -0x20, -R3 ;  /* 0xffffffe0e7a77810 */ /* 0x000fe20007ffe803 */
[C---:B---3--:R-:W-:Y:S03]  /*9270*/  HMMA.16816.F32.BF16 R28, R172.reuse, R176, R28 ;  /* 0x000000b0ac1c723c */ /* 0x048fe6000004181c */
[----:B------:R-:W-:Y:S02]  /*9280*/  IABS R205, R205 ;  /* 0x000000cd00cd7213 */ /* 0x000fe40000000000 */
[----:B------:R-:W-:Y:S02]  /*9290*/  IABS R2, R2 ;  /* 0x0000000200027213 */ /* 0x000fe40000000000 */
[----:B------:R-:W-:Y:S01]  /*92a0*/  I2FP.F32.S32 R204, R204 ;  /* 0x000000cc00cc7245 */ /* 0x000fe20000201400 */
[----:B------:R-:W-:Y:S03]  /*92b0*/  HMMA.16816.F32.BF16 R32, R172, R178, R32 ;  /* 0x000000b2ac20723c */ /* 0x000fe60000041820 */
[----:B------:R-:W-:Y:S01]  /*92c0*/  IABS R167, R167 ;  /* 0x000000a700a77213 */ /* 0x000fe20000000000 */
[----:B------:R-:W-:Y:S01]  /*92d0*/  FFMA.FTZ R19, R204, -UR5, R19 ;  /* 0x80000005cc137c23 */ /* 0x000fe20008010013 */
[----:B------:R-:W-:Y:S02]  /*92e0*/  I2FP.F32.S32 R205, R205 ;  /* 0x000000cd00cd7245 */ /* 0x000fe40000201400 */
[----:B------:R-:W-:Y:S02]  /*92f0*/  I2FP.F32.S32 R2, R2 ;  /* 0x0000000200027245 */ /* 0x000fe40000201400 */
[----:B------:R-:W-:Y:S01]  /*9300*/  I2FP.F32.S32 R167, R167 ;  /* 0x000000a700a77245 */ /* 0x000fe20000201400 */
[----:B------:R-:W-:Y:S01]  /*9310*/  FFMA.FTZ R14, R205, -UR5, R14 ;  /* 0x80000005cd0e7c23 */ /* 0x000fe2000801000e */
[----:B------:R-:W-:Y:S01]  /*9320*/  IADD3 R204, PT, PT, R238, -0x29, -R3 ;  /* 0xffffffd7eecc7810 */ /* 0x000fe20007ffe803 */
[----:B------:R-:W-:Y:S01]  /*9330*/  FFMA.FTZ R21, R2, -UR5, R21 ;  /* 0x8000000502157c23 */ /* 0x000fe20008010015 */
[--C-:B------:R-:W-:Y:S01]  /*9340*/  IADD3 R206, PT, PT, R231, -0x11, -R3.reuse ;  /* 0xffffffefe7ce7810 */ /* 0x100fe20007ffe803 */
[----:B------:R-:W-:Y:S01]  /*9350*/  FFMA.FTZ R22, R167, -UR5, R22 ;  /* 0x80000005a7167c23 */ /* 0x000fe20008010016 */
[--C-:B------:R-:W-:Y:S02]  /*9360*/  IADD3 R205, PT, PT, R238, -0x20, -R3.reuse ;  /* 0xffffffe0eecd7810 */ /* 0x100fe40007ffe803 */
[C-C-:B------:R-:W-:Y:S02]  /*9370*/  IADD3 R2, PT, PT, R231.reuse, -0x29, -R3.reuse ;  /* 0xffffffd7e7027810 */ /* 0x140fe40007ffe803 */
[----:B------:R-:W-:Y:S02]  /*9380*/  IABS R204, R204 ;  /* 0x000000cc00cc7213 */ /* 0x000fe40000000000 */
[----:B------:R-:W-:Y:S02]  /*9390*/  IADD3 R167, PT, PT, R231, -0x28, -R3 ;  /* 0xffffffd8e7a77810 */ /* 0x000fe40007ffe803 */
[----:B------:R-:W-:Y:S02]  /*93a0*/  IABS R206, R206 ;  /* 0x000000ce00ce7213 */ /* 0x000fe40000000000 */
[----:B------:R-:W-:Y:S02]  /*93b0*/  IABS R205, R205 ;  /* 0x000000cd00cd7213 */ /* 0x000fe40000000000 */
[----:B------:R-:W-:Y:S02]  /*93c0*/  IABS R2, R2 ;  /* 0x0000000200027213 */ /* 0x000fe40000000000 */
[----:B------:R-:W-:Y:S02]  /*93d0*/  I2FP.F32.S32 R204, R204 ;  /* 0x000000cc00cc7245 */ /* 0x000fe40000201400 */
[----:B------:R-:W-:Y:S02]  /*93e0*/  IABS R167, R167 ;  /* 0x000000a700a77213 */ /* 0x000fe40000000000 */
[----:B------:R-:W-:Y:S01]  /*93f0*/  I2FP.F32.S32 R206, R206 ;  /* 0x000000ce00ce7245 */ /* 0x000fe20000201400 */
[----:B------:R-:W-:Y:S01]  /*9400*/  FFMA.FTZ R25, R204, -UR5, R25 ;  /* 0x80000005cc197c23 */ /* 0x000fe20008010019 */
[----:B------:R-:W-:Y:S02]  /*9410*/  I2FP.F32.S32 R205, R205 ;  /* 0x000000cd00cd7245 */ /* 0x000fe40000201400 */
[----:B------:R-:W-:Y:S01]  /*9420*/  I2FP.F32.S32 R2, R2 ;  /* 0x0000000200027245 */ /* 0x000fe20000201400 */
[----:B------:R-:W-:Y:S01]  /*9430*/  FFMA.FTZ R15, R206, -UR5, R15 ;  /* 0x80000005ce0f7c23 */ /* 0x000fe2000801000f */
[----:B------:R-:W-:Y:S01]  /*9440*/  I2FP.F32.S32 R167, R167 ;  /* 0x000000a700a77245 */ /* 0x000fe20000201400 */
[----:B------:R-:W-:Y:S01]  /*9450*/  FFMA.FTZ R20, R205, -UR5, R20 ;  /* 0x80000005cd147c23 */ /* 0x000fe20008010014 */
[----:B------:R-:W-:Y:S01]  /*9460*/  IADD3 R204, PT, PT, R238, -0x31, -R3 ;  /* 0xffffffcfeecc7810 */ /* 0x000fe20007ffe803 */
[----:B------:R-:W-:Y:S01]  /*9470*/  FFMA.FTZ R27, R2, -UR5, R27 ;  /* 0x80000005021b7c23 */ /* 0x000fe2000801001b */
[--C-:B------:R-:W-:Y:S01]  /*9480*/  IADD3 R207, PT, PT, R231, -0x18, -R3.reuse ;  /* 0xffffffe8e7cf7810 */ /* 0x100fe20007ffe803 */
[----:B------:R-:W-:Y:S01]  /*9490*/  FFMA.FTZ R26, R167, -UR5, R26 ;  /* 0x80000005a71a7c23 */ /* 0x000fe2000801001a */
[C-C-:B------:R-:W-:Y:S02]  /*94a0*/  IADD3 R206, PT, PT, R231.reuse, -0x21, -R3.reuse ;  /* 0xffffffdfe7ce7810 */ /* 0x140fe40007ffe803 */
[C-C-:B------:R-:W-:Y:S02]  /*94b0*/  IADD3 R205, PT, PT, R238.reuse, -0x28, -R3.reuse ;  /* 0xffffffd8eecd7810 */ /* 0x140fe40007ffe803 */
[--C-:B------:R-:W-:Y:S02]  /*94c0*/  IADD3 R2, PT, PT, R231, -0x31, -R3.reuse ;  /* 0xffffffcfe7027810 */ /* 0x100fe40007ffe803 */
[----:B------:R-:W-:Y:S02]  /*94d0*/  IABS R204, R204 ;  /* 0x000000cc00cc7213 */ /* 0x000fe40000000000 */
[C-C-:B------:R-:W-:Y:S02]  /*94e0*/  IADD3 R167, PT, PT, R238.reuse, -0x38, -R3.reuse ;  /* 0xffffffc8eea77810 */ /* 0x140fe40007ffe803 */
[----:B------:R-:W-:Y:S02]  /*94f0*/  IABS R207, R207 ;  /* 0x000000cf00cf7213 */ /* 0x000fe40000000000 */
[----:B------:R-:W-:Y:S02]  /*9500*/  IABS R206, R206 ;  /* 0x000000ce00ce7213 */ /* 0x000fe40000000000 */
[----:B------:R-:W-:Y:S02]  /*9510*/  IABS R205, R205 ;  /* 0x000000cd00cd7213 */ /* 0x000fe40000000000 */
[----:B------:R-:W-:Y:S02]  /*9520*/  IABS R2, R2 ;  /* 0x0000000200027213 */ /* 0x000fe40000000000 */
[----:B------:R-:W-:Y:S02]  /*9530*/  I2FP.F32.S32 R204, R204 ;  /* 0x000000cc00cc7245 */ /* 0x000fe40000201400 */
[----:B------:R-:W-:Y:S02]  /*9540*/  IADD3 R208, PT, PT, R238, -0x11, -R3 ;  /* 0xffffffefeed07810 */ /* 0x000fe40007ffe803 */
[----:B------:R-:W-:Y:S01]  /*9550*/  IABS R167, R167 ;  /* 0x000000a700a77213 */ /* 0x000fe20000000000 */
[----:B------:R-:W-:Y:S01]  /*9560*/  FFMA.FTZ R29, R204, -UR5, R29 ;  /* 0x80000005cc1d7c23 */ /* 0x000fe2000801001d */
[----:B------:R-:W-:Y:S02]  /*9570*/  I2FP.F32.S32 R207, R207 ;  /* 0x000000cf00cf7245 */ /* 0x000fe40000201400 */
[----:B------:R-:W-:Y:S02]  /*9580*/  I2FP.F32.S32 R206, R206 ;  /* 0x000000ce00ce7245 */ /* 0x000fe40000201400 */
[----:B------:R-:W-:Y:S01]  /*9590*/  I2FP.F32.S32 R205, R205 ;  /* 0x000000cd00cd7245 */ /* 0x000fe20000201400 */
[----:B------:R-:W-:Y:S01]  /*95a0*/  FFMA.FTZ R18, R207, -UR5, R18 ;  /* 0x80000005cf127c23 */ /* 0x000fe20008010012 */
[----:B------:R-:W-:Y:S01]  /*95b0*/  I2FP.F32.S32 R2, R2 ;  /* 0x0000000200027245 */ /* 0x000fe20000201400 */
[----:B------:R-:W-:Y:S01]  /*95c0*/  FFMA.FTZ R23, R206, -UR5, R23 ;  /* 0x80000005ce177c23 */ /* 0x000fe20008010017 */
[----:B------:R-:W-:Y:S01]  /*95d0*/  IABS R208, R208 ;  /* 0x000000d000d07213 */ /* 0x000fe20000000000 */
[----:B------:R-:W-:Y:S01]  /*95e0*/  FFMA.FTZ R24, R205, -UR5, R24 ;  /* 0x80000005cd187c23 */ /* 0x000fe20008010018 */
[----:B------:R-:W-:Y:S01]  /*95f0*/  I2FP.F32.S32 R167, R167 ;  /* 0x000000a700a77245 */ /* 0x000fe20000201400 */
[----:B------:R-:W-:Y:S01]  /*9600*/  FFMA.FTZ R31, R2, -UR5, R31 ;  /* 0x80000005021f7c23 */ /* 0x000fe2000801001f */
[--C-:B------:R-:W-:Y:S02]  /*9610*/  IADD3 R204, PT, PT, R231, -0x38, -R3.reuse ;  /* 0xffffffc8e7cc7810 */ /* 0x100fe40007ffe803 */
[----:B------:R-:W-:Y:S01]  /*9620*/  I2FP.F32.S32 R208, R208 ;  /* 0x000000d000d07245 */ /* 0x000fe20000201400 */
[----:B------:R-:W-:Y:S01]  /*9630*/  FFMA.FTZ R32, R167, -UR5, R32 ;  /* 0x80000005a7207c23 */ /* 0x000fe20008010020 */
[--C-:B------:R-:W-:Y:S02]  /*9640*/  IADD3 R207, PT, PT, R238, -0x30, -R3.reuse ;  /* 0xffffffd0eecf7810 */ /* 0x100fe40007ffe803 */
[C---:B------:R-:W-:Y:S01]  /*9650*/  IADD3 R205, PT, PT, R231.reuse, -0x30, -R3 ;  /* 0xffffffd0e7cd7810 */ /* 0x040fe20007ffe803 */
[----:B------:R-:W-:Y:S01]  /*9660*/  FFMA.FTZ R13, R208, -UR5, R13 ;  /* 0x80000005d00d7c23 */ /* 0x000fe2000801000d */
[--C-:B------:R-:W-:Y:S02]  /*9670*/  IADD3 R206, PT, PT, R238, -0x39, -R3.reuse ;  /* 0xffffffc7eece7810 */ /* 0x100fe40007ffe803 */
[----:B------:R-:W-:Y:S02]  /*9680*/  IADD3 R2, PT, PT, R231, -0x39, -R3 ;  /* 0xffffffc7e7027810 */ /* 0x000fe40007ffe803 */
[----:B------:R-:W-:Y:S02]  /*9690*/  IABS R3, R204 ;  /* 0x000000cc00037213 */ /* 0x000fe40000000000 */
[----:B------:R-:W-:Y:S02]  /*96a0*/  FMNMX3.FTZ R204, R165, R4, R5, !PT ;  /* 0x00000004a5cc7276 */ /* 0x000fe40007810005 */
[----:B------:R-:W-:Y:S02]  /*96b0*/  FMNMX3.FTZ R167, R0, R6, R7, !PT ;  /* 0x0000000600a77276 */ /* 0x000fe40007810007 */
[----:B------:R-:W-:Y:S02]  /*96c0*/  FMNMX3.FTZ R204, R204, R8, R9, !PT ;  /* 0x00000008cccc7276 */ /* 0x000fe40007810009 */
[----:B------:R-:W-:Y:S02]  /*96d0*/  FMNMX3.FTZ R167, R167, R10, R11, !PT ;  /* 0x0000000aa7a77276 */ /* 0x000fe4000781000b */
[----:B------:R-:W-:Y:S02]  /*96e0*/  FMNMX3.FTZ R204, R204, R12, R13, !PT ;  /* 0x0000000ccccc7276 */ /* 0x000fe4000781000d */
[----:B------:R-:W-:Y:S02]  /*96f0*/  FMNMX3.FTZ R167, R167, R14, R15, !PT ;  /* 0x0000000ea7a77276 */ /* 0x000fe4000781000f */
[----:B------:R-:W-:Y:S02]  /*9700*/  IABS R207, R207 ;  /* 0x000000cf00cf7213 */ /* 0x000fe40000000000 */
[----:B------:R-:W-:Y:S02]  /*9710*/  IABS R205, R205 ;  /* 0x000000cd00cd7213 */ /* 0x000fe40000000000 */
[----:B------:R-:W-:Y:S02]  /*9720*/  FMNMX3.FTZ R204, R204, R16, R17, !PT ;  /* 0x00000010cccc7276 */ /* 0x000fe40007810011 */
[----:B------:R-:W-:Y:S02]  /*9730*/  FMNMX3.FTZ R167, R167, R18, R19, !PT ;  /* 0x00000012a7a77276 */ /* 0x000fe40007810013 */
[----:B------:R-:W-:Y:S02]  /*9740*/  I2FP.F32.S32 R207, R207 ;  /* 0x000000cf00cf7245 */ /* 0x000fe40000201400 */
[----:B------:R-:W-:Y:S02]  /*9750*/  I2FP.F32.S32 R205, R205 ;  /* 0x000000cd00cd7245 */ /* 0x000fe40000201400 */
[----:B------:R-:W-:Y:S01]  /*9760*/  IABS R206, R206 ;  /* 0x000000ce00ce7213 */ /* 0x000fe20000000000 */
[----:B------:R-:W-:Y:S01]  /*9770*/  FFMA.FTZ R28, R207, -UR5, R28 ;  /* 0x80000005cf1c7c23 */ /* 0x000fe2000801001c */
[----:B------:R-:W-:Y:S01]  /*9780*/  IABS R2, R2 ;  /* 0x0000000200027213 */ /* 0x000fe20000000000 */
[----:B------:R-:W-:Y:S01]  /*9790*/  FFMA.FTZ R30, R205, -UR5, R30 ;  /* 0x80000005cd1e7c23 */ /* 0x000fe2000801001e */
[----:B------:R-:W-:Y:S02]  /*97a0*/  FMNMX3.FTZ R204, R204, R20, R21, !PT ;  /* 0x00000014cccc7276 */ /* 0x000fe40007810015 */
[----:B------:R-:W-:Y:S02]  /*97b0*/  FMNMX3.FTZ R167, R167, R22, R23, !PT ;  /* 0x00000016a7a77276 */ /* 0x000fe40007810017 */
[----:B------:R-:W-:Y:S02]  /*97c0*/  I2FP.F32.S32 R206, R206 ;  /* 0x000000ce00ce7245 */ /* 0x000fe40000201400 */
[----:B------:R-:W-:Y:S02]  /*97d0*/  I2FP.F32.S32 R3, R3 ;  /* 0x0000000300037245 */ /* 0x000fe40000201400 */
[----:B------:R-:W-:Y:S01]  /*97e0*/  I2FP.F32.S32 R2, R2 ;  /* 0x0000000200027245 */ /* 0x000fe20000201400 */
[----:B------:R-:W-:Y:S01]  /*97f0*/  FFMA.FTZ R33, R206, -UR5, R33 ;  /* 0x80000005ce217c23 */ /* 0x000fe20008010021 */
[----:B------:R-:W-:Y:S01]  /*9800*/  FMNMX3.FTZ R204, R204, R24, R25, !PT ;  /* 0x00000018cccc7276 */ /* 0x000fe20007810019 */
[----:B------:R-:W-:Y:S01]  /*9810*/  FFMA.FTZ R34, R3, -UR5, R34 ;  /* 0x8000000503227c23 */ /* 0x000fe20008010022 */
[----:B------:R-:W-:Y:S01]  /*9820*/  FMNMX3.FTZ R167, R167, R26, R27, !PT ;  /* 0x0000001aa7a77276 */ /* 0x000fe2000781001b */
[----:B------:R-:W-:Y:S01]  /*9830*/  FFMA.FTZ R35, R2, -UR5, R35 ;  /* 0x8000000502237c23 */ /* 0x000fe20008010023 */
[----:B------:R-:W-:Y:S02]  /*9840*/  FMNMX3.FTZ R204, R204, R28, R29, !PT ;  /* 0x0000001ccccc7276 */ /* 0x000fe4000781001d */
[----:B------:R-:W-:Y:S02]  /*9850*/  FMNMX3.FTZ R167, R167, R30, R31, !PT ;  /* 0x0000001ea7a77276 */ /* 0x000fe4000781001f */
[----:B------:R-:W-:Y:S02]  /*9860*/  FMNMX3.FTZ R204, R204, R32, R33, !PT ;  /* 0x00000020cccc7276 */ /* 0x000fe40007810021 */
[----:B------:R-:W-:Y:S01]  /*9870*/  FMNMX3.FTZ R167, R167, R34, R35, !PT ;  /* 0x00000022a7a77276 */ /* 0x000fe20007810023 */
[----:B------:R-:W-:Y:S06]  /*9880*/  BRA.U.ANY UP0, `(.L_x_147) ;  /* 0xffffffd900f47547 */ /* 0x000fec000b93ffff */
.L_x_146:
        /* <DEDUP_REMOVED lines=34> */
[----:B------:R-:W-:Y:S01]  /*9ab0*/  IADD3 R166, PT, PT, R219, 0x10040, RZ ;  /* 0x00010040dba67810 */ /* 0x000fe20007ffe0ff */
        /* <DEDUP_REMOVED lines=188> */
[C---:B------:R-:W-:Y:S01]  /*a680*/  FMUL.FTZ R16, R2.reuse, R148 ;  /* 0x0000009402107220 */ /* 0x040fe20000410000 */
[----:B--2---:R-:W-:Y:S01]  /*a690*/  F2FP.BF16.F32.PACK_AB R148, R205, R206 ;  /* 0x000000cecd94723e */ /* 0x004fe200000010ff */
[----:B------:R-:W-:Y:S01]  /*a6a0*/  FMUL.FTZ R17, R2, R149 ;  /* 0x0000009502117220 */ /* 0x000fe20000410000 */
[C---:B-1----:R-:W-:Y:S01]  /*a6b0*/  HMMA.16816.F32.BF16 R108, R160.reuse, R168, R108 ;  /* 0x000000a8a06c723c */ /* 0x042fe2000004186c */
[----:B------:R-:W-:Y:S02]  /*a6c0*/  MUFU.EX2 R209, R209 ;  /* 0x000000d100d17308 */ /* 0x000fe40000000800 */
[----:B------:R-:W-:Y:S01]  /*a6d0*/  F2FP.BF16.F32.PACK_AB R149, R207, R210 ;  /* 0x000000d2cf95723e */ /* 0x000fe200000010ff */
[C---:B------:R-:W-:Y:S01]  /*a6e0*/  FMUL.FTZ R18, R0.reuse, R150 ;  /* 0x0000009600127220 */ /* 0x040fe20000410000 */
[----:B----4-:R-:W-:Y:S06]  /*a6f0*/  F2FP.BF16.F32.PACK_AB R150, R211, R208 ;  /* 0x000000d0d396723e */ /* 0x010fec00000010ff */
[----:B------:R-:W1:Y:S01]  /*a700*/  MUFU.EX2 R222, R222 ;  /* 0x000000de00de7308 */ /* 0x000e620000000800 */
[----:B------:R-:W-:Y:S01]  /*a710*/  FMUL.FTZ R19, R0, R151 ;  /* 0x0000009700137220 */ /* 0x000fe20000410000 */
[C---:B------:R-:W-:Y:S01]  /*a720*/  HMMA.16816.F32.BF16 R112, R160.reuse, R170, R112 ;  /* 0x000000aaa070723c */ /* 0x040fe20000041870 */
[----:B------:R-:W2:Y:S02]  /*a730*/  LDSM.16.MT88.4 R168, [R218+0x16000] ;  /* 0x01600000daa8783b */ /* 0x000ea40000004200 */
[----:B------:R-:W-:Y:S01]  /*a740*/  FFMA.FTZ R203, R2, R241, R203 ;  /* 0x000000f102cb7223 */ /* 0x000fe200000100cb */
[----:B------:R-:W-:Y:S01]  /*a750*/  FFMA.FTZ R201, R0, R239, R201 ;  /* 0x000000ef00c97223 */ /* 0x000fe200000100c9 */
[----:B------:R-:W-:Y:S02]  /*a760*/  MOV R0, R3 ;  /* 0x0000000300007202 */ /* 0x000fe40000000f00 */
[----:B------:R-:W-:Y:S01]  /*a770*/  FADD.FTZ R200, R200, R203 ;  /* 0x000000cbc8c87221 */ /* 0x000fe20000010000 */
[C---:B-----5:R-:W-:Y:S03]  /*a780*/  HMMA.16816.F32.BF16 R116, R160.reuse, R172, R116 ;  /* 0x000000aca074723c */ /* 0x060fe60000041874 */
[----:B------:R-:W-:Y:S01]  /*a790*/  FADD.FTZ R201, R197, R201 ;  /* 0x000000c9c5c97221 */ /* 0x000fe20000010000 */
[----:B-1----:R-:W-:Y:S03]  /*a7a0*/  F2FP.BF16.F32.PACK_AB R151, R222, R209 ;  /* 0x000000d1de97723e */ /* 0x002fe600000010ff */
[----:B------:R-:W-:Y:S01]  /*a7b0*/  FADD.FTZ R196, R196, R201 ;  /* 0x000000c9c4c47221 */ /* 0x000fe20000010000 */
[C---:B------:R-:W-:Y:S01]  /*a7c0*/  HMMA.16816.F32.BF16 R120, R160.reuse, R174, R120 ;  /* 0x000000aea078723c */ /* 0x040fe20000041878 */
[----:B------:R-:W1:Y:S02]  /*a7d0*/  LDSM.16.MT88.4 R172, [R166+0x6000] ;  /* 0x00600000a6ac783b */ /* 0x000e640000004200 */
[----:B------:R-:W-:Y:S04]  /*a7e0*/  FADD.FTZ R167, R167, R196 ;  /* 0x000000c4a7a77221 */ /* 0x000fe80000010000 */
        /* <DEDUP_REMOVED lines=177> */
[----:B------:R-:W3:Y:S07]  /*b300*/  LDSM.16.MT88.4 R8, [R166+0x7800] ;  /* 0x00780000a608783b */ /* 0x000eee0000004200 */
[C---:B----4-:R-:W-:Y:S03]  /*b310*/  HMMA.16816.F32.BF16 R76, R148.reuse, R24, R76 ;  /* 0x00000018944c723c */ /* 0x050fe6000004184c */
        /* <DEDUP_REMOVED lines=11> */
[C---:B-----5:R-:W-:Y:S03]  /*b3d0*/  HMMA.16816.F32.BF16 R92, R148.reuse, R28, R92 ;  /* 0x0000001c945c723c */ /* 0x060fe6000004185c */
        /* <DEDUP_REMOVED lines=8> */
[C---:B------:R-:W-:Y:S08]  /*b460*/  HMMA.16816.F32.BF16 R104, R148.reuse, R170, R104 ;  /* 0x000000aa9468723c */ /* 0x040ff00000041868 */
[C---:B------:R-:W-:Y:S08]  /*b470*/  HMMA.16816.F32.BF16 R108, R148.reuse, R172, R108 ;  /* 0x000000ac946c723c */ /* 0x040ff0000004186c */
[C---:B------:R-:W-:Y:S08]  /*b480*/  HMMA.16816.F32.BF16 R112, R148.reuse, R174, R112 ;  /* 0x000000ae9470723c */ /* 0x040ff00000041870 */
[C---:B------:R-:W-:Y:S08]  /*b490*/  HMMA.16816.F32.BF16 R116, R148.reuse, R32, R116 ;  /* 0x000000209474723c */ /* 0x040ff00000041874 */
[C---:B------:R-:W-:Y:S08]  /*b4a0*/  HMMA.16816.F32.BF16 R120, R148.reuse, R34, R120 ;  /* 0x000000229478723c */ /* 0x040ff00000041878 */
[C---:B-1----:R-:W-:Y:S08]  /*b4b0*/  HMMA.16816.F32.BF16 R124, R148.reuse, R20, R124 ;  /* 0x00000014947c723c */ /* 0x042ff0000004187c */
[C---:B------:R-:W-:Y:S01]  /*b4c0*/  HMMA.16816.F32.BF16 R128, R148.reuse, R22, R128 ;  /* 0x000000169480723c */ /* 0x040fe20000041880 */
[----:B------:R1:W4:Y:S07]  /*b4d0*/  LDSM.16.MT88.4 R20, [R165+0x7800] ;  /* 0x00780000a514783b */ /* 0x00032e0000004200 */
[C---:B--2---:R-:W-:Y:S08]  /*b4e0*/  HMMA.16816.F32.BF16 R132, R148.reuse, R4, R132 ;  /* 0x000000049484723c */ /* 0x044ff00000041884 */
[C---:B------:R-:W-:Y:S08]  /*b4f0*/  HMMA.16816.F32.BF16 R136, R148.reuse, R6, R136 ;  /* 0x000000069488723c */ /* 0x040ff00000041888 */
[C---:B---3--:R-:W-:Y:S03]  /*b500*/  HMMA.16816.F32.BF16 R140, R148.reuse, R8, R140 ;  /* 0x00000008948c723c */ /* 0x048fe6000004188c */
[----:B-1----:R-:W-:Y:S05]  /*b510*/  MOV R165, R164 ;  /* 0x000000a400a57202 */ /* 0x002fea0000000f00 */
[C---:B------:R-:W-:Y:S08]  /*b520*/  HMMA.16816.F32.BF16 R144, R148.reuse, R10, R144 ;  /* 0x0000000a9490723c */ /* 0x040ff00000041890 */
[C---:B----4-:R-:W-:Y:S08]  /*b530*/  HMMA.16816.F32.BF16 R152, R148.reuse, R20, R12 ;  /* 0x000000149498723c */ /* 0x050ff0000004180c */
[----:B------:R-:W-:Y:S01]  /*b540*/  HMMA.16816.F32.BF16 R148, R148, R22, R16 ;  /* 0x000000169494723c */ /* 0x000fe20000041810 */
[----:B------:R-:W-:Y:S08]  /*b550*/  @!UPT UIADD3 URZ, UPT, UPT, URZ, URZ, URZ ;  /* 0x000000fffffff290 */ /* 0x000ff0000fffe0ff */
[----:B------:R-:W-:Y:S11]  /*b560*/  BRA.U UP0, `(.L_x_145) ;  /* 0xffffffc500547547 */ /* 0x000ff6000b83ffff */
.L_x_144:
        /* <DEDUP_REMOVED lines=24> */
[----:B------:R-:W-:Y:S02]  /*b6f0*/  LOP3.LUT R7, R7, 0x1c0, RZ, 0xc0, !PT ;  /* 0x000001c007077812 */ /* 0x000fe400078ec0ff */
[--C-:B------:R-:W-:Y:S01]  /*b700*/  LOP3.LUT R221, R221, 0x6, R0.reuse, 0xf8, !PT ;  /* 0x00000006dddd7812 */ /* 0x100fe200078ef800 */
[----:B-1----:R-:W-:Y:S01]  /*b710*/  @!UP3 UIMAD.WIDE.U32 UR14, UR7, UR4, URZ ;  /* 0x00000004070eb2a5 */ /* 0x002fe2000f8e00ff */
[----:B------:R-:W-:Y:S02]  /*b720*/  LOP3.LUT R0, R7, 0x38, R0, 0xf8, !PT ;  /* 0x0000003807007812 */ /* 0x000fe400078ef800 */
[----:B------:R-:W-:Y:S01]  /*b730*/  LOP3.LUT P1, RZ, R2, 0x10, RZ, 0xc0, !PT ;  /* 0x0000001002ff7812 */ /* 0x000fe2000782c0ff */
[----:B------:R-:W-:Y:S01]  /*b740*/  @!UP3 UIMAD UR11, UR7, UR5, UR15 ;  /* 0x00000005070bb2a4 */ /* 0x000fe2000f8e020f */
[----:B------:R-:W-:Y:S01]  /*b750*/  LOP3.LUT R0, R221, R0, RZ, 0xfc, !PT ;  /* 0x00000000dd007212 */ /* 0x000fe200078efcff */
[----:B--2---:R-:W-:Y:S01]  /*b760*/  FADD.FTZ R5, R10, R5 ;  /* 0x000000050a057221 */ /* 0x004fe20000010000 */
[----:B------:R-:W-:Y:S01]  /*b770*/  MOV R7, 0x20 ;  /* 0x0000002000077802 */ /* 0x000fe20000000f00 */
[----:B------:R-:W1:Y:S01]  /*b780*/  @UP3 LDCU.64 UR4, c[0x0][0x408] ;  /* 0x00008100ff0437ac */ /* 0x000e620008000a00 */
[----:B------:R-:W-:Y:S01]  /*b790*/  LOP3.LUT P2, RZ, R2, 0x8, RZ, 0xc0, !PT ;  /* 0x0000000802ff7812 */ /* 0x000fe2000784c0ff */
[----:B---3--:R-:W-:Y:S01]  /*b7a0*/  FADD.FTZ R4, R9, R4 ;  /* 0x0000000409047221 */ /* 0x008fe20000010000 */
[----:B------:R-:W2:Y:S01]  /*b7b0*/  MUFU.RCP R8, R5 ;  /* 0x0000000500087308 */ /* 0x000ea20000001000 */
[----:B------:R-:W-:-:S02]  /*b7c0*/  FSETP.NE.FTZ.AND P4, PT, R5, RZ, PT ;  /* 0x000000ff0500720b */ /* 0x000fc40003f95000 */
[----:B------:R-:W-:Y:S01]  /*b7d0*/  LEA R9, R0, UR6, 0x1 ;  /* 0x0000000600097c11 */ /* 0x000fe2000f8e08ff */
[----:B----4-:R-:W-:Y:S01]  /*b7e0*/  @UP1 UIMAD UR12, UR8, UR9, URZ ;  /* 0x00000009080c12a4 */ /* 0x010fe2000f8e02ff */
[----:B------:R-:W-:Y:S02]  /*b7f0*/  FSETP.NE.FTZ.AND P3, PT, R4, RZ, PT ;  /* 0x000000ff0400720b */ /* 0x000fe40003f75000 */
[----:B------:R-:W-:Y:S01]  /*b800*/  SEL R0, R7, 0xffffffe0, !P2 ;  /* 0xffffffe007007807 */ /* 0x000fe20005000000 */
[----:B------:R-:W3:Y:S01]  /*b810*/  MUFU.RCP R6, R4 ;  /* 0x0000000400067308 */ /* 0x000ee20000001000 */
[C---:B------:R-:W-:Y:S02]  /*b820*/  IADD3 R13, PT, PT, R9.reuse, 0x40, RZ ;  /* 0x00000040090d7810 */ /* 0x040fe40007ffe0ff */
[C---:B------:R-:W-:Y:S02]  /*b830*/  IADD3 R11, PT, PT, R9.reuse, R0, RZ ;  /* 0x00000000090b7210 */ /* 0x040fe40007ffe0ff */
[----:B------:R-:W-:-:S02]  /*b840*/  @P1 IADD3 R13, PT, PT, R9, -0x40, RZ ;  /* 0xffffffc0090d1810 */ /* 0x000fc40007ffe0ff */
[----:B------:R-:W-:Y:S01]  /*b850*/  SHF.L.U32 R12, R2, 0x3, RZ ;  /* 0x00000003020c7819 */ /* 0x000fe200000006ff */
[----:B-1----:R-:W-:Y:S01]  /*b860*/  @UP3 UIMAD.WIDE.U32 UR16, UR20, UR4, URZ ;  /* 0x00000004141032a5 */ /* 0x002fe2000f8e00ff */
[----:B------:R-:W-:Y:S02]  /*b870*/  IADD3 R17, PT, PT, R0, R13, RZ ;  /* 0x0000000d00117210 */ /* 0x000fe40007ffe0ff */
[----:B--2---:R-:W-:Y:S01]  /*b880*/  FSEL R8, R8, 1, P4 ;  /* 0x3f80000008087808 */ /* 0x004fe20002000000 */
[----:B------:R-:W-:Y:S02]  /*b890*/  @UP3 UIMAD UR11, UR20, UR5, UR17 ;  /* 0x00000005140b32a4 */ /* 0x000fe4000f8e0211 */
[----:B------:R-:W-:Y:S02]  /*b8a0*/  @!UP2 UIMAD UR20, UR7, UR9, URZ ;  /* 0x000000090714a2a4 */ /* 0x000fe4000f8e02ff */
[C---:B------:R-:W-:Y:S01]  /*b8b0*/  FMUL.FTZ R160, R8.reuse, R160 ;  /* 0x000000a008a07220 */ /* 0x040fe20000410000 */
[----:B------:R-:W-:Y:S01]  /*b8c0*/  FMUL.FTZ R161, R8, R161 ;  /* 0x000000a108a17220 */ /* 0x000fe20000410000 */
        /* <DEDUP_REMOVED lines=69> */
[----:B------:R-:W-:Y:S01]  /*bd20*/  FMUL.FTZ R39, R6, R39 ;  /* 0x0000002706277220 */ /* 0x000fe20000410000 */
[----:B------:R-:W-:Y:S01]  /*bd30*/  SEL R8, R8, 0xfffffff0, !P0 ;  /* 0xfffffff008087807 */ /* 0x000fe20004000000 */
[C---:B------:R-:W-:Y:S01]  /*bd40*/  FMUL.FTZ R42, R6.reuse, R42 ;  /* 0x0000002a062a7220 */ /* 0x040fe20000410000 */
[C---:B------:R-:W-:Y:S01]  /*bd50*/  FMUL.FTZ R43, R6.reuse, R43 ;  /* 0x0000002b062b7220 */ /* 0x040fe20000410000 */
[C---:B------:R-:W-:Y:S01]  /*bd60*/  FMUL.FTZ R46, R6.reuse, R46 ;  /* 0x0000002e062e7220 */ /* 0x040fe20000410000 */
[C---:B------:R-:W-:Y:S01]  /*bd70*/  FMUL.FTZ R47, R6.reuse, R47 ;  /* 0x0000002f062f7220 */ /* 0x040fe20000410000 */
[C---:B------:R-:W-:Y:S01]  /*bd80*/  FMUL.FTZ R50, R6.reuse, R50 ;  /* 0x0000003206327220 */ /* 0x040fe20000410000 */
[C---:B------:R-:W-:Y:S01]  /*bd90*/  FMUL.FTZ R51, R6.reuse, R51 ;  /* 0x0000003306337220 */ /* 0x040fe20000410000 */
[----:B------:R-:W-:Y:S01]  /*bda0*/  F2FP.BF16.F32.PACK_AB R160, R161, R160 ;  /* 0x000000a0a1a0723e */ /* 0x000fe200000010ff */
[C---:B------:R-:W-:Y:S01]  /*bdb0*/  FMUL.FTZ R54, R6.reuse, R54 ;  /* 0x0000003606367220 */ /* 0x040fe20000410000 */
[----:B------:R-:W-:Y:S01]  /*bdc0*/  F2FP.BF16.F32.PACK_AB R162, R163, R162 ;  /* 0x000000a2a3a2723e */ /* 0x000fe200000010ff */
[C---:B------:R-:W-:Y:S01]  /*bdd0*/  FMUL.FTZ R55, R6.reuse, R55 ;  /* 0x0000003706377220 */ /* 0x040fe20000410000 */
[----:B------:R-:W-:Y:S01]  /*bde0*/  F2FP.BF16.F32.PACK_AB R156, R157, R156 ;  /* 0x0000009c9d9c723e */ /* 0x000fe200000010ff */
[C---:B------:R-:W-:Y:S01]  /*bdf0*/  FMUL.FTZ R58, R6.reuse, R58 ;  /* 0x0000003a063a7220 */ /* 0x040fe20000410000 */
[----:B------:R-:W-:Y:S01]  /*be00*/  F2FP.BF16.F32.PACK_AB R158, R159, R158 ;  /* 0x0000009e9f9e723e */ /* 0x000fe200000010ff */
[C---:B------:R-:W-:Y:S01]  /*be10*/  FMUL.FTZ R59, R6.reuse, R59 ;  /* 0x0000003b063b7220 */ /* 0x040fe20000410000 */
[----:B------:R-:W-:Y:S01]  /*be20*/  IADD3 R7, PT, PT, R9, R8, RZ ;  /* 0x0000000809077210 */ /* 0x000fe20007ffe0ff */
        /* <DEDUP_REMOVED lines=8> */
[----:B------:R-:W-:Y:S01]  /*beb0*/  FMUL.FTZ R70, R6, R70 ;  /* 0x0000004606467220 */ /* 0x000fe20000410000 */
[----:B------:R-:W-:Y:S01]  /*bec0*/  IADD3 R15, PT, PT, R8, R11, RZ ;  /* 0x0000000b080f7210 */ /* 0x000fe20007ffe0ff */
[C---:B------:R-:W-:Y:S01]  /*bed0*/  FMUL.FTZ R71, R6.reuse, R71 ;  /* 0x0000004706477220 */ /* 0x040fe20000410000 */
[----:B------:R-:W-:Y:S01]  /*bee0*/  F2FP.BF16.F32.PACK_AB R44, R45, R44 ;  /* 0x0000002c2d2c723e */ /* 0x000fe200000010ff */
[----:B------:R-:W-:Y:S01]  /*bef0*/  STS [R9], R160 ;  /* 0x000000a009007388 */ /* 0x000fe20000000800 */
[----:B------:R-:W-:Y:S01]  /*bf00*/  F2FP.BF16.F32.PACK_AB R46, R47, R46 ;  /* 0x0000002e2f2e723e */ /* 0x000fe200000010ff */
[C---:B------:R-:W-:Y:S01]  /*bf10*/  FMUL.FTZ R74, R6.reuse, R74 ;  /* 0x0000004a064a7220 */ /* 0x040fe20000410000 */
[----:B------:R-:W-:Y:S01]  /*bf20*/  F2FP.BF16.F32.PACK_AB R48, R49, R48 ;  /* 0x000000303130723e */ /* 0x000fe200000010ff */
[----:B------:R-:W-:Y:S01]  /*bf30*/  STS [R9+0x400], R162 ;  /* 0x000400a209007388 */ /* 0x000fe20000000800 */
[----:B------:R-:W-:Y:S01]  /*bf40*/  F2FP.BF16.F32.PACK_AB R50, R51, R50 ;  /* 0x000000323332723e */ /* 0x000fe200000010ff */
[----:B------:R-:W-:Y:S01]  /*bf50*/  FMUL.FTZ R75, R6, R75 ;  /* 0x0000004b064b7220 */ /* 0x000fe20000410000 */
[----:B------:R-:W-:Y:S01]  /*bf60*/  IADD3 R19, PT, PT, R8, R13, RZ ;  /* 0x0000000d08137210 */ /* 0x000fe20007ffe0ff */
[----:B------:R-:W-:Y:S01]  /*bf70*/  STS [R7], R156 ;  /* 0x0000009c07007388 */ /* 0x000fe20000000800 */
[----:B------:R-:W-:Y:S01]  /*bf80*/  F2FP.BF16.F32.PACK_AB R52, R53, R52 ;  /* 0x000000343534723e */ /* 0x000fe200000010ff */
[C---:B------:R-:W-:Y:S01]  /*bf90*/  FMUL.FTZ R78, R6.reuse, R78 ;  /* 0x0000004e064e7220 */ /* 0x040fe20000410000 */
[----:B------:R-:W-:Y:S01]  /*bfa0*/  F2FP.BF16.F32.PACK_AB R54, R55, R54 ;  /* 0x000000363736723e */ /* 0x000fe200000010ff */
[----:B------:R-:W-:Y:S01]  /*bfb0*/  STS [R7+0x400], R158 ;  /* 0x0004009e07007388 */ /* 0x000fe20000000800 */
[C---:B------:R-:W-:Y:S01]  /*bfc0*/  FMUL.FTZ R79, R6.reuse, R79 ;  /* 0x0000004f064f7220 */ /* 0x040fe20000410000 */
[----:B------:R-:W-:Y:S01]  /*bfd0*/  F2FP.BF16.F32.PACK_AB R56, R57, R56 ;  /* 0x000000383938723e */ /* 0x000fe200000010ff */
[----:B------:R-:W-:Y:S01]  /*bfe0*/  FMUL.FTZ R82, R6, R82 ;  /* 0x0000005206527220 */ /* 0x000fe20000410000 */
[----:B------:R-:W-:Y:S01]  /*bff0*/  F2FP.BF16.F32.PACK_AB R58, R59, R58 ;  /* 0x0000003a3b3a723e */ /* 0x000fe200000010ff */
[----:B------:R-:W-:Y:S01]  /*c000*/  STS [R11], R36 ;  /* 0x000000240b007388 */ /* 0x000fe20000000800 */
[----:B------:R-:W-:Y:S01]  /*c010*/  IADD3 R21, PT, PT, R8, R17, RZ ;  /* 0x0000001108157210 */ /* 0x000fe20007ffe0ff */
[C---:B------:R-:W-:Y:S01]  /*c020*/  FMUL.FTZ R83, R6.reuse, R83 ;  /* 0x0000005306537220 */ /* 0x040fe20000410000 */
[----:B------:R-:W-:Y:S01]  /*c030*/  F2FP.BF16.F32.PACK_AB R60, R61, R60 ;  /* 0x0000003c3d3c723e */ /* 0x000fe200000010ff */
[----:B------:R-:W-:Y:S01]  /*c040*/  STS [R11+0x400], R38 ;  /* 0x000400260b007388 */ /* 0x000fe20000000800 */
[----:B------:R-:W-:Y:S01]  /*c050*/  F2FP.BF16.F32.PACK_AB R62, R63, R62 ;  /* 0x0000003e3f3e723e */ /* 0x000fe200000010ff */
[C---:B------:R-:W-:Y:S01]  /*c060*/  FMUL.FTZ R86, R6.reuse, R86 ;  /* 0x0000005606567220 */ /* 0x040fe20000410000 */
[C---:B------:R-:W-:Y:S01]  /*c070*/  FMUL.FTZ R87, R6.reuse, R87 ;  /* 0x0000005706577220 */ /* 0x040fe20000410000 */
[----:B------:R-:W-:Y:S01]  /*c080*/  STS [R15], R40 ;  /* 0x000000280f007388 */ /* 0x000fe20000000800 */
[----:B------:R-:W-:Y:S01]  /*c090*/  F2FP.BF16.F32.PACK_AB R64, R65, R64 ;  /* 0x000000404140723e */ /* 0x000fe200000010ff */
[C---:B------:R-:W-:Y:S01]  /*c0a0*/  FMUL.FTZ R90, R6.reuse, R90 ;  /* 0x0000005a065a7220 */ /* 0x040fe20000410000 */
[----:B------:R-:W-:Y:S01]  /*c0b0*/  F2FP.BF16.F32.PACK_AB R66, R67, R66 ;  /* 0x000000424342723e */ /* 0x000fe200000010ff */
[----:B------:R-:W-:Y:S01]  /*c0c0*/  STS [R15+0x400], R42 ;  /* 0x0004002a0f007388 */ /* 0x000fe20000000800 */
[C---:B------:R-:W-:Y:S01]  /*c0d0*/  FMUL.FTZ R91, R6.reuse, R91 ;  /* 0x0000005b065b7220 */ /* 0x040fe20000410000 */
[----:B------:R-:W-:Y:S01]  /*c0e0*/  F2FP.BF16.F32.PACK_AB R68, R69, R68 ;  /* 0x000000444544723e */ /* 0x000fe200000010ff */
[C---:B------:R-:W-:Y:S01]  /*c0f0*/  FMUL.FTZ R94, R6.reuse, R94 ;  /* 0x0000005e065e7220 */ /* 0x040fe20000410000 */
[----:B------:R-:W-:Y:S01]  /*c100*/  STS [R13], R44 ;  /* 0x0000002c0d007388 */ /* 0x000fe20000000800 */
[----:B------:R-:W-:Y:S01]  /*c110*/  F2FP.BF16.F32.PACK_AB R70, R71, R70 ;  /* 0x000000464746723e */ /* 0x000fe200000010ff */
        /* <DEDUP_REMOVED lines=30> */
[----:B------:R-:W-:Y:S01]  /*c300*/  STS [R9+0x2000], R60 ;  /* 0x0020003c09007388 */ /* 0x000fe20000000800 */
[----:B------:R-:W-:Y:S01]  /*c310*/  F2FP.BF16.F32.PACK_AB R94, R95, R94 ;  /* 0x0000005e5f5e723e */ /* 0x000fe200000010ff */
[C---:B------:R-:W-:Y:S01]  /*c320*/  FMUL.FTZ R119, R6.reuse, R119 ;  /* 0x0000007706777220 */ /* 0x040fe20000410000 */
[----:B------:R-:W-:Y:S01]  /*c330*/  F2FP.BF16.F32.PACK_AB R96, R97, R96 ;  /* 0x000000606160723e */ /* 0x000fe200000010ff */
[----:B------:R-:W-:Y:S01]  /*c340*/  STS [R9+0x2400], R62 ;  /* 0x0024003e09007388 */ /* 0x000fe20000000800 */
[----:B------:R-:W-:Y:S01]  /*c350*/  F2FP.BF16.F32.PACK_AB R98, R99, R98 ;  /* 0x000000626362723e */ /* 0x000fe200000010ff */
[C---:B------:R-:W-:Y:S01]  /*c360*/  FMUL.FTZ R122, R6.reuse, R122 ;  /* 0x0000007a067a7220 */ /* 0x040fe20000410000 */
[C---:B------:R-:W-:Y:S01]  /*c370*/  FMUL.FTZ R123, R6.reuse, R123 ;  /* 0x0000007b067b7220 */ /* 0x040fe20000410000 */
[----:B------:R-:W-:Y:S01]  /*c380*/  STS [R7+0x2000], R64 ;  /* 0x0020004007007388 */ /* 0x000fe20000000800 */
        /* <DEDUP_REMOVED lines=50> */
[----:B------:R-:W-:Y:S01]  /*c6b0*/  F2FP.BF16.F32.PACK_AB R140, R141, R140 ;  /* 0x0000008c8d8c723e */ /* 0x000fe200000010ff */
[----:B------:R-:W-:Y:S01]  /*c6c0*/  STS [R21+0x2400], R90 ;  /* 0x0024005a15007388 */ /* 0x000fe20000000800 */
[----:B------:R-:W-:Y:S01]  /*c6d0*/  F2FP.BF16.F32.PACK_AB R142, R143, R142 ;  /* 0x0000008e8f8e723e */ /* 0x000fe200000010ff */
[----:B------:R-:W-:Y:S01]  /*c6e0*/  @UP3 UMOV UR14, UR16 ;  /* 0x00000010000e3c82 */ /* 0x000fe20008000000 */
[----:B------:R-:W-:Y:S01]  /*c6f0*/  F2FP.BF16.F32.PACK_AB R144, R145, R144 ;  /* 0x000000909190723e */ /* 0x000fe200000010ff */
[----:B------:R-:W-:Y:S01]  /*c700*/  STS [R9+0x4000], R92 ;  /* 0x0040005c09007388 */ /* 0x000fe20000000800 */
[----:B------:R-:W-:Y:S01]  /*c710*/  F2FP.BF16.F32.PACK_AB R146, R147, R146 ;  /* 0x000000929392723e */ /* 0x000fe200000010ff */
[----:B------:R-:W-:Y:S01]  /*c720*/  USHF.R.S32.HI UR8, URZ, 0x1f, UR20 ;  /* 0x0000001fff087899 */ /* 0x000fe20008011414 */
[----:B------:R-:W-:Y:S01]  /*c730*/  F2FP.BF16.F32.PACK_AB R152, R153, R152 ;  /* 0x000000989998723e */ /* 0x000fe200000010ff */
[----:B------:R-:W-:Y:S01]  /*c740*/  STS [R9+0x4400], R94 ;  /* 0x0044005e09007388 */ /* 0x000fe20000000800 */
[----:B------:R-:W-:-:S02]  /*c750*/  F2FP.BF16.F32.PACK_AB R154, R155, R154 ;  /* 0x0000009a9b9a723e */ /* 0x000fc400000010ff */
[----:B------:R-:W-:Y:S01]  /*c760*/  F2FP.BF16.F32.PACK_AB R148, R149, R148 ;  /* 0x000000949594723e */ /* 0x000fe200000010ff */
[----:B------:R-:W-:Y:S01]  /*c770*/  STS [R7+0x4000], R96 ;  /* 0x0040006007007388 */ /* 0x000fe20000000800 */
[----:B------:R-:W-:-:S03]  /*c780*/  F2FP.BF16.F32.PACK_AB R150, R151, R150 ;  /* 0x000000969796723e */ /* 0x000fc600000010ff */
        /* <DEDUP_REMOVED lines=39> */
.L_x_148:
[----:B------:R1:W-:Y:S01]  /*ca00*/  STS [R21+0x6000], R148 ;  /* 0x0060009415007388 */ /* 0x0003e20000000800 */
[----:B------:R-:W-:Y:S01]  /*ca10*/  LEA R0, R0, UR6, 0x1 ;  /* 0x0000000600007c11 */ /* 0x000fe2000f8e08ff */
[----:B------:R-:W2:Y:S01]  /*ca20*/  S2UR UR6, SR_CTAID.X ;  /* 0x00000000000679c3 */ /* 0x000ea20000002500 */
[----:B------:R-:W4:Y:S01]  /*ca30*/  @P4 MUFU.LG2 R5, R5 ;  /* 0x0000000500054308 */ /* 0x000f220000000c00 */
[----:B------:R1:W-:Y:S01]  /*ca40*/  STS [R21+0x6400], R150 ;  /* 0x0064009615007388 */ /* 0x0003e20000000800 */
[----:B------:R-:W-:Y:S01]  /*ca50*/  UIMAD UR12, UR13, UR12, URZ ;  /* 0x0000000c0d0c72a4 */ /* 0x000fe2000f8e02ff */
[----:B------:R-:W-:Y:S01]  /*ca60*/  LOP3.LUT P0, RZ, R2, 0x3, RZ, 0xc0, !PT ;  /* 0x0000000302ff7812 */ /* 0x000fe2000780c0ff */
[----:B------:R-:W-:-:S03]  /*ca70*/  USEL UR20, UR20, URZ, UP0 ;  /* 0x000000ff14147287 */ /* 0x000fc60008000000 */
[----:B------:R-:W-:Y:S01]  /*ca80*/  BAR.SYNC.DEFER_BLOCKING 0x0 ;  /* 0x0000000000007b1d */ /* 0x000fe20000010000 */
[----:B------:R-:W-:Y:S01]  /*ca90*/  @!UP0 UIMAD UR12, UR7, UR4, UR12 ;  /* 0x00000004070c82a4 */ /* 0x000fe2000f8e020c */
[----:B---3--:R-:W-:Y:S01]  /*caa0*/  LOP3.LUT R13, R220, 0x30, RZ, 0xc0, !PT ;  /* 0x00000030dc0d7812 */ /* 0x008fe200078ec0ff */
[----:B------:R-:W-:Y:S01]  /*cab0*/  USEL UR8, UR8, URZ, UP0 ;  /* 0x000000ff08087287 */ /* 0x000fe20008000000 */
[----:B------:R-:W-:Y:S01]  /*cac0*/  SHF.R.U32.HI R16, RZ, 0x2, R2 ;  /* 0x00000002ff107819 */ /* 0x000fe20000011602 */
[----:B------:R-:W-:-:S03]  /*cad0*/  USHF.L.U32 UR21, UR21, 0x6, URZ ;  /* 0x0000000615157899 */ /* 0x000fc600080006ff */
[----:B------:R-:W3:Y:S01]  /*cae0*/  @P4 LDC R7, c[0x0][0x458] ;  /* 0x00011600ff074b82 */ /* 0x000ee20000000800 */
[----:B------:R-:W5:Y:S01]  /*caf0*/  @P3 MUFU.LG2 R4, R4 ;  /* 0x0000000400043308 */ /* 0x000f620000000c00 */
[----:B------:R-:W1:Y:S01]  /*cb00*/  S2R R24, SR_CTAID.X ;  /* 0x0000000000187919 */ /* 0x000e620000002500 */
[----:B------:R-:W-:Y:S01]  /*cb10*/  USHF.R.S32.HI UR7, URZ, 0x1f, UR12 ;  /* 0x0000001fff077899 */ /* 0x000fe2000801140c */
[----:B------:R-:W-:Y:S01]  /*cb20*/  BSSY.RECONVERGENT B0, `(.L_x_149) ;  /* 0x0000022000007945 */ /* 0x000fe20003800200 */
[----:B------:R-:W-:Y:S01]  /*cb30*/  UIADD3 UR21, UPT, UPT, -UR21, UR23, URZ ;  /* 0x0000001715157290 */ /* 0x000fe2000fffe1ff */
[----:B------:R-:W-:Y:S01]  /*cb40*/  LOP3.LUT R16, R13, 0x7, R16, 0xf8, !PT ;  /* 0x000000070d107812 */ /* 0x000fe200078ef810 */
[----:B----4-:R-:W-:Y:S01]  /*cb50*/  @P4 FMUL.FTZ R5, R5, 0.69314718246459960938 ;  /* 0x3f31721805054820 */ /* 0x010fe20000410000 */
[----:B------:R-:W4:Y:S01]  /*cb60*/  @P3 LDC R6, c[0x0][0x458] ;  /* 0x00011600ff063b82 */ /* 0x000f220000000800 */
[----:B------:R-:W-:Y:S01]  /*cb70*/  IMAD.MOV.U32 R14, RZ, RZ, 0x7f800000 ;  /* 0x7f800000ff0e7424 */ /* 0x000fe200078e00ff */
[----:B------:R-:W-:Y:S01]  /*cb80*/  MOV R13, 0x7f800000 ;  /* 0x7f800000000d7802 */ /* 0x000fe20000000f00 */
[----:B--2---:R-:W-:-:S04]  /*cb90*/  UIMAD UR9, UR6, UR5, URZ ;  /* 0x00000005060972a4 */ /* 0x004fc8000f8e02ff */
[----:B------:R-:W-:Y:S01]  /*cba0*/  USHF.L.U32 UR9, UR9, 0x6, URZ ;  /* 0x0000000609097899 */ /* 0x000fe200080006ff */
[----:B------:R2:W1:Y:S01]  /*cbb0*/  LDS.128 R8, [R0+0x1800] ;  /* 0x0018000000087984 */ /* 0x0004620000000c00 */
[----:B-----5:R-:W-:Y:S02]  /*cbc0*/  @P3 FMUL.FTZ R4, R4, 0.69314718246459960938 ;  /* 0x3f31721804043820 */ /* 0x020fe40000410000 */
[----:B------:R-:W-:Y:S02]  /*cbd0*/  USHF.R.S32.HI UR4, URZ, 0x1f, UR9 ;  /* 0x0000001fff047899 */ /* 0x000fe40008011409 */
[----:B------:R-:W-:Y:S01]  /*cbe0*/  UIADD3 UR20, UP1, UP0, UR9, UR20, UR12 ;  /* 0x0000001409147290 */ /* 0x000fe2000f83e00c */
[----:B---3--:R-:W-:-:S03]  /*cbf0*/  @P4 FFMA.FTZ R14, R164, R7, R5 ;  /* 0x00000007a40e4223 */ /* 0x008fc60000010005 */
[----:B------:R-:W-:Y:S01]  /*cc00*/  UIADD3.X UR4, UPT, UPT, UR4, UR8, UR7, UP1, UP0 ;  /* 0x0000000804047290 */ /* 0x000fe20008fe0407 */
[----:B----4-:R-:W-:Y:S01]  /*cc10*/  @P3 FFMA.FTZ R13, R3, R6, R4 ;  /* 0x00000006030d3223 */ /* 0x010fe20000010004 */
[----:B-12---:R-:W-:Y:S10]  /*cc20*/  @P0 BRA `(.L_x_150) ;  /* 0x0000000000440947 */ /* 0x006ff40003800000 */
        /* <DEDUP_REMOVED lines=17> */
.L_x_150:
[----:B------:R-:W-:Y:S05]  /*cd40*/  BSYNC.RECONVERGENT B0 ;  /* 0x0000000000007941 */ /* 0x000fea0003800200 */
.L_x_149:
[----:B------:R-:W2:Y:S01]  /*cd50*/  LDCU.64 UR4, c[0x0][0x410] ;  /* 0x00008200ff0477ac */ /* 0x000ea20008000a00 */
[----:B------:R-:W-:Y:S01]  /*cd60*/  SHF.R.U32.HI R6, RZ, 0x3, R2 ;  /* 0x00000003ff067819 */ /* 0x000fe20000011602 */
[----:B------:R-:W-:Y:S01]  /*cd70*/  IMAD.MOV.U32 R7, RZ, RZ, RZ ;  /* 0x000000ffff077224 */ /* 0x000fe200078e00ff */
[----:B------:R-:W-:Y:S01]  /*cd80*/  LOP3.LUT R2, R12, 0x38, RZ, 0xc0, !PT ;  /* 0x000000380c027812 */ /* 0x000fe200078ec0ff */
[----:B------:R3:W4:Y:S01]  /*cd90*/  LDS.128 R20, [R0] ;  /* 0x0000000000147984 */ /* 0x0007220000000c00 */
[C---:B-1----:R-:W-:Y:S01]  /*cda0*/  IADD3 R4, PT, PT, R6.reuse, 0x20, RZ ;  /* 0x0000002006047810 */ /* 0x042fe20007ffe0ff */
[----:B------:R-:W-:Y:S01]  /*cdb0*/  VIADD R5, R6, 0x10 ;  /* 0x0000001006057836 */ /* 0x000fe20000000000 */
[----:B------:R-:W-:Y:S01]  /*cdc0*/  IADD3 R12, P0, PT, R2, UR14, RZ ;  /* 0x0000000e020c7c10 */ /* 0x000fe2000ff1e0ff */
[----:B------:R-:W-:Y:S01]  /*cdd0*/  IMAD.WIDE.U32 R24, R24, 0x40, R6 ;  /* 0x0000004018187825 */ /* 0x000fe200078e0006 */
[C---:B------:R-:W-:Y:S01]  /*cde0*/  ISETP.GE.AND P3, PT, R6.reuse, UR21, PT ;  /* 0x0000001506007c0c */ /* 0x040fe2000bf66270 */
[----:B------:R3:W1:Y:S01]  /*cdf0*/  LDS.128 R16, [R0+0x2000] ;  /* 0x0020000000107984 */ /* 0x0006620000000c00 */
[----:B------:R-:W-:Y:S01]  /*ce00*/  IADD3.X R13, PT, PT, RZ, UR11, RZ, P0, !PT ;  /* 0x0000000bff0d7c10 */ /* 0x000fe200087fe4ff */
[----:B------:R-:W-:Y:S01]  /*ce10*/  VIADD R3, R6, 0x30 ;  /* 0x0000003006037836 */ /* 0x000fe20000000000 */
[----:B------:R-:W-:Y:S01]  /*ce20*/  ISETP.GE.AND P2, PT, R5, UR21, PT ;  /* 0x0000001505007c0c */ /* 0x000fe2000bf46270 */
[----:B------:R-:W-:Y:S01]  /*ce30*/  BSSY.RECONVERGENT B0, `(.L_x_151) ;  /* 0x000001c000007945 */ /* 0x000fe20003800200 */
[----:B------:R-:W-:-:S02]  /*ce40*/  ISETP.GE.AND P1, PT, R4, UR21, PT ;  /* 0x0000001504007c0c */ /* 0x000fc4000bf26270 */
[----:B------:R3:W1:Y:S01]  /*ce50*/  LDS.128 R4, [R0+0x6000] ;  /* 0x0060000000047984 */ /* 0x0006620000000c00 */
[----:B--2---:R-:W-:Y:S01]  /*ce60*/  IMAD.U32 R26, RZ, RZ, UR4 ;  /* 0x00000004ff1a7e24 */ /* 0x004fe2000f8e00ff */
[----:B------:R-:W-:Y:S02]  /*ce70*/  MOV R29, UR5 ;  /* 0x00000005001d7c02 */ /* 0x000fe40008000f00 */
[----:B------:R-:W-:Y:S01]  /*ce80*/  ISETP.GE.AND P0, PT, R3, UR21, PT ;  /* 0x0000001503007c0c */ /* 0x000fe2000bf06270 */
[----:B------:R-:W-:Y:S02]  /*ce90*/  IMAD.WIDE.U32 R26, R26, UR13, R12 ;  /* 0x0000000d1a1a7c25 */ /* 0x000fe4000f8e000c */
[----:B------:R3:W2:Y:S02]  /*cea0*/  LDS.128 R12, [R0+0x4000] ;  /* 0x00400000000c7984 */ /* 0x0006a40000000c00 */
[----:B------:R-:W-:Y:S01]  /*ceb0*/  IMAD R29, R29, UR13, R27 ;  /* 0x0000000d1d1d7c24 */ /* 0x000fe2000f8e021b */
[----:B------:R-:W-:Y:S07]  /*cec0*/  @P3 BRA `(.L_x_152) ;  /* 0x0000000000483947 */ /* 0x000fee0003800000 */
[----:B------:R-:W5:Y:S01]  /*ced0*/  LDCU.64 UR6, c[0x0][0x408] ;  /* 0x00008100ff0677ac */ /* 0x000f620008000a00 */
[----:B------:R-:W-:Y:S01]  /*cee0*/  IMAD.MOV.U32 R28, RZ, RZ, R26 ;  /* 0x000000ffff1c7224 */ /* 0x000fe200078e001a */
[----:B------:R-:W4:Y:S01]  /*cef0*/  LDCU.64 UR4, c[0x0][0x3f0] ;  /* 0x00007e00ff0477ac */ /* 0x000f220008000a00 */
[----:B------:R-:W3:Y:S01]  /*cf00*/  LDCU UR8, c[0x0][0x440] ;  /* 0x00008800ff0877ac */ /* 0x000ee20008000800 */
[----:B-----5:R-:W-:Y:S02]  /*cf10*/  IMAD R3, R25, UR6, RZ ;  /* 0x0000000619037c24 */ /* 0x020fe4000f8e02ff */
        /* <DEDUP_REMOVED lines=10> */
[----:B-1----:R3:W-:Y:S04]  /*cfc0*/  @!P5 STG.E.128 desc[UR24][R32.64+0x80], R16 ;  /* 0x000080102000d986 */ /* 0x0027e8000c101d18 */
[----:B--2---:R3:W-:Y:S04]  /*cfd0*/  @!P4 STG.E.128 desc[UR24][R32.64+0x100], R12 ;  /* 0x0001000c2000c986 */ /* 0x0047e8000c101d18 */
[----:B------:R3:W-:Y:S02]  /*cfe0*/  @!P3 STG.E.128 desc[UR24][R32.64+0x180], R4 ;  /* 0x000180042000b986 */ /* 0x0007e4000c101d18 */
.L_x_152:
[----:B------:R-:W-:Y:S05]  /*cff0*/  BSYNC.RECONVERGENT B0 ;  /* 0x0000000000007941 */ /* 0x000fea0003800200 */
.L_x_151:
[----:B---34-:R3:W4:Y:S01]  /*d000*/  LDS.128 R20, [R0+0x800] ;  /* 0x0008000000147984 */ /* 0x0187220000000c00 */
        /* <DEDUP_REMOVED lines=8> */
[----:B------:R-:W3:Y:S01]  /*d090*/  LDCU UR8, c[0x0][0x440] ;  /* 0x00008800ff0877ac */ /* 0x000ee20008000800 */
[----:B------:R-:W-:Y:S02]  /*d0a0*/  IMAD.MOV.U32 R33, RZ, RZ, R29 ;  /* 0x000000ffff217224 */ /* 0x000fe400078e001d */
[----:B------:R-:W-:Y:S01]  /*d0b0*/  IMAD.X R3, RZ, RZ, R25, P2 ;  /* 0x000000ffff037224 */ /* 0x000fe200010e0619 */
[----:B------:R-:W4:Y:S03]  /*d0c0*/  LDCU.64 UR4, c[0x0][0x3f0] ;  /* 0x00007e00ff0477ac */ /* 0x000f260008000a00 */
[----:B-----5:R-:W-:-:S02]  /*d0d0*/  IMAD R3, R3, UR6, RZ ;  /* 0x0000000603037c24 */ /* 0x020fc4000f8e02ff */
[----:B------:R-:W-:Y:S01]  /*d0e0*/  IMAD.WIDE.U32 R32, R30, UR6, R32 ;  /* 0x000000061e207c25 */ /* 0x000fe2000f8e0020 */
[----:B---3--:R-:W-:-:S03]  /*d0f0*/  ISETP.GE.AND P5, PT, R2, UR8, PT ;  /* 0x0000000802007c0c */ /* 0x008fc6000bfa6270 */
[----:B------:R-:W-:Y:S01]  /*d100*/  IMAD R3, R30, UR7, R3 ;  /* 0x000000071e037c24 */ /* 0x000fe2000f8e0203 */
[----:B------:R-:W-:Y:S02]  /*d110*/  ISETP.GE.AND P4, PT, R244, UR8, PT ;  /* 0x00000008f4007c0c */ /* 0x000fe4000bf86270 */
[----:B------:R-:W-:Y:S01]  /*d120*/  ISETP.GE.AND P3, PT, R243, UR8, PT ;  /* 0x00000008f3007c0c */ /* 0x000fe2000bf66270 */
[----:B------:R-:W-:Y:S01]  /*d130*/  IMAD.IADD R3, R3, 0x1, R33 ;  /* 0x0000000103037824 */ /* 0x000fe200078e0221 */
[----:B------:R-:W-:Y:S02]  /*d140*/  ISETP.GE.AND P2, PT, R242, UR8, PT ;  /* 0x00000008f2007c0c */ /* 0x000fe4000bf46270 */
[----:B----4-:R-:W-:-:S04]  /*d150*/  LEA R30, P6, R32, UR4, 0x1 ;  /* 0x00000004201e7c11 */ /* 0x010fc8000f8c08ff */
[----:B------:R-:W-:-:S05]  /*d160*/  LEA.HI.X R31, R32, UR5, R3, 0x1, P6 ;  /* 0x00000005201f7c11 */ /* 0x000fca000b0f0c03 */
[----:B------:R3:W-:Y:S04]  /*d170*/  @!P5 STG.E.128 desc[UR24][R30.64], R20 ;  /* 0x000000141e00d986 */ /* 0x0007e8000c101d18 */
[----:B-1----:R3:W-:Y:S04]  /*d180*/  @!P4 STG.E.128 desc[UR24][R30.64+0x80], R16 ;  /* 0x000080101e00c986 */ /* 0x0027e8000c101d18 */
[----:B--2---:R3:W-:Y:S04]  /*d190*/  @!P3 STG.E.128 desc[UR24][R30.64+0x100], R12 ;  /* 0x0001000c1e00b986 */ /* 0x0047e8000c101d18 */
[----:B------:R3:W-:Y:S02]  /*d1a0*/  @!P2 STG.E.128 desc[UR24][R30.64+0x180], R4 ;  /* 0x000180041e00a986 */ /* 0x0007e4000c101d18 */
.L_x_154:
[----:B------:R-:W-:Y:S05]  /*d1b0*/  BSYNC.RECONVERGENT B0 ;  /* 0x0000000000007941 */ /* 0x000fea0003800200 */
.L_x_153:
        /* <DEDUP_REMOVED lines=27> */
.L_x_156:
[----:B------:R-:W-:Y:S05]  /*d370*/  BSYNC.RECONVERGENT B0 ;  /* 0x0000000000007941 */ /* 0x000fea0003800200 */
.L_x_155:
[----:B--23--:R2:W3:Y:S04]  /*d380*/  LDS.128 R12, [R0+0x3800] ;  /* 0x00380000000c7984 */ /* 0x00c4e80000000c00 */
[----:B-1----:R2:W1:Y:S01]  /*d390*/  LDS.128 R4, [R0+0x5800] ;  /* 0x0058000000047984 */ /* 0x0024620000000c00 */
[----:B------:R-:W-:Y:S05]  /*d3a0*/  @P0 EXIT ;  /* 0x000000000000094d */ /* 0x000fea0003800000 */
[----:B------:R-:W5:Y:S01]  /*d3b0*/  LDCU.64 UR6, c[0x0][0x408] ;  /* 0x00008100ff0677ac */ /* 0x000f620008000a00 */
[----:B------:R-:W-:Y:S01]  /*d3c0*/  IADD3 R3, P0, PT, R24, 0x30, RZ ;  /* 0x0000003018037810 */ /* 0x000fe20007f1e0ff */
[----:B------:R1:W1:Y:S01]  /*d3d0*/  LDS.128 R16, [R0+0x7800] ;  /* 0x0078000000107984 */ /* 0x0002620000000c00 */
[----:B----4-:R-:W-:Y:S01]  /*d3e0*/  IMAD.MOV.U32 R22, RZ, RZ, R26 ;  /* 0x000000ffff167224 */ /* 0x010fe200078e001a */
        /* <DEDUP_REMOVED lines=9> */
[----:B--2---:R-:W-:Y:S01]  /*d480*/  LEA R2, P0, R22, UR4, 0x1 ;  /* 0x0000000416027c11 */ /* 0x004fe2000f8008ff */
[----:B------:R-:W-:Y:S01]  /*d490*/  IMAD.IADD R20, R20, 0x1, R23 ;  /* 0x0000000114147824 */ /* 0x000fe200078e0217 */
[----:B------:R-:W-:-:S04]  /*d4a0*/  ISETP.GE.AND P1, PT, R243, UR8, PT ;  /* 0x00000008f3007c0c */ /* 0x000fc8000bf26270 */
[----:B------:R-:W-:Y:S02]  /*d4b0*/  LEA.HI.X R3, R22, UR5, R20, 0x1, P0 ;  /* 0x0000000516037c11 */ /* 0x000fe400080f0c14 */
[----:B------:R-:W-:-:S03]  /*d4c0*/  ISETP.GE.AND P0, PT, R242, UR8, PT ;  /* 0x00000008f2007c0c */ /* 0x000fc6000bf06270 */
[----:B------:R2:W-:Y:S04]  /*d4d0*/  @!P3 STG.E.128 desc[UR24][R2.64], R8 ;  /* 0x000000080200b986 */ /* 0x0005e8000c101d18 */
[----:B---3--:R2:W-:Y:S04]  /*d4e0*/  @!P2 STG.E.128 desc[UR24][R2.64+0x80], R12 ;  /* 0x0000800c0200a986 */ /* 0x0085e8000c101d18 */
[----:B-1----:R2:W-:Y:S02]  /*d4f0*/  @!P1 STG.E.128 desc[UR24][R2.64+0x100], R4 ;  /* 0x0001000402009986 */ /* 0x0025e4000c101d18 */
[----:B------:R-:W-:Y:S05]  /*d500*/  @P0 EXIT ;  /* 0x000000000000094d */ /* 0x000fea0003800000 */
[----:B------:R-:W-:Y:S01]  /*d510*/  STG.E.128 desc[UR24][R2.64+0x180], R16 ;  /* 0x0001801002007986 */ /* 0x000fe2000c101d18 */
[----:B------:R-:W-:Y:S05]  /*d520*/  EXIT ;  /* 0x000000000000794d */ /* 0x000fea0003800000 */
.L_x_157:
        /* <DEDUP_REMOVED lines=13> */
.L_x_2335:


//--------------------- .text._ZN5flash16flash_fwd_kernelI23Flash_fwd_kernel_traitsILi256ELi64ELi64ELi4ELb0ELb0EN7cutlass10bfloat16_tE19Flash_kernel_traitsILi256ELi64ELi64ELi4ES3_EELb0ELb0ELb1ELb0ELb0ELb1ELb0ELb0EEEvNS_16Flash_fwd_paramsE --------------------------
	.section	.text._ZN5flash16flash_fwd_kernelI23Flash_fwd_kernel_traitsILi256ELi64ELi64ELi4ELb0ELb0EN7cutlass10bfloat16_tE19Flash_kernel_traitsILi256ELi64ELi64ELi4ES3_EELb0ELb0ELb1ELb0ELb0ELb1ELb0ELb0EEEvNS_16Flash_fwd_paramsE,"ax",@progbits
	.align	128
        .global         _ZN5flash16flash_fwd_kernelI23Flash_fwd_kernel_traitsILi256ELi64ELi64ELi4ELb0ELb0EN7cutlass10bfloat16_tE19Flash_kernel_traitsILi256ELi64ELi64ELi4ES3_EELb0ELb0ELb1ELb0ELb0ELb1ELb0ELb0EEEvNS_16Flash_fwd_paramsE
        .type           _ZN5flash16flash_fwd_kernelI23Flash_fwd_kernel_traitsILi256ELi64ELi64ELi4ELb0ELb0EN7cutlass10bfloat16_tE19Flash_kernel_traitsILi256ELi64ELi64ELi4ES3_EELb0ELb0ELb1ELb0ELb0ELb1ELb0ELb0EEEvNS_16Flash_fwd_paramsE,@function
        .size           _ZN5flash16flash_fwd_kernelI23Flash_fwd_kernel_traitsILi256ELi64ELi64ELi4ELb0ELb0EN7cutlass10bfloat16_tE19Flash_kernel_traitsILi256ELi64ELi64ELi4ES3_EELb0ELb0ELb1ELb0ELb0ELb1ELb0ELb0EEEvNS_16Flash_fwd_paramsE,(.L_x_2336 - _ZN5flash16flash_fwd_kernelI23Flash_fwd_kernel_traitsILi256ELi64ELi64ELi4ELb0ELb0EN7cutlass10bfloat16_tE19Flash_kernel_traitsILi256ELi64ELi64ELi4ES3_EELb0ELb0ELb1ELb0ELb0ELb1ELb0ELb0EEEvNS_16Flash_fwd_paramsE)
        .other          _ZN5flash16flash_fwd_kernelI23Flash_fwd_kernel_traitsILi256ELi64ELi64ELi4ELb0ELb0EN7cutlass10bfloat16_tE19Flash_kernel_traitsILi256ELi64ELi64ELi4ES3_EELb0ELb0ELb1ELb0ELb0ELb1ELb0ELb0EEEvNS_16Flash_fwd_paramsE,@"STO_CUDA_ENTRY STV_DEFAULT"
_ZN5flash16flash_fwd_kernelI23Flash_fwd_kernel_traitsILi256ELi64ELi64ELi4ELb0ELb0EN7cutlass10bfloat16_tE19Flash_kernel_traitsILi256ELi64ELi64ELi4ES3_EELb0ELb0ELb1ELb0ELb0ELb1ELb0ELb0EEEvNS_16Flash_fwd_paramsE:
.text._ZN5flash16flash_fwd_kernelI23Flash_fwd_kernel_traitsILi256ELi64ELi64ELi4ELb0ELb0EN7cutlass10bfloat16_tE19Flash_kernel_traitsILi256ELi64ELi64ELi4ES3_EELb0ELb0ELb1ELb0ELb0ELb1ELb0ELb0EEEvNS_16Flash_fwd_paramsE:
[----:B------:R-:W-:Y:S01]  /*0000*/  LDC R1, c[0x0][0x37c] ;  /* 0x0000df00ff017b82 */ /* 0x000fe20000000800 */
[----:B------:R-:W1:Y:S07]  /*0010*/  LDCU.64 UR10, c[0x0][0x460] ;  /* 0x00008c00ff0a77ac */ /* 0x000e6e0008000a00 */
[----:B------:R-:W2:Y:S01]  /*0020*/  S2UR UR20, SR_CTAID.Y ;  /* 0x00000000001479c3 */ /* 0x000ea20000002600 */
[----:B------:R-:W3:Y:S01]  /*0030*/  LDCU.64 UR8, c[0x0][0x470] ;  /* 0x00008e00ff0877ac */ /* 0x000ee20008000a00 */
[----:B------:R-:W2:Y:S01]  /*0040*/  LDCU.64 UR14, c[0x0][0x460] ;  /* 0x00008c00ff0e77ac */ /* 0x000ea20008000a00 */
[----:B------:R-:W4:Y:S01]  /*0050*/  LDCU.U8 UR12, c[0x0][0x532] ;  /* 0x0000a640ff0c77ac */ /* 0x000f220008000000 */
[----:B------:R-:W4:Y:S01]  /*0060*/  LDCU.64 UR6, c[0x0][0x468] ;  /* 0x00008d00ff0677ac */ /* 0x000f220008000a00 */
[----:B-1----:R-:W-:Y:S01]  /*0070*/  ISETP.NE.U32.AND P4, PT, RZ, UR10, PT ;  /* 0x0000000aff007c0c */ /* 0x002fe2000bf85070 */
[----:B------:R-:W-:Y:S01]  /*0080*/  UISETP.NE.U32.AND UP4, UPT, UR10, URZ, UPT ;  /* 0x000000ff0a00728c */ /* 0x000fe2000bf85070 */
[----:B------:R-:W1:Y:S02]  /*0090*/  LDCU.64 UR4, c[0x0][0x478] ;  /* 0x00008f00ff0477ac */ /* 0x000e640008000a00 */
[----:B------:R-:W-:Y:S01]  /*00a0*/  ISETP.NE.AND.EX P4, PT, RZ, UR11, PT, P4 ;  /* 0x0000000bff007c0c */ /* 0x000fe2000bf85340 */
[----:B---3--:R-:W-:-:S02]  /*00b0*/  UISETP.NE.U32.AND UP3, UPT, UR8, URZ, UPT ;  /* 0x000000ff0800728c */ /* 0x008fc4000bf65070 */
[----:B------:R-:W-:Y:S01]  /*00c0*/  UISETP.NE.AND.EX UP4, UPT, UR11, URZ, UPT, UP4 ;  /* 0x000000ff0b00728c */ /* 0x000fe2000bf85340 */
[----:B------:R-:W3:Y:S01]  /*00d0*/  LDCU.64 UR16, c[0x0][0x358] ;  /* 0x00006b00ff1077ac */ /* 0x000ee20008000a00 */
[----:B------:R-:W-:-:S04]  /*00e0*/  UISETP.NE.AND.EX UP3, UPT, UR9, URZ, UPT, UP3 ;  /* 0x000000ff0900728c */ /* 0x000fc8000bf65330 */
[----:B------:R-:W-:Y:S01]  /*00f0*/  PLOP3.LUT P2, PT, PT, PT, UP4, 0x80, 0x8 ;  /* 0x000000000008781c */ /* 0x000fe20003f4f048 */
[----:B--2---:R-:W-:Y:S02]  /*0100*/  UIMAD.WIDE.U32 UR14, UR20, 0x4, UR14 ;  /* 0x00000004140e78a5 */ /* 0x004fe4000f8e000e */
[----:B------:R-:W-:Y:S02]  /*0110*/  USHF.L.U32 UR11, UR20, 0x2, URZ ;  /* 0x00000002140b7899 */ /* 0x000fe400080006ff */
[----:B----4-:R-:W-:Y:S02]  /*0120*/  UISETP.NE.AND UP5, UPT, UR12, URZ, UPT ;  /* 0x000000ff0c00728c */ /* 0x010fe4000bfa5270 */
[----:B------:R-:W-:Y:S01]  /*0130*/  UISETP.EQ.U32.AND UP2, UPT, UR6, URZ, UPT ;  /* 0x000000ff0600728c */ /* 0x000fe2000bf42070 */
[----:B------:R-:W-:Y:S01]  /*0140*/  IMAD.U32 R6, RZ, RZ, UR14 ;  /* 0x0000000eff067e24 */ /* 0x000fe2000f8e00ff */
[----:B------:R-:W-:Y:S01]  /*0150*/  USHF.R.U32.HI UR10, URZ, 0x1e, UR20 ;  /* 0x0000001eff0a7899 */ /* 0x000fe20008011614 */
[----:B------:R-:W-:Y:S01]  /*0160*/  IMAD.U32 R7, RZ, RZ, UR15 ;  /* 0x0000000fff077e24 */ /* 0x000fe2000f8e00ff */
[----:B------:R-:W-:-:S02]  /*0170*/  @UP3 UIADD3 UR12, UP1, UPT, UR11, UR8, URZ ;  /* 0x000000080b0c3290 */ /* 0x000fc4000ff3e0ff */
[----:B------:R-:W-:Y:S02]  /*0180*/  UISETP.EQ.OR.EX UP2, UPT, UR7, URZ, !UP5, UP2 ;  /* 0x000000ff0700728c */ /* 0x000fe4000ef42720 */
[----:B-1----:R-:W-:Y:S01]  /*0190*/  UISETP.NE.U32.AND UP0, UPT, UR4, URZ, UPT ;  /* 0x000000ff0400728c */ /* 0x002fe2000bf05070 */
[----:B---3--:R-:W2:Y:S01]  /*01a0*/  @P4 LDG.E R5, desc[UR16][R6.64] ;  /* 0x0000001006054981 */ /* 0x008ea2000c1e1900 */
[----:B------:R-:W-:Y:S02]  /*01b0*/  @UP3 UIADD3.X UR13, UPT, UPT, UR10, UR9, URZ, UP1, !UPT ;  /* 0x000000090a0d3290 */ /* 0x000fe40008ffe4ff */
[----:B------:R-:W-:Y:S01]  /*01c0*/  UIADD3 UR8, UP1, UPT, UR11, UR6, URZ ;  /* 0x000000060b087290 */ /* 0x000fe2000ff3e0ff */
[----:B------:R1:W3:Y:S01]  /*01d0*/  @P2 LDG.E R2, desc[UR16][R6.64+0x4] ;  /* 0x0000041006022981 */ /* 0x0002e2000c1e1900 */
[----:B------:R-:W-:Y:S01]  /*01e0*/  UISETP.NE.AND.EX UP0, UPT, UR5, URZ, UPT, UP0 ;  /* 0x000000ff0500728c */ /* 0x000fe2000bf05300 */
[----:B------:R-:W-:Y:S01]  /*01f0*/  PLOP3.LUT P3, PT, PT, PT, UP2, 0x80, 0x8 ;  /* 0x000000000008781c */ /* 0x000fe20003f6f028 */
[----:B------:R-:W-:Y:S01]  /*0200*/  UIADD3.X UR9, UPT, UPT, UR10, UR7, URZ, UP1, !UPT ;  /* 0x000000070a097290 */ /* 0x000fe20008ffe4ff */
[----:B------:R-:W-:Y:S01]  /*0210*/  PLOP3.LUT P1, PT, PT, PT, UP3, 0x80, 0x8 ;  /* 0x000000000008781c */ /* 0x000fe20003f2f038 */
[----:B------:R-:W-:-:S02]  /*0220*/  IMAD.U32 R10, RZ, RZ, UR12 ;  /* 0x0000000cff0a7e24 */ /* 0x000fc4000f8e00ff */
[----:B------:R-:W-:Y:S01]  /*0230*/  PLOP3.LUT P0, PT, PT, PT, UP0, 0x80, 0x8 ;  /* 0x000000000008781c */ /* 0x000fe20003f0f008 */
[----:B------:R-:W-:-:S04]  /*0240*/  IMAD.U32 R11, RZ, RZ, UR13 ;  /* 0x0000000dff0b7e24 */ /* 0x000fc8000f8e00ff */
[----:B------:R-:W-:-:S04]  /*0250*/  @UP0 UIADD3 UR4, UP1, UPT, UR11, UR4, URZ ;  /* 0x000000040b040290 */ /* 0x000fc8000ff3e0ff */
[----:B------:R-:W-:Y:S01]  /*0260*/  @UP0 UIADD3.X UR5, UPT, UPT, UR10, UR5, URZ, UP1, !UPT ;  /* 0x000000050a050290 */ /* 0x000fe20008ffe4ff */
[----:B------:R-:W4:Y:S01]  /*0270*/  @P1 LDG.E R3, desc[UR16][R10.64] ;  /* 0x000000100a031981 */ /* 0x000f22000c1e1900 */
[----:B-1----:R-:W-:Y:S02]  /*0280*/  IMAD.U32 R6, RZ, RZ, UR8 ;  /* 0x00000008ff067e24 */ /* 0x002fe4000f8e00ff */
[----:B------:R-:W-:Y:S02]  /*0290*/  IMAD.U32 R7, RZ, RZ, UR9 ;  /* 0x00000009ff077e24 */ /* 0x000fe4000f8e00ff */
[----:B------:R-:W-:Y:S01]  /*02a0*/  IMAD.U32 R8, RZ, RZ, UR4 ;  /* 0x00000004ff087e24 */ /* 0x000fe2000f8e00ff */
[----:B------:R-:W1:Y:S01]  /*02b0*/  S2UR UR24, SR_CTAID.X ;  /* 0x00000000001879c3 */ /* 0x000e620000002500 */
[----:B------:R-:W-:Y:S01]  /*02c0*/  IMAD.U32 R9, RZ, RZ, UR5 ;  /* 0x00000005ff097e24 */ /* 0x000fe2000f8e00ff */
[----:B------:R-:W4:Y:S01]  /*02d0*/  @!P3 LDG.E R4, desc[UR16][R6.64] ;  /* 0x000000100604b981 */ /* 0x000f22000c1e1900 */
[----:B------:R-:W3:Y:S03]  /*02e0*/  @!UP4 LDCU UR26, c[0x0][0x434] ;  /* 0x00008680ff1ac7ac */ /* 0x000ee60008000800 */
[----:B------:R2:W5:Y:S01]  /*02f0*/  @P0 LDG.E R0, desc[UR16][R8.64] ;  /* 0x0000001008000981 */ /* 0x000562000c1e1900 */
[----:B------:R-:W-:Y:S01]  /*0300*/  UMOV UR15, 0xffffffff ;  /* 0xffffffff000f7882 */ /* 0x000fe20000000000 */
[----:B------:R-:W-:Y:S01]  /*0310*/  UISETP.NE.U32.AND UP1, UPT, UR6, URZ, UPT ;  /* 0x000000ff0600728c */ /* 0x000fe2000bf25070 */
[----:B------:R-:W-:Y:S01]  /*0320*/  UMOV UR22, 0xffffffff ;  /* 0xffffffff00167882 */ /* 0x000fe20000000000 */
[----:B------:R-:W2:Y:S02]  /*0330*/  @!UP0 LDCU UR8, c[0x0][0x43c] ;  /* 0x00008780ff0887ac */ /* 0x000ea40008000800 */
[----:B------:R-:W-:-:S03]  /*0340*/  UISETP.NE.AND.EX UP1, UPT, UR7, URZ, UPT, UP1 ;  /* 0x000000ff0700728c */ /* 0x000fc6000bf25310 */
[----:B------:R-:W-:Y:S01]  /*0350*/  UMOV UR7, URZ ;  /* 0x000000ff00077c82 */ /* 0x000fe20008000000 */
[----:B-1----:R-:W-:-:S07]  /*0360*/  USHF.L.U32 UR24, UR24, 0x6, URZ ;  /* 0x0000000618187899 */ /* 0x002fce00080006ff */
[----:B------:R-:W1:Y:S01]  /*0370*/  @!UP1 LDCU UR6, c[0x0][0x438] ;  /* 0x00008700ff0697ac */ /* 0x000e620008000800 */
[----:B--2---:R-:W-:Y:S02]  /*0380*/  @P4 R2UR UR15, R5 ;  /* 0x00000000050f42ca */ /* 0x004fe400000e0000 */
[----:B---3--:R-:W-:-:S13]  /*0390*/  @P2 R2UR UR4, R2 ;  /* 0x00000000020422ca */ /* 0x008fda00000e0000 */
[----:B------:R-:W-:Y:S01]  /*03a0*/  @UP4 UIADD3 UR26, UPT, UPT, UR4, -UR15, URZ ;  /* 0x8000000f041a4290 */ /* 0x000fe2000fffe0ff */
[----:B------:R-:W2:Y:S01]  /*03b0*/  @!UP0 LDCU.64 UR4, c[0x0][0x488] ;  /* 0x00009100ff0487ac */ /* 0x000ea20008000a00 */
[----:B----4-:R-:W-:Y:S02]  /*03c0*/  @P1 R2UR UR7, R3 ;  /* 0x00000000030712ca */ /* 0x010fe400000e0000 */
[----:B------:R-:W-:-:S06]  /*03d0*/  UISETP.GT.AND UP2, UPT, UR26, UR24, UPT ;  /* 0x000000181a00728c */ /* 0x000fcc000bf44270 */
[----:B------:R-:W-:Y:S02]  /*03e0*/  PLOP3.LUT P1, PT, PT, PT, UP2, 0x80, 0x8 ;  /* 0x000000000008781c */ /* 0x000fe40003f2f028 */
[----:B------:R-:W-:Y:S01]  /*03f0*/  @!P3 R2UR UR22, R4 ;  /* 0x000000000416b2ca */ /* 0x000fe200000e0000 */
[----:B-12---:R-:W-:-:S14]  /*0400*/  BRA.U !UP1, `(.L_x_158) ;  /* 0x0000000109187547 */ /* 0x006fdc000b800000 */
[----:B------:R-:W-:-:S13]  /*0410*/  PLOP3.LUT P2, PT, PT, PT, UP5, 0x80, 0x8 ;  /* 0x000000000008781c */ /* 0x000fda0003f4f058 */
[----:B------:R-:W2:Y:S04]  /*0420*/  @P2 LDG.E R2, desc[UR16][R6.64+0x4] ;  /* 0x0000041006022981 */ /* 0x000ea8000c1e1900 */
[----:B------:R-:W3:Y:S01]  /*0430*/  @!P2 LDG.E R3, desc[UR16][R6.64] ;  /* 0x000000100603a981 */ /* 0x000ee2000c1e1900 */
[----:B--2---:R-:W-:-:S13]  /*0440*/  @P2 R2UR UR6, R2 ;  /* 0x00000000020622ca */ /* 0x004fda00000e0000 */
[----:B------:R-:W-:-:S07]  /*0450*/  @UP5 UIADD3 UR6, UPT, UPT, UR6, -UR22, URZ ;  /* 0x8000001606065290 */ /* 0x000fce000fffe0ff */
[----:B---3--:R-:W-:Y:S02]  /*0460*/  @!P2 R2UR UR6, R3 ;  /* 0x000000000306a2ca */ /* 0x008fe400000e0000 */
.L_x_158:
[----:B-----5:R-:W-:Y:S01]  /*0470*/  @P0 R2UR UR25, R0 ;  /* 0x00000000001902ca */ /* 0x020fe200000e0000 */
[----:B------:R-:W-:Y:S01]  /*0480*/  @!UP0 UISETP.NE.U32.AND UP1, UPT, UR4, URZ, UPT ;  /* 0x000000ff0400828c */ /* 0x000fe2000bf25070 */
[----:B------:R-:W-:-:S13]  /*0490*/  @!P1 EXIT ;  /* 0x000000000000994d */ /* 0x000fda0003800000 */
[----:B------:R-:W1:Y:S01]  /*04a0*/  LDCU UR21, c[0x0][0x504] ;  /* 0x0000a080ff1577ac */ /* 0x000e620008000800 */
[----:B------:R-:W2:Y:S01]  /*04b0*/  S2R R167, SR_TID.X ;  /* 0x0000000000a77919 */ /* 0x000ea20000002100 */
[----:B------:R-:W-:Y:S01]  /*04c0*/  @!UP0 UISETP.NE.AND.EX UP1, UPT, UR5, URZ, UPT, UP1 ;  /* 0x000000ff0500828c */ /* 0x000fe2000bf25310 */
[----:B------:R-:W3:Y:S03]  /*04d0*/  LDCU UR23, c[0x0][0x508] ;  /* 0x0000a100ff1777ac */ /* 0x000ee60008000800 */
[----:B------:R-:W-:Y:S02]  /*04e0*/  @!UP0 USEL UR8, UR8, URZ, UP1 ;  /* 0x000000ff08088287 */ /* 0x000fe40008800000 */
[----:B------:R-:W-:Y:S02]  /*04f0*/  @UP0 UIADD3 UR25, UPT, UPT, UR25, -UR7, URZ ;  /* 0x8000000719190290 */ /* 0x000fe4000fffe0ff */
[----:B------:R-:W-:-:S04]  /*0500*/  @!UP0 UIADD3 UR25, UPT, UPT, UR8, UR6, -UR7 ;  /* 0x0000000608198290 */ /* 0x000fc8000fffe807 */
[----:B------:R-:W-:Y:S02]  /*0510*/  UIADD3 UR8, UPT, UPT, UR25, 0x3f, URZ ;  /* 0x0000003f19087890 */ /* 0x000fe4000fffe0ff */
[----:B-1----:R-:W-:Y:S02]  /*0520*/  UIADD3 UR21, UPT, UPT, UR26, UR21, URZ ;  /* 0x000000151a157290 */ /* 0x002fe4000fffe0ff */
[----:B------:R-:W-:Y:S02]  /*0530*/  UIADD3 UR5, UPT, UPT, UR8, UR24, -UR26 ;  /* 0x0000001808057290 */ /* 0x000fe4000fffe81a */
[----:B------:R-:W-:Y:S02]  /*0540*/  UIADD3 UR6, UPT, UPT, -UR21, UR24, UR25 ;  /* 0x0000001815067290 */ /* 0x000fe4000fffe119 */
[----:B---3--:R-:W-:Y:S02]  /*0550*/  UIADD3 UR5, UPT, UPT, UR5, 0x40, UR23 ;  /* 0x0000004005057890 */ /* 0x008fe4000fffe017 */
[----:B------:R-:W-:-:S02]  /*0560*/  USHF.R.S32.HI UR4, URZ, 0x1f, UR8 ;  /* 0x0000001fff047899 */ /* 0x000fc40008011408 */
[----:B------:R-:W-:Y:S02]  /*0570*/  USHF.R.S32.HI UR14, URZ, 0x1f, UR6 ;  /* 0x0000001fff0e7899 */ /* 0x000fe40008011406 */
[----:B------:R-:W-:Y:S02]  /*0580*/  USHF.R.S32.HI UR19, URZ, 0x1f, UR5 ;  /* 0x0000001fff137899 */ /* 0x000fe40008011405 */
[----:B------:R-:W-:Y:S02]  /*0590*/  ULEA.HI UR4, UR4, UR8, URZ, 0x6 ;  /* 0x0000000804047291 */ /* 0x000fe4000f8f30ff */
[----:B------:R-:W-:Y:S01]  /*05a0*/  ULEA.HI UR14, UR14, UR6, URZ, 0x6 ;  /* 0x000000060e0e7291 */ /* 0x000fe2000f8f30ff */
[----:B------:R-:W1:Y:S01]  /*05b0*/  S2UR UR6, SR_CTAID.Z ;  /* 0x00000000000679c3 */ /* 0x000e620000002700 */
[----:B------:R-:W-:Y:S02]  /*05c0*/  ULEA.HI UR19, UR19, UR5, URZ, 0x6 ;  /* 0x0000000513137291 */ /* 0x000fe4000f8f30ff */
[----:B------:R-:W-:-:S02]  /*05d0*/  USHF.R.S32.HI UR4, URZ, 0x6, UR4 ;  /* 0x00000006ff047899 */ /* 0x000fc40008011404 */
[----:B------:R-:W-:Y:S02]  /*05e0*/  USHF.R.S32.HI UR14, URZ, 0x6, UR14 ;  /* 0x00000006ff0e7899 */ /* 0x000fe4000801140e */
[----:B------:R-:W-:Y:S02]  /*05f0*/  USHF.R.S32.HI UR19, URZ, 0x6, UR19 ;  /* 0x00000006ff137899 */ /* 0x000fe40008011413 */
[----:B------:R-:W-:Y:S02]  /*0600*/  UISETP.LT.AND UP1, UPT, URZ, UR14, UPT ;  /* 0x0000000eff00728c */ /* 0x000fe4000bf21270 */
[----:B------:R-:W-:Y:S02]  /*0610*/  UISETP.LT.AND UP0, UPT, UR4, UR19, UPT ;  /* 0x000000130400728c */ /* 0x000fe4000bf01270 */
[----:B------:R-:W-:Y:S02]  /*0620*/  USEL UR14, URZ, UR14, !UP1 ;  /* 0x0000000eff0e7287 */ /* 0x000fe4000c800000 */
[----:B------:R-:W-:-:S04]  /*0630*/  USEL UR19, UR4, UR19, UP0 ;  /* 0x0000001304137287 */ /* 0x000fc80008000000 */
[----:B------:R-:W-:-:S09]  /*0640*/  UISETP.GT.AND UP0, UPT, UR19, UR14, UPT ;  /* 0x0000000e1300728c */ /* 0x000fd2000bf04270 */
[----:B-12---:R-:W-:Y:S05]  /*0650*/  BRA.U UP0, `(.L_x_159) ;  /* 0x0000000900d87547 */ /* 0x006fea000b800000 */
        /* <DEDUP_REMOVED lines=26> */
.L_x_160:
[----:B------:R-:W2:Y:S01]  /*0800*/  LDCU.64 UR4, c[0x0][0x410] ;  /* 0x00008200ff0477ac */ /* 0x000ea20008000a00 */
[----:B------:R-:W3:Y:S01]  /*0810*/  S2R R13, SR_CTAID.X ;  /* 0x00000000000d7919 */ /* 0x000ee20000002500 */
[C---:B------:R-:W-:Y:S01]  /*0820*/  IMAD.SHL.U32 R0, R167.reuse, 0x8, RZ ;  /* 0x00000008a7007824 */ /* 0x040fe200078e00ff */
[----:B------:R-:W-:Y:S01]  /*0830*/  SHF.R.U32.HI R6, RZ, 0x3, R167 ;  /* 0x00000003ff067819 */ /* 0x000fe200000116a7 */
[----:B------:R-:W5:Y:S01]  /*0840*/  LDCU UR7, c[0x0][0x434] ;  /* 0x00008680ff0777ac */ /* 0x000f620008000800 */
[----:B------:R-:W-:Y:S01]  /*0850*/  MOV R7, RZ ;  /* 0x000000ff00077202 */ /* 0x000fe20000000f00 */
[----:B------:R-:W-:Y:S01]  /*0860*/  BSSY.RECONVERGENT B0, `(.L_x_161) ;  /* 0x0000030000007945 */ /* 0x000fe20003800200 */
[----:B------:R-:W-:Y:S01]  /*0870*/  LOP3.LUT R0, R0, 0x38, RZ, 0xc0, !PT ;  /* 0x0000003800007812 */ /* 0x000fe200078ec0ff */
[----:B------:R-:W-:Y:S01]  /*0880*/  UISETP.NE.AND UP1, UPT, UR10, URZ, !UP1 ;  /* 0x000000ff0a00728c */ /* 0x000fe2000cf25270 */
[----:B------:R-:W-:Y:S01]  /*0890*/  VIADD R4, R6, 0x10 ;  /* 0x0000001006047836 */ /* 0x000fe20000000000 */
[----:B----4-:R-:W-:Y:S01]  /*08a0*/  UIMAD UR13, UR6, UR13, URZ ;  /* 0x0000000d060d72a4 */ /* 0x010fe2000f8e02ff */
[----:B------:R-:W-:Y:S01]  /*08b0*/  IADD3 R14, P1, PT, R0, UR12, RZ ;  /* 0x0000000c000e7c10 */ /* 0x000fe2000ff3e0ff */
[----:B------:R-:W-:Y:S01]  /*08c0*/  UISETP.NE.AND UP0, UPT, UR15, -0x1, UPT ;  /* 0xffffffff0f00788c */ /* 0x000fe2000bf05270 */
[C---:B------:R-:W-:Y:S01]  /*08d0*/  IADD3 R3, PT, PT, R6.reuse, 0x20, RZ ;  /* 0x0000002006037810 */ /* 0x040fe20007ffe0ff */
[----:B------:R-:W-:Y:S01]  /*08e0*/  VIADD R2, R6, 0x30 ;  /* 0x0000003006027836 */ /* 0x000fe20000000000 */
[----:B------:R-:W-:Y:S01]  /*08f0*/  LOP3.LUT P6, R167, R167, 0x7, RZ, 0xc0, !PT ;  /* 0x00000007a7a77812 */ /* 0x000fe200078cc0ff */
[----:B------:R-:W-:-:S02]  /*0900*/  IMAD.X R15, RZ, RZ, UR11, P1 ;  /* 0x0000000bff0f7e24 */ /* 0x000fc400088e06ff */
[----:B--2---:R-:W-:Y:S01]  /*0910*/  IMAD.U32 R8, RZ, RZ, UR4 ;  /* 0x00000004ff087e24 */ /* 0x004fe2000f8e00ff */
[----:B-1----:R-:W-:Y:S01]  /*0920*/  UIMAD UR4, UR24, UR8, URZ ;  /* 0x00000008180472a4 */ /* 0x002fe2000f8e02ff */
[----:B------:R-:W-:Y:S01]  /*0930*/  IMAD.U32 R11, RZ, RZ, UR5 ;  /* 0x00000005ff0b7e24 */ /* 0x000fe2000f8e00ff */
[----:B------:R-:W-:Y:S01]  /*0940*/  UIADD3 UR24, UPT, UPT, -UR24, UR26, URZ ;  /* 0x0000001a18187290 */ /* 0x000fe2000fffe1ff */
[----:B------:R-:W-:Y:S01]  /*0950*/  IMAD.WIDE.U32 R8, R8, UR6, R14 ;  /* 0x0000000608087c25 */ /* 0x000fe2000f8e000e */
[----:B-----5:R-:W-:Y:S02]  /*0960*/  UIMAD UR7, UR20, UR7, URZ ;  /* 0x00000007140772a4 */ /* 0x020fe4000f8e02ff */
[----:B------:R-:W-:Y:S01]  /*0970*/  @!UP1 UIMAD UR13, UR20, UR9, UR13 ;  /* 0x00000009140d92a4 */ /* 0x000fe2000f8e020d */
[----:B------:R-:W-:Y:S01]  /*0980*/  IMAD R11, R11, UR6, R9 ;  /* 0x000000060b0b7c24 */ /* 0x000fe2000f8e0209 */
[----:B------:R-:W-:Y:S01]  /*0990*/  USEL UR9, UR7, UR15, !UP0 ;  /* 0x0000000f07097287 */ /* 0x000fe2000c000000 */
[----:B------:R-:W-:Y:S01]  /*09a0*/  ISETP.GE.AND P3, PT, R6, UR24, PT ;  /* 0x0000001806007c0c */ /* 0x000fe2000bf66270 */
[----:B------:R-:W-:Y:S01]  /*09b0*/  USHF.R.S32.HI UR10, URZ, 0x1f, UR4 ;  /* 0x0000001fff0a7899 */ /* 0x000fe20008011404 */
[----:B------:R-:W-:Y:S01]  /*09c0*/  ISETP.GE.AND P0, PT, R4, UR24, PT ;  /* 0x0000001804007c0c */ /* 0x000fe2000bf06270 */
[----:B------:R-:W-:Y:S01]  /*09d0*/  USHF.R.S32.HI UR5, URZ, 0x1f, UR9 ;  /* 0x0000001fff057899 */ /* 0x000fe20008011409 */
[----:B------:R-:W-:Y:S01]  /*09e0*/  ISETP.GE.AND P2, PT, R3, UR24, PT ;  /* 0x0000001803007c0c */ /* 0x000fe2000bf46270 */
[----:B------:R-:W-:Y:S01]  /*09f0*/  USEL UR9, UR9, URZ, UP1 ;  /* 0x000000ff09097287 */ /* 0x000fe20008800000 */
[----:B------:R-:W-:Y:S01]  /*0a00*/  ISETP.GE.AND P1, PT, R2, UR24, PT ;  /* 0x0000001802007c0c */ /* 0x000fe2000bf26270 */
[----:B------:R-:W-:Y:S01]  /*0a10*/  USEL UR5, UR5, URZ, UP1 ;  /* 0x000000ff05057287 */ /* 0x000fe20008800000 */
[C---:B------:R-:W-:Y:S01]  /*0a20*/  ISETP.NE.OR P5, PT, R167.reuse, RZ, P0 ;  /* 0x000000ffa700720c */ /* 0x040fe200007a5670 */
[----:B------:R-:W-:Y:S01]  /*0a30*/  USHF.R.S32.HI UR7, URZ, 0x1f, UR13 ;  /* 0x0000001fff077899 */ /* 0x000fe2000801140d */
[----:B------:R-:W-:Y:S01]  /*0a40*/  ISETP.NE.OR P4, PT, R167, RZ, P2 ;  /* 0x000000ffa700720c */ /* 0x000fe20001785670 */
[----:B------:R-:W-:Y:S01]  /*0a50*/  UIADD3 UR9, UP1, UP0, UR4, UR9, UR13 ;  /* 0x0000000904097290 */ /* 0x000fe2000f83e00d */
[----:B---3--:R-:W-:-:S03]  /*0a60*/  IMAD.WIDE.U32 R12, R13, 0x40, R6 ;  /* 0x000000400d0c7825 */ /* 0x008fc600078e0006 */
        /* <DEDUP_REMOVED lines=15> */
.L_x_162:
[----:B------:R-:W-:Y:S05]  /*0b60*/  BSYNC.RECONVERGENT B0 ;  /* 0x0000000000007941 */ /* 0x000fea0003800200 */
.L_x_161:
        /* <DEDUP_REMOVED lines=20> */
.L_x_164:
[----:B------:R-:W-:Y:S05]  /*0cb0*/  BSYNC.RECONVERGENT B0 ;  /* 0x0000000000007941 */ /* 0x000fea0003800200 */
.L_x_163:
        /* <DEDUP_REMOVED lines=18> */
.L_x_166:
[----:B------:R-:W-:Y:S05]  /*0de0*/  BSYNC.RECONVERGENT B0 ;  /* 0x0000000000007941 */ /* 0x000fea0003800200 */
.L_x_165:
        /* <DEDUP_REMOVED lines=17> */
.L_x_168:
[----:B------:R-:W-:Y:S05]  /*0f00*/  BSYNC.RECONVERGENT B0 ;  /* 0x0000000000007941 */ /* 0x000fea0003800200 */
.L_x_167:
        /* <DEDUP_REMOVED lines=10> */
.L_x_170:
[----:B------:R-:W-:Y:S05]  /*0fb0*/  BSYNC.RECONVERGENT B0 ;  /* 0x0000000000007941 */ /* 0x000fea0003800200 */
.L_x_169:
        /* <DEDUP_REMOVED lines=10> */
.L_x_172:
[----:B------:R-:W-:Y:S05]  /*1060*/  BSYNC.RECONVERGENT B0 ;  /* 0x0000000000007941 */ /* 0x000fea0003800200 */
.L_x_171:
        /* <DEDUP_REMOVED lines=10> */
.L_x_174:
[----:B------:R-:W-:Y:S05]  /*1110*/  BSYNC.RECONVERGENT B0 ;  /* 0x0000000000007941 */ /* 0x000fea0003800200 */
.L_x_173:
        /* <DEDUP_REMOVED lines=10> */
.L_x_159:
        /* <DEDUP_REMOVED lines=19> */
[----:B------:R-:W-:Y:S11]  /*12f0*/  BRA `(.L_x_176) ;  /* 0x0000000000147947 */ /* 0x000ff60003800000 */
.L_x_175:
[----:B------:R-:W1:Y:S01]  /*1300*/  LDCU.64 UR12, c[0x0][0x3b8] ;  /* 0x00007700ff0c77ac */ /* 0x000e620008000a00 */
[----:B------:R-:W-:-:S04]  /*1310*/  UIADD3 UR8, UPT, UPT, UR7, UR22, URZ ;  /* 0x0000001607087290 */ /* 0x000fc8000fffe0ff */
[----:B-1----:R-:W-:Y:S02]  /*1320*/  UIMAD.WIDE.U32 UR30, UR8, UR12, URZ ;  /* 0x0000000c081e72a5 */ /* 0x002fe4000f8e00ff */
[----:B------:R-:W-:-:S04]  /*1330*/  UIMAD UR8, UR8, UR13, URZ ;  /* 0x0000000d080872a4 */ /* 0x000fc8000f8e02ff */
[----:B------:R-:W-:Y:S02]  /*1340*/  UIADD3 UR8, UPT, UPT, UR31, UR8, URZ ;  /* 0x000000081f087290 */ /* 0x000fe4000fffe0ff */
.L_x_176:
        /* <DEDUP_REMOVED lines=43> */
.L_x_177:
[----:B------:R-:W1:Y:S01]  /*1600*/  LDCU.64 UR10, c[0x0][0x3c0] ;  /* 0x00007800ff0a77ac */ /* 0x000e620008000a00 */
[----:B------:R-:W-:-:S04]  /*1610*/  UIADD3 UR7, UPT, UPT, UR7, UR22, URZ ;  /* 0x0000001607077290 */ /* 0x000fc8000fffe0ff */
[----:B-1----:R-:W-:Y:S02]  /*1620*/  UIMAD.WIDE.U32 UR4, UR7, UR10, URZ ;  /* 0x0000000a070472a5 */ /* 0x002fe4000f8e00ff */
[----:B------:R-:W-:-:S04]  /*1630*/  UIMAD UR7, UR7, UR11, URZ ;  /* 0x0000000b070772a4 */ /* 0x000fc8000f8e02ff */
[----:B------:R-:W-:Y:S01]  /*1640*/  UIADD3 UR20, UPT, UPT, UR5, UR7, URZ ;  /* 0x0000000705147290 */ /* 0x000fe2000fffe0ff */
[----:B------:R-:W-:-:S11]  /*1650*/  UMOV UR22, UR4 ;  /* 0x0000000400167c82 */ /* 0x000fd60008000000 */
.L_x_178:
[----:B------:R-:W1:Y:S01]  /*1660*/  LDCU.64 UR4, c[0x0][0x3c8] ;  /* 0x00007900ff0477ac */ /* 0x000e620008000a00 */
[----:B------:R-:W2:Y:S01]  /*1670*/  S2R R19, SR_CTAID.X ;  /* 0x0000000000137919 */ /* 0x000ea20000002500 */
[----:B------:R-:W-:Y:S01]  /*1680*/  SHF.R.U32.HI R0, RZ, 0x3, R167 ;  /* 0x00000003ff007819 */ /* 0x000fe200000116a7 */
[C---:B------:R-:W-:Y:S01]  /*1690*/  IMAD.SHL.U32 R190, R167.reuse, 0x8, RZ ;  /* 0x00000008a7be7824 */ /* 0x040fe200078e00ff */
[----:B------:R-:W-:Y:S01]  /*16a0*/  UIADD3 UR7, UPT, UPT, -UR24, UR26, URZ ;  /* 0x0000001a18077290 */ /* 0x000fe2000fffe1ff */
[C---:B------:R-:W-:Y:S01]  /*16b0*/  IMAD.SHL.U32 R177, R167.reuse, 0x40, RZ ;  /* 0x00000040a7b17824 */ /* 0x040fe200078e00ff */
[----:B------:R-:W-:Y:S01]  /*16c0*/  UIADD3 UR27, UPT, UPT, UR19, -0x1, URZ ;  /* 0xffffffff131b7890 */ /* 0x000fe2000fffe0ff */
[----:B------:R-:W-:Y:S01]  /*16d0*/  IMAD.SHL.U32 R17, R167, 0x20, RZ ;  /* 0x00000020a7117824 */ /* 0x000fe200078e00ff */
[----:B------:R-:W-:Y:S01]  /*16e0*/  LOP3.LUT R184, R190, 0x38, RZ, 0xc0, !PT ;  /* 0x00000038beb87812 */ /* 0x000fe200078ec0ff */
[C---:B------:R-:W-:Y:S01]  /*16f0*/  VIADD R7, R0.reuse, 0x10 ;  /* 0x0000001000077836 */ /* 0x040fe20000000000 */
[C---:B------:R-:W-:Y:S01]  /*1700*/  ISETP.GE.AND P1, PT, R0.reuse, UR7, PT ;  /* 0x0000000700007c0c */ /* 0x040fe2000bf26270 */
[----:B------:R-:W-:Y:S01]  /*1710*/  VIADD R16, R0, 0x20 ;  /* 0x0000002000107836 */ /* 0x000fe20000000000 */
[----:B------:R-:W-:Y:S01]  /*1720*/  IADD3 R2, P0, PT, R184, UR28, RZ ;  /* 0x0000001cb8027c10 */ /* 0x000fe2000ff1e0ff */
[----:B------:R-:W-:Y:S01]  /*1730*/  VIADD R18, R0, 0x30 ;  /* 0x0000003000127836 */ /* 0x000fe20000000000 */
[----:B------:R-:W-:Y:S01]  /*1740*/  LOP3.LUT R4, R177, 0x200, RZ, 0xc0, !PT ;  /* 0x00000200b1047812 */ /* 0x000fe200078ec0ff */
[----:B------:R-:W-:Y:S01]  /*1750*/  USHF.L.U32 UR29, UR27, 0x6, URZ ;  /* 0x000000061b1d7899 */ /* 0x000fe200080006ff */
[----:B------:R-:W-:Y:S01]  /*1760*/  ISETP.GE.AND P6, PT, R7, UR7, PT ;  /* 0x0000000707007c0c */ /* 0x000fe2000bfc6270 */
[----:B------:R-:W-:Y:S01]  /*1770*/  IMAD.X R3, RZ, RZ, UR9, P0 ;  /* 0x00000009ff037e24 */ /* 0x000fe200080e06ff */
[----:B------:R-:W-:Y:S01]  /*1780*/  LOP3.LUT R17, R4, 0x7c00, R17, 0xf8, !PT ;  /* 0x00007c0004117812 */ /* 0x000fe200078ef811 */
[----:B-1----:R-:W-:Y:S01]  /*1790*/  IMAD.U32 R20, RZ, RZ, UR4 ;  /* 0x00000004ff147e24 */ /* 0x002fe2000f8e00ff */
[----:B------:R-:W1:Y:S01]  /*17a0*/  S2UR UR9, SR_CgaCtaId ;  /* 0x00000000000979c3 */ /* 0x000e620000008800 */
[----:B------:R-:W-:Y:S01]  /*17b0*/  IMAD.U32 R10, RZ, RZ, UR5 ;  /* 0x00000005ff0a7e24 */ /* 0x000fe2000f8e00ff */
[----:B------:R-:W-:Y:S01]  /*17c0*/  LOP3.LUT R6, R190, 0x1e00, RZ, 0xc0, !PT ;  /* 0x00001e00be067812 */ /* 0x000fe200078ec0ff */
[----:B------:R-:W-:Y:S01]  /*17d0*/  IMAD.WIDE.U32 R20, R20, UR6, R2 ;  /* 0x0000000614147c25 */ /* 0x000fe2000f8e0002 */
[----:B------:R-:W-:Y:S01]  /*17e0*/  LOP3.LUT R2, R190, 0x1f8, RZ, 0xc0, !PT ;  /* 0x000001f8be027812 */ /* 0x000fe200078ec0ff */
[----:B------:R-:W-:Y:S01]  /*17f0*/  UIADD3 UR28, UPT, UPT, -UR29, UR25, URZ ;  /* 0x000000191d1c7290 */ /* 0x000fe2000fffe1ff */
[----:B------:R-:W-:Y:S01]  /*1800*/  ISETP.GE.AND P3, PT, R16, UR7, PT ;  /* 0x0000000710007c0c */ /* 0x000fe2000bf66270 */
[----:B------:R-:W-:Y:S01]  /*1810*/  IMAD R11, R10, UR6, R21 ;  /* 0x000000060a0b7c24 */ /* 0x000fe2000f8e0215 */
[----:B------:R-:W3:Y:S01]  /*1820*/  @!P1 LDC.64 R4, c[0x0][0x3b0] ;  /* 0x0000ec00ff049b82 */ /* 0x000ee20000000a00 */
[----:B------:R-:W-:Y:S01]  /*1830*/  LOP3.LUT R165, R2, 0x38, R167, 0x78, !PT ;  /* 0x0000003802a57812 */ /* 0x000fe200078e78a7 */
[----:B------:R-:W-:Y:S01]  /*1840*/  @!P1 IMAD.MOV.U32 R10, RZ, RZ, R20 ;  /* 0x000000ffff0a9224 */ /* 0x000fe200078e0014 */
[----:B------:R-:W-:Y:S01]  /*1850*/  ISETP.GE.AND P2, PT, R18, UR7, PT ;  /* 0x0000000712007c0c */ /* 0x000fe2000bf46270 */
[----:B------:R-:W4:Y:S01]  /*1860*/  LDCU.64 UR4, c[0x0][0x3d0] ;  /* 0x00007a00ff0477ac */ /* 0x000f220008000a00 */
[----:B--2---:R-:W-:Y:S01]  /*1870*/  LEA R24, P0, R19, R0, 0x6 ;  /* 0x0000000013187211 */ /* 0x004fe200078030ff */
[--C-:B------:R-:W-:Y:S01]  /*1880*/  @!P6 IMAD.MOV.U32 R27, RZ, RZ, R11.reuse ;  /* 0x000000ffff1be224 */ /* 0x100fe200078e000b */
[----:B------:R-:W-:Y:S01]  /*1890*/  LOP3.LUT R165, R165, R6, RZ, 0xfc, !PT ;  /* 0x00000006a5a57212 */ /* 0x000fe200078efcff */
[----:B------:R-:W2:Y:S01]  /*18a0*/  @!P1 LDC.64 R2, c[0x0][0x380] ;  /* 0x0000e000ff029b82 */ /* 0x000ea20000000a00 */
[----:B------:R-:W-:Y:S01]  /*18b0*/  LEA.HI.X R19, R19, RZ, RZ, 0x6, P0 ;  /* 0x000000ff13137211 */ /* 0x000fe200000f34ff */
[----:B------:R-:W-:Y:S01]  /*18c0*/  UMOV UR6, 0x400 ;  /* 0x0000040000067882 */ /* 0x000fe20000000000 */
[----:B------:R-:W-:Y:S01]  /*18d0*/  IADD3 R6, P0, PT, R184, UR30, RZ ;  /* 0x0000001eb8067c10 */ /* 0x000fe2000ff1e0ff */
[--C-:B------:R-:W-:Y:S01]  /*18e0*/  @!P3 IMAD.MOV.U32 R23, RZ, RZ, R11.reuse ;  /* 0x000000ffff17b224 */ /* 0x100fe200078e000b */
[C---:B------:R-:W-:Y:S01]  /*18f0*/  ISETP.GE.AND P4, PT, R7.reuse, UR28, PT ;  /* 0x0000001c07007c0c */ /* 0x040fe2000bf86270 */
[C---:B------:R-:W-:Y:S01]  /*1900*/  IMAD R30, R0.reuse, UR13, RZ ;  /* 0x0000000d001e7c24 */ /* 0x040fe2000f8e02ff */
[----:B------:R-:W-:Y:S01]  /*1910*/  ISETP.GE.AND P5, PT, R7, UR28, PT ;  /* 0x0000001c07007c0c */ /* 0x000fe2000bfa6270 */
[----:B------:R-:W5:Y:S01]  /*1920*/  @!P6 LDC.64 R14, c[0x0][0x3b0] ;  /* 0x0000ec00ff0eeb82 */ /* 0x000f620000000a00 */
[----:B------:R-:W-:Y:S01]  /*1930*/  IMAD.X R7, RZ, RZ, UR8, P0 ;  /* 0x00000008ff077e24 */ /* 0x000fe200080e06ff */
[----:B-1----:R-:W-:Y:S01]  /*1940*/  ULEA UR6, UR9, UR6, 0x18 ;  /* 0x0000000609067291 */ /* 0x002fe2000f8ec0ff */
[----:B------:R-:W-:Y:S01]  /*1950*/  @!P2 IMAD.MOV.U32 R21, RZ, RZ, R11 ;  /* 0x000000ffff15a224 */ /* 0x000fe200078e000b */
[----:B------:R-:W-:Y:S01]  /*1960*/  USHF.R.S32.HI UR30, URZ, 0x1f, UR18 ;  /* 0x0000001fff1e7899 */ /* 0x000fe20008011412 */
[----:B------:R-:W-:Y:S01]  /*1970*/  IMAD.WIDE.U32 R6, R0, UR12, R6 ;  /* 0x0000000c00067c25 */ /* 0x000fe2000f8e0006 */
[----:B------:R-:W-:Y:S01]  /*1980*/  USHF.L.U64.HI UR33, UR12, 0x6, UR13 ;  /* 0x000000060c217899 */ /* 0x000fe2000801020d */
[----:B------:R-:W-:Y:S01]  /*1990*/  LOP3.LUT R176, R184, 0x1c0, R177, 0xf8, !PT ;  /* 0x000001c0b8b07812 */ /* 0x000fe200078ef8b1 */
[----:B------:R-:W1:Y:S01]  /*19a0*/  @!P6 LDC.64 R12, c[0x0][0x380] ;  /* 0x0000e000ff0ceb82 */ /* 0x000e620000000a00 */
[-C--:B---3--:R-:W-:Y:S01]  /*19b0*/  @!P1 IMAD R8, R19, R4.reuse, RZ ;  /* 0x0000000413089224 */ /* 0x088fe200078e02ff */
[----:B----4-:R-:W-:Y:S01]  /*19c0*/  UIMAD UR9, UR30, UR4, URZ ;  /* 0x000000041e0972a4 */ /* 0x010fe2000f8e02ff */
[----:B------:R-:W-:Y:S01]  /*19d0*/  IMAD.IADD R31, R7, 0x1, R30 ;  /* 0x00000001071f7824 */ /* 0x000fe200078e021e */
[----:B------:R-:W-:Y:S01]  /*19e0*/  USHF.L.U32 UR34, UR12, 0x6, URZ ;  /* 0x000000060c227899 */ /* 0x000fe200080006ff */
[C---:B------:R-:W-:Y:S01]  /*19f0*/  @!P1 IMAD R5, R24.reuse, R5, R8 ;  /* 0x0000000518059224 */ /* 0x040fe200078e0208 */
[----:B------:R-:W-:Y:S01]  /*1a00*/  UIMAD UR9, UR18, UR5, UR9 ;  /* 0x00000005120972a4 */ /* 0x000fe2000f8e0209 */
[----:B------:R-:W-:Y:S01]  /*1a10*/  @!P1 IMAD.WIDE.U32 R8, R24, R4, R10 ;  /* 0x0000000418089225 */ /* 0x000fe200078e000a */
[----:B------:R-:W-:Y:S01]  /*1a20*/  UIMAD.WIDE.U32 UR36, UR34, UR27, URZ ;  /* 0x0000001b222472a5 */ /* 0x000fe2000f8e00ff */
[----:B------:R-:W3:Y:S01]  /*1a30*/  @!P3 LDC.64 R10, c[0x0][0x3b0] ;  /* 0x0000ec00ff0abb82 */ /* 0x000ee20000000a00 */
[----:B------:R-:W-:Y:S01]  /*1a40*/  UIMAD UR8, UR33, UR27, URZ ;  /* 0x0000001b210872a4 */ /* 0x000fe2000f8e02ff */
[----:B------:R-:W-:Y:S01]  /*1a50*/  @!P1 IMAD.IADD R4, R9, 0x1, R5 ;  /* 0x0000000109049824 */ /* 0x000fe200078e0205 */
[C---:B--2---:R-:W-:Y:S01]  /*1a60*/  @!P1 LEA R34, P0, R8.reuse, R2, 0x1 ;  /* 0x0000000208229211 */ /* 0x044fe200078008ff */
[----:B------:R-:W-:Y:S01]  /*1a70*/  IMAD.MOV.U32 R30, RZ, RZ, R6 ;  /* 0x000000ffff1e7224 */ /* 0x000fe200078e0006 */
[----:B------:R-:W-:Y:S01]  /*1a80*/  UIADD3 UR8, UPT, UPT, UR37, UR8, URZ ;  /* 0x0000000825087290 */ /* 0x000fe2000fffe0ff */
[----:B------:R-:W-:Y:S01]  /*1a90*/  IMAD.U32 R224, RZ, RZ, UR4 ;  /* 0x00000004ffe07e24 */ /* 0x000fe2000f8e00ff */
[----:B------:R-:W-:Y:S01]  /*1aa0*/  @!P1 LEA.HI.X R35, R8, R3, R4, 0x1, P0 ;  /* 0x0000000308239211 */ /* 0x000fe200000f0c04 */
[----:B------:R-:W2:Y:S01]  /*1ab0*/  @!P2 LDC.64 R6, c[0x0][0x3b0] ;  /* 0x0000ec00ff06ab82 */ /* 0x000ea20000000a00 */
[----:B------:R-:W-:Y:S01]  /*1ac0*/  @!P6 IADD3 R25, P0, PT, R24, 0x10, RZ ;  /* 0x000000101819e810 */ /* 0x000fe20007f1e0ff */
[----:B------:R-:W-:Y:S01]  /*1ad0*/  IMAD.WIDE.U32 R224, R224, UR18, R30 ;  /* 0x00000012e0e07c25 */ /* 0x000fe2000f8e001e */
[----:B------:R-:W-:Y:S01]  /*1ae0*/  LEA R3, R165, UR6, 0x1 ;  /* 0x00000006a5037c11 */ /* 0x000fe2000f8e08ff */
[----:B------:R-:W4:Y:S01]  /*1af0*/  LDCU.64 UR4, c[0x0][0x388] ;  /* 0x00007100ff0477ac */ /* 0x000f220008000a00 */
[----:B------:R-:W-:Y:S01]  /*1b00*/  LOP3.LUT R88, R177, 0x400, RZ, 0xc0, !PT ;  /* 0x00000400b1587812 */ /* 0x000fe200078ec0ff */
[----:B------:R-:W-:Y:S01]  /*1b10*/  @!P6 IMAD.X R5, RZ, RZ, R19, P0 ;  /* 0x000000ffff05e224 */ /* 0x000fe200000e0613 */
[C---:B------:R-:W-:Y:S01]  /*1b20*/  @!P2 IADD3 R33, P0, PT, R24.reuse, 0x30, RZ ;  /* 0x000000301821a810 */ /* 0x040fe20007f1e0ff */
[----:B------:R-:W4:Y:S01]  /*1b30*/  @!P3 LDC.64 R8, c[0x0][0x380] ;  /* 0x0000e000ff08bb82 */ /* 0x000f220000000a00 */
[----:B------:R-:W-:Y:S01]  /*1b40*/  @!PT LDS RZ, [RZ] ;  /* 0x00000000fffff984 */ /* 0x000fe20000000800 */
[----:B------:R-:W-:Y:S01]  /*1b50*/  @!PT LDS RZ, [RZ] ;  /* 0x00000000fffff984 */ /* 0x000fe20000000800 */
[----:B------:R-:W-:Y:S01]  /*1b60*/  @!PT LDS RZ, [RZ] ;  /* 0x00000000fffff984 */ /* 0x000fe20000000800 */
[----:B------:R-:W-:Y:S01]  /*1b70*/  @!P1 LDGSTS.E.BYPASS.LTC128B.128 [R3], desc[UR16][R34.64] ;  /* 0x0000000022039fae */ /* 0x000fe2000b981a10 */
[-C--:B-----5:R-:W-:Y:S01]  /*1b80*/  @!P6 IMAD R2, R5, R14.reuse, RZ ;  /* 0x0000000e0502e224 */ /* 0x0a0fe200078e02ff */
[----:B------:R-:W-:Y:S01]  /*1b90*/  VOTEU.ALL UP1, P4 ;  /* 0x0000000000ff7886 */ /* 0x000fe20002020000 */
[--C-:B------:R-:W-:Y:S01]  /*1ba0*/  @!P6 IMAD.MOV.U32 R26, RZ, RZ, R20.reuse ;  /* 0x000000ffff1ae224 */ /* 0x100fe200078e0014 */
[----:B------:R-:W-:Y:S01]  /*1bb0*/  @!P1 LDGSTS.E.BYPASS.LTC128B.128 [R3+0x2000], desc[UR16][R34.64+0x80] ;  /* 0x0200008022039fae */ /* 0x000fe2000b981a10 */
[----:B------:R-:W-:Y:S01]  /*1bc0*/  @!P3 IMAD.MOV.U32 R22, RZ, RZ, R20 ;  /* 0x000000ffff16b224 */ /* 0x000fe200078e0014 */
[----:B------:R-:W-:Y:S01]  /*1bd0*/  USHF.L.U32 UR32, UR12, 0x4, URZ ;  /* 0x000000040c207899 */ /* 0x000fe200080006ff */
[----:B------:R-:W5:Y:S01]  /*1be0*/  @!P2 LDC.64 R4, c[0x0][0x380] ;  /* 0x0000e000ff04ab82 */ /* 0x000f620000000a00 */
[----:B------:R-:W-:Y:S01]  /*1bf0*/  @!P1 LDGSTS.E.BYPASS.LTC128B.128 [R3+0x4000], desc[UR16][R34.64+0x100] ;  /* 0x0400010022039fae */ /* 0x000fe2000b981a10 */
[C---:B------:R-:W-:Y:S01]  /*1c00*/  @!P6 IMAD R2, R25.reuse, R15, R2 ;  /* 0x0000000f1902e224 */ /* 0x040fe200078e0202 */
[----:B------:R-:W-:Y:S01]  /*1c10*/  USHF.L.U64.HI UR31, UR12, 0x4, UR13 ;  /* 0x000000040c1f7899 */ /* 0x000fe2000801020d */
[----:B------:R-:W-:Y:S01]  /*1c20*/  @!P6 IMAD.WIDE.U32 R26, R25, R14, R26 ;  /* 0x0000000e191ae225 */ /* 0x000fe200078e001a */
[----:B------:R-:W-:Y:S01]  /*1c30*/  @!P1 LDGSTS.E.BYPASS.LTC128B.128 [R3+0x6000], desc[UR16][R34.64+0x180] ;  /* 0x0600018022039fae */ /* 0x000fe2000b981a10 */
[----:B------:R-:W-:Y:S01]  /*1c40*/  @!P3 IADD3 R29, P1, PT, R24, 0x20, RZ ;  /* 0x00000020181db810 */ /* 0x000fe20007f3e0ff */
[----:B------:R-:W-:Y:S01]  /*1c50*/  UIMAD.WIDE.U32 UR38, UR12, 0x20, URZ ;  /* 0x000000200c2678a5 */ /* 0x000fe2000f8e00ff */
[----:B------:R-:W-:Y:S01]  /*1c60*/  @!P6 IMAD.IADD R2, R27, 0x1, R2 ;  /* 0x000000011b02e824 */ /* 0x000fe200078e0202 */
[----:B------:R-:W-:Y:S01]  /*1c70*/  SHF.R.U32.HI R185, RZ, 0x1, R167 ;  /* 0x00000001ffb97819 */ /* 0x000fe200000116a7 */
[----:B--2---:R-:W-:Y:S01]  /*1c80*/  @!P2 IMAD.WIDE.U32 R20, R33, R6, R20 ;  /* 0x000000062114a225 */ /* 0x004fe200078e0014 */
[----:B------:R-:W-:-:S03]  /*1c90*/  UIADD3 UR23, UPT, UPT, UR25, UR23, -UR26 ;  /* 0x0000001719177290 */ /* 0x000fc6000fffe81a */
[--C-:B------:R-:W-:Y:S01]  /*1ca0*/  @!P3 IMAD.X R31, RZ, RZ, R19.reuse, P1 ;  /* 0x000000ffff1fb224 */ /* 0x100fe200008e0613 */
[C---:B-1----:R-:W-:Y:S01]  /*1cb0*/  @!P6 LEA R12, P1, R26.reuse, R12, 0x1 ;  /* 0x0000000c1a0ce211 */ /* 0x042fe200078208ff */
[----:B------:R-:W-:Y:S02]  /*1cc0*/  @!P2 IMAD.X R19, RZ, RZ, R19, P0 ;  /* 0x000000ffff13a224 */ /* 0x000fe400000e0613 */
[-C--:B---3--:R-:W-:Y:S01]  /*1cd0*/  @!P3 IMAD R24, R31, R10.reuse, RZ ;  /* 0x0000000a1f18b224 */ /* 0x088fe200078e02ff */
[----:B------:R-:W-:Y:S01]  /*1ce0*/  @!P6 LEA.HI.X R13, R26, R13, R2, 0x1, P1 ;  /* 0x0000000d1a0de211 */ /* 0x000fe200008f0c02 */
[----:B------:R-:W-:Y:S01]  /*1cf0*/  @!P3 IMAD.WIDE.U32 R22, R29, R10, R22 ;  /* 0x0000000a1d16b225 */ /* 0x000fe200078e0016 */
[----:B------:R-:W-:-:S03]  /*1d00*/  ISETP.GE.AND P1, PT, R18, UR28, PT ;  /* 0x0000001c12007c0c */ /* 0x000fc6000bf26270 */
[----:B------:R-:W-:Y:S01]  /*1d10*/  @!P3 IMAD R11, R29, R11, R24 ;  /* 0x0000000b1d0bb224 */ /* 0x000fe200078e0218 */
[C---:B----4-:R-:W-:Y:S01]  /*1d20*/  @!P3 LEA R8, P0, R22.reuse, R8, 0x1 ;  /* 0x000000081608b211 */ /* 0x050fe200078008ff */
[----:B------:R-:W-:Y:S01]  /*1d30*/  @!P2 IMAD R14, R19, R6, RZ ;  /* 0x00000006130ea224 */ /* 0x000fe200078e02ff */
[----:B------:R-:W-:Y:S01]  /*1d40*/  @!P6 LDGSTS.E.BYPASS.LTC128B.128 [R3+0x800], desc[UR16][R12.64] ;  /* 0x008000000c03efae */ /* 0x000fe2000b981a10 */
[----:B------:R-:W-:Y:S02]  /*1d50*/  @!P3 IMAD.IADD R11, R23, 0x1, R11 ;  /* 0x00000001170bb824 */ /* 0x000fe400078e020b */
[----:B------:R-:W-:Y:S01]  /*1d60*/  @!P2 IMAD R7, R33, R7, R14 ;  /* 0x000000072107a224 */ /* 0x000fe200078e020e */
[----:B------:R-:W-:Y:S01]  /*1d70*/  @!P6 LDGSTS.E.BYPASS.LTC128B.128 [R3+0x2800], desc[UR16][R12.64+0x80] ;  /* 0x028000800c03efae */ /* 0x000fe2000b981a10 */
[----:B------:R-:W-:Y:S01]  /*1d80*/  IMAD.U32 R6, RZ, RZ, UR36 ;  /* 0x00000024ff067e24 */ /* 0x000fe2000f8e00ff */
[----:B------:R-:W-:Y:S01]  /*1d90*/  @!P3 LEA.HI.X R9, R22, R9, R11, 0x1, P0 ;  /* 0x000000091609b211 */ /* 0x000fe200000f0c0b */
[----:B------:R-:W-:Y:S01]  /*1da0*/  @!P2 IMAD.IADD R7, R21, 0x1, R7 ;  /* 0x000000011507a824 */ /* 0x000fe200078e0207 */
[----:B-----5:R-:W-:Y:S01]  /*1db0*/  @!P2 LEA R4, P0, R20, R4, 0x1 ;  /* 0x000000041404a211 */ /* 0x020fe200078008ff */
[----:B------:R-:W-:Y:S01]  /*1dc0*/  @!P6 LDGSTS.E.BYPASS.LTC128B.128 [R3+0x4800], desc[UR16][R12.64+0x100] ;  /* 0x048001000c03efae */ /* 0x000fe2000b981a10 */
[----:B------:R-:W-:-:S02]  /*1dd0*/  IMAD.U32 R10, RZ, RZ, UR12 ;  /* 0x0000000cff0a7e24 */ /* 0x000fc4000f8e00ff */
[----:B------:R-:W-:Y:S01]  /*1de0*/  @!P2 LEA.HI.X R5, R20, R5, R7, 0x1, P0 ;  /* 0x000000051405a211 */ /* 0x000fe200000f0c07 */
[----:B------:R1:W-:Y:S01]  /*1df0*/  @!P6 LDGSTS.E.BYPASS.LTC128B.128 [R3+0x6800], desc[UR16][R12.64+0x180] ;  /* 0x068001800c03efae */ /* 0x0003e2000b981a10 */
[----:B------:R-:W-:Y:S01]  /*1e00*/  ISETP.GE.AND P6, PT, R0, UR28, PT ;  /* 0x0000001c00007c0c */ /* 0x000fe2000bfc6270 */
[----:B------:R-:W-:Y:S01]  /*1e10*/  VIADD R7, R225, UR9 ;  /* 0x00000009e1077c36 */ /* 0x000fe20008000000 */
[----:B------:R-:W-:Y:S01]  /*1e20*/  LEA R225, P0, R224, UR4, 0x1 ;  /* 0x00000004e0e17c11 */ /* 0x000fe2000f8008ff */
[----:B------:R-:W-:Y:S01]  /*1e30*/  @!P3 LDGSTS.E.BYPASS.LTC128B.128 [R3+0x1000], desc[UR16][R8.64] ;  /* 0x010000000803bfae */ /* 0x000fe2000b981a10 */
[----:B------:R-:W-:Y:S01]  /*1e40*/  USHF.L.U32 UR9, UR13, 0x5, URZ ;  /* 0x000000050d097899 */ /* 0x000fe200080006ff */
[----:B------:R-:W-:Y:S01]  /*1e50*/  IMAD R2, R0, UR11, RZ ;  /* 0x0000000b00027c24 */ /* 0x000fe2000f8e02ff */
[----:B------:R-:W-:Y:S01]  /*1e60*/  LEA.HI.X R224, R224, UR5, R7, 0x1, P0 ;  /* 0x00000005e0e07c11 */ /* 0x000fe200080f0c07 */
[----:B------:R-:W-:Y:S01]  /*1e70*/  @!P3 LDGSTS.E.BYPASS.LTC128B.128 [R3+0x3000], desc[UR16][R8.64+0x80] ;  /* 0x030000800803bfae */ /* 0x000fe2000b981a10 */
[----:B------:R-:W-:Y:S01]  /*1e80*/  IMAD.U32 R7, RZ, RZ, UR37 ;  /* 0x00000025ff077e24 */ /* 0x000fe2000f8e00ff */
[----:B------:R-:W2:Y:S01]  /*1e90*/  LDCU.64 UR4, c[0x0][0x3d8] ;  /* 0x00007b00ff0477ac */ /* 0x000ea20008000a00 */
[----:B------:R-:W-:Y:S01]  /*1ea0*/  IMAD.U32 R7, RZ, RZ, UR8 ;  /* 0x00000008ff077e24 */ /* 0x000fe2000f8e00ff */
[----:B------:R-:W-:Y:S01]  /*1eb0*/  @!P3 LDGSTS.E.BYPASS.LTC128B.128 [R3+0x5000], desc[UR16][R8.64+0x100] ;  /* 0x050001000803bfae */ /* 0x000fe2000b981a10 */
[----:B------:R-:W-:-:S02]  /*1ec0*/  IMAD.MOV.U32 R216, RZ, RZ, 0x20 ;  /* 0x00000020ffd87424 */ /* 0x000fc400078e00ff */
[----:B------:R-:W-:Y:S01]  /*1ed0*/  IMAD.MOV.U32 R189, RZ, RZ, 0x40 ;  /* 0x00000040ffbd7424 */ /* 0x000fe200078e00ff */
[----:B------:R-:W-:Y:S01]  /*1ee0*/  @!P3 LDGSTS.E.BYPASS.LTC128B.128 [R3+0x7000], desc[UR16][R8.64+0x180] ;  /* 0x070001800803bfae */ /* 0x000fe2000b981a10 */
[----:B------:R-:W-:Y:S01]  /*1ef0*/  ISETP.GE.AND P3, PT, R18, UR28, PT ;  /* 0x0000001c12007c0c */ /* 0x000fe2000bf66270 */
[----:B------:R-:W-:Y:S02]  /*1f00*/  IMAD.SHL.U32 R191, R167, 0x2, RZ ;  /* 0x00000002a7bf7824 */ /* 0x000fe400078e00ff */
[----:B------:R-:W-:Y:S01]  /*1f10*/  @!P2 LDGSTS.E.BYPASS.LTC128B.128 [R3+0x1800], desc[UR16][R4.64] ;  /* 0x018000000403afae */ /* 0x000fe2000b981a10 */
[----:B------:R-:W-:Y:S02]  /*1f20*/  IMAD.U32 R222, RZ, RZ, UR23 ;  /* 0x00000017ffde7e24 */ /* 0x000fe4000f8e00ff */
[----:B------:R-:W-:Y:S01]  /*1f30*/  LOP3.LUT R191, R191, 0x6, RZ, 0xc0, !PT ;  /* 0x00000006bfbf7812 */ /* 0x000fe200078ec0ff */
[----:B------:R-:W-:Y:S01]  /*1f40*/  @!P2 LDGSTS.E.BYPASS.LTC128B.128 [R3+0x3800], desc[UR16][R4.64+0x80] ;  /* 0x038000800403afae */ /* 0x000fe2000b981a10 */
[----:B------:R-:W-:Y:S01]  /*1f50*/  IMAD.U32 R221, RZ, RZ, UR25 ;  /* 0x00000019ffdd7e24 */ /* 0x000fe2000f8e00ff */
[----:B-1----:R-:W-:-:S02]  /*1f60*/  @!P6 LEA R12, P0, R6, R225, 0x1 ;  /* 0x000000e1060ce211 */ /* 0x002fc400078008ff */
[----:B------:R-:W-:Y:S01]  /*1f70*/  @!P2 LDGSTS.E.BYPASS.LTC128B.128 [R3+0x5800], desc[UR16][R4.64+0x100] ;  /* 0x058001000403afae */ /* 0x000fe2000b981a10 */
[----:B--2---:R-:W-:-:S03]  /*1f80*/  UIMAD UR30, UR30, UR4, URZ ;  /* 0x000000041e1e72a4 */ /* 0x004fc6000f8e02ff */
[----:B------:R1:W-:Y:S01]  /*1f90*/  @!P2 LDGSTS.E.BYPASS.LTC128B.128 [R3+0x7800], desc[UR16][R4.64+0x180] ;  /* 0x078001800403afae */ /* 0x0003e2000b981a10 */
[----:B------:R-:W-:Y:S01]  /*1fa0*/  ISETP.GE.AND P2, PT, R16, UR28, PT ;  /* 0x0000001c10007c0c */ /* 0x000fe2000bf46270 */
[----:B------:R-:W-:-:S12]  /*1fb0*/  UIMAD UR30, UR18, UR5, UR30 ;  /* 0x00000005121e72a4 */ /* 0x000fd8000f8e021e */
[----:B------:R-:W-:Y:S01]  /*1fc0*/  VOTEU.ALL UP0, P2 ;  /* 0x0000000000ff7886 */ /* 0x000fe20001000000 */
[----:B-1----:R-:W-:Y:S01]  /*1fd0*/  IMAD.U32 R5, RZ, RZ, UR37 ;  /* 0x00000025ff057e24 */ /* 0x002fe2000f8e00ff */
[----:B------:R-:W-:Y:S01]  /*1fe0*/  @!UP1 UIADD3 UR37, UP2, UPT, UR32, UR36, URZ ;  /* 0x0000002420259290 */ /* 0x000fe2000ff5e0ff */
[----:B------:R-:W-:Y:S02]  /*1ff0*/  IMAD.U32 R5, RZ, RZ, UR8 ;  /* 0x00000008ff057e24 */ /* 0x000fe4000f8e00ff */
[----:B------:R-:W-:Y:S01]  /*2000*/  IMAD.U32 R4, RZ, RZ, UR36 ;  /* 0x00000024ff047e24 */ /* 0x000fe2000f8e00ff */
[----:B------:R-:W-:Y:S02]  /*2010*/  @!UP1 UIADD3.X UR35, UPT, UPT, UR31, UR8, URZ, UP2, !UPT ;  /* 0x000000081f239290 */ /* 0x000fe400097fe4ff */
[-C--:B------:R-:W-:Y:S01]  /*2020*/  @!P6 LEA.HI.X R13, R6, R224.reuse, R5, 0x1, P0 ;  /* 0x000000e0060de211 */ /* 0x080fe200000f0c05 */
[----:B------:R-:W-:Y:S01]  /*2030*/  @!P1 IMAD.MOV.U32 R6, RZ, RZ, R4 ;  /* 0x000000ffff069224 */ /* 0x000fe200078e0004 */
[----:B------:R-:W-:Y:S01]  /*2040*/  IADD3 R8, P0, PT, R184, UR22, RZ ;  /* 0x00000016b8087c10 */ /* 0x000fe2000ff1e0ff */
[----:B------:R-:W-:Y:S01]  /*2050*/  IMAD.U32 R4, RZ, RZ, UR37 ;  /* 0x00000025ff047e24 */ /* 0x000fe2000f8e00ff */
[----:B------:R-:W-:Y:S01]  /*2060*/  @!UP0 UIADD3 UR36, UP1, UPT, UR36, UR38, URZ ;  /* 0x0000002624248290 */ /* 0x000fe2000ff3e0ff */
[----:B------:R-:W-:Y:S01]  /*2070*/  IMAD.U32 R5, RZ, RZ, UR35 ;  /* 0x00000023ff057e24 */ /* 0x000fe2000f8e00ff */
[----:B------:R-:W-:Y:S01]  /*2080*/  @!P6 LDGSTS.E.BYPASS.LTC128B.128 [R3+0x8000], desc[UR16][R12.64] ;  /* 0x080000000c03efae */ /* 0x000fe2000b981a10 */
[----:B------:R-:W-:Y:S01]  /*2090*/  IMAD.X R9, RZ, RZ, UR20, P0 ;  /* 0x00000014ff097e24 */ /* 0x000fe200080e06ff */
[-C--:B------:R-:W-:Y:S01]  /*20a0*/  @!P4 LEA R18, P0, R4, R225.reuse, 0x1 ;  /* 0x000000e10412c211 */ /* 0x080fe200078008ff */
[----:B------:R-:W-:Y:S01]  /*20b0*/  @!UP0 UIADD3.X UR9, UPT, UPT, UR8, UR39, UR9, UP1, !UPT ;  /* 0x0000002708098290 */ /* 0x000fe20008ffe409 */
[----:B------:R-:W-:Y:S01]  /*20c0*/  @!P1 IMAD.WIDE.U32 R10, R10, 0x30, R6 ;  /* 0x000000300a0a9825 */ /* 0x000fe200078e0006 */
[----:B------:R-:W-:Y:S01]  /*20d0*/  @!P6 LDGSTS.E.BYPASS.LTC128B.128 [R3+0xa000], desc[UR16][R12.64+0x80] ;  /* 0x0a0000800c03efae */ /* 0x000fe2000b981a10 */
[-C--:B------:R-:W-:Y:S01]  /*20e0*/  @!P4 LEA.HI.X R19, R4, R224.reuse, R5, 0x1, P0 ;  /* 0x000000e00413c211 */ /* 0x080fe200000f0c05 */
[----:B------:R-:W-:Y:S01]  /*20f0*/  USHF.L.U64.HI UR35, UR10, 0x6, UR11 ;  /* 0x000000060a237899 */ /* 0x000fe2000801020b */
[----:B------:R-:W-:Y:S01]  /*2100*/  IMAD.U32 R6, RZ, RZ, UR36 ;  /* 0x00000024ff067e24 */ /* 0x000fe2000f8e00ff */
[----:B------:R-:W-:Y:S01]  /*2110*/  @!P6 LDGSTS.E.BYPASS.LTC128B.128 [R3+0xc000], desc[UR16][R12.64+0x100] ;  /* 0x0c0001000c03efae */ /* 0x000fe2000b981a10 */
[----:B------:R-:W-:Y:S01]  /*2120*/  IMAD.U32 R4, RZ, RZ, UR13 ;  /* 0x0000000dff047e24 */ /* 0x000fe2000f8e00ff */
[----:B------:R-:W-:Y:S01]  /*2130*/  USHF.L.U32 UR38, UR10, 0x6, URZ ;  /* 0x000000060a267899 */ /* 0x000fe200080006ff */
[----:B------:R-:W-:Y:S01]  /*2140*/  IMAD.U32 R5, RZ, RZ, UR9 ;  /* 0x00000009ff057e24 */ /* 0x000fe2000f8e00ff */
[-C--:B------:R-:W-:Y:S01]  /*2150*/  @!P2 LEA R14, P0, R6, R225.reuse, 0x1 ;  /* 0x000000e1060ea211 */ /* 0x080fe200078008ff */
[----:B------:R-:W-:Y:S01]  /*2160*/  @!P1 IMAD R4, R4, 0x30, RZ ;  /* 0x0000003004049824 */ /* 0x000fe200078e02ff */
[----:B------:R1:W-:Y:S01]  /*2170*/  @!P6 LDGSTS.E.BYPASS.LTC128B.128 [R3+0xe000], desc[UR16][R12.64+0x180] ;  /* 0x0e0001800c03efae */ /* 0x0003e2000b981a10 */
[----:B------:R-:W2:Y:S01]  /*2180*/  LDCU.64 UR8, c[0x0][0x390] ;  /* 0x00007200ff0877ac */ /* 0x000ea20008000a00 */
[-C--:B------:R-:W-:Y:S01]  /*2190*/  @!P2 LEA.HI.X R15, R6, R224.reuse, R5, 0x1, P0 ;  /* 0x000000e0060fa211 */ /* 0x080fe200000f0c05 */
[----:B------:R-:W-:Y:S01]  /*21a0*/  @!P1 IMAD.IADD R7, R11, 0x1, R4 ;  /* 0x000000010b079824 */ /* 0x000fe200078e0204 */
[----:B------:R-:W-:Y:S01]  /*21b0*/  @!P1 LEA R20, P0, R10, R225, 0x1 ;  /* 0x000000e10a149211 */ /* 0x000fe200078008ff */
[----:B------:R-:W-:Y:S01]  /*21c0*/  @!P4 LDGSTS.E.BYPASS.LTC128B.128 [R3+0x8800], desc[UR16][R18.64] ;  /* 0x088000001203cfae */ /* 0x000fe2000b981a10 */
[----:B------:R-:W-:Y:S01]  /*21d0*/  IMAD.WIDE.U32 R8, R0, UR10, R8 ;  /* 0x0000000a00087c25 */ /* 0x000fe2000f8e0008 */
[----:B------:R-:W-:Y:S01]  /*21e0*/  UIMAD.WIDE.U32 UR38, UR38, UR27, URZ ;  /* 0x0000001b262672a5 */ /* 0x000fe2000f8e00ff */
[----:B------:R-:W-:Y:S01]  /*21f0*/  @!P1 LEA.HI.X R21, R10, R224, R7, 0x1, P0 ;  /* 0x000000e00a159211 */ /* 0x000fe200000f0c07 */
[----:B------:R-:W-:Y:S01]  /*2200*/  @!P4 LDGSTS.E.BYPASS.LTC128B.128 [R3+0xa800], desc[UR16][R18.64+0x80] ;  /* 0x0a8000801203cfae */ /* 0x000fe2000b981a10 */
[----:B------:R-:W-:Y:S01]  /*2210*/  UIMAD UR35, UR35, UR27, URZ ;  /* 0x0000001b232372a4 */ /* 0x000fe2000f8e02ff */
[----:B------:R-:W-:Y:S01]  /*2220*/  IMAD.IADD R9, R9, 0x1, R2 ;  /* 0x0000000109097824 */ /* 0x000fe200078e0202 */
[----:B------:R-:W-:Y:S01]  /*2230*/  UIMAD.WIDE.U32 UR36, UR10, 0x20, URZ ;  /* 0x000000200a2478a5 */ /* 0x000fe2000f8e00ff */
[----:B------:R-:W-:Y:S01]  /*2240*/  @!P4 LDGSTS.E.BYPASS.LTC128B.128 [R3+0xc800], desc[UR16][R18.64+0x100] ;  /* 0x0c8001001203cfae */ /* 0x000fe2000b981a10 */
[----:B------:R-:W-:Y:S01]  /*2250*/  IMAD.U32 R5, RZ, RZ, UR4 ;  /* 0x00000004ff057e24 */ /* 0x000fe2000f8e00ff */
[----:B------:R-:W-:Y:S01]  /*2260*/  UIADD3 UR5, UPT, UPT, UR39, UR35, URZ ;  /* 0x0000002327057290 */ /* 0x000fe2000fffe0ff */
[----:B------:R-:W-:Y:S01]  /*2270*/  IMAD.U32 R6, RZ, RZ, UR10 ;  /* 0x0000000aff067e24 */ /* 0x000fe2000f8e00ff */
[----:B------:R3:W-:Y:S01]  /*2280*/  @!P4 LDGSTS.E.BYPASS.LTC128B.128 [R3+0xe800], desc[UR16][R18.64+0x180] ;  /* 0x0e8001801203cfae */ /* 0x0007e2000b981a10 */
[----:B------:R-:W-:Y:S01]  /*2290*/  ISETP.GE.AND P4, PT, R16, UR28, PT ;  /* 0x0000001c10007c0c */ /* 0x000fe2000bf86270 */
[----:B------:R-:W-:Y:S01]  /*22a0*/  IMAD.WIDE.U32 R4, R5, UR18, R8 ;  /* 0x0000001205047c25 */ /* 0x000fe2000f8e0008 */
[----:B------:R-:W-:Y:S01]  /*22b0*/  USHF.L.U32 UR28, UR11, 0x5, URZ ;  /* 0x000000050b1c7899 */ /* 0x000fe200080006ff */
[----:B------:R-:W-:Y:S01]  /*22c0*/  @!P2 LDGSTS.E.BYPASS.LTC128B.128 [R3+0x9000], desc[UR16][R14.64] ;  /* 0x090000000e03afae */ /* 0x000fe2000b981a10 */
[----:B------:R-:W-:Y:S01]  /*22d0*/  LOP3.LUT R11, R167, 0x8, RZ, 0xc0, !PT ;  /* 0x00000008a70b7812 */ /* 0x000fe200078ec0ff */
[----:B------:R-:W-:Y:S01]  /*22e0*/  IMAD.U32 R9, RZ, RZ, UR39 ;  /* 0x00000027ff097e24 */ /* 0x000fe2000f8e00ff */
[----:B------:R-:W-:Y:S01]  /*22f0*/  UIADD3 UR28, UPT, UPT, UR37, UR28, URZ ;  /* 0x0000001c251c7290 */ /* 0x000fe2000fffe0ff */
[----:B------:R-:W-:Y:S01]  /*2300*/  @!P2 LDGSTS.E.BYPASS.LTC128B.128 [R3+0xb000], desc[UR16][R14.64+0x80] ;  /* 0x0b0000800e03afae */ /* 0x000fe2000b981a10 */
[----:B------:R-:W-:Y:S01]  /*2310*/  VIADD R7, R5, UR30 ;  /* 0x0000001e05077c36 */ /* 0x000fe20008000000 */
[C---:B--2---:R-:W-:Y:S01]  /*2320*/  LEA R5, P0, R4.reuse, UR8, 0x1 ;  /* 0x0000000804057c11 */ /* 0x044fe2000f8008ff */
[----:B------:R-:W-:Y:S01]  /*2330*/  IMAD.U32 R8, RZ, RZ, UR38 ;  /* 0x00000026ff087e24 */ /* 0x000fe2000f8e00ff */
[----:B------:R-:W-:Y:S01]  /*2340*/  @!P2 LDGSTS.E.BYPASS.LTC128B.128 [R3+0xd000], desc[UR16][R14.64+0x100] ;  /* 0x0d0001000e03afae */ /* 0x000fe2000b981a10 */
[----:B------:R-:W-:Y:S01]  /*2350*/  IMAD.U32 R9, RZ, RZ, UR5 ;  /* 0x00000005ff097e24 */ /* 0x000fe2000f8e00ff */
[----:B------:R-:W-:Y:S01]  /*2360*/  VOTEU.ALL UP0, P4 ;  /* 0x0000000000ff7886 */ /* 0x000fe20002000000 */
[----:B------:R-:W-:Y:S01]  /*2370*/  LEA.HI.X R4, R4, UR9, R7, 0x1, P0 ;  /* 0x0000000904047c11 */ /* 0x000fe200080f0c07 */
[----:B------:R2:W-:Y:S01]  /*2380*/  @!P2 LDGSTS.E.BYPASS.LTC128B.128 [R3+0xf000], desc[UR16][R14.64+0x180] ;  /* 0x0f0001800e03afae */ /* 0x0005e2000b981a10 */
[C---:B-1----:R-:W-:Y:S01]  /*2390*/  @!P3 IMAD.WIDE.U32 R12, R6.reuse, 0x30, R8 ;  /* 0x00000030060cb825 */ /* 0x042fe200078e0008 */
[----:B------:R-:W-:Y:S01]  /*23a0*/  @!P5 LEA R6, P0, R6, UR38, 0x4 ;  /* 0x000000260606dc11 */ /* 0x000fe2000f8020ff */
[----:B------:R-:W-:Y:S01]  /*23b0*/  @!UP0 UIADD3 UR35, UP1, UPT, UR38, UR36, URZ ;  /* 0x0000002426238290 */ /* 0x000fe2000ff3e0ff */
[----:B------:R-:W-:Y:S01]  /*23c0*/  @!P1 LDGSTS.E.BYPASS.LTC128B.128 [R3+0x9800], desc[UR16][R20.64] ;  /* 0x0980000014039fae */ /* 0x000fe2000b981a10 */
[----:B------:R-:W-:Y:S01]  /*23d0*/  IMAD.U32 R8, RZ, RZ, UR10 ;  /* 0x0000000aff087e24 */ /* 0x000fe2000f8e00ff */
[----:B------:R-:W-:Y:S01]  /*23e0*/  LOP3.LUT R11, R176, R11, RZ, 0x3c, !PT ;  /* 0x0000000bb00b7212 */ /* 0x000fe200078e3cff */
[----:B------:R-:W-:Y:S01]  /*23f0*/  IMAD.U32 R7, RZ, RZ, UR11 ;  /* 0x0000000bff077e24 */ /* 0x000fe2000f8e00ff */
[----:B------:R-:W-:Y:S01]  /*2400*/  @!P1 LDGSTS.E.BYPASS.LTC128B.128 [R3+0xb800], desc[UR16][R20.64+0x80] ;  /* 0x0b80008014039fae */ /* 0x000fe2000b981a10 */
[----:B------:R-:W-:-:S02]  /*2410*/  IMAD.U32 R10, RZ, RZ, UR11 ;  /* 0x0000000bff0a7e24 */ /* 0x000fc4000f8e00ff */
[----:B---3--:R-:W-:Y:S01]  /*2420*/  IMAD.U32 R18, RZ, RZ, UR38 ;  /* 0x00000026ff127e24 */ /* 0x008fe2000f8e00ff */
[----:B------:R-:W-:Y:S01]  /*2430*/  @!P1 LDGSTS.E.BYPASS.LTC128B.128 [R3+0xd800], desc[UR16][R20.64+0x100] ;  /* 0x0d80010014039fae */ /* 0x000fe2000b981a10 */
[----:B------:R-:W-:Y:S01]  /*2440*/  IMAD.U32 R9, RZ, RZ, UR5 ;  /* 0x00000005ff097e24 */ /* 0x000fe2000f8e00ff */
[----:B------:R-:W-:Y:S01]  /*2450*/  @!P5 LEA.HI.X R7, R8, UR5, R7, 0x4, P0 ;  /* 0x000000050807dc11 */ /* 0x000fe200080f2407 */
[----:B------:R-:W-:Y:S01]  /*2460*/  @!P3 IMAD R10, R10, 0x30, RZ ;  /* 0x000000300a0ab824 */ /* 0x000fe200078e02ff */
[----:B------:R1:W-:Y:S01]  /*2470*/  @!P1 LDGSTS.E.BYPASS.LTC128B.128 [R3+0xf800], desc[UR16][R20.64+0x180] ;  /* 0x0f80018014039fae */ /* 0x0003e2000b981a10 */
[----:B------:R-:W-:Y:S01]  /*2480*/  @!UP0 UIADD3.X UR38, UPT, UPT, UR28, UR5, URZ, UP1, !UPT ;  /* 0x000000051c268290 */ /* 0x000fe20008ffe4ff */
[----:B------:R-:W-:Y:S01]  /*2490*/  IMAD.U32 R8, RZ, RZ, UR35 ;  /* 0x00000023ff087e24 */ /* 0x000fe2000f8e00ff */
[----:B------:R-:W-:Y:S01]  /*24a0*/  UISETP.GT.U32.AND UP0, UPT, UR27, UR14, UPT ;  /* 0x0000000e1b00728c */ /* 0x000fe2000bf04070 */
[----:B------:R-:W0:Y:S01]  /*24b0*/  LDGDEPBAR ;  /* 0x00000000000079af */ /* 0x000e220000000000 */
[----:B------:R-:W-:-:S02]  /*24c0*/  IMAD R88, R11, 0x2, R88 ;  /* 0x000000020b587824 */ /* 0x000fc400078e0258 */
[----:B------:R-:W-:Y:S01]  /*24d0*/  @!P3 IMAD.IADD R11, R13, 0x1, R10 ;  /* 0x000000010d0bb824 */ /* 0x000fe200078e020a */
[-C--:B------:R-:W-:Y:S01]  /*24e0*/  @!P3 LEA R10, P0, R12, R5.reuse, 0x1 ;  /* 0x000000050c0ab211 */ /* 0x080fe200078008ff */
[----:B------:R-:W-:Y:S01]  /*24f0*/  IMAD.U32 R19, RZ, RZ, UR39 ;  /* 0x00000027ff137e24 */ /* 0x000fe2000f8e00ff */
[-C--:B--2---:R-:W-:Y:S01]  /*2500*/  @!P6 LEA R14, P1, R18, R5.reuse, 0x1 ;  /* 0x00000005120ee211 */ /* 0x084fe200078208ff */
[----:B------:R-:W-:Y:S01]  /*2510*/  VIADD R218, R88, UR6 ;  /* 0x0000000658da7c36 */ /* 0x000fe20008000000 */
[-C--:B------:R-:W-:Y:S02]  /*2520*/  @!P3 LEA.HI.X R11, R12, R4.reuse, R11, 0x1, P0 ;  /* 0x000000040c0bb211 */ /* 0x080fe400000f0c0b */
[----:B------:R-:W-:Y:S01]  /*2530*/  @!P6 LEA.HI.X R15, R18, R4, R9, 0x1, P1 ;  /* 0x00000004120fe211 */ /* 0x000fe200008f0c09 */
[----:B------:R-:W-:Y:S01]  /*2540*/  IMAD.U32 R9, RZ, RZ, UR38 ;  /* 0x00000026ff097e24 */ /* 0x000fe2000f8e00ff */
[----:B------:R-:W-:Y:S02]  /*2550*/  @!P5 LEA R18, P2, R6, R5, 0x1 ;  /* 0x000000050612d211 */ /* 0x000fe400078408ff */
[----:B------:R-:W-:-:S02]  /*2560*/  LOP3.LUT P0, RZ, R167, 0x2, RZ, 0xc0, !PT ;  /* 0x00000002a7ff7812 */ /* 0x000fc4000780c0ff */
[----:B------:R-:W-:Y:S02]  /*2570*/  @!P5 LEA.HI.X R19, R6, R4, R7, 0x1, P2 ;  /* 0x000000040613d211 */ /* 0x000fe400010f0c07 */
[----:B------:R-:W-:Y:S02]  /*2580*/  SEL R85, R216, 0xffffffe0, !P0 ;  /* 0xffffffe0d8557807 */ /* 0x000fe40004000000 */
[----:B-1----:R-:W-:Y:S01]  /*2590*/  @!P4 LEA R20, P1, R8, R5, 0x1 ;  /* 0x000000050814c211 */ /* 0x002fe200078208ff */
[----:B------:R-:W-:-:S04]  /*25a0*/  DEPBAR.LE SB0, 0x0 ;  /* 0x000080000000791a */ /* 0x000fc80000000000 */
[----:B------:R-:W-:Y:S01]  /*25b0*/  BAR.SYNC.DEFER_BLOCKING 0x0 ;  /* 0x0000000000007b1d */ /* 0x000fe20000010000 */
[----:B------:R-:W-:Y:S01]  /*25c0*/  LOP3.LUT R5, R185, 0x8, RZ, 0xc0, !PT ;  /* 0x00000008b9057812 */ /* 0x000fe200078ec0ff */
[----:B------:R-:W-:Y:S01]  /*25d0*/  IMAD.IADD R83, R218, 0x1, R85 ;  /* 0x00000001da537824 */ /* 0x000fe200078e0255 */
[----:B------:R-:W-:Y:S02]  /*25e0*/  @!P4 LEA.HI.X R21, R8, R4, R9, 0x1, P1 ;  /* 0x000000040815c211 */ /* 0x000fe400008f0c09 */
[----:B------:R-:W-:Y:S02]  /*25f0*/  LOP3.LUT R80, R176, R5, RZ, 0x3c, !PT ;  /* 0x00000005b0507212 */ /* 0x000fe400078e3cff */
[----:B------:R-:W-:-:S03]  /*2600*/  LOP3.LUT R4, R167, 0x4, RZ, 0xc0, !PT ;  /* 0x00000004a7047812 */ /* 0x000fc600078ec0ff */
[----:B------:R-:W-:Y:S01]  /*2610*/  IMAD.IADD R17, R80, 0x1, R17 ;  /* 0x0000000150117824 */ /* 0x000fe200078e0211 */
[----:B------:R-:W-:-:S04]  /*2620*/  ISETP.NE.AND P1, PT, R4, RZ, PT ;  /* 0x000000ff0400720c */ /* 0x000fc80003f25270 */
[----:B------:R-:W-:Y:S02]  /*2630*/  LEA R90, R17, UR6, 0x1 ;  /* 0x00000006115a7c11 */ /* 0x000fe4000f8e08ff */
[----:B------:R-:W-:-:S03]  /*2640*/  SEL R189, R189, 0xffffffc0, !P1 ;  /* 0xffffffc0bdbd7807 */ /* 0x000fc60004800000 */
[C---:B------:R-:W-:Y:S02]  /*2650*/  IMAD.IADD R87, R90.reuse, 0x1, R85 ;  /* 0x000000015a577824 */ /* 0x040fe400078e0255 */
[--C-:B------:R-:W-:Y:S01]  /*2660*/  IMAD.IADD R86, R90, 0x1, R189.reuse ;  /* 0x000000015a567824 */ /* 0x100fe200078e02bd */
[----:B------:R-:W-:Y:S01]  /*2670*/  @!PT LDS RZ, [RZ] ;  /* 0x00000000fffff984 */ /* 0x000fe20000000800 */
[----:B------:R-:W-:Y:S01]  /*2680*/  @!PT LDS RZ, [RZ] ;  /* 0x00000000fffff984 */ /* 0x000fe20000000800 */
[----:B------:R-:W-:Y:S01]  /*2690*/  @!PT LDS RZ, [RZ] ;  /* 0x00000000fffff984 */ /* 0x000fe20000000800 */
[----:B------:R-:W-:Y:S01]  /*26a0*/  @!P6 LDGSTS.E.BYPASS.LTC128B.128 [R3+0x10000], desc[UR16][R14.64] ;  /* 0x100000000e03efae */ /* 0x000fe2000b981a10 */
[----:B------:R-:W-:Y:S02]  /*26b0*/  IMAD.IADD R82, R218, 0x1, R189 ;  /* 0x00000001da527824 */ /* 0x000fe400078e02bd */
[C---:B------:R-:W-:Y:S01]  /*26c0*/  IMAD.IADD R84, R85.reuse, 0x1, R86 ;  /* 0x0000000155547824 */ /* 0x040fe200078e0256 */
[----:B------:R-:W-:Y:S01]  /*26d0*/  @!P6 LDGSTS.E.BYPASS.LTC128B.128 [R3+0x12000], desc[UR16][R14.64+0x80] ;  /* 0x120000800e03efae */ /* 0x000fe2000b981a10 */
[----:B------:R-:W-:-:S03]  /*26e0*/  IMAD.IADD R81, R85, 0x1, R82 ;  /* 0x0000000155517824 */ /* 0x000fc600078e0252 */
[----:B------:R-:W-:Y:S04]  /*26f0*/  @!P6 LDGSTS.E.BYPASS.LTC128B.128 [R3+0x14000], desc[UR16][R14.64+0x100] ;  /* 0x140001000e03efae */ /* 0x000fe8000b981a10 */
[----:B------:R-:W-:Y:S04]  /*2700*/  @!P6 LDGSTS.E.BYPASS.LTC128B.128 [R3+0x16000], desc[UR16][R14.64+0x180] ;  /* 0x160001800e03efae */ /* 0x000fe8000b981a10 */
[----:B------:R-:W-:Y:S04]  /*2710*/  @P6 STS.128 [R3+0x10000], RZ ;  /* 0x010000ff03006388 */ /* 0x000fe80000000c00 */
[----:B------:R-:W-:Y:S04]  /*2720*/  @P6 STS.128 [R3+0x12000], RZ ;  /* 0x012000ff03006388 */ /* 0x000fe80000000c00 */
[----:B------:R-:W-:Y:S04]  /*2730*/  @P6 STS.128 [R3+0x14000], RZ ;  /* 0x014000ff03006388 */ /* 0x000fe80000000c00 */
[----:B------:R-:W-:Y:S04]  /*2740*/  @P6 STS.128 [R3+0x16000], RZ ;  /* 0x016000ff03006388 */ /* 0x000fe80000000c00 */
        /* <DEDUP_REMOVED lines=34> */
[----:B------:R-:W3:Y:S04]  /*2970*/  LDSM.16.M88.4 R24, [R88+UR6+0x8000] ;  /* 0x008000065818783b */ /* 0x000ee80008000200 */
[----:B-1----:R-:W1:Y:S04]  /*2980*/  LDSM.16.M88.4 R16, [R88+UR6+0x8800] ;  /* 0x008800065810783b */ /* 0x002e680008000200 */
[----:B------:R-:W4:Y:S04]  /*2990*/  LDSM.16.M88.4 R60, [R88+UR6+0x9000] ;  /* 0x00900006583c783b */ /* 0x000f280008000200 */
[----:B------:R-:W5:Y:S04]  /*29a0*/  LDSM.16.M88.4 R32, [R88+UR6+0x9800] ;  /* 0x009800065820783b */ /* 0x000f680008000200 */
[----:B------:R-:W-:Y:S04]  /*29b0*/  LDSM.16.M88.4 R48, [R87] ;  /* 0x000000005730783b */ /* 0x000fe80000000200 */
[----:B------:R-:W5:Y:S04]  /*29c0*/  LDSM.16.M88.4 R12, [R83+0x8000] ;  /* 0x00800000530c783b */ /* 0x000f680000000200 */
[----:B--2---:R-:W2:Y:S04]  /*29d0*/  LDSM.16.M88.4 R8, [R83+0x8800] ;  /* 0x008800005308783b */ /* 0x004ea80000000200 */
[----:B------:R-:W2:Y:S04]  /*29e0*/  LDSM.16.M88.4 R72, [R83+0x9000] ;  /* 0x009000005348783b */ /* 0x000ea80000000200 */
[----:B------:R-:W2:Y:S04]  /*29f0*/  LDSM.16.M88.4 R68, [R83+0x9800] ;  /* 0x009800005344783b */ /* 0x000ea80000000200 */
[----:B------:R-:W-:Y:S01]  /*2a00*/  LDSM.16.M88.4 R4, [R86] ;  /* 0x000000005604783b */ /* 0x000fe20000000200 */
[C---:B---3--:R-:W-:Y:S03]  /*2a10*/  HMMA.16816.F32.BF16 R28, R52.reuse, R24, RZ ;  /* 0x00000018341c723c */ /* 0x048fe600000418ff */
[----:B------:R-:W3:Y:S04]  /*2a20*/  LDSM.16.M88.4 R44, [R82+0x8000] ;  /* 0x00800000522c783b */ /* 0x000ee80000000200 */
[----:B------:R-:W3:Y:S01]  /*2a30*/  LDSM.16.M88.4 R40, [R82+0x8800] ;  /* 0x008800005228783b */ /* 0x000ee20000000200 */
[C---:B------:R-:W-:Y:S03]  /*2a40*/  HMMA.16816.F32.BF16 R24, R52.reuse, R26, RZ ;  /* 0x0000001a3418723c */ /* 0x040fe600000418ff */
[----:B------:R-:W-:Y:S04]  /*2a50*/  LDSM.16.M88.4 R36, [R84] ;  /* 0x000000005424783b */ /* 0x000fe80000000200 */
[----:B------:R-:W-:Y:S01]  /*2a60*/  LDSM.16.M88.4 R76, [R86+0x4000] ;  /* 0x00400000564c783b */ /* 0x000fe20000000200 */
[C---:B-1----:R-:W-:Y:S03]  /*2a70*/  HMMA.16816.F32.BF16 R20, R52.reuse, R16, RZ ;  /* 0x000000103414723c */ /* 0x042fe600000418ff */
[----:B------:R-:W0:Y:S05]  /*2a80*/  LDGDEPBAR ;  /* 0x00000000000079af */ /* 0x000e2a0000000000 */
[C---:B----4-:R-:W-:Y:S08]  /*2a90*/  HMMA.16816.F32.BF16 R64, R52.reuse, R60, RZ ;  /* 0x0000003c3440723c */ /* 0x050ff000000418ff */
[C---:B------:R-:W-:Y:S08]  /*2aa0*/  HMMA.16816.F32.BF16 R16, R52.reuse, R18, RZ ;  /* 0x000000123410723c */ /* 0x040ff000000418ff */
[C---:B------:R-:W-:Y:S08]  /*2ab0*/  HMMA.16816.F32.BF16 R60, R52.reuse, R62, RZ ;  /* 0x0000003e343c723c */ /* 0x040ff000000418ff */
[C---:B-----5:R-:W-:Y:S08]  /*2ac0*/  HMMA.16816.F32.BF16 R56, R52.reuse, R32, RZ ;  /* 0x000000203438723c */ /* 0x060ff000000418ff */
[----:B------:R-:W-:Y:S01]  /*2ad0*/  HMMA.16816.F32.BF16 R52, R52, R34, RZ ;  /* 0x000000223434723c */ /* 0x000fe200000418ff */
[----:B------:R-:W1:Y:S07]  /*2ae0*/  LDSM.16.M88.4 R32, [R82+0x9000] ;  /* 0x009000005220783b */ /* 0x000e6e0000000200 */
[C---:B------:R-:W-:Y:S08]  /*2af0*/  HMMA.16816.F32.BF16 R28, R48.reuse, R12, R28 ;  /* 0x0000000c301c723c */ /* 0x040ff0000004181c */
[C---:B------:R-:W-:Y:S01]  /*2b00*/  HMMA.16816.F32.BF16 R24, R48.reuse, R14, R24 ;  /* 0x0000000e3018723c */ /* 0x040fe20000041818 */
[----:B------:R-:W4:Y:S07]  /*2b10*/  LDSM.16.M88.4 R12, [R82+0x9800] ;  /* 0x00980000520c783b */ /* 0x000f2e0000000200 */
[C---:B--2---:R-:W-:Y:S08]  /*2b20*/  HMMA.16816.F32.BF16 R20, R48.reuse, R8, R20 ;  /* 0x000000083014723c */ /* 0x044ff00000041814 */
[C---:B------:R-:W-:Y:S01]  /*2b30*/  HMMA.16816.F32.BF16 R16, R48.reuse, R10, R16 ;  /* 0x0000000a3010723c */ /* 0x040fe20000041810 */
[----:B------:R-:W2:Y:S07]  /*2b40*/  LDSM.16.M88.4 R8, [R81+0x8000] ;  /* 0x008000005108783b */ /* 0x000eae0000000200 */
[C---:B------:R-:W-:Y:S08]  /*2b50*/  HMMA.16816.F32.BF16 R64, R48.reuse, R72, R64 ;  /* 0x000000483040723c */ /* 0x040ff00000041840 */
[C---:B------:R-:W-:Y:S01]  /*2b60*/  HMMA.16816.F32.BF16 R60, R48.reuse, R74, R60 ;  /* 0x0000004a303c723c */ /* 0x040fe2000004183c */
[----:B------:R-:W-:Y:S07]  /*2b70*/  LDSM.16.M88.4 R72, [R82+0xb000] ;  /* 0x00b000005248783b */ /* 0x000fee0000000200 */
[C---:B------:R-:W-:Y:S08]  /*2b80*/  HMMA.16816.F32.BF16 R56, R48.reuse, R68, R56 ;  /* 0x000000443038723c */ /* 0x040ff00000041838 */
[----:B------:R-:W-:Y:S01]  /*2b90*/  HMMA.16816.F32.BF16 R52, R48, R70, R52 ;  /* 0x000000463034723c */ /* 0x000fe20000041834 */
[----:B------:R-:W-:Y:S04]  /*2ba0*/  LDSM.16.M88.4 R48, [R81+0x9800] ;  /* 0x009800005130783b */ /* 0x000fe80000000200 */
[----:B------:R-:W-:Y:S03]  /*2bb0*/  LDSM.16.M88.4 R68, [R88+UR6+0xb800] ;  /* 0x00b800065844783b */ /* 0x000fe60008000200 */
[C---:B---3--:R-:W-:Y:S08]  /*2bc0*/  HMMA.16816.F32.BF16 R28, R4.reuse, R44, R28 ;  /* 0x0000002c041c723c */ /* 0x048ff0000004181c */
[C---:B------:R-:W-:Y:S01]  /*2bd0*/  HMMA.16816.F32.BF16 R24, R4.reuse, R46, R24 ;  /* 0x0000002e0418723c */ /* 0x040fe20000041818 */
[----:B------:R-:W3:Y:S07]  /*2be0*/  LDSM.16.M88.4 R44, [R81+0x8800] ;  /* 0x00880000512c783b */ /* 0x000eee0000000200 */
[C---:B------:R-:W-:Y:S08]  /*2bf0*/  HMMA.16816.F32.BF16 R20, R4.reuse, R40, R20 ;  /* 0x000000280414723c */ /* 0x040ff00000041814 */
[C---:B------:R-:W-:Y:S01]  /*2c00*/  HMMA.16816.F32.BF16 R16, R4.reuse, R42, R16 ;  /* 0x0000002a0410723c */ /* 0x040fe20000041810 */
[----:B------:R-:W5:Y:S07]  /*2c10*/  LDSM.16.M88.4 R40, [R81+0x9000] ;  /* 0x009000005128783b */ /* 0x000f6e0000000200 */
[C---:B-1----:R-:W-:Y:S08]  /*2c20*/  HMMA.16816.F32.BF16 R64, R4.reuse, R32, R64 ;  /* 0x000000200440723c */ /* 0x042ff00000041840 */
[C---:B------:R-:W-:Y:S01]  /*2c30*/  HMMA.16816.F32.BF16 R60, R4.reuse, R34, R60 ;  /* 0x00000022043c723c */ /* 0x040fe2000004183c */
[----:B------:R-:W-:Y:S07]  /*2c40*/  LDSM.16.M88.4 R32, [R88+UR6+0xa000] ;  /* 0x00a000065820783b */ /* 0x000fee0008000200 */
[C---:B----4-:R-:W-:Y:S08]  /*2c50*/  HMMA.16816.F32.BF16 R56, R4.reuse, R12, R56 ;  /* 0x0000000c0438723c */ /* 0x050ff00000041838 */
[----:B------:R-:W-:Y:S01]  /*2c60*/  HMMA.16816.F32.BF16 R52, R4, R14, R52 ;  /* 0x0000000e0434723c */ /* 0x000fe20000041834 */
[----:B------:R-:W-:Y:S04]  /*2c70*/  LDSM.16.M88.4 R4, [R90+0x2000] ;  /* 0x002000005a04783b */ /* 0x000fe80000000200 */
[----:B------:R-:W1:Y:S03]  /*2c80*/  LDSM.16.M88.4 R12, [R88+UR6+0xa800] ;  /* 0x00a80006580c783b */ /* 0x000e660008000200 */
[C---:B--2---:R-:W-:Y:S08]  /*2c90*/  HMMA.16816.F32.BF16 R28, R36.reuse, R8, R28 ;  /* 0x00000008241c723c */ /* 0x044ff0000004181c */
[C---:B------:R-:W-:Y:S01]  /*2ca0*/  HMMA.16816.F32.BF16 R24, R36.reuse, R10, R24 ;  /* 0x0000000a2418723c */ /* 0x040fe20000041818 */
[----:B------:R-:W2:Y:S07]  /*2cb0*/  LDSM.16.M88.4 R8, [R88+UR6+0xb000] ;  /* 0x00b000065808783b */ /* 0x000eae0008000200 */
[C---:B---3--:R-:W-:Y:S08]  /*2cc0*/  HMMA.16816.F32.BF16 R20, R36.reuse, R44, R20 ;  /* 0x0000002c2414723c */ /* 0x048ff00000041814 */
[C---:B------:R-:W-:Y:S01]  /*2cd0*/  HMMA.16816.F32.BF16 R16, R36.reuse, R46, R16 ;  /* 0x0000002e2410723c */ /* 0x040fe20000041810 */
[----:B------:R-:W-:Y:S07]  /*2ce0*/  LDSM.16.M88.4 R44, [R83+0xa000] ;  /* 0x00a00000532c783b */ /* 0x000fee0000000200 */
[C---:B-----5:R-:W-:Y:S08]  /*2cf0*/  HMMA.16816.F32.BF16 R64, R36.reuse, R40, R64 ;  /* 0x000000282440723c */ /* 0x060ff00000041840 */
        /* <DEDUP_REMOVED lines=14> */
[----:B------:R-:W2:Y:S07]  /*2de0*/  LDSM.16.M88.4 R8, [R82+0xa000] ;  /* 0x00a000005208783b */ /* 0x000eae0000000200 */
[C---:B------:R-:W-:Y:S08]  /*2df0*/  HMMA.16816.F32.BF16 R56, R4.reuse, R68, R56 ;  /* 0x000000440438723c */ /* 0x040ff00000041838 */
[----:B------:R-:W-:Y:S01]  /*2e00*/  HMMA.16816.F32.BF16 R52, R4, R70, R52 ;  /* 0x000000460434723c */ /* 0x000fe20000041834 */
[----:B------:R-:W5:Y:S04]  /*2e10*/  LDSM.16.M88.4 R4, [R82+0xa800] ;  /* 0x00a800005204783b */ /* 0x000f680000000200 */
[----:B------:R-:W-:Y:S03]  /*2e20*/  LDSM.16.M88.4 R68, [R81+0xa800] ;  /* 0x00a800005144783b */ /* 0x000fe60000000200 */
[C---:B---3--:R-:W-:Y:S08]  /*2e30*/  HMMA.16816.F32.BF16 R28, R40.reuse, R44, R28 ;  /* 0x0000002c281c723c */ /* 0x048ff0000004181c */
[C---:B------:R-:W-:Y:S01]  /*2e40*/  HMMA.16816.F32.BF16 R24, R40.reuse, R46, R24 ;  /* 0x0000002e2818723c */ /* 0x040fe20000041818 */
[----:B------:R-:W-:Y:S07]  /*2e50*/  LDSM.16.M88.4 R44, [R81+0xa000] ;  /* 0x00a00000512c783b */ /* 0x000fee0000000200 */
[C---:B----4-:R-:W-:Y:S08]  /*2e60*/  HMMA.16816.F32.BF16 R20, R40.reuse, R36, R20 ;  /* 0x000000242814723c */ /* 0x050ff00000041814 */
[C---:B------:R-:W-:Y:S01]  /*2e70*/  HMMA.16816.F32.BF16 R16, R40.reuse, R38, R16 ;  /* 0x000000262810723c */ /* 0x040fe20000041810 */
[----:B------:R-:W3:Y:S07]  /*2e80*/  LDSM.16.M88.4 R36, [R82+0xb800] ;  /* 0x00b800005224783b */ /* 0x000eee0000000200 */
[C---:B-1----:R-:W-:Y:S08]  /*2e90*/  HMMA.16816.F32.BF16 R64, R40.reuse, R12, R64 ;  /* 0x0000000c2840723c */ /* 0x042ff00000041840 */
[C---:B------:R-:W-:Y:S01]  /*2ea0*/  HMMA.16816.F32.BF16 R60, R40.reuse, R14, R60 ;  /* 0x0000000e283c723c */ /* 0x040fe2000004183c */
[----:B------:R-:W1:Y:S07]  /*2eb0*/  LDSM.16.M88.4 R12, [R84+0x2000] ;  /* 0x00200000540c783b */ /* 0x000e6e0000000200 */
[C---:B------:R-:W-:Y:S08]  /*2ec0*/  HMMA.16816.F32.BF16 R56, R40.reuse, R48, R56 ;  /* 0x000000302838723c */ /* 0x040ff00000041838 */
[----:B------:R-:W-:Y:S01]  /*2ed0*/  HMMA.16816.F32.BF16 R52, R40, R50, R52 ;  /* 0x000000322834723c */ /* 0x000fe20000041834 */
[----:B------:R-:W4:Y:S04]  /*2ee0*/  LDSM.16.M88.4 R48, [R81+0xb000] ;  /* 0x00b000005130783b */ /* 0x000f280000000200 */
[----:B------:R-:W4:Y:S03]  /*2ef0*/  LDSM.16.M88.4 R40, [R81+0xb800] ;  /* 0x00b800005128783b */ /* 0x000f260000000200 */
[C---:B--2---:R-:W-:Y:S08]  /*2f00*/  HMMA.16816.F32.BF16 R28, R32.reuse, R8, R28 ;  /* 0x00000008201c723c */ /* 0x044ff0000004181c */
[C---:B------:R-:W-:Y:S01]  /*2f10*/  HMMA.16816.F32.BF16 R24, R32.reuse, R10, R24 ;  /* 0x0000000a2018723c */ /* 0x040fe20000041818 */
[----:B------:R-:W-:Y:S07]  /*2f20*/  LDSM.16.M88.4 R8, [R90+0x4000] ;  /* 0x004000005a08783b */ /* 0x000fee0000000200 */
[C---:B-----5:R-:W-:Y:S08]  /*2f30*/  HMMA.16816.F32.BF16 R20, R32.reuse, R4, R20 ;  /* 0x000000042014723c */ /* 0x060ff00000041814 */
[C---:B------:R-:W-:Y:S01]  /*2f40*/  HMMA.16816.F32.BF16 R16, R32.reuse, R6, R16 ;  /* 0x000000062010723c */ /* 0x040fe20000041810 */
[----:B------:R-:W2:Y:S07]  /*2f50*/  LDSM.16.M88.4 R4, [R88+UR6+0xc000] ;  /* 0x00c000065804783b */ /* 0x000eae0008000200 */
[C---:B------:R-:W-:Y:S08]  /*2f60*/  HMMA.16816.F32.BF16 R64, R32.reuse, R72, R64 ;  /* 0x000000482040723c */ /* 0x040ff00000041840 */
[C---:B------:R-:W-:Y:S01]  /*2f70*/  HMMA.16816.F32.BF16 R60, R32.reuse, R74, R60 ;  /* 0x0000004a203c723c */ /* 0x040fe2000004183c */
[----:B------:R-:W-:Y:S07]  /*2f80*/  LDSM.16.M88.4 R72, [R82+0xd000] ;  /* 0x00d000005248783b */ /* 0x000fee0000000200 */
[C---:B---3--:R-:W-:Y:S08]  /*2f90*/  HMMA.16816.F32.BF16 R56, R32.reuse, R36, R56 ;  /* 0x000000242038723c */ /* 0x048ff00000041838 */
[----:B------:R-:W-:Y:S01]  /*2fa0*/  HMMA.16816.F32.BF16 R52, R32, R38, R52 ;  /* 0x000000262034723c */ /* 0x000fe20000041834 */
[----:B------:R-:W3:Y:S04]  /*2fb0*/  LDSM.16.M88.4 R36, [R88+UR6+0xc800] ;  /* 0x00c800065824783b */ /* 0x000ee80008000200 */
[----:B------:R-:W5:Y:S03]  /*2fc0*/  LDSM.16.M88.4 R32, [R88+UR6+0xd000] ;  /* 0x00d000065820783b */ /* 0x000f660008000200 */
[C---:B-1----:R-:W-:Y:S08]  /*2fd0*/  HMMA.16816.F32.BF16 R28, R12.reuse, R44, R28 ;  /* 0x0000002c0c1c723c */ /* 0x042ff0000004181c */
[C---:B------:R-:W-:Y:S01]  /*2fe0*/  HMMA.16816.F32.BF16 R24, R12.reuse, R46, R24 ;  /* 0x0000002e0c18723c */ /* 0x040fe20000041818 */
[----:B------:R-:W1:Y:S07]  /*2ff0*/  LDSM.16.M88.4 R44, [R88+UR6+0xd800] ;  /* 0x00d80006582c783b */ /* 0x000e6e0008000200 */
[C---:B------:R-:W-:Y:S08]  /*3000*/  HMMA.16816.F32.BF16 R20, R12.reuse, R68, R20 ;  /* 0x000000440c14723c */ /* 0x040ff00000041814 */
[C---:B------:R-:W-:Y:S01]  /*3010*/  HMMA.16816.F32.BF16 R16, R12.reuse, R70, R16 ;  /* 0x000000460c10723c */ /* 0x040fe20000041810 */
[----:B------:R-:W-:Y:S07]  /*3020*/  LDSM.16.M88.4 R68, [R82+0xd800] ;  /* 0x00d800005244783b */ /* 0x000fee0000000200 */
[C---:B----4-:R-:W-:Y:S08]  /*3030*/  HMMA.16816.F32.BF16 R64, R12.reuse, R48, R64 ;  /* 0x000000300c40723c */ /* 0x050ff00000041840 */
[C---:B------:R-:W-:Y:S01]  /*3040*/  HMMA.16816.F32.BF16 R60, R12.reuse, R50, R60 ;  /* 0x000000320c3c723c */ /* 0x040fe2000004183c */
[----:B------:R-:W-:Y:S07]  /*3050*/  LDSM.16.M88.4 R48, [R84+0x4000] ;  /* 0x004000005430783b */ /* 0x000fee0000000200 */
[C---:B------:R-:W-:Y:S08]  /*3060*/  HMMA.16816.F32.BF16 R56, R12.reuse, R40, R56 ;  /* 0x000000280c38723c */ /* 0x040ff00000041838 */
[----:B------:R-:W-:Y:S01]  /*3070*/  HMMA.16816.F32.BF16 R52, R12, R42, R52 ;  /* 0x0000002a0c34723c */ /* 0x000fe20000041834 */
[----:B------:R-:W-:Y:S04]  /*3080*/  LDSM.16.M88.4 R12, [R87+0x4000] ;  /* 0x00400000570c783b */ /* 0x000fe80000000200 */
[----:B------:R-:W-:Y:S03]  /*3090*/  LDSM.16.M88.4 R40, [R83+0xc800] ;  /* 0x00c800005328783b */ /* 0x000fe60000000200 */
[C---:B--2---:R-:W-:Y:S08]  /*30a0*/  HMMA.16816.F32.BF16 R28, R8.reuse, R4, R28 ;  /* 0x00000004081c723c */ /* 0x044ff0000004181c */
[C---:B------:R-:W-:Y:S01]  /*30b0*/  HMMA.16816.F32.BF16 R24, R8.reuse, R6, R24 ;  /* 0x000000060818723c */ /* 0x040fe20000041818 */
[----:B------:R-:W2:Y:S07]  /*30c0*/  LDSM.16.M88.4 R4, [R83+0xc000] ;  /* 0x00c000005304783b */ /* 0x000eae0000000200 */
[C---:B---3--:R-:W-:Y:S08]  /*30d0*/  HMMA.16816.F32.BF16 R20, R8.reuse, R36, R20 ;  /* 0x000000240814723c */ /* 0x048ff00000041814 */
[C---:B------:R-:W-:Y:S01]  /*30e0*/  HMMA.16816.F32.BF16 R16, R8.reuse, R38, R16 ;  /* 0x000000260810723c */ /* 0x040fe20000041810 */
[----:B------:R-:W-:Y:S07]  /*30f0*/  LDSM.16.M88.4 R36, [R83+0xd000] ;  /* 0x00d000005324783b */ /* 0x000fee0000000200 */
[C---:B-----5:R-:W-:Y:S08]  /*3100*/  HMMA.16816.F32.BF16 R64, R8.reuse, R32, R64 ;  /* 0x000000200840723c */ /* 0x060ff00000041840 */
[C---:B------:R-:W-:Y:S01]  /*3110*/  HMMA.16816.F32.BF16 R60, R8.reuse, R34, R60 ;  /* 0x00000022083c723c */ /* 0x040fe2000004183c */
[----:B------:R-:W3:Y:S07]  /*3120*/  LDSM.16.M88.4 R32, [R83+0xd800] ;  /* 0x00d800005320783b */ /* 0x000eee0000000200 */
[C---:B-1----:R-:W-:Y:S08]  /*3130*/  HMMA.16816.F32.BF16 R56, R8.reuse, R44, R56 ;  /* 0x0000002c0838723c */ /* 0x042ff00000041838 */
[----:B------:R-:W-:Y:S01]  /*3140*/  HMMA.16816.F32.BF16 R52, R8, R46, R52 ;  /* 0x0000002e0834723c */ /* 0x000fe20000041834 */
[----:B------:R-:W1:Y:S04]  /*3150*/  LDSM.16.M88.4 R8, [R82+0xc000] ;  /* 0x00c000005208783b */ /* 0x000e680000000200 */
[----:B------:R-:W-:Y:S03]  /*3160*/  LDSM.16.M88.4 R44, [R81+0xc000] ;  /* 0x00c00000512c783b */ /* 0x000fe60000000200 */
[C---:B--2---:R-:W-:Y:S08]  /*3170*/  HMMA.16816.F32.BF16 R28, R12.reuse, R4, R28 ;  /* 0x000000040c1c723c */ /* 0x044ff0000004181c */
[C---:B------:R-:W-:Y:S01]  /*3180*/  HMMA.16816.F32.BF16 R24, R12.reuse, R6, R24 ;  /* 0x000000060c18723c */ /* 0x040fe20000041818 */
[----:B------:R-:W2:Y:S07]  /*3190*/  LDSM.16.M88.4 R4, [R82+0xc800] ;  /* 0x00c800005204783b */ /* 0x000eae0000000200 */
[C---:B------:R-:W-:Y:S08]  /*31a0*/  HMMA.16816.F32.BF16 R20, R12.reuse, R40, R20 ;  /* 0x000000280c14723c */ /* 0x040ff00000041814 */
[C---:B------:R-:W-:Y:S01]  /*31b0*/  HMMA.16816.F32.BF16 R16, R12.reuse, R42, R16 ;  /* 0x0000002a0c10723c */ /* 0x040fe20000041810 */
[----:B------:R-:W4:Y:S07]  /*31c0*/  LDSM.16.M88.4 R40, [R81+0xc800] ;  /* 0x00c800005128783b */ /* 0x000f2e0000000200 */
[C---:B---3--:R-:W-:Y:S08]  /*31d0*/  HMMA.16816.F32.BF16 R56, R12.reuse, R32, R56 ;  /* 0x000000200c38723c */ /* 0x048ff00000041838 */
[----:B------:R-:W-:Y:S01]  /*31e0*/  HMMA.16816.F32.BF16 R52, R12, R34, R52 ;  /* 0x000000220c34723c */ /* 0x000fe20000041834 */
[----:B------:R-:W3:Y:S07]  /*31f0*/  LDSM.16.M88.4 R32, [R81+0xd800] ;  /* 0x00d800005120783b */ /* 0x000eee0000000200 */
[C---:B-1----:R-:W-:Y:S08]  /*3200*/  HMMA.16816.F32.BF16 R28, R76.reuse, R8, R28 ;  /* 0x000000084c1c723c */ /* 0x042ff0000004181c */
[----:B------:R-:W-:Y:S01]  /*3210*/  HMMA.16816.F32.BF16 R24, R76, R10, R24 ;  /* 0x0000000a4c18723c */ /* 0x000fe20000041818 */
[----:B------:R-:W-:Y:S07]  /*3220*/  LDSM.16.M88.4 R8, [R88+UR6+0xe000] ;  /* 0x00e000065808783b */ /* 0x000fee0008000200 */
[C---:B------:R-:W-:Y:S08]  /*3230*/  HMMA.16816.F32.BF16 R64, R12.reuse, R36, R64 ;  /* 0x000000240c40723c */ /* 0x040ff00000041840 */
[----:B------:R-:W-:Y:S01]  /*3240*/  HMMA.16816.F32.BF16 R60, R12, R38, R60 ;  /* 0x000000260c3c723c */ /* 0x000fe2000004183c */
[----:B------:R-:W1:Y:S04]  /*3250*/  LDSM.16.M88.4 R36, [R81+0xd000] ;  /* 0x00d000005124783b */ /* 0x000e680000000200 */
[----:B------:R-:W5:Y:S03]  /*3260*/  LDSM.16.M88.4 R12, [R90+0x6000] ;  /* 0x006000005a0c783b */ /* 0x000f660000000200 */
[C---:B--2---:R-:W-:Y:S08]  /*3270*/  HMMA.16816.F32.BF16 R20, R76.reuse, R4, R20 ;  /* 0x000000044c14723c */ /* 0x044ff00000041814 */
[----:B------:R-:W-:Y:S01]  /*3280*/  HMMA.16816.F32.BF16 R16, R76, R6, R16 ;  /* 0x000000064c10723c */ /* 0x000fe20000041810 */
[----:B------:R-:W2:Y:S07]  /*3290*/  LDSM.16.M88.4 R4, [R88+UR6+0xe800] ;  /* 0x00e800065804783b */ /* 0x000eae0008000200 */
[C---:B------:R-:W-:Y:S08]  /*32a0*/  HMMA.16816.F32.BF16 R28, R48.reuse, R44, R28 ;  /* 0x0000002c301c723c */ /* 0x040ff0000004181c */
[----:B------:R-:W-:Y:S01]  /*32b0*/  HMMA.16816.F32.BF16 R24, R48, R46, R24 ;  /* 0x0000002e3018723c */ /* 0x000fe20000041818 */
[----:B------:R-:W2:Y:S07]  /*32c0*/  LDSM.16.M88.4 R44, [R88+UR6+0xf800] ;  /* 0x00f80006582c783b */ /* 0x000eae0008000200 */
[C---:B------:R-:W-:Y:S08]  /*32d0*/  HMMA.16816.F32.BF16 R64, R76.reuse, R72, R64 ;  /* 0x000000484c40723c */ /* 0x040ff00000041840 */
[C---:B------:R-:W-:Y:S01]  /*32e0*/  HMMA.16816.F32.BF16 R60, R76.reuse, R74, R60 ;  /* 0x0000004a4c3c723c */ /* 0x040fe2000004183c */
[----:B------:R-:W-:Y:S07]  /*32f0*/  LDSM.16.M88.4 R72, [R87+0x6000] ;  /* 0x006000005748783b */ /* 0x000fee0000000200 */
[C---:B------:R-:W-:Y:S08]  /*3300*/  HMMA.16816.F32.BF16 R56, R76.reuse, R68, R56 ;  /* 0x000000444c38723c */ /* 0x040ff00000041838 */
[----:B------:R-:W-:Y:S01]  /*3310*/  HMMA.16816.F32.BF16 R52, R76, R70, R52 ;  /* 0x000000464c34723c */ /* 0x000fe20000041834 */
[----:B------:R-:W-:Y:S07]  /*3320*/  LDSM.16.M88.4 R68, [R83+0xe000] ;  /* 0x00e000005344783b */ /* 0x000fee0000000200 */
[C---:B----4-:R-:W-:Y:S08]  /*3330*/  HMMA.16816.F32.BF16 R20, R48.reuse, R40, R20 ;  /* 0x000000283014723c */ /* 0x050ff00000041814 */
[C---:B------:R-:W-:Y:S01]  /*3340*/  HMMA.16816.F32.BF16 R16, R48.reuse, R42, R16 ;  /* 0x0000002a3010723c */ /* 0x040fe20000041810 */
[----:B------:R-:W4:Y:S07]  /*3350*/  LDSM.16.M88.4 R40, [R88+UR6+0xf000] ;  /* 0x00f000065828783b */ /* 0x000f2e0008000200 */
[C---:B---3--:R-:W-:Y:S08]  /*3360*/  HMMA.16816.F32.BF16 R56, R48.reuse, R32, R56 ;  /* 0x000000203038723c */ /* 0x048ff00000041838 */
[C---:B------:R-:W-:Y:S01]  /*3370*/  HMMA.16816.F32.BF16 R52, R48.reuse, R34, R52 ;  /* 0x000000223034723c */ /* 0x040fe20000041834 */
[----:B------:R-:W3:Y:S07]  /*3380*/  LDSM.16.M88.4 R32, [R83+0xe800] ;  /* 0x00e800005320783b */ /* 0x000eee0000000200 */
[C---:B-1----:R-:W-:Y:S08]  /*3390*/  HMMA.16816.F32.BF16 R64, R48.reuse, R36, R64 ;  /* 0x000000243040723c */ /* 0x042ff00000041840 */
[----:B------:R-:W-:Y:S01]  /*33a0*/  HMMA.16816.F32.BF16 R60, R48, R38, R60 ;  /* 0x00000026303c723c */ /* 0x000fe2000004183c */
[----:B------:R-:W-:Y:S04]  /*33b0*/  LDSM.16.M88.4 R48, [R82+0xe000] ;  /* 0x00e000005230783b */ /* 0x000fe80000000200 */
[----:B------:R-:W-:Y:S03]  /*33c0*/  LDSM.16.M88.4 R36, [R83+0xf800] ;  /* 0x00f800005324783b */ /* 0x000fe60000000200 */
[C---:B-----5:R-:W-:Y:S08]  /*33d0*/  HMMA.16816.F32.BF16 R28, R12.reuse, R8, R28 ;  /* 0x000000080c1c723c */ /* 0x060ff0000004181c */
[C---:B--2---:R-:W-:Y:S08]  /*33e0*/  HMMA.16816.F32.BF16 R20, R12.reuse, R4, R20 ;  /* 0x000000040c14723c */ /* 0x044ff00000041814 */
[C---:B------:R-:W-:Y:S01]  /*33f0*/  HMMA.16816.F32.BF16 R16, R12.reuse, R6, R16 ;  /* 0x000000060c10723c */ /* 0x040fe20000041810 */
[----:B------:R-:W1:Y:S07]  /*3400*/  LDSM.16.M88.4 R4, [R86+0x6000] ;  /* 0x006000005604783b */ /* 0x000e6e0000000200 */
[C---:B------:R-:W-:Y:S01]  /*3410*/  HMMA.16816.F32.BF16 R24, R12.reuse, R10, R24 ;  /* 0x0000000a0c18723c */ /* 0x040fe20000041818 */
[----:B------:R-:W-:Y:S07]  /*3420*/  LDSM.16.M88.4 R8, [R83+0xf000] ;  /* 0x00f000005308783b */ /* 0x000fee0000000200 */
[C---:B------:R-:W-:Y:S08]  /*3430*/  HMMA.16816.F32.BF16 R56, R12.reuse, R44, R56 ;  /* 0x0000002c0c38723c */ /* 0x040ff00000041838 */
[C---:B------:R-:W-:Y:S08]  /*3440*/  HMMA.16816.F32.BF16 R52, R12.reuse, R46, R52 ;  /* 0x0000002e0c34723c */ /* 0x040ff00000041834 */
[C---:B----4-:R-:W-:Y:S08]  /*3450*/  HMMA.16816.F32.BF16 R64, R12.reuse, R40, R64 ;  /* 0x000000280c40723c */ /* 0x050ff00000041840 */
[----:B------:R-:W-:Y:S01]  /*3460*/  HMMA.16816.F32.BF16 R60, R12, R42, R60 ;  /* 0x0000002a0c3c723c */ /* 0x000fe2000004183c */
[----:B------:R-:W-:Y:S04]  /*3470*/  LDSM.16.M88.4 R12, [R84+0x6000] ;  /* 0x00600000540c783b */ /* 0x000fe80000000200 */
[----:B------:R-:W-:Y:S03]  /*3480*/  LDSM.16.M88.4 R40, [R82+0xe800] ;  /* 0x00e800005228783b */ /* 0x000fe60000000200 */
[C---:B------:R-:W-:Y:S01]  /*3490*/  HMMA.16816.F32.BF16 R44, R72.reuse, R68, R28 ;  /* 0x00000044482c723c */ /* 0x040fe2000004181c */
[----:B------:R-:W2:Y:S07]  /*34a0*/  LDSM.16.M88.4 R28, [R81+0xe000] ;  /* 0x00e00000511c783b */ /* 0x000eae0000000200 */
[C---:B------:R-:W-:Y:S08]  /*34b0*/  HMMA.16816.F32.BF16 R24, R72.reuse, R70, R24 ;  /* 0x000000464818723c */ /* 0x040ff00000041818 */
[----:B---3--:R-:W-:Y:S01]  /*34c0*/  HMMA.16816.F32.BF16 R20, R72, R32, R20 ;  /* 0x000000204814723c */ /* 0x008fe20000041814 */
[----:B------:R-:W-:-:S04]  /*34d0*/  SHF.R.U32.HI R32, RZ, 0x2, R167 ;  /* 0x00000002ff207819 */ /* 0x000fc800000116a7 */
[----:B------:R-:W-:-:S03]  /*34e0*/  LOP3.LUT R223, R32, 0x7, RZ, 0xc0, !PT ;  /* 0x0000000720df7812 */ /* 0x000fc600078ec0ff */
[----:B-1----:R-:W-:Y:S01]  /*34f0*/  HMMA.16816.F32.BF16 R44, R4, R48, R44 ;  /* 0x00000030042c723c */ /* 0x002fe2000004182c */
[----:B------:R-:W-:-:S07]  /*3500*/  LOP3.LUT R48, R191, UR29, RZ, 0xfc, !PT ;  /* 0x0000001dbf307c12 */ /* 0x000fce000f8efcff */
[----:B------:R-:W-:Y:S08]  /*3510*/  HMMA.16816.F32.BF16 R24, R4, R50, R24 ;  /* 0x000000320418723c */ /* 0x000ff00000041818 */
[----:B------:R-:W-:Y:S01]  /*3520*/  HMMA.16816.F32.BF16 R16, R72, R34, R16 ;  /* 0x000000224810723c */ /* 0x000fe20000041810 */
[----:B------:R-:W-:Y:S07]  /*3530*/  LDSM.16.M88.4 R32, [R82+0xf000] ;  /* 0x00f000005220783b */ /* 0x000fee0000000200 */
[----:B--2---:R-:W-:Y:S01]  /*3540*/  HMMA.16816.F32.BF16 R44, R12, R28, R44 ;  /* 0x0000001c0c2c723c */ /* 0x004fe2000004182c */
[----:B------:R-:W-:-:S07]  /*3550*/  IMAD.U32 R28, RZ, RZ, UR21 ;  /* 0x00000015ff1c7e24 */ /* 0x000fce000f8e00ff */
[C---:B------:R-:W-:Y:S08]  /*3560*/  HMMA.16816.F32.BF16 R64, R72.reuse, R8, R64 ;  /* 0x000000084840723c */ /* 0x040ff00000041840 */
[C---:B------:R-:W-:Y:S01]  /*3570*/  HMMA.16816.F32.BF16 R60, R72.reuse, R10, R60 ;  /* 0x0000000a483c723c */ /* 0x040fe2000004183c */
[----:B------:R-:W1:Y:S07]  /*3580*/  LDSM.16.M88.4 R8, [R81+0xe800] ;  /* 0x00e800005108783b */ /* 0x000e6e0000000200 */
[----:B------:R-:W-:Y:S01]  /*3590*/  HMMA.16816.F32.BF16 R56, R72, R36, R56 ;  /* 0x000000244838723c */ /* 0x000fe20000041838 */
[----:B------:R-:W-:-:S04]  /*35a0*/  LOP3.LUT R36, R185, 0x1f0, RZ, 0xc0, !PT ;  /* 0x000001f0b9247812 */ /* 0x000fc800078ec0ff */
[----:B------:R-:W-:Y:S01]  /*35b0*/  IADD3 R223, PT, PT, R223, UR24, R36 ;  /* 0x00000018dfdf7c10 */ /* 0x000fe2000fffe024 */
[C---:B------:R-:W-:Y:S02]  /*35c0*/  VIADD R36, R48.reuse, 0x9 ;  /* 0x0000000930247836 */ /* 0x040fe40000000000 */
[----:B------:R-:W-:Y:S01]  /*35d0*/  HMMA.16816.F32.BF16 R24, R12, R30, R24 ;  /* 0x0000001e0c18723c */ /* 0x000fe20000041818 */
[C---:B------:R-:W-:Y:S01]  /*35e0*/  IADD3 R222, PT, PT, R223.reuse, 0x1, R222 ;  /* 0x00000001dfde7810 */ /* 0x040fe20007ffe0de */
[C---:B------:R-:W-:Y:S01]  /*35f0*/  VIADD R30, R48.reuse, 0x1 ;  /* 0x00000001301e7836 */ /* 0x040fe20000000000 */
[----:B------:R-:W-:Y:S01]  /*3600*/  IADD3 R223, PT, PT, R223, UR25, -R28 ;  /* 0x00000019dfdf7c10 */ /* 0x000fe2000fffe81c */
[----:B------:R-:W-:Y:S01]  /*3610*/  VIADD R28, R48, 0x8 ;  /* 0x00000008301c7836 */ /* 0x000fe20000000000 */
[C---:B------:R-:W-:Y:S02]  /*3620*/  VIADDMNMX R221, R222.reuse, 0x8, R221, PT ;  /* 0x00000008dedd7846 */ /* 0x040fe400038001dd */
[----:B------:R-:W-:Y:S01]  /*3630*/  VIMNMX R222, PT, PT, R222, UR25, PT ;  /* 0x00000019dede7c48 */ /* 0x000fe2000bfe0100 */
[----:B------:R-:W-:Y:S01]  /*3640*/  HMMA.16816.F32.BF16 R20, R4, R40, R20 ;  /* 0x000000280414723c */ /* 0x000fe20000041814 */
[C---:B------:R-:W-:Y:S01]  /*3650*/  ISETP.GT.AND P2, PT, R223.reuse, R30, PT ;  /* 0x0000001edf00720c */ /* 0x040fe20003f44270 */
[----:B------:R-:W-:Y:S01]  /*3660*/  VIADD R41, R223, 0x8 ;  /* 0x00000008df297836 */ /* 0x000fe20000000000 */
[----:B------:R-:W-:-:S02]  /*3670*/  ISETP.GE.AND P5, PT, R30, R222, PT ;  /* 0x000000de1e00720c */ /* 0x000fc40003fa6270 */
[----:B------:R-:W-:Y:S02]  /*3680*/  ISETP.GE.AND P1, PT, R30, R221, PT ;  /* 0x000000dd1e00720c */ /* 0x000fe40003f26270 */
[----:B------:R-:W-:Y:S01]  /*3690*/  ISETP.GT.AND P6, PT, R41, R30, PT ;  /* 0x0000001e2900720c */ /* 0x000fe20003fc4270 */
[----:B------:R-:W-:Y:S01]  /*36a0*/  HMMA.16816.F32.BF16 R16, R4, R42, R16 ;  /* 0x0000002a0410723c */ /* 0x000fe20000041810 */
[----:B------:R-:W-:Y:S02]  /*36b0*/  FSEL R42, R45, -INF , !P2 ;  /* 0xff8000002d2a7808 */ /* 0x000fe40005000000 */
[----:B------:R-:W-:Y:S02]  /*36c0*/  ISETP.GT.AND P2, PT, R223, R28, PT ;  /* 0x0000001cdf00720c */ /* 0x000fe40003f44270 */
[----:B------:R-:W-:Y:S02]  /*36d0*/  FSEL R42, R42, -INF , !P5 ;  /* 0xff8000002a2a7808 */ /* 0x000fe40006800000 */
[----:B------:R-:W-:Y:S01]  /*36e0*/  ISETP.GE.AND P3, PT, R28, R222, PT ;  /* 0x000000de1c00720c */ /* 0x000fe20003f66270 */
[----:B------:R-:W-:Y:S01]  /*36f0*/  HMMA.16816.F32.BF16 R52, R72, R38, R52 ;  /* 0x000000264834723c */ /* 0x000fe20000041834 */
[----:B------:R-:W-:-:S02]  /*3700*/  ISETP.GT.AND P4, PT, R41, R28, PT ;  /* 0x0000001c2900720c */ /* 0x000fc40003f84270 */
[----:B------:R-:W-:Y:S02]  /*3710*/  ISETP.GE.AND P5, PT, R28, R221, PT ;  /* 0x000000dd1c00720c */ /* 0x000fe40003fa6270 */
[----:B------:R-:W2:Y:S01]  /*3720*/  LDSM.16.M88.4 R28, [R81+0xf000] ;  /* 0x00f00000511c783b */ /* 0x000ea20000000200 */
[----:B------:R-:W-:Y:S02]  /*3730*/  FSEL R40, R47, -INF , !P6 ;  /* 0xff8000002f287808 */ /* 0x000fe40007000000 */
[----:B------:R-:W-:Y:S01]  /*3740*/  FSEL R24, R24, -INF , !P2 ;  /* 0xff80000018187808 */ /* 0x000fe20005000000 */
[----:B-1----:R-:W-:Y:S01]  /*3750*/  HMMA.16816.F32.BF16 R20, R12, R8, R20 ;  /* 0x000000080c14723c */ /* 0x002fe20000041814 */
[----:B------:R-:W-:Y:S01]  /*3760*/  FSEL R40, R40, -INF , !P1 ;  /* 0xff80000028287808 */ /* 0x000fe20004800000 */
[----:B------:R-:W-:Y:S01]  /*3770*/  VIADD R8, R48, 0x10 ;  /* 0x0000001030087836 */ /* 0x000fe20000000000 */
[----:B------:R-:W-:Y:S02]  /*3780*/  FSEL R50, R24, -INF , !P3 ;  /* 0xff80000018327808 */ /* 0x000fe40005800000 */
[----:B------:R-:W-:-:S02]  /*3790*/  ISETP.GT.AND P6, PT, R223, R36, PT ;  /* 0x00000024df00720c */ /* 0x000fc40003fc4270 */
[C---:B------:R-:W-:Y:S01]  /*37a0*/  ISETP.GE.AND P1, PT, R36.reuse, R222, PT ;  /* 0x000000de2400720c */ /* 0x040fe20003f26270 */
[----:B------:R-:W-:Y:S01]  /*37b0*/  HMMA.16816.F32.BF16 R64, R4, R32, R64 ;  /* 0x000000200440723c */ /* 0x000fe20000041840 */
[----:B------:R-:W-:Y:S02]  /*37c0*/  ISETP.GT.AND P2, PT, R41, R36, PT ;  /* 0x000000242900720c */ /* 0x000fe40003f44270 */
[----:B------:R-:W-:Y:S02]  /*37d0*/  ISETP.GE.AND P3, PT, R36, R221, PT ;  /* 0x000000dd2400720c */ /* 0x000fe40003f66270 */
[----:B------:R-:W1:Y:S01]  /*37e0*/  LDSM.16.M88.4 R36, [R82+0xf800] ;  /* 0x00f800005224783b */ /* 0x000e620000000200 */
[----:B------:R-:W-:Y:S02]  /*37f0*/  FSEL R26, R26, -INF , !P4 ;  /* 0xff8000001a1a7808 */ /* 0x000fe40006000000 */
[----:B------:R-:W-:Y:S01]  /*3800*/  FSEL R25, R25, -INF , !P6 ;  /* 0xff80000019197808 */ /* 0x000fe20007000000 */
[----:B------:R-:W-:Y:S01]  /*3810*/  HMMA.16816.F32.BF16 R16, R12, R10, R16 ;  /* 0x0000000a0c10723c */ /* 0x000fe20000041810 */
[----:B------:R-:W-:Y:S01]  /*3820*/  FSEL R68, R26, -INF , !P5 ;  /* 0xff8000001a447808 */ /* 0x000fe20006800000 */
[----:B------:R-:W-:Y:S01]  /*3830*/  VIADD R10, R48, 0x18 ;  /* 0x00000018300a7836 */ /* 0x000fe20000000000 */
[----:B------:R-:W-:-:S02]  /*3840*/  FSEL R72, R25, -INF , !P1 ;  /* 0xff80000019487808 */ /* 0x000fc40004800000 */
[----:B------:R-:W-:Y:S02]  /*3850*/  ISETP.GT.AND P4, PT, R223, R8, PT ;  /* 0x00000008df00720c */ /* 0x000fe40003f84270 */
[----:B------:R-:W-:Y:S01]  /*3860*/  ISETP.GE.AND P5, PT, R8, R222, PT ;  /* 0x000000de0800720c */ /* 0x000fe20003fa6270 */
[----:B------:R-:W-:Y:S01]  /*3870*/  HMMA.16816.F32.BF16 R60, R4, R34, R60 ;  /* 0x00000022043c723c */ /* 0x000fe2000004183c */
[----:B------:R-:W3:Y:S01]  /*3880*/  LDSM.16.M88.4 R32, [R81+0xf800] ;  /* 0x00f800005120783b */ /* 0x000ee20000000200 */
[----:B------:R-:W-:Y:S01]  /*3890*/  ISETP.GT.AND P6, PT, R41, R8, PT ;  /* 0x000000082900720c */ /* 0x000fe20003fc4270 */
[----:B------:R-:W-:-:S04]  /*38a0*/  DEPBAR.LE SB0, 0x0 ;  /* 0x000080000000791a */ /* 0x000fc80000000000 */
[----:B------:R-:W-:Y:S01]  /*38b0*/  BAR.SYNC.DEFER_BLOCKING 0x0 ;  /* 0x0000000000007b1d */ /* 0x000fe20000010000 */
[----:B------:R-:W-:Y:S01]  /*38c0*/  ISETP.GE.AND P1, PT, R8, R221, PT ;  /* 0x000000dd0800720c */ /* 0x000fe20003f26270 */
[----:B------:R-:W-:Y:S01]  /*38d0*/  VIADD R8, R48, 0x11 ;  /* 0x0000001130087836 */ /* 0x000fe20000000000 */
[----:B------:R-:W-:Y:S01]  /*38e0*/  FSEL R27, R27, -INF , !P2 ;  /* 0xff8000001b1b7808 */ /* 0x000fe20005000000 */
[C---:B--2---:R-:W-:Y:S01]  /*38f0*/  HMMA.16816.F32.BF16 R64, R12.reuse, R28, R64 ;  /* 0x0000001c0c40723c */ /* 0x044fe20000041840 */
[----:B------:R-:W-:Y:S02]  /*3900*/  FSEL R20, R20, -INF , !P4 ;  /* 0xff80000014147808 */ /* 0x000fe40006000000 */
[----:B------:R-:W-:Y:S02]  /*3910*/  ISETP.GT.AND P2, PT, R223, R8, PT ;  /* 0x00000008df00720c */ /* 0x000fe40003f44270 */
[----:B------:R-:W-:Y:S02]  /*3920*/  FSEL R70, R27, -INF , !P3 ;  /* 0xff8000001b467808 */ /* 0x000fe40005800000 */
[----:B------:R-:W-:Y:S01]  /*3930*/  FSEL R24, R20, -INF , !P5 ;  /* 0xff80000014187808 */ /* 0x000fe20006800000 */
[----:B------:R-:W-:Y:S01]  /*3940*/  VIADD R20, R48, 0x20 ;  /* 0x0000002030147836 */ /* 0x000fe20000000000 */
[----:B------:R-:W-:Y:S01]  /*3950*/  ISETP.GE.AND P3, PT, R8, R222, PT ;  /* 0x000000de0800720c */ /* 0x000fe20003f66270 */
[----:B------:R-:W-:Y:S01]  /*3960*/  HMMA.16816.F32.BF16 R60, R12, R30, R60 ;  /* 0x0000001e0c3c723c */ /* 0x000fe2000004183c */
[----:B------:R-:W-:-:S02]  /*3970*/  ISETP.GT.AND P4, PT, R41, R8, PT ;  /* 0x000000082900720c */ /* 0x000fc40003f84270 */
[----:B------:R-:W-:Y:S02]  /*3980*/  ISETP.GE.AND P5, PT, R8, R221, PT ;  /* 0x000000dd0800720c */ /* 0x000fe40003fa6270 */
[----:B------:R-:W-:Y:S02]  /*3990*/  FSEL R8, R22, -INF , !P6 ;  /* 0xff80000016087808 */ /* 0x000fe40007000000 */
[----:B------:R-:W-:Y:S01]  /*39a0*/  FSEL R21, R21, -INF , !P2 ;  /* 0xff80000015157808 */ /* 0x000fe20005000000 */
[----:B-1----:R-:W-:Y:S01]  /*39b0*/  HMMA.16816.F32.BF16 R56, R4, R36, R56 ;  /* 0x000000240438723c */ /* 0x002fe20000041838 */
[----:B------:R-:W-:Y:S02]  /*39c0*/  ISETP.GT.AND P6, PT, R223, R10, PT ;  /* 0x0000000adf00720c */ /* 0x000fe40003fc4270 */
[----:B------:R-:W-:Y:S02]  /*39d0*/  FSEL R8, R8, -INF , !P1 ;  /* 0xff80000008087808 */ /* 0x000fe40004800000 */
[----:B------:R-:W-:-:S02]  /*39e0*/  FSEL R26, R21, -INF , !P3 ;  /* 0xff800000151a7808 */ /* 0x000fc40005800000 */
[----:B------:R-:W-:Y:S01]  /*39f0*/  ISETP.GE.AND P1, PT, R10, R222, PT ;  /* 0x000000de0a00720c */ /* 0x000fe20003f26270 */
[----:B------:R-:W-:Y:S01]  /*3a00*/  HMMA.16816.F32.BF16 R52, R4, R38, R52 ;  /* 0x000000260434723c */ /* 0x000fe20000041834 */
[----:B------:R-:W-:Y:S01]  /*3a10*/  ISETP.GT.AND P2, PT, R41, R10, PT ;  /* 0x0000000a2900720c */ /* 0x000fe20003f44270 */
[----:B------:R-:W-:Y:S01]  /*3a20*/  VIADD R4, R48, 0x29 ;  /* 0x0000002930047836 */ /* 0x000fe20000000000 */
[----:B------:R-:W-:Y:S01]  /*3a30*/  ISETP.GE.AND P3, PT, R10, R221, PT ;  /* 0x000000dd0a00720c */ /* 0x000fe20003f66270 */
[C---:B------:R-:W-:Y:S01]  /*3a40*/  VIADD R10, R48.reuse, 0x19 ;  /* 0x00000019300a7836 */ /* 0x040fe20000000000 */
[----:B------:R-:W-:Y:S01]  /*3a50*/  FSEL R22, R23, -INF , !P4 ;  /* 0xff80000017167808 */ /* 0x000fe20006000000 */
[----:B------:R-:W-:Y:S01]  /*3a60*/  VIADD R6, R48, 0x31 ;  /* 0x0000003130067836 */ /* 0x000fe20000000000 */
[----:B------:R-:W-:Y:S02]  /*3a70*/  FSEL R16, R16, -INF , !P6 ;  /* 0xff80000010107808 */ /* 0x000fe40007000000 */
[----:B------:R-:W-:-:S02]  /*3a80*/  FSEL R22, R22, -INF , !P5 ;  /* 0xff80000016167808 */ /* 0x000fc40006800000 */
[----:B------:R-:W-:Y:S01]  /*3a90*/  FSEL R16, R16, -INF , !P1 ;  /* 0xff80000010107808 */ /* 0x000fe20004800000 */
[C---:B---3--:R-:W-:Y:S01]  /*3aa0*/  HMMA.16816.F32.BF16 R56, R12.reuse, R32, R56 ;  /* 0x000000200c38723c */ /* 0x048fe20000041838 */
[----:B------:R-:W-:Y:S02]  /*3ab0*/  ISETP.GT.AND P4, PT, R223, R10, PT ;  /* 0x0000000adf00720c */ /* 0x000fe40003f84270 */
[C---:B------:R-:W-:Y:S02]  /*3ac0*/  ISETP.GE.AND P5, PT, R10.reuse, R222, PT ;  /* 0x000000de0a00720c */ /* 0x040fe40003fa6270 */
[----:B------:R-:W-:Y:S02]  /*3ad0*/  ISETP.GT.AND P6, PT, R41, R10, PT ;  /* 0x0000000a2900720c */ /* 0x000fe40003fc4270 */
[----:B------:R-:W-:Y:S01]  /*3ae0*/  ISETP.GE.AND P1, PT, R10, R221, PT ;  /* 0x000000dd0a00720c */ /* 0x000fe20003f26270 */
[----:B------:R-:W-:Y:S01]  /*3af0*/  HMMA.16816.F32.BF16 R52, R12, R34, R52 ;  /* 0x000000220c34723c */ /* 0x000fe20000041834 */
[----:B------:R-:W-:Y:S01]  /*3b00*/  FSEL R10, R18, -INF , !P2 ;  /* 0xff800000120a7808 */ /* 0x000fe20005000000 */
[----:B------:R-:W-:Y:S01]  /*3b10*/  VIADD R18, R48, 0x21 ;  /* 0x0000002130127836 */ /* 0x000fe20000000000 */
[----:B------:R-:W-:-:S02]  /*3b20*/  ISETP.GT.AND P2, PT, R223, R20, PT ;  /* 0x00000014df00720c */ /* 0x000fc40003f44270 */
[----:B------:R-:W-:Y:S02]  /*3b30*/  FSEL R17, R17, -INF , !P4 ;  /* 0xff80000011117808 */ /* 0x000fe40006000000 */
[----:B------:R-:W-:Y:S02]  /*3b40*/  FSEL R10, R10, -INF , !P3 ;  /* 0xff8000000a0a7808 */ /* 0x000fe40005800000 */
[----:B------:R-:W-:Y:S02]  /*3b50*/  ISETP.GE.AND P3, PT, R20, R222, PT ;  /* 0x000000de1400720c */ /* 0x000fe40003f66270 */
[----:B------:R-:W-:Y:S02]  /*3b60*/  FSEL R19, R19, -INF , !P6 ;  /* 0xff80000013137808 */ /* 0x000fe40007000000 */
[----:B------:R-:W-:Y:S02]  /*3b70*/  FSEL R64, R64, -INF , !P2 ;  /* 0xff80000040407808 */ /* 0x000fe40005000000 */
[----:B------:R-:W-:-:S02]  /*3b80*/  FSEL R28, R17, -INF , !P5 ;  /* 0xff800000111c7808 */ /* 0x000fc40006800000 */
[----:B------:R-:W-:Y:S02]  /*3b90*/  ISETP.GT.AND P4, PT, R41, R20, PT ;  /* 0x000000142900720c */ /* 0x000fe40003f84270 */
[----:B------:R-:W-:Y:S02]  /*3ba0*/  ISETP.GE.AND P5, PT, R20, R221, PT ;  /* 0x000000dd1400720c */ /* 0x000fe40003fa6270 */
[----:B------:R-:W-:Y:S02]  /*3bb0*/  FSEL R20, R19, -INF , !P1 ;  /* 0xff80000013147808 */ /* 0x000fe40004800000 */
[----:B------:R-:W-:Y:S02]  /*3bc0*/  FSEL R240, R64, -INF , !P3 ;  /* 0xff80000040f07808 */ /* 0x000fe40005800000 */
[----:B------:R-:W-:Y:S02]  /*3bd0*/  ISETP.GT.AND P6, PT, R223, R18, PT ;  /* 0x00000012df00720c */ /* 0x000fe40003fc4270 */
[----:B------:R-:W-:-:S02]  /*3be0*/  ISETP.GE.AND P1, PT, R18, R222, PT ;  /* 0x000000de1200720c */ /* 0x000fc40003f26270 */
[----:B------:R-:W-:Y:S02]  /*3bf0*/  ISETP.GT.AND P2, PT, R41, R18, PT ;  /* 0x000000122900720c */ /* 0x000fe40003f44270 */
[----:B------:R-:W-:Y:S01]  /*3c00*/  ISETP.GE.AND P3, PT, R18, R221, PT ;  /* 0x000000dd1200720c */ /* 0x000fe20003f66270 */
[----:B------:R-:W-:Y:S01]  /*3c10*/  VIADD R18, R48, 0x28 ;  /* 0x0000002830127836 */ /* 0x000fe20000000000 */
[----:B------:R-:W-:Y:S02]  /*3c20*/  FSEL R66, R66, -INF , !P4 ;  /* 0xff80000042427808 */ /* 0x000fe40006000000 */
[----:B------:R-:W-:Y:S02]  /*3c30*/  FSEL R65, R65, -INF , !P6 ;  /* 0xff80000041417808 */ /* 0x000fe40007000000 */
[----:B------:R-:W-:Y:S02]  /*3c40*/  ISETP.GT.AND P4, PT, R223, R18, PT ;  /* 0x00000012df00720c */ /* 0x000fe40003f84270 */
[----:B------:R-:W-:-:S02]  /*3c50*/  ISETP.GE.AND P6, PT, R18, R222, PT ;  /* 0x000000de1200720c */ /* 0x000fc40003fc6270 */
[----:B------:R-:W-:Y:S02]  /*3c60*/  FSEL R67, R67, -INF , !P2 ;  /* 0xff80000043437808 */ /* 0x000fe40005000000 */
[----:B------:R-:W-:Y:S02]  /*3c70*/  FSEL R60, R60, -INF , !P4 ;  /* 0xff8000003c3c7808 */ /* 0x000fe40006000000 */
[----:B------:R-:W-:Y:S02]  /*3c80*/  FSEL R234, R67, -INF , !P3 ;  /* 0xff80000043ea7808 */ /* 0x000fe40005800000 */
[----:B------:R-:W-:Y:S02]  /*3c90*/  FSEL R238, R60, -INF , !P6 ;  /* 0xff8000003cee7808 */ /* 0x000fe40007000000 */
[----:B------:R-:W-:Y:S02]  /*3ca0*/  FSEL R236, R66, -INF , !P5 ;  /* 0xff80000042ec7808 */ /* 0x000fe40006800000 */
[----:B------:R-:W-:-:S02]  /*3cb0*/  ISETP.GT.AND P2, PT, R223, R4, PT ;  /* 0x00000004df00720c */ /* 0x000fc40003f44270 */
[C---:B------:R-:W-:Y:S02]  /*3cc0*/  ISETP.GE.AND P4, PT, R4.reuse, R222, PT ;  /* 0x000000de0400720c */ /* 0x040fe40003f86270 */
[C---:B------:R-:W-:Y:S02]  /*3cd0*/  ISETP.GT.AND P3, PT, R41.reuse, R4, PT ;  /* 0x000000042900720c */ /* 0x040fe40003f64270 */
[-C--:B------:R-:W-:Y:S01]  /*3ce0*/  ISETP.GE.AND P6, PT, R4, R221.reuse, PT ;  /* 0x000000dd0400720c */ /* 0x080fe20003fc6270 */
[----:B------:R-:W-:Y:S01]  /*3cf0*/  VIADD R4, R48, 0x30 ;  /* 0x0000003030047836 */ /* 0x000fe20000000000 */
[----:B------:R-:W-:Y:S02]  /*3d00*/  ISETP.GT.AND P5, PT, R41, R18, PT ;  /* 0x000000122900720c */ /* 0x000fe40003fa4270 */
[----:B------:R-:W-:Y:S02]  /*3d10*/  FSEL R206, R65, -INF , !P1 ;  /* 0xff80000041ce7808 */ /* 0x000fe40004800000 */
[----:B------:R-:W-:-:S02]  /*3d20*/  ISETP.GE.AND P1, PT, R18, R221, PT ;  /* 0x000000dd1200720c */ /* 0x000fc40003f26270 */
[----:B------:R-:W-:Y:S02]  /*3d30*/  FSEL R62, R62, -INF , !P5 ;  /* 0xff8000003e3e7808 */ /* 0x000fe40006800000 */
[----:B------:R-:W-:Y:S02]  /*3d40*/  FSEL R61, R61, -INF , !P2 ;  /* 0xff8000003d3d7808 */ /* 0x000fe40005000000 */
[----:B------:R-:W-:Y:S02]  /*3d50*/  ISETP.GT.AND P5, PT, R223, R4, PT ;  /* 0x00000004df00720c */ /* 0x000fe40003fa4270 */
[----:B------:R-:W-:Y:S02]  /*3d60*/  FSEL R232, R62, -INF , !P1 ;  /* 0xff8000003ee87808 */ /* 0x000fe40004800000 */
[----:B------:R-:W-:Y:S02]  /*3d70*/  FSEL R208, R61, -INF , !P4 ;  /* 0xff8000003dd07808 */ /* 0x000fe40006000000 */
[----:B------:R-:W-:-:S02]  /*3d80*/  ISETP.GE.AND P2, PT, R4, R222, PT ;  /* 0x000000de0400720c */ /* 0x000fc40003f46270 */
[C---:B------:R-:W-:Y:S02]  /*3d90*/  ISETP.GT.AND P1, PT, R41.reuse, R4, PT ;  /* 0x000000042900720c */ /* 0x040fe40003f24270 */
[----:B------:R-:W-:Y:S01]  /*3da0*/  ISETP.GE.AND P4, PT, R4, R221, PT ;  /* 0x000000dd0400720c */ /* 0x000fe20003f86270 */
[----:B------:R-:W-:Y:S01]  /*3db0*/  VIADD R4, R48, 0x38 ;  /* 0x0000003830047836 */ /* 0x000fe20000000000 */
[----:B------:R-:W-:Y:S02]  /*3dc0*/  FSEL R56, R56, -INF , !P5 ;  /* 0xff80000038387808 */ /* 0x000fe40006800000 */
[-C--:B------:R-:W-:Y:S02]  /*3dd0*/  ISETP.GT.AND P5, PT, R41, R6.reuse, PT ;  /* 0x000000062900720c */ /* 0x080fe40003fa4270 */
[----:B------:R-:W-:Y:S02]  /*3de0*/  FSEL R63, R63, -INF , !P3 ;  /* 0xff8000003f3f7808 */ /* 0x000fe40005800000 */
[----:B------:R-:W-:-:S02]  /*3df0*/  ISETP.GT.AND P3, PT, R223, R6, PT ;  /* 0x00000006df00720c */ /* 0x000fc40003f64270 */
[----:B------:R-:W-:Y:S02]  /*3e00*/  FSEL R59, R59, -INF , !P5 ;  /* 0xff8000003b3b7808 */ /* 0x000fe40006800000 */
[----:B------:R-:W-:Y:S02]  /*3e10*/  FSEL R230, R56, -INF , !P2 ;  /* 0xff80000038e67808 */ /* 0x000fe40005000000 */
[----:B------:R-:W-:Y:S02]  /*3e20*/  ISETP.GT.AND P5, PT, R41, R4, PT ;  /* 0x000000042900720c */ /* 0x000fe40003fa4270 */
[----:B------:R-:W-:Y:S02]  /*3e30*/  ISETP.GT.AND P2, PT, R223, R48, PT ;  /* 0x00000030df00720c */ /* 0x000fe40003f44270 */
[----:B------:R-:W-:Y:S02]  /*3e40*/  FSEL R58, R58, -INF , !P1 ;  /* 0xff8000003a3a7808 */ /* 0x000fe40004800000 */
[----:B------:R-:W-:-:S02]  /*3e50*/  ISETP.GE.AND P1, PT, R6, R222, PT ;  /* 0x000000de0600720c */ /* 0x000fc40003f26270 */
[----:B------:R-:W-:Y:S02]  /*3e60*/  FSEL R57, R57, -INF , !P3 ;  /* 0xff80000039397808 */ /* 0x000fe40005800000 */
[----:B------:R-:W-:Y:S02]  /*3e70*/  ISETP.GE.AND P3, PT, R6, R221, PT ;  /* 0x000000dd0600720c */ /* 0x000fe40003f66270 */
[----:B------:R-:W-:Y:S02]  /*3e80*/  FSEL R54, R54, -INF , !P5 ;  /* 0xff80000036367808 */ /* 0x000fe40006800000 */
[----:B------:R-:W-:Y:S02]  /*3e90*/  FSEL R226, R63, -INF , !P6 ;  /* 0xff8000003fe27808 */ /* 0x000fe40007000000 */
[----:B------:R-:W-:Y:S02]  /*3ea0*/  ISETP.GE.AND P5, PT, R48, R222, PT ;  /* 0x000000de3000720c */ /* 0x000fe40003fa6270 */
[----:B------:R-:W-:-:S02]  /*3eb0*/  FSEL R6, R44, -INF , !P2 ;  /* 0xff8000002c067808 */ /* 0x000fc40005000000 */
[----:B------:R-:W-:Y:S02]  /*3ec0*/  ISETP.GT.AND P6, PT, R223, R4, PT ;  /* 0x00000004df00720c */ /* 0x000fe40003fc4270 */
[----:B------:R-:W-:Y:S02]  /*3ed0*/  FSEL R228, R57, -INF , !P1 ;  /* 0xff80000039e47808 */ /* 0x000fe40004800000 */
[----:B------:R-:W-:Y:S02]  /*3ee0*/  ISETP.GT.AND P1, PT, R41, R48, PT ;  /* 0x000000302900720c */ /* 0x000fe40003f24270 */
[----:B------:R-:W-:Y:S02]  /*3ef0*/  FSEL R6, R6, -INF , !P5 ;  /* 0xff80000006067808 */ /* 0x000fe40006800000 */
[----:B------:R-:W-:Y:S02]  /*3f00*/  FSEL R52, R52, -INF , !P6 ;  /* 0xff80000034347808 */ /* 0x000fe40007000000 */
[----:B------:R-:W-:-:S02]  /*3f10*/  ISETP.GE.AND P6, PT, R4, R222, PT ;  /* 0x000000de0400720c */ /* 0x000fc40003fc6270 */
[-C--:B------:R-:W-:Y:S02]  /*3f20*/  ISETP.GE.AND P2, PT, R4, R221.reuse, PT ;  /* 0x000000dd0400720c */ /* 0x080fe40003f46270 */
[C---:B------:R-:W-:Y:S01]  /*3f30*/  ISETP.GE.AND P5, PT, R48.reuse, R221, PT ;  /* 0x000000dd3000720c */ /* 0x040fe20003fa6270 */
[----:B------:R-:W-:Y:S01]  /*3f40*/  VIADD R48, R48, 0x39 ;  /* 0x0000003930307836 */ /* 0x000fe20000000000 */
[----:B------:R-:W-:Y:S02]  /*3f50*/  FSEL R4, R46, -INF , !P1 ;  /* 0xff8000002e047808 */ /* 0x000fe40004800000 */
[----:B------:R-:W-:Y:S02]  /*3f60*/  FMNMX3.FTZ R5, R6, R42, R50, !PT ;  /* 0x0000002a06057276 */ /* 0x000fe40007810032 */
[----:B------:R-:W-:Y:S02]  /*3f70*/  FSEL R4, R4, -INF , !P5 ;  /* 0xff80000004047808 */ /* 0x000fe40006800000 */
[----:B------:R-:W-:-:S02]  /*3f80*/  FMNMX3.FTZ R5, R5, R72, R24, !PT ;  /* 0x0000004805057276 */ /* 0x000fc40007810018 */
[----:B------:R-:W-:Y:S02]  /*3f90*/  FMNMX3.FTZ R7, R4, R40, R68, !PT ;  /* 0x0000002804077276 */ /* 0x000fe40007810044 */
[----:B------:R-:W-:Y:S02]  /*3fa0*/  FMNMX3.FTZ R5, R5, R26, R16, !PT ;  /* 0x0000001a05057276 */ /* 0x000fe40007810010 */
[----:B------:R-:W-:Y:S02]  /*3fb0*/  FMNMX3.FTZ R7, R7, R70, R8, !PT ;  /* 0x0000004607077276 */ /* 0x000fe40007810008 */
[----:B------:R-:W-:Y:S02]  /*3fc0*/  FMNMX3.FTZ R5, R5, R28, R240, !PT ;  /* 0x0000001c05057276 */ /* 0x000fe400078100f0 */
[----:B------:R-:W-:Y:S02]  /*3fd0*/  FSEL R220, R52, -INF , !P6 ;  /* 0xff80000034dc7808 */ /* 0x000fe40007000000 */
[----:B------:R-:W-:-:S02]  /*3fe0*/  FMNMX3.FTZ R7, R7, R22, R10, !PT ;  /* 0x0000001607077276 */ /* 0x000fc4000781000a */
[----:B------:R-:W-:Y:S02]  /*3ff0*/  ISETP.GT.AND P6, PT, R223, R48, PT ;  /* 0x00000030df00720c */ /* 0x000fe40003fc4270 */
[----:B------:R-:W-:Y:S02]  /*4000*/  FMNMX3.FTZ R9, R5, R206, R238, !PT ;  /* 0x000000ce05097276 */ /* 0x000fe400078100ee */
[----:B------:R-:W-:Y:S02]  /*4010*/  FMNMX3.FTZ R5, R7, R20, R236, !PT ;  /* 0x0000001407057276 */ /* 0x000fe400078100ec */
[----:B------:R-:W-:Y:S02]  /*4020*/  ISETP.GE.AND P5, PT, R48, R222, PT ;  /* 0x000000de3000720c */ /* 0x000fe40003fa6270 */
[----:B------:R-:W-:Y:S02]  /*4030*/  FSEL R53, R53, -INF , !P6 ;  /* 0xff80000035357808 */ /* 0x000fe40007000000 */
[----:B------:R-:W-:-:S02]  /*4040*/  FMNMX3.FTZ R7, R9, R208, R230, !PT ;  /* 0x000000d009077276 */ /* 0x000fc400078100e6 */
[----:B------:R-:W-:Y:S02]  /*4050*/  ISETP.GT.AND P1, PT, R41, R48, PT ;  /* 0x000000302900720c */ /* 0x000fe40003f24270 */
[----:B------:R-:W-:Y:S02]  /*4060*/  FSEL R212, R58, -INF , !P4 ;  /* 0xff8000003ad47808 */ /* 0x000fe40006000000 */
[----:B------:R-:W-:Y:S02]  /*4070*/  FSEL R214, R53, -INF , !P5 ;  /* 0xff80000035d67808 */ /* 0x000fe40006800000 */
[----:B------:R-:W-:Y:S02]  /*4080*/  FMNMX3.FTZ R5, R5, R234, R232, !PT ;  /* 0x000000ea05057276 */ /* 0x000fe400078100e8 */
[----:B------:R-:W-:Y:S02]  /*4090*/  FMNMX3.FTZ R7, R7, R228, R220, !PT ;  /* 0x000000e407077276 */ /* 0x000fe400078100dc */
[----:B------:R-:W-:-:S02]  /*40a0*/  FSEL R55, R55, -INF , !P1 ;  /* 0xff80000037377808 */ /* 0x000fc40004800000 */
[----:B------:R-:W-:Y:S02]  /*40b0*/  ISETP.GE.AND P1, PT, R48, R221, PT ;  /* 0x000000dd3000720c */ /* 0x000fe40003f26270 */
[----:B------:R-:W-:Y:S02]  /*40c0*/  FSEL R210, R59, -INF , !P3 ;  /* 0xff8000003bd27808 */ /* 0x000fe40005800000 */
[----:B------:R-:W-:Y:S02]  /*40d0*/  FSEL R204, R54, -INF , !P2 ;  /* 0xff80000036cc7808 */ /* 0x000fe40005000000 */
[----:B------:R-:W-:Y:S02]  /*40e0*/  FMNMX3.FTZ R5, R5, R226, R212, !PT ;  /* 0x000000e205057276 */ /* 0x000fe400078100d4 */
[----:B------:R-:W-:Y:S01]  /*40f0*/  FMNMX.FTZ R7, R214, R7, !PT ;  /* 0x00000007d6077209 */ /* 0x000fe20007810000 */
[----:B------:R-:W-:Y:S06]  /*4100*/  BRA.U !UP0, `(.L_x_179) ;  /* 0x0000000108bc7547 */ /* 0x000fec000b800000 */
[----:B------:R-:W-:-:S04]  /*4110*/  UIADD3 UR5, UPT, UPT, UR19, -0x2, URZ ;  /* 0xfffffffe13057890 */ /* 0x000fc8000fffe0ff */
        /* <DEDUP_REMOVED lines=9> */
[CC--:B------:R-:W-:Y:S01]  /*41b0*/  LEA R36, P2, R12.reuse, R225.reuse, 0x1 ;  /* 0x000000e10c247211 */ /* 0x0c0fe200078408ff */
[----:B------:R-:W-:Y:S01]  /*41c0*/  IMAD.U32 R9, RZ, RZ, UR24 ;  /* 0x00000018ff097e24 */ /* 0x000fe2000f8e00ff */
[----:B------:R-:W-:Y:S01]  /*41d0*/  ULEA UR25, UP0, UR12, UR21, 0x5 ;  /* 0x000000150c197291 */ /* 0x000fe2000f8028ff */
[----:B------:R-:W-:Y:S01]  /*41e0*/  MOV R14, UR23 ;  /* 0x00000017000e7c02 */ /* 0x000fe20008000f00 */
[----:B------:R-:W-:Y:S01]  /*41f0*/  UIADD3.X UR21, UPT, UPT, UR31, UR5, URZ, UP1, !UPT ;  /* 0x000000051f157290 */ /* 0x000fe20008ffe4ff */
[----:B------:R-:W-:Y:S01]  /*4200*/  IMAD.U32 R13, RZ, RZ, UR5 ;  /* 0x00000005ff0d7e24 */ /* 0x000fe2000f8e00ff */
[-C--:B------:R-:W-:Y:S01]  /*4210*/  LEA.HI.X R37, R12, R224.reuse, R9, 0x1, P2 ;  /* 0x000000e00c257211 */ /* 0x080fe200010f0c09 */
[----:B------:R-:W-:Y:S01]  /*4220*/  ULEA.HI.X UR24, UR12, UR5, UR13, 0x5, UP0 ;  /* 0x000000050c187291 */ /* 0x000fe200080f2c0d */
[-C--:B------:R-:W-:Y:S01]  /*4230*/  LEA R34, P4, R18, R225.reuse, 0x1 ;  /* 0x000000e112227211 */ /* 0x080fe200078808ff */
[----:B------:R-:W-:Y:S01]  /*4240*/  IMAD.U32 R12, RZ, RZ, UR25 ;  /* 0x00000019ff0c7e24 */ /* 0x000fe2000f8e00ff */
[-C--:B------:R-:W-:Y:S01]  /*4250*/  LEA R32, P3, R14, R225.reuse, 0x1 ;  /* 0x000000e10e207211 */ /* 0x080fe200078608ff */
        /* <DEDUP_REMOVED lines=26> */
.L_x_179:
[----:B------:R-:W2:Y:S01]  /*4400*/  SHFL.BFLY PT, R14, R7, 0x2, 0x1f ;  /* 0x0c401f00070e7f89 */ /* 0x000ea200000e0000 */
[----:B------:R-:W-:Y:S01]  /*4410*/  FSEL R202, R55, -INF , !P1 ;  /* 0xff80000037ca7808 */ /* 0x000fe20004800000 */
[----:B------:R-:W3:Y:S01]  /*4420*/  LDCU UR5, c[0x0][0x45c] ;  /* 0x00008b80ff0577ac */ /* 0x000ee20008000800 */
[----:B------:R-:W-:Y:S02]  /*4430*/  FMNMX3.FTZ R5, R5, R210, R204, !PT ;  /* 0x000000d205057276 */ /* 0x000fe400078100cc */
[----:B------:R-:W-:Y:S01]  /*4440*/  LOP3.LUT R166, R80, 0x200, R177, 0xf8, !PT ;  /* 0x0000020050a67812 */ /* 0x000fe200078ef8b1 */
[----:B------:R-:W-:Y:S01]  /*4450*/  UISETP.GT.U32.AND UP0, UPT, UR27, UR14, UPT ;  /* 0x0000000e1b00728c */ /* 0x000fe2000bf04070 */
[----:B------:R-:W-:Y:S02]  /*4460*/  FMNMX.FTZ R9, R202, R5, !PT ;  /* 0x00000005ca097209 */ /* 0x000fe40007810000 */
[----:B------:R-:W-:-:S03]  /*4470*/  LEA R166, R166, UR6, 0x1 ;  /* 0x00000006a6a67c11 */ /* 0x000fc6000f8e08ff */
[----:B------:R-:W4:Y:S01]  /*4480*/  SHFL.BFLY PT, R12, R9, 0x2, 0x1f ;  /* 0x0c401f00090c7f89 */ /* 0x000f2200000e0000 */
[-C--:B------:R-:W-:Y:S02]  /*4490*/  IADD3 R200, PT, PT, R85, R166.reuse, RZ ;  /* 0x000000a655c87210 */ /* 0x080fe40007ffe0ff */
[CC--:B------:R-:W-:Y:S01]  /*44a0*/  IADD3 R242, PT, PT, R189.reuse, R166.reuse, RZ ;  /* 0x000000a6bdf27210 */ /* 0x0c0fe20007ffe0ff */
[----:B------:R-:W-:Y:S01]  /*44b0*/  LDSM.16.MT88.4 R156, [R166+0x10000] ;  /* 0x01000000a69c783b */ /* 0x000fe20000004200 */
[----:B------:R-:W-:Y:S02]  /*44c0*/  IADD3 R213, PT, PT, R189, R166, RZ ;  /* 0x000000a6bdd57210 */ /* 0x000fe40007ffe0ff */
[----:B------:R-:W-:Y:S01]  /*44d0*/  IADD3 R198, PT, PT, R85, R242, RZ ;  /* 0x000000f255c67210 */ /* 0x000fe20007ffe0ff */
[----:B------:R-:W-:Y:S01]  /*44e0*/  LDSM.16.MT88.4 R148, [R200+0x10000] ;  /* 0x01000000c894783b */ /* 0x000fe20000004200 */
[----:B--2---:R-:W-:-:S03]  /*44f0*/  FMNMX.FTZ R5, R7, R14, !PT ;  /* 0x0000000e07057209 */ /* 0x004fc60007810000 */
[----:B------:R-:W-:Y:S04]  /*4500*/  LDSM.16.MT88.4 R80, [R200+0x14000] ;  /* 0x01400000c850783b */ /* 0x000fe80000004200 */
[----:B------:R-:W2:Y:S04]  /*4510*/  SHFL.BFLY PT, R164, R5, 0x1, 0x1f ;  /* 0x0c201f0005a47f89 */ /* 0x000ea800000e0000 */
[----:B------:R-:W-:Y:S01]  /*4520*/  LDSM.16.MT88.4 R112, [R200+0x16000] ;  /* 0x01600000c870783b */ /* 0x000fe20000004200 */
[----:B----4-:R-:W-:-:S03]  /*4530*/  FMNMX.FTZ R12, R9, R12, !PT ;  /* 0x0000000c090c7209 */ /* 0x010fc60007810000 */
[----:B------:R-:W-:Y:S04]  /*4540*/  LDSM.16.MT88.4 R140, [R242+0x10000] ;  /* 0x01000000f28c783b */ /* 0x000fe80000004200 */
[----:B-1----:R-:W1:Y:S04]  /*4550*/  SHFL.BFLY PT, R3, R12, 0x1, 0x1f ;  /* 0x0c201f000c037f89 */ /* 0x002e6800000e0000 */
[----:B------:R-:W-:Y:S04]  /*4560*/  LDSM.16.MT88.4 R132, [R198+0x10000] ;  /* 0x01000000c684783b */ /* 0x000fe80000004200 */
[----:B------:R-:W-:Y:S01]  /*4570*/  LDSM.16.MT88.4 R56, [R242+0x12000] ;  /* 0x01200000f238783b */ /* 0x000fe20000004200 */
[----:B--2---:R-:W-:-:S03]  /*4580*/  FMNMX.FTZ R164, R5, R164, !PT ;  /* 0x000000a405a47209 */ /* 0x004fc60007810000 */
[----:B------:R-:W-:Y:S01]  /*4590*/  LDSM.16.MT88.4 R64, [R198+0x12000] ;  /* 0x01200000c640783b */ /* 0x000fe20000004200 */
[C---:B------:R-:W-:Y:S01]  /*45a0*/  FSETP.NEU.FTZ.AND P1, PT, R164.reuse, -INF , PT ;  /* 0xff800000a400780b */ /* 0x040fe20003f3d000 */
[----:B---3--:R-:W-:Y:S02]  /*45b0*/  FMUL.FTZ R207, R164, UR5 ;  /* 0x00000005a4cf7c20 */ /* 0x008fe40008410000 */
[----:B------:R-:W-:Y:S03]  /*45c0*/  LDSM.16.MT88.4 R88, [R242+0x14000] ;  /* 0x01400000f258783b */ /* 0x000fe60000004200 */
[----:B------:R-:W-:Y:S01]  /*45d0*/  FSEL R207, R207, RZ, P1 ;  /* 0x000000ffcfcf7208 */ /* 0x000fe20000800000 */
[----:B------:R-:W-:Y:S01]  /*45e0*/  LDSM.16.MT88.4 R96, [R198+0x14000] ;  /* 0x01400000c660783b */ /* 0x000fe20000004200 */
[----:B-1----:R-:W-:-:S03]  /*45f0*/  FMNMX.FTZ R3, R12, R3, !PT ;  /* 0x000000030c037209 */ /* 0x002fc60007810000 */
[--C-:B------:R-:W-:Y:S01]  /*4600*/  FFMA.FTZ R195, R50, UR5, -R207.reuse ;  /* 0x0000000532c37c23 */ /* 0x100fe200080108cf */
[C---:B------:R-:W-:Y:S01]  /*4610*/  FSETP.NEU.FTZ.AND P1, PT, R3.reuse, -INF , PT ;  /* 0xff8000000300780b */ /* 0x040fe20003f3d000 */
[----:B------:R-:W-:Y:S01]  /*4620*/  FMUL.FTZ R201, R3, UR5 ;  /* 0x0000000503c97c20 */ /* 0x000fe20008410000 */
[----:B------:R-:W1:Y:S01]  /*4630*/  LDSM.16.MT88.4 R48, [R200+0x12000] ;  /* 0x01200000c830783b */ /* 0x000e620000004200 */
[--C-:B------:R-:W-:Y:S01]  /*4640*/  FFMA.FTZ R196, R42, UR5, -R207.reuse ;  /* 0x000000052ac47c23 */ /* 0x100fe200080108cf */
[--C-:B------:R-:W-:Y:S01]  /*4650*/  FFMA.FTZ R192, R72, UR5, -R207.reuse ;  /* 0x0000000548c07c23 */ /* 0x100fe200080108cf */
[--C-:B------:R-:W-:Y:S01]  /*4660*/  FFMA.FTZ R199, R6, UR5, -R207.reuse ;  /* 0x0000000506c77c23 */ /* 0x100fe200080108cf */
[----:B------:R-:W-:Y:S01]  /*4670*/  FSEL R201, R201, RZ, P1 ;  /* 0x000000ffc9c97208 */ /* 0x000fe20000800000 */
[----:B------:R-:W-:Y:S01]  /*4680*/  LDSM.16.MT88.4 R72, [R166+0x14000] ;  /* 0x01400000a648783b */ /* 0x000fe20000004200 */
[----:B------:R-:W-:Y:S01]  /*4690*/  MUFU.EX2 R195, R195 ;  /* 0x000000c300c37308 */ /* 0x000fe20000000800 */
[--C-:B------:R-:W-:Y:S01]  /*46a0*/  FFMA.FTZ R181, R16, UR5, -R207.reuse ;  /* 0x0000000510b57c23 */ /* 0x100fe200080108cf */
[----:B------:R-:W-:Y:S01]  /*46b0*/  FFMA.FTZ R187, R24, UR5, -R207 ;  /* 0x0000000518bb7c23 */ /* 0x000fe200080108cf */
[--C-:B------:R-:W-:Y:S01]  /*46c0*/  FFMA.FTZ R194, R40, UR5, -R201.reuse ;  /* 0x0000000528c27c23 */ /* 0x100fe200080108c9 */
[--C-:B------:R-:W-:Y:S01]  /*46d0*/  FFMA.FTZ R197, R4, UR5, -R201.reuse ;  /* 0x0000000504c57c23 */ /* 0x100fe200080108c9 */
[----:B------:R-:W2:Y:S01]  /*46e0*/  LDSM.16.MT88.4 R40, [R166+0x12000] ;  /* 0x01200000a628783b */ /* 0x000ea20000004200 */
[--C-:B------:R-:W-:Y:S01]  /*46f0*/  FFMA.FTZ R193, R68, UR5, -R201.reuse ;  /* 0x0000000544c17c23 */ /* 0x100fe200080108c9 */
[----:B------:R-:W-:Y:S01]  /*4700*/  FFMA.FTZ R188, R70, UR5, -R201 ;  /* 0x0000000546bc7c23 */ /* 0x000fe200080108c9 */
[----:B------:R-:W-:Y:S01]  /*4710*/  MUFU.EX2 R199, R199 ;  /* 0x000000c700c77308 */ /* 0x000fe20000000800 */
[----:B------:R-:W3:Y:S01]  /*4720*/  LDSM.16.MT88.4 R104, [R166+0x16000] ;  /* 0x01600000a668783b */ /* 0x000ee20000004200 */
[--C-:B------:R-:W-:Y:S01]  /*4730*/  FFMA.FTZ R186, R26, UR5, -R207.reuse ;  /* 0x000000051aba7c23 */ /* 0x100fe200080108cf */
[----:B------:R-:W-:Y:S01]  /*4740*/  FFMA.FTZ R180, R28, UR5, -R207 ;  /* 0x000000051cb47c23 */ /* 0x000fe200080108cf */
[----:B------:R-:W4:Y:S01]  /*4750*/  MUFU.EX2 R196, R196 ;  /* 0x000000c400c47308 */ /* 0x000f220000000800 */
[----:B------:R-:W5:Y:S01]  /*4760*/  LDSM.16.MT88.4 R120, [R242+0x16000] ;  /* 0x01600000f278783b */ /* 0x000f620000004200 */
[--C-:B------:R-:W-:Y:S01]  /*4770*/  FFMA.FTZ R183, R8, UR5, -R201.reuse ;  /* 0x0000000508b77c23 */ /* 0x100fe200080108c9 */
[--C-:B------:R-:W-:Y:S01]  /*4780*/  FFMA.FTZ R182, R22, UR5, -R201.reuse ;  /* 0x0000000516b67c23 */ /* 0x100fe200080108c9 */
[----:B------:R-:W1:Y:S01]  /*4790*/  MUFU.EX2 R192, R192 ;  /* 0x000000c000c07308 */ /* 0x000e620000000800 */
[----:B------:R-:W5:Y:S01]  /*47a0*/  LDSM.16.MT88.4 R4, [R198+0x16000] ;  /* 0x01600000c604783b */ /* 0x000f620000004200 */
[--C-:B------:R-:W-:Y:S01]  /*47b0*/  FFMA.FTZ R179, R10, UR5, -R201.reuse ;  /* 0x000000050ab37c23 */ /* 0x100fe200080108c9 */
[----:B------:R-:W-:Y:S01]  /*47c0*/  FFMA.FTZ R178, R20, UR5, -R201 ;  /* 0x0000000514b27c23 */ /* 0x000fe200080108c9 */
[----:B------:R-:W-:Y:S01]  /*47d0*/  MUFU.EX2 R197, R197 ;  /* 0x000000c500c57308 */ /* 0x000fe20000000800 */
[----:B------:R-:W5:Y:S01]  /*47e0*/  LDSM.16.MT88.4 R16, [R200+0x12800] ;  /* 0x01280000c810783b */ /* 0x000f620000004200 */
[--C-:B------:R-:W-:Y:S01]  /*47f0*/  FFMA.FTZ R203, R206, UR5, -R207.reuse ;  /* 0x00000005cecb7c23 */ /* 0x100fe200080108cf */
[----:B------:R-:W-:Y:S01]  /*4800*/  FFMA.FTZ R205, R208, UR5, -R207 ;  /* 0x00000005d0cd7c23 */ /* 0x000fe200080108cf */
[----:B------:R-:W2:Y:S01]  /*4810*/  MUFU.EX2 R194, R194 ;  /* 0x000000c200c27308 */ /* 0x000ea20000000800 */
[----:B------:R-:W5:Y:S01]  /*4820*/  LDSM.16.MT88.4 R12, [R200+0x14800] ;  /* 0x01480000c80c783b */ /* 0x000f620000004200 */
[----:B----4-:R-:W-:Y:S01]  /*4830*/  F2FP.BF16.F32.PACK_AB R128, R196, R199 ;  /* 0x000000c7c480723e */ /* 0x010fe200000010ff */
[--C-:B------:R-:W-:Y:S01]  /*4840*/  FFMA.FTZ R209, R236, UR5, -R201.reuse ;  /* 0x00000005ecd17c23 */ /* 0x100fe200080108c9 */
[----:B------:R-:W-:Y:S01]  /*4850*/  MUFU.EX2 R193, R193 ;  /* 0x000000c100c17308 */ /* 0x000fe20000000800 */
[----:B------:R-:W4:Y:S01]  /*4860*/  LDSM.16.MT88.4 R8, [R166+0x10800] ;  /* 0x01080000a608783b */ /* 0x000f220000004200 */
[----:B-1----:R-:W-:Y:S01]  /*4870*/  F2FP.BF16.F32.PACK_AB R130, R192, R195 ;  /* 0x000000c3c082723e */ /* 0x002fe200000010ff */
[----:B------:R-:W-:Y:S01]  /*4880*/  FFMA.FTZ R211, R226, UR5, -R201 ;  /* 0x00000005e2d37c23 */ /* 0x000fe200080108c9 */
[----:B------:R-:W1:Y:S01]  /*4890*/  MUFU.EX2 R188, R188 ;  /* 0x000000bc00bc7308 */ /* 0x000e620000000800 */
[----:B------:R-:W4:Y:S01]  /*48a0*/  LDSM.16.MT88.4 R24, [R200+0x10800] ;  /* 0x01080000c818783b */ /* 0x000f220000004200 */
[--C-:B------:R-:W-:Y:S01]  /*48b0*/  FFMA.FTZ R240, R240, UR5, -R207.reuse ;  /* 0x00000005f0f07c23 */ /* 0x100fe200080108cf */
[----:B------:R-:W-:Y:S01]  /*48c0*/  FFMA.FTZ R238, R238, UR5, -R207 ;  /* 0x00000005eeee7c23 */ /* 0x000fe200080108cf */
[----:B------:R-:W-:Y:S01]  /*48d0*/  MUFU.EX2 R187, R187 ;  /* 0x000000bb00bb7308 */ /* 0x000fe20000000800 */
[----:B------:R-:W-:Y:S01]  /*48e0*/  LDSM.16.MT88.4 R20, [R200+0x16800] ;  /* 0x01680000c814783b */ /* 0x000fe20000004200 */
[----:B--2---:R-:W-:Y:S01]  /*48f0*/  F2FP.BF16.F32.PACK_AB R129, R194, R197 ;  /* 0x000000c5c281723e */ /* 0x004fe200000010ff */
[--C-:B------:R-:W-:Y:S01]  /*4900*/  FFMA.FTZ R234, R234, UR5, -R201.reuse ;  /* 0x00000005eaea7c23 */ /* 0x100fe200080108c9 */
[----:B------:R-:W2:Y:S01]  /*4910*/  MUFU.EX2 R186, R186 ;  /* 0x000000ba00ba7308 */ /* 0x000ea20000000800 */
[----:B------:R-:W-:Y:S01]  /*4920*/  LDSM.16.MT88.4 R28, [R166+0x14800] ;  /* 0x01480000a61c783b */ /* 0x000fe20000004200 */
[--C-:B------:R-:W-:Y:S01]  /*4930*/  FFMA.FTZ R215, R210, UR5, -R201.reuse ;  /* 0x00000005d2d77c23 */ /* 0x100fe200080108c9 */
[----:B------:R-:W-:Y:S01]  /*4940*/  FFMA.FTZ R231, R202, UR5, -R201 ;  /* 0x00000005cae77c23 */ /* 0x000fe200080108c9 */
[----:B------:R-:W-:Y:S01]  /*4950*/  MUFU.EX2 R181, R181 ;  /* 0x000000b500b57308 */ /* 0x000fe20000000800 */
[----:B------:R-:W-:Y:S01]  /*4960*/  LDSM.16.MT88.4 R172, [R198+0x10800] ;  /* 0x01080000c6ac783b */ /* 0x000fe20000004200 */
[----:B-1----:R-:W-:Y:S01]  /*4970*/  F2FP.BF16.F32.PACK_AB R131, R188, R193 ;  /* 0x000000c1bc83723e */ /* 0x002fe200000010ff */
[--C-:B------:R-:W-:Y:S01]  /*4980*/  FFMA.FTZ R228, R228, UR5, -R207.reuse ;  /* 0x00000005e4e47c23 */ /* 0x100fe200080108cf */
[----:B------:R-:W-:Y:S01]  /*4990*/  MUFU.EX2 R180, R180 ;  /* 0x000000b400b47308 */ /* 0x000fe20000000800 */
[----:B------:R-:W-:Y:S01]  /*49a0*/  LDSM.16.MT88.4 R168, [R166+0x12800] ;  /* 0x01280000a6a8783b */ /* 0x000fe20000004200 */
[----:B------:R-:W-:Y:S01]  /*49b0*/  FFMA.FTZ R214, R214, UR5, -R207 ;  /* 0x00000005d6d67c23 */ /* 0x000fe200080108cf */
[----:B------:R-:W-:Y:S01]  /*49c0*/  FFMA.FTZ R204, R204, UR5, -R201 ;  /* 0x00000005cccc7c23 */ /* 0x000fe200080108c9 */
[----:B------:R-:W-:Y:S01]  /*49d0*/  MUFU.EX2 R183, R183 ;  /* 0x000000b700b77308 */ /* 0x000fe20000000800 */
[----:B------:R-:W-:Y:S01]  /*49e0*/  HMMA.16816.F32.BF16 R44, R128, R48, RZ ;  /* 0x00000030802c723c */ /* 0x000fe200000418ff */
[----:B------:R-:W-:Y:S01]  /*49f0*/  LDSM.16.MT88.4 R32, [R242+0x12800] ;  /* 0x01280000f220783b */ /* 0x000fe20000004200 */
[----:B------:R-:W-:Y:S01]  /*4a00*/  FADD.FTZ R196, R199, R196 ;  /* 0x000000c4c7c47221 */ /* 0x000fe20000010000 */
[----:B------:R-:W1:Y:S01]  /*4a10*/  MUFU.EX2 R182, R182 ;  /* 0x000000b600b67308 */ /* 0x000e620000000800 */
[----:B------:R-:W-:-:S02]  /*4a20*/  FADD.FTZ R194, R197, R194 ;  /* 0x000000c2c5c27221 */ /* 0x000fc40000010000 */
[----:B------:R-:W-:Y:S01]  /*4a30*/  FADD.FTZ R195, R195, R196 ;  /* 0x000000c4c3c37221 */ /* 0x000fe20000010000 */
[----:B------:R-:W-:Y:S01]  /*4a40*/  MUFU.EX2 R179, R179 ;  /* 0x000000b300b37308 */ /* 0x000fe20000000800 */
[C---:B------:R-:W-:Y:S01]  /*4a50*/  HMMA.16816.F32.BF16 R48, R128.reuse, R50, RZ ;  /* 0x000000328030723c */ /* 0x040fe200000418ff */
[----:B------:R-:W-:Y:S01]  /*4a60*/  FADD.FTZ R193, R193, R194 ;  /* 0x000000c2c1c17221 */ /* 0x000fe20000010000 */
[----:B------:R-:W-:Y:S01]  /*4a70*/  FADD.FTZ R192, R192, R195 ;  /* 0x000000c3c0c07221 */ /* 0x000fe20000010000 */
[----:B------:R-:W4:Y:S02]  /*4a80*/  MUFU.EX2 R178, R178 ;  /* 0x000000b200b27308 */ /* 0x000f240000000800 */
[----:B------:R-:W-:Y:S02]  /*4a90*/  FADD.FTZ R188, R188, R193 ;  /* 0x000000c1bcbc7221 */ /* 0x000fe40000010000 */
[----:B------:R-:W-:Y:S01]  /*4aa0*/  MUFU.EX2 R206, R240 ;  /* 0x000000f000ce7308 */ /* 0x000fe20000000800 */
[C---:B------:R-:W-:Y:S03]  /*4ab0*/  HMMA.16816.F32.BF16 R152, R128.reuse, R148, RZ ;  /* 0x000000948098723c */ /* 0x040fe600000418ff */
[----:B------:R-:W4:Y:S04]  /*4ac0*/  MUFU.EX2 R203, R203 ;  /* 0x000000cb00cb7308 */ /* 0x000f280000000800 */
[----:B------:R-:W-:Y:S01]  /*4ad0*/  MUFU.EX2 R208, R238 ;  /* 0x000000ee00d07308 */ /* 0x000fe20000000800 */
[C---:B------:R-:W-:Y:S03]  /*4ae0*/  HMMA.16816.F32.BF16 R76, R128.reuse, R80, RZ ;  /* 0x00000050804c723c */ /* 0x040fe600000418ff */
[----:B------:R-:W-:Y:S04]  /*4af0*/  MUFU.EX2 R205, R205 ;  /* 0x000000cd00cd7308 */ /* 0x000fe80000000800 */
[----:B------:R-:W-:Y:S01]  /*4b00*/  MUFU.EX2 R209, R209 ;  /* 0x000000d100d17308 */ /* 0x000fe20000000800 */
[C---:B------:R-:W-:Y:S03]  /*4b10*/  HMMA.16816.F32.BF16 R108, R128.reuse, R112, RZ ;  /* 0x00000070806c723c */ /* 0x040fe600000418ff */
[----:B------:R-:W-:Y:S04]  /*4b20*/  MUFU.EX2 R211, R211 ;  /* 0x000000d300d37308 */ /* 0x000fe80000000800 */
[----:B------:R-:W-:Y:S01]  /*4b30*/  MUFU.EX2 R215, R215 ;  /* 0x000000d700d77308 */ /* 0x000fe20000000800 */
[C---:B------:R-:W-:Y:S03]  /*4b40*/  HMMA.16816.F32.BF16 R160, R128.reuse, R156, RZ ;  /* 0x0000009c80a0723c */ /* 0x040fe600000418ff */
[----:B------:R-:W-:Y:S04]  /*4b50*/  MUFU.EX2 R202, R204 ;  /* 0x000000cc00ca7308 */ /* 0x000fe80000000800 */
[----:B------:R-:W-:Y:S01]  /*4b60*/  MUFU.EX2 R231, R231 ;  /* 0x000000e700e77308 */ /* 0x000fe20000000800 */
        /* <DEDUP_REMOVED lines=9> */
[C---:B-----5:R-:W-:Y:S08]  /*4c00*/  HMMA.16816.F32.BF16 R116, R128.reuse, R120, RZ ;  /* 0x000000788074723c */ /* 0x060ff000000418ff */
        /* <DEDUP_REMOVED lines=15> */
[----:B--2---:R-:W-:Y:S01]  /*4d00*/  F2FP.BF16.F32.PACK_AB R4, R186, R187 ;  /* 0x000000bbba04723e */ /* 0x004fe200000010ff */
[----:B------:R-:W-:Y:S01]  /*4d10*/  FADD.FTZ R187, R187, R192 ;  /* 0x000000c0bbbb7221 */ /* 0x000fe20000010000 */
[----:B-1----:R-:W-:Y:S01]  /*4d20*/  F2FP.BF16.F32.PACK_AB R5, R182, R183 ;  /* 0x000000b7b605723e */ /* 0x002fe200000010ff */
[----:B------:R-:W-:-:S02]  /*4d30*/  FADD.FTZ R183, R183, R188 ;  /* 0x000000bcb7b77221 */ /* 0x000fc40000010000 */
[----:B------:R-:W-:Y:S02]  /*4d40*/  FADD.FTZ R186, R186, R187 ;  /* 0x000000bbbaba7221 */ /* 0x000fe40000010000 */
[----:B------:R-:W-:Y:S01]  /*4d50*/  HMMA.16816.F32.BF16 R128, R128, R6, RZ ;  /* 0x000000068080723c */ /* 0x000fe200000418ff */
[----:B------:R-:W-:Y:S01]  /*4d60*/  F2FP.BF16.F32.PACK_AB R6, R180, R181 ;  /* 0x000000b5b406723e */ /* 0x000fe200000010ff */
[----:B------:R-:W-:Y:S01]  /*4d70*/  FADD.FTZ R182, R182, R183 ;  /* 0x000000b7b6b67221 */ /* 0x000fe20000010000 */
[----:B----4-:R-:W-:-:S03]  /*4d80*/  F2FP.BF16.F32.PACK_AB R7, R178, R179 ;  /* 0x000000b3b207723e */ /* 0x010fc600000010ff */
        /* <DEDUP_REMOVED lines=20> */
[C---:B--2---:R-:W-:Y:S08]  /*4ed0*/  HMMA.16816.F32.BF16 R60, R4.reuse, R12, R60 ;  /* 0x0000000c043c723c */ /* 0x044ff0000004183c */
[C---:B------:R-:W-:Y:S01]  /*4ee0*/  HMMA.16816.F32.BF16 R64, R4.reuse, R14, R64 ;  /* 0x0000000e0440723c */ /* 0x040fe20000041840 */
[----:B------:R-:W2:Y:S07]  /*4ef0*/  LDSM.16.MT88.4 R12, [R198+0x16800] ;  /* 0x01680000c60c783b */ /* 0x000eae0000004200 */
[C---:B---3--:R-:W-:Y:S08]  /*4f00*/  HMMA.16816.F32.BF16 R100, R4.reuse, R8, R100 ;  /* 0x000000080464723c */ /* 0x048ff00000041864 */
[C---:B------:R-:W-:Y:S01]  /*4f10*/  HMMA.16816.F32.BF16 R104, R4.reuse, R10, R104 ;  /* 0x0000000a0468723c */ /* 0x040fe20000041868 */
[----:B------:R-:W3:Y:S07]  /*4f20*/  LDSM.16.MT88.4 R8, [R200+0x13000] ;  /* 0x01300000c808783b */ /* 0x000eee0000004200 */
[----:B------:R-:W-:Y:S01]  /*4f30*/  HMMA.16816.F32.BF16 R68, R4, R28, R68 ;  /* 0x0000001c0444723c */ /* 0x000fe20000041844 */
[----:B------:R-:W-:-:S02]  /*4f40*/  FFMA.FTZ R28, R232, UR5, -R201 ;  /* 0x00000005e81c7c23 */ /* 0x000fc400080108c9 */
[----:B------:R-:W2:Y:S04]  /*4f50*/  MUFU.EX2 R232, R234 ;  /* 0x000000ea00e87308 */ /* 0x000ea80000000800 */
[----:B------:R4:W3:Y:S01]  /*4f60*/  MUFU.EX2 R226, R28 ;  /* 0x0000001c00e27308 */ /* 0x0008e20000000800 */
        /* <DEDUP_REMOVED lines=18> */
[C---:B------:R-:W-:Y:S01]  /*5090*/  HMMA.16816.F32.BF16 R96, R4.reuse, R22, R96 ;  /* 0x000000160460723c */ /* 0x040fe20000041860 */
[----:B------:R-:W5:Y:S07]  /*50a0*/  LDSM.16.MT88.4 R20, [R200+0x17000] ;  /* 0x01700000c814783b */ /* 0x000f6e0000004200 */
[C---:B--2---:R-:W-:Y:S08]  /*50b0*/  HMMA.16816.F32.BF16 R124, R4.reuse, R12, R124 ;  /* 0x0000000c047c723c */ /* 0x044ff0000004187c */
[----:B------:R-:W-:Y:S01]  /*50c0*/  HMMA.16816.F32.BF16 R128, R4, R14, R128 ;  /* 0x0000000e0480723c */ /* 0x000fe20000041880 */
[----:B------:R-:W-:Y:S01]  /*50d0*/  F2FP.BF16.F32.PACK_AB R4, R203, R206 ;  /* 0x000000cecb04723e */ /* 0x000fe200000010ff */
[----:B------:R-:W-:Y:S01]  /*50e0*/  LDSM.16.MT88.4 R12, [R213+0x11000] ;  /* 0x01100000d50c783b */ /* 0x000fe20000004200 */
[----:B------:R-:W-:-:S02]  /*50f0*/  F2FP.BF16.F32.PACK_AB R5, R232, R209 ;  /* 0x000000d1e805723e */ /* 0x000fc400000010ff */
[----:B------:R-:W-:Y:S02]  /*5100*/  F2FP.BF16.F32.PACK_AB R6, R205, R208 ;  /* 0x000000d0cd06723e */ /* 0x000fe400000010ff */
[----:B---3--:R-:W-:-:S07]  /*5110*/  F2FP.BF16.F32.PACK_AB R7, R211, R226 ;  /* 0x000000e2d307723e */ /* 0x008fce00000010ff */
[C---:B------:R-:W-:Y:S08]  /*5120*/  HMMA.16816.F32.BF16 R44, R4.reuse, R8, R44 ;  /* 0x00000008042c723c */ /* 0x040ff0000004182c */
[C---:B------:R-:W-:Y:S01]  /*5130*/  HMMA.16816.F32.BF16 R48, R4.reuse, R10, R48 ;  /* 0x0000000a0430723c */ /* 0x040fe20000041830 */
[----:B------:R2:W3:Y:S07]  /*5140*/  LDSM.16.MT88.4 R8, [R213+0x13000] ;  /* 0x01300000d508783b */ /* 0x0004ee0000004200 */
[C---:B-1----:R-:W-:Y:S08]  /*5150*/  HMMA.16816.F32.BF16 R76, R4.reuse, R16, R76 ;  /* 0x00000010044c723c */ /* 0x042ff0000004184c */
[C---:B------:R-:W-:Y:S01]  /*5160*/  HMMA.16816.F32.BF16 R80, R4.reuse, R18, R80 ;  /* 0x000000120450723c */ /* 0x040fe20000041850 */
[----:B------:R-:W1:Y:S07]  /*5170*/  LDSM.16.MT88.4 R16, [R198+0x11000] ;  /* 0x01100000c610783b */ /* 0x000e6e0000004200 */
[----:B----4-:R-:W-:Y:S01]  /*5180*/  HMMA.16816.F32.BF16 R152, R4, R24, R152 ;  /* 0x000000180498723c */ /* 0x010fe20000041898 */
[----:B--2---:R-:W-:-:S06]  /*5190*/  FFMA.FTZ R213, R230, UR5, -R207 ;  /* 0x00000005e6d57c23 */ /* 0x004fcc00080108cf */
[----:B------:R-:W-:Y:S01]  /*51a0*/  MUFU.EX2 R213, R213 ;  /* 0x000000d500d57308 */ /* 0x000fe20000000800 */
[C---:B------:R-:W-:Y:S01]  /*51b0*/  HMMA.16816.F32.BF16 R148, R4.reuse, R26, R148 ;  /* 0x0000001a0494723c */ /* 0x040fe20000041894 */
[----:B------:R-:W-:Y:S07]  /*51c0*/  LDSM.16.MT88.4 R24, [R198+0x13000] ;  /* 0x01300000c618783b */ /* 0x000fee0000004200 */
[C---:B-----5:R-:W-:Y:S08]  /*51d0*/  HMMA.16816.F32.BF16 R108, R4.reuse, R20, R108 ;  /* 0x00000014046c723c */ /* 0x060ff0000004186c */
[C---:B---3--:R-:W-:Y:S08]  /*51e0*/  HMMA.16816.F32.BF16 R52, R4.reuse, R8, R52 ;  /* 0x000000080434723c */ /* 0x048ff00000041834 */
[C---:B------:R-:W-:Y:S01]  /*51f0*/  HMMA.16816.F32.BF16 R56, R4.reuse, R10, R56 ;  /* 0x0000000a0438723c */ /* 0x040fe20000041838 */
[----:B------:R-:W2:Y:S07]  /*5200*/  LDSM.16.MT88.4 R8, [R166+0x17000] ;  /* 0x01700000a608783b */ /* 0x000eae0000004200 */
[C---:B------:R-:W-:Y:S01]  /*5210*/  HMMA.16816.F32.BF16 R112, R4.reuse, R22, R112 ;  /* 0x000000160470723c */ /* 0x040fe20000041870 */
[----:B------:R-:W3:Y:S07]  /*5220*/  LDSM.16.MT88.4 R20, [R166+0x15000] ;  /* 0x01500000a614783b */ /* 0x000eee0000004200 */
[C---:B------:R-:W-:Y:S08]  /*5230*/  HMMA.16816.F32.BF16 R144, R4.reuse, R12, R144 ;  /* 0x0000000c0490723c */ /* 0x040ff00000041890 */
[C---:B------:R-:W-:Y:S01]  /*5240*/  HMMA.16816.F32.BF16 R140, R4.reuse, R14, R140 ;  /* 0x0000000e048c723c */ /* 0x040fe2000004188c */
[----:B------:R-:W4:Y:S07]  /*5250*/  LDSM.16.MT88.4 R12, [R198+0x15000] ;  /* 0x01500000c60c783b */ /* 0x000f2e0000004200 */
[C---:B-1----:R-:W-:Y:S08]  /*5260*/  HMMA.16816.F32.BF16 R136, R4.reuse, R16, R136 ;  /* 0x000000100488723c */ /* 0x042ff00000041888 */
[C---:B------:R-:W-:Y:S01]  /*5270*/  HMMA.16816.F32.BF16 R132, R4.reuse, R18, R132 ;  /* 0x000000120484723c */ /* 0x040fe20000041884 */
[----:B------:R-:W1:Y:S07]  /*5280*/  LDSM.16.MT88.4 R16, [R198+0x17000] ;  /* 0x01700000c610783b */ /* 0x000e6e0000004200 */
[C---:B--2---:R-:W-:Y:S08]  /*5290*/  HMMA.16816.F32.BF16 R100, R4.reuse, R8, R100 ;  /* 0x000000080464723c */ /* 0x044ff00000041864 */
[C---:B------:R-:W-:Y:S01]  /*52a0*/  HMMA.16816.F32.BF16 R104, R4.reuse, R10, R104 ;  /* 0x0000000a0468723c */ /* 0x040fe20000041868 */
[----:B------:R-:W2:Y:S07]  /*52b0*/  LDSM.16.MT88.4 R8, [R200+0x13800] ;  /* 0x01380000c808783b */ /* 0x000eae0000004200 */
[C---:B------:R-:W-:Y:S01]  /*52c0*/  HMMA.16816.F32.BF16 R60, R4.reuse, R24, R60 ;  /* 0x00000018043c723c */ /* 0x040fe2000004183c */
[----:B------:R-:W-:Y:S01]  /*52d0*/  FFMA.FTZ R24, R212, UR5, -R201 ;  /* 0x00000005d4187c23 */ /* 0x000fe200080108c9 */
[----:B------:R-:W-:Y:S01]  /*52e0*/  IADD3 R201, PT, PT, R189, R166, RZ ;  /* 0x000000a6bdc97210 */ /* 0x000fe20007ffe0ff */
[----:B------:R-:W-:Y:S04]  /*52f0*/  MUFU.EX2 R212, R214 ;  /* 0x000000d600d47308 */ /* 0x000fe80000000800 */
[----:B------:R5:W-:Y:S01]  /*5300*/  MUFU.EX2 R210, R24 ;  /* 0x0000001800d27308 */ /* 0x000be20000000800 */
[----:B---3--:R-:W-:Y:S01]  /*5310*/  HMMA.16816.F32.BF16 R68, R4, R20, R68 ;  /* 0x000000140444723c */ /* 0x008fe20000041844 */
[----:B------:R-:W-:-:S02]  /*5320*/  FFMA.FTZ R20, R220, UR5, -R207 ;  /* 0x00000005dc147c23 */ /* 0x000fc400080108cf */
[----:B------:R-:W3:Y:S04]  /*5330*/  MUFU.EX2 R220, R228 ;  /* 0x000000e400dc7308 */ /* 0x000ee80000000800 */
[----:B------:R3:W2:Y:S01]  /*5340*/  MUFU.EX2 R207, R20 ;  /* 0x0000001400cf7308 */ /* 0x0006a20000000800 */
        /* <DEDUP_REMOVED lines=19> */
[----:B-----5:R-:W-:Y:S07]  /*5480*/  LDSM.16.MT88.4 R24, [R166+0x13800] ;  /* 0x01380000a618783b */ /* 0x020fee0000004200 */
[----:B------:R-:W-:Y:S01]  /*5490*/  HMMA.16816.F32.BF16 R72, R4, R22, R72 ;  /* 0x000000160448723c */ /* 0x000fe20000041848 */
[----:B---3--:R-:W-:Y:S01]  /*54a0*/  F2FP.BF16.F32.PACK_AB R4, R220, R213 ;  /* 0x000000d5dc04723e */ /* 0x008fe200000010ff */
[----:B------:R-:W3:Y:S01]  /*54b0*/  LDSM.16.MT88.4 R20, [R200+0x15800] ;  /* 0x01580000c814783b */ /* 0x000ee20000004200 */
[----:B------:R-:W-:-:S02]  /*54c0*/  F2FP.BF16.F32.PACK_AB R5, R215, R210 ;  /* 0x000000d2d705723e */ /* 0x000fc400000010ff */
[----:B--2---:R-:W-:Y:S02]  /*54d0*/  F2FP.BF16.F32.PACK_AB R6, R212, R207 ;  /* 0x000000cfd406723e */ /* 0x004fe400000010ff */
[----:B------:R-:W-:-:S07]  /*54e0*/  F2FP.BF16.F32.PACK_AB R7, R231, R202 ;  /* 0x000000cae707723e */ /* 0x000fce00000010ff */
        /* <DEDUP_REMOVED lines=9> */
[C---:B---3--:R-:W-:Y:S08]  /*5580*/  HMMA.16816.F32.BF16 R76, R4.reuse, R20, R76 ;  /* 0x00000014044c723c */ /* 0x048ff0000004184c */
[C---:B--2---:R-:W-:Y:S08]  /*5590*/  HMMA.16816.F32.BF16 R160, R4.reuse, R8, R160 ;  /* 0x0000000804a0723c */ /* 0x044ff000000418a0 */
[C---:B------:R-:W-:Y:S01]  /*55a0*/  HMMA.16816.F32.BF16 R156, R4.reuse, R10, R156 ;  /* 0x0000000a049c723c */ /* 0x040fe2000004189c */
[----:B------:R-:W2:Y:S07]  /*55b0*/  LDSM.16.MT88.4 R8, [R166+0x17800] ;  /* 0x01780000a608783b */ /* 0x000eae0000004200 */
[C---:B------:R-:W-:Y:S01]  /*55c0*/  HMMA.16816.F32.BF16 R80, R4.reuse, R22, R80 ;  /* 0x000000160450723c */ /* 0x040fe20000041850 */
[----:B------:R-:W3:Y:S07]  /*55d0*/  LDSM.16.MT88.4 R20, [R198+0x13800] ;  /* 0x01380000c614783b */ /* 0x000eee0000004200 */
[C---:B----4-:R-:W-:Y:S08]  /*55e0*/  HMMA.16816.F32.BF16 R144, R4.reuse, R12, R144 ;  /* 0x0000000c0490723c */ /* 0x050ff00000041890 */
[C---:B------:R-:W-:Y:S01]  /*55f0*/  HMMA.16816.F32.BF16 R140, R4.reuse, R14, R140 ;  /* 0x0000000e048c723c */ /* 0x040fe2000004188c */
[----:B------:R-:W4:Y:S07]  /*5600*/  LDSM.16.MT88.4 R12, [R198+0x15800] ;  /* 0x01580000c60c783b */ /* 0x000f2e0000004200 */
        /* <DEDUP_REMOVED lines=32> */
[C---:B---3--:R-:W-:Y:S08]  /*5810*/  HMMA.16816.F32.BF16 R60, R4.reuse, R20, R60 ;  /* 0x00000014043c723c */ /* 0x048ff0000004183c */
[C---:B------:R-:W-:Y:S08]  /*5820*/  HMMA.16816.F32.BF16 R64, R4.reuse, R22, R64 ;  /* 0x000000160440723c */ /* 0x040ff00000041840 */
[C---:B----4-:R-:W-:Y:S08]  /*5830*/  HMMA.16816.F32.BF16 R92, R4.reuse, R12, R92 ;  /* 0x0000000c045c723c */ /* 0x050ff0000004185c */
[C---:B------:R-:W-:Y:S08]  /*5840*/  HMMA.16816.F32.BF16 R96, R4.reuse, R14, R96 ;  /* 0x0000000e0460723c */ /* 0x040ff00000041860 */
[C---:B------:R-:W-:Y:S08]  /*5850*/  HMMA.16816.F32.BF16 R104, R4.reuse, R10, R104 ;  /* 0x0000000a0468723c */ /* 0x040ff00000041868 */
[C---:B-1----:R-:W-:Y:S08]  /*5860*/  HMMA.16816.F32.BF16 R124, R4.reuse, R16, R124 ;  /* 0x00000010047c723c */ /* 0x042ff0000004187c */
[----:B------:R-:W-:Y:S01]  /*5870*/  HMMA.16816.F32.BF16 R128, R4, R18, R128 ;  /* 0x000000120480723c */ /* 0x000fe20000041880 */
[----:B------:R-:W-:-:S04]  /*5880*/  NOP ;  /* 0x0000000000007918 */ /* 0x000fc80000000000 */
[----:B------:R-:W-:-:S15]  /*5890*/  BRA.U !UP0, `(.L_x_180) ;  /* 0x0000003d084c7547 */ /* 0x000fde000b800000 */
[----:B------:R-:W1:Y:S01]  /*58a0*/  LDCU.64 UR10, c[0x0][0x3c0] ;  /* 0x00007800ff0a77ac */ /* 0x000e620008000a00 */
[----:B------:R-:W-:Y:S01]  /*58b0*/  IADD3 R6, P1, PT, R184, UR22, RZ ;  /* 0x00000016b8067c10 */ /* 0x000fe2000ff3e0ff */
[----:B------:R-:W-:-:S04]  /*58c0*/  DEPBAR.LE SB0, 0x0 ;  /* 0x000080000000791a */ /* 0x000fc80000000000 */
[----:B------:R-:W2:Y:S01]  /*58d0*/  LDCU.64 UR4, c[0x0][0x3d8] ;  /* 0x00007b00ff0477ac */ /* 0x000ea20008000a00 */
[--C-:B------:R-:W-:Y:S01]  /*58e0*/  SHF.R.U32.HI R0, RZ, 0x3, R167.reuse ;  /* 0x00000003ff007819 */ /* 0x100fe200000116a7 */
[----:B------:R-:W-:Y:S01]  /*58f0*/  IMAD.X R7, RZ, RZ, UR20, P1 ;  /* 0x00000014ff077e24 */ /* 0x000fe200088e06ff */
[----:B------:R-:W-:Y:S01]  /*5900*/  LOP3.LUT R177, R177, 0x200, RZ, 0xc0, !PT ;  /* 0x00000200b1b17812 */ /* 0x000fe200078ec0ff */
[----:B------:R-:W3:Y:S01]  /*5910*/  LDCU.64 UR8, c[0x0][0x390] ;  /* 0x00007200ff0877ac */ /* 0x000ee20008000a00 */
[----:B------:R-:W-:Y:S01]  /*5920*/  IMAD.SHL.U32 R240, R167, 0x20, RZ ;  /* 0x00000020a7f07824 */ /* 0x000fe200078e00ff */
[----:B------:R-:W-:Y:S01]  /*5930*/  SHF.R.U32.HI R185, RZ, 0x1, R167 ;  /* 0x00000001ffb97819 */ /* 0x000fe200000116a7 */
[----:B------:R-:W-:Y:S01]  /*5940*/  IMAD.IADD R188, R218, 0x1, R189 ;  /* 0x00000001dabc7824 */ /* 0x000fe200078e02bd */
[----:B------:R-:W-:Y:S01]  /*5950*/  USHF.R.S32.HI UR21, URZ, 0x1f, UR18 ;  /* 0x0000001fff157899 */ /* 0x000fe20008011412 */
[----:B------:R-:W-:Y:S01]  /*5960*/  SEL R187, R216, 0xffffffe0, !P0 ;  /* 0xffffffe0d8bb7807 */ /* 0x000fe20004000000 */
[----:B------:R-:W-:Y:S01]  /*5970*/  UIADD3 UR27, UPT, UPT, UR19, -0x2, URZ ;  /* 0xfffffffe131b7890 */ /* 0x000fe2000fffe0ff */
[----:B------:R-:W-:Y:S01]  /*5980*/  LOP3.LUT R240, R177, 0x7c00, R240, 0xf8, !PT ;  /* 0x00007c00b1f07812 */ /* 0x000fe200078ef8f0 */
[C---:B-1----:R-:W-:Y:S01]  /*5990*/  IMAD R2, R0.reuse, UR11, RZ ;  /* 0x0000000b00027c24 */ /* 0x042fe2000f8e02ff */
[----:B------:R-:W-:Y:S01]  /*59a0*/  USHF.L.U32 UR25, UR10, 0x4, URZ ;  /* 0x000000040a197899 */ /* 0x000fe200080006ff */
[----:B------:R-:W-:Y:S01]  /*59b0*/  IMAD.WIDE.U32 R6, R0, UR10, R6 ;  /* 0x0000000a00067c25 */ /* 0x000fe2000f8e0006 */
[----:B------:R-:W-:-:S02]  /*59c0*/  UIMAD.WIDE.U32 UR34, UR27, UR10, URZ ;  /* 0x0000000a1b2272a5 */ /* 0x000fc4000f8e00ff */
[----:B------:R-:W-:Y:S01]  /*59d0*/  UIMAD UR24, UR27, UR11, URZ ;  /* 0x0000000b1b1872a4 */ /* 0x000fe2000f8e02ff */
[----:B------:R-:W-:Y:S01]  /*59e0*/  IMAD.IADD R7, R7, 0x1, R2 ;  /* 0x0000000107077824 */ /* 0x000fe200078e0202 */
[----:B--2---:R-:W-:Y:S01]  /*59f0*/  UIMAD UR21, UR21, UR4, URZ ;  /* 0x00000004151572a4 */ /* 0x004fe2000f8e02ff */
[----:B------:R-:W-:Y:S01]  /*5a00*/  IMAD.U32 R4, RZ, RZ, UR4 ;  /* 0x00000004ff047e24 */ /* 0x000fe2000f8e00ff */
[----:B------:R-:W-:Y:S01]  /*5a10*/  UIADD3 UR24, UPT, UPT, UR35, UR24, URZ ;  /* 0x0000001823187290 */ /* 0x000fe2000fffe0ff */
[----:B------:R-:W-:Y:S01]  /*5a20*/  IMAD.IADD R191, R218, 0x1, R187 ;  /* 0x00000001dabf7824 */ /* 0x000fe200078e02bb */
[----:B------:R-:W-:Y:S01]  /*5a30*/  UIMAD UR30, UR18, UR5, UR21 ;  /* 0x00000005121e72a4 */ /* 0x000fe2000f8e0215 */
[----:B------:R-:W-:Y:S01]  /*5a40*/  IMAD.WIDE.U32 R4, R4, UR18, R6 ;  /* 0x0000001204047c25 */ /* 0x000fe2000f8e0006 */
[----:B------:R-:W-:Y:S01]  /*5a50*/  USHF.L.U64.HI UR23, UR10, 0x4, UR11 ;  /* 0x000000040a177899 */ /* 0x000fe2000801020b */
[----:B------:R-:W-:Y:S01]  /*5a60*/  LOP3.LUT R7, R185, 0x8, RZ, 0xc0, !PT ;  /* 0x00000008b9077812 */ /* 0x000fe200078ec0ff */
[----:B------:R-:W-:Y:S01]  /*5a70*/  ULEA UR21, UP0, UR34, UR25, 0x6 ;  /* 0x0000001922157291 */ /* 0x000fe2000f8030ff */
[----:B------:R-:W-:Y:S01]  /*5a80*/  IMAD.U32 R6, RZ, RZ, UR34 ;  /* 0x00000022ff067e24 */ /* 0x000fe2000f8e00ff */
[----:B------:R-:W-:Y:S01]  /*5a90*/  BAR.SYNC.DEFER_BLOCKING 0x0 ;  /* 0x0000000000007b1d */ /* 0x000fe20000010000 */
[----:B------:R-:W-:Y:S01]  /*5aa0*/  VIADD R10, R5, UR30 ;  /* 0x0000001e050a7c36 */ /* 0x000fe20008000000 */
[C---:B---3--:R-:W-:Y:S01]  /*5ab0*/  LEA R12, P1, R4.reuse, UR8, 0x1 ;  /* 0x00000008040c7c11 */ /* 0x048fe2000f8208ff */
[----:B------:R-:W-:Y:S01]  /*5ac0*/  ULEA.HI.X UR5, UR34, UR23, UR24, 0x6, UP0 ;  /* 0x0000001722057291 */ /* 0x000fe200080f3418 */
[----:B------:R-:W-:Y:S01]  /*5ad0*/  IMAD.U32 R5, RZ, RZ, UR24 ;  /* 0x00000018ff057e24 */ /* 0x000fe2000f8e00ff */
[----:B------:R-:W-:Y:S01]  /*5ae0*/  UIADD3 UR24, UP1, UPT, UR21, UR25, URZ ;  /* 0x0000001915187290 */ /* 0x000fe2000ff3e0ff */
[----:B------:R-:W-:Y:S01]  /*5af0*/  LEA.HI.X R10, R4, UR9, R10, 0x1, P1 ;  /* 0x00000009040a7c11 */ /* 0x000fe200088f0c0a */
[----:B------:R-:W-:Y:S01]  /*5b00*/  IMAD.U32 R9, RZ, RZ, UR21 ;  /* 0x00000015ff097e24 */ /* 0x000fe2000f8e00ff */
[----:B------:R-:W-:Y:S01]  /*5b10*/  LOP3.LUT R4, R190, 0x1f8, RZ, 0xc0, !PT ;  /* 0x000001f8be047812 */ /* 0x000fe200078ec0ff */
[----:B------:R-:W-:Y:S01]  /*5b20*/  ULEA UR26, UP0, UR10, UR21, 0x5 ;  /* 0x000000150a1a7291 */ /* 0x000fe2000f8028ff */
[----:B------:R-:W-:Y:S01]  /*5b30*/  LEA R18, P1, R6, R12, 0x7 ;  /* 0x0000000c06127211 */ /* 0x000fe200078238ff */
[----:B------:R-:W-:Y:S01]  /*5b40*/  UIADD3.X UR23, UPT, UPT, UR5, UR23, URZ, UP1, !UPT ;  /* 0x0000001705177290 */ /* 0x000fe20008ffe4ff */
[----:B------:R-:W-:Y:S01]  /*5b50*/  LOP3.LUT R165, R4, 0x38, R167, 0x78, !PT ;  /* 0x0000003804a57812 */ /* 0x000fe200078e78a7 */
[----:B------:R-:W-:Y:S01]  /*5b60*/  IMAD.U32 R8, RZ, RZ, UR5 ;  /* 0x00000005ff087e24 */ /* 0x000fe2000f8e00ff */
[----:B------:R-:W-:Y:S01]  /*5b70*/  LOP3.LUT R240, R240, R176, R7, 0xf6, !PT ;  /* 0x000000b0f0f07212 */ /* 0x000fe200078ef607 */
[----:B------:R-:W-:Y:S01]  /*5b80*/  IMAD.U32 R7, RZ, RZ, UR35 ;  /* 0x00000023ff077e24 */ /* 0x000fe2000f8e00ff */
[----:B------:R-:W-:Y:S01]  /*5b90*/  LOP3.LUT R165, R165, 0x1e00, R190, 0xf8, !PT ;  /* 0x00001e00a5a57812 */ /* 0x000fe200078ef8be */
[----:B------:R-:W-:Y:S01]  /*5ba0*/  IMAD.U32 R7, RZ, RZ, UR24 ;  /* 0x00000018ff077e24 */ /* 0x000fe2000f8e00ff */
[----:B------:R-:W-:Y:S01]  /*5bb0*/  LEA.HI.X R19, R6, R10, R5, 0x7, P1 ;  /* 0x0000000a06137211 */ /* 0x000fe200008f3c05 */
[----:B------:R-:W-:Y:S01]  /*5bc0*/  ULEA.HI.X UR25, UR10, UR5, UR11, 0x5, UP0 ;  /* 0x000000050a197291 */ /* 0x000fe200080f2c0b */
[-C--:B------:R-:W-:Y:S01]  /*5bd0*/  LEA R16, P3, R9, R12.reuse, 0x1 ;  /* 0x0000000c09107211 */ /* 0x080fe200078608ff */
[----:B------:R-:W-:Y:S01]  /*5be0*/  IMAD.U32 R5, RZ, RZ, UR26 ;  /* 0x0000001aff057e24 */ /* 0x000fe2000f8e00ff */
[----:B------:R-:W-:Y:S01]  /*5bf0*/  LEA R186, R165, UR6, 0x1 ;  /* 0x00000006a5ba7c11 */ /* 0x000fe2000f8e08ff */
[----:B------:R-:W-:Y:S01]  /*5c00*/  IMAD.U32 R6, RZ, RZ, UR23 ;  /* 0x00000017ff067e24 */ /* 0x000fe2000f8e00ff */
[----:B------:R-:W-:Y:S01]  /*5c10*/  LEA R14, P2, R7, R12, 0x1 ;  /* 0x0000000c070e7211 */ /* 0x000fe200078408ff */
[----:B------:R-:W-:Y:S01]  /*5c20*/  IMAD.U32 R4, RZ, RZ, UR25 ;  /* 0x00000019ff047e24 */ /* 0x000fe2000f8e00ff */
[----:B------:R-:W-:Y:S01]  /*5c30*/  LEA.HI.X R17, R9, R10, R8, 0x1, P3 ;  /* 0x0000000a09117211 */ /* 0x000fe200018f0c08 */
[----:B------:R-:W-:Y:S01]  /*5c40*/  @!PT LDS RZ, [RZ] ;  /* 0x00000000fffff984 */ /* 0x000fe20000000800 */
[----:B------:R-:W-:Y:S01]  /*5c50*/  @!PT LDS RZ, [RZ] ;  /* 0x00000000fffff984 */ /* 0x000fe20000000800 */
[----:B------:R-:W-:Y:S01]  /*5c60*/  @!PT LDS RZ, [RZ] ;  /* 0x00000000fffff984 */ /* 0x000fe20000000800 */
[----:B------:R-:W-:Y:S01]  /*5c70*/  LDGSTS.E.BYPASS.LTC128B.128 [R186+0x10000], desc[UR16][R18.64] ;  /* 0x1000000012ba7fae */ /* 0x000fe2000b981a10 */
[----:B------:R-:W-:Y:S01]  /*5c80*/  LEA R12, P1, R5, R12, 0x1 ;  /* 0x0000000c050c7211 */ /* 0x000fe200078208ff */
[----:B------:R-:W-:Y:S01]  /*5c90*/  UISETP.GT.U32.AND UP0, UPT, UR27, UR14, UPT ;  /* 0x0000000e1b00728c */ /* 0x000fe2000bf04070 */
[-C--:B------:R-:W-:Y:S01]  /*5ca0*/  LEA.HI.X R15, R7, R10.reuse, R6, 0x1, P2 ;  /* 0x0000000a070f7211 */ /* 0x080fe200010f0c06 */
[----:B------:R-:W-:Y:S01]  /*5cb0*/  LDGSTS.E.BYPASS.LTC128B.128 [R186+0x12000], desc[UR16][R18.64+0x80] ;  /* 0x1200008012ba7fae */ /* 0x000fe2000b981a10 */
[----:B------:R-:W-:-:S02]  /*5cc0*/  LEA.HI.X R13, R5, R10, R4, 0x1, P1 ;  /* 0x0000000a050d7211 */ /* 0x000fc400008f0c04 */
[----:B------:R-:W-:Y:S01]  /*5cd0*/  LEA R240, R240, UR6, 0x1 ;  /* 0x00000006f0f07c11 */ /* 0x000fe2000f8e08ff */
[----:B------:R-:W-:Y:S04]  /*5ce0*/  LDGSTS.E.BYPASS.LTC128B.128 [R186+0x14000], desc[UR16][R18.64+0x100] ;  /* 0x1400010012ba7fae */ /* 0x000fe8000b981a10 */
[----:B------:R-:W-:Y:S01]  /*5cf0*/  LDGSTS.E.BYPASS.LTC128B.128 [R186+0x16000], desc[UR16][R18.64+0x180] ;  /* 0x1600018012ba7fae */ /* 0x000fe2000b981a10 */
[--C-:B------:R-:W-:Y:S02]  /*5d00*/  IMAD.IADD R219, R187, 0x1, R240.reuse ;  /* 0x00000001bbdb7824 */ /* 0x100fe400078e02f0 */
[----:B------:R-:W-:Y:S01]  /*5d10*/  IMAD.IADD R220, R189, 0x1, R240 ;  /* 0x00000001bddc7824 */ /* 0x000fe200078e02f0 */
[----:B------:R-:W-:Y:S01]  /*5d20*/  LDGSTS.E.BYPASS.LTC128B.128 [R186+0x10800], desc[UR16][R16.64] ;  /* 0x1080000010ba7fae */ /* 0x000fe2000b981a10 */
[----:B------:R-:W-:-:S02]  /*5d30*/  IMAD.IADD R189, R187, 0x1, R188 ;  /* 0x00000001bbbd7824 */ /* 0x000fc400078e02bc */
[----:B------:R-:W-:Y:S01]  /*5d40*/  IMAD.IADD R217, R187, 0x1, R220 ;  /* 0x00000001bbd97824 */ /* 0x000fe200078e02dc */
        /* <DEDUP_REMOVED lines=12> */
[----:B------:R-:W2:Y:S04]  /*5e10*/  LDSM.16.M88.4 R24, [R218+0x8000] ;  /* 0x00800000da18783b */ /* 0x000ea80000000200 */
[----:B------:R-:W3:Y:S04]  /*5e20*/  LDSM.16.M88.4 R200, [R218+0x8800] ;  /* 0x00880000dac8783b */ /* 0x000ee80000000200 */
[----:B------:R-:W4:Y:S04]  /*5e30*/  LDSM.16.M88.4 R192, [R218+0x9000] ;  /* 0x00900000dac0783b */ /* 0x000f280000000200 */
[----:B------:R-:W5:Y:S04]  /*5e40*/  LDSM.16.M88.4 R8, [R218+0x9800] ;  /* 0x00980000da08783b */ /* 0x000f680000000200 */
[----:B------:R-:W-:Y:S04]  /*5e50*/  LDSM.16.M88.4 R28, [R219] ;  /* 0x00000000db1c783b */ /* 0x000fe80000000200 */
[----:B------:R-:W5:Y:S04]  /*5e60*/  LDSM.16.M88.4 R4, [R191+0x8000] ;  /* 0x00800000bf04783b */ /* 0x000f680000000200 */
[----:B------:R-:W5:Y:S04]  /*5e70*/  LDSM.16.M88.4 R168, [R191+0x8800] ;  /* 0x00880000bfa8783b */ /* 0x000f680000000200 */
[----:B------:R-:W5:Y:S04]  /*5e80*/  LDSM.16.M88.4 R32, [R191+0x9000] ;  /* 0x00900000bf20783b */ /* 0x000f680000000200 */
[----:B------:R-:W5:Y:S04]  /*5e90*/  LDSM.16.M88.4 R172, [R191+0x9800] ;  /* 0x00980000bfac783b */ /* 0x000f680000000200 */
[----:B-1----:R-:W-:Y:S01]  /*5ea0*/  LDSM.16.M88.4 R16, [R188+0x8800] ;  /* 0x00880000bc10783b */ /* 0x002fe20000000200 */
[C---:B--2---:R-:W-:Y:S03]  /*5eb0*/  HMMA.16816.F32.BF16 R12, R176.reuse, R24, RZ ;  /* 0x00000018b00c723c */ /* 0x044fe600000418ff */
[----:B------:R-:W-:Y:S04]  /*5ec0*/  LDSM.16.M88.4 R20, [R188+0x8000] ;  /* 0x00800000bc14783b */ /* 0x000fe80000000200 */
[----:B------:R-:W-:Y:S01]  /*5ed0*/  LDSM.16.M88.4 R208, [R188+0x9800] ;  /* 0x00980000bcd0783b */ /* 0x000fe20000000200 */
[C---:B---3--:R-:W-:Y:S03]  /*5ee0*/  HMMA.16816.F32.BF16 R204, R176.reuse, R200, RZ ;  /* 0x000000c8b0cc723c */ /* 0x048fe600000418ff */
[----:B------:R-:W-:Y:S04]  /*5ef0*/  LDSM.16.M88.4 R212, [R218+0xb000] ;  /* 0x00b00000dad4783b */ /* 0x000fe80000000200 */
[----:B------:R-:W-:Y:S01]  /*5f00*/  LDSM.16.M88.4 R244, [R191+0xe000] ;  /* 0x00e00000bff4783b */ /* 0x000fe20000000200 */
[C---:B----4-:R-:W-:Y:S03]  /*5f10*/  HMMA.16816.F32.BF16 R196, R176.reuse, R192, RZ ;  /* 0x000000c0b0c4723c */ /* 0x050fe600000418ff */
[----:B------:R-:W-:Y:S04]  /*5f20*/  LDSM.16.M88.4 R236, [R218+0xe800] ;  /* 0x00e80000daec783b */ /* 0x000fe80000000200 */
[----:B------:R-:W0:Y:S01]  /*5f30*/  LDGDEPBAR ;  /* 0x00000000000079af */ /* 0x000e220000000000 */
[C---:B------:R-:W-:Y:S08]  /*5f40*/  HMMA.16816.F32.BF16 R24, R176.reuse, R26, RZ ;  /* 0x0000001ab018723c */ /* 0x040ff000000418ff */
[C---:B------:R-:W-:Y:S08]  /*5f50*/  HMMA.16816.F32.BF16 R200, R176.reuse, R202, RZ ;  /* 0x000000cab0c8723c */ /* 0x040ff000000418ff */
[C---:B------:R-:W-:Y:S08]  /*5f60*/  HMMA.16816.F32.BF16 R192, R176.reuse, R194, RZ ;  /* 0x000000c2b0c0723c */ /* 0x040ff000000418ff */
[C---:B-----5:R-:W-:Y:S08]  /*5f70*/  HMMA.16816.F32.BF16 R180, R176.reuse, R8, RZ ;  /* 0x00000008b0b4723c */ /* 0x060ff000000418ff */
[----:B------:R-:W-:Y:S01]  /*5f80*/  HMMA.16816.F32.BF16 R176, R176, R10, RZ ;  /* 0x0000000ab0b0723c */ /* 0x000fe200000418ff */
[----:B------:R-:W1:Y:S07]  /*5f90*/  LDSM.16.M88.4 R8, [R220] ;  /* 0x00000000dc08783b */ /* 0x000e6e0000000200 */
[C---:B------:R-:W-:Y:S08]  /*5fa0*/  HMMA.16816.F32.BF16 R12, R28.reuse, R4, R12 ;  /* 0x000000041c0c723c */ /* 0x040ff0000004180c */
[C---:B------:R-:W-:Y:S01]  /*5fb0*/  HMMA.16816.F32.BF16 R24, R28.reuse, R6, R24 ;  /* 0x000000061c18723c */ /* 0x040fe20000041818 */
[----:B------:R-:W2:Y:S07]  /*5fc0*/  LDSM.16.M88.4 R4, [R188+0x9000] ;  /* 0x00900000bc04783b */ /* 0x000eae0000000200 */
[C---:B------:R-:W-:Y:S08]  /*5fd0*/  HMMA.16816.F32.BF16 R204, R28.reuse, R168, R204 ;  /* 0x000000a81ccc723c */ /* 0x040ff000000418cc */
[C---:B------:R-:W-:Y:S01]  /*5fe0*/  HMMA.16816.F32.BF16 R200, R28.reuse, R170, R200 ;  /* 0x000000aa1cc8723c */ /* 0x040fe200000418c8 */
[----:B------:R-:W-:Y:S07]  /*5ff0*/  LDSM.16.M88.4 R168, [R189+0x8000] ;  /* 0x00800000bda8783b */ /* 0x000fee0000000200 */
[C---:B------:R-:W-:Y:S08]  /*6000*/  HMMA.16816.F32.BF16 R196, R28.reuse, R32, R196 ;  /* 0x000000201cc4723c */ /* 0x040ff000000418c4 */
[C---:B------:R-:W-:Y:S01]  /*6010*/  HMMA.16816.F32.BF16 R192, R28.reuse, R34, R192 ;  /* 0x000000221cc0723c */ /* 0x040fe200000418c0 */
[----:B------:R-:W3:Y:S07]  /*6020*/  LDSM.16.M88.4 R32, [R217] ;  /* 0x00000000d920783b */ /* 0x000eee0000000200 */
        /* <DEDUP_REMOVED lines=19> */
[----:B------:R-:W3:Y:S07]  /*6160*/  LDSM.16.M88.4 R168, [R218+0xb800] ;  /* 0x00b80000daa8783b */ /* 0x000eee0000000200 */
[C---:B----4-:R-:W-:Y:S08]  /*6170*/  HMMA.16816.F32.BF16 R204, R32.reuse, R28, R204 ;  /* 0x0000001c20cc723c */ /* 0x050ff000000418cc */
[C---:B------:R-:W-:Y:S01]  /*6180*/  HMMA.16816.F32.BF16 R200, R32.reuse, R30, R200 ;  /* 0x0000001e20c8723c */ /* 0x040fe200000418c8 */
[----:B------:R-:W-:Y:S07]  /*6190*/  LDSM.16.M88.4 R28, [R191+0xa000] ;  /* 0x00a00000bf1c783b */ /* 0x000fee0000000200 */
        /* <DEDUP_REMOVED lines=12> */
[----:B------:R-:W2:Y:S07]  /*6260*/  LDSM.16.M88.4 R8, [R188+0xa000] ;  /* 0x00a00000bc08783b */ /* 0x000eae0000000200 */
[C---:B------:R-:W-:Y:S08]  /*6270*/  HMMA.16816.F32.BF16 R196, R4.reuse, R212, R196 ;  /* 0x000000d404c4723c */ /* 0x040ff000000418c4 */
[C---:B------:R-:W-:Y:S01]  /*6280*/  HMMA.16816.F32.BF16 R192, R4.reuse, R214, R192 ;  /* 0x000000d604c0723c */ /* 0x040fe200000418c0 */
[----:B------:R-:W-:Y:S07]  /*6290*/  LDSM.16.M88.4 R212, [R218+0xd000] ;  /* 0x00d00000dad4783b */ /* 0x000fee0000000200 */
[C---:B---3--:R-:W-:Y:S08]  /*62a0*/  HMMA.16816.F32.BF16 R180, R4.reuse, R168, R180 ;  /* 0x000000a804b4723c */ /* 0x048ff000000418b4 */
[----:B------:R-:W-:Y:S01]  /*62b0*/  HMMA.16816.F32.BF16 R176, R4, R170, R176 ;  /* 0x000000aa04b0723c */ /* 0x000fe200000418b0 */
[----:B------:R-:W3:Y:S04]  /*62c0*/  LDSM.16.M88.4 R4, [R188+0xa800] ;  /* 0x00a80000bc04783b */ /* 0x000ee80000000200 */
[----:B------:R-:W5:Y:S03]  /*62d0*/  LDSM.16.M88.4 R168, [R188+0xb000] ;  /* 0x00b00000bca8783b */ /* 0x000f660000000200 */
[C---:B-1----:R-:W-:Y:S08]  /*62e0*/  HMMA.16816.F32.BF16 R12, R16.reuse, R28, R12 ;  /* 0x0000001c100c723c */ /* 0x042ff0000004180c */
[C---:B------:R-:W-:Y:S01]  /*62f0*/  HMMA.16816.F32.BF16 R24, R16.reuse, R30, R24 ;  /* 0x0000001e1018723c */ /* 0x040fe20000041818 */
[----:B------:R-:W1:Y:S07]  /*6300*/  LDSM.16.M88.4 R28, [R188+0xb800] ;  /* 0x00b80000bc1c783b */ /* 0x000e6e0000000200 */
[C---:B------:R-:W-:Y:S08]  /*6310*/  HMMA.16816.F32.BF16 R204, R16.reuse, R208, R204 ;  /* 0x000000d010cc723c */ /* 0x040ff000000418cc */
[C---:B------:R-:W-:Y:S01]  /*6320*/  HMMA.16816.F32.BF16 R200, R16.reuse, R210, R200 ;  /* 0x000000d210c8723c */ /* 0x040fe200000418c8 */
[----:B------:R-:W-:Y:S07]  /*6330*/  LDSM.16.M88.4 R208, [R218+0xd800] ;  /* 0x00d80000dad0783b */ /* 0x000fee0000000200 */
[C---:B----4-:R-:W-:Y:S08]  /*6340*/  HMMA.16816.F32.BF16 R196, R16.reuse, R172, R196 ;  /* 0x000000ac10c4723c */ /* 0x050ff000000418c4 */
[C---:B------:R-:W-:Y:S01]  /*6350*/  HMMA.16816.F32.BF16 R192, R16.reuse, R174, R192 ;  /* 0x000000ae10c0723c */ /* 0x040fe200000418c0 */
[----:B------:R-:W-:Y:S04]  /*6360*/  LDSM.16.M88.4 R172, [R240+0x4000] ;  /* 0x00400000f0ac783b */ /* 0x000fe80000000200 */
[----:B------:R-:W-:Y:S03]  /*6370*/  LDSM.16.M88.4 R240, [R240+0x6000] ;  /* 0x00600000f0f0783b */ /* 0x000fe60000000200 */
[C---:B------:R-:W-:Y:S08]  /*6380*/  HMMA.16816.F32.BF16 R180, R16.reuse, R32, R180 ;  /* 0x0000002010b4723c */ /* 0x040ff000000418b4 */
[----:B------:R-:W-:Y:S01]  /*6390*/  HMMA.16816.F32.BF16 R176, R16, R34, R176 ;  /* 0x0000002210b0723c */ /* 0x000fe200000418b0 */
[----:B------:R-:W-:Y:S04]  /*63a0*/  LDSM.16.M88.4 R32, [R217+0x2000] ;  /* 0x00200000d920783b */ /* 0x000fe80000000200 */
[----:B------:R-:W4:Y:S03]  /*63b0*/  LDSM.16.M88.4 R16, [R189+0xa000] ;  /* 0x00a00000bd10783b */ /* 0x000f260000000200 */
[C---:B--2---:R-:W-:Y:S08]  /*63c0*/  HMMA.16816.F32.BF16 R12, R20.reuse, R8, R12 ;  /* 0x00000008140c723c */ /* 0x044ff0000004180c */
[C---:B------:R-:W-:Y:S01]  /*63d0*/  HMMA.16816.F32.BF16 R24, R20.reuse, R10, R24 ;  /* 0x0000000a1418723c */ /* 0x040fe20000041818 */
[----:B------:R-:W2:Y:S07]  /*63e0*/  LDSM.16.M88.4 R8, [R189+0xa800] ;  /* 0x00a80000bd08783b */ /* 0x000eae0000000200 */
[C---:B---3--:R-:W-:Y:S08]  /*63f0*/  HMMA.16816.F32.BF16 R204, R20.reuse, R4, R204 ;  /* 0x0000000414cc723c */ /* 0x048ff000000418cc */
[C---:B------:R-:W-:Y:S01]  /*6400*/  HMMA.16816.F32.BF16 R200, R20.reuse, R6, R200 ;  /* 0x0000000614c8723c */ /* 0x040fe200000418c8 */
[----:B------:R-:W3:Y:S07]  /*6410*/  LDSM.16.M88.4 R4, [R189+0xb000] ;  /* 0x00b00000bd04783b */ /* 0x000eee0000000200 */
[C---:B-----5:R-:W-:Y:S08]  /*6420*/  HMMA.16816.F32.BF16 R196, R20.reuse, R168, R196 ;  /* 0x000000a814c4723c */ /* 0x060ff000000418c4 */
[C---:B------:R-:W-:Y:S01]  /*6430*/  HMMA.16816.F32.BF16 R192, R20.reuse, R170, R192 ;  /* 0x000000aa14c0723c */ /* 0x040fe200000418c0 */
[----:B------:R-:W5:Y:S07]  /*6440*/  LDSM.16.M88.4 R168, [R189+0xb800] ;  /* 0x00b80000bda8783b */ /* 0x000f6e0000000200 */
[C---:B-1----:R-:W-:Y:S08]  /*6450*/  HMMA.16816.F32.BF16 R180, R20.reuse, R28, R180 ;  /* 0x0000001c14b4723c */ /* 0x042ff000000418b4 */
[----:B------:R-:W-:Y:S01]  /*6460*/  HMMA.16816.F32.BF16 R176, R20, R30, R176 ;  /* 0x0000001e14b0723c */ /* 0x000fe200000418b0 */
[----:B------:R-:W1:Y:S04]  /*6470*/  LDSM.16.M88.4 R28, [R218+0xc000] ;  /* 0x00c00000da1c783b */ /* 0x000e680000000200 */
[----:B------:R-:W-:Y:S03]  /*6480*/  LDSM.16.M88.4 R20, [R219+0x4000] ;  /* 0x00400000db14783b */ /* 0x000fe60000000200 */
[C---:B----4-:R-:W-:Y:S08]  /*6490*/  HMMA.16816.F32.BF16 R12, R32.reuse, R16, R12 ;  /* 0x00000010200c723c */ /* 0x050ff0000004180c */
[C---:B------:R-:W-:Y:S01]  /*64a0*/  HMMA.16816.F32.BF16 R24, R32.reuse, R18, R24 ;  /* 0x000000122018723c */ /* 0x040fe20000041818 */
[----:B------:R-:W4:Y:S07]  /*64b0*/  LDSM.16.M88.4 R16, [R218+0xc800] ;  /* 0x00c80000da10783b */ /* 0x000f2e0000000200 */
[C---:B--2---:R-:W-:Y:S08]  /*64c0*/  HMMA.16816.F32.BF16 R204, R32.reuse, R8, R204 ;  /* 0x0000000820cc723c */ /* 0x044ff000000418cc */
[C---:B------:R-:W-:Y:S01]  /*64d0*/  HMMA.16816.F32.BF16 R200, R32.reuse, R10, R200 ;  /* 0x0000000a20c8723c */ /* 0x040fe200000418c8 */
[----:B------:R-:W2:Y:S07]  /*64e0*/  LDSM.16.M88.4 R8, [R191+0xc000] ;  /* 0x00c00000bf08783b */ /* 0x000eae0000000200 */
[C---:B---3--:R-:W-:Y:S08]  /*64f0*/  HMMA.16816.F32.BF16 R196, R32.reuse, R4, R196 ;  /* 0x0000000420c4723c */ /* 0x048ff000000418c4 */
[C---:B------:R-:W-:Y:S01]  /*6500*/  HMMA.16816.F32.BF16 R192, R32.reuse, R6, R192 ;  /* 0x0000000620c0723c */ /* 0x040fe200000418c0 */
[----:B------:R-:W3:Y:S07]  /*6510*/  LDSM.16.M88.4 R4, [R191+0xc800] ;  /* 0x00c80000bf04783b */ /* 0x000eee0000000200 */
[C---:B-----5:R-:W-:Y:S08]  /*6520*/  HMMA.16816.F32.BF16 R180, R32.reuse, R168, R180 ;  /* 0x000000a820b4723c */ /* 0x060ff000000418b4 */
[----:B------:R-:W-:Y:S01]  /*6530*/  HMMA.16816.F32.BF16 R176, R32, R170, R176 ;  /* 0x000000aa20b0723c */ /* 0x000fe200000418b0 */
[----:B------:R-:W5:Y:S04]  /*6540*/  LDSM.16.M88.4 R168, [R191+0xd000] ;  /* 0x00d00000bfa8783b */ /* 0x000f680000000200 */
[----:B------:R-:W5:Y:S03]  /*6550*/  LDSM.16.M88.4 R32, [R191+0xd800] ;  /* 0x00d80000bf20783b */ /* 0x000f660000000200 */
[C---:B-1----:R-:W-:Y:S08]  /*6560*/  HMMA.16816.F32.BF16 R12, R172.reuse, R28, R12 ;  /* 0x0000001cac0c723c */ /* 0x042ff0000004180c */
[C---:B------:R-:W-:Y:S01]  /*6570*/  HMMA.16816.F32.BF16 R24, R172.reuse, R30, R24 ;  /* 0x0000001eac18723c */ /* 0x040fe20000041818 */
[----:B------:R-:W-:Y:S07]  /*6580*/  LDSM.16.M88.4 R28, [R188+0xc000] ;  /* 0x00c00000bc1c783b */ /* 0x000fee0000000200 */
[C---:B----4-:R-:W-:Y:S08]  /*6590*/  HMMA.16816.F32.BF16 R204, R172.reuse, R16, R204 ;  /* 0x00000010accc723c */ /* 0x050ff000000418cc */
[----:B------:R-:W-:Y:S01]  /*65a0*/  HMMA.16816.F32.BF16 R200, R172, R18, R200 ;  /* 0x00000012acc8723c */ /* 0x000fe200000418c8 */
[----:B------:R-:W1:Y:S07]  /*65b0*/  LDSM.16.M88.4 R16, [R220+0x4000] ;  /* 0x00400000dc10783b */ /* 0x000e6e0000000200 */
[C---:B--2---:R-:W-:Y:S08]  /*65c0*/  HMMA.16816.F32.BF16 R12, R20.reuse, R8, R12 ;  /* 0x00000008140c723c */ /* 0x044ff0000004180c */
[----:B------:R-:W-:Y:S01]  /*65d0*/  HMMA.16816.F32.BF16 R24, R20, R10, R24 ;  /* 0x0000000a1418723c */ /* 0x000fe20000041818 */
[----:B------:R-:W2:Y:S07]  /*65e0*/  LDSM.16.M88.4 R8, [R188+0xc800] ;  /* 0x00c80000bc08783b */ /* 0x000eae0000000200 */
        /* <DEDUP_REMOVED lines=12> */
[----:B------:R-:W-:Y:S07]  /*66b0*/  LDSM.16.M88.4 R168, [R189+0xc800] ;  /* 0x00c80000bda8783b */ /* 0x000fee0000000200 */
[C---:B------:R-:W-:Y:S08]  /*66c0*/  HMMA.16816.F32.BF16 R180, R20.reuse, R32, R180 ;  /* 0x0000002014b4723c */ /* 0x040ff000000418b4 */
[----:B------:R-:W-:Y:S01]  /*66d0*/  HMMA.16816.F32.BF16 R176, R20, R34, R176 ;  /* 0x0000002214b0723c */ /* 0x000fe200000418b0 */
[----:B------:R-:W4:Y:S04]  /*66e0*/  LDSM.16.M88.4 R20, [R188+0xd800] ;  /* 0x00d80000bc14783b */ /* 0x000f280000000200 */
[----:B------:R-:W5:Y:S03]  /*66f0*/  LDSM.16.M88.4 R32, [R218+0xe000] ;  /* 0x00e00000da20783b */ /* 0x000f660000000200 */
[C---:B-1----:R-:W-:Y:S08]  /*6700*/  HMMA.16816.F32.BF16 R12, R16.reuse, R28, R12 ;  /* 0x0000001c100c723c */ /* 0x042ff0000004180c */
[C---:B------:R-:W-:Y:S01]  /*6710*/  HMMA.16816.F32.BF16 R24, R16.reuse, R30, R24 ;  /* 0x0000001e1018723c */ /* 0x040fe20000041818 */
[----:B------:R-:W1:Y:S07]  /*6720*/  LDSM.16.M88.4 R28, [R189+0xd000] ;  /* 0x00d00000bd1c783b */ /* 0x000e6e0000000200 */
[C---:B--2---:R-:W-:Y:S08]  /*6730*/  HMMA.16816.F32.BF16 R204, R16.reuse, R8, R204 ;  /* 0x0000000810cc723c */ /* 0x044ff000000418cc */
[----:B------:R-:W-:Y:S01]  /*6740*/  HMMA.16816.F32.BF16 R200, R16, R10, R200 ;  /* 0x0000000a10c8723c */ /* 0x000fe200000418c8 */
[----:B------:R-:W2:Y:S07]  /*6750*/  LDSM.16.M88.4 R8, [R189+0xd800] ;  /* 0x00d80000bd08783b */ /* 0x000eae0000000200 */
[----:B---3--:R-:W-:Y:S08]  /*6760*/  HMMA.16816.F32.BF16 R12, R4, R208, R12 ;  /* 0x000000d0040c723c */ /* 0x008ff0000004180c */
[C---:B------:R-:W-:Y:S08]  /*6770*/  HMMA.16816.F32.BF16 R196, R16.reuse, R212, R196 ;  /* 0x000000d410c4723c */ /* 0x040ff000000418c4 */
[----:B------:R-:W-:Y:S01]  /*6780*/  HMMA.16816.F32.BF16 R192, R16, R214, R192 ;  /* 0x000000d610c0723c */ /* 0x000fe200000418c0 */
[----:B------:R-:W3:Y:S07]  /*6790*/  LDSM.16.M88.4 R212, [R218+0xf000] ;  /* 0x00f00000dad4783b */ /* 0x000eee0000000200 */
[----:B------:R-:W-:Y:S01]  /*67a0*/  HMMA.16816.F32.BF16 R24, R4, R210, R24 ;  /* 0x000000d20418723c */ /* 0x000fe20000041818 */
[----:B------:R-:W3:Y:S07]  /*67b0*/  LDSM.16.M88.4 R208, [R218+0xf800] ;  /* 0x00f80000dad0783b */ /* 0x000eee0000000200 */
[C---:B----4-:R-:W-:Y:S08]  /*67c0*/  HMMA.16816.F32.BF16 R180, R16.reuse, R20, R180 ;  /* 0x0000001410b4723c */ /* 0x050ff000000418b4 */
[----:B------:R-:W-:Y:S01]  /*67d0*/  HMMA.16816.F32.BF16 R176, R16, R22, R176 ;  /* 0x0000001610b0723c */ /* 0x000fe200000418b0 */
[----:B------:R-:W-:Y:S04]  /*67e0*/  LDSM.16.M88.4 R20, [R220+0x6000] ;  /* 0x00600000dc14783b */ /* 0x000fe80000000200 */
[----:B------:R-:W4:Y:S03]  /*67f0*/  LDSM.16.M88.4 R16, [R188+0xe000] ;  /* 0x00e00000bc10783b */ /* 0x000f260000000200 */
[----:B-----5:R-:W-:Y:S08]  /*6800*/  HMMA.16816.F32.BF16 R12, R240, R32, R12 ;  /* 0x00000020f00c723c */ /* 0x020ff0000004180c */
[C---:B------:R-:W-:Y:S08]  /*6810*/  HMMA.16816.F32.BF16 R204, R4.reuse, R168, R204 ;  /* 0x000000a804cc723c */ /* 0x040ff000000418cc */
[C---:B------:R-:W-:Y:S01]  /*6820*/  HMMA.16816.F32.BF16 R200, R4.reuse, R170, R200 ;  /* 0x000000aa04c8723c */ /* 0x040fe200000418c8 */
[----:B------:R-:W5:Y:S07]  /*6830*/  LDSM.16.M88.4 R168, [R191+0xe800] ;  /* 0x00e80000bfa8783b */ /* 0x000f6e0000000200 */
[C---:B-1----:R-:W-:Y:S08]  /*6840*/  HMMA.16816.F32.BF16 R196, R4.reuse, R28, R196 ;  /* 0x0000001c04c4723c */ /* 0x042ff000000418c4 */
[----:B------:R-:W-:Y:S01]  /*6850*/  HMMA.16816.F32.BF16 R192, R4, R30, R192 ;  /* 0x0000001e04c0723c */ /* 0x000fe200000418c0 */
[----:B------:R-:W1:Y:S07]  /*6860*/  LDSM.16.M88.4 R28, [R191+0xf800] ;  /* 0x00f80000bf1c783b */ /* 0x000e6e0000000200 */
[----:B------:R-:W-:Y:S01]  /*6870*/  HMMA.16816.F32.BF16 R24, R240, R34, R24 ;  /* 0x00000022f018723c */ /* 0x000fe20000041818 */
[----:B------:R3:W-:Y:S07]  /*6880*/  LDSM.16.M88.4 R32, [R191+0xf000] ;  /* 0x00f00000bf20783b */ /* 0x0007ee0000000200 */
[C---:B--2---:R-:W-:Y:S08]  /*6890*/  HMMA.16816.F32.BF16 R180, R4.reuse, R8, R180 ;  /* 0x0000000804b4723c */ /* 0x044ff000000418b4 */
[----:B------:R-:W-:Y:S01]  /*68a0*/  HMMA.16816.F32.BF16 R176, R4, R10, R176 ;  /* 0x0000000a04b0723c */ /* 0x000fe200000418b0 */
[----:B------:R-:W-:Y:S04]  /*68b0*/  LDSM.16.M88.4 R8, [R217+0x6000] ;  /* 0x00600000d908783b */ /* 0x000fe80000000200 */
[----:B------:R-:W2:Y:S03]  /*68c0*/  LDSM.16.M88.4 R4, [R189+0xe000] ;  /* 0x00e00000bd04783b */ /* 0x000ea60000000200 */
[----:B------:R-:W-:Y:S01]  /*68d0*/  HMMA.16816.F32.BF16 R12, R172, R244, R12 ;  /* 0x000000f4ac0c723c */ /* 0x000fe2000004180c */
[----:B---3--:R-:W-:-:S05]  /*68e0*/  IMAD.SHL.U32 R191, R167, 0x2, RZ ;  /* 0x00000002a7bf7824 */ /* 0x008fca00078e00ff */
[----:B------:R-:W-:Y:S02]  /*68f0*/  LOP3.LUT R191, R191, 0x6, RZ, 0xc0, !PT ;  /* 0x00000006bfbf7812 */ /* 0x000fe400078ec0ff */
[C---:B------:R-:W-:Y:S08]  /*6900*/  HMMA.16816.F32.BF16 R196, R240.reuse, R212, R196 ;  /* 0x000000d4f0c4723c */ /* 0x040ff000000418c4 */
[----:B------:R-:W-:Y:S01]  /*6910*/  HMMA.16816.F32.BF16 R192, R240, R214, R192 ;  /* 0x000000d6f0c0723c */ /* 0x000fe200000418c0 */
[----:B------:R-:W3:Y:S07]  /*6920*/  LDSM.16.M88.4 R212, [R188+0xe800] ;  /* 0x00e80000bcd4783b */ /* 0x000eee0000000200 */
[----:B------:R-:W-:Y:S08]  /*6930*/  HMMA.16816.F32.BF16 R24, R172, R246, R24 ;  /* 0x000000f6ac18723c */ /* 0x000ff00000041818 */
[C---:B------:R-:W-:Y:S08]  /*6940*/  HMMA.16816.F32.BF16 R204, R240.reuse, R236, R204 ;  /* 0x000000ecf0cc723c */ /* 0x040ff000000418cc */
[C---:B------:R-:W-:Y:S08]  /*6950*/  HMMA.16816.F32.BF16 R180, R240.reuse, R208, R180 ;  /* 0x000000d0f0b4723c */ /* 0x040ff000000418b4 */
[----:B------:R-:W-:Y:S08]  /*6960*/  HMMA.16816.F32.BF16 R176, R240, R210, R176 ;  /* 0x000000d2f0b0723c */ /* 0x000ff000000418b0 */
[C---:B----4-:R-:W-:Y:S08]  /*6970*/  HMMA.16816.F32.BF16 R12, R20.reuse, R16, R12 ;  /* 0x00000010140c723c */ /* 0x050ff0000004180c */
[----:B------:R-:W-:Y:S01]  /*6980*/  HMMA.16816.F32.BF16 R24, R20, R18, R24 ;  /* 0x000000121418723c */ /* 0x000fe20000041818 */
[----:B------:R-:W4:Y:S07]  /*6990*/  LDSM.16.M88.4 R16, [R189+0xe800] ;  /* 0x00e80000bd10783b */ /* 0x000f2e0000000200 */
[C---:B-----5:R-:W-:Y:S08]  /*69a0*/  HMMA.16816.F32.BF16 R204, R172.reuse, R168, R204 ;  /* 0x000000a8accc723c */ /* 0x060ff000000418cc */
[C---:B-1----:R-:W-:Y:S08]  /*69b0*/  HMMA.16816.F32.BF16 R180, R172.reuse, R28, R180 ;  /* 0x0000001cacb4723c */ /* 0x042ff000000418b4 */
[----:B------:R-:W-:Y:S01]  /*69c0*/  HMMA.16816.F32.BF16 R176, R172, R30, R176 ;  /* 0x0000001eacb0723c */ /* 0x000fe200000418b0 */
[----:B------:R-:W1:Y:S07]  /*69d0*/  LDSM.16.M88.4 R28, [R188+0xf000] ;  /* 0x00f00000bc1c783b */ /* 0x000e6e0000000200 */
[----:B------:R-:W-:Y:S08]  /*69e0*/  HMMA.16816.F32.BF16 R200, R240, R238, R200 ;  /* 0x000000eef0c8723c */ /* 0x000ff000000418c8 */
[----:B--2---:R-:W-:Y:S08]  /*69f0*/  HMMA.16816.F32.BF16 R12, R8, R4, R12 ;  /* 0x00000004080c723c */ /* 0x004ff0000004180c */
[----:B------:R-:W-:Y:S01]  /*6a00*/  HMMA.16816.F32.BF16 R196, R172, R32, R196 ;  /* 0x00000020acc4723c */ /* 0x000fe200000418c4 */
[----:B------:R-:W-:-:S04]  /*6a10*/  IMAD.U32 R32, RZ, RZ, UR19 ;  /* 0x00000013ff207e24 */ /* 0x000fc8000f8e00ff */
[----:B------:R-:W-:-:S03]  /*6a20*/  IMAD R32, R32, 0x40, R191 ;  /* 0x0000004020207824 */ /* 0x000fc600078e02bf */
[----:B---3--:R-:W-:Y:S01]  /*6a30*/  HMMA.16816.F32.BF16 R204, R20, R212, R204 ;  /* 0x000000d414cc723c */ /* 0x008fe200000418cc */
[C---:B------:R-:W-:Y:S02]  /*6a40*/  VIADD R4, R32.reuse, 0xffffff80 ;  /* 0xffffff8020047836 */ /* 0x040fe40000000000 */
[----:B------:R-:W-:-:S03]  /*6a50*/  VIADD R5, R32, 0xffffff81 ;  /* 0xffffff8120057836 */ /* 0x000fc60000000000 */
[C---:B------:R-:W-:Y:S02]  /*6a60*/  ISETP.GT.AND P1, PT, R223.reuse, R4, PT ;  /* 0x00000004df00720c */ /* 0x040fe40003f24270 */
[----:B------:R-:W-:Y:S01]  /*6a70*/  HMMA.16816.F32.BF16 R24, R8, R6, R24 ;  /* 0x000000060818723c */ /* 0x000fe20000041818 */
[CC--:B------:R-:W-:Y:S02]  /*6a80*/  ISETP.GE.AND P5, PT, R4.reuse, R222.reuse, PT ;  /* 0x000000de0400720c */ /* 0x0c0fe40003fa6270 */
[----:B------:R-:W-:Y:S02]  /*6a90*/  ISETP.GE.AND P2, PT, R4, R221, PT ;  /* 0x000000dd0400720c */ /* 0x000fe40003f46270 */
[----:B------:R-:W-:Y:S02]  /*6aa0*/  FSEL R12, R12, -INF , !P1 ;  /* 0xff8000000c0c7808 */ /* 0x000fe40004800000 */
[C---:B------:R-:W-:Y:S01]  /*6ab0*/  ISETP.GT.AND P4, PT, R223.reuse, R5, PT ;  /* 0x00000005df00720c */ /* 0x040fe20003f84270 */
[----:B------:R-:W-:Y:S01]  /*6ac0*/  HMMA.16816.F32.BF16 R192, R172, R34, R192 ;  /* 0x00000022acc0723c */ /* 0x000fe200000418c0 */
[----:B------:R-:W-:Y:S01]  /*6ad0*/  VIADD R34, R223, 0x8 ;  /* 0x00000008df227836 */ /* 0x000fe20000000000 */
[----:B------:R-:W-:Y:S01]  /*6ae0*/  FSEL R33, R12, -INF , !P5 ;  /* 0xff8000000c217808 */ /* 0x000fe20006800000 */
[----:B------:R-:W-:Y:S01]  /*6af0*/  VIADD R12, R32, 0xffffff89 ;  /* 0xffffff89200c7836 */ /* 0x000fe20000000000 */
[----:B------:R-:W-:-:S02]  /*6b00*/  ISETP.GE.AND P6, PT, R5, R222, PT ;  /* 0x000000de0500720c */ /* 0x000fc40003fc6270 */
[----:B------:R-:W-:Y:S01]  /*6b10*/  ISETP.GT.AND P3, PT, R34, R4, PT ;  /* 0x000000042200720c */ /* 0x000fe20003f64270 */
[----:B------:R-:W-:Y:S01]  /*6b20*/  VIADD R4, R32, 0xffffff88 ;  /* 0xffffff8820047836 */ /* 0x000fe20000000000 */
[----:B------:R-:W-:Y:S01]  /*6b30*/  HMMA.16816.F32.BF16 R200, R172, R170, R200 ;  /* 0x000000aaacc8723c */ /* 0x000fe200000418c8 */
[----:B------:R-:W-:Y:S02]  /*6b40*/  ISETP.GT.AND P5, PT, R34, R5, PT ;  /* 0x000000052200720c */ /* 0x000fe40003fa4270 */
[----:B------:R-:W-:Y:S02]  /*6b50*/  FSEL R14, R14, -INF , !P3 ;  /* 0xff8000000e0e7808 */ /* 0x000fe40005800000 */
[----:B------:R-:W-:Y:S02]  /*6b60*/  ISETP.GT.AND P3, PT, R223, R4, PT ;  /* 0x00000004df00720c */ /* 0x000fe40003f64270 */
[----:B------:R-:W-:Y:S01]  /*6b70*/  FSEL R13, R13, -INF , !P4 ;  /* 0xff8000000d0d7808 */ /* 0x000fe20006000000 */
[----:B----4-:R-:W-:Y:S01]  /*6b80*/  HMMA.16816.F32.BF16 R204, R8, R16, R204 ;  /* 0x0000001008cc723c */ /* 0x010fe200000418cc */
[----:B------:R-:W-:Y:S01]  /*6b90*/  ISETP.GE.AND P1, PT, R5, R221, PT ;  /* 0x000000dd0500720c */ /* 0x000fe20003f26270 */
[----:B------:R-:W-:Y:S01]  /*6ba0*/  VIADD R16, R32, 0xffffff90 ;  /* 0xffffff9020107836 */ /* 0x000fe20000000000 */
[----:B------:R-:W-:Y:S01]  /*6bb0*/  FSEL R35, R14, -INF , !P2 ;  /* 0xff8000000e237808 */ /* 0x000fe20005000000 */
[----:B------:R-:W-:Y:S01]  /*6bc0*/  VIADD R17, R32, 0xffffff98 ;  /* 0xffffff9820117836 */ /* 0x000fe20000000000 */
[----:B------:R-:W-:-:S02]  /*6bd0*/  ISETP.GE.AND P4, PT, R4, R222, PT ;  /* 0x000000de0400720c */ /* 0x000fc40003f86270 */
[----:B------:R-:W-:Y:S01]  /*6be0*/  FSEL R249, R13, -INF , !P6 ;  /* 0xff8000000df97808 */ /* 0x000fe20007000000 */
[C---:B-1----:R-:W-:Y:S01]  /*6bf0*/  HMMA.16816.F32.BF16 R196, R20.reuse, R28, R196 ;  /* 0x0000001c14c4723c */ /* 0x042fe200000418c4 */
[----:B------:R-:W-:Y:S02]  /*6c00*/  FSEL R15, R15, -INF , !P5 ;  /* 0xff8000000f0f7808 */ /* 0x000fe40006800000 */
[----:B------:R-:W-:Y:S02]  /*6c10*/  FSEL R24, R24, -INF , !P3 ;  /* 0xff80000018187808 */ /* 0x000fe40005800000 */
[----:B------:R-:W-:Y:S02]  /*6c20*/  ISETP.GE.AND P2, PT, R4, R221, PT ;  /* 0x000000dd0400720c */ /* 0x000fe40003f46270 */
[----:B------:R-:W-:Y:S01]  /*6c30*/  ISETP.GT.AND P6, PT, R34, R4, PT ;  /* 0x000000042200720c */ /* 0x000fe20003fc4270 */
[----:B------:R-:W-:Y:S01]  /*6c40*/  HMMA.16816.F32.BF16 R200, R20, R214, R200 ;  /* 0x000000d614c8723c */ /* 0x000fe200000418c8 */
[----:B------:R-:W-:Y:S01]  /*6c50*/  ISETP.GT.AND P5, PT, R223, R12, PT ;  /* 0x0000000cdf00720c */ /* 0x000fe20003fa4270 */
[----:B------:R-:W1:Y:S01]  /*6c60*/  LDSM.16.M88.4 R4, [R189+0xf000] ;  /* 0x00f00000bd04783b */ /* 0x000e620000000200 */
[----:B------:R-:W-:-:S02]  /*6c70*/  FSEL R247, R15, -INF , !P1 ;  /* 0xff8000000ff77808 */ /* 0x000fc40004800000 */
[----:B------:R-:W-:Y:S01]  /*6c80*/  FSEL R251, R24, -INF , !P4 ;  /* 0xff80000018fb7808 */ /* 0x000fe20006000000 */
[----:B------:R-:W-:Y:S01]  /*6c90*/  VIADD R24, R32, 0xffffff99 ;  /* 0xffffff9920187836 */ /* 0x000fe20000000000 */
[C---:B------:R-:W-:Y:S01]  /*6ca0*/  ISETP.GE.AND P3, PT, R12.reuse, R222, PT ;  /* 0x000000de0c00720c */ /* 0x040fe20003f66270 */
[----:B------:R-:W-:Y:S01]  /*6cb0*/  HMMA.16816.F32.BF16 R192, R20, R30, R192 ;  /* 0x0000001e14c0723c */ /* 0x000fe200000418c0 */
[----:B------:R-:W-:Y:S02]  /*6cc0*/  ISETP.GE.AND P1, PT, R12, R221, PT ;  /* 0x000000dd0c00720c */ /* 0x000fe40003f26270 */
[----:B------:R-:W-:Y:S02]  /*6cd0*/  ISETP.GT.AND P4, PT, R34, R12, PT ;  /* 0x0000000c2200720c */ /* 0x000fe40003f84270 */
[----:B------:R-:W-:Y:S01]  /*6ce0*/  FSEL R26, R26, -INF , !P6 ;  /* 0xff8000001a1a7808 */ /* 0x000fe20007000000 */
[----:B------:R-:W2:Y:S01]  /*6cf0*/  LDSM.16.M88.4 R12, [R188+0xf800] ;  /* 0x00f80000bc0c783b */ /* 0x000ea20000000200 */
[----:B------:R-:W-:-:S02]  /*6d00*/  FSEL R29, R25, -INF , !P5 ;  /* 0xff800000191d7808 */ /* 0x000fc40006800000 */
[----:B------:R-:W-:Y:S02]  /*6d10*/  FSEL R25, R26, -INF , !P2 ;  /* 0xff8000001a197808 */ /* 0x000fe40005000000 */
[----:B------:R-:W-:Y:S01]  /*6d20*/  FSEL R29, R29, -INF , !P3 ;  /* 0xff8000001d1d7808 */ /* 0x000fe20005800000 */
[----:B------:R-:W-:Y:S01]  /*6d30*/  HMMA.16816.F32.BF16 R200, R8, R18, R200 ;  /* 0x0000001208c8723c */ /* 0x000fe200000418c8 */
[----:B------:R-:W-:Y:S02]  /*6d40*/  ISETP.GT.AND P6, PT, R223, R16, PT ;  /* 0x00000010df00720c */ /* 0x000fe40003fc4270 */
[C---:B------:R-:W-:Y:S02]  /*6d50*/  ISETP.GE.AND P5, PT, R16.reuse, R222, PT ;  /* 0x000000de1000720c */ /* 0x040fe40003fa6270 */
[----:B------:R-:W-:Y:S02]  /*6d60*/  ISETP.GE.AND P2, PT, R16, R221, PT ;  /* 0x000000dd1000720c */ /* 0x000fe40003f46270 */
[----:B------:R-:W-:Y:S01]  /*6d70*/  ISETP.GT.AND P3, PT, R34, R16, PT ;  /* 0x000000102200720c */ /* 0x000fe20003f64270 */
[----:B------:R-:W-:Y:S01]  /*6d80*/  VIADD R16, R32, 0xffffff91 ;  /* 0xffffff9120107836 */ /* 0x000fe20000000000 */
[----:B------:R-:W-:-:S02]  /*6d90*/  FSEL R27, R27, -INF , !P4 ;  /* 0xff8000001b1b7808 */ /* 0x000fc40006000000 */
[----:B------:R-:W-:Y:S02]  /*6da0*/  FSEL R175, R204, -INF , !P6 ;  /* 0xff800000ccaf7808 */ /* 0x000fe40007000000 */
[----:B------:R-:W-:Y:S02]  /*6db0*/  ISETP.GT.AND P4, PT, R223, R16, PT ;  /* 0x00000010df00720c */ /* 0x000fe40003f84270 */
[----:B------:R-:W-:Y:S02]  /*6dc0*/  ISETP.GE.AND P6, PT, R16, R222, PT ;  /* 0x000000de1000720c */ /* 0x000fe40003fc6270 */
[----:B------:R-:W-:Y:S02]  /*6dd0*/  FSEL R169, R206, -INF , !P3 ;  /* 0xff800000cea97808 */ /* 0x000fe40005800000 */
[----:B------:R-:W-:Y:S02]  /*6de0*/  FSEL R205, R205, -INF , !P4 ;  /* 0xff800000cdcd7808 */ /* 0x000fe40006000000 */
[----:B------:R-:W-:Y:S01]  /*6df0*/  FSEL R27, R27, -INF , !P1 ;  /* 0xff8000001b1b7808 */ /* 0x000fe20004800000 */
[----:B-1----:R-:W-:Y:S01]  /*6e00*/  HMMA.16816.F32.BF16 R196, R8, R4, R196 ;  /* 0x0000000408c4723c */ /* 0x002fe200000418c4 */
[----:B------:R-:W-:Y:S01]  /*6e10*/  FSEL R175, R175, -INF , !P5 ;  /* 0xff800000afaf7808 */ /* 0x000fe20006800000 */
[C---:B------:R-:W-:Y:S01]  /*6e20*/  VIADD R4, R32.reuse, 0xffffffa0 ;  /* 0xffffffa020047836 */ /* 0x040fe20000000000 */
[----:B------:R-:W-:Y:S01]  /*6e30*/  FSEL R169, R169, -INF , !P2 ;  /* 0xff800000a9a97808 */ /* 0x000fe20005000000 */
[----:B------:R-:W-:Y:S01]  /*6e40*/  VIADD R5, R32, 0xffffffa1 ;  /* 0xffffffa120057836 */ /* 0x000fe20000000000 */
[----:B------:R-:W-:-:S02]  /*6e50*/  FSEL R243, R205, -INF , !P6 ;  /* 0xff800000cdf37808 */ /* 0x000fc40007000000 */
[----:B------:R-:W-:Y:S01]  /*6e60*/  ISETP.GE.AND P1, PT, R16, R221, PT ;  /* 0x000000dd1000720c */ /* 0x000fe20003f26270 */
[----:B------:R-:W-:Y:S01]  /*6e70*/  HMMA.16816.F32.BF16 R192, R8, R6, R192 ;  /* 0x0000000608c0723c */ /* 0x000fe200000418c0 */
[C---:B------:R-:W-:Y:S02]  /*6e80*/  ISETP.GT.AND P5, PT, R34.reuse, R16, PT ;  /* 0x000000102200720c */ /* 0x040fe40003fa4270 */
[----:B------:R-:W-:Y:S02]  /*6e90*/  ISETP.GT.AND P3, PT, R223, R17, PT ;  /* 0x00000011df00720c */ /* 0x000fe40003f64270 */
[C---:B------:R-:W-:Y:S02]  /*6ea0*/  ISETP.GE.AND P4, PT, R17.reuse, R222, PT ;  /* 0x000000de1100720c */ /* 0x040fe40003f86270 */
[----:B------:R-:W-:Y:S01]  /*6eb0*/  ISETP.GE.AND P2, PT, R17, R221, PT ;  /* 0x000000dd1100720c */ /* 0x000fe20003f46270 */
[----:B--2---:R-:W-:Y:S01]  /*6ec0*/  HMMA.16816.F32.BF16 R180, R20, R12, R180 ;  /* 0x0000000c14b4723c */ /* 0x004fe200000418b4 */
[----:B------:R-:W-:-:S02]  /*6ed0*/  ISETP.GT.AND P6, PT, R34, R17, PT ;  /* 0x000000112200720c */ /* 0x000fc40003fc4270 */
[----:B------:R-:W1:Y:S01]  /*6ee0*/  LDSM.16.M88.4 R16, [R189+0xf800] ;  /* 0x00f80000bd10783b */ /* 0x000e620000000200 */
[----:B------:R-:W-:Y:S01]  /*6ef0*/  FSEL R173, R207, -INF , !P5 ;  /* 0xff800000cfad7808 */ /* 0x000fe20006800000 */
[----:B------:R-:W-:-:S04]  /*6f00*/  DEPBAR.LE SB0, 0x0 ;  /* 0x000080000000791a */ /* 0x000fc80000000000 */
[----:B------:R-:W-:Y:S01]  /*6f10*/  BAR.SYNC.DEFER_BLOCKING 0x0 ;  /* 0x0000000000007b1d */ /* 0x000fe20000010000 */
[----:B------:R-:W-:Y:S01]  /*6f20*/  ISETP.GT.AND P5, PT, R223, R24, PT ;  /* 0x00000018df00720c */ /* 0x000fe20003fa4270 */
[----:B------:R-:W-:Y:S01]  /*6f30*/  HMMA.16816.F32.BF16 R176, R20, R14, R176 ;  /* 0x0000000e14b0723c */ /* 0x000fe200000418b0 */
[----:B------:R-:W-:Y:S02]  /*6f40*/  FSEL R200, R200, -INF , !P3 ;  /* 0xff800000c8c87808 */ /* 0x000fe40005800000 */
[----:B------:R-:W-:Y:S02]  /*6f50*/  ISETP.GE.AND P3, PT, R24, R222, PT ;  /* 0x000000de1800720c */ /* 0x000fe40003f66270 */
[----:B------:R-:W-:Y:S02]  /*6f60*/  FSEL R245, R200, -INF , !P4 ;  /* 0xff800000c8f57808 */ /* 0x000fe40006000000 */
[----:B------:R-:W-:Y:S02]  /*6f70*/  FSEL R171, R202, -INF , !P6 ;  /* 0xff800000caab7808 */ /* 0x000fe40007000000 */
[----:B------:R-:W-:-:S02]  /*6f80*/  FSEL R201, R201, -INF , !P5 ;  /* 0xff800000c9c97808 */ /* 0x000fc40006800000 */
[----:B------:R-:W-:Y:S02]  /*6f90*/  ISETP.GT.AND P4, PT, R34, R24, PT ;  /* 0x000000182200720c */ /* 0x000fe40003f84270 */
[----:B------:R-:W-:Y:S02]  /*6fa0*/  ISETP.GT.AND P6, PT, R223, R4, PT ;  /* 0x00000004df00720c */ /* 0x000fe40003fc4270 */
[----:B------:R-:W-:Y:S02]  /*6fb0*/  FSEL R173, R173, -INF , !P1 ;  /* 0xff800000adad7808 */ /* 0x000fe40004800000 */
[----:B------:R-:W-:Y:S02]  /*6fc0*/  FSEL R171, R171, -INF , !P2 ;  /* 0xff800000abab7808 */ /* 0x000fe40005000000 */
[----:B------:R-:W-:Y:S02]  /*6fd0*/  FSEL R201, R201, -INF , !P3 ;  /* 0xff800000c9c97808 */ /* 0x000fe40005800000 */
[----:B------:R-:W-:-:S02]  /*6fe0*/  ISETP.GE.AND P1, PT, R24, R221, PT ;  /* 0x000000dd1800720c */ /* 0x000fc40003f26270 */
[C---:B------:R-:W-:Y:S02]  /*6ff0*/  ISETP.GE.AND P5, PT, R4.reuse, R222, PT ;  /* 0x000000de0400720c */ /* 0x040fe40003fa6270 */
[----:B------:R-:W-:Y:S02]  /*7000*/  ISETP.GE.AND P2, PT, R4, R221, PT ;  /* 0x000000dd0400720c */ /* 0x000fe40003f46270 */
[----:B------:R-:W-:Y:S01]  /*7010*/  ISETP.GT.AND P3, PT, R34, R4, PT ;  /* 0x000000042200720c */ /* 0x000fe20003f64270 */
[----:B------:R-:W-:Y:S01]  /*7020*/  VIADD R4, R32, 0xffffffa8 ;  /* 0xffffffa820047836 */ /* 0x000fe20000000000 */
[----:B------:R-:W-:Y:S02]  /*7030*/  FSEL R203, R203, -INF , !P4 ;  /* 0xff800000cbcb7808 */ /* 0x000fe40006000000 */
[----:B------:R-:W-:Y:S01]  /*7040*/  FSEL R196, R196, -INF , !P6 ;  /* 0xff800000c4c47808 */ /* 0x000fe20007000000 */
[----:B-1----:R-:W-:Y:S01]  /*7050*/  HMMA.16816.F32.BF16 R180, R8, R16, R180 ;  /* 0x0000001008b4723c */ /* 0x002fe200000418b4 */
[----:B------:R-:W-:-:S02]  /*7060*/  FSEL R205, R203, -INF , !P1 ;  /* 0xff800000cbcd7808 */ /* 0x000fc40004800000 */
[----:B------:R-:W-:Y:S02]  /*7070*/  FSEL R219, R196, -INF , !P5 ;  /* 0xff800000c4db7808 */ /* 0x000fe40006800000 */
[----:B------:R-:W-:Y:S02]  /*7080*/  ISETP.GT.AND P4, PT, R223, R5, PT ;  /* 0x00000005df00720c */ /* 0x000fe40003f84270 */
[C---:B------:R-:W-:Y:S01]  /*7090*/  ISETP.GE.AND P6, PT, R5.reuse, R222, PT ;  /* 0x000000de0500720c */ /* 0x040fe20003fc6270 */
[----:B------:R-:W-:Y:S01]  /*70a0*/  HMMA.16816.F32.BF16 R176, R8, R18, R176 ;  /* 0x0000001208b0723c */ /* 0x000fe200000418b0 */
[----:B------:R-:W-:Y:S02]  /*70b0*/  ISETP.GE.AND P1, PT, R5, R221, PT ;  /* 0x000000dd0500720c */ /* 0x000fe40003f26270 */
[----:B------:R-:W-:Y:S01]  /*70c0*/  ISETP.GT.AND P5, PT, R34, R5, PT ;  /* 0x000000052200720c */ /* 0x000fe20003fa4270 */
[----:B------:R-:W-:Y:S01]  /*70d0*/  VIADD R5, R32, 0xffffffa9 ;  /* 0xffffffa920057836 */ /* 0x000fe20000000000 */
[----:B------:R-:W-:-:S02]  /*70e0*/  FSEL R198, R198, -INF , !P3 ;  /* 0xff800000c6c67808 */ /* 0x000fc40005800000 */
[----:B------:R-:W-:Y:S02]  /*70f0*/  ISETP.GT.AND P3, PT, R223, R4, PT ;  /* 0x00000004df00720c */ /* 0x000fe40003f64270 */
[----:B------:R-:W-:Y:S02]  /*7100*/  FSEL R197, R197, -INF , !P4 ;  /* 0xff800000c5c57808 */ /* 0x000fe40006000000 */
[----:B------:R-:W-:Y:S02]  /*7110*/  ISETP.GE.AND P4, PT, R4, R222, PT ;  /* 0x000000de0400720c */ /* 0x000fe40003f86270 */
[----:B------:R-:W-:Y:S02]  /*7120*/  FSEL R199, R199, -INF , !P5 ;  /* 0xff800000c7c77808 */ /* 0x000fe40006800000 */
[----:B------:R-:W-:Y:S02]  /*7130*/  FSEL R192, R192, -INF , !P3 ;  /* 0xff800000c0c07808 */ /* 0x000fe40005800000 */
[----:B------:R-:W-:-:S02]  /*7140*/  ISETP.GT.AND P5, PT, R223, R5, PT ;  /* 0x00000005df00720c */ /* 0x000fc40003fa4270 */
[----:B------:R-:W-:Y:S02]  /*7150*/  FSEL R217, R198, -INF , !P2 ;  /* 0xff800000c6d97808 */ /* 0x000fe40005000000 */
[----:B------:R-:W-:Y:S02]  /*7160*/  FSEL R235, R197, -INF , !P6 ;  /* 0xff800000c5eb7808 */ /* 0x000fe40007000000 */
[----:B------:R-:W-:Y:S02]  /*7170*/  ISETP.GE.AND P2, PT, R4, R221, PT ;  /* 0x000000dd0400720c */ /* 0x000fe40003f46270 */
[----:B------:R-:W-:Y:S01]  /*7180*/  ISETP.GT.AND P6, PT, R34, R4, PT ;  /* 0x000000042200720c */ /* 0x000fe20003fc4270 */
[----:B------:R-:W-:Y:S01]  /*7190*/  VIADD R4, R32, 0xffffffb0 ;  /* 0xffffffb020047836 */ /* 0x000fe20000000000 */
[----:B------:R-:W-:Y:S02]  /*71a0*/  FSEL R227, R199, -INF , !P1 ;  /* 0xff800000c7e37808 */ /* 0x000fe40004800000 */
[----:B------:R-:W-:-:S02]  /*71b0*/  FSEL R229, R192, -INF , !P4 ;  /* 0xff800000c0e57808 */ /* 0x000fc40006000000 */
[C---:B------:R-:W-:Y:S02]  /*71c0*/  ISETP.GE.AND P1, PT, R5.reuse, R222, PT ;  /* 0x000000de0500720c */ /* 0x040fe40003f26270 */
[----:B------:R-:W-:Y:S02]  /*71d0*/  ISETP.GE.AND P3, PT, R5, R221, PT ;  /* 0x000000dd0500720c */ /* 0x000fe40003f66270 */
[----:B------:R-:W-:Y:S01]  /*71e0*/  ISETP.GT.AND P4, PT, R34, R5, PT ;  /* 0x000000052200720c */ /* 0x000fe20003f84270 */
[----:B------:R-:W-:Y:S01]  /*71f0*/  VIADD R5, R32, 0xffffffb1 ;  /* 0xffffffb120057836 */ /* 0x000fe20000000000 */
[----:B------:R-:W-:Y:S02]  /*7200*/  FSEL R193, R193, -INF , !P5 ;  /* 0xff800000c1c17808 */ /* 0x000fe40006800000 */
[----:B------:R-:W-:Y:S02]  /*7210*/  FSEL R194, R194, -INF , !P6 ;  /* 0xff800000c2c27808 */ /* 0x000fe40007000000 */
[----:B------:R-:W-:-:S02]  /*7220*/  FSEL R241, R193, -INF , !P1 ;  /* 0xff800000c1f17808 */ /* 0x000fc40004800000 */
[-C--:B------:R-:W-:Y:S02]  /*7230*/  ISETP.GT.AND P6, PT, R223, R4.reuse, PT ;  /* 0x00000004df00720c */ /* 0x080fe40003fc4270 */
[----:B------:R-:W-:Y:S02]  /*7240*/  ISETP.GT.AND P1, PT, R34, R4, PT ;  /* 0x000000042200720c */ /* 0x000fe40003f24270 */
[----:B------:R-:W-:Y:S02]  /*7250*/  FSEL R195, R195, -INF , !P4 ;  /* 0xff800000c3c37808 */ /* 0x000fe40006000000 */
[----:B------:R-:W-:Y:S02]  /*7260*/  ISETP.GT.AND P4, PT, R223, R5, PT ;  /* 0x00000005df00720c */ /* 0x000fe40003f84270 */
[----:B------:R-:W-:Y:S02]  /*7270*/  FSEL R237, R194, -INF , !P2 ;  /* 0xff800000c2ed7808 */ /* 0x000fe40005000000 */
[----:B------:R-:W-:-:S02]  /*7280*/  FMNMX3.FTZ R6, R164, R33, R249, !PT ;  /* 0x00000021a4067276 */ /* 0x000fc400078100f9 */
[CC--:B------:R-:W-:Y:S02]  /*7290*/  ISETP.GE.AND P2, PT, R4.reuse, R222.reuse, PT ;  /* 0x000000de0400720c */ /* 0x0c0fe40003f46270 */
[----:B------:R-:W-:Y:S01]  /*72a0*/  ISETP.GE.AND P5, PT, R4, R221, PT ;  /* 0x000000dd0400720c */ /* 0x000fe20003fa6270 */
[----:B------:R-:W-:Y:S01]  /*72b0*/  VIADD R4, R32, 0xffffffb8 ;  /* 0xffffffb820047836 */ /* 0x000fe20000000000 */
[----:B------:R-:W-:Y:S01]  /*72c0*/  FSEL R180, R180, -INF , !P6 ;  /* 0xff800000b4b47808 */ /* 0x000fe20007000000 */
[----:B------:R-:W-:Y:S01]  /*72d0*/  VIADD R32, R32, 0xffffffb9 ;  /* 0xffffffb920207836 */ /* 0x000fe20000000000 */
[----:B------:R-:W-:Y:S02]  /*72e0*/  FSEL R182, R182, -INF , !P1 ;  /* 0xff800000b6b67808 */ /* 0x000fe40004800000 */
[----:B------:R-:W-:Y:S02]  /*72f0*/  ISETP.GE.AND P6, PT, R5, R222, PT ;  /* 0x000000de0500720c */ /* 0x000fe40003fc6270 */
[----:B------:R-:W-:-:S02]  /*7300*/  ISETP.GT.AND P1, PT, R34, R5, PT ;  /* 0x000000052200720c */ /* 0x000fc40003f24270 */
[----:B------:R-:W-:Y:S02]  /*7310*/  FSEL R181, R181, -INF , !P4 ;  /* 0xff800000b5b57808 */ /* 0x000fe40006000000 */
[----:B------:R-:W-:Y:S02]  /*7320*/  FMNMX3.FTZ R6, R6, R251, R29, !PT ;  /* 0x000000fb06067276 */ /* 0x000fe4000781001d */
[----:B------:R-:W-:Y:S02]  /*7330*/  FSEL R183, R183, -INF , !P1 ;  /* 0xff800000b7b77808 */ /* 0x000fe40004800000 */
[----:B------:R-:W-:Y:S02]  /*7340*/  FSEL R239, R195, -INF , !P3 ;  /* 0xff800000c3ef7808 */ /* 0x000fe40005800000 */
[----:B------:R-:W-:Y:S02]  /*7350*/  FSEL R215, R180, -INF , !P2 ;  /* 0xff800000b4d77808 */ /* 0x000fe40005000000 */
[----:B------:R-:W-:-:S02]  /*7360*/  FSEL R213, R181, -INF , !P6 ;  /* 0xff800000b5d57808 */ /* 0x000fc40007000000 */
[----:B------:R-:W-:Y:S02]  /*7370*/  ISETP.GT.AND P1, PT, R223, R4, PT ;  /* 0x00000004df00720c */ /* 0x000fe40003f24270 */
[C---:B------:R-:W-:Y:S02]  /*7380*/  ISETP.GE.AND P2, PT, R4.reuse, R222, PT ;  /* 0x000000de0400720c */ /* 0x040fe40003f46270 */
[----:B------:R-:W-:Y:S02]  /*7390*/  ISETP.GE.AND P3, PT, R4, R221, PT ;  /* 0x000000dd0400720c */ /* 0x000fe40003f66270 */
[----:B------:R-:W-:Y:S02]  /*73a0*/  ISETP.GT.AND P6, PT, R34, R4, PT ;  /* 0x000000042200720c */ /* 0x000fe40003fc4270 */
[----:B------:R-:W-:Y:S02]  /*73b0*/  FMNMX3.FTZ R4, R3, R35, R247, !PT ;  /* 0x0000002303047276 */ /* 0x000fe400078100f7 */
[----:B------:R-:W-:-:S02]  /*73c0*/  FMNMX3.FTZ R6, R6, R175, R243, !PT ;  /* 0x000000af06067276 */ /* 0x000fc400078100f3 */
[----:B------:R-:W-:Y:S02]  /*73d0*/  FSEL R176, R176, -INF , !P1 ;  /* 0xff800000b0b07808 */ /* 0x000fe40004800000 */
[----:B------:R-:W-:Y:S02]  /*73e0*/  FMNMX3.FTZ R4, R4, R25, R27, !PT ;  /* 0x0000001904047276 */ /* 0x000fe4000781001b */
[----:B------:R-:W-:Y:S02]  /*73f0*/  FMNMX3.FTZ R6, R6, R245, R201, !PT ;  /* 0x000000f506067276 */ /* 0x000fe400078100c9 */
[----:B------:R-:W-:Y:S02]  /*7400*/  FSEL R211, R176, -INF , !P2 ;  /* 0xff800000b0d37808 */ /* 0x000fe40005000000 */
[----:B------:R-:W-:Y:S02]  /*7410*/  ISETP.GT.AND P2, PT, R223, R32, PT ;  /* 0x00000020df00720c */ /* 0x000fe40003f44270 */
[----:B------:R-:W-:-:S02]  /*7420*/  FMNMX3.FTZ R4, R4, R169, R173, !PT ;  /* 0x000000a904047276 */ /* 0x000fc400078100ad */
[----:B------:R-:W-:Y:S02]  /*7430*/  FMNMX3.FTZ R6, R6, R219, R235, !PT ;  /* 0x000000db06067276 */ /* 0x000fe400078100eb */
[----:B------:R-:W-:Y:S02]  /*7440*/  FSEL R178, R178, -INF , !P6 ;  /* 0xff800000b2b27808 */ /* 0x000fe40007000000 */
[----:B------:R-:W-:Y:S02]  /*7450*/  ISETP.GE.AND P6, PT, R32, R222, PT ;  /* 0x000000de2000720c */ /* 0x000fe40003fc6270 */
[----:B------:R-:W-:Y:S02]  /*7460*/  FSEL R177, R177, -INF , !P2 ;  /* 0xff800000b1b17808 */ /* 0x000fe40005000000 */
[----:B------:R-:W-:Y:S02]  /*7470*/  FMNMX3.FTZ R4, R4, R171, R205, !PT ;  /* 0x000000ab04047276 */ /* 0x000fe400078100cd */
[----:B------:R-:W-:-:S02]  /*7480*/  FMNMX3.FTZ R6, R6, R229, R241, !PT ;  /* 0x000000e506067276 */ /* 0x000fc400078100f1 */
[----:B------:R-:W-:Y:S02]  /*7490*/  ISETP.GE.AND P4, PT, R5, R221, PT ;  /* 0x000000dd0500720c */ /* 0x000fe40003f86270 */
[----:B------:R-:W-:Y:S02]  /*74a0*/  ISETP.GT.AND P1, PT, R34, R32, PT ;  /* 0x000000202200720c */ /* 0x000fe40003f24270 */
[----:B------:R-:W-:Y:S02]  /*74b0*/  FSEL R210, R177, -INF , !P6 ;  /* 0xff800000b1d27808 */ /* 0x000fe40007000000 */
[----:B------:R-:W-:Y:S02]  /*74c0*/  FMNMX3.FTZ R4, R4, R217, R227, !PT ;  /* 0x000000d904047276 */ /* 0x000fe400078100e3 */
[----:B------:R-:W-:Y:S02]  /*74d0*/  FMNMX3.FTZ R5, R6, R215, R213, !PT ;  /* 0x000000d706057276 */ /* 0x000fe400078100d5 */
[----:B------:R-:W-:-:S02]  /*74e0*/  ISETP.GE.AND P2, PT, R32, R221, PT ;  /* 0x000000dd2000720c */ /* 0x000fc40003f46270 */
[----:B------:R-:W-:Y:S02]  /*74f0*/  FSEL R179, R179, -INF , !P1 ;  /* 0xff800000b3b37808 */ /* 0x000fe40004800000 */
[----:B------:R-:W-:Y:S02]  /*7500*/  FSEL R209, R182, -INF , !P5 ;  /* 0xff800000b6d17808 */ /* 0x000fe40006800000 */
[----:B------:R-:W-:Y:S02]  /*7510*/  FSEL R183, R183, -INF , !P4 ;  /* 0xff800000b7b77808 */ /* 0x000fe40006000000 */
[----:B------:R-:W-:Y:S02]  /*7520*/  FMNMX3.FTZ R4, R4, R237, R239, !PT ;  /* 0x000000ed04047276 */ /* 0x000fe400078100ef */
[----:B------:R-:W-:Y:S01]  /*7530*/  FMNMX3.FTZ R5, R5, R211, R210, !PT ;  /* 0x000000d305057276 */ /* 0x000fe200078100d2 */
[----:B------:R-:W-:Y:S06]  /*7540*/  BRA.U !UP0, `(.L_x_181) ;  /* 0x0000000108b87547 */ /* 0x000fec000b800000 */
[----:B------:R-:W-:-:S04]  /*7550*/  UIADD3 UR5, UPT, UPT, UR19, -0x3, URZ ;  /* 0xfffffffd13057890 */ /* 0x000fc8000fffe0ff */
[----:B------:R-:W-:-:S04]  /*7560*/  UIMAD.WIDE.U32 UR24, UR5, UR12, URZ ;  /* 0x0000000c051872a5 */ /* 0x000fc8000f8e00ff */
[----:B------:R-:W-:Y:S02]  /*7570*/  UIMAD UR5, UR5, UR13, UR25 ;  /* 0x0000000d050572a4 */ /* 0x000fe4000f8e0219 */
[----:B------:R-:W-:Y:S01]  /*7580*/  ULEA UR23, UP0, UR24, UR32, 0x6 ;  /* 0x0000002018177291 */ /* 0x000fe2000f8030ff */
[----:B------:R-:W-:Y:S02]  /*7590*/  IMAD.U32 R6, RZ, RZ, UR24 ;  /* 0x00000018ff067e24 */ /* 0x000fe4000f8e00ff */
[----:B------:R-:W-:Y:S01]  /*75a0*/  IMAD.U32 R7, RZ, RZ, UR25 ;  /* 0x00000019ff077e24 */ /* 0x000fe2000f8e00ff */
[----:B------:R-:W-:Y:S01]  /*75b0*/  ULEA.HI.X UR21, UR24, UR31, UR5, 0x6, UP0 ;  /* 0x0000001f18157291 */ /* 0x000fe200080f3405 */
[----:B------:R-:W-:Y:S01]  /*75c0*/  IMAD.U32 R7, RZ, RZ, UR5 ;  /* 0x00000005ff077e24 */ /* 0x000fe2000f8e00ff */
[----:B------:R-:W-:Y:S01]  /*75d0*/  UIADD3 UR32, UP1, UPT, UR32, UR23, URZ ;  /* 0x0000001720207290 */ /* 0x000fe2000ff3e0ff */
[----:B------:R-:W-:Y:S01]  /*75e0*/  IMAD.U32 R10, RZ, RZ, UR23 ;  /* 0x00000017ff0a7e24 */ /* 0x000fe2000f8e00ff */
[CC--:B------:R-:W-:Y:S01]  /*75f0*/  LEA R18, P1, R6.reuse, R225.reuse, 0x7 ;  /* 0x000000e106127211 */ /* 0x0c0fe200078238ff */
[----:B------:R-:W-:Y:S01]  /*7600*/  ULEA UR24, UP0, UR12, UR23, 0x5 ;  /* 0x000000170c187291 */ /* 0x000fe2000f8028ff */
[----:B------:R-:W-:Y:S01]  /*7610*/  IMAD.U32 R11, RZ, RZ, UR21 ;  /* 0x00000015ff0b7e24 */ /* 0x000fe2000f8e00ff */
[----:B------:R-:W-:Y:S01]  /*7620*/  UIADD3.X UR31, UPT, UPT, UR31, UR21, URZ, UP1, !UPT ;  /* 0x000000151f1f7290 */ /* 0x000fe20008ffe4ff */
[-C--:B------:R-:W-:Y:S01]  /*7630*/  LEA.HI.X R19, R6, R224.reuse, R7, 0x7, P1 ;  /* 0x000000e006137211 */ /* 0x080fe200008f3c07 */
[----:B------:R-:W-:Y:S01]  /*7640*/  ULEA.HI.X UR12, UR12, UR21, UR13, 0x5, UP0 ;  /* 0x000000150c0c7291 */ /* 0x000fe200080f2c0d */
[----:B------:R-:W-:Y:S01]  /*7650*/  MOV R8, UR32 ;  /* 0x0000002000087c02 */ /* 0x000fe20008000f00 */
[----:B------:R-:W-:Y:S01]  /*7660*/  IMAD.U32 R6, RZ, RZ, UR24 ;  /* 0x00000018ff067e24 */ /* 0x000fe2000f8e00ff */
[-C--:B------:R-:W-:Y:S01]  /*7670*/  LEA R16, P5, R10, R225.reuse, 0x1 ;  /* 0x000000e10a107211 */ /* 0x080fe200078a08ff */
[----:B------:R-:W-:Y:S01]  /*7680*/  @!PT LDS RZ, [RZ] ;  /* 0x00000000fffff984 */ /* 0x000fe20000000800 */
[----:B------:R-:W-:Y:S01]  /*7690*/  @!PT LDS RZ, [RZ] ;  /* 0x00000000fffff984 */ /* 0x000fe20000000800 */
[----:B------:R-:W-:Y:S01]  /*76a0*/  @!PT LDS RZ, [RZ] ;  /* 0x00000000fffff984 */ /* 0x000fe20000000800 */
[----:B------:R1:W-:Y:S01]  /*76b0*/  LDGSTS.E.BYPASS.LTC128B.128 [R186+0x8000], desc[UR16][R18.64] ;  /* 0x0800000012ba7fae */ /* 0x0003e2000b981a10 */
[----:B------:R-:W-:Y:S01]  /*76c0*/  LEA R14, P4, R8, R225, 0x1 ;  /* 0x000000e1080e7211 */ /* 0x000fe200078808ff */
[----:B------:R-:W-:Y:S01]  /*76d0*/  IMAD.U32 R7, RZ, RZ, UR12 ;  /* 0x0000000cff077e24 */ /* 0x000fe2000f8e00ff */
[----:B------:R-:W-:Y:S01]  /*76e0*/  MOV R9, UR31 ;  /* 0x0000001f00097c02 */ /* 0x000fe20008000f00 */
[----:B------:R1:W-:Y:S01]  /*76f0*/  LDGSTS.E.BYPASS.LTC128B.128 [R186+0xa000], desc[UR16][R18.64+0x80] ;  /* 0x0a00008012ba7fae */ /* 0x0003e2000b981a10 */
[----:B------:R-:W-:-:S02]  /*7700*/  LEA.HI.X R17, R10, R224, R11, 0x1, P5 ;  /* 0x000000e00a117211 */ /* 0x000fc400028f0c0b */
[----:B------:R-:W-:Y:S01]  /*7710*/  LEA R12, P1, R6, R225, 0x1 ;  /* 0x000000e1060c7211 */ /* 0x000fe200078208ff */
[----:B------:R1:W-:Y:S01]  /*7720*/  LDGSTS.E.BYPASS.LTC128B.128 [R186+0xc000], desc[UR16][R18.64+0x100] ;  /* 0x0c00010012ba7fae */ /* 0x0003e2000b981a10 */
[-C--:B------:R-:W-:Y:S02]  /*7730*/  LEA.HI.X R15, R8, R224.reuse, R9, 0x1, P4 ;  /* 0x000000e0080f7211 */ /* 0x080fe400020f0c09 */
[----:B------:R-:W-:Y:S01]  /*7740*/  LEA.HI.X R13, R6, R224, R7, 0x1, P1 ;  /* 0x000000e0060d7211 */ /* 0x000fe200008f0c07 */
        /* <DEDUP_REMOVED lines=14> */
.L_x_181:
[----:B------:R-:W-:Y:S01]  /*7830*/  FSEL R181, R178, -INF , !P3 ;  /* 0xff800000b2b57808 */ /* 0x000fe20005800000 */
[----:B------:R-:W2:Y:S01]  /*7840*/  SHFL.BFLY PT, R6, R5, 0x2, 0x1f ;  /* 0x0c401f0005067f89 */ /* 0x000ea200000e0000 */
[----:B------:R-:W-:Y:S01]  /*7850*/  FSEL R180, R179, -INF , !P2 ;  /* 0xff800000b3b47808 */ /* 0x000fe20005000000 */
[----:B------:R-:W3:Y:S01]  /*7860*/  LDCU UR5, c[0x0][0x45c] ;  /* 0x00008b80ff0577ac */ /* 0x000ee20008000800 */
[----:B------:R-:W-:Y:S01]  /*7870*/  FMNMX3.FTZ R4, R4, R209, R183, !PT ;  /* 0x000000d104047276 */ /* 0x000fe200078100b7 */
[----:B-1----:R-:W-:Y:S01]  /*7880*/  LDSM.16.MT88.4 R12, [R166+0x10000] ;  /* 0x01000000a60c783b */ /* 0x002fe20000004200 */
[----:B------:R-:W-:Y:S01]  /*7890*/  IADD3 R207, PT, PT, R187, R166, RZ ;  /* 0x000000a6bbcf7210 */ /* 0x000fe20007ffe0ff */
[----:B------:R-:W-:Y:S01]  /*78a0*/  UISETP.GT.U32.AND UP0, UPT, UR27, UR14, UPT ;  /* 0x0000000e1b00728c */ /* 0x000fe2000bf04070 */
[----:B------:R-:W-:Y:S01]  /*78b0*/  FMNMX3.FTZ R4, R4, R181, R180, !PT ;  /* 0x000000b504047276 */ /* 0x000fe200078100b4 */
[----:B------:R-:W-:Y:S01]  /*78c0*/  LDSM.16.MT88.4 R176, [R166+0x12800] ;  /* 0x01280000a6b0783b */ /* 0x000fe20000004200 */
[----:B------:R-:W-:-:S02]  /*78d0*/  IADD3 R16, PT, PT, R166, 0x10000, RZ ;  /* 0x00010000a6107810 */ /* 0x000fc40007ffe0ff */
[----:B------:R-:W-:Y:S01]  /*78e0*/  IADD3 R208, PT, PT, R166, 0x10040, RZ ;  /* 0x00010040a6d07810 */ /* 0x000fe20007ffe0ff */
[----:B------:R-:W1:Y:S04]  /*78f0*/  SHFL.BFLY PT, R7, R4, 0x2, 0x1f ;  /* 0x0c401f0004077f89 */ /* 0x000e6800000e0000 */
[----:B------:R-:W-:Y:S01]  /*7900*/  LDSM.16.MT88.4 R20, [R207+0x10000] ;  /* 0x01000000cf14783b */ /* 0x000fe20000004200 */
[----:B------:R-:W-:Y:S01]  /*7910*/  @UP0 UIADD3 UR19, UPT, UPT, UR19, -0x3, URZ ;  /* 0xfffffffd13130890 */ /* 0x000fe2000fffe0ff */
[----:B--2---:R-:W-:-:S05]  /*7920*/  FMNMX.FTZ R9, R5, R6, !PT ;  /* 0x0000000605097209 */ /* 0x004fca0007810000 */
[----:B------:R-:W2:Y:S01]  /*7930*/  SHFL.BFLY PT, R188, R9, 0x1, 0x1f ;  /* 0x0c201f0009bc7f89 */ /* 0x000ea200000e0000 */
[----:B-1----:R-:W-:-:S05]  /*7940*/  FMNMX.FTZ R7, R4, R7, !PT ;  /* 0x0000000704077209 */ /* 0x002fca0007810000 */
[----:B------:R-:W1:Y:S01]  /*7950*/  SHFL.BFLY PT, R186, R7, 0x1, 0x1f ;  /* 0x0c201f0007ba7f89 */ /* 0x000e6200000e0000 */
[----:B--2---:R-:W-:-:S04]  /*7960*/  FMNMX.FTZ R188, R9, R188, !PT ;  /* 0x000000bc09bc7209 */ /* 0x004fc80007810000 */
[C---:B------:R-:W-:Y:S01]  /*7970*/  FSETP.NEU.FTZ.AND P2, PT, R188.reuse, -INF , PT ;  /* 0xff800000bc00780b */ /* 0x040fe20003f5d000 */
[----:B---3--:R-:W-:-:S03]  /*7980*/  FMUL.FTZ R212, R188, UR5 ;  /* 0x00000005bcd47c20 */ /* 0x008fc60008410000 */
[----:B------:R-:W-:Y:S02]  /*7990*/  FSEL R5, R188, RZ, P2 ;  /* 0x000000ffbc057208 */ /* 0x000fe40001000000 */
[----:B------:R-:W-:Y:S02]  /*79a0*/  FSEL R212, R212, RZ, P2 ;  /* 0x000000ffd4d47208 */ /* 0x000fe40001000000 */
[----:B-1----:R-:W-:Y:S01]  /*79b0*/  FMNMX.FTZ R186, R7, R186, !PT ;  /* 0x000000ba07ba7209 */ /* 0x002fe20007810000 */
[----:B------:R-:W-:Y:S02]  /*79c0*/  FADD.FTZ R5, R164, -R5 ;  /* 0x80000005a4057221 */ /* 0x000fe40000010000 */
[--C-:B------:R-:W-:Y:S01]  /*79d0*/  FFMA.FTZ R198, R33, UR5, -R212.reuse ;  /* 0x0000000521c67c23 */ /* 0x100fe200080108d4 */
[C---:B------:R-:W-:Y:S01]  /*79e0*/  FSETP.NEU.FTZ.AND P1, PT, R186.reuse, -INF , PT ;  /* 0xff800000ba00780b */ /* 0x040fe20003f3d000 */
[----:B------:R-:W-:Y:S01]  /*79f0*/  FMUL.FTZ R197, R5, UR5 ;  /* 0x0000000505c57c20 */ /* 0x000fe20008410000 */
[C---:B------:R-:W-:Y:S01]  /*7a00*/  FMUL.FTZ R182, R186.reuse, UR5 ;  /* 0x00000005bab67c20 */ /* 0x040fe20008410000 */
[--C-:B------:R-:W-:Y:S01]  /*7a10*/  FFMA.FTZ R193, R29, UR5, -R212.reuse ;  /* 0x000000051dc17c23 */ /* 0x100fe200080108d4 */
[----:B------:R-:W-:Y:S01]  /*7a20*/  FSEL R4, R186, RZ, P1 ;  /* 0x000000ffba047208 */ /* 0x000fe20000800000 */
[--C-:B------:R-:W-:Y:S01]  /*7a30*/  FFMA.FTZ R195, R249, UR5, -R212.reuse ;  /* 0x00000005f9c37c23 */ /* 0x100fe200080108d4 */
[----:B------:R-:W-:Y:S01]  /*7a40*/  FFMA.FTZ R194, R251, UR5, -R212 ;  /* 0x00000005fbc27c23 */ /* 0x000fe200080108d4 */
[----:B------:R-:W1:Y:S01]  /*7a50*/  MUFU.EX2 R197, R197 ;  /* 0x000000c500c57308 */ /* 0x000e620000000800 */
[----:B------:R-:W-:Y:S01]  /*7a60*/  FSEL R182, R182, RZ, P1 ;  /* 0x000000ffb6b67208 */ /* 0x000fe20000800000 */
[----:B------:R-:W-:Y:S01]  /*7a70*/  FADD.FTZ R4, R3, -R4 ;  /* 0x8000000403047221 */ /* 0x000fe20000010000 */
[----:B------:R-:W-:Y:S01]  /*7a80*/  LOP3.LUT P1, RZ, R167, 0x4, RZ, 0xc0, !PT ;  /* 0x00000004a7ff7812 */ /* 0x000fe2000782c0ff */
[----:B------:R-:W-:Y:S01]  /*7a90*/  MUFU.EX2 R198, R198 ;  /* 0x000000c600c67308 */ /* 0x000fe20000000800 */
[----:B------:R-:W-:Y:S01]  /*7aa0*/  FFMA.FTZ R204, R175, UR5, -R212 ;  /* 0x00000005afcc7c23 */ /* 0x000fe200080108d4 */
[----:B------:R-:W-:Y:S01]  /*7ab0*/  FMUL.FTZ R196, R4, UR5 ;  /* 0x0000000504c47c20 */ /* 0x000fe20008410000 */
[--C-:B------:R-:W-:Y:S01]  /*7ac0*/  FFMA.FTZ R192, R35, UR5, -R182.reuse ;  /* 0x0000000523c07c23 */ /* 0x100fe200080108b6 */
[--C-:B------:R-:W-:Y:S01]  /*7ad0*/  FFMA.FTZ R189, R247, UR5, -R182.reuse ;  /* 0x00000005f7bd7c23 */ /* 0x100fe200080108b6 */
[--C-:B------:R-:W-:Y:S01]  /*7ae0*/  FFMA.FTZ R25, R25, UR5, -R182.reuse ;  /* 0x0000000519197c23 */ /* 0x100fe200080108b6 */
[----:B------:R-:W-:Y:S01]  /*7af0*/  FFMA.FTZ R27, R27, UR5, -R182 ;  /* 0x000000051b1b7c23 */ /* 0x000fe200080108b6 */
[----:B------:R-:W2:Y:S01]  /*7b00*/  MUFU.EX2 R195, R195 ;  /* 0x000000c300c37308 */ /* 0x000ea20000000800 */
[--C-:B------:R-:W-:Y:S01]  /*7b10*/  FFMA.FTZ R203, R243, UR5, -R212.reuse ;  /* 0x00000005f3cb7c23 */ /* 0x100fe200080108d4 */
[--C-:B------:R-:W-:Y:S01]  /*7b20*/  FFMA.FTZ R202, R245, UR5, -R212.reuse ;  /* 0x00000005f5ca7c23 */ /* 0x100fe200080108d4 */
[-C--:B-1----:R-:W-:Y:S01]  /*7b30*/  FMUL.FTZ R32, R136, R197.reuse ;  /* 0x000000c588207220 */ /* 0x082fe20000410000 */
[----:B------:R-:W1:Y:S01]  /*7b40*/  MUFU.EX2 R196, R196 ;  /* 0x000000c400c47308 */ /* 0x000e620000000800 */
[-C--:B------:R-:W-:Y:S01]  /*7b50*/  FMUL.FTZ R33, R137, R197.reuse ;  /* 0x000000c589217220 */ /* 0x080fe20000410000 */
[----:B------:R-:W-:Y:S01]  /*7b60*/  @P1 IADD3 R208, PT, PT, R16, -0x40, RZ ;  /* 0xffffffc010d01810 */ /* 0x000fe20007ffe0ff */
[-C--:B------:R-:W-:Y:S01]  /*7b70*/  FMUL.FTZ R44, R44, R197.reuse ;  /* 0x000000c52c2c7220 */ /* 0x080fe20000410000 */
[----:B------:R-:W-:Y:S01]  /*7b80*/  MUFU.EX2 R194, R194 ;  /* 0x000000c200c27308 */ /* 0x000fe20000000800 */
[-C--:B------:R-:W-:Y:S01]  /*7b90*/  FMUL.FTZ R45, R45, R197.reuse ;  /* 0x000000c52d2d7220 */ /* 0x080fe20000410000 */
[-C--:B------:R-:W-:Y:S01]  /*7ba0*/  FMUL.FTZ R48, R48, R197.reuse ;  /* 0x000000c530307220 */ /* 0x080fe20000410000 */
[----:B------:R-:W3:Y:S01]  /*7bb0*/  LDSM.16.MT88.4 R28, [R208] ;  /* 0x00000000d01c783b */ /* 0x000ee20000004200 */
[----:B------:R-:W4:Y:S01]  /*7bc0*/  MUFU.EX2 R193, R193 ;  /* 0x000000c100c17308 */ /* 0x000f220000000800 */
[-C--:B------:R-:W-:Y:S01]  /*7bd0*/  FMUL.FTZ R49, R49, R197.reuse ;  /* 0x000000c531317220 */ /* 0x080fe20000410000 */
[----:B--2---:R-:W-:Y:S01]  /*7be0*/  F2FP.BF16.F32.PACK_AB R4, R195, R198 ;  /* 0x000000c6c304723e */ /* 0x004fe200000010ff */
[-C--:B------:R-:W-:Y:S01]  /*7bf0*/  FMUL.FTZ R24, R144, R197.reuse ;  /* 0x000000c590187220 */ /* 0x080fe20000410000 */
[----:B------:R-:W-:Y:S01]  /*7c00*/  MUFU.EX2 R192, R192 ;  /* 0x000000c000c07308 */ /* 0x000fe20000000800 */
[-C--:B------:R-:W-:Y:S01]  /*7c10*/  FMUL.FTZ R140, R140, R197.reuse ;  /* 0x000000c58c8c7220 */ /* 0x080fe20000410000 */
[-C--:B-1----:R-:W-:Y:S01]  /*7c20*/  FMUL.FTZ R34, R138, R196.reuse ;  /* 0x000000c48a227220 */ /* 0x082fe20000410000 */
[-C--:B------:R-:W-:Y:S01]  /*7c30*/  FMUL.FTZ R35, R139, R196.reuse ;  /* 0x000000c48b237220 */ /* 0x080fe20000410000 */
[----:B------:R-:W1:Y:S01]  /*7c40*/  MUFU.EX2 R189, R189 ;  /* 0x000000bd00bd7308 */ /* 0x000e620000000800 */
[----:B------:R-:W2:Y:S01]  /*7c50*/  LDSM.16.MT88.4 R136, [R207+0x12000] ;  /* 0x01200000cf88783b */ /* 0x000ea20000004200 */
[-C--:B------:R-:W-:Y:S01]  /*7c60*/  FMUL.FTZ R46, R46, R196.reuse ;  /* 0x000000c42e2e7220 */ /* 0x080fe20000410000 */
[-C--:B------:R-:W-:Y:S01]  /*7c70*/  FMUL.FTZ R47, R47, R196.reuse ;  /* 0x000000c42f2f7220 */ /* 0x080fe20000410000 */
[----:B------:R5:W-:Y:S01]  /*7c80*/  MUFU.EX2 R164, R25 ;  /* 0x0000001900a47308 */ /* 0x000be20000000800 */
[----:B------:R-:W-:Y:S01]  /*7c90*/  FMUL.FTZ R50, R50, R196 ;  /* 0x000000c432327220 */ /* 0x000fe20000410000 */
[----:B----4-:R-:W-:Y:S01]  /*7ca0*/  F2FP.BF16.F32.PACK_AB R6, R193, R194 ;  /* 0x000000c2c106723e */ /* 0x010fe200000010ff */
[-C--:B------:R-:W-:Y:S01]  /*7cb0*/  FMUL.FTZ R51, R51, R196.reuse ;  /* 0x000000c433337220 */ /* 0x080fe20000410000 */
[----:B------:R-:W4:Y:S01]  /*7cc0*/  MUFU.EX2 R3, R27 ;  /* 0x0000001b00037308 */ /* 0x000f220000000800 */
[-C--:B------:R-:W-:Y:S01]  /*7cd0*/  FMUL.FTZ R26, R146, R196.reuse ;  /* 0x000000c4921a7220 */ /* 0x080fe20000410000 */
[-C--:B------:R-:W-:Y:S01]  /*7ce0*/  FMUL.FTZ R141, R141, R197.reuse ;  /* 0x000000c58d8d7220 */ /* 0x080fe20000410000 */
[-C--:B------:R-:W-:Y:S01]  /*7cf0*/  FMUL.FTZ R142, R142, R196.reuse ;  /* 0x000000c48e8e7220 */ /* 0x080fe20000410000 */
[----:B------:R-:W-:Y:S01]  /*7d00*/  FMUL.FTZ R143, R143, R196 ;  /* 0x000000c48f8f7220 */ /* 0x000fe20000410000 */
[----:B------:R-:W-:Y:S01]  /*7d10*/  IADD3 R199, PT, PT, R187, R208, RZ ;  /* 0x000000d0bbc77210 */ /* 0x000fe20007ffe0ff */
[-C--:B------:R-:W-:Y:S01]  /*7d20*/  FMUL.FTZ R68, R68, R197.reuse ;  /* 0x000000c544447220 */ /* 0x080fe20000410000 */
[----:B-1----:R-:W-:Y:S01]  /*7d30*/  F2FP.BF16.F32.PACK_AB R5, R189, R192 ;  /* 0x000000c0bd05723e */ /* 0x002fe200000010ff */
[-C--:B------:R-:W-:Y:S01]  /*7d40*/  FMUL.FTZ R69, R69, R197.reuse ;  /* 0x000000c545457220 */ /* 0x080fe20000410000 */
[-C--:B------:R-:W-:Y:S01]  /*7d50*/  FMUL.FTZ R70, R70, R196.reuse ;  /* 0x000000c446467220 */ /* 0x080fe20000410000 */
[-C--:B-----5:R-:W-:Y:S01]  /*7d60*/  FMUL.FTZ R25, R145, R197.reuse ;  /* 0x000000c591197220 */ /* 0x0a0fe20000410000 */
[----:B------:R-:W-:Y:S01]  /*7d70*/  FMUL.FTZ R71, R71, R196 ;  /* 0x000000c447477220 */ /* 0x000fe20000410000 */
[-C--:B------:R-:W-:Y:S01]  /*7d80*/  FMUL.FTZ R72, R72, R197.reuse ;  /* 0x000000c548487220 */ /* 0x080fe20000410000 */
[-C--:B------:R-:W-:Y:S01]  /*7d90*/  FMUL.FTZ R73, R73, R197.reuse ;  /* 0x000000c549497220 */ /* 0x080fe20000410000 */
[----:B----4-:R-:W-:Y:S01]  /*7da0*/  F2FP.BF16.F32.PACK_AB R7, R3, R164 ;  /* 0x000000a40307723e */ /* 0x010fe200000010ff */
[-C--:B------:R-:W-:Y:S01]  /*7db0*/  FMUL.FTZ R27, R147, R196.reuse ;  /* 0x000000c4931b7220 */ /* 0x080fe20000410000 */
[-C--:B------:R-:W-:Y:S01]  /*7dc0*/  FMUL.FTZ R74, R74, R196.reuse ;  /* 0x000000c44a4a7220 */ /* 0x080fe20000410000 */
[----:B------:R-:W1:Y:S01]  /*7dd0*/  LDSM.16.MT88.4 R144, [R208+0x2000] ;  /* 0x00200000d090783b */ /* 0x000e620000004200 */
[-C--:B------:R-:W-:Y:S01]  /*7de0*/  FMUL.FTZ R75, R75, R196.reuse ;  /* 0x000000c44b4b7220 */ /* 0x080fe20000410000 */
[-C--:B------:R-:W-:Y:S01]  /*7df0*/  FMUL.FTZ R52, R52, R197.reuse ;  /* 0x000000c534347220 */ /* 0x080fe20000410000 */
[-C--:B------:R-:W-:Y:S01]  /*7e00*/  FMUL.FTZ R53, R53, R197.reuse ;  /* 0x000000c535357220 */ /* 0x080fe20000410000 */
[-C--:B------:R-:W-:Y:S01]  /*7e10*/  FMUL.FTZ R54, R54, R196.reuse ;  /* 0x000000c436367220 */ /* 0x080fe20000410000 */
[-C--:B------:R-:W-:Y:S01]  /*7e20*/  FMUL.FTZ R55, R55, R196.reuse ;  /* 0x000000c437377220 */ /* 0x080fe20000410000 */
[C---:B---3--:R-:W-:Y:S01]  /*7e30*/  HMMA.16816.F32.BF16 R24, R4.reuse, R28, R24 ;  /* 0x0000001c0418723c */ /* 0x048fe20000041818 */
[-C--:B------:R-:W-:Y:S01]  /*7e40*/  FMUL.FTZ R56, R56, R197.reuse ;  /* 0x000000c538387220 */ /* 0x080fe20000410000 */
[-C--:B------:R-:W-:Y:S01]  /*7e50*/  FMUL.FTZ R57, R57, R197.reuse ;  /* 0x000000c539397220 */ /* 0x080fe20000410000 */
[-C--:B------:R-:W-:Y:S01]  /*7e60*/  FMUL.FTZ R58, R58, R196.reuse ;  /* 0x000000c43a3a7220 */ /* 0x080fe20000410000 */
[-C--:B------:R-:W-:Y:S01]  /*7e70*/  FMUL.FTZ R59, R59, R196.reuse ;  /* 0x000000c43b3b7220 */ /* 0x080fe20000410000 */
[-C--:B------:R-:W-:Y:S01]  /*7e80*/  FMUL.FTZ R60, R60, R197.reuse ;  /* 0x000000c53c3c7220 */ /* 0x080fe20000410000 */
[-C--:B------:R-:W-:Y:S01]  /*7e90*/  FMUL.FTZ R61, R61, R197.reuse ;  /* 0x000000c53d3d7220 */ /* 0x080fe20000410000 */
[-C--:B------:R-:W-:Y:S01]  /*7ea0*/  FMUL.FTZ R62, R62, R196.reuse ;  /* 0x000000c43e3e7220 */ /* 0x080fe20000410000 */
[C---:B------:R-:W-:Y:S01]  /*7eb0*/  HMMA.16816.F32.BF16 R28, R4.reuse, R30, R140 ;  /* 0x0000001e041c723c */ /* 0x040fe2000004188c */
[----:B------:R-:W3:Y:S01]  /*7ec0*/  LDSM.16.MT88.4 R140, [R199+0x2000] ;  /* 0x00200000c78c783b */ /* 0x000ee20000004200 */
[-C--:B------:R-:W-:Y:S01]  /*7ed0*/  FMUL.FTZ R63, R63, R196.reuse ;  /* 0x000000c43f3f7220 */ /* 0x080fe20000410000 */
[-C--:B------:R-:W-:Y:S01]  /*7ee0*/  FMUL.FTZ R64, R64, R197.reuse ;  /* 0x000000c540407220 */ /* 0x080fe20000410000 */
[-C--:B------:R-:W-:Y:S01]  /*7ef0*/  FMUL.FTZ R65, R65, R197.reuse ;  /* 0x000000c541417220 */ /* 0x080fe20000410000 */
[-C--:B------:R-:W-:Y:S01]  /*7f00*/  FMUL.FTZ R66, R66, R196.reuse ;  /* 0x000000c442427220 */ /* 0x080fe20000410000 */
[-C--:B------:R-:W-:Y:S01]  /*7f10*/  FMUL.FTZ R67, R67, R196.reuse ;  /* 0x000000c443437220 */ /* 0x080fe20000410000 */
[-C--:B------:R-:W-:Y:S01]  /*7f20*/  FMUL.FTZ R16, R152, R197.reuse ;  /* 0x000000c598107220 */ /* 0x080fe20000410000 */
[C---:B--2---:R-:W-:Y:S01]  /*7f30*/  HMMA.16816.F32.BF16 R44, R4.reuse, R136, R44 ;  /* 0x00000088042c723c */ /* 0x044fe2000004182c */
[-C--:B------:R-:W-:Y:S01]  /*7f40*/  FMUL.FTZ R17, R153, R197.reuse ;  /* 0x000000c599117220 */ /* 0x080fe20000410000 */
[-C--:B------:R-:W-:Y:S01]  /*7f50*/  FMUL.FTZ R18, R154, R196.reuse ;  /* 0x000000c49a127220 */ /* 0x080fe20000410000 */
[-C--:B------:R-:W-:Y:S01]  /*7f60*/  FMUL.FTZ R19, R155, R196.reuse ;  /* 0x000000c49b137220 */ /* 0x080fe20000410000 */
[-C--:B------:R-:W-:Y:S01]  /*7f70*/  FMUL.FTZ R148, R148, R197.reuse ;  /* 0x000000c594947220 */ /* 0x080fe20000410000 */
[----:B------:R-:W-:Y:S01]  /*7f80*/  LDSM.16.MT88.4 R152, [R199] ;  /* 0x00000000c798783b */ /* 0x000fe20000004200 */
[-C--:B------:R-:W-:Y:S01]  /*7f90*/  FMUL.FTZ R149, R149, R197.reuse ;  /* 0x000000c595957220 */ /* 0x080fe20000410000 */
[-C--:B------:R-:W-:Y:S01]  /*7fa0*/  FMUL.FTZ R150, R150, R196.reuse ;  /* 0x000000c496967220 */ /* 0x080fe20000410000 */
[C---:B------:R-:W-:Y:S01]  /*7fb0*/  HMMA.16816.F32.BF16 R48, R4.reuse, R138, R48 ;  /* 0x0000008a0430723c */ /* 0x040fe20000041830 */
[----:B------:R-:W2:Y:S01]  /*7fc0*/  LDSM.16.MT88.4 R136, [R166+0x14000] ;  /* 0x01400000a688783b */ /* 0x000ea20000004200 */
[-C--:B------:R-:W-:Y:S01]  /*7fd0*/  FMUL.FTZ R151, R151, R196.reuse ;  /* 0x000000c497977220 */ /* 0x080fe20000410000 */
[-C--:B------:R-:W-:Y:S01]  /*7fe0*/  FMUL.FTZ R92, R92, R197.reuse ;  /* 0x000000c55c5c7220 */ /* 0x080fe20000410000 */
[-C--:B------:R-:W-:Y:S01]  /*7ff0*/  FMUL.FTZ R93, R93, R197.reuse ;  /* 0x000000c55d5d7220 */ /* 0x080fe20000410000 */
[-C--:B------:R-:W-:Y:S01]  /*8000*/  FMUL.FTZ R94, R94, R196.reuse ;  /* 0x000000c45e5e7220 */ /* 0x080fe20000410000 */
[-C--:B------:R-:W-:Y:S01]  /*8010*/  FMUL.FTZ R95, R95, R196.reuse ;  /* 0x000000c45f5f7220 */ /* 0x080fe20000410000 */
[-C--:B------:R-:W-:Y:S01]  /*8020*/  FMUL.FTZ R96, R96, R197.reuse ;  /* 0x000000c560607220 */ /* 0x080fe20000410000 */
[C---:B------:R-:W-:Y:S01]  /*8030*/  HMMA.16816.F32.BF16 R16, R4.reuse, R20, R16 ;  /* 0x000000140410723c */ /* 0x040fe20000041810 */
[-C--:B------:R-:W-:Y:S01]  /*8040*/  FMUL.FTZ R97, R97, R197.reuse ;  /* 0x000000c561617220 */ /* 0x080fe20000410000 */
[-C--:B------:R-:W-:Y:S01]  /*8050*/  FMUL.FTZ R98, R98, R196.reuse ;  /* 0x000000c462627220 */ /* 0x080fe20000410000 */
[-C--:B------:R-:W-:Y:S01]  /*8060*/  FMUL.FTZ R99, R99, R196.reuse ;  /* 0x000000c463637220 */ /* 0x080fe20000410000 */
[-C--:B------:R-:W-:Y:S01]  /*8070*/  FMUL.FTZ R76, R76, R197.reuse ;  /* 0x000000c54c4c7220 */ /* 0x080fe20000410000 */
[-C--:B------:R-:W-:Y:S01]  /*8080*/  FMUL.FTZ R77, R77, R197.reuse ;  /* 0x000000c54d4d7220 */ /* 0x080fe20000410000 */
[-C--:B------:R-:W-:Y:S01]  /*8090*/  FMUL.FTZ R78, R78, R196.reuse ;  /* 0x000000c44e4e7220 */ /* 0x080fe20000410000 */
[-C--:B------:R-:W-:Y:S01]  /*80a0*/  FMUL.FTZ R79, R79, R196.reuse ;  /* 0x000000c44f4f7220 */ /* 0x080fe20000410000 */
[C---:B-1----:R-:W-:Y:S01]  /*80b0*/  HMMA.16816.F32.BF16 R52, R4.reuse, R144, R52 ;  /* 0x000000900434723c */ /* 0x042fe20000041834 */
        /* <DEDUP_REMOVED lines=8> */
[----:B------:R-:W1:Y:S01]  /*8140*/  LDSM.16.MT88.4 R144, [R207+0x14000] ;  /* 0x01400000cf90783b */ /* 0x000e620000004200 */
[-C--:B------:R-:W-:Y:S01]  /*8150*/  FMUL.FTZ R135, R135, R196.reuse ;  /* 0x000000c487877220 */ /* 0x080fe20000410000 */
        /* <DEDUP_REMOVED lines=14> */
[----:B------:R-:W-:Y:S01]  /*8240*/  LDSM.16.MT88.4 R140, [R208+0x4000] ;  /* 0x00400000d08c783b */ /* 0x000fe20000004200 */
        /* <DEDUP_REMOVED lines=29> */
[----:B------:R-:W-:Y:S01]  /*8420*/  FFMA.FTZ R187, R201, UR5, -R212 ;  /* 0x00000005c9bb7c23 */ /* 0x000fe200080108d4 */
[C---:B-1----:R-:W-:Y:S01]  /*8430*/  HMMA.16816.F32.BF16 R76, R4.reuse, R144, R76 ;  /* 0x00000090044c723c */ /* 0x042fe2000004184c */
[-C--:B------:R-:W-:Y:S01]  /*8440*/  FMUL.FTZ R156, R156, R197.reuse ;  /* 0x000000c59c9c7220 */ /* 0x080fe20000410000 */
[-C--:B------:R-:W-:Y:S01]  /*8450*/  FMUL.FTZ R157, R157, R197.reuse ;  /* 0x000000c59d9d7220 */ /* 0x080fe20000410000 */
[-C--:B------:R-:W-:Y:S01]  /*8460*/  FMUL.FTZ R158, R158, R196.reuse ;  /* 0x000000c49e9e7220 */ /* 0x080fe20000410000 */
[-C--:B------:R-:W-:Y:S01]  /*8470*/  FMUL.FTZ R159, R159, R196.reuse ;  /* 0x000000c49f9f7220 */ /* 0x080fe20000410000 */
[--C-:B------:R-:W-:Y:S01]  /*8480*/  FFMA.FTZ R201, R169, UR5, -R182.reuse ;  /* 0x00000005a9c97c23 */ /* 0x100fe200080108b6 */
[--C-:B------:R-:W-:Y:S01]  /*8490*/  FFMA.FTZ R206, R173, UR5, -R182.reuse ;  /* 0x00000005adce7c23 */ /* 0x100fe200080108b6 */
[--C-:B------:R-:W-:Y:S01]  /*84a0*/  FFMA.FTZ R200, R171, UR5, -R182.reuse ;  /* 0x00000005abc87c23 */ /* 0x100fe200080108b6 */
[C---:B------:R-:W-:Y:S01]  /*84b0*/  HMMA.16816.F32.BF16 R80, R4.reuse, R146, R80 ;  /* 0x000000920450723c */ /* 0x040fe20000041850 */
[----:B------:R-:W-:Y:S01]  /*84c0*/  LDSM.16.MT88.4 R144, [R166+0x16000] ;  /* 0x01600000a690783b */ /* 0x000fe20000004200 */
[----:B------:R-:W-:Y:S01]  /*84d0*/  FFMA.FTZ R205, R205, UR5, -R182 ;  /* 0x00000005cdcd7c23 */ /* 0x000fe200080108b6 */
[----:B------:R-:W-:Y:S01]  /*84e0*/  MUFU.EX2 R204, R204 ;  /* 0x000000cc00cc7308 */ /* 0x000fe20000000800 */
[-C--:B------:R-:W-:Y:S01]  /*84f0*/  FMUL.FTZ R108, R108, R197.reuse ;  /* 0x000000c56c6c7220 */ /* 0x080fe20000410000 */
[-C--:B------:R-:W-:Y:S01]  /*8500*/  FMUL.FTZ R109, R109, R197.reuse ;  /* 0x000000c56d6d7220 */ /* 0x080fe20000410000 */
[-C--:B------:R-:W-:Y:S01]  /*8510*/  FMUL.FTZ R110, R110, R196.reuse ;  /* 0x000000c46e6e7220 */ /* 0x080fe20000410000 */
[----:B------:R-:W1:Y:S01]  /*8520*/  MUFU.EX2 R203, R203 ;  /* 0x000000cb00cb7308 */ /* 0x000e620000000800 */
[C---:B------:R-:W-:Y:S01]  /*8530*/  HMMA.16816.F32.BF16 R32, R4.reuse, R152, R32 ;  /* 0x000000980420723c */ /* 0x040fe20000041820 */
[-C--:B------:R-:W-:Y:S01]  /*8540*/  FMUL.FTZ R111, R111, R196.reuse ;  /* 0x000000c46f6f7220 */ /* 0x080fe20000410000 */
[-C--:B------:R-:W-:Y:S01]  /*8550*/  FMUL.FTZ R112, R112, R197.reuse ;  /* 0x000000c570707220 */ /* 0x080fe20000410000 */
[----:B------:R-:W-:Y:S01]  /*8560*/  MUFU.EX2 R202, R202 ;  /* 0x000000ca00ca7308 */ /* 0x000fe20000000800 */
[-C--:B------:R-:W-:Y:S01]  /*8570*/  FMUL.FTZ R113, R113, R197.reuse ;  /* 0x000000c571717220 */ /* 0x080fe20000410000 */
[-C--:B------:R-:W-:Y:S01]  /*8580*/  FMUL.FTZ R114, R114, R196.reuse ;  /* 0x000000c472727220 */ /* 0x080fe20000410000 */
[-C--:B------:R-:W-:Y:S01]  /*8590*/  FMUL.FTZ R115, R115, R196.reuse ;  /* 0x000000c473737220 */ /* 0x080fe20000410000 */
[----:B------:R-:W-:Y:S01]  /*85a0*/  MUFU.EX2 R187, R187 ;  /* 0x000000bb00bb7308 */ /* 0x000fe20000000800 */
[C---:B------:R-:W-:Y:S01]  /*85b0*/  HMMA.16816.F32.BF16 R132, R4.reuse, R154, R132 ;  /* 0x0000009a0484723c */ /* 0x040fe20000041884 */
[----:B------:R-:W-:Y:S01]  /*85c0*/  LDSM.16.MT88.4 R152, [R199+0x6000] ;  /* 0x00600000c798783b */ /* 0x000fe20000004200 */
[-C--:B------:R-:W-:Y:S01]  /*85d0*/  FMUL.FTZ R124, R124, R197.reuse ;  /* 0x000000c57c7c7220 */ /* 0x080fe20000410000 */
[----:B------:R-:W-:Y:S01]  /*85e0*/  MUFU.EX2 R201, R201 ;  /* 0x000000c900c97308 */ /* 0x000fe20000000800 */
[-C--:B------:R-:W-:Y:S01]  /*85f0*/  FMUL.FTZ R125, R125, R197.reuse ;  /* 0x000000c57d7d7220 */ /* 0x080fe20000410000 */
[-C--:B------:R-:W-:Y:S01]  /*8600*/  FMUL.FTZ R126, R126, R196.reuse ;  /* 0x000000c47e7e7220 */ /* 0x080fe20000410000 */
[-C--:B------:R-:W-:Y:S01]  /*8610*/  FMUL.FTZ R127, R127, R196.reuse ;  /* 0x000000c47f7f7220 */ /* 0x080fe20000410000 */
[----:B------:R-:W4:Y:S01]  /*8620*/  MUFU.EX2 R206, R206 ;  /* 0x000000ce00ce7308 */ /* 0x000f220000000800 */
[C---:B--2---:R-:W-:Y:S01]  /*8630*/  HMMA.16816.F32.BF16 R92, R4.reuse, R136, R92 ;  /* 0x00000088045c723c */ /* 0x044fe2000004185c */
[-C--:B------:R-:W-:Y:S01]  /*8640*/  FMUL.FTZ R128, R128, R197.reuse ;  /* 0x000000c580807220 */ /* 0x080fe20000410000 */
[-C--:B------:R-:W-:Y:S01]  /*8650*/  FMUL.FTZ R129, R129, R197.reuse ;  /* 0x000000c581817220 */ /* 0x080fe20000410000 */
[----:B------:R-:W-:Y:S01]  /*8660*/  MUFU.EX2 R200, R200 ;  /* 0x000000c800c87308 */ /* 0x000fe20000000800 */
[-C--:B------:R-:W-:Y:S01]  /*8670*/  FMUL.FTZ R130, R130, R196.reuse ;  /* 0x000000c482827220 */ /* 0x080fe20000410000 */
[-C--:B------:R-:W-:Y:S01]  /*8680*/  FMUL.FTZ R131, R131, R196.reuse ;  /* 0x000000c483837220 */ /* 0x080fe20000410000 */
[----:B------:R-:W-:Y:S01]  /*8690*/  LDSM.16.MT88.4 R172, [R207+0x12800] ;  /* 0x01280000cfac783b */ /* 0x000fe20000004200 */
[----:B------:R-:W2:Y:S01]  /*86a0*/  MUFU.EX2 R205, R205 ;  /* 0x000000cd00cd7308 */ /* 0x000ea20000000800 */
[C---:B------:R-:W-:Y:S01]  /*86b0*/  HMMA.16816.F32.BF16 R96, R4.reuse, R138, R96 ;  /* 0x0000008a0460723c */ /* 0x040fe20000041860 */
[--C-:B------:R-:W-:Y:S01]  /*86c0*/  FFMA.FTZ R214, R219, UR5, -R212.reuse ;  /* 0x00000005dbd67c23 */ /* 0x100fe200080108d4 */
[----:B------:R-:W5:Y:S01]  /*86d0*/  LDSM.16.MT88.4 R136, [R208+0x6000] ;  /* 0x00600000d088783b */ /* 0x000f620000004200 */
[--C-:B------:R-:W-:Y:S01]  /*86e0*/  FFMA.FTZ R218, R229, UR5, -R212.reuse ;  /* 0x00000005e5da7c23 */ /* 0x100fe200080108d4 */
[----:B------:R-:W-:Y:S01]  /*86f0*/  FFMA.FTZ R219, R235, UR5, -R212 ;  /* 0x00000005ebdb7c23 */ /* 0x000fe200080108d4 */
[--C-:B------:R-:W-:Y:S01]  /*8700*/  FFMA.FTZ R226, R217, UR5, -R182.reuse ;  /* 0x00000005d9e27c23 */ /* 0x100fe200080108b6 */
[----:B------:R-:W-:Y:S01]  /*8710*/  LDSM.16.MT88.4 R168, [R208+0x2800] ;  /* 0x00280000d0a8783b */ /* 0x000fe20000004200 */
[--C-:B------:R-:W-:Y:S01]  /*8720*/  FFMA.FTZ R227, R227, UR5, -R182.reuse ;  /* 0x00000005e3e37c23 */ /* 0x100fe200080108b6 */
[C---:B------:R-:W-:Y:S01]  /*8730*/  HMMA.16816.F32.BF16 R84, R4.reuse, R140, R84 ;  /* 0x0000008c0454723c */ /* 0x040fe20000041854 */
[--C-:B------:R-:W-:Y:S01]  /*8740*/  FFMA.FTZ R220, R237, UR5, -R182.reuse ;  /* 0x00000005eddc7c23 */ /* 0x100fe200080108b6 */
[----:B------:R-:W-:Y:S01]  /*8750*/  LDSM.16.MT88.4 R160, [R166+0x14800] ;  /* 0x01480000a6a0783b */ /* 0x000fe20000004200 */
[----:B------:R-:W-:Y:S01]  /*8760*/  FFMA.FTZ R229, R239, UR5, -R182 ;  /* 0x00000005efe57c23 */ /* 0x000fe200080108b6 */
[--C-:B------:R-:W-:Y:S01]  /*8770*/  FFMA.FTZ R241, R241, UR5, -R212.reuse ;  /* 0x00000005f1f17c23 */ /* 0x100fe200080108d4 */
[----:B------:R-:W-:Y:S01]  /*8780*/  MUFU.EX2 R214, R214 ;  /* 0x000000d600d67308 */ /* 0x000fe20000000800 */
[--C-:B------:R-:W-:Y:S01]  /*8790*/  FFMA.FTZ R215, R215, UR5, -R212.reuse ;  /* 0x00000005d7d77c23 */ /* 0x100fe200080108d4 */
[----:B------:R-:W-:Y:S01]  /*87a0*/  FFMA.FTZ R228, R213, UR5, -R212 ;  /* 0x00000005d5e47c23 */ /* 0x000fe200080108d4 */
[C---:B------:R-:W-:Y:S01]  /*87b0*/  HMMA.16816.F32.BF16 R88, R4.reuse, R142, R88 ;  /* 0x0000008e0458723c */ /* 0x040fe20000041858 */
[----:B------:R-:W1:Y:S01]  /*87c0*/  LDSM.16.MT88.4 R140, [R207+0x16000] ;  /* 0x01600000cf8c783b */ /* 0x000e620000004200 */
[----:B------:R-:W2:Y:S01]  /*87d0*/  MUFU.EX2 R219, R219 ;  /* 0x000000db00db7308 */ /* 0x000ea20000000800 */
[----:B------:R-:W-:Y:S01]  /*87e0*/  FFMA.FTZ R230, R183, UR5, -R182 ;  /* 0x00000005b7e67c23 */ /* 0x000fe200080108b6 */
[----:B------:R-:W-:Y:S01]  /*87f0*/  FFMA.FTZ R198, R233, R197, R198 ;  /* 0x000000c5e9c67223 */ /* 0x000fe200000100c6 */
[----:B------:R-:W-:Y:S01]  /*8800*/  FFMA.FTZ R192, R231, R196, R192 ;  /* 0x000000c4e7c07223 */ /* 0x000fe200000100c0 */
[----:B------:R-:W-:Y:S01]  /*8810*/  MUFU.EX2 R218, R218 ;  /* 0x000000da00da7308 */ /* 0x000fe20000000800 */
[----:B------:R-:W-:Y:S01]  /*8820*/  PLOP3.LUT P1, PT, PT, PT, UP0, 0x80, 0x8 ;  /* 0x000000000008781c */ /* 0x000fe20003f2f008 */
[----:B---3--:R-:W-:Y:S01]  /*8830*/  HMMA.16816.F32.BF16 R36, R4, R148, R36 ;  /* 0x000000940424723c */ /* 0x008fe20000041824 */
[----:B------:R-:W-:Y:S01]  /*8840*/  FADD.FTZ R195, R195, R198 ;  /* 0x000000c6c3c37221 */ /* 0x000fe20000010000 */
[----:B------:R-:W-:Y:S01]  /*8850*/  MUFU.EX2 R217, R241 ;  /* 0x000000f100d97308 */ /* 0x000fe20000000800 */
[----:B------:R-:W-:-:S02]  /*8860*/  FADD.FTZ R189, R189, R192 ;  /* 0x000000c0bdbd7221 */ /* 0x000fc40000010000 */
[----:B------:R-:W-:Y:S01]  /*8870*/  FADD.FTZ R194, R194, R195 ;  /* 0x000000c3c2c27221 */ /* 0x000fe20000010000 */
[----:B------:R-:W-:Y:S02]  /*8880*/  MUFU.EX2 R226, R226 ;  /* 0x000000e200e27308 */ /* 0x000fe40000000800 */
[----:B------:R-:W-:Y:S01]  /*8890*/  HMMA.16816.F32.BF16 R40, R4, R150, R40 ;  /* 0x000000960428723c */ /* 0x000fe20000041828 */
[----:B------:R-:W3:Y:S01]  /*88a0*/  LDSM.16.MT88.4 R148, [R166+0x10800] ;  /* 0x01080000a694783b */ /* 0x000ee20000004200 */
[----:B------:R-:W3:Y:S01]  /*88b0*/  MUFU.EX2 R227, R227 ;  /* 0x000000e300e37308 */ /* 0x000ee20000000800 */
[----:B------:R-:W-:-:S03]  /*88c0*/  FADD.FTZ R193, R193, R194 ;  /* 0x000000c2c1c17221 */ /* 0x000fc60000010000 */
[----:B------:R-:W-:Y:S02]  /*88d0*/  MUFU.EX2 R220, R220 ;  /* 0x000000dc00dc7308 */ /* 0x000fe40000000800 */
[C---:B------:R-:W-:Y:S02]  /*88e0*/  HMMA.16816.F32.BF16 R8, R4.reuse, R12, R8 ;  /* 0x0000000c0408723c */ /* 0x040fe40000041808 */
[----:B------:R-:W3:Y:S04]  /*88f0*/  MUFU.EX2 R229, R229 ;  /* 0x000000e500e57308 */ /* 0x000ee80000000800 */
[----:B------:R4:W-:Y:S02]  /*8900*/  MUFU.EX2 R213, R215 ;  /* 0x000000d700d57308 */ /* 0x0009e40000000800 */
[C---:B-----5:R-:W-:Y:S02]  /*8910*/  HMMA.16816.F32.BF16 R116, R4.reuse, R136, R116 ;  /* 0x000000880474723c */ /* 0x060fe40000041874 */
[----:B------:R-:W5:Y:S04]  /*8920*/  MUFU.EX2 R228, R228 ;  /* 0x000000e400e47308 */ /* 0x000f680000000800 */
[----:B------:R-:W-:Y:S02]  /*8930*/  MUFU.EX2 R230, R230 ;  /* 0x000000e600e67308 */ /* 0x000fe40000000800 */
[----:B------:R-:W-:Y:S01]  /*8940*/  HMMA.16816.F32.BF16 R120, R4, R138, R120 ;  /* 0x0000008a0478723c */ /* 0x000fe20000041878 */
[----:B------:R-:W5:Y:S01]  /*8950*/  LDSM.16.MT88.4 R136, [R199+0x800] ;  /* 0x00080000c788783b */ /* 0x000f620000004200 */
[----:B----4-:R-:W-:-:S06]  /*8960*/  FFMA.FTZ R215, R180, UR5, -R182 ;  /* 0x00000005b4d77c23 */ /* 0x010fcc00080108b6 */
[C---:B------:R-:W-:Y:S01]  /*8970*/  HMMA.16816.F32.BF16 R100, R4.reuse, R144, R100 ;  /* 0x000000900464723c */ /* 0x040fe20000041864 */
[----:B------:R-:W-:Y:S07]  /*8980*/  MUFU.EX2 R215, R215 ;  /* 0x000000d700d77308 */ /* 0x000fee0000000800 */
[C---:B------:R-:W-:Y:S01]  /*8990*/  HMMA.16816.F32.BF16 R104, R4.reuse, R146, R104 ;  /* 0x000000920468723c */ /* 0x040fe20000041868 */
[----:B------:R-:W4:Y:S07]  /*89a0*/  LDSM.16.MT88.4 R144, [R207+0x10800] ;  /* 0x01080000cf90783b */ /* 0x000f2e0000004200 */
[C---:B------:R-:W-:Y:S01]  /*89b0*/  HMMA.16816.F32.BF16 R12, R4.reuse, R14, R156 ;  /* 0x0000000e040c723c */ /* 0x040fe2000004189c */
[----:B------:R-:W-:Y:S07]  /*89c0*/  LDSM.16.MT88.4 R156, [R207+0x14800] ;  /* 0x01480000cf9c783b */ /* 0x000fee0000004200 */
[C---:B-1----:R-:W-:Y:S08]  /*89d0*/  HMMA.16816.F32.BF16 R108, R4.reuse, R140, R108 ;  /* 0x0000008c046c723c */ /* 0x042ff0000004186c */
[C---:B------:R-:W-:Y:S01]  /*89e0*/  HMMA.16816.F32.BF16 R112, R4.reuse, R142, R112 ;  /* 0x0000008e0470723c */ /* 0x040fe20000041870 */
[----:B------:R-:W1:Y:S07]  /*89f0*/  LDSM.16.MT88.4 R140, [R208+0x800] ;  /* 0x00080000d08c783b */ /* 0x000e6e0000004200 */
[C---:B------:R-:W-:Y:S08]  /*8a00*/  HMMA.16816.F32.BF16 R124, R4.reuse, R152, R124 ;  /* 0x00000098047c723c */ /* 0x040ff0000004187c */
[----:B------:R-:W-:Y:S01]  /*8a10*/  HMMA.16816.F32.BF16 R4, R4, R154, R128 ;  /* 0x0000009a0404723c */ /* 0x000fe20000041880 */
[----:B------:R-:W1:Y:S01]  /*8a20*/  LDSM.16.MT88.4 R152, [R199+0x2800] ;  /* 0x00280000c798783b */ /* 0x000e620000004200 */
[----:B------:R-:W-:Y:S01]  /*8a30*/  F2FP.BF16.F32.PACK_AB R128, R203, R204 ;  /* 0x000000cccb80723e */ /* 0x000fe200000010ff */
[----:B------:R-:W-:Y:S01]  /*8a40*/  FADD.FTZ R204, R204, R193 ;  /* 0x000000c1cccc7221 */ /* 0x000fe20000010000 */
[----:B------:R-:W-:-:S02]  /*8a50*/  F2FP.BF16.F32.PACK_AB R129, R206, R201 ;  /* 0x000000c9ce81723e */ /* 0x000fc400000010ff */
[----:B------:R-:W-:Y:S01]  /*8a60*/  F2FP.BF16.F32.PACK_AB R130, R187, R202 ;  /* 0x000000cabb82723e */ /* 0x000fe200000010ff */
[----:B------:R-:W-:Y:S01]  /*8a70*/  FADD.FTZ R203, R203, R204 ;  /* 0x000000cccbcb7221 */ /* 0x000fe20000010000 */
[----:B--2---:R-:W-:-:S03]  /*8a80*/  F2FP.BF16.F32.PACK_AB R131, R205, R200 ;  /* 0x000000c8cd83723e */ /* 0x004fc600000010ff */
[----:B------:R-:W-:-:S04]  /*8a90*/  FADD.FTZ R202, R202, R203 ;  /* 0x000000cbcaca7221 */ /* 0x000fc80000010000 */
[----:B---3--:R-:W-:Y:S01]  /*8aa0*/  HMMA.16816.F32.BF16 R8, R128, R148, R8 ;  /* 0x000000948008723c */ /* 0x008fe20000041808 */
[----:B------:R-:W-:-:S07]  /*8ab0*/  FADD.FTZ R187, R187, R202 ;  /* 0x000000cabbbb7221 */ /* 0x000fce0000010000 */
[C---:B------:R-:W-:Y:S01]  /*8ac0*/  HMMA.16816.F32.BF16 R12, R128.reuse, R150, R12 ;  /* 0x00000096800c723c */ /* 0x040fe2000004180c */
[----:B------:R-:W2:Y:S07]  /*8ad0*/  LDSM.16.MT88.4 R148, [R208+0x4800] ;  /* 0x00480000d094783b */ /* 0x000eae0000004200 */
[C---:B-----5:R-:W-:Y:S08]  /*8ae0*/  HMMA.16816.F32.BF16 R32, R128.reuse, R136, R32 ;  /* 0x000000888020723c */ /* 0x060ff00000041820 */
        /* <DEDUP_REMOVED lines=20> */
[C---:B----4-:R-:W-:Y:S08]  /*8c30*/  HMMA.16816.F32.BF16 R92, R128.reuse, R144, R92 ;  /* 0x00000090805c723c */ /* 0x050ff0000004185c */
[C---:B------:R-:W-:Y:S01]  /*8c40*/  HMMA.16816.F32.BF16 R96, R128.reuse, R146, R96 ;  /* 0x000000928060723c */ /* 0x040fe20000041860 */
[----:B------:R-:W4:Y:S07]  /*8c50*/  LDSM.16.MT88.4 R144, [R199+0x1000] ;  /* 0x00100000c790783b */ /* 0x000f2e0000004200 */
        /* <DEDUP_REMOVED lines=12> */
[C---:B-1----:R-:W-:Y:S08]  /*8d20*/  HMMA.16816.F32.BF16 R100, R128.reuse, R140, R100 ;  /* 0x0000008c8064723c */ /* 0x042ff00000041864 */
[C---:B------:R-:W-:Y:S01]  /*8d30*/  HMMA.16816.F32.BF16 R104, R128.reuse, R142, R104 ;  /* 0x0000008e8068723c */ /* 0x040fe20000041868 */
[----:B------:R-:W1:Y:S07]  /*8d40*/  LDSM.16.MT88.4 R140, [R207+0x11000] ;  /* 0x01100000cf8c783b */ /* 0x000e6e0000004200 */
[C---:B-----5:R-:W-:Y:S08]  /*8d50*/  HMMA.16816.F32.BF16 R116, R128.reuse, R152, R116 ;  /* 0x000000988074723c */ /* 0x060ff00000041874 */
[C---:B------:R-:W-:Y:S01]  /*8d60*/  HMMA.16816.F32.BF16 R120, R128.reuse, R154, R120 ;  /* 0x0000009a8078723c */ /* 0x040fe20000041878 */
[----:B------:R-:W5:Y:S07]  /*8d70*/  LDSM.16.MT88.4 R152, [R208+0x3000] ;  /* 0x00300000d098783b */ /* 0x000f6e0000004200 */
[C---:B------:R-:W-:Y:S08]  /*8d80*/  HMMA.16816.F32.BF16 R124, R128.reuse, R156, R124 ;  /* 0x0000009c807c723c */ /* 0x040ff0000004187c */
[----:B------:R-:W-:Y:S01]  /*8d90*/  HMMA.16816.F32.BF16 R128, R128, R158, R4 ;  /* 0x0000009e8080723c */ /* 0x000fe20000041804 */
[----:B------:R-:W-:Y:S01]  /*8da0*/  F2FP.BF16.F32.PACK_AB R4, R219, R214 ;  /* 0x000000d6db04723e */ /* 0x000fe200000010ff */
[----:B------:R-:W-:Y:S01]  /*8db0*/  LDSM.16.MT88.4 R156, [R207+0x15000] ;  /* 0x01500000cf9c783b */ /* 0x000fe20000004200 */
[----:B------:R-:W-:Y:S01]  /*8dc0*/  F2FP.BF16.F32.PACK_AB R5, R227, R226 ;  /* 0x000000e2e305723e */ /* 0x000fe200000010ff */
[----:B------:R-:W-:Y:S01]  /*8dd0*/  FADD.FTZ R214, R214, R187 ;  /* 0x000000bbd6d67221 */ /* 0x000fe20000010000 */
[----:B------:R-:W-:-:S02]  /*8de0*/  F2FP.BF16.F32.PACK_AB R6, R217, R218 ;  /* 0x000000dad906723e */ /* 0x000fc400000010ff */
[----:B------:R-:W-:Y:S01]  /*8df0*/  F2FP.BF16.F32.PACK_AB R7, R229, R220 ;  /* 0x000000dce507723e */ /* 0x000fe200000010ff */
[----:B------:R-:W-:-:S04]  /*8e00*/  FADD.FTZ R219, R219, R214 ;  /* 0x000000d6dbdb7221 */ /* 0x000fc80000010000 */
[----:B------:R-:W-:Y:S02]  /*8e10*/  FADD.FTZ R218, R218, R219 ;  /* 0x000000dbdada7221 */ /* 0x000fe40000010000 */
[----:B--2---:R-:W-:Y:S02]  /*8e20*/  HMMA.16816.F32.BF16 R8, R4, R148, R8 ;  /* 0x000000940408723c */ /* 0x004fe40000041808 */
[----:B------:R-:W-:-:S06]  /*8e30*/  FADD.FTZ R218, R217, R218 ;  /* 0x000000dad9da7221 */ /* 0x000fcc0000010000 */
[C---:B------:R-:W-:Y:S01]  /*8e40*/  HMMA.16816.F32.BF16 R12, R4.reuse, R150, R12 ;  /* 0x00000096040c723c */ /* 0x040fe2000004180c */
[----:B------:R-:W2:Y:S07]  /*8e50*/  LDSM.16.MT88.4 R148, [R208+0x5000] ;  /* 0x00500000d094783b */ /* 0x000eae0000004200 */
[C---:B---3--:R-:W-:Y:S08]  /*8e60*/  HMMA.16816.F32.BF16 R24, R4.reuse, R136, R24 ;  /* 0x000000880418723c */ /* 0x048ff00000041818 */
[C---:B------:R-:W-:Y:S08]  /*8e70*/  HMMA.16816.F32.BF16 R28, R4.reuse, R138, R28 ;  /* 0x0000008a041c723c */ /* 0x040ff0000004181c */
[C---:B----4-:R-:W-:Y:S01]  /*8e80*/  HMMA.16816.F32.BF16 R136, R4.reuse, R144, R32 ;  /* 0x000000900488723c */ /* 0x050fe20000041820 */
[----:B------:R-:W3:Y:S07]  /*8e90*/  LDSM.16.MT88.4 R32, [R166+0x17000] ;  /* 0x01700000a620783b */ /* 0x000eee0000004200 */
[C---:B------:R-:W-:Y:S01]  /*8ea0*/  HMMA.16816.F32.BF16 R132, R4.reuse, R146, R132 ;  /* 0x000000920484723c */ /* 0x040fe20000041884 */
[----:B------:R-:W4:Y:S07]  /*8eb0*/  LDSM.16.MT88.4 R144, [R207+0x17000] ;  /* 0x01700000cf90783b */ /* 0x000f2e0000004200 */
[C---:B-1----:R-:W-:Y:S08]  /*8ec0*/  HMMA.16816.F32.BF16 R16, R4.reuse, R140, R16 ;  /* 0x0000008c0410723c */ /* 0x042ff00000041810 */
[C---:B------:R-:W-:Y:S01]  /*8ed0*/  HMMA.16816.F32.BF16 R20, R4.reuse, R142, R20 ;  /* 0x0000008e0414723c */ /* 0x040fe20000041814 */
[----:B------:R-:W1:Y:S07]  /*8ee0*/  LDSM.16.MT88.4 R140, [R199+0x5000] ;  /* 0x00500000c78c783b */ /* 0x000e6e0000004200 */
[C---:B-----5:R-:W-:Y:S08]  /*8ef0*/  HMMA.16816.F32.BF16 R52, R4.reuse, R152, R52 ;  /* 0x000000980434723c */ /* 0x060ff00000041834 */
[C---:B------:R-:W-:Y:S01]  /*8f00*/  HMMA.16816.F32.BF16 R56, R4.reuse, R154, R56 ;  /* 0x0000009a0438723c */ /* 0x040fe20000041838 */
[----:B------:R-:W5:Y:S07]  /*8f10*/  LDSM.16.MT88.4 R152, [R208+0x7000] ;  /* 0x00700000d098783b */ /* 0x000f6e0000004200 */
[C---:B--2---:R-:W-:Y:S08]  /*8f20*/  HMMA.16816.F32.BF16 R84, R4.reuse, R148, R84 ;  /* 0x000000940454723c */ /* 0x044ff00000041854 */
[C---:B------:R-:W-:Y:S01]  /*8f30*/  HMMA.16816.F32.BF16 R88, R4.reuse, R150, R88 ;  /* 0x000000960458723c */ /* 0x040fe20000041858 */
[----:B------:R-:W2:Y:S07]  /*8f40*/  LDSM.16.MT88.4 R148, [R199+0x7000] ;  /* 0x00700000c794783b */ /* 0x000eae0000004200 */
[C---:B------:R-:W-:Y:S08]  /*8f50*/  HMMA.16816.F32.BF16 R76, R4.reuse, R156, R76 ;  /* 0x0000009c044c723c */ /* 0x040ff0000004184c */
[C---:B------:R-:W-:Y:S01]  /*8f60*/  HMMA.16816.F32.BF16 R80, R4.reuse, R158, R80 ;  /* 0x0000009e0450723c */ /* 0x040fe20000041850 */
[----:B------:R-:W2:Y:S07]  /*8f70*/  LDSM.16.MT88.4 R156, [R166+0x11800] ;  /* 0x01180000a69c783b */ /* 0x000eae0000004200 */
[----:B---3--:R-:W-:Y:S01]  /*8f80*/  HMMA.16816.F32.BF16 R100, R4, R32, R100 ;  /* 0x000000200464723c */ /* 0x008fe20000041864 */
[----:B------:R-:W-:Y:S01]  /*8f90*/  FFMA.FTZ R32, R211, UR5, -R212 ;  /* 0x00000005d3207c23 */ /* 0x000fe200080108d4 */
[----:B------:R-:W-:-:S06]  /*8fa0*/  FFMA.FTZ R211, R209, UR5, -R182 ;  /* 0x00000005d1d37c23 */ /* 0x000fcc00080108b6 */
[C---:B----4-:R-:W-:Y:S01]  /*8fb0*/  HMMA.16816.F32.BF16 R108, R4.reuse, R144, R108 ;  /* 0x00000090046c723c */ /* 0x050fe2000004186c */
[----:B------:R-:W-:Y:S01]  /*8fc0*/  FFMA.FTZ R144, R210, UR5, -R212 ;  /* 0x00000005d2907c23 */ /* 0x000fe200080108d4 */
[----:B------:R-:W-:Y:S01]  /*8fd0*/  FFMA.FTZ R212, R181, UR5, -R182 ;  /* 0x00000005b5d47c23 */ /* 0x000fe200080108b6 */
[----:B------:R3:W-:Y:S01]  /*8fe0*/  MUFU.EX2 R210, R32 ;  /* 0x0000002000d27308 */ /* 0x0007e20000000800 */
[----:B------:R-:W-:Y:S03]  /*8ff0*/  LDSM.16.MT88.4 R180, [R207+0x13800] ;  /* 0x01380000cfb4783b */ /* 0x000fe60000004200 */
[----:B------:R4:W-:Y:S01]  /*9000*/  MUFU.EX2 R209, R144 ;  /* 0x0000009000d17308 */ /* 0x0009e20000000800 */
[C---:B------:R-:W-:Y:S03]  /*9010*/  HMMA.16816.F32.BF16 R36, R4.reuse, R176, R36 ;  /* 0x000000b00424723c */ /* 0x040fe60000041824 */
[----:B------:R-:W2:Y:S04]  /*9020*/  MUFU.EX2 R211, R211 ;  /* 0x000000d300d37308 */ /* 0x000ea80000000800 */
[----:B------:R-:W2:Y:S01]  /*9030*/  MUFU.EX2 R212, R212 ;  /* 0x000000d400d47308 */ /* 0x000ea20000000800 */
        /* <DEDUP_REMOVED lines=9> */
[C---:B------:R-:W-:Y:S08]  /*90d0*/  HMMA.16816.F32.BF16 R72, R4.reuse, R162, R72 ;  /* 0x000000a20448723c */ /* 0x040ff00000041848 */
[C---:B-1----:R-:W-:Y:S08]  /*90e0*/  HMMA.16816.F32.BF16 R92, R4.reuse, R140, R92 ;  /* 0x0000008c045c723c */ /* 0x042ff0000004185c */
[C---:B------:R-:W-:Y:S01]  /*90f0*/  HMMA.16816.F32.BF16 R96, R4.reuse, R142, R96 ;  /* 0x0000008e0460723c */ /* 0x040fe20000041860 */
[----:B------:R-:W1:Y:S07]  /*9100*/  LDSM.16.MT88.4 R140, [R166+0x13800] ;  /* 0x01380000a68c783b */ /* 0x000e6e0000004200 */
[C---:B------:R-:W-:Y:S01]  /*9110*/  HMMA.16816.F32.BF16 R104, R4.reuse, R34, R104 ;  /* 0x000000220468723c */ /* 0x040fe20000041868 */
[----:B---3--:R-:W-:Y:S07]  /*9120*/  LDSM.16.MT88.4 R32, [R166+0x15800] ;  /* 0x01580000a620783b */ /* 0x008fee0000004200 */
[C---:B------:R-:W-:Y:S01]  /*9130*/  HMMA.16816.F32.BF16 R112, R4.reuse, R146, R112 ;  /* 0x000000920470723c */ /* 0x040fe20000041870 */
[----:B----4-:R-:W-:Y:S07]  /*9140*/  LDSM.16.MT88.4 R144, [R207+0x17800] ;  /* 0x01780000cf90783b */ /* 0x010fee0000004200 */
[C---:B-----5:R-:W-:Y:S08]  /*9150*/  HMMA.16816.F32.BF16 R116, R4.reuse, R152, R116 ;  /* 0x000000980474723c */ /* 0x060ff00000041874 */
        /* <DEDUP_REMOVED lines=12> */
[----:B------:R-:W-:Y:S01]  /*9220*/  HMMA.16816.F32.BF16 R160, R4, R156, R8 ;  /* 0x0000009c04a0723c */ /* 0x000fe20000041808 */
[----:B------:R-:W2:Y:S01]  /*9230*/  LDSM.16.MT88.4 R8, [R199+0x1800] ;  /* 0x00180000c708783b */ /* 0x000ea20000004200 */
[----:B------:R-:W-:-:S06]  /*9240*/  FADD.FTZ R233, R209, R210 ;  /* 0x000000d2d1e97221 */ /* 0x000fcc0000010000 */
[C---:B------:R-:W-:Y:S01]  /*9250*/  HMMA.16816.F32.BF16 R156, R4.reuse, R158, R12 ;  /* 0x0000009e049c723c */ /* 0x040fe2000004180c */
[----:B------:R-:W4:Y:S07]  /*9260*/  LDSM.16.MT88.4 R12, [R199+0x3800] ;  /* 0x00380000c70c783b */ /* 0x000f2e0000004200 */
[C---:B-1----:R-:W-:Y:S08]  /*9270*/  HMMA.16816.F32.BF16 R36, R4.reuse, R140, R36 ;  /* 0x0000008c0424723c */ /* 0x042ff00000041824 */
[C---:B------:R-:W-:Y:S01]  /*9280*/  HMMA.16816.F32.BF16 R40, R4.reuse, R142, R40 ;  /* 0x0000008e0428723c */ /* 0x040fe20000041828 */
[----:B------:R-:W-:Y:S07]  /*9290*/  LDSM.16.MT88.4 R140, [R208+0x1800] ;  /* 0x00180000d08c783b */ /* 0x000fee0000004200 */
[C---:B---3--:R-:W-:Y:S08]  /*92a0*/  HMMA.16816.F32.BF16 R100, R4.reuse, R152, R100 ;  /* 0x000000980464723c */ /* 0x048ff00000041864 */
[C---:B------:R-:W-:Y:S08]  /*92b0*/  HMMA.16816.F32.BF16 R104, R4.reuse, R154, R104 ;  /* 0x0000009a0468723c */ /* 0x040ff00000041868 */
[C---:B--2---:R-:W-:Y:S08]  /*92c0*/  HMMA.16816.F32.BF16 R136, R4.reuse, R8, R136 ;  /* 0x000000080488723c */ /* 0x044ff00000041888 */
[C---:B------:R-:W-:Y:S01]  /*92d0*/  HMMA.16816.F32.BF16 R132, R4.reuse, R10, R132 ;  /* 0x0000000a0484723c */ /* 0x040fe20000041884 */
[----:B------:R-:W1:Y:S07]  /*92e0*/  LDSM.16.MT88.4 R8, [R199+0x7800] ;  /* 0x00780000c708783b */ /* 0x000e6e0000004200 */
[C---:B------:R-:W-:Y:S08]  /*92f0*/  HMMA.16816.F32.BF16 R68, R4.reuse, R32, R68 ;  /* 0x000000200444723c */ /* 0x040ff00000041844 */
[C---:B------:R-:W-:Y:S01]  /*9300*/  HMMA.16816.F32.BF16 R72, R4.reuse, R34, R72 ;  /* 0x000000220448723c */ /* 0x040fe20000041848 */
[----:B------:R-:W2:Y:S07]  /*9310*/  LDSM.16.MT88.4 R32, [R208+0x7800] ;  /* 0x00780000d020783b */ /* 0x000eae0000004200 */
[C---:B------:R-:W-:Y:S01]  /*9320*/  HMMA.16816.F32.BF16 R152, R4.reuse, R148, R16 ;  /* 0x000000940498723c */ /* 0x040fe20000041810 */
[----:B------:R-:W3:Y:S07]  /*9330*/  LDSM.16.MT88.4 R16, [R199+0x5800] ;  /* 0x00580000c710783b */ /* 0x000eee0000004200 */
[----:B----4-:R-:W-:Y:S01]  /*9340*/  HMMA.16816.F32.BF16 R60, R4, R12, R60 ;  /* 0x0000000c043c723c */ /* 0x010fe2000004183c */
[----:B------:R-:W-:Y:S01]  /*9350*/  FADD.FTZ R12, R164, R189 ;  /* 0x000000bda40c7221 */ /* 0x000fe20000010000 */
[----:B------:R-:W-:-:S02]  /*9360*/  MOV R164, R188 ;  /* 0x000000bc00a47202 */ /* 0x000fc40000000f00 */
[----:B------:R-:W-:Y:S01]  /*9370*/  @P1 MOV R164, R188 ;  /* 0x000000bc00a41202 */ /* 0x000fe20000000f00 */
[----:B------:R-:W-:-:S03]  /*9380*/  FADD.FTZ R12, R3, R12 ;  /* 0x0000000c030c7221 */ /* 0x000fc60000010000 */
[----:B------:R-:W-:Y:S01]  /*9390*/  HMMA.16816.F32.BF16 R108, R4, R144, R108 ;  /* 0x00000090046c723c */ /* 0x000fe2000004186c */
[----:B------:R-:W-:-:S04]  /*93a0*/  FADD.FTZ R3, R201, R12 ;  /* 0x0000000cc9037221 */ /* 0x000fc80000010000 */
[----:B------:R-:W-:-:S03]  /*93b0*/  FADD.FTZ R3, R206, R3 ;  /* 0x00000003ce037221 */ /* 0x000fc60000010000 */
[----:B-1----:R-:W-:Y:S01]  /*93c0*/  HMMA.16816.F32.BF16 R124, R4, R8, R124 ;  /* 0x00000008047c723c */ /* 0x002fe2000004187c */
[----:B------:R-:W-:Y:S01]  /*93d0*/  FADD.FTZ R200, R200, R3 ;  /* 0x00000003c8c87221 */ /* 0x000fe20000010000 */
[-C--:B------:R-:W-:Y:S02]  /*93e0*/  MOV R3, R186.reuse ;  /* 0x000000ba00037202 */ /* 0x080fe40000000f00 */
[----:B------:R-:W-:Y:S01]  /*93f0*/  @P1 MOV R3, R186 ;  /* 0x000000ba00031202 */ /* 0x000fe20000000f00 */
[----:B------:R-:W-:-:S03]  /*9400*/  FADD.FTZ R205, R205, R200 ;  /* 0x000000c8cdcd7221 */ /* 0x000fc60000010000 */
[----:B------:R-:W-:Y:S01]  /*9410*/  HMMA.16816.F32.BF16 R112, R4, R146, R112 ;  /* 0x000000920470723c */ /* 0x000fe20000041870 */
[----:B------:R-:W-:-:S04]  /*9420*/  FADD.FTZ R226, R226, R205 ;  /* 0x000000cde2e27221 */ /* 0x000fc80000010000 */
        /* <DEDUP_REMOVED lines=10> */
[C---:B------:R-:W-:Y:S08]  /*94d0*/  HMMA.16816.F32.BF16 R48, R4.reuse, R182, R48 ;  /* 0x000000b60430723c */ /* 0x040ff00000041830 */
[C---:B------:R-:W-:Y:S08]  /*94e0*/  HMMA.16816.F32.BF16 R76, R4.reuse, R176, R76 ;  /* 0x000000b0044c723c */ /* 0x040ff0000004184c */
[C---:B------:R-:W-:Y:S08]  /*94f0*/  HMMA.16816.F32.BF16 R80, R4.reuse, R178, R80 ;  /* 0x000000b20450723c */ /* 0x040ff00000041850 */
[C---:B------:R-:W-:Y:S08]  /*9500*/  HMMA.16816.F32.BF16 R140, R4.reuse, R142, R28 ;  /* 0x0000008e048c723c */ /* 0x040ff0000004181c */
[C---:B------:R-:W-:Y:S08]  /*9510*/  HMMA.16816.F32.BF16 R52, R4.reuse, R172, R52 ;  /* 0x000000ac0434723c */ /* 0x040ff00000041834 */
[C---:B------:R-:W-:Y:S08]  /*9520*/  HMMA.16816.F32.BF16 R56, R4.reuse, R174, R56 ;  /* 0x000000ae0438723c */ /* 0x040ff00000041838 */
[C---:B------:R-:W-:Y:S08]  /*9530*/  HMMA.16816.F32.BF16 R84, R4.reuse, R168, R84 ;  /* 0x000000a80454723c */ /* 0x040ff00000041854 */
[C---:B------:R-:W-:Y:S08]  /*9540*/  HMMA.16816.F32.BF16 R88, R4.reuse, R170, R88 ;  /* 0x000000aa0458723c */ /* 0x040ff00000041858 */
[C---:B--2---:R-:W-:Y:S08]  /*9550*/  HMMA.16816.F32.BF16 R116, R4.reuse, R32, R116 ;  /* 0x000000200474723c */ /* 0x044ff00000041874 */
[C---:B------:R-:W-:Y:S08]  /*9560*/  HMMA.16816.F32.BF16 R120, R4.reuse, R34, R120 ;  /* 0x000000220478723c */ /* 0x040ff00000041878 */
[C---:B------:R-:W-:Y:S08]  /*9570*/  HMMA.16816.F32.BF16 R64, R4.reuse, R14, R64 ;  /* 0x0000000e0440723c */ /* 0x040ff00000041840 */
[C---:B---3--:R-:W-:Y:S08]  /*9580*/  HMMA.16816.F32.BF16 R92, R4.reuse, R16, R92 ;  /* 0x00000010045c723c */ /* 0x048ff0000004185c */
[C---:B------:R-:W-:Y:S08]  /*9590*/  HMMA.16816.F32.BF16 R96, R4.reuse, R18, R96 ;  /* 0x000000120460723c */ /* 0x040ff00000041860 */
[----:B------:R-:W-:Y:S01]  /*95a0*/  HMMA.16816.F32.BF16 R128, R4, R10, R128 ;  /* 0x0000000a0480723c */ /* 0x000fe20000041880 */
[----:B------:R-:W-:-:S04]  /*95b0*/  NOP ;  /* 0x0000000000007918 */ /* 0x000fc80000000000 */
[----:B------:R-:W-:-:S15]  /*95c0*/  BRA.U UP0, `(.L_x_182) ;  /* 0x0000000100047547 */ /* 0x000fde000b800000 */
.L_x_180:
[----:B------:R-:W-:-:S12]  /*95d0*/  UIADD3 UR19, UPT, UPT, UR27, -0x1, URZ ;  /* 0xffffffff1b137890 */ /* 0x000fd8000fffe0ff */
.L_x_182:
[----:B------:R-:W-:-:S09]  /*95e0*/  UISETP.GE.AND UP0, UPT, UR19, UR14, UPT ;  /* 0x0000000e1300728c */ /* 0x000fd2000bf06270 */
[----:B------:R-:W-:Y:S05]  /*95f0*/  BRA.U !UP0, `(.L_x_183) ;  /* 0x0000003d08707547 */ /* 0x000fea000b800000 */
[----:B------:R-:W-:Y:S01]  /*9600*/  IMAD.U32 R4, RZ, RZ, UR22 ;  /* 0x00000016ff047e24 */ /* 0x000fe2000f8e00ff */
[----:B------:R-:W1:Y:S01]  /*9610*/  S2UR UR5, SR_CgaCtaId ;  /* 0x00000000000579c3 */ /* 0x000e620000008800 */
[----:B------:R-:W-:Y:S01]  /*9620*/  IMAD.U32 R5, RZ, RZ, UR20 ;  /* 0x00000014ff057e24 */ /* 0x000fe2000f8e00ff */
[----:B------:R-:W-:Y:S01]  /*9630*/  UIMAD.WIDE.U32 UR20, UR19, UR10, URZ ;  /* 0x0000000a131472a5 */ /* 0x000fe2000f8e00ff */
[C---:B------:R-:W-:Y:S01]  /*9640*/  IMAD.SHL.U32 R215, R167.reuse, 0x40, RZ ;  /* 0x00000040a7d77824 */ /* 0x040fe200078e00ff */
[----:B------:R-:W2:Y:S01]  /*9650*/  S2R R227, SR_TID.X ;  /* 0x0000000000e37919 */ /* 0x000ea20000002100 */
[----:B------:R-:W-:Y:S01]  /*9660*/  IMAD.WIDE.U32 R4, R0, UR10, R4 ;  /* 0x0000000a00047c25 */ /* 0x000fe2000f8e0004 */
[----:B------:R-:W-:Y:S01]  /*9670*/  UMOV UR6, 0x400 ;  /* 0x0000040000067882 */ /* 0x000fe20000000000 */
[----:B------:R-:W-:Y:S01]  /*9680*/  LOP3.LUT P1, RZ, R167, 0x4, RZ, 0xc0, !PT ;  /* 0x00000004a7ff7812 */ /* 0x000fe2000782c0ff */
[----:B------:R-:W3:Y:S01]  /*9690*/  S2UR UR12, SR_CgaCtaId ;  /* 0x00000000000c79c3 */ /* 0x000ee20000008800 */
[----:B------:R-:W-:Y:S01]  /*96a0*/  IMAD.U32 R0, RZ, RZ, UR4 ;  /* 0x00000004ff007e24 */ /* 0x000fe2000f8e00ff */
[----:B------:R-:W-:Y:S01]  /*96b0*/  IADD3 R9, PT, PT, R2, R5, RZ ;  /* 0x0000000502097210 */ /* 0x000fe20007ffe0ff */
[----:B------:R-:W-:Y:S01]  /*96c0*/  IMAD.MOV.U32 R8, RZ, RZ, R4 ;  /* 0x000000ffff087224 */ /* 0x000fe200078e0004 */
[----:B------:R-:W-:Y:S01]  /*96d0*/  LOP3.LUT R5, R215, 0x200, RZ, 0xc0, !PT ;  /* 0x00000200d7057812 */ /* 0x000fe200078ec0ff */
[----:B------:R-:W-:Y:S01]  /*96e0*/  IMAD.SHL.U32 R2, R167, 0x20, RZ ;  /* 0x00000020a7027824 */ /* 0x000fe200078e00ff */
[C---:B------:R-:W-:Y:S01]  /*96f0*/  LOP3.LUT R7, R215.reuse, 0x1c0, RZ, 0xc0, !PT ;  /* 0x000001c0d7077812 */ /* 0x040fe200078ec0ff */
[----:B------:R-:W-:Y:S01]  /*9700*/  IMAD.WIDE.U32 R8, R0, UR18, R8 ;  /* 0x0000001200087c25 */ /* 0x000fe2000f8e0008 */
[----:B------:R-:W-:Y:S01]  /*9710*/  UIMAD UR4, UR19, UR11, UR21 ;  /* 0x0000000b130472a4 */ /* 0x000fe2000f8e0215 */
[----:B------:R-:W-:Y:S01]  /*9720*/  LOP3.LUT R215, R215, 0x400, RZ, 0xc0, !PT ;  /* 0x00000400d7d77812 */ /* 0x000fe200078ec0ff */
[----:B------:R-:W-:Y:S01]  /*9730*/  UIADD3 UR36, UP0, UPT, UR36, -0x180, URZ ;  /* 0xfffffe8024247890 */ /* 0x000fe2000ff1e0ff */
[----:B------:R-:W-:Y:S01]  /*9740*/  LOP3.LUT R2, R5, 0x7c00, R2, 0xf8, !PT ;  /* 0x00007c0005027812 */ /* 0x000fe200078ef802 */
[----:B------:R-:W-:Y:S01]  /*9750*/  IMAD.U32 R6, RZ, RZ, UR19 ;  /* 0x00000013ff067e24 */ /* 0x000fe2000f8e00ff */
[----:B------:R-:W-:Y:S01]  /*9760*/  IADD3 R184, P2, PT, R184, R8, RZ ;  /* 0x00000008b8b87210 */ /* 0x000fe20007f5e0ff */
[----:B------:R-:W-:Y:S01]  /*9770*/  IMAD.MOV.U32 R219, RZ, RZ, 0x20 ;  /* 0x00000020ffdb7424 */ /* 0x000fe200078e00ff */
[----:B------:R-:W-:Y:S01]  /*9780*/  LOP3.LUT R190, R7, 0x38, R190, 0xf8, !PT ;  /* 0x0000003807be7812 */ /* 0x000fe200078ef8be */
[----:B------:R-:W-:Y:S01]  /*9790*/  IMAD R191, R6, 0x40, R191 ;  /* 0x0000004006bf7824 */ /* 0x000fe200078e02bf */
[----:B------:R-:W-:Y:S01]  /*97a0*/  SHF.R.U32.HI R5, RZ, 0x1, R167 ;  /* 0x00000001ff057819 */ /* 0x000fe200000116a7 */
[----:B------:R-:W-:Y:S01]  /*97b0*/  IMAD.U32 R6, RZ, RZ, UR20 ;  /* 0x00000014ff067e24 */ /* 0x000fe2000f8e00ff */
[----:B------:R-:W-:Y:S01]  /*97c0*/  IADD3.X R9, PT, PT, R9, UR30, RZ, P2, !PT ;  /* 0x0000001e09097c10 */ /* 0x000fe200097fe4ff */
[----:B-1----:R-:W-:Y:S01]  /*97d0*/  ULEA UR5, UR5, UR6, 0x18 ;  /* 0x0000000605057291 */ /* 0x002fe2000f8ec0ff */
[----:B------:R-:W-:Y:S01]  /*97e0*/  LOP3.LUT R5, R190, 0x8, R5, 0x78, !PT ;  /* 0x00000008be057812 */ /* 0x000fe200078e7805 */
[----:B------:R-:W-:Y:S01]  /*97f0*/  VIADD R226, R223, 0x8 ;  /* 0x00000008dfe27836 */ /* 0x000fe20000000000 */
[C---:B------:R-:W-:Y:S01]  /*9800*/  SHF.L.U64.HI R4, R184.reuse, 0x1, R9 ;  /* 0x00000001b8047819 */ /* 0x040fe20000010209 */
[----:B------:R-:W-:Y:S01]  /*9810*/  IMAD.SHL.U32 R9, R184, 0x2, RZ ;  /* 0x00000002b8097824 */ /* 0x000fe200078e00ff */
[----:B------:R-:W-:Y:S01]  /*9820*/  LOP3.LUT R0, R190, 0x8, R167, 0x78, !PT ;  /* 0x00000008be007812 */ /* 0x000fe200078e78a7 */
[----:B------:R-:W-:Y:S01]  /*9830*/  USHF.L.U64.HI UR11, UR10, 0x5, UR11 ;  /* 0x000000050a0b7899 */ /* 0x000fe2000801020b */
[----:B------:R-:W-:Y:S01]  /*9840*/  LOP3.LUT R214, R2, R5, RZ, 0xfc, !PT ;  /* 0x0000000502d67212 */ /* 0x000fe200078efcff */
[----:B------:R-:W-:Y:S01]  /*9850*/  IMAD.MOV.U32 R2, RZ, RZ, R3 ;  /* 0x000000ffff027224 */ /* 0x000fe200078e0003 */
[----:B------:R-:W-:Y:S01]  /*9860*/  MOV R7, UR21 ;  /* 0x0000001500077c02 */ /* 0x000fe20008000f00 */
[----:B------:R-:W-:Y:S01]  /*9870*/  IMAD.U32 R7, RZ, RZ, UR4 ;  /* 0x00000004ff077e24 */ /* 0x000fe2000f8e00ff */
[----:B------:R-:W-:Y:S01]  /*9880*/  LEA R9, P2, R6, R9, 0x7 ;  /* 0x0000000906097211 */ /* 0x000fe200078438ff */
[----:B------:R-:W-:Y:S01]  /*9890*/  IMAD.MOV.U32 R3, RZ, RZ, 0x40 ;  /* 0x00000040ff037424 */ /* 0x000fe200078e00ff */
[----:B------:R-:W-:Y:S01]  /*98a0*/  LEA R214, R214, UR5, 0x1 ;  /* 0x00000005d6d67c11 */ /* 0x000fe2000f8e08ff */
[----:B------:R-:W-:Y:S01]  /*98b0*/  IMAD R215, R0, 0x2, R215 ;  /* 0x0000000200d77824 */ /* 0x000fe200078e02d7 */
[----:B------:R-:W-:Y:S01]  /*98c0*/  LEA.HI.X R7, R6, R4, R7, 0x7, P2 ;  /* 0x0000000406077211 */ /* 0x000fe200010f3c07 */
[----:B------:R-:W-:Y:S01]  /*98d0*/  USHF.L.U32 UR10, UR10, 0x5, URZ ;  /* 0x000000050a0a7899 */ /* 0x000fe200080006ff */
[----:B------:R-:W-:Y:S01]  /*98e0*/  SEL R3, R3, 0xffffffc0, !P1 ;  /* 0xffffffc003037807 */ /* 0x000fe20004800000 */
[----:B------:R-:W-:Y:S01]  /*98f0*/  VIADD R4, R215, UR5 ;  /* 0x00000005d7047c36 */ /* 0x000fe20008000000 */
[----:B------:R-:W-:Y:S01]  /*9900*/  SEL R219, R219, 0xffffffe0, !P0 ;  /* 0xffffffe0dbdb7807 */ /* 0x000fe20004000000 */
[----:B------:R-:W-:Y:S01]  /*9910*/  UIADD3 UR19, UPT, UPT, UR19, 0x1, URZ ;  /* 0x0000000113137890 */ /* 0x000fe2000fffe0ff */
[----:B------:R-:W-:Y:S01]  /*9920*/  IADD3 R234, P2, PT, R9, UR8, RZ ;  /* 0x0000000809ea7c10 */ /* 0x000fe2000ff5e0ff */
[--C-:B------:R-:W-:Y:S01]  /*9930*/  IMAD.IADD R218, R4, 0x1, R3.reuse ;  /* 0x0000000104da7824 */ /* 0x100fe200078e0203 */
[----:B------:R-:W-:Y:S01]  /*9940*/  IADD3 R212, PT, PT, R219, R214, RZ ;  /* 0x000000d6dbd47210 */ /* 0x000fe20007ffe0ff */
[----:B------:R-:W-:Y:S01]  /*9950*/  IMAD.IADD R220, R214, 0x1, R3 ;  /* 0x00000001d6dc7824 */ /* 0x000fe200078e0203 */
[----:B------:R-:W-:Y:S01]  /*9960*/  IADD3.X R235, PT, PT, R7, UR9, RZ, P2, !PT ;  /* 0x0000000907eb7c10 */ /* 0x000fe200097fe4ff */
[----:B------:R-:W-:Y:S01]  /*9970*/  IMAD.IADD R213, R4, 0x1, R219 ;  /* 0x0000000104d57824 */ /* 0x000fe200078e02db */
[----:B------:R-:W-:Y:S01]  /*9980*/  MOV R0, R164 ;  /* 0x000000a400007202 */ /* 0x000fe20000000f00 */
[----:B------:R-:W-:Y:S01]  /*9990*/  IMAD.IADD R217, R219, 0x1, R218 ;  /* 0x00000001dbd97824 */ /* 0x000fe200078e02da */
[----:B------:R-:W-:Y:S01]  /*99a0*/  LEA R228, R165, UR5, 0x1 ;  /* 0x00000005a5e47c11 */ /* 0x000fe2000f8e08ff */
[----:B------:R-:W-:Y:S01]  /*99b0*/  IMAD.IADD R219, R219, 0x1, R220 ;  /* 0x00000001dbdb7824 */ /* 0x000fe200078e02dc */
[----:B------:R-:W-:Y:S01]  /*99c0*/  IADD3 R229, PT, PT, R191, 0x20, RZ ;  /* 0x00000020bfe57810 */ /* 0x000fe20007ffe0ff */
[----:B------:R-:W-:Y:S01]  /*99d0*/  UMOV UR8, 0x400 ;  /* 0x0000040000087882 */ /* 0x000fe20000000000 */
[----:B------:R-:W1:Y:S01]  /*99e0*/  LDCU UR4, c[0x0][0x45c] ;  /* 0x00008b80ff0477ac */ /* 0x000e620008000800 */
[----:B------:R-:W-:-:S02]  /*99f0*/  UIADD3.X UR28, UPT, UPT, UR28, -0x1, URZ, UP0, !UPT ;  /* 0xffffffff1c1c7890 */ /* 0x000fc400087fe4ff */
[----:B---3--:R-:W-:Y:S01]  /*9a00*/  ULEA UR6, UR12, UR8, 0x18 ;  /* 0x000000080c067291 */ /* 0x008fe2000f8ec0ff */
[----:B--2---:R-:W-:Y:S11]  /*9a10*/  BRA `(.L_x_184) ;  /* 0x0000000000a47947 */ /* 0x004ff60003800000 */
.L_x_186:
[----:B------:R-:W1:Y:S01]  /*9a20*/  LDC.64 R4, c[0x0][0x3b8] ;  /* 0x0000ee00ff047b82 */ /* 0x000e620000000a00 */
[----:B------:R-:W-:Y:S06]  /*9a30*/  UIADD3 UR9, UPT, UPT, UR19, -0x2, URZ ;  /* 0xfffffffe13097890 */ /* 0x000fec000fffe0ff */
[C---:B-1----:R-:W-:Y:S01]  /*9a40*/  IMAD.WIDE.U32 R20, R4.reuse, UR9, RZ ;  /* 0x0000000904147c25 */ /* 0x042fe2000f8e00ff */
[----:B------:R-:W-:Y:S03]  /*9a50*/  SHF.L.U64.HI R7, R4, 0x4, R5 ;  /* 0x0000000404077819 */ /* 0x000fe60000010205 */
[----:B------:R-:W-:Y:S01]  /*9a60*/  IMAD R8, R5, UR9, R21 ;  /* 0x0000000905087c24 */ /* 0x000fe2000f8e0215 */
[----:B------:R-:W-:Y:S01]  /*9a70*/  LEA R24, P2, R20, R225, 0x7 ;  /* 0x000000e114187211 */ /* 0x000fe200078438ff */
[----:B------:R-:W-:Y:S03]  /*9a80*/  IMAD.SHL.U32 R3, R4, 0x10, RZ ;  /* 0x0000001004037824 */ /* 0x000fe600078e00ff */
[CCC-:B------:R-:W-:Y:S02]  /*9a90*/  LEA.HI.X R25, R20.reuse, R224.reuse, R8.reuse, 0x7, P2 ;  /* 0x000000e014197211 */ /* 0x1c0fe400010f3c08 */
[C---:B------:R-:W-:Y:S03]  /*9aa0*/  LEA R17, P0, R20.reuse, R3, 0x6 ;  /* 0x0000000314117211 */ /* 0x040fe600078030ff */
[----:B------:R-:W-:Y:S01]  /*9ab0*/  @!PT LDS RZ, [RZ] ;  /* 0x00000000fffff984 */ /* 0x000fe20000000800 */
[----:B------:R-:W-:Y:S01]  /*9ac0*/  @!PT LDS RZ, [RZ] ;  /* 0x00000000fffff984 */ /* 0x000fe20000000800 */
[----:B------:R-:W-:Y:S01]  /*9ad0*/  @!PT LDS RZ, [RZ] ;  /* 0x00000000fffff984 */ /* 0x000fe20000000800 */
[----:B------:R1:W-:Y:S01]  /*9ae0*/  LDGSTS.E.BYPASS.LTC128B.128 [R228+0x8000], desc[UR16][R24.64] ;  /* 0x0800000018e47fae */ /* 0x0003e2000b981a10 */
[----:B------:R-:W-:Y:S02]  /*9af0*/  LEA.HI.X R12, R20, R7, R8, 0x6, P0 ;  /* 0x00000007140c7211 */ /* 0x000fe400000f3408 */
[----:B------:R-:W-:Y:S01]  /*9b00*/  LEA R20, P2, R17, R225, 0x1 ;  /* 0x000000e111147211 */ /* 0x000fe200078408ff */
[----:B------:R1:W-:Y:S01]  /*9b10*/  LDGSTS.E.BYPASS.LTC128B.128 [R228+0xa000], desc[UR16][R24.64+0x80] ;  /* 0x0a00008018e47fae */ /* 0x0003e2000b981a10 */
[-C--:B------:R-:W-:Y:S02]  /*9b20*/  IADD3 R3, P0, PT, R3, R17.reuse, RZ ;  /* 0x0000001103037210 */ /* 0x080fe40007f1e0ff */
[--C-:B------:R-:W-:Y:S01]  /*9b30*/  LEA.HI.X R21, R17, R224, R12.reuse, 0x1, P2 ;  /* 0x000000e011157211 */ /* 0x100fe200010f0c0c */
[----:B------:R1:W-:Y:S01]  /*9b40*/  LDGSTS.E.BYPASS.LTC128B.128 [R228+0xc000], desc[UR16][R24.64+0x100] ;  /* 0x0c00010018e47fae */ /* 0x0003e2000b981a10 */
[C---:B------:R-:W-:Y:S01]  /*9b50*/  LEA R16, P1, R4.reuse, R17, 0x5 ;  /* 0x0000001104107211 */ /* 0x040fe200078228ff */
[----:B------:R-:W-:Y:S02]  /*9b60*/  IMAD.X R7, R7, 0x1, R12, P0 ;  /* 0x0000000107077824 */ /* 0x000fe400000e060c */
[----:B------:R1:W-:Y:S01]  /*9b70*/  LDGSTS.E.BYPASS.LTC128B.128 [R228+0xe000], desc[UR16][R24.64+0x180] ;  /* 0x0e00018018e47fae */ /* 0x0003e2000b981a10 */
[----:B------:R-:W-:Y:S02]  /*9b80*/  LEA.HI.X R5, R4, R12, R5, 0x5, P1 ;  /* 0x0000000c04057211 */ /* 0x000fe400008f2c05 */
[CC--:B------:R-:W-:Y:S01]  /*9b90*/  LEA R26, P1, R3.reuse, R225.reuse, 0x1 ;  /* 0x000000e1031a7211 */ /* 0x0c0fe200078208ff */
[----:B------:R1:W-:Y:S01]  /*9ba0*/  LDGSTS.E.BYPASS.LTC128B.128 [R228+0x8800], desc[UR16][R20.64] ;  /* 0x0880000014e47fae */ /* 0x0003e2000b981a10 */
[C---:B------:R-:W-:Y:S02]  /*9bb0*/  LEA R4, P0, R16.reuse, R225, 0x1 ;  /* 0x000000e110047211 */ /* 0x040fe400078008ff */
        /* <DEDUP_REMOVED lines=15> */
.L_x_184:
[----:B------:R-:W-:Y:S04]  /*9cb0*/  DEPBAR.LE SB0, 0x0 ;  /* 0x000080000000791a */ /* 0x000fe80000000000 */
[----:B------:R-:W-:Y:S01]  /*9cc0*/  BAR.SYNC.DEFER_BLOCKING 0x0 ;  /* 0x0000000000007b1d */ /* 0x000fe20000010000 */
[----:B------:R-:W-:Y:S01]  /*9cd0*/  IADD3 R208, P0, PT, R234, UR10, RZ ;  /* 0x0000000aead07c10 */ /* 0x000fe2000ff1e0ff */
[C---:B------:R-:W-:Y:S01]  /*9ce0*/  VIADD R3, R229.reuse, 0xffffffe1 ;  /* 0xffffffe1e5037836 */ /* 0x040fe20000000000 */
[----:B------:R-:W-:Y:S01]  /*9cf0*/  UIADD3 UR8, UPT, UPT, UR19, -0x1, URZ ;  /* 0xffffffff13087890 */ /* 0x000fe2000fffe0ff */
[----:B------:R-:W-:Y:S01]  /*9d00*/  VIADD R236, R229, 0xfffffff1 ;  /* 0xfffffff1e5ec7836 */ /* 0x000fe20000000000 */
[----:B------:R-:W-:Y:S01]  /*9d10*/  IADD3.X R209, PT, PT, R235, UR11, RZ, P0, !PT ;  /* 0x0000000bebd17c10 */ /* 0x000fe200087fe4ff */
[C---:B------:R-:W-:Y:S01]  /*9d20*/  VIADD R238, R229.reuse, 0xfffffff8 ;  /* 0xfffffff8e5ee7836 */ /* 0x040fe20000000000 */
[----:B------:R-:W-:Y:S01]  /*9d30*/  IADD3 R166, P0, PT, R208, UR36, RZ ;  /* 0x00000024d0a67c10 */ /* 0x000fe2000ff1e0ff */
[----:B------:R-:W-:Y:S01]  /*9d40*/  VIADD R237, R229, 0xfffffff9 ;  /* 0xfffffff9e5ed7836 */ /* 0x000fe20000000000 */
[-C--:B------:R-:W-:Y:S01]  /*9d50*/  ISETP.GT.AND P4, PT, R223, R3.reuse, PT ;  /* 0x00000003df00720c */ /* 0x080fe20003f84270 */
[----:B------:R-:W-:Y:S01]  /*9d60*/  VIADD R239, R229, 0x1 ;  /* 0x00000001e5ef7836 */ /* 0x000fe20000000000 */
[----:B------:R-:W-:Y:S01]  /*9d70*/  IADD3.X R167, PT, PT, R209, UR28, RZ, P0, !PT ;  /* 0x0000001cd1a77c10 */ /* 0x000fe200087fe4ff */
[----:B------:R-:W-:Y:S01]  /*9d80*/  VIADD R240, R229, 0x9 ;  /* 0x00000009e5f07836 */ /* 0x000fe20000000000 */
[----:B------:R-:W-:Y:S01]  /*9d90*/  IADD3 R164, P0, PT, R166, UR36, RZ ;  /* 0x00000024a6a47c10 */ /* 0x000fe2000ff1e0ff */
[----:B------:R-:W-:Y:S01]  /*9da0*/  UISETP.GT.AND UP0, UPT, UR8, UR14, UPT ;  /* 0x0000000e0800728c */ /* 0x000fe2000bf04270 */
[----:B------:R-:W-:Y:S02]  /*9db0*/  ISETP.GE.AND P5, PT, R3, R222, PT ;  /* 0x000000de0300720c */ /* 0x000fe40003fa6270 */
[----:B------:R-:W-:Y:S02]  /*9dc0*/  IADD3.X R165, PT, PT, R167, UR28, RZ, P0, !PT ;  /* 0x0000001ca7a57c10 */ /* 0x000fe400087fe4ff */
[C---:B------:R-:W-:Y:S01]  /*9dd0*/  ISETP.GT.AND P0, PT, R226.reuse, R3, PT ;  /* 0x00000003e200720c */ /* 0x040fe20003f04270 */
[----:B------:R-:W-:Y:S01]  /*9de0*/  @!PT LDS RZ, [RZ] ;  /* 0x00000000fffff984 */ /* 0x000fe20000000800 */
[----:B------:R-:W-:Y:S01]  /*9df0*/  @!PT LDS RZ, [RZ] ;  /* 0x00000000fffff984 */ /* 0x000fe20000000800 */
[----:B------:R-:W-:Y:S01]  /*9e00*/  @!PT LDS RZ, [RZ] ;  /* 0x00000000fffff984 */ /* 0x000fe20000000800 */
[----:B------:R-:W-:Y:S05]  /*9e10*/  LDGSTS.E.BYPASS.LTC128B.128 [R228+0x10000], desc[UR16][R234.64] ;  /* 0x10000000eae47fae */ /* 0x000fea000b981a10 */
        /* <DEDUP_REMOVED lines=14> */
[----:B------:R2:W-:Y:S05]  /*9f00*/  LDGSTS.E.BYPASS.LTC128B.128 [R228+0x17800], desc[UR16][R164.64+0x480] ;  /* 0x17800480a4e47fae */ /* 0x0005ea000b981a10 */
[----:B------:R-:W-:Y:S05]  /*9f10*/  LDSM.16.M88.4 R168, [R214] ;  /* 0x00000000d6a8783b */ /* 0x000fea0000000200 */
[----:B------:R-:W3:Y:S05]  /*9f20*/  LDSM.16.M88.4 R172, [R215+UR5+0x8000] ;  /* 0x00800005d7ac783b */ /* 0x000eea0008000200 */
[----:B------:R-:W4:Y:S05]  /*9f30*/  LDSM.16.M88.4 R176, [R215+UR5+0x8800] ;  /* 0x00880005d7b0783b */ /* 0x000f2a0008000200 */
[----:B------:R-:W5:Y:S05]  /*9f40*/  LDSM.16.M88.4 R180, [R215+UR5+0x9000] ;  /* 0x00900005d7b4783b */ /* 0x000f6a0008000200 */
[----:B------:R-:W0:Y:S05]  /*9f50*/  LDGDEPBAR ;  /* 0x00000000000079af */ /* 0x000e2a0000000000 */
[----:B------:R-:W1:Y:S05]  /*9f60*/  LDSM.16.M88.4 R184, [R215+UR5+0x9800] ;  /* 0x00980005d7b8783b */ /* 0x000e6a0008000200 */
[----:B------:R-:W-:Y:S05]  /*9f70*/  LDSM.16.M88.4 R188, [R212] ;  /* 0x00000000d4bc783b */ /* 0x000fea0000000200 */
[----:B------:R-:W1:Y:S05]  /*9f80*/  LDSM.16.M88.4 R192, [R213+0x8000] ;  /* 0x00800000d5c0783b */ /* 0x000e6a0000000200 */
[----:B------:R-:W1:Y:S05]  /*9f90*/  LDSM.16.M88.4 R196, [R213+0x8800] ;  /* 0x00880000d5c4783b */ /* 0x000e6a0000000200 */
[----:B------:R-:W-:Y:S01]  /*9fa0*/  LDSM.16.M88.4 R200, [R213+0x9800] ;  /* 0x00980000d5c8783b */ /* 0x000fe20000000200 */
[C---:B---3--:R-:W-:Y:S04]  /*9fb0*/  HMMA.16816.F32.BF16 R4, R168.reuse, R172, RZ ;  /* 0x000000aca804723c */ /* 0x048fe800000418ff */
[----:B------:R-:W-:Y:S04]  /*9fc0*/  LDSM.16.M88.4 R204, [R220] ;  /* 0x00000000dccc783b */ /* 0x000fe80000000200 */
[C---:B------:R-:W-:Y:S01]  /*9fd0*/  HMMA.16816.F32.BF16 R8, R168.reuse, R174, RZ ;  /* 0x000000aea808723c */ /* 0x040fe200000418ff */
[----:B------:R-:W3:Y:S05]  /*9fe0*/  LDSM.16.M88.4 R172, [R213+0x9000] ;  /* 0x00900000d5ac783b */ /* 0x000eea0000000200 */
[----:B--2---:R-:W-:Y:S02]  /*9ff0*/  LDSM.16.M88.4 R164, [R218+0x9000] ;  /* 0x00900000daa4783b */ /* 0x004fe40000000200 */
[C---:B----4-:R-:W-:Y:S03]  /*a000*/  HMMA.16816.F32.BF16 R12, R168.reuse, R176, RZ ;  /* 0x000000b0a80c723c */ /* 0x050fe600000418ff */
[----:B------:R-:W-:Y:S05]  /*a010*/  LDSM.16.M88.4 R208, [R217+0xd000] ;  /* 0x00d00000d9d0783b */ /* 0x000fea0000000200 */
[C---:B------:R-:W-:Y:S01]  /*a020*/  HMMA.16816.F32.BF16 R16, R168.reuse, R178, RZ ;  /* 0x000000b2a810723c */ /* 0x040fe200000418ff */
[----:B------:R-:W2:Y:S07]  /*a030*/  LDSM.16.M88.4 R176, [R218+0x8000] ;  /* 0x00800000dab0783b */ /* 0x000eae0000000200 */
[C---:B-----5:R-:W-:Y:S08]  /*a040*/  HMMA.16816.F32.BF16 R20, R168.reuse, R180, RZ ;  /* 0x000000b4a814723c */ /* 0x060ff000000418ff */
[C---:B------:R-:W-:Y:S01]  /*a050*/  HMMA.16816.F32.BF16 R24, R168.reuse, R182, RZ ;  /* 0x000000b6a818723c */ /* 0x040fe200000418ff */
[----:B------:R-:W-:Y:S07]  /*a060*/  LDSM.16.M88.4 R180, [R218+0x9800] ;  /* 0x00980000dab4783b */ /* 0x000fee0000000200 */
[C---:B-1----:R-:W-:Y:S08]  /*a070*/  HMMA.16816.F32.BF16 R28, R168.reuse, R184, RZ ;  /* 0x000000b8a81c723c */ /* 0x042ff000000418ff */
[----:B------:R-:W-:Y:S01]  /*a080*/  HMMA.16816.F32.BF16 R32, R168, R186, RZ ;  /* 0x000000baa820723c */ /* 0x000fe200000418ff */
[----:B------:R-:W1:Y:S05]  /*a090*/  LDSM.16.M88.4 R168, [R218+0x8800] ;  /* 0x00880000daa8783b */ /* 0x000e6a0000000200 */
[----:B------:R-:W-:Y:S02]  /*a0a0*/  LDSM.16.M88.4 R184, [R217+0x9800] ;  /* 0x00980000d9b8783b */ /* 0x000fe40000000200 */
        /* <DEDUP_REMOVED lines=8> */
[----:B------:R-:W-:Y:S07]  /*a130*/  LDSM.16.M88.4 R172, [R219] ;  /* 0x00000000dbac783b */ /* 0x000fee0000000200 */
[C---:B------:R-:W-:Y:S08]  /*a140*/  HMMA.16816.F32.BF16 R28, R188.reuse, R200, R28 ;  /* 0x000000c8bc1c723c */ /* 0x040ff0000004181c */
[----:B------:R-:W-:Y:S01]  /*a150*/  HMMA.16816.F32.BF16 R32, R188, R202, R32 ;  /* 0x000000cabc20723c */ /* 0x000fe20000041820 */
[----:B------:R-:W-:Y:S05]  /*a160*/  LDSM.16.M88.4 R188, [R215+UR5+0xa000] ;  /* 0x00a00005d7bc783b */ /* 0x000fea0008000200 */
[----:B------:R-:W-:Y:S02]  /*a170*/  LDSM.16.M88.4 R200, [R218+0xa800] ;  /* 0x00a80000dac8783b */ /* 0x000fe40000000200 */
        /* <DEDUP_REMOVED lines=8> */
[----:B------:R-:W3:Y:S07]  /*a200*/  LDSM.16.M88.4 R164, [R217+0x9000] ;  /* 0x00900000d9a4783b */ /* 0x000eee0000000200 */
[C---:B------:R-:W-:Y:S08]  /*a210*/  HMMA.16816.F32.BF16 R28, R204.reuse, R180, R28 ;  /* 0x000000b4cc1c723c */ /* 0x040ff0000004181c */
[----:B------:R-:W-:Y:S01]  /*a220*/  HMMA.16816.F32.BF16 R32, R204, R182, R32 ;  /* 0x000000b6cc20723c */ /* 0x000fe20000041820 */
[----:B------:R-:W4:Y:S05]  /*a230*/  LDSM.16.M88.4 R180, [R214+0x2000] ;  /* 0x00200000d6b4783b */ /* 0x000f2a0000000200 */
[----:B------:R-:W-:Y:S02]  /*a240*/  LDSM.16.M88.4 R204, [R218+0xc800] ;  /* 0x00c80000dacc783b */ /* 0x000fe40000000200 */
[C---:B--2---:R-:W-:Y:S08]  /*a250*/  HMMA.16816.F32.BF16 R4, R172.reuse, R176, R4 ;  /* 0x000000b0ac04723c */ /* 0x044ff00000041804 */
[C---:B------:R-:W-:Y:S01]  /*a260*/  HMMA.16816.F32.BF16 R8, R172.reuse, R178, R8 ;  /* 0x000000b2ac08723c */ /* 0x040fe20000041808 */
[----:B------:R-:W2:Y:S07]  /*a270*/  LDSM.16.M88.4 R176, [R215+UR5+0xa800] ;  /* 0x00a80005d7b0783b */ /* 0x000eae0008000200 */
[C---:B-1----:R-:W-:Y:S08]  /*a280*/  HMMA.16816.F32.BF16 R12, R172.reuse, R168, R12 ;  /* 0x000000a8ac0c723c */ /* 0x042ff0000004180c */
[C---:B------:R-:W-:Y:S01]  /*a290*/  HMMA.16816.F32.BF16 R16, R172.reuse, R170, R16 ;  /* 0x000000aaac10723c */ /* 0x040fe20000041810 */
[----:B------:R-:W1:Y:S07]  /*a2a0*/  LDSM.16.M88.4 R168, [R215+UR5+0xb000] ;  /* 0x00b00005d7a8783b */ /* 0x000e6e0008000200 */
[C---:B---3--:R-:W-:Y:S08]  /*a2b0*/  HMMA.16816.F32.BF16 R20, R172.reuse, R164, R20 ;  /* 0x000000a4ac14723c */ /* 0x048ff00000041814 */
[C---:B------:R-:W-:Y:S01]  /*a2c0*/  HMMA.16816.F32.BF16 R24, R172.reuse, R166, R24 ;  /* 0x000000a6ac18723c */ /* 0x040fe20000041818 */
[----:B------:R-:W3:Y:S07]  /*a2d0*/  LDSM.16.M88.4 R164, [R215+UR5+0xb800] ;  /* 0x00b80005d7a4783b */ /* 0x000eee0008000200 */
[C---:B------:R-:W-:Y:S08]  /*a2e0*/  HMMA.16816.F32.BF16 R28, R172.reuse, R184, R28 ;  /* 0x000000b8ac1c723c */ /* 0x040ff0000004181c */
[----:B------:R-:W-:Y:S01]  /*a2f0*/  HMMA.16816.F32.BF16 R32, R172, R186, R32 ;  /* 0x000000baac20723c */ /* 0x000fe20000041820 */
[----:B------:R-:W-:Y:S05]  /*a300*/  LDSM.16.M88.4 R172, [R212+0x2000] ;  /* 0x00200000d4ac783b */ /* 0x000fea0000000200 */
[----:B------:R-:W5:Y:S02]  /*a310*/  LDSM.16.M88.4 R184, [R213+0xa000] ;  /* 0x00a00000d5b8783b */ /* 0x000f640000000200 */
[C---:B----4-:R-:W-:Y:S08]  /*a320*/  HMMA.16816.F32.BF16 R4, R180.reuse, R188, R4 ;  /* 0x000000bcb404723c */ /* 0x050ff00000041804 */
[C---:B------:R-:W-:Y:S01]  /*a330*/  HMMA.16816.F32.BF16 R8, R180.reuse, R190, R8 ;  /* 0x000000beb408723c */ /* 0x040fe20000041808 */
[----:B------:R-:W-:Y:S07]  /*a340*/  LDSM.16.M88.4 R188, [R218+0xa000] ;  /* 0x00a00000dabc783b */ /* 0x000fee0000000200 */
[C---:B--2---:R-:W-:Y:S08]  /*a350*/  HMMA.16816.F32.BF16 R12, R180.reuse, R176, R12 ;  /* 0x000000b0b40c723c */ /* 0x044ff0000004180c */
[C---:B------:R-:W-:Y:S01]  /*a360*/  HMMA.16816.F32.BF16 R16, R180.reuse, R178, R16 ;  /* 0x000000b2b410723c */ /* 0x040fe20000041810 */
[----:B------:R-:W2:Y:S07]  /*a370*/  LDSM.16.M88.4 R176, [R213+0xb800] ;  /* 0x00b80000d5b0783b */ /* 0x000eae0000000200 */
[C---:B-1----:R-:W-:Y:S08]  /*a380*/  HMMA.16816.F32.BF16 R20, R180.reuse, R168, R20 ;  /* 0x000000a8b414723c */ /* 0x042ff00000041814 */
[C---:B------:R-:W-:Y:S01]  /*a390*/  HMMA.16816.F32.BF16 R24, R180.reuse, R170, R24 ;  /* 0x000000aab418723c */ /* 0x040fe20000041818 */
[----:B------:R-:W1:Y:S07]  /*a3a0*/  LDSM.16.M88.4 R168, [R220+0x2000] ;  /* 0x00200000dca8783b */ /* 0x000e6e0000000200 */
[C---:B---3--:R-:W-:Y:S08]  /*a3b0*/  HMMA.16816.F32.BF16 R28, R180.reuse, R164, R28 ;  /* 0x000000a4b41c723c */ /* 0x048ff0000004181c */
[----:B------:R-:W-:Y:S01]  /*a3c0*/  HMMA.16816.F32.BF16 R32, R180, R166, R32 ;  /* 0x000000a6b420723c */ /* 0x000fe20000041820 */
[----:B------:R-:W3:Y:S05]  /*a3d0*/  LDSM.16.M88.4 R164, [R218+0xb000] ;  /* 0x00b00000daa4783b */ /* 0x000eea0000000200 */
[----:B------:R-:W4:Y:S02]  /*a3e0*/  LDSM.16.M88.4 R180, [R218+0xb800] ;  /* 0x00b80000dab4783b */ /* 0x000f240000000200 */
[C---:B-----5:R-:W-:Y:S08]  /*a3f0*/  HMMA.16816.F32.BF16 R4, R172.reuse, R184, R4 ;  /* 0x000000b8ac04723c */ /* 0x060ff00000041804 */
[C---:B------:R-:W-:Y:S01]  /*a400*/  HMMA.16816.F32.BF16 R8, R172.reuse, R186, R8 ;  /* 0x000000baac08723c */ /* 0x040fe20000041808 */
[----:B------:R-:W-:Y:S07]  /*a410*/  LDSM.16.M88.4 R184, [R219+0x2000] ;  /* 0x00200000dbb8783b */ /* 0x000fee0000000200 */
[C---:B------:R-:W-:Y:S08]  /*a420*/  HMMA.16816.F32.BF16 R12, R172.reuse, R192, R12 ;  /* 0x000000c0ac0c723c */ /* 0x040ff0000004180c */
[C---:B------:R-:W-:Y:S01]  /*a430*/  HMMA.16816.F32.BF16 R16, R172.reuse, R194, R16 ;  /* 0x000000c2ac10723c */ /* 0x040fe20000041810 */
[----:B------:R-:W5:Y:S07]  /*a440*/  LDSM.16.M88.4 R192, [R217+0xa000] ;  /* 0x00a00000d9c0783b */ /* 0x000f6e0000000200 */
[C---:B------:R-:W-:Y:S08]  /*a450*/  HMMA.16816.F32.BF16 R20, R172.reuse, R196, R20 ;  /* 0x000000c4ac14723c */ /* 0x040ff00000041814 */
[C---:B------:R-:W-:Y:S01]  /*a460*/  HMMA.16816.F32.BF16 R24, R172.reuse, R198, R24 ;  /* 0x000000c6ac18723c */ /* 0x040fe20000041818 */
[----:B------:R-:W-:Y:S07]  /*a470*/  LDSM.16.M88.4 R196, [R214+0x4000] ;  /* 0x00400000d6c4783b */ /* 0x000fee0000000200 */
[C---:B--2---:R-:W-:Y:S08]  /*a480*/  HMMA.16816.F32.BF16 R28, R172.reuse, R176, R28 ;  /* 0x000000b0ac1c723c */ /* 0x044ff0000004181c */
[----:B------:R-:W-:Y:S01]  /*a490*/  HMMA.16816.F32.BF16 R32, R172, R178, R32 ;  /* 0x000000b2ac20723c */ /* 0x000fe20000041820 */
[----:B------:R-:W2:Y:S05]  /*a4a0*/  LDSM.16.M88.4 R172, [R217+0xa800] ;  /* 0x00a80000d9ac783b */ /* 0x000eaa0000000200 */
[----:B------:R-:W2:Y:S02]  /*a4b0*/  LDSM.16.M88.4 R176, [R217+0xb000] ;  /* 0x00b00000d9b0783b */ /* 0x000ea40000000200 */
[C---:B-1----:R-:W-:Y:S08]  /*a4c0*/  HMMA.16816.F32.BF16 R4, R168.reuse, R188, R4 ;  /* 0x000000bca804723c */ /* 0x042ff00000041804 */
[C---:B------:R-:W-:Y:S01]  /*a4d0*/  HMMA.16816.F32.BF16 R8, R168.reuse, R190, R8 ;  /* 0x000000bea808723c */ /* 0x040fe20000041808 */
[----:B------:R-:W1:Y:S07]  /*a4e0*/  LDSM.16.M88.4 R188, [R217+0xb800] ;  /* 0x00b80000d9bc783b */ /* 0x000e6e0000000200 */
[C---:B------:R-:W-:Y:S08]  /*a4f0*/  HMMA.16816.F32.BF16 R12, R168.reuse, R200, R12 ;  /* 0x000000c8a80c723c */ /* 0x040ff0000004180c */
[C---:B------:R-:W-:Y:S01]  /*a500*/  HMMA.16816.F32.BF16 R16, R168.reuse, R202, R16 ;  /* 0x000000caa810723c */ /* 0x040fe20000041810 */
[----:B------:R-:W1:Y:S07]  /*a510*/  LDSM.16.M88.4 R200, [R215+UR5+0xc000] ;  /* 0x00c00005d7c8783b */ /* 0x000e6e0008000200 */
[C---:B---3--:R-:W-:Y:S08]  /*a520*/  HMMA.16816.F32.BF16 R20, R168.reuse, R164, R20 ;  /* 0x000000a4a814723c */ /* 0x048ff00000041814 */
[C---:B------:R-:W-:Y:S01]  /*a530*/  HMMA.16816.F32.BF16 R24, R168.reuse, R166, R24 ;  /* 0x000000a6a818723c */ /* 0x040fe20000041818 */
[----:B------:R-:W3:Y:S07]  /*a540*/  LDSM.16.M88.4 R164, [R215+UR5+0xc800] ;  /* 0x00c80005d7a4783b */ /* 0x000eee0008000200 */
[C---:B----4-:R-:W-:Y:S08]  /*a550*/  HMMA.16816.F32.BF16 R28, R168.reuse, R180, R28 ;  /* 0x000000b4a81c723c */ /* 0x050ff0000004181c */
[----:B------:R-:W-:Y:S01]  /*a560*/  HMMA.16816.F32.BF16 R32, R168, R182, R32 ;  /* 0x000000b6a820723c */ /* 0x000fe20000041820 */
[----:B------:R-:W4:Y:S05]  /*a570*/  LDSM.16.M88.4 R168, [R215+UR5+0xd000] ;  /* 0x00d00005d7a8783b */ /* 0x000f2a0008000200 */
[----:B------:R-:W-:Y:S02]  /*a580*/  LDSM.16.M88.4 R180, [R213+0xc000] ;  /* 0x00c00000d5b4783b */ /* 0x000fe40000000200 */
[C---:B-----5:R-:W-:Y:S08]  /*a590*/  HMMA.16816.F32.BF16 R4, R184.reuse, R192, R4 ;  /* 0x000000c0b804723c */ /* 0x060ff00000041804 */
[C---:B------:R-:W-:Y:S01]  /*a5a0*/  HMMA.16816.F32.BF16 R8, R184.reuse, R194, R8 ;  /* 0x000000c2b808723c */ /* 0x040fe20000041808 */
[----:B------:R-:W-:Y:S07]  /*a5b0*/  LDSM.16.M88.4 R192, [R220+0x4000] ;  /* 0x00400000dcc0783b */ /* 0x000fee0000000200 */
[C---:B--2---:R-:W-:Y:S08]  /*a5c0*/  HMMA.16816.F32.BF16 R12, R184.reuse, R172, R12 ;  /* 0x000000acb80c723c */ /* 0x044ff0000004180c */
[C---:B------:R-:W-:Y:S01]  /*a5d0*/  HMMA.16816.F32.BF16 R16, R184.reuse, R174, R16 ;  /* 0x000000aeb810723c */ /* 0x040fe20000041810 */
[----:B------:R-:W2:Y:S07]  /*a5e0*/  LDSM.16.M88.4 R172, [R215+UR5+0xd800] ;  /* 0x00d80005d7ac783b */ /* 0x000eae0008000200 */
[C---:B------:R-:W-:Y:S08]  /*a5f0*/  HMMA.16816.F32.BF16 R20, R184.reuse, R176, R20 ;  /* 0x000000b0b814723c */ /* 0x040ff00000041814 */
[C---:B------:R-:W-:Y:S01]  /*a600*/  HMMA.16816.F32.BF16 R24, R184.reuse, R178, R24 ;  /* 0x000000b2b818723c */ /* 0x040fe20000041818 */
[----:B------:R-:W5:Y:S07]  /*a610*/  LDSM.16.M88.4 R176, [R212+0x4000] ;  /* 0x00400000d4b0783b */ /* 0x000f6e0000000200 */
[C---:B-1----:R-:W-:Y:S08]  /*a620*/  HMMA.16816.F32.BF16 R28, R184.reuse, R188, R28 ;  /* 0x000000bcb81c723c */ /* 0x042ff0000004181c */
[----:B------:R-:W-:Y:S01]  /*a630*/  HMMA.16816.F32.BF16 R32, R184, R190, R32 ;  /* 0x000000beb820723c */ /* 0x000fe20000041820 */
[----:B------:R-:W1:Y:S05]  /*a640*/  LDSM.16.M88.4 R184, [R213+0xc800] ;  /* 0x00c80000d5b8783b */ /* 0x000e6a0000000200 */
[----:B------:R-:W1:Y:S02]  /*a650*/  LDSM.16.M88.4 R188, [R213+0xd000] ;  /* 0x00d00000d5bc783b */ /* 0x000e640000000200 */
[C---:B------:R-:W-:Y:S08]  /*a660*/  HMMA.16816.F32.BF16 R4, R196.reuse, R200, R4 ;  /* 0x000000c8c404723c */ /* 0x040ff00000041804 */
[C---:B------:R-:W-:Y:S01]  /*a670*/  HMMA.16816.F32.BF16 R8, R196.reuse, R202, R8 ;  /* 0x000000cac408723c */ /* 0x040fe20000041808 */
[----:B------:R-:W-:Y:S07]  /*a680*/  LDSM.16.M88.4 R200, [R218+0xc000] ;  /* 0x00c00000dac8783b */ /* 0x000fee0000000200 */
[C---:B---3--:R-:W-:Y:S08]  /*a690*/  HMMA.16816.F32.BF16 R12, R196.reuse, R164, R12 ;  /* 0x000000a4c40c723c */ /* 0x048ff0000004180c */
[C---:B------:R-:W-:Y:S01]  /*a6a0*/  HMMA.16816.F32.BF16 R16, R196.reuse, R166, R16 ;  /* 0x000000a6c410723c */ /* 0x040fe20000041810 */
[----:B------:R-:W3:Y:S07]  /*a6b0*/  LDSM.16.M88.4 R164, [R213+0xd800] ;  /* 0x00d80000d5a4783b */ /* 0x000eee0000000200 */
[C---:B----4-:R-:W-:Y:S08]  /*a6c0*/  HMMA.16816.F32.BF16 R20, R196.reuse, R168, R20 ;  /* 0x000000a8c414723c */ /* 0x050ff00000041814 */
[C---:B------:R-:W-:Y:S01]  /*a6d0*/  HMMA.16816.F32.BF16 R24, R196.reuse, R170, R24 ;  /* 0x000000aac418723c */ /* 0x040fe20000041818 */
[----:B------:R-:W4:Y:S07]  /*a6e0*/  LDSM.16.M88.4 R168, [R218+0xd000] ;  /* 0x00d00000daa8783b */ /* 0x000f2e0000000200 */
[C---:B--2---:R-:W-:Y:S08]  /*a6f0*/  HMMA.16816.F32.BF16 R28, R196.reuse, R172, R28 ;  /* 0x000000acc41c723c */ /* 0x044ff0000004181c */
[----:B------:R-:W-:Y:S01]  /*a700*/  HMMA.16816.F32.BF16 R32, R196, R174, R32 ;  /* 0x000000aec420723c */ /* 0x000fe20000041820 */
[----:B------:R-:W2:Y:S05]  /*a710*/  LDSM.16.M88.4 R172, [R218+0xd800] ;  /* 0x00d80000daac783b */ /* 0x000eaa0000000200 */
[----:B------:R-:W-:Y:S02]  /*a720*/  LDSM.16.M88.4 R196, [R217+0xc800] ;  /* 0x00c80000d9c4783b */ /* 0x000fe40000000200 */
[C---:B-----5:R-:W-:Y:S08]  /*a730*/  HMMA.16816.F32.BF16 R4, R176.reuse, R180, R4 ;  /* 0x000000b4b004723c */ /* 0x060ff00000041804 */
[C---:B------:R-:W-:Y:S01]  /*a740*/  HMMA.16816.F32.BF16 R8, R176.reuse, R182, R8 ;  /* 0x000000b6b008723c */ /* 0x040fe20000041808 */
[----:B------:R-:W-:Y:S07]  /*a750*/  LDSM.16.M88.4 R180, [R219+0x4000] ;  /* 0x00400000dbb4783b */ /* 0x000fee0000000200 */
[C---:B-1----:R-:W-:Y:S08]  /*a760*/  HMMA.16816.F32.BF16 R12, R176.reuse, R184, R12 ;  /* 0x000000b8b00c723c */ /* 0x042ff0000004180c */
[C---:B------:R-:W-:Y:S01]  /*a770*/  HMMA.16816.F32.BF16 R16, R176.reuse, R186, R16 ;  /* 0x000000bab010723c */ /* 0x040fe20000041810 */
[----:B------:R-:W1:Y:S07]  /*a780*/  LDSM.16.M88.4 R184, [R217+0xc000] ;  /* 0x00c00000d9b8783b */ /* 0x000e6e0000000200 */
[C---:B------:R-:W-:Y:S08]  /*a790*/  HMMA.16816.F32.BF16 R20, R176.reuse, R188, R20 ;  /* 0x000000bcb014723c */ /* 0x040ff00000041814 */
[C---:B------:R-:W-:Y:S01]  /*a7a0*/  HMMA.16816.F32.BF16 R24, R176.reuse, R190, R24 ;  /* 0x000000beb018723c */ /* 0x040fe20000041818 */
[----:B------:R-:W-:Y:S07]  /*a7b0*/  LDSM.16.M88.4 R188, [R215+UR5+0xe000] ;  /* 0x00e00005d7bc783b */ /* 0x000fee0008000200 */
[C---:B---3--:R-:W-:Y:S08]  /*a7c0*/  HMMA.16816.F32.BF16 R28, R176.reuse, R164, R28 ;  /* 0x000000a4b01c723c */ /* 0x048ff0000004181c */
[----:B------:R-:W-:Y:S01]  /*a7d0*/  HMMA.16816.F32.BF16 R32, R176, R166, R32 ;  /* 0x000000a6b020723c */ /* 0x000fe20000041820 */
[----:B------:R-:W3:Y:S05]  /*a7e0*/  LDSM.16.M88.4 R164, [R217+0xd800] ;  /* 0x00d80000d9a4783b */ /* 0x000eea0000000200 */
[----:B------:R-:W5:Y:S02]  /*a7f0*/  LDSM.16.M88.4 R176, [R214+0x6000] ;  /* 0x00600000d6b0783b */ /* 0x000f640000000200 */
[C---:B------:R-:W-:Y:S08]  /*a800*/  HMMA.16816.F32.BF16 R4, R192.reuse, R200, R4 ;  /* 0x000000c8c004723c */ /* 0x040ff00000041804 */
[C---:B------:R-:W-:Y:S01]  /*a810*/  HMMA.16816.F32.BF16 R8, R192.reuse, R202, R8 ;  /* 0x000000cac008723c */ /* 0x040fe20000041808 */
[----:B------:R-:W5:Y:S07]  /*a820*/  LDSM.16.M88.4 R200, [R215+UR5+0xe800] ;  /* 0x00e80005d7c8783b */ /* 0x000f6e0008000200 */
[C---:B------:R-:W-:Y:S08]  /*a830*/  HMMA.16816.F32.BF16 R12, R192.reuse, R204, R12 ;  /* 0x000000ccc00c723c */ /* 0x040ff0000004180c */
[C---:B------:R-:W-:Y:S01]  /*a840*/  HMMA.16816.F32.BF16 R16, R192.reuse, R206, R16 ;  /* 0x000000cec010723c */ /* 0x040fe20000041810 */
[----:B------:R-:W5:Y:S07]  /*a850*/  LDSM.16.M88.4 R204, [R215+UR5+0xf000] ;  /* 0x00f00005d7cc783b */ /* 0x000f6e0008000200 */
[C---:B----4-:R-:W-:Y:S08]  /*a860*/  HMMA.16816.F32.BF16 R20, R192.reuse, R168, R20 ;  /* 0x000000a8c014723c */ /* 0x050ff00000041814 */
[C---:B------:R-:W-:Y:S01]  /*a870*/  HMMA.16816.F32.BF16 R24, R192.reuse, R170, R24 ;  /* 0x000000aac018723c */ /* 0x040fe20000041818 */
[----:B------:R-:W4:Y:S07]  /*a880*/  LDSM.16.M88.4 R168, [R215+UR5+0xf800] ;  /* 0x00f80005d7a8783b */ /* 0x000f2e0008000200 */
[C---:B--2---:R-:W-:Y:S08]  /*a890*/  HMMA.16816.F32.BF16 R28, R192.reuse, R172, R28 ;  /* 0x000000acc01c723c */ /* 0x044ff0000004181c */
[----:B------:R-:W-:Y:S01]  /*a8a0*/  HMMA.16816.F32.BF16 R32, R192, R174, R32 ;  /* 0x000000aec020723c */ /* 0x000fe20000041820 */
[----:B------:R-:W-:Y:S05]  /*a8b0*/  LDSM.16.M88.4 R172, [R212+0x6000] ;  /* 0x00600000d4ac783b */ /* 0x000fea0000000200 */
[----:B------:R-:W-:Y:S02]  /*a8c0*/  LDSM.16.M88.4 R192, [R220+0x6000] ;  /* 0x00600000dcc0783b */ /* 0x000fe40000000200 */
[C---:B-1----:R-:W-:Y:S08]  /*a8d0*/  HMMA.16816.F32.BF16 R4, R180.reuse, R184, R4 ;  /* 0x000000b8b404723c */ /* 0x042ff00000041804 */
[C---:B------:R-:W-:Y:S01]  /*a8e0*/  HMMA.16816.F32.BF16 R8, R180.reuse, R186, R8 ;  /* 0x000000bab408723c */ /* 0x040fe20000041808 */
[----:B------:R-:W1:Y:S07]  /*a8f0*/  LDSM.16.M88.4 R184, [R213+0xe000] ;  /* 0x00e00000d5b8783b */ /* 0x000e6e0000000200 */
[C---:B------:R-:W-:Y:S08]  /*a900*/  HMMA.16816.F32.BF16 R12, R180.reuse, R196, R12 ;  /* 0x000000c4b40c723c */ /* 0x040ff0000004180c */
[C---:B------:R-:W-:Y:S01]  /*a910*/  HMMA.16816.F32.BF16 R16, R180.reuse, R198, R16 ;  /* 0x000000c6b410723c */ /* 0x040fe20000041810 */
[----:B------:R-:W-:Y:S07]  /*a920*/  LDSM.16.M88.4 R196, [R218+0xe000] ;  /* 0x00e00000dac4783b */ /* 0x000fee0000000200 */
[C---:B------:R-:W-:Y:S03]  /*a930*/  HMMA.16816.F32.BF16 R20, R180.reuse, R208, R20 ;  /* 0x000000d0b414723c */ /* 0x040fe60000041814 */
[----:B------:R-:W-:Y:S05]  /*a940*/  VIADD R208, R229, 0xffffffe0 ;  /* 0xffffffe0e5d07836 */ /* 0x000fea0000000000 */
[-C--:B------:R-:W-:Y:S01]  /*a950*/  ISETP.GT.AND P2, PT, R223, R208.reuse, PT ;  /* 0x000000d0df00720c */ /* 0x080fe20003f44270 */
[C---:B------:R-:W-:Y:S03]  /*a960*/  HMMA.16816.F32.BF16 R24, R180.reuse, R210, R24 ;  /* 0x000000d2b418723c */ /* 0x040fe60000041818 */
[----:B------:R-:W-:Y:S02]  /*a970*/  ISETP.GT.AND P1, PT, R226, R208, PT ;  /* 0x000000d0e200720c */ /* 0x000fe40003f24270 */
[C---:B------:R-:W-:Y:S02]  /*a980*/  ISETP.GE.AND P6, PT, R208.reuse, R222, PT ;  /* 0x000000ded000720c */ /* 0x040fe40003fc6270 */
[-C--:B------:R-:W-:Y:S01]  /*a990*/  ISETP.GE.AND P3, PT, R208, R221.reuse, PT ;  /* 0x000000ddd000720c */ /* 0x080fe20003f66270 */
[C---:B---3--:R-:W-:Y:S08]  /*a9a0*/  HMMA.16816.F32.BF16 R28, R180.reuse, R164, R28 ;  /* 0x000000a4b41c723c */ /* 0x048ff0000004181c */
[----:B------:R-:W-:Y:S01]  /*a9b0*/  HMMA.16816.F32.BF16 R32, R180, R166, R32 ;  /* 0x000000a6b420723c */ /* 0x000fe20000041820 */
[----:B------:R-:W2:Y:S05]  /*a9c0*/  LDSM.16.M88.4 R164, [R213+0xe800] ;  /* 0x00e80000d5a4783b */ /* 0x000eaa0000000200 */
[----:B------:R-:W3:Y:S02]  /*a9d0*/  LDSM.16.M88.4 R180, [R213+0xf000] ;  /* 0x00f00000d5b4783b */ /* 0x000ee40000000200 */
[C---:B-----5:R-:W-:Y:S08]  /*a9e0*/  HMMA.16816.F32.BF16 R4, R176.reuse, R188, R4 ;  /* 0x000000bcb004723c */ /* 0x060ff00000041804 */
[C---:B------:R-:W-:Y:S01]  /*a9f0*/  HMMA.16816.F32.BF16 R8, R176.reuse, R190, R8 ;  /* 0x000000beb008723c */ /* 0x040fe20000041808 */
[----:B------:R-:W5:Y:S07]  /*aa00*/  LDSM.16.M88.4 R188, [R213+0xf800] ;  /* 0x00f80000d5bc783b */ /* 0x000f6e0000000200 */
[C---:B------:R-:W-:Y:S08]  /*aa10*/  HMMA.16816.F32.BF16 R12, R176.reuse, R200, R12 ;  /* 0x000000c8b00c723c */ /* 0x040ff0000004180c */
[C---:B------:R-:W-:Y:S01]  /*aa20*/  HMMA.16816.F32.BF16 R16, R176.reuse, R202, R16 ;  /* 0x000000cab010723c */ /* 0x040fe20000041810 */
[----:B------:R-:W-:Y:S07]  /*aa30*/  LDSM.16.M88.4 R200, [R218+0xf800] ;  /* 0x00f80000dac8783b */ /* 0x000fee0000000200 */
[C---:B------:R-:W-:Y:S08]  /*aa40*/  HMMA.16816.F32.BF16 R20, R176.reuse, R204, R20 ;  /* 0x000000ccb014723c */ /* 0x040ff00000041814 */
[C---:B------:R-:W-:Y:S01]  /*aa50*/  HMMA.16816.F32.BF16 R24, R176.reuse, R206, R24 ;  /* 0x000000ceb018723c */ /* 0x040fe20000041818 */
[----:B------:R-:W-:Y:S07]  /*aa60*/  LDSM.16.M88.4 R204, [R217+0xe000] ;  /* 0x00e00000d9cc783b */ /* 0x000fee0000000200 */
[C---:B----4-:R-:W-:Y:S08]  /*aa70*/  HMMA.16816.F32.BF16 R28, R176.reuse, R168, R28 ;  /* 0x000000a8b01c723c */ /* 0x050ff0000004181c */
[----:B------:R-:W-:Y:S01]  /*aa80*/  HMMA.16816.F32.BF16 R32, R176, R170, R32 ;  /* 0x000000aab020723c */ /* 0x000fe20000041820 */
[----:B------:R-:W4:Y:S05]  /*aa90*/  LDSM.16.M88.4 R168, [R218+0xe800] ;  /* 0x00e80000daa8783b */ /* 0x000f2a0000000200 */
        /* <DEDUP_REMOVED lines=8> */
[C---:B------:R-:W-:Y:S08]  /*ab20*/  HMMA.16816.F32.BF16 R24, R172.reuse, R182, R24 ;  /* 0x000000b6ac18723c */ /* 0x040ff00000041818 */
[C---:B-----5:R-:W-:Y:S08]  /*ab30*/  HMMA.16816.F32.BF16 R28, R172.reuse, R188, R28 ;  /* 0x000000bcac1c723c */ /* 0x060ff0000004181c */
[----:B------:R-:W-:Y:S01]  /*ab40*/  HMMA.16816.F32.BF16 R32, R172, R190, R32 ;  /* 0x000000beac20723c */ /* 0x000fe20000041820 */
[----:B------:R-:W-:Y:S07]  /*ab50*/  LDSM.16.M88.4 R172, [R217+0xf800] ;  /* 0x00f80000d9ac783b */ /* 0x000fee0000000200 */
[C---:B------:R-:W-:Y:S05]  /*ab60*/  HMMA.16816.F32.BF16 R4, R192.reuse, R196, R4 ;  /* 0x000000c4c004723c */ /* 0x040fea0000041804 */
[C---:B------:R-:W-:Y:S03]  /*ab70*/  VIADD R197, R229.reuse, 0x10 ;  /* 0x00000010e5c57836 */ /* 0x040fe60000000000 */
[C---:B------:R-:W-:Y:S03]  /*ab80*/  HMMA.16816.F32.BF16 R8, R192.reuse, R198, R8 ;  /* 0x000000c6c008723c */ /* 0x040fe60000041808 */
[C---:B------:R-:W-:Y:S05]  /*ab90*/  VIADD R198, R229.reuse, 0x11 ;  /* 0x00000011e5c67836 */ /* 0x040fea0000000000 */
[C---:B----4-:R-:W-:Y:S08]  /*aba0*/  HMMA.16816.F32.BF16 R12, R192.reuse, R168, R12 ;  /* 0x000000a8c00c723c */ /* 0x050ff0000004180c */
[C---:B------:R-:W-:Y:S01]  /*abb0*/  HMMA.16816.F32.BF16 R16, R192.reuse, R170, R16 ;  /* 0x000000aac010723c */ /* 0x040fe20000041810 */
[----:B------:R-:W3:Y:S01]  /*abc0*/  LDSM.16.M88.4 R168, [R217+0xf000] ;  /* 0x00f00000d9a8783b */ /* 0x000ee20000000200 */
[----:B------:R-:W-:Y:S04]  /*abd0*/  DEPBAR.LE SB0, 0x0 ;  /* 0x000080000000791a */ /* 0x000fe80000000000 */
[----:B------:R-:W-:Y:S02]  /*abe0*/  BAR.SYNC.DEFER_BLOCKING 0x0 ;  /* 0x0000000000007b1d */ /* 0x000fe40000010000 */
[C---:B------:R-:W-:Y:S08]  /*abf0*/  HMMA.16816.F32.BF16 R20, R192.reuse, R176, R20 ;  /* 0x000000b0c014723c */ /* 0x040ff00000041814 */
[C---:B------:R-:W-:Y:S08]  /*ac00*/  HMMA.16816.F32.BF16 R24, R192.reuse, R178, R24 ;  /* 0x000000b2c018723c */ /* 0x040ff00000041818 */
[C---:B------:R-:W-:Y:S08]  /*ac10*/  HMMA.16816.F32.BF16 R28, R192.reuse, R200, R28 ;  /* 0x000000c8c01c723c */ /* 0x040ff0000004181c */
[----:B------:R-:W-:Y:S03]  /*ac20*/  HMMA.16816.F32.BF16 R32, R192, R202, R32 ;  /* 0x000000cac020723c */ /* 0x000fe60000041820 */
[C---:B------:R-:W-:Y:S05]  /*ac30*/  VIADD R195, R229.reuse, 0x19 ;  /* 0x00000019e5c37836 */ /* 0x040fea0000000000 */
[C---:B-1----:R-:W-:Y:S08]  /*ac40*/  HMMA.16816.F32.BF16 R4, R184.reuse, R204, R4 ;  /* 0x000000ccb804723c */ /* 0x042ff00000041804 */
[C---:B------:R-:W-:Y:S08]  /*ac50*/  HMMA.16816.F32.BF16 R8, R184.reuse, R206, R8 ;  /* 0x000000ceb808723c */ /* 0x040ff00000041808 */
[C---:B--2---:R-:W-:Y:S03]  /*ac60*/  HMMA.16816.F32.BF16 R12, R184.reuse, R164, R12 ;  /* 0x000000a4b80c723c */ /* 0x044fe6000004180c */
[----:B------:R-:W-:Y:S01]  /*ac70*/  FSEL R165, R4, -INF , !P2 ;  /* 0xff80000004a57808 */ /* 0x000fe20005000000 */
[----:B------:R-:W-:Y:S01]  /*ac80*/  VIADD R164, R229, 0xffffffe8 ;  /* 0xffffffe8e5a47836 */ /* 0x000fe20000000000 */
[----:B------:R-:W-:Y:S01]  /*ac90*/  ISETP.GE.AND P2, PT, R3, R221, PT ;  /* 0x000000dd0300720c */ /* 0x000fe20003f46270 */
[----:B------:R-:W-:Y:S01]  /*aca0*/  VIADD R3, R229, 0xffffffe9 ;  /* 0xffffffe9e5037836 */ /* 0x000fe20000000000 */
[----:B------:R-:W-:Y:S01]  /*acb0*/  FSEL R210, R7, -INF , !P0 ;  /* 0xff80000007d27808 */ /* 0x000fe20004000000 */
[C---:B------:R-:W-:Y:S03]  /*acc0*/  HMMA.16816.F32.BF16 R16, R184.reuse, R166, R16 ;  /* 0x000000a6b810723c */ /* 0x040fe60000041810 */
[----:B------:R-:W-:Y:S01]  /*acd0*/  ISETP.GT.AND P0, PT, R223, R164, PT ;  /* 0x000000a4df00720c */ /* 0x000fe20003f04270 */
[----:B------:R-:W-:Y:S01]  /*ace0*/  VIADD R166, R229, 0xfffffff0 ;  /* 0xfffffff0e5a67836 */ /* 0x000fe20000000000 */
[----:B------:R-:W-:Y:S02]  /*acf0*/  FSEL R208, R5, -INF , !P4 ;  /* 0xff80000005d07808 */ /* 0x000fe40006000000 */
[----:B------:R-:W-:Y:S01]  /*ad00*/  FSEL R167, R8, -INF , !P0 ;  /* 0xff80000008a77808 */ /* 0x000fe20004000000 */
[C---:B---3--:R-:W-:Y:S03]  /*ad10*/  HMMA.16816.F32.BF16 R20, R184.reuse, R168, R20 ;  /* 0x000000a8b814723c */ /* 0x048fe60000041814 */
[-C--:B------:R-:W-:Y:S02]  /*ad20*/  ISETP.GT.AND P0, PT, R226, R3.reuse, PT ;  /* 0x00000003e200720c */ /* 0x080fe40003f04270 */
[----:B------:R-:W-:Y:S02]  /*ad30*/  ISETP.GT.AND P4, PT, R223, R3, PT ;  /* 0x00000003df00720c */ /* 0x000fe40003f84270 */
[----:B------:R-:W-:Y:S01]  /*ad40*/  FSEL R232, R11, -INF , !P0 ;  /* 0xff8000000be87808 */ /* 0x000fe20004000000 */
[C---:B------:R-:W-:Y:S03]  /*ad50*/  HMMA.16816.F32.BF16 R24, R184.reuse, R170, R24 ;  /* 0x000000aab818723c */ /* 0x040fe60000041818 */
[----:B------:R-:W-:Y:S02]  /*ad60*/  ISETP.GT.AND P0, PT, R223, R166, PT ;  /* 0x000000a6df00720c */ /* 0x000fe40003f04270 */
[----:B------:R-:W-:Y:S02]  /*ad70*/  FSEL R211, R9, -INF , !P4 ;  /* 0xff80000009d37808 */ /* 0x000fe40006000000 */
[----:B------:R-:W-:Y:S01]  /*ad80*/  FSEL R250, R12, -INF , !P0 ;  /* 0xff8000000cfa7808 */ /* 0x000fe20004000000 */
[C---:B------:R-:W-:Y:S03]  /*ad90*/  HMMA.16816.F32.BF16 R28, R184.reuse, R172, R28 ;  /* 0x000000acb81c723c */ /* 0x040fe6000004181c */
[-C--:B------:R-:W-:Y:S02]  /*ada0*/  ISETP.GT.AND P0, PT, R226, R236.reuse, PT ;  /* 0x000000ece200720c */ /* 0x080fe40003f04270 */
[----:B------:R-:W-:Y:S02]  /*adb0*/  ISETP.GT.AND P4, PT, R223, R236, PT ;  /* 0x000000ecdf00720c */ /* 0x000fe40003f84270 */
[----:B------:R-:W-:Y:S01]  /*adc0*/  FSEL R251, R15, -INF , !P0 ;  /* 0xff8000000ffb7808 */ /* 0x000fe20004000000 */
[----:B------:R-:W-:Y:S03]  /*add0*/  HMMA.16816.F32.BF16 R32, R184, R174, R32 ;  /* 0x000000aeb820723c */ /* 0x000fe60000041820 */
[----:B------:R-:W-:Y:S02]  /*ade0*/  ISETP.GT.AND P0, PT, R223, R238, PT ;  /* 0x000000eedf00720c */ /* 0x000fe40003f04270 */
[----:B------:R-:W-:Y:S02]  /*adf0*/  FSEL R209, R6, -INF , !P1 ;  /* 0xff80000006d17808 */ /* 0x000fe40004800000 */
[----:B------:R-:W-:Y:S02]  /*ae00*/  FSEL R244, R16, -INF , !P0 ;  /* 0xff80000010f47808 */ /* 0x000fe40004000000 */
[CC--:B------:R-:W-:Y:S02]  /*ae10*/  ISETP.GT.AND P0, PT, R226.reuse, R237.reuse, PT ;  /* 0x000000ede200720c */ /* 0x0c0fe40003f04270 */
[----:B------:R-:W-:Y:S02]  /*ae20*/  ISETP.GT.AND P1, PT, R226, R164, PT ;  /* 0x000000a4e200720c */ /* 0x000fe40003f24270 */
[----:B------:R-:W-:Y:S02]  /*ae30*/  FSEL R248, R13, -INF , !P4 ;  /* 0xff8000000df87808 */ /* 0x000fe40006000000 */
[----:B------:R-:W-:Y:S01]  /*ae40*/  FSEL R247, R19, -INF , !P0 ;  /* 0xff80000013f77808 */ /* 0x000fe20004000000 */
[----:B------:R-:W-:Y:S01]  /*ae50*/  VIADD R19, R229, 0x18 ;  /* 0x00000018e5137836 */ /* 0x000fe20000000000 */
[C---:B------:R-:W-:Y:S02]  /*ae60*/  ISETP.GT.AND P4, PT, R223.reuse, R237, PT ;  /* 0x000000eddf00720c */ /* 0x040fe40003f84270 */
[-C--:B------:R-:W-:Y:S02]  /*ae70*/  ISETP.GT.AND P0, PT, R223, R239.reuse, PT ;  /* 0x000000efdf00720c */ /* 0x080fe40003f04270 */
[----:B------:R-:W-:Y:S02]  /*ae80*/  FSEL R230, R10, -INF , !P1 ;  /* 0xff8000000ae67808 */ /* 0x000fe40004800000 */
[C---:B------:R-:W-:Y:S02]  /*ae90*/  ISETP.GT.AND P1, PT, R226.reuse, R166, PT ;  /* 0x000000a6e200720c */ /* 0x040fe40003f24270 */
[----:B------:R-:W-:Y:S01]  /*aea0*/  FSEL R242, R17, -INF , !P4 ;  /* 0xff80000011f27808 */ /* 0x000fe20006000000 */
[----:B------:R-:W-:Y:S01]  /*aeb0*/  VIADD R17, R229, 0x8 ;  /* 0x00000008e5117836 */ /* 0x000fe20000000000 */
[----:B------:R-:W-:Y:S02]  /*aec0*/  FSEL R241, R21, -INF , !P0 ;  /* 0xff80000015f17808 */ /* 0x000fe40004000000 */
[----:B------:R-:W-:Y:S02]  /*aed0*/  ISETP.GT.AND P0, PT, R226, R239, PT ;  /* 0x000000efe200720c */ /* 0x000fe40003f04270 */
[----:B------:R-:W-:Y:S02]  /*aee0*/  FSEL R246, R14, -INF , !P1 ;  /* 0xff8000000ef67808 */ /* 0x000fe40004800000 */
[----:B------:R-:W-:Y:S02]  /*aef0*/  ISETP.GT.AND P1, PT, R226, R238, PT ;  /* 0x000000eee200720c */ /* 0x000fe40003f24270 */
[----:B------:R-:W-:Y:S02]  /*af00*/  FSEL R243, R23, -INF , !P0 ;  /* 0xff80000017f37808 */ /* 0x000fe40004000000 */
[C---:B------:R-:W-:Y:S02]  /*af10*/  ISETP.GT.AND P0, PT, R223.reuse, R17, PT ;  /* 0x00000011df00720c */ /* 0x040fe40003f04270 */
[----:B------:R-:W-:Y:S02]  /*af20*/  FSEL R249, R18, -INF , !P1 ;  /* 0xff80000012f97808 */ /* 0x000fe40004800000 */
[-C--:B------:R-:W-:Y:S02]  /*af30*/  ISETP.GT.AND P1, PT, R226, R229.reuse, PT ;  /* 0x000000e5e200720c */ /* 0x080fe40003f24270 */
[----:B------:R-:W-:Y:S02]  /*af40*/  FSEL R194, R24, -INF , !P0 ;  /* 0xff80000018c27808 */ /* 0x000fe40004000000 */
[----:B------:R-:W-:Y:S02]  /*af50*/  ISETP.GT.AND P4, PT, R223, R229, PT ;  /* 0x000000e5df00720c */ /* 0x000fe40003f84270 */
[-C--:B------:R-:W-:Y:S02]  /*af60*/  ISETP.GT.AND P0, PT, R226, R240.reuse, PT ;  /* 0x000000f0e200720c */ /* 0x080fe40003f04270 */
[----:B------:R-:W-:Y:S02]  /*af70*/  FSEL R245, R22, -INF , !P1 ;  /* 0xff80000016f57808 */ /* 0x000fe40004800000 */
[----:B------:R-:W-:Y:S02]  /*af80*/  ISETP.GT.AND P1, PT, R226, R17, PT ;  /* 0x00000011e200720c */ /* 0x000fe40003f24270 */
[----:B------:R-:W-:Y:S02]  /*af90*/  FSEL R15, R20, -INF , !P4 ;  /* 0xff800000140f7808 */ /* 0x000fe40006000000 */
[----:B------:R-:W-:Y:S02]  /*afa0*/  FSEL R27, R27, -INF , !P0 ;  /* 0xff8000001b1b7808 */ /* 0x000fe40004000000 */
[C---:B------:R-:W-:Y:S02]  /*afb0*/  ISETP.GT.AND P4, PT, R223.reuse, R240, PT ;  /* 0x000000f0df00720c */ /* 0x040fe40003f84270 */
[CC--:B------:R-:W-:Y:S02]  /*afc0*/  ISETP.GT.AND P0, PT, R223.reuse, R197.reuse, PT ;  /* 0x000000c5df00720c */ /* 0x0c0fe40003f04270 */
[----:B------:R-:W-:Y:S02]  /*afd0*/  FSEL R26, R26, -INF , !P1 ;  /* 0xff8000001a1a7808 */ /* 0x000fe40004800000 */
[-C--:B------:R-:W-:Y:S02]  /*afe0*/  ISETP.GT.AND P1, PT, R223, R198.reuse, PT ;  /* 0x000000c6df00720c */ /* 0x080fe40003f24270 */
[----:B------:R-:W-:Y:S02]  /*aff0*/  FSEL R25, R25, -INF , !P4 ;  /* 0xff80000019197808 */ /* 0x000fe40006000000 */
[----:B------:R-:W-:Y:S02]  /*b000*/  FSEL R23, R28, -INF , !P0 ;  /* 0xff8000001c177808 */ /* 0x000fe40004000000 */
[C---:B------:R-:W-:Y:S02]  /*b010*/  ISETP.GT.AND P4, PT, R226.reuse, R197, PT ;  /* 0x000000c5e200720c */ /* 0x040fe40003f84270 */
[----:B------:R-:W-:Y:S02]  /*b020*/  ISETP.GT.AND P0, PT, R226, R198, PT ;  /* 0x000000c6e200720c */ /* 0x000fe40003f04270 */
[----:B------:R-:W-:Y:S02]  /*b030*/  FSEL R29, R29, -INF , !P1 ;  /* 0xff8000001d1d7808 */ /* 0x000fe40004800000 */
[----:B------:R-:W-:Y:S02]  /*b040*/  ISETP.GT.AND P1, PT, R223, R195, PT ;  /* 0x000000c3df00720c */ /* 0x000fe40003f24270 */
[----:B------:R-:W-:Y:S02]  /*b050*/  FSEL R30, R30, -INF , !P4 ;  /* 0xff8000001e1e7808 */ /* 0x000fe40006000000 */
[----:B------:R-:W-:Y:S02]  /*b060*/  FSEL R31, R31, -INF , !P0 ;  /* 0xff8000001f1f7808 */ /* 0x000fe40004000000 */
[----:B------:R-:W-:Y:S02]  /*b070*/  ISETP.GT.AND P4, PT, R223, R19, PT ;  /* 0x00000013df00720c */ /* 0x000fe40003f84270 */
[C---:B------:R-:W-:Y:S02]  /*b080*/  ISETP.GT.AND P0, PT, R226.reuse, R195, PT ;  /* 0x000000c3e200720c */ /* 0x040fe40003f04270 */
[----:B------:R-:W-:Y:S02]  /*b090*/  FSEL R33, R33, -INF , !P1 ;  /* 0xff80000021217808 */ /* 0x000fe40004800000 */
[----:B------:R-:W-:Y:S02]  /*b0a0*/  ISETP.GT.AND P1, PT, R226, R19, PT ;  /* 0x00000013e200720c */ /* 0x000fe40003f24270 */
[----:B------:R-:W-:Y:S02]  /*b0b0*/  FSEL R21, R32, -INF , !P4 ;  /* 0xff80000020157808 */ /* 0x000fe40006000000 */
[----:B------:R-:W-:Y:S02]  /*b0c0*/  FSEL R35, R35, -INF , !P0 ;  /* 0xff80000023237808 */ /* 0x000fe40004000000 */
[CC--:B------:R-:W-:Y:S02]  /*b0d0*/  ISETP.GE.AND P4, PT, R164.reuse, R222.reuse, PT ;  /* 0x000000dea400720c */ /* 0x0c0fe40003f86270 */
[-C--:B------:R-:W-:Y:S02]  /*b0e0*/  ISETP.GE.AND P0, PT, R164, R221.reuse, PT ;  /* 0x000000dda400720c */ /* 0x080fe40003f06270 */
[----:B------:R-:W-:Y:S02]  /*b0f0*/  FSEL R164, R34, -INF , !P1 ;  /* 0xff80000022a47808 */ /* 0x000fe40004800000 */
[-C--:B------:R-:W-:Y:S02]  /*b100*/  ISETP.GE.AND P1, PT, R3, R222.reuse, PT ;  /* 0x000000de0300720c */ /* 0x080fe40003f26270 */
[----:B------:R-:W-:Y:S02]  /*b110*/  FSEL R22, R165, -INF , !P6 ;  /* 0xff800000a5167808 */ /* 0x000fe40007000000 */
[----:B------:R-:W-:Y:S02]  /*b120*/  FSEL R18, R208, -INF , !P5 ;  /* 0xff800000d0127808 */ /* 0x000fe40006800000 */
[-C--:B------:R-:W-:Y:S02]  /*b130*/  ISETP.GE.AND P6, PT, R3, R221.reuse, PT ;  /* 0x000000dd0300720c */ /* 0x080fe40003fc6270 */
[----:B------:R-:W-:Y:S02]  /*b140*/  FSEL R13, R209, -INF , !P3 ;  /* 0xff800000d10d7808 */ /* 0x000fe40005800000 */
[----:B------:R-:W-:Y:S02]  /*b150*/  FSEL R11, R210, -INF , !P2 ;  /* 0xff800000d20b7808 */ /* 0x000fe40005000000 */
[-C--:B------:R-:W-:Y:S02]  /*b160*/  ISETP.GE.AND P2, PT, R236, R222.reuse, PT ;  /* 0x000000deec00720c */ /* 0x080fe40003f46270 */
[----:B------:R-:W-:Y:S02]  /*b170*/  ISETP.GE.AND P5, PT, R166, R222, PT ;  /* 0x000000dea600720c */ /* 0x000fe40003fa6270 */
[----:B------:R-:W-:Y:S02]  /*b180*/  FSEL R14, R167, -INF , !P4 ;  /* 0xff800000a70e7808 */ /* 0x000fe40006000000 */
[----:B------:R-:W-:Y:S02]  /*b190*/  FSEL R10, R211, -INF , !P1 ;  /* 0xff800000d30a7808 */ /* 0x000fe40004800000 */
[----:B------:R-:W-:Y:S02]  /*b1a0*/  FMNMX3.FTZ R165, R0, R22, R18, !PT ;  /* 0x0000001600a57276 */ /* 0x000fe40007810012 */
[-C--:B------:R-:W-:Y:S02]  /*b1b0*/  ISETP.GE.AND P3, PT, R166, R221.reuse, PT ;  /* 0x000000dda600720c */ /* 0x080fe40003f66270 */
[----:B------:R-:W-:Y:S02]  /*b1c0*/  ISETP.GE.AND P4, PT, R236, R221, PT ;  /* 0x000000ddec00720c */ /* 0x000fe40003f86270 */
[----:B------:R-:W-:Y:S02]  /*b1d0*/  FSEL R9, R230, -INF , !P0 ;  /* 0xff800000e6097808 */ /* 0x000fe40004000000 */
[----:B------:R-:W-:Y:S02]  /*b1e0*/  FSEL R252, R232, -INF , !P6 ;  /* 0xff800000e8fc7808 */ /* 0x000fe40007000000 */
[----:B------:R-:W-:Y:S02]  /*b1f0*/  FMNMX3.FTZ R3, R2, R13, R11, !PT ;  /* 0x0000000d02037276 */ /* 0x000fe4000781000b */
[-C--:B------:R-:W-:Y:S02]  /*b200*/  ISETP.GE.AND P6, PT, R237, R222.reuse, PT ;  /* 0x000000deed00720c */ /* 0x080fe40003fc6270 */
[----:B------:R-:W-:Y:S02]  /*b210*/  FSEL R248, R248, -INF , !P2 ;  /* 0xff800000f8f87808 */ /* 0x000fe40005000000 */
[-C--:B------:R-:W-:Y:S02]  /*b220*/  ISETP.GE.AND P1, PT, R238, R222.reuse, PT ;  /* 0x000000deee00720c */ /* 0x080fe40003f26270 */
[----:B------:R-:W-:Y:S02]  /*b230*/  FSEL R250, R250, -INF , !P5 ;  /* 0xff800000fafa7808 */ /* 0x000fe40006800000 */
[----:B------:R-:W-:Y:S02]  /*b240*/  ISETP.GE.AND P2, PT, R239, R222, PT ;  /* 0x000000deef00720c */ /* 0x000fe40003f46270 */
[----:B------:R-:W-:Y:S02]  /*b250*/  FMNMX3.FTZ R165, R165, R14, R10, !PT ;  /* 0x0000000ea5a57276 */ /* 0x000fe4000781000a */
[-C--:B------:R-:W-:Y:S02]  /*b260*/  ISETP.GE.AND P0, PT, R238, R221.reuse, PT ;  /* 0x000000ddee00720c */ /* 0x080fe40003f06270 */
[----:B------:R-:W-:Y:S02]  /*b270*/  ISETP.GE.AND P5, PT, R237, R221, PT ;  /* 0x000000dded00720c */ /* 0x000fe40003fa6270 */
[----:B------:R-:W-:Y:S02]  /*b280*/  FSEL R246, R246, -INF , !P3 ;  /* 0xff800000f6f67808 */ /* 0x000fe40005800000 */
[----:B------:R-:W-:Y:S02]  /*b290*/  FSEL R251, R251, -INF , !P4 ;  /* 0xff800000fbfb7808 */ /* 0x000fe40006000000 */
[----:B------:R-:W-:Y:S02]  /*b2a0*/  FMNMX3.FTZ R166, R3, R9, R252, !PT ;  /* 0x0000000903a67276 */ /* 0x000fe400078100fc */
[----:B------:R-:W-:Y:S02]  /*b2b0*/  FSEL R242, R242, -INF , !P6 ;  /* 0xff800000f2f27808 */ /* 0x000fe40007000000 */
[----:B------:R-:W-:Y:S02]  /*b2c0*/  FSEL R244, R244, -INF , !P1 ;  /* 0xff800000f4f47808 */ /* 0x000fe40004800000 */
[----:B------:R-:W-:Y:S02]  /*b2d0*/  ISETP.GE.AND P6, PT, R229, R222, PT ;  /* 0x000000dee500720c */ /* 0x000fe40003fc6270 */
[----:B------:R-:W-:Y:S02]  /*b2e0*/  FSEL R238, R241, -INF , !P2 ;  /* 0xff800000f1ee7808 */ /* 0x000fe40005000000 */
[----:B------:R-:W-:Y:S02]  /*b2f0*/  FMNMX3.FTZ R3, R165, R250, R248, !PT ;  /* 0x000000faa5037276 */ /* 0x000fe400078100f8 */
[-C--:B------:R-:W-:Y:S02]  /*b300*/  ISETP.GE.AND P3, PT, R239, R221.reuse, PT ;  /* 0x000000ddef00720c */ /* 0x080fe40003f66270 */
[----:B------:R-:W-:Y:S02]  /*b310*/  FSEL R249, R249, -INF , !P0 ;  /* 0xff800000f9f97808 */ /* 0x000fe40004000000 */
[----:B------:R-:W-:Y:S02]  /*b320*/  FSEL R247, R247, -INF , !P5 ;  /* 0xff800000f7f77808 */ /* 0x000fe40006800000 */
[-C--:B------:R-:W-:Y:S02]  /*b330*/  ISETP.GE.AND P2, PT, R229, R221.reuse, PT ;  /* 0x000000dde500720c */ /* 0x080fe40003f46270 */
[----:B------:R-:W-:Y:S02]  /*b340*/  FMNMX3.FTZ R166, R166, R246, R251, !PT ;  /* 0x000000f6a6a67276 */ /* 0x000fe400078100fb */
[CC--:B------:R-:W-:Y:S02]  /*b350*/  ISETP.GE.AND P0, PT, R240.reuse, R222.reuse, PT ;  /* 0x000000def000720c */ /* 0x0c0fe40003f06270 */
[-C--:B------:R-:W-:Y:S02]  /*b360*/  ISETP.GE.AND P5, PT, R240, R221.reuse, PT ;  /* 0x000000ddf000720c */ /* 0x080fe40003fa6270 */
[----:B------:R-:W-:Y:S02]  /*b370*/  ISETP.GE.AND P4, PT, R17, R222, PT ;  /* 0x000000de1100720c */ /* 0x000fe40003f86270 */
[----:B------:R-:W-:Y:S02]  /*b380*/  FSEL R240, R15, -INF , !P6 ;  /* 0xff8000000ff07808 */ /* 0x000fe40007000000 */
[----:B------:R-:W-:Y:S02]  /*b390*/  FMNMX3.FTZ R3, R3, R244, R242, !PT ;  /* 0x000000f403037276 */ /* 0x000fe400078100f2 */
        /* <DEDUP_REMOVED lines=16> */
[----:B------:R-:W-:Y:S02]  /*b4a0*/  FMNMX3.FTZ R165, R3, R236, R232, !PT ;  /* 0x000000ec03a57276 */ /* 0x000fe400078100e8 */
[CC--:B------:R-:W-:Y:S02]  /*b4b0*/  ISETP.GE.AND P0, PT, R195.reuse, R222.reuse, PT ;  /* 0x000000dec300720c */ /* 0x0c0fe40003f06270 */
[-C--:B------:R-:W-:Y:S02]  /*b4c0*/  ISETP.GE.AND P1, PT, R195, R221.reuse, PT ;  /* 0x000000ddc300720c */ /* 0x080fe40003f26270 */
[C---:B------:R-:W-:Y:S02]  /*b4d0*/  ISETP.GE.AND P5, PT, R19.reuse, R222, PT ;  /* 0x000000de1300720c */ /* 0x040fe40003fa6270 */
[----:B------:R-:W-:Y:S02]  /*b4e0*/  ISETP.GE.AND P6, PT, R19, R221, PT ;  /* 0x000000dd1300720c */ /* 0x000fe40003fc6270 */
[----:B------:R-:W-:Y:S02]  /*b4f0*/  FSEL R237, R30, -INF , !P3 ;  /* 0xff8000001eed7808 */ /* 0x000fe40005800000 */
[----:B------:R-:W-:Y:S02]  /*b500*/  FSEL R211, R31, -INF , !P4 ;  /* 0xff8000001fd37808 */ /* 0x000fe40006000000 */
[----:B------:R-:W-:Y:S02]  /*b510*/  FMNMX3.FTZ R3, R166, R241, R239, !PT ;  /* 0x000000f1a6037276 */ /* 0x000fe400078100ef */
[----:B------:R-:W-:Y:S02]  /*b520*/  FMNMX3.FTZ R167, R165, R230, R210, !PT ;  /* 0x000000e6a5a77276 */ /* 0x000fe400078100d2 */
[----:B------:R-:W-:Y:S02]  /*b530*/  FSEL R208, R33, -INF , !P0 ;  /* 0xff80000021d07808 */ /* 0x000fe40004000000 */
[----:B------:R-:W-:Y:S02]  /*b540*/  FSEL R209, R21, -INF , !P5 ;  /* 0xff80000015d17808 */ /* 0x000fe40006800000 */
[----:B------:R-:W-:Y:S02]  /*b550*/  FSEL R165, R35, -INF , !P1 ;  /* 0xff80000023a57808 */ /* 0x000fe40004800000 */
[----:B------:R-:W-:Y:S02]  /*b560*/  FSEL R166, R164, -INF , !P6 ;  /* 0xff800000a4a67808 */ /* 0x000fe40007000000 */
[----:B------:R-:W-:Y:S02]  /*b570*/  FMNMX3.FTZ R6, R3, R237, R211, !PT ;  /* 0x000000ed03067276 */ /* 0x000fe400078100d3 */
[----:B------:R-:W-:Y:S02]  /*b580*/  FMNMX3.FTZ R15, R167, R209, R208, !PT ;  /* 0x000000d1a70f7276 */ /* 0x000fe400078100d0 */
[----:B------:R-:W-:Y:S01]  /*b590*/  FMNMX3.FTZ R6, R6, R166, R165, !PT ;  /* 0x000000a606067276 */ /* 0x000fe200078100a5 */
[----:B------:R-:W-:Y:S06]  /*b5a0*/  BRA.U.ANY UP0, `(.L_x_186) ;  /* 0xffffffe5001c7547 */ /* 0x000fec000b93ffff */
.L_x_185:
[----:B------:R-:W-:Y:S01]  /*b5b0*/  SHFL.BFLY PT, R8, R15, 0x2, 0x1f ;  /* 0x0c401f000f087f89 */ /* 0x000fe200000e0000 */
[----:B------:R-:W-:Y:S01]  /*b5c0*/  MOV R167, R227 ;  /* 0x000000e300a77202 */ /* 0x000fe20000000f00 */
[----:B------:R-:W-:Y:S01]  /*b5d0*/  UISETP.GT.AND UP0, UPT, UR8, UR14, UPT ;  /* 0x0000000e0800728c */ /* 0x000fe2000bf04270 */
[----:B------:R-:W-:Y:S05]  /*b5e0*/  IADD3 R229, PT, PT, R229, -0x40, RZ ;  /* 0xffffffc0e5e57810 */ /* 0x000fea0007ffe0ff */
[----:B------:R-:W1:Y:S01]  /*b5f0*/  SHFL.BFLY PT, R3, R6, 0x2, 0x1f ;  /* 0x0c401f0006037f89 */ /* 0x000e6200000e0000 */
[C---:B------:R-:W-:Y:S01]  /*b600*/  SHF.L.U32 R190, R167.reuse, 0x3, RZ ;  /* 0x00000003a7be7819 */ /* 0x040fe200000006ff */
[----:B------:R-:W-:Y:S01]  /*b610*/  UMOV UR19, UR8 ;  /* 0x0000000800137c82 */ /* 0x000fe20008000000 */
[----:B------:R-:W-:Y:S02]  /*b620*/  SHF.L.U32 R7, R167, 0x6, RZ ;  /* 0x00000006a7077819 */ /* 0x000fe400000006ff */
[----:B------:R-:W-:Y:S02]  /*b630*/  LOP3.LUT R184, R190, 0x38, RZ, 0xc0, !PT ;  /* 0x00000038beb87812 */ /* 0x000fe400078ec0ff */
[----:B------:R-:W-:Y:S02]  /*b640*/  SHF.R.U32.HI R185, RZ, 0x1, R167 ;  /* 0x00000001ffb97819 */ /* 0x000fe400000116a7 */
[----:B-1----:R-:W-:Y:S02]  /*b650*/  FMNMX.FTZ R4, R6, R3, !PT ;  /* 0x0000000306047209 */ /* 0x002fe40007810000 */
[----:B------:R-:W-:Y:S03]  /*b660*/  FMNMX.FTZ R5, R15, R8, !PT ;  /* 0x000000080f057209 */ /* 0x000fe60007810000 */
[----:B------:R-:W1:Y:S08]  /*b670*/  SHFL.BFLY PT, R3, R4, 0x1, 0x1f ;  /* 0x0c201f0004037f89 */ /* 0x000e7000000e0000 */
[----:B------:R-:W2:Y:S01]  /*b680*/  SHFL.BFLY PT, R164, R5, 0x1, 0x1f ;  /* 0x0c201f0005a47f89 */ /* 0x000ea200000e0000 */
[----:B-1----:R-:W-:Y:S02]  /*b690*/  FMNMX.FTZ R3, R4, R3, !PT ;  /* 0x0000000304037209 */ /* 0x002fe40007810000 */
[--C-:B------:R-:W-:Y:S02]  /*b6a0*/  LOP3.LUT R4, R184, 0x1c0, R7.reuse, 0xf8, !PT ;  /* 0x000001c0b8047812 */ /* 0x100fe400078ef807 */
[----:B--2---:R-:W-:Y:S01]  /*b6b0*/  FMNMX.FTZ R164, R5, R164, !PT ;  /* 0x000000a405a47209 */ /* 0x004fe20007810000 */
[----:B------:R-:W-:Y:S01]  /*b6c0*/  FMUL.FTZ R180, R3, UR4 ;  /* 0x0000000403b47c20 */ /* 0x000fe20008410000 */
[----:B------:R-:W-:Y:S02]  /*b6d0*/  LOP3.LUT R5, R185, 0x8, RZ, 0xc0, !PT ;  /* 0x00000008b9057812 */ /* 0x000fe400078ec0ff */
[C---:B------:R-:W-:Y:S01]  /*b6e0*/  FSETP.NEU.FTZ.AND P1, PT, R164.reuse, -INF , PT ;  /* 0xff800000a400780b */ /* 0x040fe20003f3d000 */
[----:B------:R-:W-:Y:S01]  /*b6f0*/  FMUL.FTZ R181, R164, UR4 ;  /* 0x00000004a4b57c20 */ /* 0x000fe20008410000 */
[----:B------:R-:W-:Y:S02]  /*b700*/  LOP3.LUT R4, R4, R5, RZ, 0x3c, !PT ;  /* 0x0000000504047212 */ /* 0x000fe400078e3cff */
[----:B------:R-:W-:Y:S02]  /*b710*/  FSETP.NEU.FTZ.AND P0, PT, R3, -INF , PT ;  /* 0xff8000000300780b */ /* 0x000fe40003f1d000 */
[----:B------:R-:W-:Y:S02]  /*b720*/  LOP3.LUT R4, R4, 0x200, R7, 0xf8, !PT ;  /* 0x0000020004047812 */ /* 0x000fe400078ef807 */
[----:B------:R-:W-:Y:S02]  /*b730*/  FSEL R181, R181, RZ, P1 ;  /* 0x000000ffb5b57208 */ /* 0x000fe40000800000 */
[----:B------:R-:W-:Y:S02]  /*b740*/  FSEL R180, R180, RZ, P0 ;  /* 0x000000ffb4b47208 */ /* 0x000fe40000000000 */
[----:B------:R-:W-:Y:S01]  /*b750*/  LEA R186, R4, UR6, 0x1 ;  /* 0x0000000604ba7c11 */ /* 0x000fe2000f8e08ff */
[--C-:B------:R-:W-:Y:S01]  /*b760*/  FFMA.FTZ R192, R14, UR4, -R181.reuse ;  /* 0x000000040ec07c23 */ /* 0x100fe200080108b5 */
[----:B------:R-:W-:Y:S01]  /*b770*/  FSEL R7, R164, RZ, P1 ;  /* 0x000000ffa4077208 */ /* 0x000fe20000800000 */
[----:B------:R-:W-:Y:S01]  /*b780*/  FFMA.FTZ R197, R13, UR4, -R180 ;  /* 0x000000040dc57c23 */ /* 0x000fe200080108b4 */
[----:B------:R-:W-:Y:S01]  /*b790*/  R2P PR, R167, 0x6 ;  /* 0x00000006a7007804 */ /* 0x000fe20000000000 */
[----:B------:R-:W1:Y:S01]  /*b7a0*/  LDSM.16.MT88.4 R12, [R186+0x10000] ;  /* 0x01000000ba0c783b */ /* 0x000e620000004200 */
[----:B------:R-:W-:Y:S01]  /*b7b0*/  FSEL R5, R3, RZ, P0 ;  /* 0x000000ff03057208 */ /* 0x000fe20000000000 */
[----:B------:R-:W-:Y:S01]  /*b7c0*/  FADD.FTZ R0, -R7, R0 ;  /* 0x0000000007007221 */ /* 0x000fe20000010100 */
[--C-:B------:R-:W-:Y:S01]  /*b7d0*/  FFMA.FTZ R193, R22, UR4, -R181.reuse ;  /* 0x0000000416c17c23 */ /* 0x100fe200080108b5 */
[----:B------:R-:W-:Y:S01]  /*b7e0*/  SEL R189, R216, 0xffffffe0, !P1 ;  /* 0xffffffe0d8bd7807 */ /* 0x000fe20004800000 */
[--C-:B------:R-:W-:Y:S01]  /*b7f0*/  FFMA.FTZ R196, R18, UR4, -R181.reuse ;  /* 0x0000000412c47c23 */ /* 0x100fe200080108b5 */
[----:B------:R-:W-:Y:S01]  /*b800*/  FADD.FTZ R2, -R5, R2 ;  /* 0x0000000205027221 */ /* 0x000fe20000010100 */
[----:B------:R-:W-:Y:S01]  /*b810*/  FMUL.FTZ R5, R0, UR4 ;  /* 0x0000000400057c20 */ /* 0x000fe20008410000 */
[----:B------:R-:W-:Y:S01]  /*b820*/  IADD3 R188, PT, PT, R189, R186, RZ ;  /* 0x000000babdbc7210 */ /* 0x000fe20007ffe0ff */
[--C-:B------:R-:W-:Y:S01]  /*b830*/  FFMA.FTZ R195, R11, UR4, -R180.reuse ;  /* 0x000000040bc37c23 */ /* 0x100fe200080108b4 */
[--C-:B------:R-:W-:Y:S01]  /*b840*/  FFMA.FTZ R191, R10, UR4, -R181.reuse ;  /* 0x000000040abf7c23 */ /* 0x100fe200080108b5 */
[--C-:B------:R-:W-:Y:S01]  /*b850*/  FFMA.FTZ R194, R9, UR4, -R180.reuse ;  /* 0x0000000409c27c23 */ /* 0x100fe200080108b4 */
[--C-:B------:R-:W-:Y:S01]  /*b860*/  FFMA.FTZ R199, R252, UR4, -R180.reuse ;  /* 0x00000004fcc77c23 */ /* 0x100fe200080108b4 */
[----:B------:R-:W-:Y:S01]  /*b870*/  FMUL.FTZ R0, R2, UR4 ;  /* 0x0000000402007c20 */ /* 0x000fe20008410000 */
[----:B------:R-:W2:Y:S01]  /*b880*/  LDSM.16.MT88.4 R20, [R188+0x10000] ;  /* 0x01000000bc14783b */ /* 0x000ea20000004200 */
[----:B------:R-:W-:Y:S01]  /*b890*/  MUFU.EX2 R193, R193 ;  /* 0x000000c100c17308 */ /* 0x000fe20000000800 */
[----:B------:R-:W-:Y:S01]  /*b8a0*/  IADD3 R8, PT, PT, R186, 0x10000, RZ ;  /* 0x00010000ba087810 */ /* 0x000fe20007ffe0ff */
[--C-:B------:R-:W-:Y:S01]  /*b8b0*/  FFMA.FTZ R201, R250, UR4, -R181.reuse ;  /* 0x00000004fac97c23 */ /* 0x100fe200080108b5 */
[----:B------:R-:W-:Y:S07]  /*b8c0*/  IADD3 R187, PT, PT, R186, 0x10040, RZ ;  /* 0x00010040babb7810 */ /* 0x000fee0007ffe0ff */
[----:B------:R-:W3:Y:S01]  /*b8d0*/  MUFU.EX2 R196, R196 ;  /* 0x000000c400c47308 */ /* 0x000ee20000000800 */
[----:B------:R-:W-:Y:S01]  /*b8e0*/  @P2 IADD3 R187, PT, PT, R8, -0x40, RZ ;  /* 0xffffffc008bb2810 */ /* 0x000fe20007ffe0ff */
[--C-:B------:R-:W-:Y:S01]  /*b8f0*/  FFMA.FTZ R198, R248, UR4, -R181.reuse ;  /* 0x00000004f8c67c23 */ /* 0x100fe200080108b5 */
[----:B------:R-:W-:Y:S07]  /*b900*/  LDSM.16.MT88.4 R176, [R188+0x16800] ;  /* 0x01680000bcb0783b */ /* 0x000fee0000004200 */
[----:B------:R-:W-:Y:S01]  /*b910*/  MUFU.EX2 R197, R197 ;  /* 0x000000c500c57308 */ /* 0x000fe20000000800 */
[----:B------:R-:W-:Y:S01]  /*b920*/  IADD3 R189, PT, PT, R189, R187, RZ ;  /* 0x000000bbbdbd7210 */ /* 0x000fe20007ffe0ff */
[--C-:B------:R-:W-:Y:S01]  /*b930*/  FFMA.FTZ R200, R246, UR4, -R180.reuse ;  /* 0x00000004f6c87c23 */ /* 0x100fe200080108b4 */
[--C-:B------:R-:W-:Y:S07]  /*b940*/  FFMA.FTZ R203, R251, UR4, -R180.reuse ;  /* 0x00000004fbcb7c23 */ /* 0x100fee00080108b4 */
[----:B------:R-:W4:Y:S01]  /*b950*/  MUFU.EX2 R195, R195 ;  /* 0x000000c300c37308 */ /* 0x000f220000000800 */
[--C-:B------:R-:W-:Y:S01]  /*b960*/  FFMA.FTZ R202, R244, UR4, -R181.reuse ;  /* 0x00000004f4ca7c23 */ /* 0x100fe200080108b5 */
[--C-:B------:R-:W-:Y:S01]  /*b970*/  FFMA.FTZ R205, R242, UR4, -R181.reuse ;  /* 0x00000004f2cd7c23 */ /* 0x100fe200080108b5 */
[----:B------:R-:W5:Y:S07]  /*b980*/  LDSM.16.MT88.4 R28, [R187] ;  /* 0x00000000bb1c783b */ /* 0x000f6e0000004200 */
[----:B------:R-:W-:Y:S01]  /*b990*/  MUFU.EX2 R192, R192 ;  /* 0x000000c000c07308 */ /* 0x000fe20000000800 */
[--C-:B------:R-:W-:Y:S01]  /*b9a0*/  FFMA.FTZ R204, R249, UR4, -R180.reuse ;  /* 0x00000004f9cc7c23 */ /* 0x100fe200080108b4 */
[----:B---3--:R-:W-:Y:S01]  /*b9b0*/  F2FP.BF16.F32.PACK_AB R168, R196, R193 ;  /* 0x000000c1c4a8723e */ /* 0x008fe200000010ff */
[--C-:B------:R-:W-:Y:S07]  /*b9c0*/  FFMA.FTZ R207, R247, UR4, -R180.reuse ;  /* 0x00000004f7cf7c23 */ /* 0x100fee00080108b4 */
[----:B------:R-:W3:Y:S01]  /*b9d0*/  MUFU.EX2 R191, R191 ;  /* 0x000000bf00bf7308 */ /* 0x000ee20000000800 */
[----:B------:R-:W-:Y:S01]  /*b9e0*/  FFMA.FTZ R206, R240, UR4, -R181 ;  /* 0x00000004f0ce7c23 */ /* 0x000fe200080108b5 */
[--C-:B------:R-:W-:Y:S01]  /*b9f0*/  FFMA.FTZ R243, R243, UR4, -R180.reuse ;  /* 0x00000004f3f37c23 */ /* 0x100fe200080108b4 */
[----:B------:R-:W-:Y:S07]  /*ba00*/  LDSM.16.MT88.4 R172, [R189+0x4800] ;  /* 0x00480000bdac783b */ /* 0x000fee0000004200 */
[----:B------:R-:W-:Y:S01]  /*ba10*/  MUFU.EX2 R194, R194 ;  /* 0x000000c200c27308 */ /* 0x000fe20000000800 */
[----:B------:R-:W-:Y:S01]  /*ba20*/  FFMA.FTZ R239, R239, UR4, -R180 ;  /* 0x00000004efef7c23 */ /* 0x000fe200080108b4 */
[----:B----4-:R-:W-:Y:S08]  /*ba30*/  F2FP.BF16.F32.PACK_AB R169, R195, R197 ;  /* 0x000000c5c3a9723e */ /* 0x010ff000000010ff */
[----:B------:R-:W4:Y:S10]  /*ba40*/  MUFU.EX2 R199, R199 ;  /* 0x000000c700c77308 */ /* 0x000f340000000800 */
[----:B------:R-:W1:Y:S01]  /*ba50*/  MUFU.EX2 R2, R5 ;  /* 0x0000000500027308 */ /* 0x000e620000000800 */
[----:B---3--:R-:W-:Y:S09]  /*ba60*/  F2FP.BF16.F32.PACK_AB R170, R191, R192 ;  /* 0x000000c0bfaa723e */ /* 0x008ff200000010ff */
[----:B------:R-:W3:Y:S10]  /*ba70*/  MUFU.EX2 R0, R0 ;  /* 0x0000000000007308 */ /* 0x000ef40000000800 */
[----:B------:R-:W-:Y:S01]  /*ba80*/  MUFU.EX2 R198, R198 ;  /* 0x000000c600c67308 */ /* 0x000fe20000000800 */
[----:B----4-:R-:W-:Y:S09]  /*ba90*/  F2FP.BF16.F32.PACK_AB R171, R199, R194 ;  /* 0x000000c2c7ab723e */ /* 0x010ff200000010ff */
[----:B------:R-:W-:Y:S01]  /*baa0*/  MUFU.EX2 R202, R202 ;  /* 0x000000ca00ca7308 */ /* 0x000fe20000000800 */
[C---:B-1----:R-:W-:Y:S01]  /*bab0*/  FMUL.FTZ R4, R2.reuse, R160 ;  /* 0x000000a002047220 */ /* 0x042fe20000410000 */
[C---:B------:R-:W-:Y:S01]  /*bac0*/  FMUL.FTZ R5, R2.reuse, R161 ;  /* 0x000000a102057220 */ /* 0x040fe20000410000 */
[C---:B------:R-:W-:Y:S01]  /*bad0*/  FMUL.FTZ R8, R2.reuse, R156 ;  /* 0x0000009c02087220 */ /* 0x040fe20000410000 */
[----:B------:R-:W-:Y:S01]  /*bae0*/  FMUL.FTZ R9, R2, R157 ;  /* 0x0000009d02097220 */ /* 0x000fe20000410000 */
[C---:B---3--:R-:W-:Y:S01]  /*baf0*/  FMUL.FTZ R6, R0.reuse, R162 ;  /* 0x000000a200067220 */ /* 0x048fe20000410000 */
[C---:B------:R-:W-:Y:S01]  /*bb00*/  FMUL.FTZ R7, R0.reuse, R163 ;  /* 0x000000a300077220 */ /* 0x040fe20000410000 */
[C---:B------:R-:W-:Y:S01]  /*bb10*/  FMUL.FTZ R10, R0.reuse, R158 ;  /* 0x0000009e000a7220 */ /* 0x040fe20000410000 */
[----:B------:R-:W-:Y:S01]  /*bb20*/  LDSM.16.MT88.4 R160, [R188+0x14800] ;  /* 0x01480000bca0783b */ /* 0x000fe20000004200 */
[----:B------:R-:W-:Y:S01]  /*bb30*/  FMUL.FTZ R11, R0, R159 ;  /* 0x0000009f000b7220 */ /* 0x000fe20000410000 */
[C---:B------:R-:W-:Y:S01]  /*bb40*/  FMUL.FTZ R16, R2.reuse, R148 ;  /* 0x0000009402107220 */ /* 0x040fe20000410000 */
[----:B------:R-:W-:Y:S01]  /*bb50*/  FMUL.FTZ R17, R2, R149 ;  /* 0x0000009502117220 */ /* 0x000fe20000410000 */
[----:B------:R-:W-:Y:S01]  /*bb60*/  FMUL.FTZ R18, R0, R150 ;  /* 0x0000009600127220 */ /* 0x000fe20000410000 */
[C---:B------:R-:W-:Y:S01]  /*bb70*/  HMMA.16816.F32.BF16 R4, R168.reuse, R12, R4 ;  /* 0x0000000ca804723c */ /* 0x040fe20000041804 */
[----:B------:R-:W-:Y:S02]  /*bb80*/  MUFU.EX2 R206, R206 ;  /* 0x000000ce00ce7308 */ /* 0x000fe40000000800 */
[----:B------:R-:W-:Y:S02]  /*bb90*/  LDSM.16.MT88.4 R156, [R189+0x2800] ;  /* 0x00280000bd9c783b */ /* 0x000fe40000004200 */
[C---:B------:R-:W-:Y:S01]  /*bba0*/  FMUL.FTZ R12, R2.reuse, R152 ;  /* 0x00000098020c7220 */ /* 0x040fe20000410000 */
[----:B------:R-:W-:Y:S01]  /*bbb0*/  FMUL.FTZ R13, R2, R153 ;  /* 0x00000099020d7220 */ /* 0x000fe20000410000 */
[C---:B------:R-:W-:Y:S01]  /*bbc0*/  FMUL.FTZ R19, R0.reuse, R151 ;  /* 0x0000009700137220 */ /* 0x040fe20000410000 */
[C---:B------:R-:W-:Y:S03]  /*bbd0*/  HMMA.16816.F32.BF16 R8, R168.reuse, R14, R8 ;  /* 0x0000000ea808723c */ /* 0x040fe60000041808 */
[----:B------:R-:W-:Y:S01]  /*bbe0*/  MUFU.EX2 R243, R243 ;  /* 0x000000f300f37308 */ /* 0x000fe20000000800 */
[C---:B------:R-:W-:Y:S01]  /*bbf0*/  FMUL.FTZ R14, R0.reuse, R154 ;  /* 0x0000009a000e7220 */ /* 0x040fe20000410000 */
[----:B------:R-:W-:Y:S01]  /*bc00*/  FMUL.FTZ R15, R0, R155 ;  /* 0x0000009b000f7220 */ /* 0x000fe20000410000 */
[----:B------:R-:W-:Y:S01]  /*bc10*/  LDSM.16.MT88.4 R148, [R189+0x800] ;  /* 0x00080000bd94783b */ /* 0x000fe20000004200 */
[C---:B------:R-:W-:Y:S01]  /*bc20*/  FMUL.FTZ R24, R2.reuse, R140 ;  /* 0x0000008c02187220 */ /* 0x040fe20000410000 */
[----:B------:R-:W-:Y:S01]  /*bc30*/  FMUL.FTZ R25, R2, R141 ;  /* 0x0000008d02197220 */ /* 0x000fe20000410000 */
[C---:B------:R-:W-:Y:S01]  /*bc40*/  FMUL.FTZ R26, R0.reuse, R142 ;  /* 0x0000008e001a7220 */ /* 0x040fe20000410000 */
[----:B------:R-:W-:Y:S01]  /*bc50*/  FMUL.FTZ R27, R0, R143 ;  /* 0x0000008f001b7220 */ /* 0x000fe20000410000 */
[C---:B------:R-:W-:Y:S01]  /*bc60*/  FMUL.FTZ R32, R2.reuse, R132 ;  /* 0x0000008402207220 */ /* 0x040fe20000410000 */
[C---:B--2---:R-:W-:Y:S01]  /*bc70*/  HMMA.16816.F32.BF16 R12, R168.reuse, R20, R12 ;  /* 0x00000014a80c723c */ /* 0x044fe2000004180c */
[----:B------:R-:W-:Y:S01]  /*bc80*/  MUFU.EX2 R239, R239 ;  /* 0x000000ef00ef7308 */ /* 0x000fe20000000800 */
[----:B------:R-:W1:Y:S01]  /*bc90*/  LDSM.16.MT88.4 R152, [R189] ;  /* 0x00000000bd98783b */ /* 0x000e620000004200 */
[C---:B------:R-:W-:Y:S01]  /*bca0*/  FMUL.FTZ R20, R2.reuse, R144 ;  /* 0x0000009002147220 */ /* 0x040fe20000410000 */
[C---:B------:R-:W-:Y:S01]  /*bcb0*/  FMUL.FTZ R21, R2.reuse, R145 ;  /* 0x0000009102157220 */ /* 0x040fe20000410000 */
[----:B------:R-:W-:Y:S01]  /*bcc0*/  FMUL.FTZ R33, R2, R133 ;  /* 0x0000008502217220 */ /* 0x000fe20000410000 */
[C---:B------:R-:W-:Y:S01]  /*bcd0*/  FMUL.FTZ R34, R0.reuse, R134 ;  /* 0x0000008600227220 */ /* 0x040fe20000410000 */
[C---:B------:R-:W-:Y:S01]  /*bce0*/  FMUL.FTZ R35, R0.reuse, R135 ;  /* 0x0000008700237220 */ /* 0x040fe20000410000 */
[C---:B------:R-:W-:Y:S03]  /*bcf0*/  HMMA.16816.F32.BF16 R16, R168.reuse, R22, R16 ;  /* 0x00000016a810723c */ /* 0x040fe60000041810 */
[----:B------:R-:W2:Y:S01]  /*bd00*/  MUFU.EX2 R201, R201 ;  /* 0x000000c900c97308 */ /* 0x000ea20000000800 */
[----:B------:R-:W-:Y:S01]  /*bd10*/  LDSM.16.MT88.4 R132, [R187+0x2000] ;  /* 0x00200000bb84783b */ /* 0x000fe20000004200 */
[C---:B------:R-:W-:Y:S01]  /*bd20*/  FMUL.FTZ R22, R0.reuse, R146 ;  /* 0x0000009200167220 */ /* 0x040fe20000410000 */
[----:B------:R-:W-:Y:S01]  /*bd30*/  FMUL.FTZ R23, R0, R147 ;  /* 0x0000009300177220 */ /* 0x000fe20000410000 */
[C---:B------:R-:W-:Y:S01]  /*bd40*/  FMUL.FTZ R36, R2.reuse, R36 ;  /* 0x0000002402247220 */ /* 0x040fe20000410000 */
[----:B------:R-:W-:Y:S01]  /*bd50*/  FMUL.FTZ R37, R2, R37 ;  /* 0x0000002502257220 */ /* 0x000fe20000410000 */
[C---:B------:R-:W-:Y:S01]  /*bd60*/  FMUL.FTZ R38, R0.reuse, R38 ;  /* 0x0000002600267220 */ /* 0x040fe20000410000 */
[----:B------:R-:W-:Y:S01]  /*bd70*/  FMUL.FTZ R39, R0, R39 ;  /* 0x0000002700277220 */ /* 0x000fe20000410000 */
[C---:B------:R-:W-:Y:S01]  /*bd80*/  FMUL.FTZ R40, R2.reuse, R40 ;  /* 0x0000002802287220 */ /* 0x040fe20000410000 */
[----:B------:R-:W3:Y:S01]  /*bd90*/  LDSM.16.MT88.4 R144, [R186+0x12000] ;  /* 0x01200000ba90783b */ /* 0x000ee20000004200 */
[C---:B-----5:R-:W-:Y:S01]  /*bda0*/  HMMA.16816.F32.BF16 R20, R168.reuse, R28, R20 ;  /* 0x0000001ca814723c */ /* 0x060fe20000041814 */
[----:B------:R-:W-:Y:S02]  /*bdb0*/  MUFU.EX2 R200, R200 ;  /* 0x000000c800c87308 */ /* 0x000fe40000000800 */
[C---:B------:R-:W-:Y:S01]  /*bdc0*/  FMUL.FTZ R28, R2.reuse, R136 ;  /* 0x00000088021c7220 */ /* 0x040fe20000410000 */
[C---:B------:R-:W-:Y:S01]  /*bdd0*/  FMUL.FTZ R29, R2.reuse, R137 ;  /* 0x00000089021d7220 */ /* 0x040fe20000410000 */
[----:B------:R-:W-:Y:S01]  /*bde0*/  FMUL.FTZ R41, R2, R41 ;  /* 0x0000002902297220 */ /* 0x000fe20000410000 */
[C---:B------:R-:W-:Y:S01]  /*bdf0*/  FMUL.FTZ R42, R0.reuse, R42 ;  /* 0x0000002a002a7220 */ /* 0x040fe20000410000 */
[----:B------:R-:W-:Y:S01]  /*be00*/  LDSM.16.MT88.4 R140, [R189+0x2000] ;  /* 0x00200000bd8c783b */ /* 0x000fe20000004200 */
[C---:B------:R-:W-:Y:S03]  /*be10*/  HMMA.16816.F32.BF16 R24, R168.reuse, R30, R24 ;  /* 0x0000001ea818723c */ /* 0x040fe60000041818 */
[----:B------:R-:W4:Y:S01]  /*be20*/  MUFU.EX2 R203, R203 ;  /* 0x000000cb00cb7308 */ /* 0x000f220000000800 */
[C---:B------:R-:W-:Y:S01]  /*be30*/  FMUL.FTZ R30, R0.reuse, R138 ;  /* 0x0000008a001e7220 */ /* 0x040fe20000410000 */
[C---:B------:R-:W-:Y:S01]  /*be40*/  FMUL.FTZ R31, R0.reuse, R139 ;  /* 0x0000008b001f7220 */ /* 0x040fe20000410000 */
[----:B------:R-:W-:Y:S01]  /*be50*/  FMUL.FTZ R43, R0, R43 ;  /* 0x0000002b002b7220 */ /* 0x000fe20000410000 */
[C---:B------:R-:W-:Y:S01]  /*be60*/  FMUL.FTZ R44, R2.reuse, R44 ;  /* 0x0000002c022c7220 */ /* 0x040fe20000410000 */
[----:B------:R-:W5:Y:S01]  /*be70*/  LDSM.16.MT88.4 R136, [R188+0x12000] ;  /* 0x01200000bc88783b */ /* 0x000f620000004200 */
[----:B------:R-:W-:Y:S01]  /*be80*/  FMUL.FTZ R45, R2, R45 ;  /* 0x0000002d022d7220 */ /* 0x000fe20000410000 */
[C---:B------:R-:W-:Y:S01]  /*be90*/  FMUL.FTZ R46, R0.reuse, R46 ;  /* 0x0000002e002e7220 */ /* 0x040fe20000410000 */
[----:B------:R-:W-:Y:S01]  /*bea0*/  FMUL.FTZ R47, R0, R47 ;  /* 0x0000002f002f7220 */ /* 0x000fe20000410000 */
[C---:B------:R-:W-:Y:S01]  /*beb0*/  FMUL.FTZ R48, R2.reuse, R48 ;  /* 0x0000003002307220 */ /* 0x040fe20000410000 */
[----:B------:R-:W-:Y:S01]  /*bec0*/  FMUL.FTZ R49, R2, R49 ;  /* 0x0000003102317220 */ /* 0x000fe20000410000 */
[C---:B------:R-:W-:Y:S01]  /*bed0*/  FMUL.FTZ R50, R0.reuse, R50 ;  /* 0x0000003200327220 */ /* 0x040fe20000410000 */
[----:B------:R-:W-:Y:S01]  /*bee0*/  FMUL.FTZ R51, R0, R51 ;  /* 0x0000003300337220 */ /* 0x000fe20000410000 */
[C---:B-1----:R-:W-:Y:S01]  /*bef0*/  HMMA.16816.F32.BF16 R28, R168.reuse, R152, R28 ;  /* 0x00000098a81c723c */ /* 0x042fe2000004181c */
[----:B------:R-:W1:Y:S02]  /*bf00*/  MUFU.EX2 R205, R205 ;  /* 0x000000cd00cd7308 */ /* 0x000e640000000800 */
[C---:B------:R-:W-:Y:S01]  /*bf10*/  FMUL.FTZ R52, R2.reuse, R52 ;  /* 0x0000003402347220 */ /* 0x040fe20000410000 */
[----:B------:R-:W-:Y:S01]  /*bf20*/  FMUL.FTZ R53, R2, R53 ;  /* 0x0000003502357220 */ /* 0x000fe20000410000 */
[C---:B------:R-:W-:Y:S01]  /*bf30*/  FMUL.FTZ R54, R0.reuse, R54 ;  /* 0x0000003600367220 */ /* 0x040fe20000410000 */
[----:B------:R-:W-:Y:S01]  /*bf40*/  FMUL.FTZ R55, R0, R55 ;  /* 0x0000003700377220 */ /* 0x000fe20000410000 */
[C---:B------:R-:W-:Y:S01]  /*bf50*/  FMUL.FTZ R56, R2.reuse, R56 ;  /* 0x0000003802387220 */ /* 0x040fe20000410000 */
[C---:B------:R-:W-:Y:S01]  /*bf60*/  HMMA.16816.F32.BF16 R32, R168.reuse, R154, R32 ;  /* 0x0000009aa820723c */ /* 0x040fe20000041820 */
[----:B------:R-:W-:Y:S02]  /*bf70*/  LDSM.16.MT88.4 R152, [R187+0x2800] ;  /* 0x00280000bb98783b */ /* 0x000fe40000004200 */
[----:B------:R-:W-:Y:S01]  /*bf80*/  MUFU.EX2 R204, R204 ;  /* 0x000000cc00cc7308 */ /* 0x000fe20000000800 */
[----:B------:R-:W-:Y:S01]  /*bf90*/  FMUL.FTZ R57, R2, R57 ;  /* 0x0000003902397220 */ /* 0x000fe20000410000 */
[C---:B------:R-:W-:Y:S01]  /*bfa0*/  FMUL.FTZ R58, R0.reuse, R58 ;  /* 0x0000003a003a7220 */ /* 0x040fe20000410000 */
[----:B------:R-:W-:Y:S01]  /*bfb0*/  FMUL.FTZ R59, R0, R59 ;  /* 0x0000003b003b7220 */ /* 0x000fe20000410000 */
[C---:B------:R-:W-:Y:S01]  /*bfc0*/  FMUL.FTZ R60, R2.reuse, R60 ;  /* 0x0000003c023c7220 */ /* 0x040fe20000410000 */
[----:B------:R-:W-:Y:S01]  /*bfd0*/  FMUL.FTZ R61, R2, R61 ;  /* 0x0000003d023d7220 */ /* 0x000fe20000410000 */
[C---:B---3--:R-:W-:Y:S04]  /*bfe0*/  HMMA.16816.F32.BF16 R36, R168.reuse, R144, R36 ;  /* 0x00000090a824723c */ /* 0x048fe80000041824 */
[----:B------:R-:W3:Y:S01]  /*bff0*/  MUFU.EX2 R207, R207 ;  /* 0x000000cf00cf7308 */ /* 0x000ee20000000800 */
[C---:B------:R-:W-:Y:S01]  /*c000*/  FMUL.FTZ R62, R0.reuse, R62 ;  /* 0x0000003e003e7220 */ /* 0x040fe20000410000 */
[----:B------:R-:W-:Y:S01]  /*c010*/  FMUL.FTZ R63, R0, R63 ;  /* 0x0000003f003f7220 */ /* 0x000fe20000410000 */
[C---:B------:R-:W-:Y:S01]  /*c020*/  FMUL.FTZ R64, R2.reuse, R64 ;  /* 0x0000004002407220 */ /* 0x040fe20000410000 */
[----:B------:R-:W-:Y:S01]  /*c030*/  FMUL.FTZ R65, R2, R65 ;  /* 0x0000004102417220 */ /* 0x000fe20000410000 */
[C---:B------:R-:W-:Y:S01]  /*c040*/  FMUL.FTZ R66, R0.reuse, R66 ;  /* 0x0000004200427220 */ /* 0x040fe20000410000 */
[C---:B------:R-:W-:Y:S01]  /*c050*/  HMMA.16816.F32.BF16 R40, R168.reuse, R146, R40 ;  /* 0x00000092a828723c */ /* 0x040fe20000041828 */
[----:B------:R-:W-:Y:S02]  /*c060*/  LDSM.16.MT88.4 R144, [R187+0x800] ;  /* 0x00080000bb90783b */ /* 0x000fe40000004200 */
        /* <DEDUP_REMOVED lines=18> */
[C---:B------:R-:W-:Y:S03]  /*c190*/  HMMA.16816.F32.BF16 R52, R168.reuse, R132, R52 ;  /* 0x00000084a834723c */ /* 0x040fe60000041834 */
[C---:B------:R-:W-:Y:S01]  /*c1a0*/  FMUL.FTZ R82, R0.reuse, R82 ;  /* 0x0000005200527220 */ /* 0x040fe20000410000 */
[----:B------:R-:W-:Y:S01]  /*c1b0*/  FMUL.FTZ R83, R0, R83 ;  /* 0x0000005300537220 */ /* 0x000fe20000410000 */
[C---:B------:R-:W-:Y:S01]  /*c1c0*/  FMUL.FTZ R84, R2.reuse, R84 ;  /* 0x0000005402547220 */ /* 0x040fe20000410000 */
[----:B------:R-:W-:Y:S01]  /*c1d0*/  FMUL.FTZ R85, R2, R85 ;  /* 0x0000005502557220 */ /* 0x000fe20000410000 */
[C---:B------:R-:W-:Y:S01]  /*c1e0*/  FMUL.FTZ R86, R0.reuse, R86 ;  /* 0x0000005600567220 */ /* 0x040fe20000410000 */
[C---:B------:R-:W-:Y:S01]  /*c1f0*/  HMMA.16816.F32.BF16 R56, R168.reuse, R134, R56 ;  /* 0x00000086a838723c */ /* 0x040fe20000041838 */
[----:B------:R-:W2:Y:S02]  /*c200*/  LDSM.16.MT88.4 R132, [R188+0x14000] ;  /* 0x01400000bc84783b */ /* 0x000ea40000004200 */
        /* <DEDUP_REMOVED lines=12> */
[----:B------:R-:W4:Y:S02]  /*c2d0*/  LDSM.16.MT88.4 R140, [R187+0x4000] ;  /* 0x00400000bb8c783b */ /* 0x000f240000004200 */
[----:B------:R-:W-:Y:S01]  /*c2e0*/  FMUL.FTZ R97, R2, R97 ;  /* 0x0000006102617220 */ /* 0x000fe20000410000 */
        /* <DEDUP_REMOVED lines=18> */
[C---:B--2---:R-:W-:Y:S03]  /*c410*/  HMMA.16816.F32.BF16 R76, R168.reuse, R132, R76 ;  /* 0x00000084a84c723c */ /* 0x044fe6000004184c */
[----:B------:R-:W-:Y:S01]  /*c420*/  FMUL.FTZ R113, R2, R113 ;  /* 0x0000007102717220 */ /* 0x000fe20000410000 */
[C---:B------:R-:W-:Y:S01]  /*c430*/  FMUL.FTZ R114, R0.reuse, R114 ;  /* 0x0000007200727220 */ /* 0x040fe20000410000 */
[----:B------:R-:W-:Y:S01]  /*c440*/  FMUL.FTZ R115, R0, R115 ;  /* 0x0000007300737220 */ /* 0x000fe20000410000 */
[C---:B------:R-:W-:Y:S01]  /*c450*/  FMUL.FTZ R116, R2.reuse, R116 ;  /* 0x0000007402747220 */ /* 0x040fe20000410000 */
[----:B------:R-:W-:Y:S01]  /*c460*/  FMUL.FTZ R117, R2, R117 ;  /* 0x0000007502757220 */ /* 0x000fe20000410000 */
[C---:B------:R-:W-:Y:S01]  /*c470*/  HMMA.16816.F32.BF16 R80, R168.reuse, R134, R80 ;  /* 0x00000086a850723c */ /* 0x040fe20000041850 */
[----:B------:R-:W2:Y:S02]  /*c480*/  LDSM.16.MT88.4 R132, [R186+0x16000] ;  /* 0x01600000ba84783b */ /* 0x000ea40000004200 */
[C---:B------:R-:W-:Y:S01]  /*c490*/  FMUL.FTZ R118, R0.reuse, R118 ;  /* 0x0000007600767220 */ /* 0x040fe20000410000 */
[----:B------:R-:W-:Y:S01]  /*c4a0*/  FMUL.FTZ R119, R0, R119 ;  /* 0x0000007700777220 */ /* 0x000fe20000410000 */
[C---:B------:R-:W-:Y:S01]  /*c4b0*/  FMUL.FTZ R120, R2.reuse, R120 ;  /* 0x0000007802787220 */ /* 0x040fe20000410000 */
[----:B------:R-:W-:Y:S01]  /*c4c0*/  FMUL.FTZ R121, R2, R121 ;  /* 0x0000007902797220 */ /* 0x000fe20000410000 */
[C---:B------:R-:W-:Y:S01]  /*c4d0*/  FMUL.FTZ R122, R0.reuse, R122 ;  /* 0x0000007a007a7220 */ /* 0x040fe20000410000 */
[C---:B----4-:R-:W-:Y:S03]  /*c4e0*/  HMMA.16816.F32.BF16 R84, R168.reuse, R140, R84 ;  /* 0x0000008ca854723c */ /* 0x050fe60000041854 */
[----:B------:R-:W-:Y:S01]  /*c4f0*/  FMUL.FTZ R123, R0, R123 ;  /* 0x0000007b007b7220 */ /* 0x000fe20000410000 */
[C---:B------:R-:W-:Y:S01]  /*c500*/  FMUL.FTZ R124, R2.reuse, R124 ;  /* 0x0000007c027c7220 */ /* 0x040fe20000410000 */
[----:B------:R-:W-:Y:S01]  /*c510*/  FMUL.FTZ R125, R2, R125 ;  /* 0x0000007d027d7220 */ /* 0x000fe20000410000 */
[C---:B------:R-:W-:Y:S01]  /*c520*/  FMUL.FTZ R126, R0.reuse, R126 ;  /* 0x0000007e007e7220 */ /* 0x040fe20000410000 */
[----:B------:R-:W-:Y:S01]  /*c530*/  FMUL.FTZ R127, R0, R127 ;  /* 0x0000007f007f7220 */ /* 0x000fe20000410000 */
[C---:B------:R-:W-:Y:S01]  /*c540*/  HMMA.16816.F32.BF16 R88, R168.reuse, R142, R88 ;  /* 0x0000008ea858723c */ /* 0x040fe20000041858 */
[----:B------:R-:W4:Y:S02]  /*c550*/  LDSM.16.MT88.4 R140, [R188+0x16000] ;  /* 0x01600000bc8c783b */ /* 0x000f240000004200 */
[C---:B------:R-:W-:Y:S01]  /*c560*/  FMUL.FTZ R128, R2.reuse, R128 ;  /* 0x0000008002807220 */ /* 0x040fe20000410000 */
[----:B------:R-:W-:Y:S01]  /*c570*/  FMUL.FTZ R129, R2, R129 ;  /* 0x0000008102817220 */ /* 0x000fe20000410000 */
[C---:B------:R-:W-:Y:S01]  /*c580*/  FMUL.FTZ R130, R0.reuse, R130 ;  /* 0x0000008200827220 */ /* 0x040fe20000410000 */
[C---:B------:R-:W-:Y:S01]  /*c590*/  FMUL.FTZ R131, R0.reuse, R131 ;  /* 0x0000008300837220 */ /* 0x040fe20000410000 */
[----:B------:R-:W-:Y:S01]  /*c5a0*/  FFMA.FTZ R197, R0, R231, R197 ;  /* 0x000000e700c57223 */ /* 0x000fe200000100c5 */
[----:B------:R-:W-:Y:S01]  /*c5b0*/  FFMA.FTZ R193, R2, R233, R193 ;  /* 0x000000e902c17223 */ /* 0x000fe200000100c1 */
[C---:B-----5:R-:W-:Y:S03]  /*c5c0*/  HMMA.16816.F32.BF16 R92, R168.reuse, R136, R92 ;  /* 0x00000088a85c723c */ /* 0x060fe6000004185c */
[----:B------:R-:W-:Y:S01]  /*c5d0*/  FADD.FTZ R193, R196, R193 ;  /* 0x000000c1c4c17221 */ /* 0x000fe20000010000 */
[----:B------:R-:W-:Y:S01]  /*c5e0*/  MOV R2, R3 ;  /* 0x0000000300027202 */ /* 0x000fe20000000f00 */
[----:B------:R-:W-:Y:S02]  /*c5f0*/  FADD.FTZ R197, R195, R197 ;  /* 0x000000c5c3c57221 */ /* 0x000fe40000010000 */
[----:B------:R-:W-:Y:S01]  /*c600*/  FADD.FTZ R0, R192, R193 ;  /* 0x000000c1c0007221 */ /* 0x000fe20000010000 */
[C---:B------:R-:W-:Y:S01]  /*c610*/  HMMA.16816.F32.BF16 R96, R168.reuse, R138, R96 ;  /* 0x0000008aa860723c */ /* 0x040fe20000041860 */
[----:B------:R-:W5:Y:S02]  /*c620*/  LDSM.16.MT88.4 R136, [R187+0x6000] ;  /* 0x00600000bb88783b */ /* 0x000f640000004200 */
[----:B------:R-:W-:Y:S01]  /*c630*/  FADD.FTZ R0, R191, R0 ;  /* 0x00000000bf007221 */ /* 0x000fe20000010000 */
[----:B------:R-:W-:Y:S04]  /*c640*/  FADD.FTZ R194, R194, R197 ;  /* 0x000000c5c2c27221 */ /* 0x000fe80000010000 */
[C---:B--2---:R-:W-:Y:S03]  /*c650*/  HMMA.16816.F32.BF16 R100, R168.reuse, R132, R100 ;  /* 0x00000084a864723c */ /* 0x044fe60000041864 */
[----:B------:R-:W-:Y:S05]  /*c660*/  FADD.FTZ R199, R199, R194 ;  /* 0x000000c2c7c77221 */ /* 0x000fea0000010000 */
[C---:B------:R-:W-:Y:S01]  /*c670*/  HMMA.16816.F32.BF16 R104, R168.reuse, R134, R104 ;  /* 0x00000086a868723c */ /* 0x040fe20000041868 */
[----:B------:R-:W2:Y:S07]  /*c680*/  LDSM.16.MT88.4 R132, [R189+0x6000] ;  /* 0x00600000bd84783b */ /* 0x000eae0000004200 */
[C---:B----4-:R-:W-:Y:S08]  /*c690*/  HMMA.16816.F32.BF16 R108, R168.reuse, R140, R108 ;  /* 0x0000008ca86c723c */ /* 0x050ff0000004186c */
[C---:B------:R-:W-:Y:S01]  /*c6a0*/  HMMA.16816.F32.BF16 R112, R168.reuse, R142, R112 ;  /* 0x0000008ea870723c */ /* 0x040fe20000041870 */
[----:B------:R-:W4:Y:S07]  /*c6b0*/  LDSM.16.MT88.4 R140, [R186+0x10800] ;  /* 0x01080000ba8c783b */ /* 0x000f2e0000004200 */
[C---:B-----5:R-:W-:Y:S08]  /*c6c0*/  HMMA.16816.F32.BF16 R116, R168.reuse, R136, R116 ;  /* 0x00000088a874723c */ /* 0x060ff00000041874 */
[C---:B------:R-:W-:Y:S01]  /*c6d0*/  HMMA.16816.F32.BF16 R120, R168.reuse, R138, R120 ;  /* 0x0000008aa878723c */ /* 0x040fe20000041878 */
[----:B------:R-:W5:Y:S07]  /*c6e0*/  LDSM.16.MT88.4 R136, [R188+0x10800] ;  /* 0x01080000bc88783b */ /* 0x000f6e0000004200 */
[C---:B--2---:R-:W-:Y:S03]  /*c6f0*/  HMMA.16816.F32.BF16 R124, R168.reuse, R132, R124 ;  /* 0x00000084a87c723c */ /* 0x044fe6000004187c */
[----:B------:R-:W-:Y:S02]  /*c700*/  F2FP.BF16.F32.PACK_AB R132, R198, R201 ;  /* 0x000000c9c684723e */ /* 0x000fe400000010ff */
[----:B------:R-:W-:Y:S01]  /*c710*/  F2FP.BF16.F32.PACK_AB R133, R203, R200 ;  /* 0x000000c8cb85723e */ /* 0x000fe200000010ff */
[----:B------:R-:W-:Y:S02]  /*c720*/  FADD.FTZ R200, R200, R199 ;  /* 0x000000c7c8c87221 */ /* 0x000fe40000010000 */
[----:B------:R-:W-:Y:S01]  /*c730*/  HMMA.16816.F32.BF16 R128, R168, R134, R128 ;  /* 0x00000086a880723c */ /* 0x000fe20000041880 */
[----:B------:R-:W-:Y:S02]  /*c740*/  LDSM.16.MT88.4 R168, [R187+0x4800] ;  /* 0x00480000bba8783b */ /* 0x000fe40000004200 */
[----:B-1----:R-:W-:Y:S01]  /*c750*/  F2FP.BF16.F32.PACK_AB R134, R205, R202 ;  /* 0x000000cacd86723e */ /* 0x002fe200000010ff */
[----:B------:R-:W-:Y:S01]  /*c760*/  FADD.FTZ R203, R203, R200 ;  /* 0x000000c8cbcb7221 */ /* 0x000fe20000010000 */
[C---:B---3--:R-:W-:Y:S03]  /*c770*/  F2FP.BF16.F32.PACK_AB R135, R207.reuse, R204 ;  /* 0x000000cccf87723e */ /* 0x048fe600000010ff */
[----:B------:R-:W-:Y:S04]  /*c780*/  FADD.FTZ R204, R204, R203 ;  /* 0x000000cbcccc7221 */ /* 0x000fe80000010000 */
[C---:B----4-:R-:W-:Y:S05]  /*c790*/  HMMA.16816.F32.BF16 R4, R132.reuse, R140, R4 ;  /* 0x0000008c8404723c */ /* 0x050fea0000041804 */
[----:B------:R-:W-:Y:S03]  /*c7a0*/  FADD.FTZ R207, R207, R204 ;  /* 0x000000cccfcf7221 */ /* 0x000fe60000010000 */
[C---:B------:R-:W-:Y:S01]  /*c7b0*/  HMMA.16816.F32.BF16 R8, R132.reuse, R142, R8 ;  /* 0x0000008e8408723c */ /* 0x040fe20000041808 */
[----:B------:R-:W1:Y:S07]  /*c7c0*/  LDSM.16.MT88.4 R140, [R186+0x12800] ;  /* 0x01280000ba8c783b */ /* 0x000e6e0000004200 */
[C---:B-----5:R-:W-:Y:S08]  /*c7d0*/  HMMA.16816.F32.BF16 R12, R132.reuse, R136, R12 ;  /* 0x00000088840c723c */ /* 0x060ff0000004180c */
[C---:B------:R-:W-:Y:S01]  /*c7e0*/  HMMA.16816.F32.BF16 R16, R132.reuse, R138, R16 ;  /* 0x0000008a8410723c */ /* 0x040fe20000041810 */
[----:B------:R-:W2:Y:S07]  /*c7f0*/  LDSM.16.MT88.4 R136, [R188+0x12800] ;  /* 0x01280000bc88783b */ /* 0x000eae0000004200 */
[C---:B------:R-:W-:Y:S08]  /*c800*/  HMMA.16816.F32.BF16 R20, R132.reuse, R144, R20 ;  /* 0x000000908414723c */ /* 0x040ff00000041814 */
[C---:B------:R-:W-:Y:S01]  /*c810*/  HMMA.16816.F32.BF16 R24, R132.reuse, R146, R24 ;  /* 0x000000928418723c */ /* 0x040fe20000041818 */
[----:B------:R-:W3:Y:S07]  /*c820*/  LDSM.16.MT88.4 R144, [R186+0x14800] ;  /* 0x01480000ba90783b */ /* 0x000eee0000004200 */
[C---:B------:R-:W-:Y:S08]  /*c830*/  HMMA.16816.F32.BF16 R28, R132.reuse, R148, R28 ;  /* 0x00000094841c723c */ /* 0x040ff0000004181c */
[C---:B------:R-:W-:Y:S01]  /*c840*/  HMMA.16816.F32.BF16 R32, R132.reuse, R150, R32 ;  /* 0x000000968420723c */ /* 0x040fe20000041820 */
[----:B------:R-:W4:Y:S07]  /*c850*/  LDSM.16.MT88.4 R148, [R186+0x16800] ;  /* 0x01680000ba94783b */ /* 0x000f2e0000004200 */
[C---:B-1----:R-:W-:Y:S08]  /*c860*/  HMMA.16816.F32.BF16 R36, R132.reuse, R140, R36 ;  /* 0x0000008c8424723c */ /* 0x042ff00000041824 */
[C---:B------:R-:W-:Y:S01]  /*c870*/  HMMA.16816.F32.BF16 R40, R132.reuse, R142, R40 ;  /* 0x0000008e8428723c */ /* 0x040fe20000041828 */
[----:B------:R-:W-:Y:S07]  /*c880*/  LDSM.16.MT88.4 R140, [R189+0x6800] ;  /* 0x00680000bd8c783b */ /* 0x000fee0000004200 */
[C---:B--2---:R-:W-:Y:S08]  /*c890*/  HMMA.16816.F32.BF16 R44, R132.reuse, R136, R44 ;  /* 0x00000088842c723c */ /* 0x044ff0000004182c */
[C---:B------:R-:W-:Y:S01]  /*c8a0*/  HMMA.16816.F32.BF16 R48, R132.reuse, R138, R48 ;  /* 0x0000008a8430723c */ /* 0x040fe20000041830 */
[----:B------:R-:W1:Y:S07]  /*c8b0*/  LDSM.16.MT88.4 R136, [R187+0x6800] ;  /* 0x00680000bb88783b */ /* 0x000e6e0000004200 */
[C---:B------:R-:W-:Y:S03]  /*c8c0*/  HMMA.16816.F32.BF16 R52, R132.reuse, R152, R52 ;  /* 0x000000988434723c */ /* 0x040fe60000041834 */
[--C-:B------:R-:W-:Y:S01]  /*c8d0*/  FFMA.FTZ R152, R238, UR4, -R181.reuse ;  /* 0x00000004ee987c23 */ /* 0x100fe200080108b5 */
[--C-:B------:R-:W-:Y:S03]  /*c8e0*/  FFMA.FTZ R238, R245, UR4, -R180.reuse ;  /* 0x00000004f5ee7c23 */ /* 0x100fe600080108b4 */
[----:B------:R2:W5:Y:S01]  /*c8f0*/  MUFU.EX2 R245, R152 ;  /* 0x0000009800f57308 */ /* 0x0005620000000800 */
[C---:B------:R-:W-:Y:S09]  /*c900*/  HMMA.16816.F32.BF16 R56, R132.reuse, R154, R56 ;  /* 0x0000009a8438723c */ /* 0x040ff20000041838 */
[----:B------:R-:W5:Y:S01]  /*c910*/  MUFU.EX2 R238, R238 ;  /* 0x000000ee00ee7308 */ /* 0x000f620000000800 */
[C---:B------:R-:W-:Y:S03]  /*c920*/  HMMA.16816.F32.BF16 R60, R132.reuse, R156, R60 ;  /* 0x0000009c843c723c */ /* 0x040fe6000004183c */
[--C-:B------:R-:W-:Y:S01]  /*c930*/  FFMA.FTZ R156, R236, UR4, -R181.reuse ;  /* 0x00000004ec9c7c23 */ /* 0x100fe200080108b5 */
[----:B------:R-:W-:Y:S01]  /*c940*/  FFMA.FTZ R157, R232, UR4, -R181 ;  /* 0x00000004e89d7c23 */ /* 0x000fe200080108b5 */
[----:B--2---:R-:W-:Y:S01]  /*c950*/  LDSM.16.MT88.4 R152, [R187+0x1000] ;  /* 0x00100000bb98783b */ /* 0x004fe20000004200 */
[----:B------:R-:W-:Y:S03]  /*c960*/  FFMA.FTZ R236, R241, UR4, -R180 ;  /* 0x00000004f1ec7c23 */ /* 0x000fe600080108b4 */
[----:B------:R-:W-:Y:S01]  /*c970*/  MUFU.EX2 R232, R156 ;  /* 0x0000009c00e87308 */ /* 0x000fe20000000800 */
[C---:B------:R-:W-:Y:S09]  /*c980*/  HMMA.16816.F32.BF16 R64, R132.reuse, R158, R64 ;  /* 0x0000009e8440723c */ /* 0x040ff20000041840 */
[----:B------:R2:W5:Y:S10]  /*c990*/  MUFU.EX2 R241, R157 ;  /* 0x0000009d00f17308 */ /* 0x0005740000000800 */
[----:B------:R-:W5:Y:S01]  /*c9a0*/  MUFU.EX2 R236, R236 ;  /* 0x000000ec00ec7308 */ /* 0x000f620000000800 */
[C---:B---3--:R-:W-:Y:S08]  /*c9b0*/  HMMA.16816.F32.BF16 R68, R132.reuse, R144, R68 ;  /* 0x000000908444723c */ /* 0x048ff00000041844 */
[C---:B------:R-:W-:Y:S01]  /*c9c0*/  HMMA.16816.F32.BF16 R72, R132.reuse, R146, R72 ;  /* 0x000000928448723c */ /* 0x040fe20000041848 */
[----:B------:R-:W3:Y:S07]  /*c9d0*/  LDSM.16.MT88.4 R144, [R186+0x11000] ;  /* 0x01100000ba90783b */ /* 0x000eee0000004200 */
[C---:B------:R-:W-:Y:S01]  /*c9e0*/  HMMA.16816.F32.BF16 R76, R132.reuse, R160, R76 ;  /* 0x000000a0844c723c */ /* 0x040fe2000004184c */
[----:B--2---:R-:W-:Y:S07]  /*c9f0*/  LDSM.16.MT88.4 R156, [R189+0x3000] ;  /* 0x00300000bd9c783b */ /* 0x004fee0000004200 */
        /* <DEDUP_REMOVED lines=11> */
[C---:B------:R-:W-:Y:S08]  /*cab0*/  HMMA.16816.F32.BF16 R108, R132.reuse, R176, R108 ;  /* 0x000000b0846c723c */ /* 0x040ff0000004186c */
[C---:B------:R-:W-:Y:S01]  /*cac0*/  HMMA.16816.F32.BF16 R112, R132.reuse, R178, R112 ;  /* 0x000000b28470723c */ /* 0x040fe20000041870 */
[----:B------:R-:W-:Y:S07]  /*cad0*/  LDSM.16.MT88.4 R176, [R188+0x17000] ;  /* 0x01700000bcb0783b */ /* 0x000fee0000004200 */
[C---:B-1----:R-:W-:Y:S08]  /*cae0*/  HMMA.16816.F32.BF16 R116, R132.reuse, R136, R116 ;  /* 0x000000888474723c */ /* 0x042ff00000041874 */
[C---:B------:R-:W-:Y:S01]  /*caf0*/  HMMA.16816.F32.BF16 R120, R132.reuse, R138, R120 ;  /* 0x0000008a8478723c */ /* 0x040fe20000041878 */
[----:B------:R-:W1:Y:S07]  /*cb00*/  LDSM.16.MT88.4 R136, [R189+0x1000] ;  /* 0x00100000bd88783b */ /* 0x000e6e0000004200 */
[C---:B------:R-:W-:Y:S08]  /*cb10*/  HMMA.16816.F32.BF16 R124, R132.reuse, R140, R124 ;  /* 0x0000008c847c723c */ /* 0x040ff0000004187c */
[----:B------:R-:W-:Y:S01]  /*cb20*/  HMMA.16816.F32.BF16 R128, R132, R142, R128 ;  /* 0x0000008e8480723c */ /* 0x000fe20000041880 */
[----:B------:R-:W4:Y:S02]  /*cb30*/  LDSM.16.MT88.4 R140, [R186+0x13000] ;  /* 0x01300000ba8c783b */ /* 0x000f240000004200 */
[----:B-----5:R-:W-:Y:S02]  /*cb40*/  F2FP.BF16.F32.PACK_AB R132, R245, R206 ;  /* 0x000000cef584723e */ /* 0x020fe400000010ff */
[----:B------:R-:W-:Y:S01]  /*cb50*/  F2FP.BF16.F32.PACK_AB R133, R243, R238 ;  /* 0x000000eef385723e */ /* 0x000fe200000010ff */
[----:B------:R-:W-:Y:S01]  /*cb60*/  FADD.FTZ R238, R238, R207 ;  /* 0x000000cfeeee7221 */ /* 0x000fe20000010000 */
[----:B------:R-:W-:Y:S02]  /*cb70*/  F2FP.BF16.F32.PACK_AB R134, R241, R232 ;  /* 0x000000e8f186723e */ /* 0x000fe400000010ff */
[----:B------:R-:W-:Y:S01]  /*cb80*/  F2FP.BF16.F32.PACK_AB R135, R239, R236 ;  /* 0x000000ecef87723e */ /* 0x000fe200000010ff */
[----:B------:R-:W-:Y:S06]  /*cb90*/  FADD.FTZ R243, R243, R238 ;  /* 0x000000eef3f37221 */ /* 0x000fec0000010000 */
[C---:B---3--:R-:W-:Y:S08]  /*cba0*/  HMMA.16816.F32.BF16 R4, R132.reuse, R144, R4 ;  /* 0x000000908404723c */ /* 0x048ff00000041804 */
[C---:B------:R-:W-:Y:S01]  /*cbb0*/  HMMA.16816.F32.BF16 R8, R132.reuse, R146, R8 ;  /* 0x000000928408723c */ /* 0x040fe20000041808 */
[----:B------:R-:W3:Y:S07]  /*cbc0*/  LDSM.16.MT88.4 R144, [R188+0x13000] ;  /* 0x01300000bc90783b */ /* 0x000eee0000004200 */
[C---:B--2---:R-:W-:Y:S08]  /*cbd0*/  HMMA.16816.F32.BF16 R12, R132.reuse, R148, R12 ;  /* 0x00000094840c723c */ /* 0x044ff0000004180c */
[C---:B------:R-:W-:Y:S01]  /*cbe0*/  HMMA.16816.F32.BF16 R16, R132.reuse, R150, R16 ;  /* 0x000000968410723c */ /* 0x040fe20000041810 */
[----:B------:R-:W2:Y:S07]  /*cbf0*/  LDSM.16.MT88.4 R148, [R187+0x3000] ;  /* 0x00300000bb94783b */ /* 0x000eae0000004200 */
[C---:B------:R-:W-:Y:S08]  /*cc00*/  HMMA.16816.F32.BF16 R20, R132.reuse, R152, R20 ;  /* 0x000000988414723c */ /* 0x040ff00000041814 */
[C---:B------:R-:W-:Y:S01]  /*cc10*/  HMMA.16816.F32.BF16 R24, R132.reuse, R154, R24 ;  /* 0x0000009a8418723c */ /* 0x040fe20000041818 */
[----:B------:R-:W5:Y:S07]  /*cc20*/  LDSM.16.MT88.4 R152, [R188+0x15000] ;  /* 0x01500000bc98783b */ /* 0x000f6e0000004200 */
[C---:B-1----:R-:W-:Y:S08]  /*cc30*/  HMMA.16816.F32.BF16 R28, R132.reuse, R136, R28 ;  /* 0x00000088841c723c */ /* 0x042ff0000004181c */
[C---:B------:R-:W-:Y:S01]  /*cc40*/  HMMA.16816.F32.BF16 R32, R132.reuse, R138, R32 ;  /* 0x0000008a8420723c */ /* 0x040fe20000041820 */
[----:B------:R-:W1:Y:S07]  /*cc50*/  LDSM.16.MT88.4 R136, [R186+0x17000] ;  /* 0x01700000ba88783b */ /* 0x000e6e0000004200 */
[C---:B----4-:R-:W-:Y:S08]  /*cc60*/  HMMA.16816.F32.BF16 R36, R132.reuse, R140, R36 ;  /* 0x0000008c8424723c */ /* 0x050ff00000041824 */
[C---:B------:R-:W-:Y:S01]  /*cc70*/  HMMA.16816.F32.BF16 R40, R132.reuse, R142, R40 ;  /* 0x0000008e8428723c */ /* 0x040fe20000041828 */
[----:B------:R-:W4:Y:S07]  /*cc80*/  LDSM.16.MT88.4 R140, [R187+0x7000] ;  /* 0x00700000bb8c783b */ /* 0x000f2e0000004200 */
[C---:B---3--:R-:W-:Y:S03]  /*cc90*/  HMMA.16816.F32.BF16 R44, R132.reuse, R144, R44 ;  /* 0x00000090842c723c */ /* 0x048fe6000004182c */
[--C-:B------:R-:W-:Y:S01]  /*cca0*/  FFMA.FTZ R145, R237, UR4, -R180.reuse ;  /* 0x00000004ed917c23 */ /* 0x100fe200080108b4 */
[--C-:B------:R-:W-:Y:S04]  /*ccb0*/  FFMA.FTZ R144, R209, UR4, -R181.reuse ;  /* 0x00000004d1907c23 */ /* 0x100fe800080108b5 */
[C---:B------:R-:W-:Y:S03]  /*ccc0*/  HMMA.16816.F32.BF16 R48, R132.reuse, R146, R48 ;  /* 0x000000928430723c */ /* 0x040fe60000041830 */
[--C-:B------:R-:W-:Y:S01]  /*ccd0*/  FFMA.FTZ R147, R230, UR4, -R181.reuse ;  /* 0x00000004e6937c23 */ /* 0x100fe200080108b5 */
[--C-:B------:R-:W-:Y:S01]  /*cce0*/  FFMA.FTZ R230, R211, UR4, -R180.reuse ;  /* 0x00000004d3e67c23 */ /* 0x100fe200080108b4 */
[--C-:B------:R-:W-:Y:S01]  /*ccf0*/  FFMA.FTZ R146, R210, UR4, -R181.reuse ;  /* 0x00000004d2927c23 */ /* 0x100fe200080108b5 */
[----:B------:R-:W-:Y:S01]  /*cd00*/  FFMA.FTZ R181, R208, UR4, -R181 ;  /* 0x00000004d0b57c23 */ /* 0x000fe200080108b5 */
[----:B------:R-:W-:Y:S01]  /*cd10*/  MUFU.EX2 R210, R147 ;  /* 0x0000009300d27308 */ /* 0x000fe20000000800 */
[C---:B--2---:R-:W-:Y:S09]  /*cd20*/  HMMA.16816.F32.BF16 R52, R132.reuse, R148, R52 ;  /* 0x000000948434723c */ /* 0x044ff20000041834 */
[----:B------:R-:W-:Y:S10]  /*cd30*/  MUFU.EX2 R209, R181 ;  /* 0x000000b500d17308 */ /* 0x000ff40000000800 */
[----:B------:R-:W2:Y:S01]  /*cd40*/  MUFU.EX2 R237, R146 ;  /* 0x0000009200ed7308 */ /* 0x000ea20000000800 */
[C---:B------:R-:W-:Y:S01]  /*cd50*/  HMMA.16816.F32.BF16 R56, R132.reuse, R150, R56 ;  /* 0x000000968438723c */ /* 0x040fe20000041838 */
[----:B------:R-:W-:Y:S08]  /*cd60*/  LDSM.16.MT88.4 R148, [R188+0x11800] ;  /* 0x01180000bc94783b */ /* 0x000ff00000004200 */
[----:B------:R-:W-:Y:S10]  /*cd70*/  MUFU.EX2 R211, R145 ;  /* 0x0000009100d37308 */ /* 0x000ff40000000800 */
[----:B------:R-:W-:Y:S01]  /*cd80*/  MUFU.EX2 R208, R144 ;  /* 0x0000009000d07308 */ /* 0x000fe20000000800 */
[C---:B------:R-:W-:Y:S09]  /*cd90*/  HMMA.16816.F32.BF16 R60, R132.reuse, R156, R60 ;  /* 0x0000009c843c723c */ /* 0x040ff2000004183c */
[----:B------:R-:W3:Y:S01]  /*cda0*/  MUFU.EX2 R230, R230 ;  /* 0x000000e600e67308 */ /* 0x000ee20000000800 */
[C---:B------:R-:W-:Y:S01]  /*cdb0*/  HMMA.16816.F32.BF16 R64, R132.reuse, R158, R64 ;  /* 0x0000009e8440723c */ /* 0x040fe20000041840 */
[----:B------:R-:W-:Y:S07]  /*cdc0*/  LDSM.16.MT88.4 R156, [R186+0x11800] ;  /* 0x01180000ba9c783b */ /* 0x000fee0000004200 */
[C---:B------:R-:W-:Y:S08]  /*cdd0*/  HMMA.16816.F32.BF16 R68, R132.reuse, R160, R68 ;  /* 0x000000a08444723c */ /* 0x040ff00000041844 */
[C---:B------:R-:W-:Y:S08]  /*cde0*/  HMMA.16816.F32.BF16 R72, R132.reuse, R162, R72 ;  /* 0x000000a28448723c */ /* 0x040ff00000041848 */
[C---:B-----5:R-:W-:Y:S08]  /*cdf0*/  HMMA.16816.F32.BF16 R76, R132.reuse, R152, R76 ;  /* 0x00000098844c723c */ /* 0x060ff0000004184c */
[C---:B------:R-:W-:Y:S08]  /*ce00*/  HMMA.16816.F32.BF16 R80, R132.reuse, R154, R80 ;  /* 0x0000009a8450723c */ /* 0x040ff00000041850 */
[C---:B------:R-:W-:Y:S03]  /*ce10*/  HMMA.16816.F32.BF16 R84, R132.reuse, R168, R84 ;  /* 0x000000a88454723c */ /* 0x040fe60000041854 */
[----:B--2---:R-:W-:Y:S02]  /*ce20*/  F2FP.BF16.F32.PACK_AB R168, R237, R210 ;  /* 0x000000d2eda8723e */ /* 0x004fe400000010ff */
[----:B---3--:R-:W-:Y:S03]  /*ce30*/  F2FP.BF16.F32.PACK_AB R169, R230, R211 ;  /* 0x000000d3e6a9723e */ /* 0x008fe600000010ff */
[C---:B------:R-:W-:Y:S03]  /*ce40*/  HMMA.16816.F32.BF16 R88, R132.reuse, R170, R88 ;  /* 0x000000aa8458723c */ /* 0x040fe60000041858 */
[----:B------:R-:W-:Y:S05]  /*ce50*/  F2FP.BF16.F32.PACK_AB R170, R209, R208 ;  /* 0x000000d0d1aa723e */ /* 0x000fea00000010ff */
[C---:B------:R-:W-:Y:S08]  /*ce60*/  HMMA.16816.F32.BF16 R92, R132.reuse, R172, R92 ;  /* 0x000000ac845c723c */ /* 0x040ff0000004185c */
[C---:B------:R-:W-:Y:S01]  /*ce70*/  HMMA.16816.F32.BF16 R96, R132.reuse, R174, R96 ;  /* 0x000000ae8460723c */ /* 0x040fe20000041860 */
[----:B------:R-:W-:Y:S07]  /*ce80*/  LDSM.16.MT88.4 R172, [R187+0x1800] ;  /* 0x00180000bbac783b */ /* 0x000fee0000004200 */
[C---:B-1----:R-:W-:Y:S08]  /*ce90*/  HMMA.16816.F32.BF16 R100, R132.reuse, R136, R100 ;  /* 0x000000888464723c */ /* 0x042ff00000041864 */
[C---:B------:R-:W-:Y:S01]  /*cea0*/  HMMA.16816.F32.BF16 R104, R132.reuse, R138, R104 ;  /* 0x0000008a8468723c */ /* 0x040fe20000041868 */
[----:B------:R-:W1:Y:S07]  /*ceb0*/  LDSM.16.MT88.4 R136, [R189+0x7000] ;  /* 0x00700000bd88783b */ /* 0x000e6e0000004200 */
[C---:B------:R-:W-:Y:S08]  /*cec0*/  HMMA.16816.F32.BF16 R108, R132.reuse, R176, R108 ;  /* 0x000000b0846c723c */ /* 0x040ff0000004186c */
[C---:B------:R-:W-:Y:S01]  /*ced0*/  HMMA.16816.F32.BF16 R112, R132.reuse, R178, R112 ;  /* 0x000000b28470723c */ /* 0x040fe20000041870 */
[----:B------:R-:W-:Y:S07]  /*cee0*/  LDSM.16.MT88.4 R176, [R187+0x3800] ;  /* 0x00380000bbb0783b */ /* 0x000fee0000004200 */
[C---:B----4-:R-:W-:Y:S03]  /*cef0*/  HMMA.16816.F32.BF16 R116, R132.reuse, R140, R116 ;  /* 0x0000008c8474723c */ /* 0x050fe60000041874 */
[--C-:B------:R-:W-:Y:S01]  /*cf00*/  FFMA.FTZ R140, R166, UR4, -R180.reuse ;  /* 0x00000004a68c7c23 */ /* 0x100fe200080108b4 */
[----:B------:R-:W-:Y:S03]  /*cf10*/  FFMA.FTZ R180, R165, UR4, -R180 ;  /* 0x00000004a5b47c23 */ /* 0x000fe600080108b4 */
[----:B------:R-:W-:Y:S01]  /*cf20*/  MUFU.EX2 R165, R140 ;  /* 0x0000008c00a57308 */ /* 0x000fe20000000800 */
[C---:B------:R-:W-:Y:S09]  /*cf30*/  HMMA.16816.F32.BF16 R120, R132.reuse, R142, R120 ;  /* 0x0000008e8478723c */ /* 0x040ff20000041878 */
[----:B------:R-:W2:Y:S01]  /*cf40*/  MUFU.EX2 R166, R180 ;  /* 0x000000b400a67308 */ /* 0x000ea20000000800 */
[C---:B-1----:R-:W-:Y:S08]  /*cf50*/  HMMA.16816.F32.BF16 R124, R132.reuse, R136, R124 ;  /* 0x00000088847c723c */ /* 0x042ff0000004187c */
[----:B------:R-:W-:Y:S01]  /*cf60*/  HMMA.16816.F32.BF16 R128, R132, R138, R128 ;  /* 0x0000008a8480723c */ /* 0x000fe20000041880 */
[----:B------:R-:W1:Y:S02]  /*cf70*/  LDSM.16.MT88.4 R132, [R189+0x1800] ;  /* 0x00180000bd84783b */ /* 0x000e640000004200 */
[----:B--2---:R-:W-:Y:S06]  /*cf80*/  F2FP.BF16.F32.PACK_AB R171, R166, R165 ;  /* 0x000000a5a6ab723e */ /* 0x004fec00000010ff */
[----:B------:R-:W-:Y:S01]  /*cf90*/  LDSM.16.MT88.4 R180, [R187+0x5800] ;  /* 0x00580000bbb4783b */ /* 0x000fe20000004200 */
[C---:B------:R-:W-:Y:S07]  /*cfa0*/  HMMA.16816.F32.BF16 R160, R168.reuse, R156, R4 ;  /* 0x0000009ca8a0723c */ /* 0x040fee0000041804 */
[----:B------:R-:W2:Y:S01]  /*cfb0*/  LDSM.16.MT88.4 R4, [R186+0x13800] ;  /* 0x01380000ba04783b */ /* 0x000ea20000004200 */
[C---:B------:R-:W-:Y:S07]  /*cfc0*/  HMMA.16816.F32.BF16 R156, R168.reuse, R158, R8 ;  /* 0x0000009ea89c723c */ /* 0x040fee0000041808 */
[----:B------:R-:W3:Y:S01]  /*cfd0*/  LDSM.16.MT88.4 R8, [R188+0x13800] ;  /* 0x01380000bc08783b */ /* 0x000ee20000004200 */
[C---:B------:R-:W-:Y:S07]  /*cfe0*/  HMMA.16816.F32.BF16 R152, R168.reuse, R148, R12 ;  /* 0x00000094a898723c */ /* 0x040fee000004180c */
[----:B------:R-:W4:Y:S01]  /*cff0*/  LDSM.16.MT88.4 R12, [R189+0x3800] ;  /* 0x00380000bd0c783b */ /* 0x000f220000004200 */
[C---:B------:R-:W-:Y:S07]  /*d000*/  HMMA.16816.F32.BF16 R148, R168.reuse, R150, R16 ;  /* 0x00000096a894723c */ /* 0x040fee0000041810 */
[----:B------:R-:W5:Y:S01]  /*d010*/  LDSM.16.MT88.4 R16, [R186+0x15800] ;  /* 0x01580000ba10783b */ /* 0x000f620000004200 */
[C---:B------:R-:W-:Y:S07]  /*d020*/  HMMA.16816.F32.BF16 R144, R168.reuse, R172, R20 ;  /* 0x000000aca890723c */ /* 0x040fee0000041814 */
[----:B------:R-:W5:Y:S01]  /*d030*/  LDSM.16.MT88.4 R20, [R188+0x15800] ;  /* 0x01580000bc14783b */ /* 0x000f620000004200 */
[C---:B------:R-:W-:Y:S07]  /*d040*/  HMMA.16816.F32.BF16 R140, R168.reuse, R174, R24 ;  /* 0x000000aea88c723c */ /* 0x040fee0000041818 */
[----:B------:R-:W5:Y:S01]  /*d050*/  LDSM.16.MT88.4 R24, [R189+0x5800] ;  /* 0x00580000bd18783b */ /* 0x000f620000004200 */
[C---:B-1----:R-:W-:Y:S07]  /*d060*/  HMMA.16816.F32.BF16 R136, R168.reuse, R132, R28 ;  /* 0x00000084a888723c */ /* 0x042fee000004181c */
[----:B------:R-:W1:Y:S01]  /*d070*/  LDSM.16.MT88.4 R28, [R186+0x17800] ;  /* 0x01780000ba1c783b */ /* 0x000e620000004200 */
[C---:B------:R-:W-:Y:S08]  /*d080*/  HMMA.16816.F32.BF16 R132, R168.reuse, R134, R32 ;  /* 0x00000086a884723c */ /* 0x040ff00000041820 */
[C---:B--2---:R-:W-:Y:S08]  /*d090*/  HMMA.16816.F32.BF16 R36, R168.reuse, R4, R36 ;  /* 0x00000004a824723c */ /* 0x044ff00000041824 */
[C---:B------:R-:W-:Y:S01]  /*d0a0*/  HMMA.16816.F32.BF16 R40, R168.reuse, R6, R40 ;  /* 0x00000006a828723c */ /* 0x040fe20000041828 */
[----:B------:R-:W2:Y:S07]  /*d0b0*/  LDSM.16.MT88.4 R4, [R188+0x17800] ;  /* 0x01780000bc04783b */ /* 0x000eae0000004200 */
[C---:B---3--:R-:W-:Y:S08]  /*d0c0*/  HMMA.16816.F32.BF16 R44, R168.reuse, R8, R44 ;  /* 0x00000008a82c723c */ /* 0x048ff0000004182c */
[C---:B------:R-:W-:Y:S01]  /*d0d0*/  HMMA.16816.F32.BF16 R48, R168.reuse, R10, R48 ;  /* 0x0000000aa830723c */ /* 0x040fe20000041830 */
[----:B------:R-:W3:Y:S07]  /*d0e0*/  LDSM.16.MT88.4 R8, [R187+0x7800] ;  /* 0x00780000bb08783b */ /* 0x000eee0000004200 */
[C---:B------:R-:W-:Y:S08]  /*d0f0*/  HMMA.16816.F32.BF16 R52, R168.reuse, R176, R52 ;  /* 0x000000b0a834723c */ /* 0x040ff00000041834 */
[C---:B------:R-:W-:Y:S08]  /*d100*/  HMMA.16816.F32.BF16 R56, R168.reuse, R178, R56 ;  /* 0x000000b2a838723c */ /* 0x040ff00000041838 */
[C---:B----4-:R-:W-:Y:S08]  /*d110*/  HMMA.16816.F32.BF16 R60, R168.reuse, R12, R60 ;  /* 0x0000000ca83c723c */ /* 0x050ff0000004183c */
[C---:B------:R-:W-:Y:S01]  /*d120*/  HMMA.16816.F32.BF16 R64, R168.reuse, R14, R64 ;  /* 0x0000000ea840723c */ /* 0x040fe20000041840 */
[----:B------:R-:W4:Y:S07]  /*d130*/  LDSM.16.MT88.4 R12, [R189+0x7800] ;  /* 0x00780000bd0c783b */ /* 0x000f2e0000004200 */
        /* <DEDUP_REMOVED lines=9> */
[C---:B------:R-:W-:Y:S08]  /*d1d0*/  HMMA.16816.F32.BF16 R104, R168.reuse, R30, R104 ;  /* 0x0000001ea868723c */ /* 0x040ff00000041868 */
[C---:B--2---:R-:W-:Y:S03]  /*d1e0*/  HMMA.16816.F32.BF16 R108, R168.reuse, R4, R108 ;  /* 0x00000004a86c723c */ /* 0x044fe6000004186c */
[----:B------:R-:W-:Y:S01]  /*d1f0*/  FADD.FTZ R5, R201, R0 ;  /* 0x00000000c9057221 */ /* 0x000fe20000010000 */
[----:B------:R-:W-:Y:S03]  /*d200*/  FADD.FTZ R0, R236, R243 ;  /* 0x000000f3ec007221 */ /* 0x000fe60000010000 */
[----:B------:R-:W-:Y:S01]  /*d210*/  FADD.FTZ R5, R198, R5 ;  /* 0x00000005c6057221 */ /* 0x000fe20000010000 */
[C---:B------:R-:W-:Y:S03]  /*d220*/  HMMA.16816.F32.BF16 R112, R168.reuse, R6, R112 ;  /* 0x00000006a870723c */ /* 0x040fe60000041870 */
[----:B------:R-:W-:Y:S01]  /*d230*/  FADD.FTZ R202, R202, R5 ;  /* 0x00000005caca7221 */ /* 0x000fe20000010000 */
[----:B------:R-:W-:Y:S01]  /*d240*/  FADD.FTZ R0, R239, R0 ;  /* 0x00000000ef007221 */ /* 0x000fe20000010000 */
[----:B------:R-:W1:Y:S02]  /*d250*/  LDC.64 R4, c[0x0][0x3c0] ;  /* 0x0000f000ff047b82 */ /* 0x000e640000000a00 */
[----:B------:R-:W-:Y:S01]  /*d260*/  FADD.FTZ R205, R205, R202 ;  /* 0x000000cacdcd7221 */ /* 0x000fe20000010000 */
[C---:B---3--:R-:W-:Y:S03]  /*d270*/  HMMA.16816.F32.BF16 R116, R168.reuse, R8, R116 ;  /* 0x00000008a874723c */ /* 0x048fe60000041874 */
[----:B------:R-:W-:Y:S01]  /*d280*/  FADD.FTZ R206, R206, R205 ;  /* 0x000000cdcece7221 */ /* 0x000fe20000010000 */
[----:B------:R-:W-:Y:S01]  /*d290*/  FADD.FTZ R211, R211, R0 ;  /* 0x00000000d3d37221 */ /* 0x000fe20000010000 */
[----:B------:R-:W-:Y:S02]  /*d2a0*/  MOV R0, R164 ;  /* 0x000000a400007202 */ /* 0x000fe40000000f00 */
[----:B------:R-:W-:Y:S01]  /*d2b0*/  FADD.FTZ R245, R245, R206 ;  /* 0x000000cef5f57221 */ /* 0x000fe20000010000 */
[C---:B------:R-:W-:Y:S03]  /*d2c0*/  HMMA.16816.F32.BF16 R120, R168.reuse, R10, R120 ;  /* 0x0000000aa878723c */ /* 0x040fe60000041878 */
[----:B------:R-:W-:Y:S01]  /*d2d0*/  FADD.FTZ R232, R232, R245 ;  /* 0x000000f5e8e87221 */ /* 0x000fe20000010000 */
[----:B------:R-:W-:Y:S03]  /*d2e0*/  FADD.FTZ R230, R230, R211 ;  /* 0x000000d3e6e67221 */ /* 0x000fe60000010000 */
[----:B------:R-:W-:Y:S01]  /*d2f0*/  FADD.FTZ R241, R241, R232 ;  /* 0x000000e8f1f17221 */ /* 0x000fe20000010000 */
[C---:B----4-:R-:W-:Y:S03]  /*d300*/  HMMA.16816.F32.BF16 R124, R168.reuse, R12, R124 ;  /* 0x0000000ca87c723c */ /* 0x050fe6000004187c */
[----:B------:R-:W-:Y:S01]  /*d310*/  FADD.FTZ R210, R210, R241 ;  /* 0x000000f1d2d27221 */ /* 0x000fe20000010000 */
[----:B------:R-:W-:Y:S01]  /*d320*/  FADD.FTZ R165, R165, R230 ;  /* 0x000000e6a5a57221 */ /* 0x000fe20000010000 */
[C---:B-1----:R-:W-:Y:S02]  /*d330*/  SHF.L.U64.HI R5, R4.reuse, 0x7, R5 ;  /* 0x0000000704057819 */ /* 0x042fe40000010205 */
[----:B------:R-:W-:Y:S01]  /*d340*/  FADD.FTZ R237, R237, R210 ;  /* 0x000000d2eded7221 */ /* 0x000fe20000010000 */
[----:B------:R-:W-:Y:S03]  /*d350*/  HMMA.16816.F32.BF16 R128, R168, R14, R128 ;  /* 0x0000000ea880723c */ /* 0x000fe60000041880 */
[----:B------:R-:W-:Y:S01]  /*d360*/  LEA R234, P0, -R4, R234, 0x7 ;  /* 0x000000ea04ea7211 */ /* 0x000fe200078039ff */
[----:B------:R-:W-:Y:S01]  /*d370*/  FADD.FTZ R208, R208, R237 ;  /* 0x000000edd0d07221 */ /* 0x000fe20000010000 */
[----:B------:R-:W-:Y:S02]  /*d380*/  FADD.FTZ R231, R166, R165 ;  /* 0x000000a5a6e77221 */ /* 0x000fe40000010000 */
[----:B------:R-:W-:Y:S01]  /*d390*/  IADD3.X R235, PT, PT, R235, ~R5, RZ, P0, !PT ;  /* 0x80000005ebeb7210 */ /* 0x000fe200007fe4ff */
[----:B------:R-:W-:Y:S01]  /*d3a0*/  FADD.FTZ R233, R209, R208 ;  /* 0x000000d0d1e97221 */ /* 0x000fe20000010000 */
[----:B------:R-:W-:Y:S11]  /*d3b0*/  BRA.U UP0, `(.L_x_184) ;  /* 0xffffffc9003c7547 */ /* 0x000ff6000b83ffff */
.L_x_183:
[----:B------:R-:W1:Y:S01]  /*d3c0*/  SHFL.BFLY PT, R10, R233, 0x2, 0x1f ;  /* 0x0c401f00e90a7f89 */ /* 0x000e6200000e0000 */
[C---:B------:R-:W-:Y:S01]  /*d3d0*/  SHF.L.U32 R2, R167.reuse, 0x1, RZ ;  /* 0x00000001a7027819 */ /* 0x040fe200000006ff */
[----:B------:R-:W-:Y:S01]  /*d3e0*/  UISETP.NE.AND UP3, UPT, UR15, -0x1, UPT ;  /* 0xffffffff0f00788c */ /* 0x000fe2000bf65270 */
[C---:B------:R-:W-:Y:S01]  /*d3f0*/  SHF.L.U32 R7, R167.reuse, 0x4, RZ ;  /* 0x00000004a7077819 */ /* 0x040fe200000006ff */
[----:B------:R-:W2:Y:S01]  /*d400*/  SHFL.BFLY PT, R0, R231, 0x2, 0x1f ;  /* 0x0c401f00e7007f89 */ /* 0x000ea200000e0000 */
[----:B------:R-:W-:Y:S01]  /*d410*/  LOP3.LUT P1, RZ, R167, 0x10, RZ, 0xc0, !PT ;  /* 0x00000010a7ff7812 */ /* 0x000fe2000782c0ff */
[----:B------:R-:W3:Y:S01]  /*d420*/  LDCU.U8 UR12, c[0x0][0x549] ;  /* 0x0000a920ff0c77ac */ /* 0x000ee20008000000 */
[----:B------:R-:W-:Y:S01]  /*d430*/  LOP3.LUT R7, R7, 0x1c0, RZ, 0xc0, !PT ;  /* 0x000001c007077812 */ /* 0x000fe200078ec0ff */
[----:B------:R-:W4:Y:S01]  /*d440*/  S2UR UR10, SR_CTAID.Y ;  /* 0x00000000000a79c3 */ /* 0x000f220000002600 */
[----:B------:R-:W-:Y:S01]  /*d450*/  LOP3.LUT P2, RZ, R167, 0x8, RZ, 0xc0, !PT ;  /* 0x00000008a7ff7812 */ /* 0x000fe2000784c0ff */
[----:B------:R-:W-:Y:S01]  /*d460*/  UISETP.NE.AND UP2, UPT, UR15, -0x1, UPT ;  /* 0xffffffff0f00788c */ /* 0x000fe2000bf45270 */
[----:B------:R-:W-:-:S02]  /*d470*/  LOP3.LUT R7, R7, 0x38, R2, 0xf8, !PT ;  /* 0x0000003807077812 */ /* 0x000fc400078ef802 */
[C---:B------:R-:W-:Y:S01]  /*d480*/  LOP3.LUT P0, RZ, R167.reuse, 0x4, RZ, 0xc0, !PT ;  /* 0x00000004a7ff7812 */ /* 0x040fe2000780c0ff */
[----:B------:R-:W4:Y:S01]  /*d490*/  @!UP3 LDCU.64 UR8, c[0x0][0x400] ;  /* 0x00008000ff08b7ac */ /* 0x000f220008000a00 */
[----:B------:R-:W-:Y:S01]  /*d4a0*/  SEL R216, R216, 0xffffffe0, !P2 ;  /* 0xffffffe0d8d87807 */ /* 0x000fe20005000000 */
[----:B------:R-:W5:Y:S01]  /*d4b0*/  @UP3 LDCU.64 UR4, c[0x0][0x408] ;  /* 0x00008100ff0437ac */ /* 0x000f620008000a00 */
[----:B-1----:R-:W-:Y:S01]  /*d4c0*/  FADD.FTZ R10, R10, R233 ;  /* 0x000000e90a0a7221 */ /* 0x002fe20000010000 */
[----:B---3--:R-:W-:Y:S01]  /*d4d0*/  UISETP.NE.AND UP1, UPT, UR12, URZ, UPT ;  /* 0x000000ff0c00728c */ /* 0x008fe2000bf25270 */
[----:B------:R-:W1:Y:S01]  /*d4e0*/  LDCU UR12, c[0x0][0x434] ;  /* 0x00008680ff0c77ac */ /* 0x000e620008000800 */
[----:B--2---:R-:W-:Y:S02]  /*d4f0*/  FADD.FTZ R11, R0, R231 ;  /* 0x000000e7000b7221 */ /* 0x004fe40000010000 */
[----:B------:R-:W2:Y:S01]  /*d500*/  SHFL.BFLY PT, R5, R10, 0x1, 0x1f ;  /* 0x0c201f000a057f89 */ /* 0x000ea200000e0000 */
[----:B------:R-:W-:Y:S01]  /*d510*/  SHF.L.U32 R0, R167, 0x5, RZ ;  /* 0x00000005a7007819 */ /* 0x000fe200000006ff */
[----:B----4-:R-:W-:-:S02]  /*d520*/  @!UP3 UIMAD.WIDE.U32 UR18, UR10, UR8, URZ ;  /* 0x000000080a12b2a5 */ /* 0x010fc4000f8e00ff */
[----:B------:R-:W3:Y:S01]  /*d530*/  SHFL.BFLY PT, R4, R11, 0x1, 0x1f ;  /* 0x0c201f000b047f89 */ /* 0x000ee200000e0000 */
[----:B------:R-:W4:Y:S01]  /*d540*/  LDCU UR8, c[0x0][0x434] ;  /* 0x00008680ff0877ac */ /* 0x000f220008000800 */
[----:B-----5:R-:W-:Y:S01]  /*d550*/  @UP3 UIMAD.WIDE.U32 UR20, UR15, UR4, URZ ;  /* 0x000000040f1432a5 */ /* 0x020fe2000f8e00ff */
[----:B------:R-:W1:Y:S01]  /*d560*/  @UP1 LDCU UR4, c[0x0][0x430] ;  /* 0x00008600ff0417ac */ /* 0x000e620008000800 */
[----:B------:R-:W-:Y:S01]  /*d570*/  @!UP3 UIMAD UR11, UR10, UR9, UR19 ;  /* 0x000000090a0bb2a4 */ /* 0x000fe2000f8e0213 */
[----:B------:R-:W5:Y:S01]  /*d580*/  LDCU.U8 UR9, c[0x0][0x548] ;  /* 0x0000a900ff0977ac */ /* 0x000f620008000000 */
[----:B------:R-:W-:Y:S02]  /*d590*/  @UP3 UIMAD UR11, UR15, UR5, UR21 ;  /* 0x000000050f0b32a4 */ /* 0x000fe4000f8e0215 */
[----:B----4-:R-:W-:Y:S01]  /*d5a0*/  @!UP2 UIMAD UR15, UR10, UR8, URZ ;  /* 0x000000080a0fa2a4 */ /* 0x010fe2000f8e02ff */
[----:B--2---:R-:W-:Y:S01]  /*d5b0*/  FADD.FTZ R6, R10, R5 ;  /* 0x000000050a067221 */ /* 0x004fe20000010000 */
[----:B------:R-:W-:Y:S01]  /*d5c0*/  LOP3.LUT R5, R2, 0x6, RZ, 0xc0, !PT ;  /* 0x0000000602057812 */ /* 0x000fe200078ec0ff */
[----:B------:R-:W2:Y:S01]  /*d5d0*/  @UP1 LDCU UR13, c[0x0][0x430] ;  /* 0x00008600ff0d17ac */ /* 0x000ea20008000800 */
[----:B------:R-:W-:Y:S01]  /*d5e0*/  MOV R2, 0x10 ;  /* 0x0000001000027802 */ /* 0x000fe20000000f00 */
[----:B---3--:R-:W-:Y:S01]  /*d5f0*/  FADD.FTZ R4, R11, R4 ;  /* 0x000000040b047221 */ /* 0x008fe20000010000 */
[----:B------:R-:W3:Y:S01]  /*d600*/  MUFU.RCP R9, R6 ;  /* 0x0000000600097308 */ /* 0x000ee20000001000 */
[----:B------:R-:W-:Y:S01]  /*d610*/  FSETP.NE.FTZ.AND P4, PT, R6, RZ, PT ;  /* 0x000000ff0600720b */ /* 0x000fe20003f95000 */
[----:B-1----:R-:W-:Y:S01]  /*d620*/  @UP1 UIMAD UR12, UR4, UR8, URZ ;  /* 0x00000008040c12a4 */ /* 0x002fe2000f8e02ff */
[----:B------:R-:W-:Y:S01]  /*d630*/  LOP3.LUT R0, R5, 0x7c00, R0, 0xf8, !PT ;  /* 0x00007c0005007812 */ /* 0x000fe200078ef800 */
[----:B------:R-:W1:Y:S01]  /*d640*/  S2UR UR4, SR_CTAID.Z ;  /* 0x00000000000479c3 */ /* 0x000e620000002700 */
[----:B------:R-:W-:Y:S01]  /*d650*/  FSETP.NE.FTZ.AND P3, PT, R4, RZ, PT ;  /* 0x000000ff0400720b */ /* 0x000fe20003f75000 */
[----:B-----5:R-:W-:Y:S01]  /*d660*/  UISETP.NE.AND UP0, UPT, UR9, URZ, !UP1 ;  /* 0x000000ff0900728c */ /* 0x020fe2000cf05270 */
[----:B------:R-:W-:Y:S01]  /*d670*/  LOP3.LUT R0, R0, R7, RZ, 0xfc, !PT ;  /* 0x0000000700007212 */ /* 0x000fe200078efcff */
[----:B------:R-:W4:Y:S01]  /*d680*/  MUFU.RCP R8, R4 ;  /* 0x0000000400087308 */ /* 0x000f220000001000 */
[----:B------:R-:W-:Y:S01]  /*d690*/  SEL R2, R2, 0xfffffff0, !P0 ;  /* 0xfffffff002027807 */ /* 0x000fe20004000000 */
[----:B------:R-:W-:Y:S01]  /*d6a0*/  @UP1 UMOV UR5, 0x1 ;  /* 0x0000000100051882 */ /* 0x000fe20000000000 */
[----:B------:R-:W-:Y:S01]  /*d6b0*/  LEA R5, R0, UR6, 0x1 ;  /* 0x0000000600057c11 */ /* 0x000fe2000f8e08ff */
[----:B------:R-:W-:Y:S01]  /*d6c0*/  @UP3 UMOV UR18, UR20 ;  /* 0x0000001400123c82 */ /* 0x000fe20008000000 */
[----:B------:R-:W-:Y:S01]  /*d6d0*/  LOP3.LUT R0, R190, 0x1f8, RZ, 0xc0, !PT ;  /* 0x000001f8be007812 */ /* 0x000fe200078ec0ff */
[----:B------:R-:W-:Y:S01]  /*d6e0*/  USHF.R.S32.HI UR14, URZ, 0x1f, UR15 ;  /* 0x0000001fff0e7899 */ /* 0x000fe2000801140f */
[----:B------:R-:W-:-:S02]  /*d6f0*/  IADD3 R13, PT, PT, R5, 0x40, RZ ;  /* 0x00000040050d7810 */ /* 0x000fc40007ffe0ff */
[----:B------:R-:W-:Y:S02]  /*d700*/  IADD3 R11, PT, PT, R5, R216, RZ ;  /* 0x000000d8050b7210 */ /* 0x000fe40007ffe0ff */
[----:B---3--:R-:W-:Y:S02]  /*d710*/  FSEL R9, R9, 1, P4 ;  /* 0x3f80000009097808 */ /* 0x008fe40002000000 */
[C---:B------:R-:W-:Y:S02]  /*d720*/  @P1 IADD3 R13, PT, PT, R5.reuse, -0x40, RZ ;  /* 0xffffffc0050d1810 */ /* 0x040fe40007ffe0ff */
[----:B------:R-:W-:Y:S01]  /*d730*/  IADD3 R7, PT, PT, R5, R2, RZ ;  /* 0x0000000205077210 */ /* 0x000fe20007ffe0ff */
[C---:B------:R-:W-:Y:S01]  /*d740*/  FMUL.FTZ R160, R9.reuse, R160 ;  /* 0x000000a009a07220 */ /* 0x040fe20000410000 */
[C---:B------:R-:W-:Y:S01]  /*d750*/  FMUL.FTZ R161, R9.reuse, R161 ;  /* 0x000000a109a17220 */ /* 0x040fe20000410000 */
[----:B----4-:R-:W-:Y:S01]  /*d760*/  FSEL R8, R8, 1, P3 ;  /* 0x3f80000008087808 */ /* 0x010fe20001800000 */
        /* <DEDUP_REMOVED lines=20> */
[C---:B------:R-:W-:Y:S01]  /*d8b0*/  FMUL.FTZ R142, R8.reuse, R142 ;  /* 0x0000008e088e7220 */ /* 0x040fe20000410000 */
[C---:B------:R-:W-:Y:S01]  /*d8c0*/  FMUL.FTZ R143, R8.reuse, R143 ;  /* 0x0000008f088f7220 */ /* 0x040fe20000410000 */
[----:B------:R-:W-:Y:S01]  /*d8d0*/  F2FP.BF16.F32.PACK_AB R160, R161, R160 ;  /* 0x000000a0a1a0723e */ /* 0x000fe200000010ff */
[----:B------:R-:W-:Y:S01]  /*d8e0*/  FMUL.FTZ R136, R9, R136 ;  /* 0x0000008809887220 */ /* 0x000fe20000410000 */
[----:B------:R-:W-:Y:S01]  /*d8f0*/  F2FP.BF16.F32.PACK_AB R162, R163, R162 ;  /* 0x000000a2a3a2723e */ /* 0x000fe200000010ff */
        /* <DEDUP_REMOVED lines=14> */
[----:B------:R-:W-:Y:S01]  /*d9e0*/  FMUL.FTZ R39, R8, R39 ;  /* 0x0000002708277220 */ /* 0x000fe20000410000 */
[----:B------:R-:W-:Y:S01]  /*d9f0*/  F2FP.BF16.F32.PACK_AB R148, R149, R148 ;  /* 0x000000949594723e */ /* 0x000fe200000010ff */
[----:B------:R-:W-:Y:S01]  /*da00*/  FMUL.FTZ R40, R9, R40 ;  /* 0x0000002809287220 */ /* 0x000fe20000410000 */
[----:B------:R-:W-:Y:S01]  /*da10*/  F2FP.BF16.F32.PACK_AB R150, R151, R150 ;  /* 0x000000969796723e */ /* 0x000fe200000010ff */
[----:B------:R-:W-:Y:S01]  /*da20*/  FMUL.FTZ R41, R9, R41 ;  /* 0x0000002909297220 */ /* 0x000fe20000410000 */
[----:B------:R-:W-:Y:S01]  /*da30*/  IADD3 R15, PT, PT, R2, R11, RZ ;  /* 0x0000000b020f7210 */ /* 0x000fe20007ffe0ff */
[----:B------:R-:W-:Y:S01]  /*da40*/  FMUL.FTZ R42, R8, R42 ;  /* 0x0000002a082a7220 */ /* 0x000fe20000410000 */
[----:B------:R-:W-:Y:S01]  /*da50*/  IADD3 R17, PT, PT, R216, R13, RZ ;  /* 0x0000000dd8117210 */ /* 0x000fe20007ffe0ff */
        /* <DEDUP_REMOVED lines=15> */
[C---:B------:R-:W-:Y:S01]  /*db50*/  FMUL.FTZ R51, R8.reuse, R51 ;  /* 0x0000003308337220 */ /* 0x040fe20000410000 */
        /* <DEDUP_REMOVED lines=58> */
[----:B------:R-:W-:Y:S01]  /*df00*/  STS [R5+0x2000], R36 ;  /* 0x0020002405007388 */ /* 0x000fe20000000800 */
        /* <DEDUP_REMOVED lines=118> */
[----:B------:R-:W-:-:S03]  /*e670*/  F2FP.BF16.F32.PACK_AB R130, R131, R130 ;  /* 0x000000828382723e */ /* 0x000fc600000010ff */
        /* <DEDUP_REMOVED lines=9> */
[----:B---3--:R-:W-:-:S03]  /*e710*/  LOP3.LUT R5, R0, 0x38, R167, 0x78, !PT ;  /* 0x0000003800057812 */ /* 0x008fc600078e78a7 */
[----:B------:R4:W-:Y:S01]  /*e720*/  STS [R13+0x6000], R116 ;  /* 0x006000740d007388 */ /* 0x0009e20000000800 */
[----:B------:R-:W-:-:S03]  /*e730*/  LOP3.LUT R0, R5, 0x1e00, R190, 0xf8, !PT ;  /* 0x00001e0005007812 */ /* 0x000fc600078ef8be */
[----:B------:R4:W-:Y:S04]  /*e740*/  STS [R13+0x6400], R118 ;  /* 0x006400760d007388 */ /* 0x0009e80000000800 */
[----:B------:R4:W-:Y:S04]  /*e750*/  STS [R19+0x6000], R120 ;  /* 0x0060007813007388 */ /* 0x0009e80000000800 */
[----:B------:R4:W-:Y:S04]  /*e760*/  STS [R19+0x6400], R122 ;  /* 0x0064007a13007388 */ /* 0x0009e80000000800 */
[----:B------:R4:W-:Y:S04]  /*e770*/  STS [R17+0x6000], R124 ;  /* 0x0060007c11007388 */ /* 0x0009e80000000800 */
[----:B------:R4:W-:Y:S01]  /*e780*/  STS [R17+0x6400], R126 ;  /* 0x0064007e11007388 */ /* 0x0009e20000000800 */
[----:B-12---:R-:W-:Y:S05]  /*e790*/  BRA.U UP1, `(.L_x_187) ;  /* 0x0000000101207547 */ /* 0x006fea000b800000 */
        /* <DEDUP_REMOVED lines=8> */
.L_x_187:
[----:B------:R1:W-:Y:S01]  /*e820*/  STS [R21+0x6000], R128 ;  /* 0x0060008015007388 */ /* 0x0003e20000000800 */
[----:B------:R-:W-:Y:S01]  /*e830*/  LEA R0, R0, UR6, 0x1 ;  /* 0x0000000600007c11 */ /* 0x000fe2000f8e08ff */
[----:B------:R-:W2:Y:S01]  /*e840*/  S2UR UR6, SR_CTAID.X ;  /* 0x00000000000679c3 */ /* 0x000ea20000002500 */
[----:B------:R-:W3:Y:S01]  /*e850*/  @P4 MUFU.LG2 R6, R6 ;  /* 0x0000000600064308 */ /* 0x000ee20000000c00 */
[----:B------:R1:W-:Y:S01]  /*e860*/  STS [R21+0x6400], R130 ;  /* 0x0064008215007388 */ /* 0x0003e20000000800 */
[----:B------:R-:W-:Y:S01]  /*e870*/  UIMAD UR12, UR4, UR12, URZ ;  /* 0x0000000c040c72a4 */ /* 0x000fe2000f8e02ff */
[----:B------:R-:W-:Y:S01]  /*e880*/  LOP3.LUT P0, RZ, R167, 0x3, RZ, 0xc0, !PT ;  /* 0x00000003a7ff7812 */ /* 0x000fe2000780c0ff */
[----:B------:R-:W-:-:S03]  /*e890*/  USEL UR15, UR15, URZ, UP0 ;  /* 0x000000ff0f0f7287 */ /* 0x000fc60008000000 */
[----:B------:R-:W-:Y:S01]  /*e8a0*/  BAR.SYNC.DEFER_BLOCKING 0x0 ;  /* 0x0000000000007b1d */ /* 0x000fe20000010000 */
[----:B------:R-:W-:Y:S01]  /*e8b0*/  @!UP0 UIMAD UR12, UR10, UR5, UR12 ;  /* 0x000000050a0c82a4 */ /* 0x000fe2000f8e020c */
[----:B------:R-:W-:Y:S01]  /*e8c0*/  LOP3.LUT R14, R185, 0x30, RZ, 0xc0, !PT ;  /* 0x00000030b90e7812 */ /* 0x000fe200078ec0ff */
[----:B------:R-:W-:Y:S01]  /*e8d0*/  USEL UR14, UR14, URZ, UP0 ;  /* 0x000000ff0e0e7287 */ /* 0x000fe20008000000 */
[----:B----4-:R-:W-:Y:S01]  /*e8e0*/  SHF.R.U32.HI R13, RZ, 0x2, R167 ;  /* 0x00000002ff0d7819 */ /* 0x010fe200000116a7 */
[----:B------:R-:W-:-:S03]  /*e8f0*/  USHF.R.S32.HI UR8, URZ, 0x1f, UR12 ;  /* 0x0000001fff087899 */ /* 0x000fc6000801140c */
[----:B------:R-:W4:Y:S01]  /*e900*/  @P4 LDC R5, c[0x0][0x458] ;  /* 0x00011600ff054b82 */ /* 0x000f220000000800 */
[----:B------:R-:W5:Y:S01]  /*e910*/  @P3 MUFU.LG2 R4, R4 ;  /* 0x0000000400043308 */ /* 0x000f620000000c00 */
[----:B------:R-:W1:Y:S01]  /*e920*/  S2R R24, SR_CTAID.X ;  /* 0x0000000000187919 */ /* 0x000e620000002500 */
[----:B------:R-:W-:Y:S01]  /*e930*/  BSSY.RECONVERGENT B0, `(.L_x_188) ;  /* 0x0000021000007945 */ /* 0x000fe20003800200 */
[----:B------:R-:W-:Y:S01]  /*e940*/  IMAD.MOV.U32 R12, RZ, RZ, 0x7f800000 ;  /* 0x7f800000ff0c7424 */ /* 0x000fe200078e00ff */
[----:B------:R-:W-:Y:S01]  /*e950*/  MOV R7, 0x7f800000 ;  /* 0x7f80000000077802 */ /* 0x000fe20000000f00 */
[----:B---3--:R-:W-:Y:S02]  /*e960*/  @P4 FMUL.FTZ R15, R6, 0.69314718246459960938 ;  /* 0x3f317218060f4820 */ /* 0x008fe40000410000 */
[----:B------:R-:W3:Y:S01]  /*e970*/  @P3 LDC R2, c[0x0][0x458] ;  /* 0x00011600ff023b82 */ /* 0x000ee20000000800 */
[----:B------:R-:W-:Y:S01]  /*e980*/  LOP3.LUT R6, R14, 0x7, R13, 0xf8, !PT ;  /* 0x000000070e067812 */ /* 0x000fe200078ef80d */
[----:B--2---:R-:W-:-:S04]  /*e990*/  UIMAD UR9, UR6, UR13, URZ ;  /* 0x0000000d060972a4 */ /* 0x004fc8000f8e02ff */
[----:B------:R-:W-:Y:S01]  /*e9a0*/  USHF.L.U32 UR9, UR9, 0x6, URZ ;  /* 0x0000000609097899 */ /* 0x000fe200080006ff */
[----:B------:R2:W1:Y:S01]  /*e9b0*/  LDS.128 R8, [R0+0x1800] ;  /* 0x0018000000087984 */ /* 0x0004620000000c00 */
[----:B-----5:R-:W-:Y:S02]  /*e9c0*/  @P3 FMUL.FTZ R4, R4, 0.69314718246459960938 ;  /* 0x3f31721804043820 */ /* 0x020fe40000410000 */
[----:B------:R-:W-:Y:S02]  /*e9d0*/  USHF.R.S32.HI UR5, URZ, 0x1f, UR9 ;  /* 0x0000001fff057899 */ /* 0x000fe40008011409 */
[----:B------:R-:W-:Y:S01]  /*e9e0*/  UIADD3 UR15, UP1, UP0, UR9, UR15, UR12 ;  /* 0x0000000f090f7290 */ /* 0x000fe2000f83e00c */
[----:B----4-:R-:W-:-:S03]  /*e9f0*/  @P4 FFMA.FTZ R12, R164, R5, R15 ;  /* 0x00000005a40c4223 */ /* 0x010fc6000001000f */
[----:B------:R-:W-:Y:S01]  /*ea00*/  UIADD3.X UR5, UPT, UPT, UR5, UR14, UR8, UP1, UP0 ;  /* 0x0000000e05057290 */ /* 0x000fe20008fe0408 */
[----:B---3--:R-:W-:Y:S01]  /*ea10*/  @P3 FFMA.FTZ R7, R3, R2, R4 ;  /* 0x0000000203073223 */ /* 0x008fe20000010004 */
        /* <DEDUP_REMOVED lines=9> */
[C---:B------:R-:W-:Y:S02]  /*eab0*/  @!P2 IADD3 R14, P0, PT, R15.reuse, UR15, RZ ;  /* 0x0000000f0f0eac10 */ /* 0x040fe4000ff1e0ff */
        /* <DEDUP_REMOVED lines=8> */
.L_x_189:
[----:B------:R-:W-:Y:S05]  /*eb40*/  BSYNC.RECONVERGENT B0 ;  /* 0x0000000000007941 */ /* 0x000fea0003800200 */
.L_x_188:
[----:B-1----:R-:W-:Y:S01]  /*eb50*/  SHF.R.U32.HI R2, RZ, 0x3, R167 ;  /* 0x00000003ff027819 */ /* 0x002fe200000116a7 */
[----:B------:R1:W2:Y:S01]  /*eb60*/  LDS.128 R20, [R0] ;  /* 0x0000000000147984 */ /* 0x0002a20000000c00 */
[----:B------:R-:W3:Y:S01]  /*eb70*/  LDCU.64 UR8, c[0x0][0x410] ;  /* 0x00008200ff0877ac */ /* 0x000ee20008000a00 */
[----:B------:R-:W-:Y:S01]  /*eb80*/  IADD3 R184, P0, PT, R184, UR18, RZ ;  /* 0x00000012b8b87c10 */ /* 0x000fe2000ff1e0ff */
[----:B------:R-:W-:Y:S01]  /*eb90*/  IMAD.MOV.U32 R3, RZ, RZ, RZ ;  /* 0x000000ffff037224 */ /* 0x000fe200078e00ff */
[----:B------:R1:W4:Y:S01]  /*eba0*/  LDS.128 R16, [R0+0x2000] ;  /* 0x0020000000107984 */ /* 0x0003220000000c00 */
[C---:B------:R-:W-:Y:S01]  /*ebb0*/  VIADD R4, R2.reuse, 0x10 ;  /* 0x0000001002047836 */ /* 0x040fe20000000000 */
[----:B------:R-:W-:Y:S01]  /*ebc0*/  ISETP.GE.AND P3, PT, R2, UR7, PT ;  /* 0x0000000702007c0c */ /* 0x000fe2000bf66270 */
[----:B------:R-:W-:Y:S01]  /*ebd0*/  IMAD.WIDE.U32 R24, R24, 0x40, R2 ;  /* 0x0000004018187825 */ /* 0x000fe200078e0002 */
[----:B------:R1:W1:Y:S01]  /*ebe0*/  LDS.128 R12, [R0+0x4000] ;  /* 0x00400000000c7984 */ /* 0x0002620000000c00 */
[----:B------:R-:W-:Y:S01]  /*ebf0*/  IADD3.X R185, PT, PT, RZ, UR11, RZ, P0, !PT ;  /* 0x0000000bffb97c10 */ /* 0x000fe200087fe4ff */
[----:B------:R-:W-:Y:S01]  /*ec00*/  BSSY.RECONVERGENT B0, `(.L_x_190) ;  /* 0x0000019000007945 */ /* 0x000fe20003800200 */
[----:B------:R-:W-:-:S02]  /*ec10*/  ISETP.GE.AND P2, PT, R4, UR7, PT ;  /* 0x0000000704007c0c */ /* 0x000fc4000bf46270 */
[----:B------:R1:W1:Y:S01]  /*ec20*/  LDS.128 R4, [R0+0x6000] ;  /* 0x0060000000047984 */ /* 0x0002620000000c00 */
[C---:B------:R-:W-:Y:S01]  /*ec30*/  IADD3 R3, PT, PT, R2.reuse, 0x20, RZ ;  /* 0x0000002002037810 */ /* 0x040fe20007ffe0ff */
[----:B------:R-:W-:-:S03]  /*ec40*/  VIADD R2, R2, 0x30 ;  /* 0x0000003002027836 */ /* 0x000fc60000000000 */
[----:B------:R-:W-:Y:S01]  /*ec50*/  ISETP.GE.AND P1, PT, R3, UR7, PT ;  /* 0x0000000703007c0c */ /* 0x000fe2000bf26270 */
[----:B---3--:R-:W-:Y:S01]  /*ec60*/  IMAD.U32 R26, RZ, RZ, UR8 ;  /* 0x00000008ff1a7e24 */ /* 0x008fe2000f8e00ff */
[----:B------:R-:W-:Y:S02]  /*ec70*/  MOV R29, UR9 ;  /* 0x00000009001d7c02 */ /* 0x000fe40008000f00 */
[----:B------:R-:W-:Y:S01]  /*ec80*/  ISETP.GE.AND P0, PT, R2, UR7, PT ;  /* 0x0000000702007c0c */ /* 0x000fe2000bf06270 */
[----:B------:R-:W-:-:S04]  /*ec90*/  IMAD.WIDE.U32 R26, R26, UR4, R184 ;  /* 0x000000041a1a7c25 */ /* 0x000fc8000f8e00b8 */
[----:B------:R-:W-:Y:S01]  /*eca0*/  IMAD R29, R29, UR4, R27 ;  /* 0x000000041d1d7c24 */ /* 0x000fe2000f8e021b */
[----:B------:R-:W-:Y:S07]  /*ecb0*/  @P3 BRA `(.L_x_191) ;  /* 0x0000000000343947 */ /* 0x000fee0003800000 */
[----:B------:R-:W3:Y:S01]  /*ecc0*/  LDCU.64 UR8, c[0x0][0x408] ;  /* 0x00008100ff0877ac */ /* 0x000ee20008000a00 */
[----:B------:R-:W-:Y:S01]  /*ecd0*/  MOV R28, R26 ;  /* 0x0000001a001c7202 */ /* 0x000fe20000000f00 */
[----:B------:R-:W5:Y:S01]  /*ece0*/  LDCU.64 UR4, c[0x0][0x3f0] ;  /* 0x00007e00ff0477ac */ /* 0x000f620008000a00 */
[----:B---3--:R-:W-:-:S03]  /*ecf0*/  IMAD R3, R25, UR8, RZ ;  /* 0x0000000819037c24 */ /* 0x008fc6000f8e02ff */
[----:B------:R-:W-:-:S04]  /*ed00*/  IMAD.WIDE.U32 R30, R24, UR8, R28 ;  /* 0x00000008181e7c25 */ /* 0x000fc8000f8e001c */
[----:B------:R-:W-:Y:S01]  /*ed10*/  IMAD R2, R24, UR9, R3 ;  /* 0x0000000918027c24 */ /* 0x000fe2000f8e0203 */
[----:B-----5:R-:W-:-:S04]  /*ed20*/  LEA R32, P3, R30, UR4, 0x1 ;  /* 0x000000041e207c11 */ /* 0x020fc8000f8608ff */
[----:B------:R-:W-:-:S04]  /*ed30*/  IADD3 R2, PT, PT, R2, R31, RZ ;  /* 0x0000001f02027210 */ /* 0x000fc80007ffe0ff */
[----:B------:R-:W-:-:S05]  /*ed40*/  LEA.HI.X R33, R30, UR5, R2, 0x1, P3 ;  /* 0x000000051e217c11 */ /* 0x000fca00098f0c02 */
[----:B--2---:R3:W-:Y:S04]  /*ed50*/  STG.E.128 desc[UR16][R32.64], R20 ;  /* 0x0000001420007986 */ /* 0x0047e8000c101d10 */
[----:B----4-:R3:W-:Y:S04]  /*ed60*/  STG.E.128 desc[UR16][R32.64+0x80], R16 ;  /* 0x0000801020007986 */ /* 0x0107e8000c101d10 */
[----:B-1----:R3:W-:Y:S04]  /*ed70*/  STG.E.128 desc[UR16][R32.64+0x100], R12 ;  /* 0x0001000c20007986 */ /* 0x0027e8000c101d10 */
[----:B------:R3:W-:Y:S02]  /*ed80*/  STG.E.128 desc[UR16][R32.64+0x180], R4 ;  /* 0x0001800420007986 */ /* 0x0007e4000c101d10 */
.L_x_191:
[----:B------:R-:W-:Y:S05]  /*ed90*/  BSYNC.RECONVERGENT B0 ;  /* 0x0000000000007941 */ /* 0x000fea0003800200 */
.L_x_190:
[----:B--23--:R2:W3:Y:S01]  /*eda0*/  LDS.128 R20, [R0+0x800] ;  /* 0x0008000000147984 */ /* 0x00c4e20000000c00 */
[----:B------:R-:W-:Y:S03]  /*edb0*/  BSSY.RECONVERGENT B0, `(.L_x_192) ;  /* 0x0000015000007945 */ /* 0x000fe60003800200 */
[----:B----4-:R2:W4:Y:S04]  /*edc0*/  LDS.128 R16, [R0+0x2800] ;  /* 0x0028000000107984 */ /* 0x0105280000000c00 */
[----:B-1----:R2:W1:Y:S04]  /*edd0*/  LDS.128 R12, [R0+0x4800] ;  /* 0x00480000000c7984 */ /* 0x0024680000000c00 */
[----:B------:R2:W1:Y:S01]  /*ede0*/  LDS.128 R4, [R0+0x6800] ;  /* 0x0068000000047984 */ /* 0x0004620000000c00 */
[----:B------:R-:W-:Y:S05]  /*edf0*/  @P2 BRA `(.L_x_193) ;  /* 0x0000000000402947 */ /* 0x000fea0003800000 */
[----:B------:R-:W5:Y:S01]  /*ee00*/  LDCU.64 UR8, c[0x0][0x408] ;  /* 0x00008100ff0877ac */ /* 0x000f620008000a00 */
[----:B------:R-:W-:Y:S01]  /*ee10*/  IADD3 R3, P2, PT, R24, 0x10, RZ ;  /* 0x0000001018037810 */ /* 0x000fe20007f5e0ff */
[----:B------:R-:W-:Y:S01]  /*ee20*/  IMAD.MOV.U32 R30, RZ, RZ, R26 ;  /* 0x000000ffff1e7224 */ /* 0x000fe200078e001a */
[----:B------:R-:W-:Y:S01]  /*ee30*/  MOV R31, R29 ;  /* 0x0000001d001f7202 */ /* 0x000fe20000000f00 */
[----:B------:R-:W2:Y:S02]  /*ee40*/  LDCU.64 UR4, c[0x0][0x3f0] ;  /* 0x00007e00ff0477ac */ /* 0x000ea40008000a00 */
[----:B------:R-:W-:-:S04]  /*ee50*/  IMAD.X R2, RZ, RZ, R25, P2 ;  /* 0x000000ffff027224 */ /* 0x000fc800010e0619 */
[----:B-----5:R-:W-:Y:S02]  /*ee60*/  IMAD R2, R2, UR8, RZ ;  /* 0x0000000802027c24 */ /* 0x020fe4000f8e02ff */
[----:B------:R-:W-:-:S04]  /*ee70*/  IMAD.WIDE.U32 R30, R3, UR8, R30 ;  /* 0x00000008031e7c25 */ /* 0x000fc8000f8e001e */
[----:B------:R-:W-:Y:S01]  /*ee80*/  IMAD R2, R3, UR9, R2 ;  /* 0x0000000903027c24 */ /* 0x000fe2000f8e0202 */
[----:B--2---:R-:W-:-:S04]  /*ee90*/  LEA R32, P2, R30, UR4, 0x1 ;  /* 0x000000041e207c11 */ /* 0x004fc8000f8408ff */
[----:B------:R-:W-:-:S04]  /*eea0*/  IADD3 R2, PT, PT, R2, R31, RZ ;  /* 0x0000001f02027210 */ /* 0x000fc80007ffe0ff */
[----:B------:R-:W-:-:S05]  /*eeb0*/  LEA.HI.X R33, R30, UR5, R2, 0x1, P2 ;  /* 0x000000051e217c11 */ /* 0x000fca00090f0c02 */
[----:B---3--:R2:W-:Y:S04]  /*eec0*/  STG.E.128 desc[UR16][R32.64], R20 ;  /* 0x0000001420007986 */ /* 0x0085e8000c101d10 */
[----:B----4-:R2:W-:Y:S04]  /*eed0*/  STG.E.128 desc[UR16][R32.64+0x80], R16 ;  /* 0x0000801020007986 */ /* 0x0105e8000c101d10 */
[----:B-1----:R2:W-:Y:S04]  /*eee0*/  STG.E.128 desc[UR16][R32.64+0x100], R12 ;  /* 0x0001000c20007986 */ /* 0x0025e8000c101d10 */
[----:B------:R2:W-:Y:S02]  /*eef0*/  STG.E.128 desc[UR16][R32.64+0x180], R4 ;  /* 0x0001800420007986 */ /* 0x0005e4000c101d10 */
.L_x_193:
[----:B------:R-:W-:Y:S05]  /*ef00*/  BSYNC.RECONVERGENT B0 ;  /* 0x0000000000007941 */ /* 0x000fea0003800200 */
.L_x_192:
        /* <DEDUP_REMOVED lines=22> */
.L_x_195:
[----:B------:R-:W-:Y:S05]  /*f070*/  BSYNC.RECONVERGENT B0 ;  /* 0x0000000000007941 */ /* 0x000fea0003800200 */
.L_x_194:
[----:B-12---:R1:W2:Y:S04]  /*f080*/  LDS.128 R12, [R0+0x3800] ;  /* 0x00380000000c7984 */ /* 0x0062a80000000c00 */
[----:B------:R1:W1:Y:S04]  /*f090*/  LDS.128 R4, [R0+0x5800] ;  /* 0x0058000000047984 */ /* 0x0002680000000c00 */
[----:B----4-:R4:W1:Y:S01]  /*f0a0*/  LDS.128 R16, [R0+0x7800] ;  /* 0x0078000000107984 */ /* 0x0108620000000c00 */
[----:B------:R-:W-:Y:S05]  /*f0b0*/  @P0 EXIT ;  /* 0x000000000000094d */ /* 0x000fea0003800000 */
[----:B------:R-:W5:Y:S01]  /*f0c0*/  LDCU.64 UR6, c[0x0][0x408] ;  /* 0x00008100ff0677ac */ /* 0x000f620008000a00 */
[----:B-1--4-:R-:W-:Y:S01]  /*f0d0*/  IADD3 R0, P0, PT, R24, 0x30, RZ ;  /* 0x0000003018007810 */ /* 0x012fe20007f1e0ff */
[----:B---3--:R-:W-:Y:S01]  /*f0e0*/  IMAD.MOV.U32 R20, RZ, RZ, R26 ;  /* 0x000000ffff147224 */ /* 0x008fe200078e001a */
        /* <DEDUP_REMOVED lines=10> */
[----:B--2---:R-:W-:Y:S04]  /*f190*/  STG.E.128 desc[UR16][R2.64+0x80], R12 ;  /* 0x0000800c02007986 */ /* 0x004fe8000c101d10 */
[----:B------:R-:W-:Y:S04]  /*f1a0*/  STG.E.128 desc[UR16][R2.64+0x100], R4 ;  /* 0x0001000402007986 */ /* 0x000fe8000c101d10 */
[----:B------:R-:W-:Y:S01]  /*f1b0*/  STG.E.128 desc[UR16][R2.64+0x180], R16 ;  /* 0x0001801002007986 */ /* 0x000fe2000c101d10 */
[----:B------:R-:W-:Y:S05]  /*f1c0*/  EXIT ;  /* 0x000000000000794d */ /* 0x000fea0003800000 */
.L_x_196:
        /* <DEDUP_REMOVED lines=11> */
.L_x_2336:


//--------------------- .text._ZN5flash16flash_fwd_kernelI23Flash_fwd_kernel_traitsILi256ELi64ELi64ELi4ELb0ELb0EN7cutlass10bfloat16_tE19Flash_kernel_traitsILi256ELi64ELi64ELi4ES3_EELb0ELb0ELb1ELb0ELb0ELb0ELb0ELb0EEEvNS_16Flash_fwd_paramsE --------------------------
	.section	.text._ZN5flash16flash_fwd_kernelI23Flash_fwd_kernel_traitsILi256ELi64ELi64ELi4ELb0ELb0EN7cutlass10bfloat16_tE19Flash_kernel_traitsILi256ELi64ELi64ELi4ES3_EELb0ELb0ELb1ELb0ELb0ELb0ELb0ELb0EEEvNS_16Flash_fwd_paramsE,"ax",@progbits
	.align	128
        .global         _ZN5flash16flash_fwd_kernelI23Flash_fwd_kernel_traitsILi256ELi64ELi64ELi4ELb0ELb0EN7cutlass10bfloat16_tE19Flash_kernel_traitsILi256ELi64ELi64ELi4ES3_EELb0ELb0ELb1ELb0ELb0ELb0ELb0ELb0EEEvNS_16Flash_fwd_paramsE
        .type           _ZN5flash16flash_fwd_kernelI23Flash_fwd_kernel_traitsILi256ELi64ELi64ELi4ELb0ELb0EN7cutlass10bfloat16_tE19Flash_kernel_traitsILi256ELi64ELi64ELi4ES3_EELb0ELb0ELb1ELb0ELb0ELb0ELb0ELb0EEEvNS_16Flash_fwd_paramsE,@function
        .size           _ZN5flash16flash_fwd_kernelI23Flash_fwd_kernel_traitsILi256ELi64ELi64ELi4ELb0ELb0EN7cutlass10bfloat16_tE19Flash_kernel_traitsILi256ELi64ELi64ELi4ES3_EELb0ELb0ELb1ELb0ELb0ELb0ELb0ELb0EEEvNS_16Flash_fwd_paramsE,(.L_x_2337 - _ZN5flash16flash_fwd_kernelI23Flash_fwd_kernel_traitsILi256ELi64ELi64ELi4ELb0ELb0EN7cutlass10bfloat16_tE19Flash_kernel_traitsILi256ELi64ELi64ELi4ES3_EELb0ELb0ELb1ELb0ELb0ELb0ELb0ELb0EEEvNS_16Flash_fwd_paramsE)
        .other          _ZN5flash16flash_fwd_kernelI23Flash_fwd_kernel_traitsILi256ELi64ELi64ELi4ELb0ELb0EN7cutlass10bfloat16_tE19Flash_kernel_traitsILi256ELi64ELi64ELi4ES3_EELb0ELb0ELb1ELb0ELb0ELb0ELb0ELb0EEEvNS_16Flash_fwd_paramsE,@"STO_CUDA_ENTRY STV_DEFAULT"
_ZN5flash16flash_fwd_kernelI23Flash_fwd_kernel_traitsILi256ELi64ELi64ELi4ELb0ELb0EN7cutlass10bfloat16_tE19Flash_kernel_traitsILi256ELi64ELi64ELi4ES3_EELb0ELb0ELb1ELb0ELb0ELb0ELb0ELb0EEEvNS_16Flash_fwd_paramsE:
.text._ZN5flash16flash_fwd_kernelI23Flash_fwd_kernel_traitsILi256ELi64ELi64ELi4ELb0ELb0EN7cutlass10bfloat16_tE19Flash_kernel_traitsILi256ELi64ELi64ELi4ES3_EELb0ELb0ELb1ELb0ELb0ELb0ELb0ELb0EEEvNS_16Flash_fwd_paramsE:
        /* <DEDUP_REMOVED lines=51> */
[----:B------:R-:W-:-:S02]  /*0330*/  UMOV UR13, URZ ;  /* 0x000000ff000d7c82 */ /* 0x000fc40008000000 */
[----:B------:R-:W-:Y:S01]  /*0340*/  UISETP.NE.AND.EX UP1, UPT, UR7, URZ, UPT, UP1 ;  /* 0x000000ff0700728c */ /* 0x000fe2000bf25310 */
[----:B------:R-:W2:Y:S10]  /*0350*/  @!UP0 LDCU UR8, c[0x0][0x43c] ;  /* 0x00008780ff0887ac */ /* 0x000eb40008000800 */
[----:B------:R-:W2:Y:S01]  /*0360*/  @!UP1 LDCU UR6, c[0x0][0x438] ;  /* 0x00008700ff0697ac */ /* 0x000ea20008000800 */
[----:B-1----:R-:W-:Y:S01]  /*0370*/  USHF.L.U32 UR23, UR23, 0x6, URZ ;  /* 0x0000000617177899 */ /* 0x002fe200080006ff */
[----:B--2---:R-:W-:-:S02]  /*0380*/  @P4 R2UR UR19, R5 ;  /* 0x00000000051342ca */ /* 0x004fc400000e0000 */
[----:B---3--:R-:W-:-:S13]  /*0390*/  @P2 R2UR UR4, R2 ;  /* 0x00000000020422ca */ /* 0x008fda00000e0000 */
[----:B------:R-:W-:Y:S01]  /*03a0*/  @UP4 UIADD3 UR27, UPT, UPT, UR4, -UR19, URZ ;  /* 0x80000013041b4290 */ /* 0x000fe2000fffe0ff */
[----:B------:R-:W1:Y:S01]  /*03b0*/  @!UP0 LDCU.64 UR4, c[0x0][0x488] ;  /* 0x00009100ff0487ac */ /* 0x000e620008000a00 */
[----:B----4-:R-:W-:Y:S02]  /*03c0*/  @P1 R2UR UR13, R3 ;  /* 0x00000000030d12ca */ /* 0x010fe400000e0000 */
[----:B------:R-:W-:-:S06]  /*03d0*/  UISETP.GT.AND UP2, UPT, UR27, UR23, UPT ;  /* 0x000000171b00728c */ /* 0x000fcc000bf44270 */
[----:B------:R-:W-:Y:S02]  /*03e0*/  PLOP3.LUT P1, PT, PT, PT, UP2, 0x80, 0x8 ;  /* 0x000000000008781c */ /* 0x000fe40003f2f028 */
[----:B------:R-:W-:Y:S01]  /*03f0*/  @!P3 R2UR UR15, R4 ;  /* 0x00000000040fb2ca */ /* 0x000fe200000e0000 */
[----:B-1----:R-:W-:-:S14]  /*0400*/  BRA.U !UP1, `(.L_x_197) ;  /* 0x0000000109187547 */ /* 0x002fdc000b800000 */
[----:B------:R-:W-:-:S13]  /*0410*/  PLOP3.LUT P2, PT, PT, PT, UP5, 0x80, 0x8 ;  /* 0x000000000008781c */ /* 0x000fda0003f4f058 */
[----:B------:R-:W2:Y:S04]  /*0420*/  @P2 LDG.E R2, desc[UR24][R6.64+0x4] ;  /* 0x0000041806022981 */ /* 0x000ea8000c1e1900 */
[----:B------:R-:W3:Y:S01]  /*0430*/  @!P2 LDG.E R3, desc[UR24][R6.64] ;  /* 0x000000180603a981 */ /* 0x000ee2000c1e1900 */
[----:B--2---:R-:W-:-:S13]  /*0440*/  @P2 R2UR UR6, R2 ;  /* 0x00000000020622ca */ /* 0x004fda00000e0000 */
[----:B------:R-:W-:-:S07]  /*0450*/  @UP5 UIADD3 UR6, UPT, UPT, UR6, -UR15, URZ ;  /* 0x8000000f06065290 */ /* 0x000fce000fffe0ff */
[----:B---3--:R-:W-:Y:S02]  /*0460*/  @!P2 R2UR UR6, R3 ;  /* 0x000000000306a2ca */ /* 0x008fe400000e0000 */
.L_x_197:
[----:B-----5:R-:W-:Y:S01]  /*0470*/  @P0 R2UR UR26, R0 ;  /* 0x00000000001a02ca */ /* 0x020fe200000e0000 */
[----:B------:R-:W-:Y:S01]  /*0480*/  @!UP0 UISETP.NE.U32.AND UP1, UPT, UR4, URZ, UPT ;  /* 0x000000ff0400828c */ /* 0x000fe2000bf25070 */
[----:B------:R-:W-:-:S13]  /*0490*/  @!P1 EXIT ;  /* 0x000000000000994d */ /* 0x000fda0003800000 */
[----:B------:R-:W1:Y:S01]  /*04a0*/  LDCU UR21, c[0x0][0x504] ;  /* 0x0000a080ff1577ac */ /* 0x000e620008000800 */
[----:B------:R-:W2:Y:S01]  /*04b0*/  S2R R216, SR_TID.X ;  /* 0x0000000000d87919 */ /* 0x000ea20000002100 */
[----:B------:R-:W3:Y:S01]  /*04c0*/  S2UR UR28, SR_CTAID.Z ;  /* 0x00000000001c79c3 */ /* 0x000ee20000002700 */
[----:B------:R-:W-:Y:S01]  /*04d0*/  @!UP0 UISETP.NE.AND.EX UP1, UPT, UR5, URZ, UPT, UP1 ;  /* 0x000000ff0500828c */ /* 0x000fe2000bf25310 */
[----:B------:R-:W4:Y:S03]  /*04e0*/  LDCU UR22, c[0x0][0x508] ;  /* 0x0000a100ff1677ac */ /* 0x000f260008000800 */
[----:B------:R-:W-:Y:S02]  /*04f0*/  @!UP0 USEL UR8, UR8, URZ, UP1 ;  /* 0x000000ff08088287 */ /* 0x000fe40008800000 */
[----:B------:R-:W-:Y:S02]  /*0500*/  @UP0 UIADD3 UR26, UPT, UPT, UR26, -UR13, URZ ;  /* 0x8000000d1a1a0290 */ /* 0x000fe4000fffe0ff */
[----:B------:R-:W-:-:S04]  /*0510*/  @!UP0 UIADD3 UR26, UPT, UPT, UR8, UR6, -UR13 ;  /* 0x00000006081a8290 */ /* 0x000fc8000fffe80d */
[----:B------:R-:W-:Y:S02]  /*0520*/  UIADD3 UR7, UPT, UPT, UR26, 0x3f, URZ ;  /* 0x0000003f1a077890 */ /* 0x000fe4000fffe0ff */
[----:B-1----:R-:W-:Y:S02]  /*0530*/  UIADD3 UR21, UPT, UPT, UR27, UR21, URZ ;  /* 0x000000151b157290 */ /* 0x002fe4000fffe0ff */
[----:B------:R-:W-:Y:S02]  /*0540*/  UIADD3 UR5, UPT, UPT, UR7, UR23, -UR27 ;  /* 0x0000001707057290 */ /* 0x000fe4000fffe81b */
[----:B------:R-:W-:Y:S02]  /*0550*/  UIADD3 UR6, UPT, UPT, -UR21, UR23, UR26 ;  /* 0x0000001715067290 */ /* 0x000fe4000fffe11a */
[----:B----4-:R-:W-:Y:S02]  /*0560*/  UIADD3 UR5, UPT, UPT, UR5, 0x40, UR22 ;  /* 0x0000004005057890 */ /* 0x010fe4000fffe016 */
[----:B------:R-:W-:-:S02]  /*0570*/  USHF.R.S32.HI UR4, URZ, 0x1f, UR7 ;  /* 0x0000001fff047899 */ /* 0x000fc40008011407 */
[----:B------:R-:W-:Y:S02]  /*0580*/  USHF.R.S32.HI UR18, URZ, 0x1f, UR6 ;  /* 0x0000001fff127899 */ /* 0x000fe40008011406 */
[----:B------:R-:W-:Y:S02]  /*0590*/  USHF.R.S32.HI UR20, URZ, 0x1f, UR5 ;  /* 0x0000001fff147899 */ /* 0x000fe40008011405 */
[----:B------:R-:W-:Y:S02]  /*05a0*/  ULEA.HI UR4, UR4, UR7, URZ, 0x6 ;  /* 0x0000000704047291 */ /* 0x000fe4000f8f30ff */
[----:B------:R-:W-:Y:S02]  /*05b0*/  ULEA.HI UR18, UR18, UR6, URZ, 0x6 ;  /* 0x0000000612127291 */ /* 0x000fe4000f8f30ff */
        /* <DEDUP_REMOVED lines=9> */
[----:B--23--:R-:W-:Y:S05]  /*0650*/  BRA.U UP0, `(.L_x_198) ;  /* 0x0000000d00347547 */ /* 0x00cfea000b800000 */
        /* <DEDUP_REMOVED lines=8> */
[----:B----4-:R-:W-:Y:S01]  /*06e0*/  @!UP0 UIMAD.WIDE.U32 UR14, UR12, UR8, URZ ;  /* 0x000000080c0e82a5 */ /* 0x010fe2000f8e00ff */
[----:B------:R-:W-:-:S03]  /*06f0*/  @UP1 UMOV UR10, 0x1 ;  /* 0x00000001000a1882 */ /* 0x000fc60000000000 */
        /* <DEDUP_REMOVED lines=17> */
.L_x_199:
        /* <DEDUP_REMOVED lines=9> */
[----:B------:R-:W-:Y:S01]  /*08a0*/  VIADD R5, R216, 0x20 ;  /* 0x00000020d8057836 */ /* 0x000fe20000000000 */
[----:B------:R-:W-:Y:S01]  /*08b0*/  IADD3 R2, P0, PT, R0, UR14, RZ ;  /* 0x0000000e00027c10 */ /* 0x000fe2000ff1e0ff */
[----:B------:R-:W-:Y:S01]  /*08c0*/  UIADD3 UR27, UPT, UPT, -UR23, UR27, URZ ;  /* 0x0000001b171b7290 */ /* 0x000fe2000fffe1ff */
[----:B------:R-:W-:Y:S01]  /*08d0*/  IMAD.WIDE.U32 R14, R15, 0x40, R216 ;  /* 0x000000400f0e7825 */ /* 0x000fe200078e00d8 */
[----:B------:R-:W-:Y:S01]  /*08e0*/  UISETP.NE.AND UP0, UPT, UR19, -0x1, UPT ;  /* 0xffffffff1300788c */ /* 0x000fe2000bf05270 */
[C---:B------:R-:W-:Y:S01]  /*08f0*/  IADD3 R4, PT, PT, R216.reuse, 0x30, RZ ;  /* 0x00000030d8047810 */ /* 0x040fe20007ffe0ff */
[----:B----4-:R-:W-:Y:S01]  /*0900*/  UIMAD UR8, UR28, UR8, URZ ;  /* 0x000000081c0872a4 */ /* 0x010fe2000f8e02ff */
[----:B------:R-:W-:Y:S01]  /*0910*/  IMAD.X R3, RZ, RZ, UR9, P0 ;  /* 0x00000009ff037e24 */ /* 0x000fe200080e06ff */
[----:B------:R-:W-:Y:S01]  /*0920*/  ISETP.GE.AND P0, PT, R216, UR27, PT ;  /* 0x0000001bd8007c0c */ /* 0x000fe2000bf06270 */
[----:B--2---:R-:W-:Y:S01]  /*0930*/  UIMAD UR7, UR12, UR7, URZ ;  /* 0x000000070c0772a4 */ /* 0x004fe2000f8e02ff */
[----:B------:R-:W-:Y:S01]  /*0940*/  ISETP.GE.AND P2, PT, R6, UR27, PT ;  /* 0x0000001b06007c0c */ /* 0x000fe2000bf46270 */
[----:B-1----:R-:W-:Y:S01]  /*0950*/  UIMAD UR23, UR23, UR6, URZ ;  /* 0x00000006171772a4 */ /* 0x002fe2000f8e02ff */
[----:B------:R-:W-:Y:S01]  /*0960*/  ISETP.GE.AND P1, PT, R5, UR27, PT ;  /* 0x0000001b05007c0c */ /* 0x000fe2000bf26270 */
[----:B------:R-:W-:Y:S01]  /*0970*/  USEL UR7, UR7, UR19, !UP0 ;  /* 0x0000001307077287 */ /* 0x000fe2000c000000 */
[----:B---3--:R-:W-:Y:S01]  /*0980*/  IMAD.U32 R10, RZ, RZ, UR4 ;  /* 0x00000004ff0a7e24 */ /* 0x008fe2000f8e00ff */
[----:B------:R-:W-:Y:S01]  /*0990*/  @!UP1 UIMAD UR8, UR12, UR10, UR8 ;  /* 0x0000000a0c0892a4 */ /* 0x000fe2000f8e0208 */
[----:B------:R-:W-:Y:S01]  /*09a0*/  MOV R13, UR5 ;  /* 0x00000005000d7c02 */ /* 0x000fe20008000f00 */
[----:B------:R-:W-:Y:S01]  /*09b0*/  USHF.R.S32.HI UR4, URZ, 0x1f, UR7 ;  /* 0x0000001fff047899 */ /* 0x000fe20008011407 */
[----:B------:R-:W-:Y:S01]  /*09c0*/  IMAD.WIDE.U32 R10, R10, UR28, R2 ;  /* 0x0000001c0a0a7c25 */ /* 0x000fe2000f8e0002 */
[----:B------:R-:W-:Y:S01]  /*09d0*/  USEL UR7, UR7, URZ, UP1 ;  /* 0x000000ff07077287 */ /* 0x000fe20008800000 */
[C---:B------:R-:W-:Y:S01]  /*09e0*/  LOP3.LUT R9, R0.reuse, 0x40, RZ, 0xfc, !PT ;  /* 0x0000004000097812 */ /* 0x040fe200078efcff */
[----:B------:R-:W-:Y:S01]  /*09f0*/  USEL UR4, UR4, URZ, UP1 ;  /* 0x000000ff04047287 */ /* 0x000fe20008800000 */
[----:B------:R-:W-:Y:S01]  /*0a00*/  IMAD R13, R13, UR28, R11 ;  /* 0x0000001c0d0d7c24 */ /* 0x000fe2000f8e020b */
[----:B------:R-:W-:Y:S01]  /*0a10*/  USHF.R.S32.HI UR10, URZ, 0x1f, UR23 ;  /* 0x0000001fff0a7899 */ /* 0x000fe20008011417 */
[C---:B------:R-:W-:Y:S01]  /*0a20*/  LOP3.LUT R8, R0.reuse, 0x80, RZ, 0xfc, !PT ;  /* 0x0000008000087812 */ /* 0x040fe200078efcff */
[----:B------:R-:W-:Y:S01]  /*0a30*/  USHF.R.S32.HI UR5, URZ, 0x1f, UR8 ;  /* 0x0000001fff057899 */ /* 0x000fe20008011408 */
[----:B------:R-:W-:Y:S01]  /*0a40*/  LOP3.LUT R7, R0, 0xc0, RZ, 0xfc, !PT ;  /* 0x000000c000077812 */ /* 0x000fe200078efcff */
        /* <DEDUP_REMOVED lines=21> */
.L_x_201:
[----:B------:R-:W-:Y:S05]  /*0ba0*/  BSYNC.RECONVERGENT B0 ;  /* 0x0000000000007941 */ /* 0x000fea0003800200 */
.L_x_200:
        /* <DEDUP_REMOVED lines=24> */
.L_x_203:
[----:B------:R-:W-:Y:S05]  /*0d30*/  BSYNC.RECONVERGENT B0 ;  /* 0x0000000000007941 */ /* 0x000fea0003800200 */
.L_x_202:
        /* <DEDUP_REMOVED lines=24> */
.L_x_205:
[----:B------:R-:W-:Y:S05]  /*0ec0*/  BSYNC.RECONVERGENT B0 ;  /* 0x0000000000007941 */ /* 0x000fea0003800200 */
.L_x_204:
        /* <DEDUP_REMOVED lines=26> */
.L_x_207:
[----:B------:R-:W-:Y:S05]  /*1070*/  BSYNC.RECONVERGENT B0 ;  /* 0x0000000000007941 */ /* 0x000fea0003800200 */
.L_x_206:
        /* <DEDUP_REMOVED lines=10> */
.L_x_209:
[----:B------:R-:W-:Y:S05]  /*1120*/  BSYNC.RECONVERGENT B0 ;  /* 0x0000000000007941 */ /* 0x000fea0003800200 */
.L_x_208:
        /* <DEDUP_REMOVED lines=10> */
.L_x_211:
[----:B------:R-:W-:Y:S05]  /*11d0*/  BSYNC.RECONVERGENT B0 ;  /* 0x0000000000007941 */ /* 0x000fea0003800200 */
.L_x_210:
        /* <DEDUP_REMOVED lines=10> */
.L_x_213:
[----:B------:R-:W-:Y:S05]  /*1280*/  BSYNC.RECONVERGENT B0 ;  /* 0x0000000000007941 */ /* 0x000fea0003800200 */
.L_x_212:
        /* <DEDUP_REMOVED lines=10> */
.L_x_198:
        /* <DEDUP_REMOVED lines=21> */
.L_x_214:
[----:B------:R-:W1:Y:S01]  /*1480*/  LDCU.64 UR10, c[0x0][0x3b8] ;  /* 0x00007700ff0a77ac */ /* 0x000e620008000a00 */
[----:B------:R-:W-:-:S04]  /*1490*/  UIADD3 UR14, UPT, UPT, UR13, UR15, URZ ;  /* 0x0000000f0d0e7290 */ /* 0x000fc8000fffe0ff */
[----:B-1----:R-:W-:Y:S02]  /*14a0*/  UIMAD.WIDE.U32 UR6, UR14, UR10, URZ ;  /* 0x0000000a0e0672a5 */ /* 0x002fe4000f8e00ff */
[----:B------:R-:W-:-:S04]  /*14b0*/  UIMAD UR14, UR14, UR11, URZ ;  /* 0x0000000b0e0e72a4 */ /* 0x000fc8000f8e02ff */
[----:B------:R-:W-:Y:S02]  /*14c0*/  UIADD3 UR14, UPT, UPT, UR7, UR14, URZ ;  /* 0x0000000e070e7290 */ /* 0x000fe4000fffe0ff */
.L_x_215:
        /* <DEDUP_REMOVED lines=38> */
.L_x_216:
[----:B------:R-:W1:Y:S01]  /*1730*/  LDCU.64 UR8, c[0x0][0x3c0] ;  /* 0x00007800ff0877ac */ /* 0x000e620008000a00 */
[----:B------:R-:W-:-:S04]  /*1740*/  UIADD3 UR13, UPT, UPT, UR13, UR15, URZ ;  /* 0x0000000f0d0d7290 */ /* 0x000fc8000fffe0ff */
[----:B-1----:R-:W-:Y:S02]  /*1750*/  UIMAD.WIDE.U32 UR4, UR13, UR8, URZ ;  /* 0x000000080d0472a5 */ /* 0x002fe4000f8e00ff */
[----:B------:R-:W-:-:S04]  /*1760*/  UIMAD UR13, UR13, UR9, URZ ;  /* 0x000000090d0d72a4 */ /* 0x000fc8000f8e02ff */
[----:B------:R-:W-:Y:S01]  /*1770*/  UIADD3 UR15, UPT, UPT, UR5, UR13, URZ ;  /* 0x0000000d050f7290 */ /* 0x000fe2000fffe0ff */
[----:B------:R-:W-:-:S11]  /*1780*/  UMOV UR12, UR4 ;  /* 0x00000004000c7c82 */ /* 0x000fd60008000000 */
.L_x_217:
[----:B------:R-:W-:Y:S01]  /*1790*/  IMAD.SHL.U32 R249, R216, 0x8, RZ ;  /* 0x00000008d8f97824 */ /* 0x000fe200078e00ff */
[----:B------:R-:W-:Y:S01]  /*17a0*/  SHF.R.U32.HI R0, RZ, 0x3, R216 ;  /* 0x00000003ff007819 */ /* 0x000fe200000116d8 */
[----:B------:R-:W1:Y:S01]  /*17b0*/  S2UR UR31, SR_CgaCtaId ;  /* 0x00000000001f79c3 */ /* 0x000e620000008800 */
[----:B------:R-:W-:Y:S01]  /*17c0*/  SHF.R.S32.HI R7, RZ, 0x1f, R2 ;  /* 0x0000001fff077819 */ /* 0x000fe20000011402 */
[----:B------:R-:W2:Y:S01]  /*17d0*/  LDCU.64 UR16, c[0x0][0x388] ;  /* 0x00007100ff1077ac */ /* 0x000ea20008000a00 */
[C---:B------:R-:W-:Y:S01]  /*17e0*/  LOP3.LUT R217, R249.reuse, 0x38, RZ, 0xc0, !PT ;  /* 0x00000038f9d97812 */ /* 0x040fe200078ec0ff */
[----:B------:R-:W-:Y:S01]  /*17f0*/  VIADD R4, R0, 0x10 ;  /* 0x0000001000047836 */ /* 0x000fe20000000000 */
[----:B------:R-:W-:Y:S01]  /*1800*/  LOP3.LUT R5, R249, 0x1f8, RZ, 0xc0, !PT ;  /* 0x000001f8f9057812 */ /* 0x000fe200078ec0ff */
[----:B------:R-:W-:Y:S01]  /*1810*/  BSSY.RECONVERGENT B0, `(.L_x_218) ;  /* 0x0000055000007945 */ /* 0x000fe20003800200 */
[C---:B------:R-:W-:Y:S01]  /*1820*/  IADD3 R8, P1, PT, R217.reuse, UR6, RZ ;  /* 0x00000006d9087c10 */ /* 0x040fe2000ff3e0ff */
[----:B------:R-:W3:Y:S01]  /*1830*/  LDCU.128 UR4, c[0x0][0x3d0] ;  /* 0x00007a00ff0477ac */ /* 0x000ee20008000c00 */
[----:B------:R-:W-:-:S02]  /*1840*/  IADD3 R14, P0, PT, R217, UR12, RZ ;  /* 0x0000000cd90e7c10 */ /* 0x000fc4000ff1e0ff */
[----:B------:R-:W-:Y:S01]  /*1850*/  LOP3.LUT R238, R5, 0x38, R216, 0x78, !PT ;  /* 0x0000003805ee7812 */ /* 0x000fe200078e78d8 */
[----:B------:R-:W-:Y:S01]  /*1860*/  IMAD.X R9, RZ, RZ, UR14, P1 ;  /* 0x0000000eff097e24 */ /* 0x000fe200088e06ff */
[----:B------:R-:W4:Y:S01]  /*1870*/  S2R R5, SR_CTAID.X ;  /* 0x0000000000057919 */ /* 0x000f220000002500 */
[----:B------:R-:W-:Y:S01]  /*1880*/  IMAD.X R15, RZ, RZ, UR15, P0 ;  /* 0x0000000fff0f7e24 */ /* 0x000fe200080e06ff */
[----:B------:R-:W5:Y:S01]  /*1890*/  LDCU.64 UR14, c[0x0][0x390] ;  /* 0x00007200ff0e77ac */ /* 0x000f620008000a00 */
[C---:B------:R-:W-:Y:S01]  /*18a0*/  IMAD.WIDE.U32 R8, R0.reuse, UR10, R8 ;  /* 0x0000000a00087c25 */ /* 0x040fe2000f8e0008 */
[----:B------:R-:W-:Y:S01]  /*18b0*/  LOP3.LUT R3, R249, 0x1e00, RZ, 0xc0, !PT ;  /* 0x00001e00f9037812 */ /* 0x000fe200078ec0ff */
[----:B------:R-:W5:Y:S02]  /*18c0*/  LDCU.64 UR12, c[0x0][0x3c8] ;  /* 0x00007900ff0c77ac */ /* 0x000f640008000a00 */
[----:B------:R-:W-:Y:S01]  /*18d0*/  IMAD.WIDE.U32 R14, R0, UR8, R14 ;  /* 0x00000008000e7c25 */ /* 0x000fe2000f8e000e */
[----:B------:R-:W-:-:S02]  /*18e0*/  LOP3.LUT R238, R238, R3, RZ, 0xfc, !PT ;  /* 0x00000003eeee7212 */ /* 0x000fc400078efcff */
[C---:B------:R-:W-:Y:S01]  /*18f0*/  IADD3 R12, P0, PT, R217.reuse, UR30, RZ ;  /* 0x0000001ed90c7c10 */ /* 0x040fe2000ff1e0ff */
[C---:B------:R-:W-:Y:S01]  /*1900*/  IMAD R9, R0.reuse, UR11, R9 ;  /* 0x0000000b00097c24 */ /* 0x040fe2000f8e0209 */
[----:B------:R-:W-:Y:S01]  /*1910*/  LOP3.LUT R248, R217, 0x40, RZ, 0xfc, !PT ;  /* 0x00000040d9f87812 */ /* 0x000fe200078efcff */
[----:B---3--:R-:W-:Y:S01]  /*1920*/  IMAD R11, R7, UR4, RZ ;  /* 0x00000004070b7c24 */ /* 0x008fe2000f8e02ff */
[----:B------:R-:W-:Y:S01]  /*1930*/  LOP3.LUT R247, R217, 0x80, RZ, 0xfc, !PT ;  /* 0x00000080d9f77812 */ /* 0x000fe200078efcff */
[----:B------:R-:W-:Y:S01]  /*1940*/  IMAD R7, R7, UR6, RZ ;  /* 0x0000000607077c24 */ /* 0x000fe2000f8e02ff */
[----:B------:R-:W-:Y:S01]  /*1950*/  LOP3.LUT R246, R217, 0xc0, RZ, 0xfc, !PT ;  /* 0x000000c0d9f67812 */ /* 0x000fe200078efcff */
[----:B------:R-:W-:Y:S02]  /*1960*/  IMAD R15, R0, UR9, R15 ;  /* 0x00000009000f7c24 */ /* 0x000fe4000f8e020f */
[C---:B------:R-:W-:Y:S01]  /*1970*/  IMAD R11, R2.reuse, UR5, R11 ;  /* 0x00000005020b7c24 */ /* 0x040fe2000f8e020b */
[----:B------:R-:W-:Y:S01]  /*1980*/  UMOV UR5, 0x400 ;  /* 0x0000040000057882 */ /* 0x000fe20000000000 */
[----:B------:R-:W-:Y:S01]  /*1990*/  IMAD.WIDE.U32 R8, R2, UR4, R8 ;  /* 0x0000000402087c25 */ /* 0x000fe2000f8e0008 */
[----:B------:R-:W-:-:S02]  /*19a0*/  UIADD3 UR4, UPT, UPT, UR20, -0x1, URZ ;  /* 0xffffffff14047890 */ /* 0x000fc4000fffe0ff */
[----:B-1----:R-:W-:Y:S01]  /*19b0*/  ULEA UR5, UR31, UR5, 0x18 ;  /* 0x000000051f057291 */ /* 0x002fe2000f8ec0ff */
[----:B------:R-:W-:Y:S01]  /*19c0*/  IMAD R7, R2, UR7, R7 ;  /* 0x0000000702077c24 */ /* 0x000fe2000f8e0207 */
[----:B--2---:R-:W-:Y:S01]  /*19d0*/  LEA R237, P1, R8, UR16, 0x1 ;  /* 0x0000001008ed7c11 */ /* 0x004fe2000f8208ff */
[----:B------:R-:W-:Y:S01]  /*19e0*/  IMAD.WIDE.U32 R2, R2, UR6, R14 ;  /* 0x0000000602027c25 */ /* 0x000fe2000f8e000e */
[----:B------:R-:W-:Y:S02]  /*19f0*/  USHF.L.U32 UR16, UR4, 0x6, URZ ;  /* 0x0000000604107899 */ /* 0x000fe400080006ff */
[----:B------:R-:W-:Y:S01]  /*1a00*/  LEA R238, R238, UR5, 0x1 ;  /* 0x00000005eeee7c11 */ /* 0x000fe2000f8e08ff */
[----:B------:R-:W-:Y:S01]  /*1a10*/  IMAD.X R13, RZ, RZ, UR29, P0 ;  /* 0x0000001dff0d7e24 */ /* 0x000fe200080e06ff */
[----:B-----5:R-:W-:Y:S01]  /*1a20*/  LEA R235, P0, R2, UR14, 0x1 ;  /* 0x0000000e02eb7c11 */ /* 0x020fe2000f8008ff */
[----:B------:R-:W-:Y:S01]  /*1a30*/  UIADD3 UR14, UPT, UPT, -UR23, UR27, URZ ;  /* 0x0000001b170e7290 */ /* 0x000fe2000fffe1ff */
[----:B------:R-:W-:Y:S01]  /*1a40*/  IMAD.U32 R10, RZ, RZ, UR12 ;  /* 0x0000000cff0a7e24 */ /* 0x000fe2000f8e00ff */
[----:B----4-:R-:W-:Y:S01]  /*1a50*/  LEA R6, P2, R5, R0, 0x6 ;  /* 0x0000000005067211 */ /* 0x010fe200078430ff */
[----:B------:R-:W-:-:S02]  /*1a60*/  IMAD.IADD R234, R3, 0x1, R7 ;  /* 0x0000000103ea7824 */ /* 0x000fc400078e0207 */
[----:B------:R-:W-:Y:S01]  /*1a70*/  IMAD.IADD R236, R9, 0x1, R11 ;  /* 0x0000000109ec7824 */ /* 0x000fe200078e020b */
[----:B------:R-:W-:Y:S01]  /*1a80*/  ISETP.GE.AND P3, PT, R0, UR14, PT ;  /* 0x0000000e00007c0c */ /* 0x000fe2000bf66270 */
[----:B------:R-:W-:Y:S01]  /*1a90*/  IMAD.WIDE.U32 R10, R10, UR28, R12 ;  /* 0x0000001c0a0a7c25 */ /* 0x000fe2000f8e000c */
[----:B------:R-:W-:Y:S01]  /*1aa0*/  LEA.HI.X R234, R2, UR15, R234, 0x1, P0 ;  /* 0x0000000f02ea7c11 */ /* 0x000fe200080f0cea */
[----:B------:R-:W-:Y:S01]  /*1ab0*/  UIADD3 UR15, UPT, UPT, -UR16, UR26, URZ ;  /* 0x0000001a100f7290 */ /* 0x000fe2000fffe1ff */
[----:B------:R-:W-:Y:S01]  /*1ac0*/  LEA.HI.X R236, R8, UR17, R236, 0x1, P1 ;  /* 0x0000001108ec7c11 */ /* 0x000fe200088f0cec */
[----:B------:R-:W-:Y:S01]  /*1ad0*/  IMAD.U32 R15, RZ, RZ, UR13 ;  /* 0x0000000dff0f7e24 */ /* 0x000fe2000f8e00ff */
[----:B------:R-:W-:Y:S01]  /*1ae0*/  ISETP.GE.AND P0, PT, R4, UR14, PT ;  /* 0x0000000e04007c0c */ /* 0x000fe2000bf06270 */
[----:B------:R-:W-:Y:S01]  /*1af0*/  VIADD R2, R0, 0x20 ;  /* 0x0000002000027836 */ /* 0x000fe20000000000 */
[----:B------:R-:W-:Y:S01]  /*1b00*/  LEA.HI.X R5, R5, RZ, RZ, 0x6, P2 ;  /* 0x000000ff05057211 */ /* 0x000fe200010f34ff */
[----:B------:R-:W-:-:S03]  /*1b10*/  IMAD R15, R15, UR28, R11 ;  /* 0x0000001c0f0f7c24 */ /* 0x000fc6000f8e020b */
[----:B------:R-:W-:Y:S01]  /*1b20*/  ISETP.GE.AND P1, PT, R2, UR14, PT ;  /* 0x0000000e02007c0c */ /* 0x000fe2000bf26270 */
[----:B------:R-:W-:-:S12]  /*1b30*/  @P3 BRA `(.L_x_219) ;  /* 0x0000000000883947 */ /* 0x000fd80003800000 */
        /* <DEDUP_REMOVED lines=34> */
.L_x_219:
[----:B------:R-:W-:Y:S05]  /*1d60*/  BSYNC.RECONVERGENT B0 ;  /* 0x0000000000007941 */ /* 0x000fea0003800200 */
.L_x_218:
[----:B------:R-:W-:Y:S01]  /*1d70*/  USHF.L.U64.HI UR17, UR10, 0x6, UR11 ;  /* 0x000000060a117899 */ /* 0x000fe2000801020b */
[----:B------:R-:W-:Y:S01]  /*1d80*/  BSSY.RECONVERGENT B0, `(.L_x_220) ;  /* 0x0000029000007945 */ /* 0x000fe20003800200 */
[C---:B------:R-:W-:Y:S02]  /*1d90*/  ISETP.GE.AND P6, PT, R0.reuse, UR15, PT ;  /* 0x0000000f00007c0c */ /* 0x040fe4000bfc6270 */
[----:B------:R-:W-:Y:S01]  /*1da0*/  IADD3 R0, PT, PT, R0, 0x30, RZ ;  /* 0x0000003000007810 */ /* 0x000fe20007ffe0ff */
[----:B------:R-:W-:Y:S05]  /*1db0*/  @P0 BRA `(.L_x_221) ;  /* 0x0000000000940947 */ /* 0x000fea0003800000 */
        /* <DEDUP_REMOVED lines=37> */
.L_x_221:
[----:B------:R-:W-:Y:S05]  /*2010*/  BSYNC.RECONVERGENT B0 ;  /* 0x0000000000007941 */ /* 0x000fea0003800200 */
.L_x_220:
[----:B------:R-:W-:Y:S01]  /*2020*/  USHF.L.U32 UR28, UR10, 0x6, URZ ;  /* 0x000000060a1c7899 */ /* 0x000fe200080006ff */
[----:B------:R-:W-:Y:S01]  /*2030*/  BSSY.RECONVERGENT B0, `(.L_x_222) ;  /* 0x0000028000007945 */ /* 0x000fe20003800200 */
[----:B------:R-:W-:-:S03]  /*2040*/  ISETP.GE.AND P0, PT, R0, UR14, PT ;  /* 0x0000000e00007c0c */ /* 0x000fc6000bf06270 */
[----:B------:R-:W-:Y:S10]  /*2050*/  @P1 BRA `(.L_x_223) ;  /* 0x0000000000941947 */ /* 0x000ff40003800000 */
        /* <DEDUP_REMOVED lines=37> */
.L_x_223:
[----:B------:R-:W-:Y:S05]  /*22b0*/  BSYNC.RECONVERGENT B0 ;  /* 0x0000000000007941 */ /* 0x000fea0003800200 */
.L_x_222:
[----:B------:R-:W-:Y:S01]  /*22c0*/  UIMAD.WIDE.U32 UR30, UR28, UR4, URZ ;  /* 0x000000041c1e72a5 */ /* 0x000fe2000f8e00ff */
[----:B------:R-:W-:Y:S01]  /*22d0*/  BSSY.RECONVERGENT B0, `(.L_x_224) ;  /* 0x0000028000007945 */ /* 0x000fe20003800200 */
[----:B------:R-:W-:-:S03]  /*22e0*/  ISETP.GE.AND P1, PT, R4, UR15, PT ;  /* 0x0000000f04007c0c */ /* 0x000fc6000bf26270 */
[----:B------:R-:W-:Y:S10]  /*22f0*/  @P0 BRA `(.L_x_225) ;  /* 0x0000000000940947 */ /* 0x000ff40003800000 */
        /* <DEDUP_REMOVED lines=37> */
.L_x_225:
[----:B------:R-:W-:Y:S05]  /*2550*/  BSYNC.RECONVERGENT B0 ;  /* 0x0000000000007941 */ /* 0x000fea0003800200 */
.L_x_224:
[----:B------:R-:W-:Y:S01]  /*2560*/  UIMAD UR7, UR17, UR4, URZ ;  /* 0x00000004110772a4 */ /* 0x000fe2000f8e02ff */
[----:B------:R-:W-:Y:S03]  /*2570*/  BSSY.RECONVERGENT B0, `(.L_x_226) ;  /* 0x0000021000007945 */ /* 0x000fe60003800200 */
[----:B------:R-:W-:Y:S01]  /*2580*/  UIADD3 UR7, UPT, UPT, UR31, UR7, URZ ;  /* 0x000000071f077290 */ /* 0x000fe2000fffe0ff */
[----:B------:R-:W-:Y:S11]  /*2590*/  @P6 BRA `(.L_x_227) ;  /* 0x0000000000786947 */ /* 0x000ff60003800000 */
        /* <DEDUP_REMOVED lines=30> */
.L_x_227:
[----:B------:R-:W-:Y:S05]  /*2780*/  BSYNC.RECONVERGENT B0 ;  /* 0x0000000000007941 */ /* 0x000fea0003800200 */
.L_x_226:
        /* <DEDUP_REMOVED lines=37> */
.L_x_229:
[----:B------:R-:W-:Y:S05]  /*29e0*/  BSYNC.RECONVERGENT B0 ;  /* 0x0000000000007941 */ /* 0x000fea0003800200 */
.L_x_228:
        /* <DEDUP_REMOVED lines=13> */
[----:B--23--:R-:W-:Y:S02]  /*2ac0*/  LEA R8, P4, R6, R237, 0x1 ;  /* 0x000000ed06087211 */ /* 0x00cfe400078808ff */
        /* <DEDUP_REMOVED lines=23> */
.L_x_231:
[----:B------:R-:W-:Y:S05]  /*2c40*/  BSYNC.RECONVERGENT B0 ;  /* 0x0000000000007941 */ /* 0x000fea0003800200 */
.L_x_230:
        /* <DEDUP_REMOVED lines=37> */
.L_x_233:
[----:B------:R-:W-:Y:S05]  /*2ea0*/  BSYNC.RECONVERGENT B0 ;  /* 0x0000000000007941 */ /* 0x000fea0003800200 */
.L_x_232:
[----:B------:R-:W0:Y:S01]  /*2eb0*/  LDGDEPBAR ;  /* 0x00000000000079af */ /* 0x000e220000000000 */
[C---:B------:R-:W-:Y:S01]  /*2ec0*/  IMAD.SHL.U32 R219, R216.reuse, 0x20, RZ ;  /* 0x00000020d8db7824 */ /* 0x040fe200078e00ff */
[----:B------:R-:W-:Y:S01]  /*2ed0*/  SHF.R.U32.HI R221, RZ, 0x1, R216 ;  /* 0x00000001ffdd7819 */ /* 0x000fe200000116d8 */
[----:B------:R-:W-:Y:S01]  /*2ee0*/  IMAD.SHL.U32 R84, R216, 0x40, RZ ;  /* 0x00000040d8547824 */ /* 0x000fe200078e00ff */
[----:B------:R-:W-:Y:S01]  /*2ef0*/  UIMAD.WIDE.U32 UR34, UR34, UR4, URZ ;  /* 0x00000004222272a5 */ /* 0x000fe2000f8e00ff */
[----:B------:R-:W-:Y:S01]  /*2f00*/  BSSY.RECONVERGENT B0, `(.L_x_234) ;  /* 0x0000031000007945 */ /* 0x000fe20003800200 */
[----:B------:R-:W-:Y:S01]  /*2f10*/  UIMAD UR7, UR33, UR4, URZ ;  /* 0x00000004210772a4 */ /* 0x000fe2000f8e02ff */
[----:B------:R-:W-:Y:S01]  /*2f20*/  LOP3.LUT R219, R219, 0x7c00, RZ, 0xc0, !PT ;  /* 0x00007c00dbdb7812 */ /* 0x000fe200078ec0ff */
[----:B------:R-:W-:Y:S01]  /*2f30*/  UIADD3 UR22, UPT, UPT, UR26, UR22, -UR27 ;  /* 0x000000161a167290 */ /* 0x000fe2000fffe81b */
[----:B----4-:R-:W-:Y:S01]  /*2f40*/  LOP3.LUT R6, R221, 0x8, RZ, 0xc0, !PT ;  /* 0x00000008dd067812 */ /* 0x010fe200078ec0ff */
[----:B------:R-:W-:Y:S01]  /*2f50*/  UIADD3 UR7, UPT, UPT, UR35, UR7, URZ ;  /* 0x0000000723077290 */ /* 0x000fe2000fffe0ff */
[----:B------:R-:W-:Y:S01]  /*2f60*/  LOP3.LUT R5, R217, 0x1c0, R84, 0xf8, !PT ;  /* 0x000001c0d9057812 */ /* 0x000fe200078ef854 */
[----:B------:R-:W-:Y:S01]  /*2f70*/  UMOV UR13, UR4 ;  /* 0x00000004000d7c82 */ /* 0x000fe20008000000 */
[----:B------:R-:W-:-:S02]  /*2f80*/  LOP3.LUT R91, R221, 0x1f0, RZ, 0xc0, !PT ;  /* 0x000001f0dd5b7812 */ /* 0x000fc400078ec0ff */
[----:B------:R-:W-:Y:S02]  /*2f90*/  LOP3.LUT R166, R219, 0x200, R84, 0xf8, !PT ;  /* 0x00000200dba67812 */ /* 0x000fe400078ef854 */
[----:B------:R-:W-:Y:S01]  /*2fa0*/  LOP3.LUT R167, R5, R6, RZ, 0x3c, !PT ;  /* 0x0000000605a77212 */ /* 0x000fe200078e3cff */
[----:B------:R-:W-:-:S04]  /*2fb0*/  DEPBAR.LE SB0, 0x0 ;  /* 0x000080000000791a */ /* 0x000fc80000000000 */
[----:B------:R-:W-:Y:S06]  /*2fc0*/  BAR.SYNC.DEFER_BLOCKING 0x0 ;  /* 0x0000000000007b1d */ /* 0x000fec0000010000 */
[----:B------:R-:W-:Y:S05]  /*2fd0*/  @P6 BRA `(.L_x_235) ;  /* 0x00000000007c6947 */ /* 0x000fea0003800000 */
[----:B------:R-:W4:Y:S01]  /*2fe0*/  LDCU UR4, c[0x0][0x440] ;  /* 0x00008800ff0477ac */ /* 0x000f220008000800 */
[----:B------:R-:W-:Y:S02]  /*2ff0*/  IMAD.U32 R6, RZ, RZ, UR34 ;  /* 0x00000022ff067e24 */ /* 0x000fe4000f8e00ff */
[----:B------:R-:W-:Y:S02]  /*3000*/  IMAD.U32 R3, RZ, RZ, UR7 ;  /* 0x00000007ff037e24 */ /* 0x000fe4000f8e00ff */
[----:B------:R-:W-:Y:S01]  /*3010*/  IMAD.U32 R7, RZ, RZ, UR35 ;  /* 0x00000023ff077e24 */ /* 0x000fe2000f8e00ff */
[----:B--23--:R-:W-:-:S04]  /*3020*/  LEA R8, P4, R6, R235, 0x1 ;  /* 0x000000eb06087211 */ /* 0x00cfc800078808ff */
        /* <DEDUP_REMOVED lines=26> */
.L_x_235:
[----:B------:R4:W-:Y:S04]  /*31d0*/  STS.128 [R238+0x10000], RZ ;  /* 0x010000ffee007388 */ /* 0x0009e80000000c00 */
[----:B------:R4:W-:Y:S04]  /*31e0*/  STS.128 [R238+0x12000], RZ ;  /* 0x012000ffee007388 */ /* 0x0009e80000000c00 */
[----:B------:R4:W-:Y:S04]  /*31f0*/  STS.128 [R238+0x14000], RZ ;  /* 0x014000ffee007388 */ /* 0x0009e80000000c00 */
[----:B------:R4:W-:Y:S02]  /*3200*/  STS.128 [R238+0x16000], RZ ;  /* 0x016000ffee007388 */ /* 0x0009e40000000c00 */
.L_x_236:
[----:B------:R-:W-:Y:S05]  /*3210*/  BSYNC.RECONVERGENT B0 ;  /* 0x0000000000007941 */ /* 0x000fea0003800200 */
.L_x_234:
[----:B------:R-:W-:Y:S01]  /*3220*/  ISETP.GE.AND P0, PT, R4, UR15, PT ;  /* 0x0000000f04007c0c */ /* 0x000fe2000bf06270 */
[----:B------:R-:W-:Y:S01]  /*3230*/  IMAD.IADD R92, R167, 0x1, R166 ;  /* 0x00000001a75c7824 */ /* 0x000fe200078e02a6 */
[----:B------:R-:W-:Y:S01]  /*3240*/  LOP3.LUT R4, R216, 0x8, RZ, 0xc0, !PT ;  /* 0x00000008d8047812 */ /* 0x000fe200078ec0ff */
[----:B------:R-:W-:Y:S01]  /*3250*/  BSSY.RECONVERGENT B0, `(.L_x_237) ;  /* 0x000002b000007945 */ /* 0x000fe20003800200 */
[----:B------:R-:W-:Y:S02]  /*3260*/  LOP3.LUT R90, R84, 0x400, RZ, 0xc0, !PT ;  /* 0x00000400545a7812 */ /* 0x000fe400078ec0ff */
[----:B------:R-:W-:Y:S02]  /*3270*/  LOP3.LUT R5, R5, R4, RZ, 0x3c, !PT ;  /* 0x0000000405057212 */ /* 0x000fe400078e3cff */
[----:B------:R-:W-:Y:S02]  /*3280*/  ISETP.GE.AND P6, PT, R2, UR15, PT ;  /* 0x0000000f02007c0c */ /* 0x000fe4000bfc6270 */
[----:B------:R-:W-:Y:S01]  /*3290*/  ISETP.GE.AND P5, PT, R0, UR15, PT ;  /* 0x0000000f00007c0c */ /* 0x000fe2000bfa6270 */
[----:B------:R-:W-:Y:S01]  /*32a0*/  IMAD R90, R5, 0x2, R90 ;  /* 0x00000002055a7824 */ /* 0x000fe200078e025a */
[----:B------:R-:W-:Y:S01]  /*32b0*/  LEA R92, R92, UR5, 0x1 ;  /* 0x000000055c5c7c11 */ /* 0x000fe2000f8e08ff */
[----:B------:R1:W-:Y:S04]  /*32c0*/  @P0 STS.128 [R238+0x10800], RZ ;  /* 0x010800ffee000388 */ /* 0x0003e80000000c00 */
        /* <DEDUP_REMOVED lines=35> */
.L_x_238:
[----:B------:R-:W-:Y:S05]  /*3500*/  BSYNC.RECONVERGENT B0 ;  /* 0x0000000000007941 */ /* 0x000fea0003800200 */
.L_x_237:
[----:B------:R1:W-:Y:S01]  /*3510*/  @P6 STS.128 [R238+0x11000], RZ ;  /* 0x011000ffee006388 */ /* 0x0003e20000000c00 */
[----:B------:R-:W-:Y:S03]  /*3520*/  BSSY.RECONVERGENT B0, `(.L_x_239) ;  /* 0x0000026000007945 */ /* 0x000fe60003800200 */
[----:B------:R1:W-:Y:S04]  /*3530*/  @P6 STS.128 [R238+0x13000], RZ ;  /* 0x013000ffee006388 */ /* 0x0003e80000000c00 */
        /* <DEDUP_REMOVED lines=10> */
[----:B-1----:R-:W-:Y:S01]  /*35e0*/  IMAD.U32 R3, RZ, RZ, UR6 ;  /* 0x00000006ff037e24 */ /* 0x002fe2000f8e00ff */
        /* <DEDUP_REMOVED lines=25> */
.L_x_240:
[----:B------:R-:W-:Y:S05]  /*3780*/  BSYNC.RECONVERGENT B0 ;  /* 0x0000000000007941 */ /* 0x000fea0003800200 */
.L_x_239:
        /* <DEDUP_REMOVED lines=41> */
.L_x_242:
[----:B------:R-:W-:Y:S05]  /*3a20*/  BSYNC.RECONVERGENT B0 ;  /* 0x0000000000007941 */ /* 0x000fea0003800200 */
.L_x_241:
[----:B------:R-:W-:Y:S01]  /*3a30*/  LDSM.16.M88.4 R40, [R92] ;  /* 0x000000005c28783b */ /* 0x000fe20000000200 */
[----:B------:R-:W-:Y:S01]  /*3a40*/  IMAD.MOV.U32 R85, RZ, RZ, 0x20 ;  /* 0x00000020ff557424 */ /* 0x000fe200078e00ff */
[----:B-1----:R-:W-:Y:S01]  /*3a50*/  LOP3.LUT P0, R2, R216, 0x2, RZ, 0xc0, !PT ;  /* 0x00000002d8027812 */ /* 0x002fe2000780c0ff */
[----:B------:R-:W-:Y:S01]  /*3a60*/  VIADD R212, R90, UR5 ;  /* 0x000000055ad47c36 */ /* 0x000fe20008000000 */
[----:B------:R-:W1:Y:S01]  /*3a70*/  LDSM.16.M88.4 R12, [R90+UR5+0x8000] ;  /* 0x008000055a0c783b */ /* 0x000e620008000200 */
[----:B------:R-:W-:Y:S01]  /*3a80*/  LOP3.LUT R3, R216, 0x4, RZ, 0xc0, !PT ;  /* 0x00000004d8037812 */ /* 0x000fe200078ec0ff */
[----:B------:R-:W-:Y:S01]  /*3a90*/  IMAD.MOV.U32 R165, RZ, RZ, 0x40 ;  /* 0x00000040ffa57424 */ /* 0x000fe200078e00ff */
[----:B------:R-:W-:Y:S01]  /*3aa0*/  SEL R85, R85, 0xffffffe0, !P0 ;  /* 0xffffffe055557807 */ /* 0x000fe20004000000 */
[----:B------:R-:W5:Y:S01]  /*3ab0*/  LDSM.16.M88.4 R56, [R90+UR5+0x8800] ;  /* 0x008800055a38783b */ /* 0x000f620008000200 */
[----:B------:R-:W-:Y:S01]  /*3ac0*/  ISETP.NE.AND P6, PT, R3, RZ, PT ;  /* 0x000000ff0300720c */ /* 0x000fe20003fc5270 */
[----:B------:R-:W-:Y:S01]  /*3ad0*/  IMAD.U32 R232, RZ, RZ, UR22 ;  /* 0x00000016ffe87e24 */ /* 0x000fe2000f8e00ff */
[----:B------:R-:W-:Y:S01]  /*3ae0*/  UISETP.GT.U32.AND UP0, UPT, UR13, UR18, UPT ;  /* 0x000000120d00728c */ /* 0x000fe2000bf04070 */
[----:B------:R-:W4:Y:S01]  /*3af0*/  LDSM.16.M88.4 R48, [R90+UR5+0x9000] ;  /* 0x009000055a30783b */ /* 0x000f220008000200 */
[--C-:B------:R-:W-:Y:S01]  /*3b00*/  IMAD.IADD R89, R92, 0x1, R85.reuse ;  /* 0x000000015c597824 */ /* 0x100fe200078e0255 */
[----:B------:R-:W-:Y:S01]  /*3b10*/  SEL R165, R165, 0xffffffc0, !P6 ;  /* 0xffffffc0a5a57807 */ /* 0x000fe20007000000 */
[----:B------:R-:W-:Y:S01]  /*3b20*/  IMAD.IADD R0, R212, 0x1, R85 ;  /* 0x00000001d4007824 */ /* 0x000fe200078e0255 */
[----:B--23--:R-:W2:Y:S03]  /*3b30*/  LDSM.16.M88.4 R8, [R90+UR5+0x9800] ;  /* 0x009800055a08783b */ /* 0x00cea60008000200 */
[--C-:B------:R-:W-:Y:S01]  /*3b40*/  IMAD.IADD R88, R92, 0x1, R165.reuse ;  /* 0x000000015c587824 */ /* 0x100fe200078e02a5 */
[----:B------:R-:W-:Y:S01]  /*3b50*/  LDSM.16.M88.4 R4, [R89] ;  /* 0x000000005904783b */ /* 0x000fe20000000200 */
[----:B------:R-:W-:-:S02]  /*3b60*/  IMAD.IADD R86, R212, 0x1, R165 ;  /* 0x00000001d4567824 */ /* 0x000fc400078e02a5 */
[C---:B------:R-:W-:Y:S01]  /*3b70*/  IMAD.IADD R87, R85.reuse, 0x1, R88 ;  /* 0x0000000155577824 */ /* 0x040fe200078e0258 */
[----:B------:R-:W3:Y:S01]  /*3b80*/  LDSM.16.M88.4 R72, [R0+0x9000] ;  /* 0x009000000048783b */ /* 0x000ee20000000200 */
[----:B------:R-:W-:-:S03]  /*3b90*/  IMAD.IADD R3, R85, 0x1, R86 ;  /* 0x0000000155037824 */ /* 0x000fc600078e0256 */
[----:B------:R-:W3:Y:S04]  /*3ba0*/  LDSM.16.M88.4 R68, [R0+0x9800] ;  /* 0x009800000044783b */ /* 0x000ee80000000200 */
[----:B------:R-:W3:Y:S04]  /*3bb0*/  LDSM.16.M88.4 R24, [R0+0x8000] ;  /* 0x008000000018783b */ /* 0x000ee80000000200 */
[----:B------:R-:W3:Y:S04]  /*3bc0*/  LDSM.16.M88.4 R20, [R0+0x8800] ;  /* 0x008800000014783b */ /* 0x000ee80000000200 */
[----:B------:R-:W-:Y:S01]  /*3bd0*/  LDSM.16.M88.4 R32, [R86+0x9000] ;  /* 0x009000005620783b */ /* 0x000fe20000000200 */
[C---:B-1----:R-:W-:Y:S03]  /*3be0*/  HMMA.16816.F32.BF16 R16, R40.reuse, R12, RZ ;  /* 0x0000000c2810723c */ /* 0x042fe600000418ff */
[----:B------:R-:W-:Y:S04]  /*3bf0*/  LDSM.16.M88.4 R28, [R86+0x9800] ;  /* 0x00980000561c783b */ /* 0x000fe80000000200 */
[----:B------:R-:W-:Y:S01]  /*3c00*/  LDSM.16.M88.4 R64, [R86+0x8000] ;  /* 0x008000005640783b */ /* 0x000fe20000000200 */
[C---:B-----5:R-:W-:Y:S03]  /*3c10*/  HMMA.16816.F32.BF16 R60, R40.reuse, R56, RZ ;  /* 0x00000038283c723c */ /* 0x060fe600000418ff */
[----:B------:R-:W-:Y:S04]  /*3c20*/  LDSM.16.M88.4 R36, [R86+0x8800] ;  /* 0x008800005624783b */ /* 0x000fe80000000200 */
[----:B------:R-:W-:Y:S01]  /*3c30*/  LDSM.16.M88.4 R76, [R90+UR5+0xa800] ;  /* 0x00a800055a4c783b */ /* 0x000fe20008000200 */
[C---:B----4-:R-:W-:Y:S03]  /*3c40*/  HMMA.16816.F32.BF16 R52, R40.reuse, R48, RZ ;  /* 0x000000302834723c */ /* 0x050fe600000418ff */
[----:B------:R-:W-:Y:S04]  /*3c50*/  LDSM.16.M88.4 R80, [R0+0xc000] ;  /* 0x00c000000050783b */ /* 0x000fe80000000200 */
[----:B------:R-:W0:Y:S01]  /*3c60*/  LDGDEPBAR ;  /* 0x00000000000079af */ /* 0x000e220000000000 */
[C---:B------:R-:W-:Y:S08]  /*3c70*/  HMMA.16816.F32.BF16 R12, R40.reuse, R14, RZ ;  /* 0x0000000e280c723c */ /* 0x040ff000000418ff */
[C---:B------:R-:W-:Y:S08]  /*3c80*/  HMMA.16816.F32.BF16 R56, R40.reuse, R58, RZ ;  /* 0x0000003a2838723c */ /* 0x040ff000000418ff */
[C---:B------:R-:W-:Y:S08]  /*3c90*/  HMMA.16816.F32.BF16 R48, R40.reuse, R50, RZ ;  /* 0x000000322830723c */ /* 0x040ff000000418ff */
[C---:B--2---:R-:W-:Y:S08]  /*3ca0*/  HMMA.16816.F32.BF16 R44, R40.reuse, R8, RZ ;  /* 0x00000008282c723c */ /* 0x044ff000000418ff */
[----:B------:R-:W-:Y:S01]  /*3cb0*/  HMMA.16816.F32.BF16 R40, R40, R10, RZ ;  /* 0x0000000a2828723c */ /* 0x000fe200000418ff */
[----:B------:R-:W1:Y:S07]  /*3cc0*/  LDSM.16.M88.4 R8, [R88] ;  /* 0x000000005808783b */ /* 0x000e6e0000000200 */
[C---:B---3--:R-:W-:Y:S08]  /*3cd0*/  HMMA.16816.F32.BF16 R52, R4.reuse, R72, R52 ;  /* 0x000000480434723c */ /* 0x048ff00000041834 */
[C---:B------:R-:W-:Y:S01]  /*3ce0*/  HMMA.16816.F32.BF16 R48, R4.reuse, R74, R48 ;  /* 0x0000004a0430723c */ /* 0x040fe20000041830 */
[----:B------:R-:W-:Y:S07]  /*3cf0*/  LDSM.16.M88.4 R72, [R0+0xa800] ;  /* 0x00a800000048783b */ /* 0x000fee0000000200 */
[C---:B------:R-:W-:Y:S08]  /*3d00*/  HMMA.16816.F32.BF16 R44, R4.reuse, R68, R44 ;  /* 0x00000044042c723c */ /* 0x040ff0000004182c */
[C---:B------:R-:W-:Y:S01]  /*3d10*/  HMMA.16816.F32.BF16 R40, R4.reuse, R70, R40 ;  /* 0x000000460428723c */ /* 0x040fe20000041828 */
[----:B------:R-:W-:Y:S07]  /*3d20*/  LDSM.16.M88.4 R68, [R90+UR5+0xb000] ;  /* 0x00b000055a44783b */ /* 0x000fee0008000200 */
[C---:B------:R-:W-:Y:S08]  /*3d30*/  HMMA.16816.F32.BF16 R16, R4.reuse, R24, R16 ;  /* 0x000000180410723c */ /* 0x040ff00000041810 */
[C---:B------:R-:W-:Y:S01]  /*3d40*/  HMMA.16816.F32.BF16 R12, R4.reuse, R26, R12 ;  /* 0x0000001a040c723c */ /* 0x040fe2000004180c */
[----:B------:R-:W-:Y:S07]  /*3d50*/  LDSM.16.M88.4 R24, [R87] ;  /* 0x000000005718783b */ /* 0x000fee0000000200 */
[C---:B------:R-:W-:Y:S08]  /*3d60*/  HMMA.16816.F32.BF16 R60, R4.reuse, R20, R60 ;  /* 0x00000014043c723c */ /* 0x040ff0000004183c */
[----:B------:R-:W-:Y:S01]  /*3d70*/  HMMA.16816.F32.BF16 R56, R4, R22, R56 ;  /* 0x000000160438723c */ /* 0x000fe20000041838 */
[----:B------:R-:W2:Y:S04]  /*3d80*/  LDSM.16.M88.4 R20, [R3+0x8000] ;  /* 0x008000000314783b */ /* 0x000ea80000000200 */
[----:B------:R-:W3:Y:S03]  /*3d90*/  LDSM.16.M88.4 R4, [R3+0x8800] ;  /* 0x008800000304783b */ /* 0x000ee60000000200 */
[C---:B-1----:R-:W-:Y:S08]  /*3da0*/  HMMA.16816.F32.BF16 R52, R8.reuse, R32, R52 ;  /* 0x000000200834723c */ /* 0x042ff00000041834 */
[C---:B------:R-:W-:Y:S01]  /*3db0*/  HMMA.16816.F32.BF16 R48, R8.reuse, R34, R48 ;  /* 0x000000220830723c */ /* 0x040fe20000041830 */
[----:B------:R-:W1:Y:S07]  /*3dc0*/  LDSM.16.M88.4 R32, [R3+0x9000] ;  /* 0x009000000320783b */ /* 0x000e6e0000000200 */
[C---:B------:R-:W-:Y:S08]  /*3dd0*/  HMMA.16816.F32.BF16 R44, R8.reuse, R28, R44 ;  /* 0x0000001c082c723c */ /* 0x040ff0000004182c */
[C---:B------:R-:W-:Y:S01]  /*3de0*/  HMMA.16816.F32.BF16 R40, R8.reuse, R30, R40 ;  /* 0x0000001e0828723c */ /* 0x040fe20000041828 */
[----:B------:R-:W4:Y:S07]  /*3df0*/  LDSM.16.M88.4 R28, [R3+0x9800] ;  /* 0x00980000031c783b */ /* 0x000f2e0000000200 */
[C---:B------:R-:W-:Y:S08]  /*3e00*/  HMMA.16816.F32.BF16 R16, R8.reuse, R64, R16 ;  /* 0x000000400810723c */ /* 0x040ff00000041810 */
[C---:B------:R-:W-:Y:S01]  /*3e10*/  HMMA.16816.F32.BF16 R12, R8.reuse, R66, R12 ;  /* 0x00000042080c723c */ /* 0x040fe2000004180c */
[----:B------:R-:W-:Y:S07]  /*3e20*/  LDSM.16.M88.4 R64, [R90+UR5+0xb800] ;  /* 0x00b800055a40783b */ /* 0x000fee0008000200 */
[C---:B------:R-:W-:Y:S08]  /*3e30*/  HMMA.16816.F32.BF16 R60, R8.reuse, R36, R60 ;  /* 0x00000024083c723c */ /* 0x040ff0000004183c */
[----:B------:R-:W-:Y:S01]  /*3e40*/  HMMA.16816.F32.BF16 R56, R8, R38, R56 ;  /* 0x000000260838723c */ /* 0x000fe20000041838 */
[----:B------:R-:W-:Y:S04]  /*3e50*/  LDSM.16.M88.4 R36, [R92+0x2000] ;  /* 0x002000005c24783b */ /* 0x000fe80000000200 */
[----:B------:R-:W5:Y:S03]  /*3e60*/  LDSM.16.M88.4 R8, [R90+UR5+0xa000] ;  /* 0x00a000055a08783b */ /* 0x000f660008000200 */
[C---:B--2---:R-:W-:Y:S08]  /*3e70*/  HMMA.16816.F32.BF16 R16, R24.reuse, R20, R16 ;  /* 0x000000141810723c */ /* 0x044ff00000041810 */
[C---:B------:R-:W-:Y:S01]  /*3e80*/  HMMA.16816.F32.BF16 R12, R24.reuse, R22, R12 ;  /* 0x00000016180c723c */ /* 0x040fe2000004180c */
[----:B------:R-:W-:Y:S07]  /*3e90*/  LDSM.16.M88.4 R20, [R89+0x2000] ;  /* 0x002000005914783b */ /* 0x000fee0000000200 */
[C---:B---3--:R-:W-:Y:S08]  /*3ea0*/  HMMA.16816.F32.BF16 R60, R24.reuse, R4, R60 ;  /* 0x00000004183c723c */ /* 0x048ff0000004183c */
[C---:B------:R-:W-:Y:S01]  /*3eb0*/  HMMA.16816.F32.BF16 R56, R24.reuse, R6, R56 ;  /* 0x000000061838723c */ /* 0x040fe20000041838 */
[----:B------:R-:W2:Y:S07]  /*3ec0*/  LDSM.16.M88.4 R4, [R0+0xa000] ;  /* 0x00a000000004783b */ /* 0x000eae0000000200 */
[C---:B-1----:R-:W-:Y:S08]  /*3ed0*/  HMMA.16816.F32.BF16 R52, R24.reuse, R32, R52 ;  /* 0x000000201834723c */ /* 0x042ff00000041834 */
[C---:B------:R-:W-:Y:S01]  /*3ee0*/  HMMA.16816.F32.BF16 R48, R24.reuse, R34, R48 ;  /* 0x000000221830723c */ /* 0x040fe20000041830 */
[----:B------:R-:W-:Y:S07]  /*3ef0*/  LDSM.16.M88.4 R32, [R86+0xa000] ;  /* 0x00a000005620783b */ /* 0x000fee0000000200 */
[C---:B----4-:R-:W-:Y:S08]  /*3f00*/  HMMA.16816.F32.BF16 R44, R24.reuse, R28, R44 ;  /* 0x0000001c182c723c */ /* 0x050ff0000004182c */
[----:B------:R-:W-:Y:S01]  /*3f10*/  HMMA.16816.F32.BF16 R40, R24, R30, R40 ;  /* 0x0000001e1828723c */ /* 0x000fe20000041828 */
[----:B------:R-:W1:Y:S04]  /*3f20*/  LDSM.16.M88.4 R28, [R0+0xb000] ;  /* 0x00b00000001c783b */ /* 0x000e680000000200 */
[----:B------:R-:W3:Y:S03]  /*3f30*/  LDSM.16.M88.4 R24, [R0+0xb800] ;  /* 0x00b800000018783b */ /* 0x000ee60000000200 */
[C---:B-----5:R-:W-:Y:S08]  /*3f40*/  HMMA.16816.F32.BF16 R16, R36.reuse, R8, R16 ;  /* 0x000000082410723c */ /* 0x060ff00000041810 */
[C---:B------:R-:W-:Y:S01]  /*3f50*/  HMMA.16816.F32.BF16 R12, R36.reuse, R10, R12 ;  /* 0x0000000a240c723c */ /* 0x040fe2000004180c */
[----:B------:R-:W4:Y:S07]  /*3f60*/  LDSM.16.M88.4 R8, [R88+0x2000] ;  /* 0x002000005808783b */ /* 0x000f2e0000000200 */
[C---:B------:R-:W-:Y:S08]  /*3f70*/  HMMA.16816.F32.BF16 R44, R36.reuse, R64, R44 ;  /* 0x00000040242c723c */ /* 0x040ff0000004182c */
[C---:B------:R-:W-:Y:S01]  /*3f80*/  HMMA.16816.F32.BF16 R40, R36.reuse, R66, R40 ;  /* 0x000000422428723c */ /* 0x040fe20000041828 */
[----:B------:R-:W5:Y:S07]  /*3f90*/  LDSM.16.M88.4 R64, [R86+0xb000] ;  /* 0x00b000005640783b */ /* 0x000f6e0000000200 */
[C---:B------:R-:W-:Y:S08]  /*3fa0*/  HMMA.16816.F32.BF16 R60, R36.reuse, R76, R60 ;  /* 0x0000004c243c723c */ /* 0x040ff0000004183c */
[C---:B------:R-:W-:Y:S01]  /*3fb0*/  HMMA.16816.F32.BF16 R56, R36.reuse, R78, R56 ;  /* 0x0000004e2438723c */ /* 0x040fe20000041838 */
[----:B------:R-:W-:Y:S07]  /*3fc0*/  LDSM.16.M88.4 R76, [R3+0xa000] ;  /* 0x00a00000034c783b */ /* 0x000fee0000000200 */
[C---:B------:R-:W-:Y:S08]  /*3fd0*/  HMMA.16816.F32.BF16 R52, R36.reuse, R68, R52 ;  /* 0x000000442434723c */ /* 0x040ff00000041834 */
[----:B------:R-:W-:Y:S01]  /*3fe0*/  HMMA.16816.F32.BF16 R48, R36, R70, R48 ;  /* 0x000000462430723c */ /* 0x000fe20000041830 */
[----:B------:R-:W5:Y:S04]  /*3ff0*/  LDSM.16.M88.4 R68, [R86+0xa800] ;  /* 0x00a800005644783b */ /* 0x000f680000000200 */
[----:B------:R-:W5:Y:S03]  /*4000*/  LDSM.16.M88.4 R36, [R86+0xb800] ;  /* 0x00b800005624783b */ /* 0x000f660000000200 */
[C---:B--2---:R-:W-:Y:S08]  /*4010*/  HMMA.16816.F32.BF16 R16, R20.reuse, R4, R16 ;  /* 0x000000041410723c */ /* 0x044ff00000041810 */
[C---:B------:R-:W-:Y:S01]  /*4020*/  HMMA.16816.F32.BF16 R12, R20.reuse, R6, R12 ;  /* 0x00000006140c723c */ /* 0x040fe2000004180c */
[----:B------:R-:W2:Y:S07]  /*4030*/  LDSM.16.M88.4 R4, [R87+0x2000] ;  /* 0x002000005704783b */ /* 0x000eae0000000200 */
[C---:B------:R-:W-:Y:S08]  /*4040*/  HMMA.16816.F32.BF16 R60, R20.reuse, R72, R60 ;  /* 0x00000048143c723c */ /* 0x040ff0000004183c */
[C---:B------:R-:W-:Y:S01]  /*4050*/  HMMA.16816.F32.BF16 R56, R20.reuse, R74, R56 ;  /* 0x0000004a1438723c */ /* 0x040fe20000041838 */
[----:B------:R-:W-:Y:S07]  /*4060*/  LDSM.16.M88.4 R72, [R90+UR5+0xc000] ;  /* 0x00c000055a48783b */ /* 0x000fee0008000200 */
[C---:B-1----:R-:W-:Y:S08]  /*4070*/  HMMA.16816.F32.BF16 R52, R20.reuse, R28, R52 ;  /* 0x0000001c1434723c */ /* 0x042ff00000041834 */
[C---:B------:R-:W-:Y:S01]  /*4080*/  HMMA.16816.F32.BF16 R48, R20.reuse, R30, R48 ;  /* 0x0000001e1430723c */ /* 0x040fe20000041830 */
[----:B------:R-:W1:Y:S07]  /*4090*/  LDSM.16.M88.4 R28, [R3+0xa800] ;  /* 0x00a80000031c783b */ /* 0x000e6e0000000200 */
        /* <DEDUP_REMOVED lines=8> */
[C---:B------:R-:W-:Y:S01]  /*4120*/  HMMA.16816.F32.BF16 R48, R8.reuse, R66, R48 ;  /* 0x000000420830723c */ /* 0x040fe20000041830 */
[----:B------:R-:W5:Y:S07]  /*4130*/  LDSM.16.M88.4 R64, [R90+UR5+0xd000] ;  /* 0x00d000055a40783b */ /* 0x000f6e0008000200 */
[C---:B------:R-:W-:Y:S08]  /*4140*/  HMMA.16816.F32.BF16 R60, R8.reuse, R68, R60 ;  /* 0x00000044083c723c */ /* 0x040ff0000004183c */
[C---:B------:R-:W-:Y:S01]  /*4150*/  HMMA.16816.F32.BF16 R56, R8.reuse, R70, R56 ;  /* 0x000000460838723c */ /* 0x040fe20000041838 */
[----:B------:R-:W5:Y:S07]  /*4160*/  LDSM.16.M88.4 R68, [R90+UR5+0xc800] ;  /* 0x00c800055a44783b */ /* 0x000f6e0008000200 */
[C---:B------:R-:W-:Y:S08]  /*4170*/  HMMA.16816.F32.BF16 R44, R8.reuse, R36, R44 ;  /* 0x00000024082c723c */ /* 0x040ff0000004182c */
[----:B------:R-:W-:Y:S01]  /*4180*/  HMMA.16816.F32.BF16 R40, R8, R38, R40 ;  /* 0x000000260828723c */ /* 0x000fe20000041828 */
[----:B------:R-:W5:Y:S04]  /*4190*/  LDSM.16.M88.4 R36, [R90+UR5+0xd800] ;  /* 0x00d800055a24783b */ /* 0x000f680008000200 */
[----:B------:R-:W5:Y:S03]  /*41a0*/  LDSM.16.M88.4 R8, [R89+0x4000] ;  /* 0x004000005908783b */ /* 0x000f660000000200 */
[C---:B--2---:R-:W-:Y:S08]  /*41b0*/  HMMA.16816.F32.BF16 R16, R4.reuse, R76, R16 ;  /* 0x0000004c0410723c */ /* 0x044ff00000041810 */
[C---:B------:R-:W-:Y:S01]  /*41c0*/  HMMA.16816.F32.BF16 R12, R4.reuse, R78, R12 ;  /* 0x0000004e040c723c */ /* 0x040fe2000004180c */
[----:B------:R-:W-:Y:S07]  /*41d0*/  LDSM.16.M88.4 R76, [R88+0x4000] ;  /* 0x00400000584c783b */ /* 0x000fee0000000200 */
[C---:B-1----:R-:W-:Y:S08]  /*41e0*/  HMMA.16816.F32.BF16 R60, R4.reuse, R28, R60 ;  /* 0x0000001c043c723c */ /* 0x042ff0000004183c */
[C---:B------:R-:W-:Y:S01]  /*41f0*/  HMMA.16816.F32.BF16 R56, R4.reuse, R30, R56 ;  /* 0x0000001e0438723c */ /* 0x040fe20000041838 */
[----:B------:R-:W1:Y:S07]  /*4200*/  LDSM.16.M88.4 R28, [R0+0xc800] ;  /* 0x00c80000001c783b */ /* 0x000e6e0000000200 */
[C---:B---3--:R-:W-:Y:S08]  /*4210*/  HMMA.16816.F32.BF16 R52, R4.reuse, R24, R52 ;  /* 0x000000180434723c */ /* 0x048ff00000041834 */
[C---:B------:R-:W-:Y:S01]  /*4220*/  HMMA.16816.F32.BF16 R48, R4.reuse, R26, R48 ;  /* 0x0000001a0430723c */ /* 0x040fe20000041830 */
[----:B------:R-:W2:Y:S07]  /*4230*/  LDSM.16.M88.4 R24, [R0+0xd000] ;  /* 0x00d000000018783b */ /* 0x000eae0000000200 */
[C---:B------:R-:W-:Y:S08]  /*4240*/  HMMA.16816.F32.BF16 R44, R4.reuse, R20, R44 ;  /* 0x00000014042c723c */ /* 0x040ff0000004182c */
        /* <DEDUP_REMOVED lines=8> */
[----:B------:R-:W5:Y:S07]  /*42d0*/  LDSM.16.M88.4 R64, [R86+0xd800] ;  /* 0x00d800005640783b */ /* 0x000f6e0000000200 */
[C---:B------:R-:W-:Y:S08]  /*42e0*/  HMMA.16816.F32.BF16 R60, R32.reuse, R68, R60 ;  /* 0x00000044203c723c */ /* 0x040ff0000004183c */
[C---:B------:R-:W-:Y:S01]  /*42f0*/  HMMA.16816.F32.BF16 R56, R32.reuse, R70, R56 ;  /* 0x000000462038723c */ /* 0x040fe20000041838 */
[----:B------:R-:W5:Y:S07]  /*4300*/  LDSM.16.M88.4 R68, [R86+0xd000] ;  /* 0x00d000005644783b */ /* 0x000f6e0000000200 */
[C---:B------:R-:W-:Y:S08]  /*4310*/  HMMA.16816.F32.BF16 R44, R32.reuse, R36, R44 ;  /* 0x00000024202c723c */ /* 0x040ff0000004182c */
[----:B------:R-:W-:Y:S01]  /*4320*/  HMMA.16816.F32.BF16 R40, R32, R38, R40 ;  /* 0x000000262028723c */ /* 0x000fe20000041828 */
[----:B------:R-:W-:Y:S04]  /*4330*/  LDSM.16.M88.4 R36, [R87+0x4000] ;  /* 0x004000005724783b */ /* 0x000fe80000000200 */
[----:B------:R-:W5:Y:S03]  /*4340*/  LDSM.16.M88.4 R32, [R3+0xc000] ;  /* 0x00c000000320783b */ /* 0x000f660000000200 */
[C---:B------:R-:W-:Y:S08]  /*4350*/  HMMA.16816.F32.BF16 R16, R8.reuse, R80, R16 ;  /* 0x000000500810723c */ /* 0x040ff00000041810 */
[C---:B------:R-:W-:Y:S08]  /*4360*/  HMMA.16816.F32.BF16 R12, R8.reuse, R82, R12 ;  /* 0x00000052080c723c */ /* 0x040ff0000004180c */
[C---:B-1----:R-:W-:Y:S08]  /*4370*/  HMMA.16816.F32.BF16 R60, R8.reuse, R28, R60 ;  /* 0x0000001c083c723c */ /* 0x042ff0000004183c */
[C---:B------:R-:W-:Y:S01]  /*4380*/  HMMA.16816.F32.BF16 R56, R8.reuse, R30, R56 ;  /* 0x0000001e0838723c */ /* 0x040fe20000041838 */
[----:B------:R-:W-:Y:S07]  /*4390*/  LDSM.16.M88.4 R28, [R3+0xc800] ;  /* 0x00c80000031c783b */ /* 0x000fee0000000200 */
[C---:B--2---:R-:W-:Y:S08]  /*43a0*/  HMMA.16816.F32.BF16 R52, R8.reuse, R24, R52 ;  /* 0x000000180834723c */ /* 0x044ff00000041834 */
[C---:B------:R-:W-:Y:S01]  /*43b0*/  HMMA.16816.F32.BF16 R48, R8.reuse, R26, R48 ;  /* 0x0000001a0830723c */ /* 0x040fe20000041830 */
[----:B------:R-:W1:Y:S07]  /*43c0*/  LDSM.16.M88.4 R24, [R3+0xd000] ;  /* 0x00d000000318783b */ /* 0x000e6e0000000200 */
[C---:B---3--:R-:W-:Y:S08]  /*43d0*/  HMMA.16816.F32.BF16 R44, R8.reuse, R20, R44 ;  /* 0x00000014082c723c */ /* 0x048ff0000004182c */
[----:B------:R-:W-:Y:S01]  /*43e0*/  HMMA.16816.F32.BF16 R40, R8, R22, R40 ;  /* 0x000000160828723c */ /* 0x000fe20000041828 */
[----:B------:R-:W2:Y:S04]  /*43f0*/  LDSM.16.M88.4 R20, [R3+0xd800] ;  /* 0x00d800000314783b */ /* 0x000ea80000000200 */
[----:B------:R-:W-:Y:S03]  /*4400*/  LDSM.16.M88.4 R8, [R92+0x6000] ;  /* 0x006000005c08783b */ /* 0x000fe60000000200 */
[C---:B------:R-:W-:Y:S08]  /*4410*/  HMMA.16816.F32.BF16 R16, R76.reuse, R4, R16 ;  /* 0x000000044c10723c */ /* 0x040ff00000041810 */
[C---:B------:R-:W-:Y:S01]  /*4420*/  HMMA.16816.F32.BF16 R12, R76.reuse, R6, R12 ;  /* 0x000000064c0c723c */ /* 0x040fe2000004180c */
[----:B------:R-:W3:Y:S07]  /*4430*/  LDSM.16.M88.4 R4, [R90+UR5+0xe000] ;  /* 0x00e000055a04783b */ /* 0x000eee0008000200 */
[C---:B----4-:R-:W-:Y:S08]  /*4440*/  HMMA.16816.F32.BF16 R60, R76.reuse, R72, R60 ;  /* 0x000000484c3c723c */ /* 0x050ff0000004183c */
[C---:B------:R-:W-:Y:S01]  /*4450*/  HMMA.16816.F32.BF16 R56, R76.reuse, R74, R56 ;  /* 0x0000004a4c38723c */ /* 0x040fe20000041838 */
[----:B------:R-:W-:Y:S07]  /*4460*/  LDSM.16.M88.4 R72, [R90+UR5+0xf800] ;  /* 0x00f800055a48783b */ /* 0x000fee0008000200 */
[C---:B-----5:R-:W-:Y:S08]  /*4470*/  HMMA.16816.F32.BF16 R44, R76.reuse, R64, R44 ;  /* 0x000000404c2c723c */ /* 0x060ff0000004182c */
[C---:B------:R-:W-:Y:S01]  /*4480*/  HMMA.16816.F32.BF16 R40, R76.reuse, R66, R40 ;  /* 0x000000424c28723c */ /* 0x040fe20000041828 */
[----:B------:R-:W4:Y:S07]  /*4490*/  LDSM.16.M88.4 R64, [R90+UR5+0xf000] ;  /* 0x00f000055a40783b */ /* 0x000f2e0008000200 */
[C---:B------:R-:W-:Y:S08]  /*44a0*/  HMMA.16816.F32.BF16 R52, R76.reuse, R68, R52 ;  /* 0x000000444c34723c */ /* 0x040ff00000041834 */
[----:B------:R-:W-:Y:S01]  /*44b0*/  HMMA.16816.F32.BF16 R48, R76, R70, R48 ;  /* 0x000000464c30723c */ /* 0x000fe20000041830 */
[----:B------:R-:W5:Y:S04]  /*44c0*/  LDSM.16.M88.4 R68, [R90+UR5+0xe800] ;  /* 0x00e800055a44783b */ /* 0x000f680008000200 */
[----:B------:R-:W-:Y:S03]  /*44d0*/  LDSM.16.M88.4 R76, [R89+0x6000] ;  /* 0x00600000594c783b */ /* 0x000fe60000000200 */
[C---:B------:R-:W-:Y:S08]  /*44e0*/  HMMA.16816.F32.BF16 R16, R36.reuse, R32, R16 ;  /* 0x000000202410723c */ /* 0x040ff00000041810 */
[C---:B------:R-:W-:Y:S01]  /*44f0*/  HMMA.16816.F32.BF16 R12, R36.reuse, R34, R12 ;  /* 0x00000022240c723c */ /* 0x040fe2000004180c */
[----:B------:R-:W5:Y:S07]  /*4500*/  LDSM.16.M88.4 R32, [R0+0xe000] ;  /* 0x00e000000020783b */ /* 0x000f6e0000000200 */
[C---:B-1----:R-:W-:Y:S08]  /*4510*/  HMMA.16816.F32.BF16 R52, R36.reuse, R24, R52 ;  /* 0x000000182434723c */ /* 0x042ff00000041834 */
[C---:B------:R-:W-:Y:S01]  /*4520*/  HMMA.16816.F32.BF16 R48, R36.reuse, R26, R48 ;  /* 0x0000001a2430723c */ /* 0x040fe20000041830 */
[----:B------:R-:W1:Y:S07]  /*4530*/  LDSM.16.M88.4 R24, [R0+0xe800] ;  /* 0x00e800000018783b */ /* 0x000e6e0000000200 */
[C---:B--2---:R-:W-:Y:S08]  /*4540*/  HMMA.16816.F32.BF16 R44, R36.reuse, R20, R44 ;  /* 0x00000014242c723c */ /* 0x044ff0000004182c */
[C---:B------:R-:W-:Y:S08]  /*4550*/  HMMA.16816.F32.BF16 R60, R36.reuse, R28, R60 ;  /* 0x0000001c243c723c */ /* 0x040ff0000004183c */
[C---:B------:R-:W-:Y:S01]  /*4560*/  HMMA.16816.F32.BF16 R56, R36.reuse, R30, R56 ;  /* 0x0000001e2438723c */ /* 0x040fe20000041838 */
[----:B------:R-:W-:Y:S07]  /*4570*/  LDSM.16.M88.4 R28, [R0+0xf800] ;  /* 0x00f80000001c783b */ /* 0x000fee0000000200 */
[----:B------:R-:W-:Y:S01]  /*4580*/  HMMA.16816.F32.BF16 R40, R36, R22, R40 ;  /* 0x000000162428723c */ /* 0x000fe20000041828 */
[----:B------:R-:W-:Y:S04]  /*4590*/  LDSM.16.M88.4 R36, [R86+0xe000] ;  /* 0x00e000005624783b */ /* 0x000fe80000000200 */
[----:B------:R2:W-:Y:S03]  /*45a0*/  LDSM.16.M88.4 R20, [R0+0xf000] ;  /* 0x00f000000014783b */ /* 0x0005e60000000200 */
[C---:B---3--:R-:W-:Y:S08]  /*45b0*/  HMMA.16816.F32.BF16 R16, R8.reuse, R4, R16 ;  /* 0x000000040810723c */ /* 0x048ff00000041810 */
[C---:B------:R-:W-:Y:S01]  /*45c0*/  HMMA.16816.F32.BF16 R12, R8.reuse, R6, R12 ;  /* 0x00000006080c723c */ /* 0x040fe2000004180c */
[----:B------:R-:W3:Y:S07]  /*45d0*/  LDSM.16.M88.4 R4, [R88+0x6000] ;  /* 0x006000005804783b */ /* 0x000eee0000000200 */
[----:B----4-:R-:W-:Y:S01]  /*45e0*/  HMMA.16816.F32.BF16 R52, R8, R64, R52 ;  /* 0x000000400834723c */ /* 0x010fe20000041834 */
[----:B--2---:R-:W-:-:S07]  /*45f0*/  SHF.R.U32.HI R0, RZ, 0x2, R216 ;  /* 0x00000002ff007819 */ /* 0x004fce00000116d8 */
[C---:B------:R-:W-:Y:S08]  /*4600*/  HMMA.16816.F32.BF16 R48, R8.reuse, R66, R48 ;  /* 0x000000420830723c */ /* 0x040ff00000041830 */
[C---:B------:R-:W-:Y:S08]  /*4610*/  HMMA.16816.F32.BF16 R44, R8.reuse, R72, R44 ;  /* 0x00000048082c723c */ /* 0x040ff0000004182c */
[C---:B-----5:R-:W-:Y:S08]  /*4620*/  HMMA.16816.F32.BF16 R60, R8.reuse, R68, R60 ;  /* 0x00000044083c723c */ /* 0x060ff0000004183c */
[C---:B------:R-:W-:Y:S08]  /*4630*/  HMMA.16816.F32.BF16 R56, R8.reuse, R70, R56 ;  /* 0x000000460838723c */ /* 0x040ff00000041838 */
[----:B------:R-:W-:Y:S01]  /*4640*/  HMMA.16816.F32.BF16 R72, R8, R74, R40 ;  /* 0x0000004a0848723c */ /* 0x000fe20000041828 */
[----:B------:R-:W-:Y:S04]  /*4650*/  LDSM.16.M88.4 R8, [R87+0x6000] ;  /* 0x006000005708783b */ /* 0x000fe80000000200 */
[----:B------:R-:W-:Y:S03]  /*4660*/  LDSM.16.M88.4 R40, [R86+0xe800] ;  /* 0x00e800005628783b */ /* 0x000fe60000000200 */
[C---:B------:R-:W-:Y:S01]  /*4670*/  HMMA.16816.F32.BF16 R64, R76.reuse, R32, R16 ;  /* 0x000000204c40723c */ /* 0x040fe20000041810 */
[----:B------:R-:W2:Y:S07]  /*4680*/  LDSM.16.M88.4 R16, [R3+0xe000] ;  /* 0x00e000000310783b */ /* 0x000eae0000000200 */
[C---:B------:R-:W-:Y:S08]  /*4690*/  HMMA.16816.F32.BF16 R12, R76.reuse, R34, R12 ;  /* 0x000000224c0c723c */ /* 0x040ff0000004180c */
[----:B-1----:R-:W-:Y:S01]  /*46a0*/  HMMA.16816.F32.BF16 R60, R76, R24, R60 ;  /* 0x000000184c3c723c */ /* 0x002fe2000004183c */
[----:B------:R-:W-:Y:S01]  /*46b0*/  LOP3.LUT R24, R0, 0x7, RZ, 0xc0, !PT ;  /* 0x0000000700187812 */ /* 0x000fe200078ec0ff */
[----:B------:R-:W-:-:S03]  /*46c0*/  IMAD.SHL.U32 R0, R216, 0x2, RZ ;  /* 0x00000002d8007824 */ /* 0x000fc600078e00ff */
[----:B------:R-:W-:Y:S02]  /*46d0*/  IADD3 R91, PT, PT, R24, UR23, R91 ;  /* 0x00000017185b7c10 */ /* 0x000fe4000fffe05b */
[----:B------:R-:W-:Y:S01]  /*46e0*/  LOP3.LUT R0, R0, 0x6, RZ, 0xc0, !PT ;  /* 0x0000000600007812 */ /* 0x000fe200078ec0ff */
[----:B---3--:R-:W-:Y:S01]  /*46f0*/  HMMA.16816.F32.BF16 R64, R4, R36, R64 ;  /* 0x000000240440723c */ /* 0x008fe20000041840 */
[----:B------:R-:W-:Y:S02]  /*4700*/  IADD3 R232, PT, PT, R91, 0x1, R232 ;  /* 0x000000015be87810 */ /* 0x000fe40007ffe0e8 */
[----:B------:R-:W-:-:S05]  /*4710*/  LOP3.LUT R35, R0, UR16, RZ, 0xfc, !PT ;  /* 0x0000001000237c12 */ /* 0x000fca000f8efcff */
[----:B------:R-:W-:Y:S01]  /*4720*/  HMMA.16816.F32.BF16 R36, R4, R38, R12 ;  /* 0x000000260424723c */ /* 0x000fe2000004180c */
[----:B------:R-:W1:Y:S01]  /*4730*/  LDSM.16.M88.4 R12, [R3+0xe800] ;  /* 0x00e80000030c783b */ /* 0x000e620000000200 */
[----:B------:R-:W-:-:S06]  /*4740*/  VIADD R25, R35, 0x9 ;  /* 0x0000000923197836 */ /* 0x000fcc0000000000 */
[----:B------:R-:W-:Y:S08]  /*4750*/  HMMA.16816.F32.BF16 R52, R76, R20, R52 ;  /* 0x000000144c34723c */ /* 0x000ff00000041834 */
[----:B--2---:R-:W-:Y:S01]  /*4760*/  HMMA.16816.F32.BF16 R64, R8, R16, R64 ;  /* 0x000000100840723c */ /* 0x004fe20000041840 */
[----:B------:R-:W-:Y:S02]  /*4770*/  IMAD.U32 R16, RZ, RZ, UR21 ;  /* 0x00000015ff107e24 */ /* 0x000fe4000f8e00ff */
[----:B------:R-:W-:-:S03]  /*4780*/  IMAD.U32 R17, RZ, RZ, UR26 ;  /* 0x0000001aff117e24 */ /* 0x000fc6000f8e00ff */
[----:B------:R-:W-:Y:S02]  /*4790*/  IADD3 R233, PT, PT, R91, UR26, -R16 ;  /* 0x0000001a5be97c10 */ /* 0x000fe4000fffe810 */
[----:B------:R-:W-:Y:S01]  /*47a0*/  HMMA.16816.F32.BF16 R48, R76, R22, R48 ;  /* 0x000000164c30723c */ /* 0x000fe20000041830 */
[----:B------:R-:W2:Y:S01]  /*47b0*/  LDSM.16.M88.4 R20, [R86+0xf000] ;  /* 0x00f000005614783b */ /* 0x000ea20000000200 */
[C---:B------:R-:W-:Y:S01]  /*47c0*/  VIADDMNMX R228, R232.reuse, 0x8, R17, PT ;  /* 0x00000008e8e47846 */ /* 0x040fe20003800111 */
[----:B------:R-:W-:Y:S01]  /*47d0*/  VIADD R17, R35, 0x8 ;  /* 0x0000000823117836 */ /* 0x000fe20000000000 */
[----:B------:R-:W-:-:S04]  /*47e0*/  VIMNMX R232, PT, PT, R232, UR26, PT ;  /* 0x0000001ae8e87c48 */ /* 0x000fc8000bfe0100 */
[----:B------:R-:W-:Y:S01]  /*47f0*/  HMMA.16816.F32.BF16 R36, R8, R18, R36 ;  /* 0x000000120824723c */ /* 0x000fe20000041824 */
[----:B------:R-:W-:Y:S01]  /*4800*/  VIADD R19, R35, 0x1 ;  /* 0x0000000123137836 */ /* 0x000fe20000000000 */
[----:B------:R-:W-:-:S04]  /*4810*/  ISETP.GT.AND P3, PT, R233, R17, PT ;  /* 0x00000011e900720c */ /* 0x000fc80003f64270 */
[----:B------:R-:W-:Y:S02]  /*4820*/  ISETP.GT.AND P1, PT, R233, R19, PT ;  /* 0x00000013e900720c */ /* 0x000fe40003f24270 */
[----:B------:R-:W-:Y:S01]  /*4830*/  HMMA.16816.F32.BF16 R56, R76, R26, R56 ;  /* 0x0000001a4c38723c */ /* 0x000fe20000041838 */
[----:B------:R-:W-:Y:S02]  /*4840*/  ISETP.GE.AND P4, PT, R19, R232, PT ;  /* 0x000000e81300720c */ /* 0x000fe40003f86270 */
[----:B------:R-:W-:Y:S02]  /*4850*/  FSEL R32, R65, -INF , !P1 ;  /* 0xff80000041207808 */ /* 0x000fe40004800000 */
[----:B------:R-:W-:Y:S02]  /*4860*/  ISETP.GE.AND P0, PT, R19, R228, PT ;  /* 0x000000e41300720c */ /* 0x000fe40003f06270 */
[----:B------:R-:W-:Y:S01]  /*4870*/  FSEL R32, R32, -INF , !P4 ;  /* 0xff80000020207808 */ /* 0x000fe20006000000 */
[----:B------:R-:W-:Y:S01]  /*4880*/  HMMA.16816.F32.BF16 R60, R4, R40, R60 ;  /* 0x00000028043c723c */ /* 0x000fe2000004183c */
[----:B------:R-:W-:Y:S01]  /*4890*/  VIADD R40, R233, 0x8 ;  /* 0x00000008e9287836 */ /* 0x000fe20000000000 */
[----:B------:R-:W-:-:S02]  /*48a0*/  ISETP.GE.AND P1, PT, R17, R232, PT ;  /* 0x000000e81100720c */ /* 0x000fc40003f26270 */
[----:B------:R-:W-:Y:S02]  /*48b0*/  ISETP.GE.AND P4, PT, R17, R228, PT ;  /* 0x000000e41100720c */ /* 0x000fe40003f86270 */
[C---:B------:R-:W-:Y:S02]  /*48c0*/  ISETP.GT.AND P5, PT, R40.reuse, R19, PT ;  /* 0x000000132800720c */ /* 0x040fe40003fa4270 */
[----:B------:R-:W-:Y:S01]  /*48d0*/  ISETP.GT.AND P2, PT, R40, R17, PT ;  /* 0x000000112800720c */ /* 0x000fe20003f44270 */
[----:B------:R-:W-:Y:S01]  /*48e0*/  HMMA.16816.F32.BF16 R44, R76, R28, R44 ;  /* 0x0000001c4c2c723c */ /* 0x000fe2000004182c */
[----:B------:R-:W-:Y:S01]  /*48f0*/  FSEL R33, R67, -INF , !P5 ;  /* 0xff80000043217808 */ /* 0x000fe20006800000 */
[----:B------:R-:W3:Y:S01]  /*4900*/  LDSM.16.M88.4 R16, [R3+0xf000] ;  /* 0x00f000000310783b */ /* 0x000ee20000000200 */
[----:B------:R-:W-:Y:S02]  /*4910*/  FSEL R34, R36, -INF , !P3 ;  /* 0xff80000024227808 */ /* 0x000fe40005800000 */
[----:B------:R-:W-:-:S02]  /*4920*/  FSEL R33, R33, -INF , !P0 ;  /* 0xff80000021217808 */ /* 0x000fc40004000000 */
[----:B------:R-:W-:Y:S01]  /*4930*/  FSEL R34, R34, -INF , !P1 ;  /* 0xff80000022227808 */ /* 0x000fe20004800000 */
[----:B------:R-:W-:Y:S01]  /*4940*/  HMMA.16816.F32.BF16 R56, R4, R42, R56 ;  /* 0x0000002a0438723c */ /* 0x000fe20000041838 */
[-C--:B------:R-:W-:Y:S02]  /*4950*/  ISETP.GT.AND P5, PT, R233, R25.reuse, PT ;  /* 0x00000019e900720c */ /* 0x080fe40003fa4270 */
[C---:B------:R-:W-:Y:S02]  /*4960*/  ISETP.GE.AND P0, PT, R25.reuse, R232, PT ;  /* 0x000000e81900720c */ /* 0x040fe40003f06270 */
[----:B------:R-:W-:Y:S02]  /*4970*/  ISETP.GT.AND P3, PT, R40, R25, PT ;  /* 0x000000192800720c */ /* 0x000fe40003f64270 */
[----:B------:R-:W-:Y:S01]  /*4980*/  ISETP.GE.AND P1, PT, R25, R228, PT ;  /* 0x000000e41900720c */ /* 0x000fe20003f26270 */
[----:B-1----:R-:W-:Y:S01]  /*4990*/  HMMA.16816.F32.BF16 R60, R8, R12, R60 ;  /* 0x0000000c083c723c */ /* 0x002fe2000004183c */
[----:B------:R-:W1:Y:S01]  /*49a0*/  LDSM.16.M88.4 R24, [R86+0xf800] ;  /* 0x00f800005618783b */ /* 0x000e620000000200 */
[----:B------:R-:W-:Y:S01]  /*49b0*/  VIADD R13, R35, 0x10 ;  /* 0x00000010230d7836 */ /* 0x000fe20000000000 */
[----:B------:R-:W-:-:S02]  /*49c0*/  FSEL R38, R38, -INF , !P2 ;  /* 0xff80000026267808 */ /* 0x000fc40005000000 */
[----:B------:R-:W-:Y:S02]  /*49d0*/  FSEL R36, R37, -INF , !P5 ;  /* 0xff80000025247808 */ /* 0x000fe40006800000 */
[----:B------:R-:W-:Y:S01]  /*49e0*/  FSEL R37, R38, -INF , !P4 ;  /* 0xff80000026257808 */ /* 0x000fe20006000000 */
[----:B--2---:R-:W-:Y:S01]  /*49f0*/  HMMA.16816.F32.BF16 R52, R4, R20, R52 ;  /* 0x000000140434723c */ /* 0x004fe20000041834 */
[----:B------:R-:W-:Y:S01]  /*4a00*/  FSEL R36, R36, -INF , !P0 ;  /* 0xff80000024247808 */ /* 0x000fe20004000000 */
[----:B------:R-:W-:Y:S01]  /*4a10*/  VIADD R21, R35, 0x19 ;  /* 0x0000001923157836 */ /* 0x000fe20000000000 */
[-C--:B------:R-:W-:Y:S02]  /*4a20*/  ISETP.GT.AND P2, PT, R233, R13.reuse, PT ;  /* 0x0000000de900720c */ /* 0x080fe40003f44270 */
[C---:B------:R-:W-:Y:S02]  /*4a30*/  ISETP.GE.AND P4, PT, R13.reuse, R232, PT ;  /* 0x000000e80d00720c */ /* 0x040fe40003f86270 */
[----:B------:R-:W-:Y:S01]  /*4a40*/  ISETP.GT.AND P5, PT, R40, R13, PT ;  /* 0x0000000d2800720c */ /* 0x000fe20003fa4270 */
[----:B------:R-:W-:Y:S01]  /*4a50*/  HMMA.16816.F32.BF16 R72, R76, R30, R72 ;  /* 0x0000001e4c48723c */ /* 0x000fe20000041848 */
[----:B------:R2:W4:Y:S01]  /*4a60*/  LDSM.16.M88.4 R28, [R3+0xf800] ;  /* 0x00f80000031c783b */ /* 0x0005220000000200 */
[----:B------:R-:W-:Y:S01]  /*4a70*/  ISETP.GE.AND P0, PT, R13, R228, PT ;  /* 0x000000e40d00720c */ /* 0x000fe20003f06270 */
[----:B------:R-:W-:Y:S01]  /*4a80*/  VIADD R13, R35, 0x11 ;  /* 0x00000011230d7836 */ /* 0x000fe20000000000 */
[----:B------:R-:W-:Y:S01]  /*4a90*/  FSEL R39, R39, -INF , !P3 ;  /* 0xff80000027277808 */ /* 0x000fe20005800000 */
[----:B------:R-:W-:-:S04]  /*4aa0*/  DEPBAR.LE SB0, 0x0 ;  /* 0x000080000000791a */ /* 0x000fc80000000000 */
[----:B------:R-:W-:Y:S01]  /*4ab0*/  HMMA.16816.F32.BF16 R56, R8, R14, R56 ;  /* 0x0000000e0838723c */ /* 0x000fe20000041838 */
[----:B------:R-:W-:Y:S01]  /*4ac0*/  FSEL R12, R60, -INF , !P2 ;  /* 0xff8000003c0c7808 */ /* 0x000fe20005000000 */
[----:B------:R-:W-:Y:S01]  /*4ad0*/  VIADD R15, R35, 0x18 ;  /* 0x00000018230f7836 */ /* 0x000fe20000000000 */
[-C--:B------:R-:W-:Y:S02]  /*4ae0*/  ISETP.GT.AND P3, PT, R233, R13.reuse, PT ;  /* 0x0000000de900720c */ /* 0x080fe40003f64270 */
[----:B------:R-:W-:Y:S02]  /*4af0*/  FSEL R39, R39, -INF , !P1 ;  /* 0xff80000027277808 */ /* 0x000fe40004800000 */
[----:B------:R-:W-:Y:S01]  /*4b00*/  FSEL R12, R12, -INF , !P4 ;  /* 0xff8000000c0c7808 */ /* 0x000fe20006000000 */
[----:B------:R-:W-:Y:S01]  /*4b10*/  HMMA.16816.F32.BF16 R48, R4, R22, R48 ;  /* 0x000000160430723c */ /* 0x000fe20000041830 */
[C---:B------:R-:W-:Y:S02]  /*4b20*/  ISETP.GE.AND P1, PT, R13.reuse, R232, PT ;  /* 0x000000e80d00720c */ /* 0x040fe40003f26270 */
[----:B------:R-:W-:Y:S01]  /*4b30*/  ISETP.GT.AND P2, PT, R40, R13, PT ;  /* 0x0000000d2800720c */ /* 0x000fe20003f44270 */
[----:B------:R-:W-:Y:S01]  /*4b40*/  BAR.SYNC.DEFER_BLOCKING 0x0 ;  /* 0x0000000000007b1d */ /* 0x000fe20000010000 */
[----:B------:R-:W-:-:S02]  /*4b50*/  ISETP.GE.AND P4, PT, R13, R228, PT ;  /* 0x000000e40d00720c */ /* 0x000fc40003f86270 */
[----:B------:R-:W-:Y:S01]  /*4b60*/  FSEL R13, R62, -INF , !P5 ;  /* 0xff8000003e0d7808 */ /* 0x000fe20006800000 */
[----:B---3--:R-:W-:Y:S01]  /*4b70*/  HMMA.16816.F32.BF16 R52, R8, R16, R52 ;  /* 0x000000100834723c */ /* 0x008fe20000041834 */
[----:B------:R-:W-:Y:S01]  /*4b80*/  FSEL R20, R61, -INF , !P3 ;  /* 0xff8000003d147808 */ /* 0x000fe20005800000 */
[----:B------:R-:W-:Y:S01]  /*4b90*/  VIADD R17, R35, 0x20 ;  /* 0x0000002023117836 */ /* 0x000fe20000000000 */
[----:B------:R-:W-:Y:S01]  /*4ba0*/  ISETP.GT.AND P5, PT, R233, R15, PT ;  /* 0x0000000fe900720c */ /* 0x000fe20003fa4270 */
[----:B--2---:R-:W-:Y:S01]  /*4bb0*/  VIADD R3, R35, 0x21 ;  /* 0x0000002123037836 */ /* 0x004fe20000000000 */
[----:B------:R-:W-:Y:S02]  /*4bc0*/  FSEL R13, R13, -INF , !P0 ;  /* 0xff8000000d0d7808 */ /* 0x000fe40004000000 */
[----:B------:R-:W-:Y:S01]  /*4bd0*/  FSEL R20, R20, -INF , !P1 ;  /* 0xff80000014147808 */ /* 0x000fe20004800000 */
[----:B-1----:R-:W-:Y:S01]  /*4be0*/  HMMA.16816.F32.BF16 R44, R4, R24, R44 ;  /* 0x00000018042c723c */ /* 0x002fe2000004182c */
[----:B------:R-:W-:-:S02]  /*4bf0*/  ISETP.GE.AND P0, PT, R15, R232, PT ;  /* 0x000000e80f00720c */ /* 0x000fc40003f06270 */
[----:B------:R-:W-:Y:S02]  /*4c00*/  ISETP.GT.AND P3, PT, R40, R15, PT ;  /* 0x0000000f2800720c */ /* 0x000fe40003f64270 */
[----:B------:R-:W-:Y:S02]  /*4c10*/  ISETP.GE.AND P1, PT, R15, R228, PT ;  /* 0x000000e40f00720c */ /* 0x000fe40003f26270 */
[----:B------:R-:W-:Y:S01]  /*4c20*/  FSEL R15, R63, -INF , !P2 ;  /* 0xff8000003f0f7808 */ /* 0x000fe20005000000 */
[----:B------:R-:W-:Y:S01]  /*4c30*/  HMMA.16816.F32.BF16 R72, R4, R26, R72 ;  /* 0x0000001a0448723c */ /* 0x000fe20000041848 */
[----:B------:R-:W-:Y:S01]  /*4c40*/  FSEL R14, R56, -INF , !P5 ;  /* 0xff800000380e7808 */ /* 0x000fe20006800000 */
[----:B------:R-:W-:Y:S01]  /*4c50*/  VIADD R5, R35, 0x29 ;  /* 0x0000002923057836 */ /* 0x000fe20000000000 */
[----:B------:R-:W-:Y:S02]  /*4c60*/  FSEL R15, R15, -INF , !P4 ;  /* 0xff8000000f0f7808 */ /* 0x000fe40006000000 */
[----:B------:R-:W-:-:S02]  /*4c70*/  FSEL R14, R14, -INF , !P0 ;  /* 0xff8000000e0e7808 */ /* 0x000fc40004000000 */
[-C--:B------:R-:W-:Y:S01]  /*4c80*/  ISETP.GT.AND P2, PT, R233, R21.reuse, PT ;  /* 0x00000015e900720c */ /* 0x080fe20003f44270 */
[C---:B------:R-:W-:Y:S01]  /*4c90*/  HMMA.16816.F32.BF16 R48, R8.reuse, R18, R48 ;  /* 0x000000120830723c */ /* 0x040fe20000041830 */
[C---:B------:R-:W-:Y:S02]  /*4ca0*/  ISETP.GE.AND P4, PT, R21.reuse, R232, PT ;  /* 0x000000e81500720c */ /* 0x040fe40003f86270 */
[----:B------:R-:W-:Y:S02]  /*4cb0*/  ISETP.GT.AND P5, PT, R40, R21, PT ;  /* 0x000000152800720c */ /* 0x000fe40003fa4270 */
[----:B------:R-:W-:Y:S02]  /*4cc0*/  ISETP.GE.AND P0, PT, R21, R228, PT ;  /* 0x000000e41500720c */ /* 0x000fe40003f06270 */
[----:B------:R-:W-:Y:S01]  /*4cd0*/  FSEL R21, R58, -INF , !P3 ;  /* 0xff8000003a157808 */ /* 0x000fe20005800000 */
[----:B----4-:R-:W-:Y:S01]  /*4ce0*/  HMMA.16816.F32.BF16 R44, R8, R28, R44 ;  /* 0x0000001c082c723c */ /* 0x010fe2000004182c */
[----:B------:R-:W-:-:S02]  /*4cf0*/  ISETP.GT.AND P3, PT, R233, R17, PT ;  /* 0x00000011e900720c */ /* 0x000fc40003f64270 */
[----:B------:R-:W-:Y:S02]  /*4d00*/  FSEL R21, R21, -INF , !P1 ;  /* 0xff80000015157808 */ /* 0x000fe40004800000 */
[----:B------:R-:W-:Y:S02]  /*4d10*/  ISETP.GE.AND P1, PT, R17, R232, PT ;  /* 0x000000e81100720c */ /* 0x000fe40003f26270 */
[----:B------:R-:W-:Y:S01]  /*4d20*/  FSEL R23, R59, -INF , !P5 ;  /* 0xff8000003b177808 */ /* 0x000fe20006800000 */
[----:B------:R-:W-:Y:S01]  /*4d30*/  HMMA.16816.F32.BF16 R72, R8, R30, R72 ;  /* 0x0000001e0848723c */ /* 0x000fe20000041848 */
[----:B------:R-:W-:Y:S02]  /*4d40*/  FSEL R52, R52, -INF , !P3 ;  /* 0xff80000034347808 */ /* 0x000fe40005800000 */
[----:B------:R-:W-:Y:S02]  /*4d50*/  FSEL R23, R23, -INF , !P0 ;  /* 0xff80000017177808 */ /* 0x000fe40004000000 */
[----:B------:R-:W-:-:S02]  /*4d60*/  FSEL R214, R52, -INF , !P1 ;  /* 0xff80000034d67808 */ /* 0x000fc40004800000 */
[----:B------:R-:W-:Y:S02]  /*4d70*/  FSEL R22, R57, -INF , !P2 ;  /* 0xff80000039167808 */ /* 0x000fe40005000000 */
[-C--:B------:R-:W-:Y:S02]  /*4d80*/  ISETP.GT.AND P5, PT, R233, R3.reuse, PT ;  /* 0x00000003e900720c */ /* 0x080fe40003fa4270 */
[C---:B------:R-:W-:Y:S02]  /*4d90*/  ISETP.GE.AND P0, PT, R3.reuse, R232, PT ;  /* 0x000000e80300720c */ /* 0x040fe40003f06270 */
[C---:B------:R-:W-:Y:S02]  /*4da0*/  ISETP.GT.AND P3, PT, R40.reuse, R3, PT ;  /* 0x000000032800720c */ /* 0x040fe40003f64270 */
[----:B------:R-:W-:Y:S01]  /*4db0*/  ISETP.GE.AND P1, PT, R3, R228, PT ;  /* 0x000000e40300720c */ /* 0x000fe20003f26270 */
[----:B------:R-:W-:Y:S01]  /*4dc0*/  VIADD R3, R35, 0x28 ;  /* 0x0000002823037836 */ /* 0x000fe20000000000 */
[----:B------:R-:W-:-:S02]  /*4dd0*/  ISETP.GT.AND P2, PT, R40, R17, PT ;  /* 0x000000112800720c */ /* 0x000fc40003f44270 */
[----:B------:R-:W-:Y:S02]  /*4de0*/  FSEL R22, R22, -INF , !P4 ;  /* 0xff80000016167808 */ /* 0x000fe40006000000 */
[----:B------:R-:W-:Y:S02]  /*4df0*/  ISETP.GE.AND P4, PT, R17, R228, PT ;  /* 0x000000e41100720c */ /* 0x000fe40003f86270 */
[----:B------:R-:W-:Y:S02]  /*4e00*/  FSEL R54, R54, -INF , !P2 ;  /* 0xff80000036367808 */ /* 0x000fe40005000000 */
[----:B------:R-:W-:Y:S02]  /*4e10*/  FSEL R53, R53, -INF , !P5 ;  /* 0xff80000035357808 */ /* 0x000fe40006800000 */
[----:B------:R-:W-:Y:S02]  /*4e20*/  ISETP.GT.AND P2, PT, R233, R3, PT ;  /* 0x00000003e900720c */ /* 0x000fe40003f44270 */
[----:B------:R-:W-:-:S02]  /*4e30*/  FSEL R213, R54, -INF , !P4 ;  /* 0xff80000036d57808 */ /* 0x000fc40006000000 */
[----:B------:R-:W-:Y:S02]  /*4e40*/  FSEL R206, R53, -INF , !P0 ;  /* 0xff80000035ce7808 */ /* 0x000fe40004000000 */
[----:B------:R-:W-:Y:S02]  /*4e50*/  FSEL R55, R55, -INF , !P3 ;  /* 0xff80000037377808 */ /* 0x000fe40005800000 */
[C---:B------:R-:W-:Y:S02]  /*4e60*/  ISETP.GE.AND P5, PT, R3.reuse, R232, PT ;  /* 0x000000e80300720c */ /* 0x040fe40003fa6270 */
[----:B------:R-:W-:Y:S02]  /*4e70*/  ISETP.GT.AND P4, PT, R40, R3, PT ;  /* 0x000000032800720c */ /* 0x000fe40003f84270 */
[----:B------:R-:W-:Y:S01]  /*4e80*/  ISETP.GE.AND P0, PT, R3, R228, PT ;  /* 0x000000e40300720c */ /* 0x000fe20003f06270 */
        /* <DEDUP_REMOVED lines=9> */
[----:B------:R-:W-:Y:S01]  /*4f20*/  ISETP.GE.AND P5, PT, R5, R228, PT ;  /* 0x000000e40500720c */ /* 0x000fe20003fa6270 */
[----:B------:R-:W-:Y:S01]  /*4f30*/  VIADD R5, R35, 0x31 ;  /* 0x0000003123057836 */ /* 0x000fe20000000000 */
[----:B------:R-:W-:Y:S02]  /*4f40*/  ISETP.GT.AND P4, PT, R233, R3, PT ;  /* 0x00000003e900720c */ /* 0x000fe40003f84270 */
[----:B------:R-:W-:Y:S02]  /*4f50*/  FSEL R209, R50, -INF , !P0 ;  /* 0xff80000032d17808 */ /* 0x000fe40004000000 */
[----:B------:R-:W-:Y:S02]  /*4f60*/  FSEL R202, R49, -INF , !P2 ;  /* 0xff80000031ca7808 */ /* 0x000fe40005000000 */
[----:B------:R-:W-:-:S02]  /*4f70*/  ISETP.GE.AND P3, PT, R3, R232, PT ;  /* 0x000000e80300720c */ /* 0x000fc40003f66270 */
[----:B------:R-:W-:Y:S02]  /*4f80*/  ISETP.GT.AND P0, PT, R40, R3, PT ;  /* 0x000000032800720c */ /* 0x000fe40003f04270 */
[----:B------:R-:W-:Y:S01]  /*4f90*/  ISETP.GE.AND P2, PT, R3, R228, PT ;  /* 0x000000e40300720c */ /* 0x000fe20003f46270 */
[----:B------:R-:W-:Y:S01]  /*4fa0*/  VIADD R3, R35, 0x38 ;  /* 0x0000003823037836 */ /* 0x000fe20000000000 */
[----:B------:R-:W-:Y:S02]  /*4fb0*/  FSEL R44, R44, -INF , !P4 ;  /* 0xff8000002c2c7808 */ /* 0x000fe40006000000 */
[----:B------:R-:W-:Y:S02]  /*4fc0*/  ISETP.GT.AND P4, PT, R40, R5, PT ;  /* 0x000000052800720c */ /* 0x000fe40003f84270 */
[----:B------:R-:W-:Y:S02]  /*4fd0*/  FSEL R210, R44, -INF , !P3 ;  /* 0xff8000002cd27808 */ /* 0x000fe40005800000 */
[----:B------:R-:W-:-:S02]  /*4fe0*/  FSEL R47, R47, -INF , !P4 ;  /* 0xff8000002f2f7808 */ /* 0x000fc40006000000 */
[----:B------:R-:W-:Y:S02]  /*4ff0*/  ISETP.GT.AND P3, PT, R40, R3, PT ;  /* 0x000000032800720c */ /* 0x000fe40003f64270 */
[----:B------:R-:W-:Y:S02]  /*5000*/  ISETP.GT.AND P4, PT, R233, R35, PT ;  /* 0x00000023e900720c */ /* 0x000fe40003f84270 */
[----:B------:R-:W-:Y:S02]  /*5010*/  FSEL R51, R51, -INF , !P1 ;  /* 0xff80000033337808 */ /* 0x000fe40004800000 */
[----:B------:R-:W-:Y:S02]  /*5020*/  ISETP.GT.AND P1, PT, R233, R5, PT ;  /* 0x00000005e900720c */ /* 0x000fe40003f24270 */
[----:B------:R-:W-:Y:S02]  /*5030*/  FSEL R74, R74, -INF , !P3 ;  /* 0xff8000004a4a7808 */ /* 0x000fe40005800000 */
[----:B------:R-:W-:-:S02]  /*5040*/  ISETP.GE.AND P3, PT, R35, R232, PT ;  /* 0x000000e82300720c */ /* 0x000fc40003f66270 */
[----:B------:R-:W-:Y:S02]  /*5050*/  FSEL R4, R64, -INF , !P4 ;  /* 0xff80000040047808 */ /* 0x000fe40006000000 */
[----:B------:R-:W-:Y:S02]  /*5060*/  FSEL R46, R46, -INF , !P0 ;  /* 0xff8000002e2e7808 */ /* 0x000fe40004000000 */
[----:B------:R-:W-:Y:S02]  /*5070*/  FSEL R207, R51, -INF , !P5 ;  /* 0xff80000033cf7808 */ /* 0x000fe40006800000 */
[----:B------:R-:W-:Y:S02]  /*5080*/  ISETP.GE.AND P0, PT, R5, R232, PT ;  /* 0x000000e80500720c */ /* 0x000fe40003f06270 */
[----:B------:R-:W-:Y:S02]  /*5090*/  FSEL R45, R45, -INF , !P1 ;  /* 0xff8000002d2d7808 */ /* 0x000fe40004800000 */
[----:B------:R-:W-:-:S02]  /*50a0*/  ISETP.GT.AND P5, PT, R233, R3, PT ;  /* 0x00000003e900720c */ /* 0x000fc40003fa4270 */
[----:B------:R-:W-:Y:S02]  /*50b0*/  ISETP.GT.AND P4, PT, R40, R35, PT ;  /* 0x000000232800720c */ /* 0x000fe40003f84270 */
[----:B------:R-:W-:Y:S02]  /*50c0*/  FSEL R4, R4, -INF , !P3 ;  /* 0xff80000004047808 */ /* 0x000fe40005800000 */
[----:B------:R-:W-:Y:S02]  /*50d0*/  FSEL R72, R72, -INF , !P5 ;  /* 0xff80000048487808 */ /* 0x000fe40006800000 */
[----:B------:R-:W-:Y:S02]  /*50e0*/  FSEL R208, R45, -INF , !P0 ;  /* 0xff8000002dd07808 */ /* 0x000fe40004000000 */
[----:B------:R-:W-:Y:S02]  /*50f0*/  ISETP.GE.AND P1, PT, R5, R228, PT ;  /* 0x000000e40500720c */ /* 0x000fe40003f26270 */
        /* <DEDUP_REMOVED lines=45> */
[-C--:B------:R-:W-:Y:S01]  /*53d0*/  LEA R10, P0, R8, R237.reuse, 0x1 ;  /* 0x000000ed080a7211 */ /* 0x080fe200078008ff */
[----:B------:R-:W-:Y:S01]  /*53e0*/  IMAD.U32 R7, RZ, RZ, UR6 ;  /* 0x00000006ff077e24 */ /* 0x000fe2000f8e00ff */
[----:B------:R-:W-:Y:S01]  /*53f0*/  UIADD3.X UR12, UPT, UPT, UR29, UR6, URZ, UP0, !UPT ;  /* 0x000000061d0c7290 */ /* 0x000fe200087fe4ff */
[-C--:B------:R-:W-:Y:S01]  /*5400*/  LEA.HI.X R17, R18, R236.reuse, R9, 0x1, P1 ;  /* 0x000000ec12117211 */ /* 0x080fe200008f0c09 */
[----:B------:R-:W-:Y:S02]  /*5410*/  ULEA UR7, UP0, UR10, UR7, 0x5 ;  /* 0x000000070a077291 */ /* 0x000fe4000f8028ff */
[----:B------:R-:W-:Y:S01]  /*5420*/  LEA.HI.X R11, R8, R236, R7, 0x1, P0 ;  /* 0x000000ec080b7211 */ /* 0x000fe200000f0c07 */
[----:B------:R-:W-:Y:S01]  /*5430*/  IMAD.U32 R8, RZ, RZ, UR15 ;  /* 0x0000000fff087e24 */ /* 0x000fe2000f8e00ff */
[----:B------:R-:W-:Y:S01]  /*5440*/  ULEA.HI.X UR6, UR10, UR6, UR11, 0x5, UP0 ;  /* 0x000000060a067291 */ /* 0x000fe200080f2c0b */
[----:B-1----:R-:W-:Y:S01]  /*5450*/  ISETP.GE.AND P3, PT, R217, UR4, PT ;  /* 0x00000004d9007c0c */ /* 0x002fe2000bf66270 */
[----:B------:R-:W-:Y:S01]  /*5460*/  IMAD.U32 R9, RZ, RZ, UR12 ;  /* 0x0000000cff097e24 */ /* 0x000fe2000f8e00ff */
[----:B------:R-:W-:Y:S01]  /*5470*/  ISETP.GE.AND P2, PT, R248, UR4, PT ;  /* 0x00000004f8007c0c */ /* 0x000fe2000bf46270 */
[----:B------:R-:W-:Y:S01]  /*5480*/  IMAD.U32 R7, RZ, RZ, UR7 ;  /* 0x00000007ff077e24 */ /* 0x000fe2000f8e00ff */
[----:B------:R-:W-:-:S02]  /*5490*/  LEA R18, P0, R8, R237, 0x1 ;  /* 0x000000ed08127211 */ /* 0x000fc400078008ff */
        /* <DEDUP_REMOVED lines=87> */
.L_x_243:
[----:B------:R-:W-:Y:S01]  /*5a10*/  FSEL R194, R75, -INF , !P5 ;  /* 0xff8000004bc27808 */ /* 0x000fe20006800000 */
[----:B------:R-:W2:Y:S01]  /*5a20*/  SHFL.BFLY PT, R8, R3, 0x2, 0x1f ;  /* 0x0c401f0003087f89 */ /* 0x000ea200000e0000 */
[----:B------:R-:W-:Y:S01]  /*5a30*/  FMNMX3.FTZ R7, R6, R197, R195, !PT ;  /* 0x000000c506077276 */ /* 0x000fe200078100c3 */
[----:B------:R-:W3:Y:S01]  /*5a40*/  LDCU UR12, c[0x0][0x45c] ;  /* 0x00008b80ff0c77ac */ /* 0x000ee20008000800 */
[----:B------:R-:W-:Y:S02]  /*5a50*/  LOP3.LUT R220, R167, 0x200, R84, 0xf8, !PT ;  /* 0x00000200a7dc7812 */ /* 0x000fe400078ef854 */
[----:B-1----:R-:W-:Y:S01]  /*5a60*/  FMNMX.FTZ R10, R194, R7, !PT ;  /* 0x00000007c20a7209 */ /* 0x002fe20007810000 */
[----:B------:R-:W-:Y:S01]  /*5a70*/  UISETP.GT.U32.AND UP0, UPT, UR13, UR18, UPT ;  /* 0x000000120d00728c */ /* 0x000fe2000bf04070 */
[----:B------:R-:W-:-:S03]  /*5a80*/  LEA R220, R220, UR5, 0x1 ;  /* 0x00000005dcdc7c11 */ /* 0x000fc6000f8e08ff */
[----:B------:R-:W1:Y:S01]  /*5a90*/  SHFL.BFLY PT, R7, R10, 0x2, 0x1f ;  /* 0x0c401f000a077f89 */ /* 0x000e6200000e0000 */
[-C--:B------:R-:W-:Y:S02]  /*5aa0*/  IADD3 R193, PT, PT, R85, R220.reuse, RZ ;  /* 0x000000dc55c17210 */ /* 0x080fe40007ffe0ff */
[----:B------:R-:W-:Y:S01]  /*5ab0*/  IADD3 R218, PT, PT, R165, R220, RZ ;  /* 0x000000dca5da7210 */ /* 0x000fe20007ffe0ff */
[----:B------:R-:W-:Y:S03]  /*5ac0*/  LDSM.16.MT88.4 R156, [R220+0x10000] ;  /* 0x01000000dc9c783b */ /* 0x000fe60000004200 */
[----:B------:R-:W-:Y:S01]  /*5ad0*/  IADD3 R192, PT, PT, R85, R218, RZ ;  /* 0x000000da55c07210 */ /* 0x000fe20007ffe0ff */
[----:B------:R-:W-:Y:S04]  /*5ae0*/  LDSM.16.MT88.4 R48, [R193+0x12000] ;  /* 0x01200000c130783b */ /* 0x000fe80000004200 */
[----:B------:R-:W-:Y:S01]  /*5af0*/  LDSM.16.MT88.4 R148, [R193+0x10000] ;  /* 0x01000000c194783b */ /* 0x000fe20000004200 */
[----:B--2---:R-:W-:-:S03]  /*5b00*/  FMNMX.FTZ R9, R3, R8, !PT ;  /* 0x0000000803097209 */ /* 0x004fc60007810000 */
[----:B------:R-:W-:Y:S04]  /*5b10*/  LDSM.16.MT88.4 R80, [R193+0x14000] ;  /* 0x01400000c150783b */ /* 0x000fe80000004200 */
[----:B------:R-:W2:Y:S01]  /*5b20*/  SHFL.BFLY PT, R164, R9, 0x1, 0x1f ;  /* 0x0c201f0009a47f89 */ /* 0x000ea200000e0000 */
[----:B-1----:R-:W-:-:S03]  /*5b30*/  FMNMX.FTZ R7, R10, R7, !PT ;  /* 0x000000070a077209 */ /* 0x002fc60007810000 */
[----:B------:R-:W-:Y:S04]  /*5b40*/  LDSM.16.MT88.4 R112, [R193+0x16000] ;  /* 0x01600000c170783b */ /* 0x000fe80000004200 */
[----:B------:R-:W1:Y:S04]  /*5b50*/  SHFL.BFLY PT, R6, R7, 0x1, 0x1f ;  /* 0x0c201f0007067f89 */ /* 0x000e6800000e0000 */
[----:B------:R-:W4:Y:S04]  /*5b60*/  LDSM.16.MT88.4 R140, [R218+0x10000] ;  /* 0x01000000da8c783b */ /* 0x000f280000004200 */
[----:B------:R-:W5:Y:S04]  /*5b70*/  LDSM.16.MT88.4 R132, [R192+0x10000] ;  /* 0x01000000c084783b */ /* 0x000f680000004200 */
[----:B------:R-:W5:Y:S01]  /*5b80*/  LDSM.16.MT88.4 R40, [R220+0x12000] ;  /* 0x01200000dc28783b */ /* 0x000f620000004200 */
[----:B--2---:R-:W-:-:S03]  /*5b90*/  FMNMX.FTZ R164, R9, R164, !PT ;  /* 0x000000a409a47209 */ /* 0x004fc60007810000 */
[----:B------:R-:W2:Y:S01]  /*5ba0*/  LDSM.16.MT88.4 R56, [R218+0x12000] ;  /* 0x01200000da38783b */ /* 0x000ea20000004200 */
[C---:B------:R-:W-:Y:S01]  /*5bb0*/  FSETP.NEU.FTZ.AND P0, PT, R164.reuse, -INF , PT ;  /* 0xff800000a400780b */ /* 0x040fe20003f1d000 */
[----:B---3--:R-:W-:Y:S02]  /*5bc0*/  FMUL.FTZ R203, R164, UR12 ;  /* 0x0000000ca4cb7c20 */ /* 0x008fe40008410000 */
[----:B------:R-:W3:Y:S01]  /*5bd0*/  LDSM.16.MT88.4 R64, [R192+0x12000] ;  /* 0x01200000c040783b */ /* 0x000ee20000004200 */
[----:B-1----:R-:W-:-:S03]  /*5be0*/  FMNMX.FTZ R3, R7, R6, !PT ;  /* 0x0000000607037209 */ /* 0x002fc60007810000 */
[----:B------:R-:W1:Y:S01]  /*5bf0*/  LDSM.16.MT88.4 R72, [R220+0x14000] ;  /* 0x01400000dc48783b */ /* 0x000e620000004200 */
[----:B------:R-:W-:Y:S02]  /*5c00*/  FSEL R203, R203, RZ, P0 ;  /* 0x000000ffcbcb7208 */ /* 0x000fe40000000000 */
[C---:B------:R-:W-:Y:S01]  /*5c10*/  FSETP.NEU.FTZ.AND P0, PT, R3.reuse, -INF , PT ;  /* 0xff8000000300780b */ /* 0x040fe20003f1d000 */
[----:B------:R-:W-:Y:S01]  /*5c20*/  FMUL.FTZ R196, R3, UR12 ;  /* 0x0000000c03c47c20 */ /* 0x000fe20008410000 */
[----:B------:R-:W1:Y:S01]  /*5c30*/  LDSM.16.MT88.4 R88, [R218+0x14000] ;  /* 0x01400000da58783b */ /* 0x000e620000004200 */
[--C-:B------:R-:W-:Y:S01]  /*5c40*/  FFMA.FTZ R191, R4, UR12, -R203.reuse ;  /* 0x0000000c04bf7c23 */ /* 0x100fe200080108cb */
[--C-:B------:R-:W-:Y:S01]  /*5c50*/  FFMA.FTZ R190, R32, UR12, -R203.reuse ;  /* 0x0000000c20be7c23 */ /* 0x100fe200080108cb */
[--C-:B------:R-:W-:Y:S01]  /*5c60*/  FFMA.FTZ R187, R34, UR12, -R203.reuse ;  /* 0x0000000c22bb7c23 */ /* 0x100fe200080108cb */
[----:B------:R-:W-:Y:S01]  /*5c70*/  FSEL R196, R196, RZ, P0 ;  /* 0x000000ffc4c47208 */ /* 0x000fe20000000000 */
[----:B------:R-:W1:Y:S01]  /*5c80*/  LDSM.16.MT88.4 R96, [R192+0x14000] ;  /* 0x01400000c060783b */ /* 0x000e620000004200 */
[--C-:B------:R-:W-:Y:S01]  /*5c90*/  FFMA.FTZ R186, R36, UR12, -R203.reuse ;  /* 0x0000000c24ba7c23 */ /* 0x100fe200080108cb */
[----:B------:R-:W-:Y:S01]  /*5ca0*/  MUFU.EX2 R191, R191 ;  /* 0x000000bf00bf7308 */ /* 0x000fe20000000800 */
[--C-:B------:R-:W-:Y:S01]  /*5cb0*/  FFMA.FTZ R183, R12, UR12, -R203.reuse ;  /* 0x0000000c0cb77c23 */ /* 0x100fe200080108cb */
[--C-:B------:R-:W-:Y:S01]  /*5cc0*/  FFMA.FTZ R189, R5, UR12, -R196.reuse ;  /* 0x0000000c05bd7c23 */ /* 0x100fe200080108c4 */
[----:B------:R-:W1:Y:S01]  /*5cd0*/  LDSM.16.MT88.4 R104, [R220+0x16000] ;  /* 0x01600000dc68783b */ /* 0x000e620000004200 */
[--C-:B------:R-:W-:Y:S01]  /*5ce0*/  FFMA.FTZ R188, R33, UR12, -R196.reuse ;  /* 0x0000000c21bc7c23 */ /* 0x100fe200080108c4 */
[--C-:B------:R-:W-:Y:S01]  /*5cf0*/  FFMA.FTZ R185, R37, UR12, -R196.reuse ;  /* 0x0000000c25b97c23 */ /* 0x100fe200080108c4 */
[--C-:B------:R-:W-:Y:S01]  /*5d00*/  FFMA.FTZ R184, R39, UR12, -R196.reuse ;  /* 0x0000000c27b87c23 */ /* 0x100fe200080108c4 */
[----:B------:R-:W1:Y:S01]  /*5d10*/  LDSM.16.MT88.4 R120, [R218+0x16000] ;  /* 0x01600000da78783b */ /* 0x000e620000004200 */
[----:B------:R-:W4:Y:S01]  /*5d20*/  MUFU.EX2 R190, R190 ;  /* 0x000000be00be7308 */ /* 0x000f220000000800 */
[--C-:B------:R-:W-:Y:S01]  /*5d30*/  FFMA.FTZ R182, R20, UR12, -R203.reuse ;  /* 0x0000000c14b67c23 */ /* 0x100fe200080108cb */
[--C-:B------:R-:W-:Y:S01]  /*5d40*/  FFMA.FTZ R179, R14, UR12, -R203.reuse ;  /* 0x0000000c0eb37c23 */ /* 0x100fe200080108cb */
[----:B------:R-:W1:Y:S01]  /*5d50*/  LDSM.16.MT88.4 R4, [R192+0x16000] ;  /* 0x01600000c004783b */ /* 0x000e620000004200 */
[----:B------:R-:W-:Y:S01]  /*5d60*/  MUFU.EX2 R187, R187 ;  /* 0x000000bb00bb7308 */ /* 0x000fe20000000800 */
[--C-:B------:R-:W-:Y:S01]  /*5d70*/  FFMA.FTZ R178, R22, UR12, -R203.reuse ;  /* 0x0000000c16b27c23 */ /* 0x100fe200080108cb */
[--C-:B------:R-:W-:Y:S01]  /*5d80*/  FFMA.FTZ R181, R13, UR12, -R196.reuse ;  /* 0x0000000c0db57c23 */ /* 0x100fe200080108c4 */
[----:B------:R-:W1:Y:S01]  /*5d90*/  LDSM.16.MT88.4 R16, [R193+0x12800] ;  /* 0x01280000c110783b */ /* 0x000e620000004200 */
[----:B------:R-:W5:Y:S01]  /*5da0*/  MUFU.EX2 R186, R186 ;  /* 0x000000ba00ba7308 */ /* 0x000f620000000800 */
[--C-:B------:R-:W-:Y:S01]  /*5db0*/  FFMA.FTZ R180, R15, UR12, -R196.reuse ;  /* 0x0000000c0fb47c23 */ /* 0x100fe200080108c4 */
[--C-:B------:R-:W-:Y:S01]  /*5dc0*/  FFMA.FTZ R177, R21, UR12, -R196.reuse ;  /* 0x0000000c15b17c23 */ /* 0x100fe200080108c4 */
[--C-:B------:R-:W-:Y:S01]  /*5dd0*/  FFMA.FTZ R176, R23, UR12, -R196.reuse ;  /* 0x0000000c17b07c23 */ /* 0x100fe200080108c4 */
[----:B------:R-:W-:Y:S01]  /*5de0*/  MUFU.EX2 R189, R189 ;  /* 0x000000bd00bd7308 */ /* 0x000fe20000000800 */
[----:B------:R-:W1:Y:S01]  /*5df0*/  LDSM.16.MT88.4 R12, [R193+0x14800] ;  /* 0x01480000c10c783b */ /* 0x000e620000004200 */
[----:B----4-:R-:W-:Y:S01]  /*5e00*/  F2FP.BF16.F32.PACK_AB R128, R190, R191 ;  /* 0x000000bfbe80723e */ /* 0x010fe200000010ff */
[--C-:B------:R-:W-:Y:S01]  /*5e10*/  FFMA.FTZ R201, R214, UR12, -R203.reuse ;  /* 0x0000000cd6c97c23 */ /* 0x100fe200080108cb */
[----:B------:R-:W4:Y:S01]  /*5e20*/  MUFU.EX2 R188, R188 ;  /* 0x000000bc00bc7308 */ /* 0x000f220000000800 */
[----:B------:R-:W1:Y:S01]  /*5e30*/  LDSM.16.MT88.4 R8, [R220+0x10800] ;  /* 0x01080000dc08783b */ /* 0x000e620000004200 */
[--C-:B------:R-:W-:Y:S01]  /*5e40*/  FFMA.FTZ R205, R200, UR12, -R203.reuse ;  /* 0x0000000cc8cd7c23 */ /* 0x100fe200080108cb */
[--C-:B------:R-:W-:Y:S01]  /*5e50*/  FFMA.FTZ R202, R202, UR12, -R203.reuse ;  /* 0x0000000ccaca7c23 */ /* 0x100fe200080108cb */
[----:B------:R-:W-:Y:S01]  /*5e60*/  MUFU.EX2 R185, R185 ;  /* 0x000000b900b97308 */ /* 0x000fe20000000800 */
[----:B------:R-:W1:Y:S01]  /*5e70*/  LDSM.16.MT88.4 R20, [R193+0x16800] ;  /* 0x01680000c114783b */ /* 0x000e620000004200 */
[----:B-----5:R-:W-:Y:S01]  /*5e80*/  F2FP.BF16.F32.PACK_AB R130, R186, R187 ;  /* 0x000000bbba82723e */ /* 0x020fe200000010ff */
[--C-:B------:R-:W-:Y:S01]  /*5e90*/  FFMA.FTZ R214, R209, UR12, -R196.reuse ;  /* 0x0000000cd1d67c23 */ /* 0x100fe200080108c4 */
[----:B------:R-:W5:Y:S01]  /*5ea0*/  MUFU.EX2 R184, R184 ;  /* 0x000000b800b87308 */ /* 0x000f620000000800 */
[----:B------:R-:W-:Y:S01]  /*5eb0*/  LDSM.16.MT88.4 R24, [R193+0x10800] ;  /* 0x01080000c118783b */ /* 0x000fe20000004200 */
[--C-:B------:R-:W-:Y:S01]  /*5ec0*/  FFMA.FTZ R207, R207, UR12, -R196.reuse ;  /* 0x0000000ccfcf7c23 */ /* 0x100fe200080108c4 */
[--C-:B------:R-:W-:Y:S01]  /*5ed0*/  FFMA.FTZ R251, R194, UR12, -R196.reuse ;  /* 0x0000000cc2fb7c23 */ /* 0x100fe200080108c4 */
[----:B------:R-:W-:Y:S01]  /*5ee0*/  MUFU.EX2 R183, R183 ;  /* 0x000000b700b77308 */ /* 0x000fe20000000800 */
[----:B------:R-:W-:Y:S01]  /*5ef0*/  LDSM.16.MT88.4 R28, [R220+0x14800] ;  /* 0x01480000dc1c783b */ /* 0x000fe20000004200 */
[----:B----4-:R-:W-:Y:S01]  /*5f00*/  F2FP.BF16.F32.PACK_AB R129, R188, R189 ;  /* 0x000000bdbc81723e */ /* 0x010fe200000010ff */
[----:B------:R-:W-:Y:S01]  /*5f10*/  FFMA.FTZ R210, R210, UR12, -R203 ;  /* 0x0000000cd2d27c23 */ /* 0x000fe200080108cb */
[----:B------:R-:W4:Y:S01]  /*5f20*/  MUFU.EX2 R182, R182 ;  /* 0x000000b600b67308 */ /* 0x000f220000000800 */
[----:B------:R-:W-:Y:S01]  /*5f30*/  LDSM.16.MT88.4 R172, [R192+0x10800] ;  /* 0x01080000c0ac783b */ /* 0x000fe20000004200 */
[----:B------:R-:W-:Y:S01]  /*5f40*/  FFMA.FTZ R195, R195, UR12, -R196 ;  /* 0x0000000cc3c37c23 */ /* 0x000fe200080108c4 */
[----:B------:R-:W-:Y:S01]  /*5f50*/  FADD.FTZ R190, R191, R190 ;  /* 0x000000bebfbe7221 */ /* 0x000fe20000010000 */
[----:B------:R-:W-:Y:S01]  /*5f60*/  MUFU.EX2 R179, R179 ;  /* 0x000000b300b37308 */ /* 0x000fe20000000800 */
[----:B------:R-:W-:Y:S01]  /*5f70*/  LDSM.16.MT88.4 R168, [R220+0x12800] ;  /* 0x01280000dca8783b */ /* 0x000fe20000004200 */
[----:B-----5:R-:W-:Y:S01]  /*5f80*/  F2FP.BF16.F32.PACK_AB R131, R184, R185 ;  /* 0x000000b9b883723e */ /* 0x020fe200000010ff */
[----:B------:R-:W-:Y:S01]  /*5f90*/  FADD.FTZ R188, R189, R188 ;  /* 0x000000bcbdbc7221 */ /* 0x000fe20000010000 */
[----:B------:R-:W-:Y:S01]  /*5fa0*/  MUFU.EX2 R178, R178 ;  /* 0x000000b200b27308 */ /* 0x000fe20000000800 */
[----:B------:R-:W-:Y:S01]  /*5fb0*/  LDSM.16.MT88.4 R32, [R218+0x12800] ;  /* 0x01280000da20783b */ /* 0x000fe20000004200 */
[----:B------:R-:W-:Y:S01]  /*5fc0*/  FADD.FTZ R187, R187, R190 ;  /* 0x000000bebbbb7221 */ /* 0x000fe20000010000 */
[----:B------:R-:W-:Y:S01]  /*5fd0*/  FADD.FTZ R185, R185, R188 ;  /* 0x000000bcb9b97221 */ /* 0x000fe20000010000 */
[----:B------:R-:W-:Y:S01]  /*5fe0*/  MUFU.EX2 R181, R181 ;  /* 0x000000b500b57308 */ /* 0x000fe20000000800 */
[C---:B------:R-:W-:Y:S01]  /*5ff0*/  HMMA.16816.F32.BF16 R44, R128.reuse, R48, RZ ;  /* 0x00000030802c723c */ /* 0x040fe200000418ff */
[----:B------:R-:W-:Y:S01]  /*6000*/  FADD.FTZ R186, R186, R187 ;  /* 0x000000bbbaba7221 */ /* 0x000fe20000010000 */
[----:B------:R-:W-:Y:S01]  /*6010*/  FADD.FTZ R184, R184, R185 ;  /* 0x000000b9b8b87221 */ /* 0x000fe20000010000 */
[----:B------:R-:W5:Y:S04]  /*6020*/  MUFU.EX2 R180, R180 ;  /* 0x000000b400b47308 */ /* 0x000f680000000800 */
[----:B------:R-:W-:Y:S01]  /*6030*/  MUFU.EX2 R177, R177 ;  /* 0x000000b100b17308 */ /* 0x000fe20000000800 */
[C---:B------:R-:W-:Y:S03]  /*6040*/  HMMA.16816.F32.BF16 R48, R128.reuse, R50, RZ ;  /* 0x000000328030723c */ /* 0x040fe600000418ff */
[----:B------:R-:W5:Y:S04]  /*6050*/  MUFU.EX2 R176, R176 ;  /* 0x000000b000b07308 */ /* 0x000f680000000800 */
        /* <DEDUP_REMOVED lines=8> */
[----:B------:R2:W-:Y:S04]  /*60e0*/  MUFU.EX2 R194, R195 ;  /* 0x000000c300c27308 */ /* 0x0005e80000000800 */
[----:B------:R-:W-:Y:S01]  /*60f0*/  MUFU.EX2 R251, R251 ;  /* 0x000000fb00fb7308 */ /* 0x000fe20000000800 */
[C---:B------:R-:W-:Y:S08]  /*6100*/  HMMA.16816.F32.BF16 R160, R128.reuse, R156, RZ ;  /* 0x0000009c80a0723c */ /* 0x040ff000000418ff */
[----:B------:R-:W-:Y:S01]  /*6110*/  HMMA.16816.F32.BF16 R144, R128, R140, RZ ;  /* 0x0000008c8090723c */ /* 0x000fe200000418ff */
[----:B--2---:R-:W-:-:S07]  /*6120*/  IADD3 R195, PT, PT, R165, R220, RZ ;  /* 0x000000dca5c37210 */ /* 0x004fce0007ffe0ff */
[C---:B------:R-:W-:Y:S08]  /*6130*/  HMMA.16816.F32.BF16 R136, R128.reuse, R132, RZ ;  /* 0x000000848088723c */ /* 0x040ff000000418ff */
[C---:B------:R-:W-:Y:S08]  /*6140*/  HMMA.16816.F32.BF16 R36, R128.reuse, R40, RZ ;  /* 0x000000288024723c */ /* 0x040ff000000418ff */
[C---:B------:R-:W-:Y:S08]  /*6150*/  HMMA.16816.F32.BF16 R52, R128.reuse, R56, RZ ;  /* 0x000000388034723c */ /* 0x040ff000000418ff */
[C---:B---3--:R-:W-:Y:S08]  /*6160*/  HMMA.16816.F32.BF16 R60, R128.reuse, R64, RZ ;  /* 0x00000040803c723c */ /* 0x048ff000000418ff */
[C---:B-1----:R-:W-:Y:S08]  /*6170*/  HMMA.16816.F32.BF16 R68, R128.reuse, R72, RZ ;  /* 0x000000488044723c */ /* 0x042ff000000418ff */
        /* <DEDUP_REMOVED lines=19> */
[----:B----4-:R-:W-:Y:S01]  /*62b0*/  F2FP.BF16.F32.PACK_AB R4, R182, R183 ;  /* 0x000000b7b604723e */ /* 0x010fe200000010ff */
[----:B------:R-:W-:Y:S01]  /*62c0*/  FADD.FTZ R183, R183, R186 ;  /* 0x000000bab7b77221 */ /* 0x000fe20000010000 */
[----:B-----5:R-:W-:Y:S01]  /*62d0*/  F2FP.BF16.F32.PACK_AB R5, R180, R181 ;  /* 0x000000b5b405723e */ /* 0x020fe200000010ff */
[----:B------:R-:W-:-:S02]  /*62e0*/  FADD.FTZ R181, R181, R184 ;  /* 0x000000b8b5b57221 */ /* 0x000fc40000010000 */
[----:B------:R-:W-:Y:S02]  /*62f0*/  FADD.FTZ R182, R182, R183 ;  /* 0x000000b7b6b67221 */ /* 0x000fe40000010000 */
[----:B------:R-:W-:Y:S01]  /*6300*/  HMMA.16816.F32.BF16 R128, R128, R6, RZ ;  /* 0x000000068080723c */ /* 0x000fe200000418ff */
[----:B------:R-:W-:Y:S01]  /*6310*/  F2FP.BF16.F32.PACK_AB R6, R178, R179 ;  /* 0x000000b3b206723e */ /* 0x000fe200000010ff */
[----:B------:R-:W-:Y:S01]  /*6320*/  FADD.FTZ R180, R180, R181 ;  /* 0x000000b5b4b47221 */ /* 0x000fe20000010000 */
[----:B------:R-:W-:Y:S01]  /*6330*/  F2FP.BF16.F32.PACK_AB R7, R176, R177 ;  /* 0x000000b1b007723e */ /* 0x000fe200000010ff */
[----:B------:R-:W-:-:S04]  /*6340*/  FADD.FTZ R179, R179, R182 ;  /* 0x000000b6b3b37221 */ /* 0x000fc80000010000 */
[----:B------:R-:W-:Y:S02]  /*6350*/  FADD.FTZ R178, R178, R179 ;  /* 0x000000b3b2b27221 */ /* 0x000fe40000010000 */
[C---:B------:R-:W-:Y:S08]  /*6360*/  HMMA.16816.F32.BF16 R44, R4.reuse, R16, R44 ;  /* 0x00000010042c723c */ /* 0x040ff0000004182c */
        /* <DEDUP_REMOVED lines=23> */
[----:B----4-:R-:W-:Y:S01]  /*64e0*/  HMMA.16816.F32.BF16 R92, R4, R20, R92 ;  /* 0x00000014045c723c */ /* 0x010fe2000004185c */
[----:B------:R-:W-:Y:S01]  /*64f0*/  FFMA.FTZ R20, R206, UR12, -R203 ;  /* 0x0000000cce147c23 */ /* 0x000fe200080108cb */
[----:B------:R-:W-:-:S03]  /*6500*/  FFMA.FTZ R206, R213, UR12, -R196 ;  /* 0x0000000cd5ce7c23 */ /* 0x000fc600080108c4 */
[----:B------:R-:W4:Y:S03]  /*6510*/  MUFU.EX2 R200, R20 ;  /* 0x0000001400c87308 */ /* 0x000f260000000800 */
[----:B------:R-:W-:Y:S01]  /*6520*/  HMMA.16816.F32.BF16 R68, R4, R28, R68 ;  /* 0x0000001c0444723c */ /* 0x000fe20000041844 */
[----:B------:R-:W-:Y:S01]  /*6530*/  FFMA.FTZ R28, R211, UR12, -R196 ;  /* 0x0000000cd31c7c23 */ /* 0x000fe200080108c4 */
[----:B------:R-:W-:Y:S01]  /*6540*/  MUFU.EX2 R206, R206 ;  /* 0x000000ce00ce7308 */ /* 0x000fe20000000800 */
[----:B------:R-:W-:-:S03]  /*6550*/  IADD3 R211, PT, PT, R165, R220, RZ ;  /* 0x000000dca5d37210 */ /* 0x000fc60007ffe0ff */
[----:B------:R5:W4:Y:S02]  /*6560*/  MUFU.EX2 R209, R28 ;  /* 0x0000001c00d17308 */ /* 0x000b240000000800 */
        /* <DEDUP_REMOVED lines=14> */
[C---:B------:R-:W-:Y:S08]  /*6650*/  HMMA.16816.F32.BF16 R84, R4.reuse, R24, R84 ;  /* 0x000000180454723c */ /* 0x040ff00000041854 */
[C---:B------:R-:W-:Y:S01]  /*6660*/  HMMA.16816.F32.BF16 R88, R4.reuse, R26, R88 ;  /* 0x0000001a0458723c */ /* 0x040fe20000041858 */
[----:B------:R-:W-:Y:S07]  /*6670*/  LDSM.16.MT88.4 R24, [R193+0x11000] ;  /* 0x01100000c118783b */ /* 0x000fee0000004200 */
[C---:B------:R-:W-:Y:S01]  /*6680*/  HMMA.16816.F32.BF16 R96, R4.reuse, R22, R96 ;  /* 0x000000160460723c */ /* 0x040fe20000041860 */
[----:B------:R-:W5:Y:S07]  /*6690*/  LDSM.16.MT88.4 R20, [R193+0x17000] ;  /* 0x01700000c114783b */ /* 0x000f6e0000004200 */
[C---:B--2---:R-:W-:Y:S08]  /*66a0*/  HMMA.16816.F32.BF16 R124, R4.reuse, R12, R124 ;  /* 0x0000000c047c723c */ /* 0x044ff0000004187c */
[----:B------:R-:W-:Y:S01]  /*66b0*/  HMMA.16816.F32.BF16 R128, R4, R14, R128 ;  /* 0x0000000e0480723c */ /* 0x000fe20000041880 */
[----:B----4-:R-:W-:Y:S01]  /*66c0*/  F2FP.BF16.F32.PACK_AB R4, R200, R201 ;  /* 0x000000c9c804723e */ /* 0x010fe200000010ff */
[----:B------:R-:W-:Y:S01]  /*66d0*/  LDSM.16.MT88.4 R12, [R211+0x11000] ;  /* 0x01100000d30c783b */ /* 0x000fe20000004200 */
[----:B------:R-:W-:Y:S01]  /*66e0*/  F2FP.BF16.F32.PACK_AB R5, R209, R206 ;  /* 0x000000ced105723e */ /* 0x000fe200000010ff */
[----:B------:R-:W-:Y:S01]  /*66f0*/  FADD.FTZ R201, R201, R178 ;  /* 0x000000b2c9c97221 */ /* 0x000fe20000010000 */
[----:B------:R-:W-:-:S02]  /*6700*/  F2FP.BF16.F32.PACK_AB R6, R202, R205 ;  /* 0x000000cdca06723e */ /* 0x000fc400000010ff */
[----:B------:R-:W-:Y:S01]  /*6710*/  F2FP.BF16.F32.PACK_AB R7, R207, R214 ;  /* 0x000000d6cf07723e */ /* 0x000fe200000010ff */
[----:B------:R-:W-:-:S06]  /*6720*/  FADD.FTZ R200, R200, R201 ;  /* 0x000000c9c8c87221 */ /* 0x000fcc0000010000 */
[C---:B---3--:R-:W-:Y:S08]  /*6730*/  HMMA.16816.F32.BF16 R44, R4.reuse, R8, R44 ;  /* 0x00000008042c723c */ /* 0x048ff0000004182c */
[C---:B------:R-:W-:Y:S01]  /*6740*/  HMMA.16816.F32.BF16 R48, R4.reuse, R10, R48 ;  /* 0x0000000a0430723c */ /* 0x040fe20000041830 */
[----:B------:R2:W3:Y:S07]  /*6750*/  LDSM.16.MT88.4 R8, [R211+0x13000] ;  /* 0x01300000d308783b */ /* 0x0004ee0000004200 */
[C---:B-1----:R-:W-:Y:S08]  /*6760*/  HMMA.16816.F32.BF16 R76, R4.reuse, R16, R76 ;  /* 0x00000010044c723c */ /* 0x042ff0000004184c */
[C---:B------:R-:W-:Y:S01]  /*6770*/  HMMA.16816.F32.BF16 R80, R4.reuse, R18, R80 ;  /* 0x000000120450723c */ /* 0x040fe20000041850 */
[----:B------:R-:W1:Y:S07]  /*6780*/  LDSM.16.MT88.4 R16, [R192+0x11000] ;  /* 0x01100000c010783b */ /* 0x000e6e0000004200 */
[----:B-----5:R-:W-:Y:S01]  /*6790*/  HMMA.16816.F32.BF16 R108, R4, R20, R108 ;  /* 0x00000014046c723c */ /* 0x020fe2000004186c */
[----:B--2---:R-:W-:-:S02]  /*67a0*/  FFMA.FTZ R211, R208, UR12, -R203 ;  /* 0x0000000cd0d37c23 */ /* 0x004fc400080108cb */
[----:B------:R-:W-:Y:S04]  /*67b0*/  MUFU.EX2 R208, R210 ;  /* 0x000000d200d07308 */ /* 0x000fe80000000800 */
[----:B------:R-:W2:Y:S01]  /*67c0*/  MUFU.EX2 R211, R211 ;  /* 0x000000d300d37308 */ /* 0x000ea20000000800 */
[C---:B------:R-:W-:Y:S01]  /*67d0*/  HMMA.16816.F32.BF16 R112, R4.reuse, R22, R112 ;  /* 0x000000160470723c */ /* 0x040fe20000041870 */
[----:B------:R-:W-:Y:S07]  /*67e0*/  LDSM.16.MT88.4 R20, [R220+0x15000] ;  /* 0x01500000dc14783b */ /* 0x000fee0000004200 */
[C---:B------:R-:W-:Y:S08]  /*67f0*/  HMMA.16816.F32.BF16 R152, R4.reuse, R24, R152 ;  /* 0x000000180498723c */ /* 0x040ff00000041898 */
[C---:B---3--:R-:W-:Y:S08]  /*6800*/  HMMA.16816.F32.BF16 R52, R4.reuse, R8, R52 ;  /* 0x000000080434723c */ /* 0x048ff00000041834 */
[C---:B------:R-:W-:Y:S01]  /*6810*/  HMMA.16816.F32.BF16 R56, R4.reuse, R10, R56 ;  /* 0x0000000a0438723c */ /* 0x040fe20000041838 */
[----:B------:R-:W3:Y:S07]  /*6820*/  LDSM.16.MT88.4 R8, [R220+0x17000] ;  /* 0x01700000dc08783b */ /* 0x000eee0000004200 */
        /* <DEDUP_REMOVED lines=8> */
[C---:B---3--:R-:W-:Y:S08]  /*68b0*/  HMMA.16816.F32.BF16 R100, R4.reuse, R8, R100 ;  /* 0x000000080464723c */ /* 0x048ff00000041864 */
[C---:B------:R-:W-:Y:S01]  /*68c0*/  HMMA.16816.F32.BF16 R104, R4.reuse, R10, R104 ;  /* 0x0000000a0468723c */ /* 0x040fe20000041868 */
[----:B------:R-:W3:Y:S07]  /*68d0*/  LDSM.16.MT88.4 R8, [R193+0x13800] ;  /* 0x01380000c108783b */ /* 0x000eee0000004200 */
[----:B------:R-:W-:Y:S01]  /*68e0*/  HMMA.16816.F32.BF16 R68, R4, R20, R68 ;  /* 0x000000140444723c */ /* 0x000fe20000041844 */
[--C-:B------:R-:W-:Y:S01]  /*68f0*/  FFMA.FTZ R20, R204, UR12, -R203.reuse ;  /* 0x0000000ccc147c23 */ /* 0x100fe200080108cb */
[----:B------:R-:W-:Y:S01]  /*6900*/  FFMA.FTZ R204, R197, UR12, -R196 ;  /* 0x0000000cc5cc7c23 */ /* 0x000fe200080108c4 */
[----:B------:R-:W-:-:S02]  /*6910*/  FFMA.FTZ R203, R198, UR12, -R203 ;  /* 0x0000000cc6cb7c23 */ /* 0x000fc400080108cb */
[----:B------:R-:W-:Y:S03]  /*6920*/  MUFU.EX2 R198, R20 ;  /* 0x0000001400c67308 */ /* 0x000fe60000000800 */
[C---:B----4-:R-:W-:Y:S01]  /*6930*/  HMMA.16816.F32.BF16 R60, R4.reuse, R24, R60 ;  /* 0x00000018043c723c */ /* 0x050fe2000004183c */
[----:B------:R-:W-:Y:S01]  /*6940*/  FFMA.FTZ R24, R199, UR12, -R196 ;  /* 0x0000000cc7187c23 */ /* 0x000fe200080108c4 */
[----:B------:R-:W-:Y:S04]  /*6950*/  MUFU.EX2 R204, R204 ;  /* 0x000000cc00cc7308 */ /* 0x000fe80000000800 */
[----:B------:R-:W-:Y:S02]  /*6960*/  MUFU.EX2 R199, R203 ;  /* 0x000000cb00c77308 */ /* 0x000fe40000000800 */
[C---:B-----5:R-:W-:Y:S02]  /*6970*/  HMMA.16816.F32.BF16 R92, R4.reuse, R12, R92 ;  /* 0x0000000c045c723c */ /* 0x060fe4000004185c */
[----:B------:R4:W5:Y:S06]  /*6980*/  MUFU.EX2 R197, R24 ;  /* 0x0000001800c57308 */ /* 0x00096c0000000800 */
        /* <DEDUP_REMOVED lines=19> */
[----:B------:R-:W-:Y:S01]  /*6ac0*/  HMMA.16816.F32.BF16 R72, R4, R22, R72 ;  /* 0x000000160448723c */ /* 0x000fe20000041848 */
[----:B--2---:R-:W-:Y:S01]  /*6ad0*/  F2FP.BF16.F32.PACK_AB R4, R211, R208 ;  /* 0x000000d0d304723e */ /* 0x004fe200000010ff */
[----:B------:R-:W2:Y:S01]  /*6ae0*/  LDSM.16.MT88.4 R20, [R193+0x15800] ;  /* 0x01580000c114783b */ /* 0x000ea20000004200 */
[----:B-----5:R-:W-:-:S02]  /*6af0*/  F2FP.BF16.F32.PACK_AB R5, R204, R197 ;  /* 0x000000c5cc05723e */ /* 0x020fc400000010ff */
[----:B------:R-:W-:Y:S02]  /*6b00*/  F2FP.BF16.F32.PACK_AB R6, R199, R198 ;  /* 0x000000c6c706723e */ /* 0x000fe400000010ff */
[----:B------:R-:W-:-:S07]  /*6b10*/  F2FP.BF16.F32.PACK_AB R7, R251, R194 ;  /* 0x000000c2fb07723e */ /* 0x000fce00000010ff */
[C---:B---3--:R-:W-:Y:S08]  /*6b20*/  HMMA.16816.F32.BF16 R44, R4.reuse, R8, R44 ;  /* 0x00000008042c723c */ /* 0x048ff0000004182c */
        /* <DEDUP_REMOVED lines=9> */
[C---:B---3--:R-:W-:Y:S08]  /*6bc0*/  HMMA.16816.F32.BF16 R160, R4.reuse, R8, R160 ;  /* 0x0000000804a0723c */ /* 0x048ff000000418a0 */
        /* <DEDUP_REMOVED lines=46> */
[----:B------:R-:W-:Y:S01]  /*6eb0*/  UIADD3 UR13, UPT, UPT, UR20, -0x2, URZ ;  /* 0xfffffffe140d7890 */ /* 0x000fe2000fffe0ff */
[----:B------:R-:W-:-:S04]  /*6ec0*/  DEPBAR.LE SB0, 0x0 ;  /* 0x000080000000791a */ /* 0x000fc80000000000 */
[----:B------:R-:W-:Y:S01]  /*6ed0*/  UIMAD.WIDE.U32 UR22, UR13, UR8, URZ ;  /* 0x000000080d1672a5 */ /* 0x000fe2000f8e00ff */
[----:B------:R-:W-:Y:S01]  /*6ee0*/  LOP3.LUT R218, R166, R167, RZ, 0xfc, !PT ;  /* 0x000000a7a6da7212 */ /* 0x000fe200078efcff */
[----:B------:R-:W-:Y:S01]  /*6ef0*/  UIMAD UR15, UR13, UR9, URZ ;  /* 0x000000090d0f72a4 */ /* 0x000fe2000f8e02ff */
[----:B------:R-:W-:Y:S01]  /*6f00*/  ISETP.NE.AND P4, PT, R2, RZ, PT ;  /* 0x000000ff0200720c */ /* 0x000fe20003f85270 */
[----:B------:R-:W-:Y:S01]  /*6f10*/  USHF.L.U32 UR17, UR8, 0x4, URZ ;  /* 0x0000000408117899 */ /* 0x000fe200080006ff */
[----:B------:R-:W-:Y:S01]  /*6f20*/  LEA R218, R218, UR5, 0x1 ;  /* 0x00000005dada7c11 */ /* 0x000fe2000f8e08ff */
[----:B------:R-:W-:Y:S01]  /*6f30*/  USHF.L.U64.HI UR16, UR8, 0x4, UR9 ;  /* 0x0000000408107899 */ /* 0x000fe20008010209 */
[----:B------:R-:W-:Y:S01]  /*6f40*/  IMAD.U32 R6, RZ, RZ, UR22 ;  /* 0x00000016ff067e24 */ /* 0x000fe2000f8e00ff */
[----:B------:R-:W-:Y:S01]  /*6f50*/  UIADD3 UR6, UPT, UPT, UR15, UR23, URZ ;  /* 0x000000170f067290 */ /* 0x000fe2000fffe0ff */
[----:B------:R-:W-:Y:S01]  /*6f60*/  IMAD.U32 R7, RZ, RZ, UR23 ;  /* 0x00000017ff077e24 */ /* 0x000fe2000f8e00ff */
[----:B------:R-:W-:Y:S01]  /*6f70*/  ULEA UR7, UP0, UR22, UR17, 0x6 ;  /* 0x0000001116077291 */ /* 0x000fe2000f8030ff */
[----:B------:R-:W-:Y:S01]  /*6f80*/  IMAD.MOV.U32 R2, RZ, RZ, 0x20 ;  /* 0x00000020ff027424 */ /* 0x000fe200078e00ff */
[----:B------:R-:W1:Y:S01]  /*6f90*/  LDCU UR4, c[0x0][0x440] ;  /* 0x00008800ff0477ac */ /* 0x000e620008000800 */
[-C--:B------:R-:W-:Y:S01]  /*6fa0*/  LEA R14, P1, R6, R235.reuse, 0x7 ;  /* 0x000000eb060e7211 */ /* 0x080fe200078238ff */
[----:B------:R-:W-:Y:S01]  /*6fb0*/  IMAD.MOV.U32 R20, RZ, RZ, 0x40 ;  /* 0x00000040ff147424 */ /* 0x000fe200078e00ff */
[----:B------:R-:W-:Y:S01]  /*6fc0*/  UIADD3 UR15, UPT, UPT, UR23, UR15, URZ ;  /* 0x0000000f170f7290 */ /* 0x000fe2000fffe0ff */
[----:B------:R-:W-:Y:S01]  /*6fd0*/  IMAD.U32 R4, RZ, RZ, UR7 ;  /* 0x00000007ff047e24 */ /* 0x000fe2000f8e00ff */
[----:B------:R-:W-:Y:S01]  /*6fe0*/  ULEA.HI.X UR6, UR22, UR16, UR6, 0x6, UP0 ;  /* 0x0000001016067291 */ /* 0x000fe200080f3406 */
[----:B------:R-:W-:Y:S01]  /*6ff0*/  SEL R167, R2, 0xffffffe0, !P4 ;  /* 0xffffffe002a77807 */ /* 0x000fe20006000000 */
[----:B------:R-:W-:Y:S01]  /*7000*/  UIADD3 UR17, UP1, UPT, UR7, UR17, URZ ;  /* 0x0000001107117290 */ /* 0x000fe2000ff3e0ff */
[----:B------:R-:W-:Y:S01]  /*7010*/  SEL R21, R20, 0xffffffc0, !P6 ;  /* 0xffffffc014157807 */ /* 0x000fe20007000000 */
[----:B------:R-:W-:Y:S01]  /*7020*/  IMAD.U32 R7, RZ, RZ, UR15 ;  /* 0x0000000fff077e24 */ /* 0x000fe2000f8e00ff */
[----:B------:R-:W-:Y:S01]  /*7030*/  ULEA UR7, UP0, UR8, UR7, 0x5 ;  /* 0x0000000708077291 */ /* 0x000fe2000f8028ff */
[----:B------:R-:W-:Y:S01]  /*7040*/  IMAD.U32 R5, RZ, RZ, UR6 ;  /* 0x00000006ff057e24 */ /* 0x000fe2000f8e00ff */
[-C--:B------:R-:W-:Y:S01]  /*7050*/  LEA R10, P0, R4, R235.reuse, 0x1 ;  /* 0x000000eb040a7211 */ /* 0x080fe200078008ff */
[----:B------:R-:W-:Y:S01]  /*7060*/  UIADD3.X UR16, UPT, UPT, UR6, UR16, URZ, UP1, !UPT ;  /* 0x0000001006107290 */ /* 0x000fe20008ffe4ff */
[-C--:B------:R-:W-:Y:S01]  /*7070*/  LEA.HI.X R15, R6, R234.reuse, R7, 0x7, P1 ;  /* 0x000000ea060f7211 */ /* 0x080fe200008f3c07 */
[----:B------:R-:W-:Y:S01]  /*7080*/  ULEA.HI.X UR6, UR8, UR6, UR9, 0x5, UP0 ;  /* 0x0000000608067291 */ /* 0x000fe200080f2c09 */
[----:B------:R-:W-:Y:S01]  /*7090*/  IMAD.U32 R6, RZ, RZ, UR17 ;  /* 0x00000011ff067e24 */ /* 0x000fe2000f8e00ff */
[-C--:B------:R-:W-:Y:S01]  /*70a0*/  LEA.HI.X R11, R4, R234.reuse, R5, 0x1, P0 ;  /* 0x000000ea040b7211 */ /* 0x080fe200000f0c05 */
[----:B------:R-:W-:Y:S01]  /*70b0*/  IMAD.U32 R4, RZ, RZ, UR7 ;  /* 0x00000007ff047e24 */ /* 0x000fe2000f8e00ff */
[----:B-1----:R-:W-:Y:S01]  /*70c0*/  ISETP.GE.AND P3, PT, R217, UR4, PT ;  /* 0x00000004d9007c0c */ /* 0x002fe2000bf66270 */
[----:B------:R-:W-:Y:S01]  /*70d0*/  BAR.SYNC.DEFER_BLOCKING 0x0 ;  /* 0x0000000000007b1d */ /* 0x000fe20000010000 */
[----:B------:R-:W-:Y:S01]  /*70e0*/  IMAD.U32 R7, RZ, RZ, UR16 ;  /* 0x00000010ff077e24 */ /* 0x000fe2000f8e00ff */
[-C--:B------:R-:W-:Y:S01]  /*70f0*/  LEA R8, P1, R6, R235.reuse, 0x1 ;  /* 0x000000eb06087211 */ /* 0x080fe200078208ff */
[----:B------:R-:W-:Y:S01]  /*7100*/  IMAD.U32 R5, RZ, RZ, UR6 ;  /* 0x00000006ff057e24 */ /* 0x000fe2000f8e00ff */
[----:B------:R-:W-:Y:S01]  /*7110*/  LEA R12, P0, R4, R235, 0x1 ;  /* 0x000000eb040c7211 */ /* 0x000fe200078008ff */
[--C-:B------:R-:W-:Y:S01]  /*7120*/  IMAD.IADD R215, R167, 0x1, R218.reuse ;  /* 0x00000001a7d77824 */ /* 0x100fe200078e02da */
[----:B------:R-:W-:Y:S01]  /*7130*/  ISETP.GE.AND P2, PT, R248, UR4, PT ;  /* 0x00000004f8007c0c */ /* 0x000fe2000bf46270 */
[----:B------:R-:W-:Y:S01]  /*7140*/  IMAD.IADD R166, R212, 0x1, R167 ;  /* 0x00000001d4a67824 */ /* 0x000fe200078e02a7 */
[-C--:B------:R-:W-:Y:S01]  /*7150*/  LEA.HI.X R9, R6, R234.reuse, R7, 0x1, P1 ;  /* 0x000000ea06097211 */ /* 0x080fe200008f0c07 */
[----:B------:R-:W-:Y:S01]  /*7160*/  IMAD.IADD R213, R165, 0x1, R218 ;  /* 0x00000001a5d57824 */ /* 0x000fe200078e02da */
[----:B------:R-:W-:Y:S01]  /*7170*/  ISETP.GE.AND P1, PT, R247, UR4, PT ;  /* 0x00000004f7007c0c */ /* 0x000fe2000bf26270 */
[----:B------:R-:W-:Y:S01]  /*7180*/  IMAD.IADD R165, R212, 0x1, R21 ;  /* 0x00000001d4a57824 */ /* 0x000fe200078e0215 */
[----:B------:R-:W-:Y:S01]  /*7190*/  LEA.HI.X R13, R4, R234, R5, 0x1, P0 ;  /* 0x000000ea040d7211 */ /* 0x000fe200000f0c05 */
[C---:B------:R-:W-:Y:S01]  /*71a0*/  IMAD.IADD R214, R167.reuse, 0x1, R213 ;  /* 0x00000001a7d67824 */ /* 0x040fe200078e02d5 */
[----:B------:R-:W-:Y:S01]  /*71b0*/  ISETP.GE.AND P0, PT, R246, UR4, PT ;  /* 0x00000004f6007c0c */ /* 0x000fe2000bf06270 */
[----:B------:R-:W-:Y:S01]  /*71c0*/  IMAD.IADD R167, R167, 0x1, R165 ;  /* 0x00000001a7a77824 */ /* 0x000fe200078e02a5 */
[----:B------:R-:W-:Y:S01]  /*71d0*/  UISETP.GT.U32.AND UP0, UPT, UR13, UR18, UPT ;  /* 0x000000120d00728c */ /* 0x000fe2000bf04070 */
        /* <DEDUP_REMOVED lines=81> */
[----:B------:R-:W3:Y:S04]  /*76f0*/  LDSM.16.M88.4 R184, [R212+0x8800] ;  /* 0x00880000d4b8783b */ /* 0x000ee80000000200 */
[----:B------:R-:W2:Y:S04]  /*7700*/  LDSM.16.M88.4 R24, [R212+0x8000] ;  /* 0x00800000d418783b */ /* 0x000ea80000000200 */
[----:B------:R-:W4:Y:S04]  /*7710*/  LDSM.16.M88.4 R176, [R212+0x9000] ;  /* 0x00900000d4b0783b */ /* 0x000f280000000200 */
[----:B-1----:R-:W1:Y:S04]  /*7720*/  LDSM.16.M88.4 R8, [R212+0x9800] ;  /* 0x00980000d408783b */ /* 0x002e680000000200 */
[----:B------:R-:W-:Y:S04]  /*7730*/  LDSM.16.M88.4 R4, [R215] ;  /* 0x00000000d704783b */ /* 0x000fe80000000200 */
[----:B------:R-:W5:Y:S04]  /*7740*/  LDSM.16.M88.4 R196, [R166+0x8800] ;  /* 0x00880000a6c4783b */ /* 0x000f680000000200 */
[----:B------:R-:W5:Y:S04]  /*7750*/  LDSM.16.M88.4 R200, [R166+0x8000] ;  /* 0x00800000a6c8783b */ /* 0x000f680000000200 */
[----:B------:R-:W5:Y:S04]  /*7760*/  LDSM.16.M88.4 R28, [R166+0x9000] ;  /* 0x00900000a61c783b */ /* 0x000f680000000200 */
[----:B------:R-:W5:Y:S04]  /*7770*/  LDSM.16.M88.4 R16, [R166+0x9800] ;  /* 0x00980000a610783b */ /* 0x000f680000000200 */
[----:B------:R-:W-:Y:S01]  /*7780*/  LDSM.16.M88.4 R192, [R213] ;  /* 0x00000000d5c0783b */ /* 0x000fe20000000200 */
[C---:B---3--:R-:W-:Y:S03]  /*7790*/  HMMA.16816.F32.BF16 R188, R168.reuse, R184, RZ ;  /* 0x000000b8a8bc723c */ /* 0x048fe600000418ff */
[----:B------:R-:W3:Y:S04]  /*77a0*/  LDSM.16.M88.4 R20, [R165+0x8800] ;  /* 0x00880000a514783b */ /* 0x000ee80000000200 */
[----:B------:R-:W3:Y:S01]  /*77b0*/  LDSM.16.M88.4 R32, [R165+0x8000] ;  /* 0x00800000a520783b */ /* 0x000ee20000000200 */
[C---:B------:R-:W-:Y:S03]  /*77c0*/  HMMA.16816.F32.BF16 R184, R168.reuse, R186, RZ ;  /* 0x000000baa8b8723c */ /* 0x040fe600000418ff */
[----:B------:R-:W-:Y:S04]  /*77d0*/  LDSM.16.M88.4 R204, [R167+0x9000] ;  /* 0x00900000a7cc783b */ /* 0x000fe80000000200 */
[----:B------:R-:W-:Y:S01]  /*77e0*/  LDSM.16.M88.4 R208, [R165+0xc800] ;  /* 0x00c80000a5d0783b */ /* 0x000fe20000000200 */
[C---:B--2---:R-:W-:Y:S03]  /*77f0*/  HMMA.16816.F32.BF16 R12, R168.reuse, R24, RZ ;  /* 0x00000018a80c723c */ /* 0x044fe600000418ff */
[----:B------:R-:W0:Y:S05]  /*7800*/  LDGDEPBAR ;  /* 0x00000000000079af */ /* 0x000e2a0000000000 */
[C---:B----4-:R-:W-:Y:S08]  /*7810*/  HMMA.16816.F32.BF16 R180, R168.reuse, R176, RZ ;  /* 0x000000b0a8b4723c */ /* 0x050ff000000418ff */
[C---:B------:R-:W-:Y:S08]  /*7820*/  HMMA.16816.F32.BF16 R24, R168.reuse, R26, RZ ;  /* 0x0000001aa818723c */ /* 0x040ff000000418ff */
[C---:B------:R-:W-:Y:S08]  /*7830*/  HMMA.16816.F32.BF16 R176, R168.reuse, R178, RZ ;  /* 0x000000b2a8b0723c */ /* 0x040ff000000418ff */
[C---:B-1----:R-:W-:Y:S08]  /*7840*/  HMMA.16816.F32.BF16 R172, R168.reuse, R8, RZ ;  /* 0x00000008a8ac723c */ /* 0x042ff000000418ff */
[----:B------:R-:W-:Y:S01]  /*7850*/  HMMA.16816.F32.BF16 R168, R168, R10, RZ ;  /* 0x0000000aa8a8723c */ /* 0x000fe200000418ff */
[----:B------:R-:W1:Y:S07]  /*7860*/  LDSM.16.M88.4 R8, [R165+0x9000] ;  /* 0x00900000a508783b */ /* 0x000e6e0000000200 */
[C---:B-----5:R-:W-:Y:S08]  /*7870*/  HMMA.16816.F32.BF16 R188, R4.reuse, R196, R188 ;  /* 0x000000c404bc723c */ /* 0x060ff000000418bc */
[C---:B------:R-:W-:Y:S01]  /*7880*/  HMMA.16816.F32.BF16 R184, R4.reuse, R198, R184 ;  /* 0x000000c604b8723c */ /* 0x040fe200000418b8 */
[----:B------:R-:W2:Y:S07]  /*7890*/  LDSM.16.M88.4 R196, [R165+0x9800] ;  /* 0x00980000a5c4783b */ /* 0x000eae0000000200 */
[C---:B------:R-:W-:Y:S08]  /*78a0*/  HMMA.16816.F32.BF16 R12, R4.reuse, R200, R12 ;  /* 0x000000c8040c723c */ /* 0x040ff0000004180c */
[C---:B------:R-:W-:Y:S01]  /*78b0*/  HMMA.16816.F32.BF16 R24, R4.reuse, R202, R24 ;  /* 0x000000ca0418723c */ /* 0x040fe20000041818 */
[----:B------:R-:W-:Y:S07]  /*78c0*/  LDSM.16.M88.4 R200, [R212+0xa800] ;  /* 0x00a80000d4c8783b */ /* 0x000fee0000000200 */
[C---:B------:R-:W-:Y:S08]  /*78d0*/  HMMA.16816.F32.BF16 R180, R4.reuse, R28, R180 ;  /* 0x0000001c04b4723c */ /* 0x040ff000000418b4 */
[C---:B------:R-:W-:Y:S01]  /*78e0*/  HMMA.16816.F32.BF16 R176, R4.reuse, R30, R176 ;  /* 0x0000001e04b0723c */ /* 0x040fe200000418b0 */
[----:B------:R-:W-:Y:S07]  /*78f0*/  LDSM.16.M88.4 R28, [R167+0x8000] ;  /* 0x00800000a71c783b */ /* 0x000fee0000000200 */
[C---:B------:R-:W-:Y:S08]  /*7900*/  HMMA.16816.F32.BF16 R172, R4.reuse, R16, R172 ;  /* 0x0000001004ac723c */ /* 0x040ff000000418ac */
[----:B------:R-:W-:Y:S01]  /*7910*/  HMMA.16816.F32.BF16 R168, R4, R18, R168 ;  /* 0x0000001204a8723c */ /* 0x000fe200000418a8 */
[----:B------:R-:W4:Y:S04]  /*7920*/  LDSM.16.M88.4 R16, [R214] ;  /* 0x00000000d610783b */ /* 0x000f280000000200 */
[----:B------:R-:W5:Y:S03]  /*7930*/  LDSM.16.M88.4 R4, [R167+0x8800] ;  /* 0x00880000a704783b */ /* 0x000f660000000200 */
[C---:B---3--:R-:W-:Y:S08]  /*7940*/  HMMA.16816.F32.BF16 R188, R192.reuse, R20, R188 ;  /* 0x00000014c0bc723c */ /* 0x048ff000000418bc */
[C---:B------:R-:W-:Y:S01]  /*7950*/  HMMA.16816.F32.BF16 R184, R192.reuse, R22, R184 ;  /* 0x00000016c0b8723c */ /* 0x040fe200000418b8 */
[----:B------:R-:W3:Y:S07]  /*7960*/  LDSM.16.M88.4 R20, [R167+0x9800] ;  /* 0x00980000a714783b */ /* 0x000eee0000000200 */
[C---:B------:R-:W-:Y:S08]  /*7970*/  HMMA.16816.F32.BF16 R12, R192.reuse, R32, R12 ;  /* 0x00000020c00c723c */ /* 0x040ff0000004180c */
[C---:B------:R-:W-:Y:S01]  /*7980*/  HMMA.16816.F32.BF16 R24, R192.reuse, R34, R24 ;  /* 0x00000022c018723c */ /* 0x040fe20000041818 */
[----:B------:R-:W-:Y:S07]  /*7990*/  LDSM.16.M88.4 R32, [R218+0x2000] ;  /* 0x00200000da20783b */ /* 0x000fee0000000200 */
[C---:B-1----:R-:W-:Y:S08]  /*79a0*/  HMMA.16816.F32.BF16 R180, R192.reuse, R8, R180 ;  /* 0x00000008c0b4723c */ /* 0x042ff000000418b4 */
[C---:B------:R-:W-:Y:S01]  /*79b0*/  HMMA.16816.F32.BF16 R176, R192.reuse, R10, R176 ;  /* 0x0000000ac0b0723c */ /* 0x040fe200000418b0 */
[----:B------:R-:W1:Y:S07]  /*79c0*/  LDSM.16.M88.4 R8, [R212+0xa000] ;  /* 0x00a00000d408783b */ /* 0x000e6e0000000200 */
[C---:B--2---:R-:W-:Y:S08]  /*79d0*/  HMMA.16816.F32.BF16 R172, R192.reuse, R196, R172 ;  /* 0x000000c4c0ac723c */ /* 0x044ff000000418ac */
[----:B------:R-:W-:Y:S01]  /*79e0*/  HMMA.16816.F32.BF16 R168, R192, R198, R168 ;  /* 0x000000c6c0a8723c */ /* 0x000fe200000418a8 */
[----:B------:R-:W2:Y:S04]  /*79f0*/  LDSM.16.M88.4 R196, [R212+0xb000] ;  /* 0x00b00000d4c4783b */ /* 0x000ea80000000200 */
[----:B------:R-:W2:Y:S03]  /*7a00*/  LDSM.16.M88.4 R192, [R212+0xb800] ;  /* 0x00b80000d4c0783b */ /* 0x000ea60000000200 */
[C---:B----4-:R-:W-:Y:S08]  /*7a10*/  HMMA.16816.F32.BF16 R12, R16.reuse, R28, R12 ;  /* 0x0000001c100c723c */ /* 0x050ff0000004180c */
[C---:B------:R-:W-:Y:S01]  /*7a20*/  HMMA.16816.F32.BF16 R24, R16.reuse, R30, R24 ;  /* 0x0000001e1018723c */ /* 0x040fe20000041818 */
[----:B------:R-:W-:Y:S07]  /*7a30*/  LDSM.16.M88.4 R28, [R166+0xa000] ;  /* 0x00a00000a61c783b */ /* 0x000fee0000000200 */
[C---:B-----5:R-:W-:Y:S08]  /*7a40*/  HMMA.16816.F32.BF16 R188, R16.reuse, R4, R188 ;  /* 0x0000000410bc723c */ /* 0x060ff000000418bc */
[C---:B------:R-:W-:Y:S01]  /*7a50*/  HMMA.16816.F32.BF16 R184, R16.reuse, R6, R184 ;  /* 0x0000000610b8723c */ /* 0x040fe200000418b8 */
[----:B------:R-:W4:Y:S07]  /*7a60*/  LDSM.16.M88.4 R4, [R215+0x2000] ;  /* 0x00200000d704783b */ /* 0x000f2e0000000200 */
        /* <DEDUP_REMOVED lines=18> */
[----:B------:R-:W-:Y:S04]  /*7b90*/  LDSM.16.M88.4 R32, [R165+0xa000] ;  /* 0x00a00000a520783b */ /* 0x000fe80000000200 */
[----:B------:R-:W-:Y:S03]  /*7ba0*/  LDSM.16.M88.4 R192, [R165+0xb800] ;  /* 0x00b80000a5c0783b */ /* 0x000fe60000000200 */
[C---:B----4-:R-:W-:Y:S08]  /*7bb0*/  HMMA.16816.F32.BF16 R12, R4.reuse, R28, R12 ;  /* 0x0000001c040c723c */ /* 0x050ff0000004180c */
[C---:B------:R-:W-:Y:S01]  /*7bc0*/  HMMA.16816.F32.BF16 R24, R4.reuse, R30, R24 ;  /* 0x0000001e0418723c */ /* 0x040fe20000041818 */
[----:B------:R-:W2:Y:S07]  /*7bd0*/  LDSM.16.M88.4 R28, [R213+0x2000] ;  /* 0x00200000d51c783b */ /* 0x000eae0000000200 */
        /* <DEDUP_REMOVED lines=8> */
[----:B------:R-:W-:Y:S04]  /*7c60*/  LDSM.16.M88.4 R4, [R214+0x2000] ;  /* 0x00200000d604783b */ /* 0x000fe80000000200 */
[----:B------:R-:W1:Y:S03]  /*7c70*/  LDSM.16.M88.4 R8, [R167+0xa000] ;  /* 0x00a00000a708783b */ /* 0x000e660000000200 */
[C---:B--2---:R-:W-:Y:S08]  /*7c80*/  HMMA.16816.F32.BF16 R12, R28.reuse, R32, R12 ;  /* 0x000000201c0c723c */ /* 0x044ff0000004180c */
[C---:B------:R-:W-:Y:S01]  /*7c90*/  HMMA.16816.F32.BF16 R24, R28.reuse, R34, R24 ;  /* 0x000000221c18723c */ /* 0x040fe20000041818 */
[----:B------:R-:W2:Y:S07]  /*7ca0*/  LDSM.16.M88.4 R32, [R167+0xa800] ;  /* 0x00a80000a720783b */ /* 0x000eae0000000200 */
[C---:B---3--:R-:W-:Y:S08]  /*7cb0*/  HMMA.16816.F32.BF16 R188, R28.reuse, R16, R188 ;  /* 0x000000101cbc723c */ /* 0x048ff000000418bc */
[C---:B------:R-:W-:Y:S01]  /*7cc0*/  HMMA.16816.F32.BF16 R184, R28.reuse, R18, R184 ;  /* 0x000000121cb8723c */ /* 0x040fe200000418b8 */
[----:B------:R-:W3:Y:S07]  /*7cd0*/  LDSM.16.M88.4 R16, [R167+0xb000] ;  /* 0x00b00000a710783b */ /* 0x000eee0000000200 */
[C---:B----4-:R-:W-:Y:S08]  /*7ce0*/  HMMA.16816.F32.BF16 R180, R28.reuse, R20, R180 ;  /* 0x000000141cb4723c */ /* 0x050ff000000418b4 */
[C---:B------:R-:W-:Y:S01]  /*7cf0*/  HMMA.16816.F32.BF16 R176, R28.reuse, R22, R176 ;  /* 0x000000161cb0723c */ /* 0x040fe200000418b0 */
[----:B------:R-:W4:Y:S07]  /*7d00*/  LDSM.16.M88.4 R20, [R167+0xb800] ;  /* 0x00b80000a714783b */ /* 0x000f2e0000000200 */
[C---:B------:R-:W-:Y:S08]  /*7d10*/  HMMA.16816.F32.BF16 R172, R28.reuse, R192, R172 ;  /* 0x000000c01cac723c */ /* 0x040ff000000418ac */
[----:B------:R-:W-:Y:S01]  /*7d20*/  HMMA.16816.F32.BF16 R168, R28, R194, R168 ;  /* 0x000000c21ca8723c */ /* 0x000fe200000418a8 */
[----:B------:R-:W-:Y:S04]  /*7d30*/  LDSM.16.M88.4 R28, [R212+0xd800] ;  /* 0x00d80000d41c783b */ /* 0x000fe80000000200 */
[----:B------:R-:W-:Y:S03]  /*7d40*/  LDSM.16.M88.4 R192, [R212+0xd000] ;  /* 0x00d00000d4c0783b */ /* 0x000fe60000000200 */
[C---:B-1----:R-:W-:Y:S08]  /*7d50*/  HMMA.16816.F32.BF16 R12, R4.reuse, R8, R12 ;  /* 0x00000008040c723c */ /* 0x042ff0000004180c */
[C---:B------:R-:W-:Y:S01]  /*7d60*/  HMMA.16816.F32.BF16 R24, R4.reuse, R10, R24 ;  /* 0x0000000a0418723c */ /* 0x040fe20000041818 */
[----:B------:R-:W1:Y:S07]  /*7d70*/  LDSM.16.M88.4 R8, [R218+0x4000] ;  /* 0x00400000da08783b */ /* 0x000e6e0000000200 */
[C---:B--2---:R-:W-:Y:S08]  /*7d80*/  HMMA.16816.F32.BF16 R188, R4.reuse, R32, R188 ;  /* 0x0000002004bc723c */ /* 0x044ff000000418bc */
[C---:B------:R-:W-:Y:S01]  /*7d90*/  HMMA.16816.F32.BF16 R184, R4.reuse, R34, R184 ;  /* 0x0000002204b8723c */ /* 0x040fe200000418b8 */
[----:B------:R-:W-:Y:S07]  /*7da0*/  LDSM.16.M88.4 R32, [R166+0xc000] ;  /* 0x00c00000a620783b */ /* 0x000fee0000000200 */
[C---:B---3--:R-:W-:Y:S08]  /*7db0*/  HMMA.16816.F32.BF16 R180, R4.reuse, R16, R180 ;  /* 0x0000001004b4723c */ /* 0x048ff000000418b4 */
[C---:B------:R-:W-:Y:S01]  /*7dc0*/  HMMA.16816.F32.BF16 R176, R4.reuse, R18, R176 ;  /* 0x0000001204b0723c */ /* 0x040fe200000418b0 */
[----:B------:R-:W2:Y:S07]  /*7dd0*/  LDSM.16.M88.4 R16, [R215+0x4000] ;  /* 0x00400000d710783b */ /* 0x000eae0000000200 */
[C---:B----4-:R-:W-:Y:S08]  /*7de0*/  HMMA.16816.F32.BF16 R172, R4.reuse, R20, R172 ;  /* 0x0000001404ac723c */ /* 0x050ff000000418ac */
[----:B------:R-:W-:Y:S01]  /*7df0*/  HMMA.16816.F32.BF16 R168, R4, R22, R168 ;  /* 0x0000001604a8723c */ /* 0x000fe200000418a8 */
[----:B------:R-:W3:Y:S04]  /*7e00*/  LDSM.16.M88.4 R4, [R166+0xc800] ;  /* 0x00c80000a604783b */ /* 0x000ee80000000200 */
[----:B------:R-:W4:Y:S03]  /*7e10*/  LDSM.16.M88.4 R20, [R166+0xd000] ;  /* 0x00d00000a614783b */ /* 0x000f260000000200 */
[C---:B-1----:R-:W-:Y:S08]  /*7e20*/  HMMA.16816.F32.BF16 R12, R8.reuse, R200, R12 ;  /* 0x000000c8080c723c */ /* 0x042ff0000004180c */
[C---:B------:R-:W-:Y:S08]  /*7e30*/  HMMA.16816.F32.BF16 R172, R8.reuse, R28, R172 ;  /* 0x0000001c08ac723c */ /* 0x040ff000000418ac */
[C---:B------:R-:W-:Y:S01]  /*7e40*/  HMMA.16816.F32.BF16 R168, R8.reuse, R30, R168 ;  /* 0x0000001e08a8723c */ /* 0x040fe200000418a8 */
[----:B------:R-:W1:Y:S07]  /*7e50*/  LDSM.16.M88.4 R28, [R166+0xd800] ;  /* 0x00d80000a61c783b */ /* 0x000e6e0000000200 */
[C---:B------:R-:W-:Y:S01]  /*7e60*/  HMMA.16816.F32.BF16 R24, R8.reuse, R202, R24 ;  /* 0x000000ca0818723c */ /* 0x040fe20000041818 */
[----:B------:R-:W-:Y:S07]  /*7e70*/  LDSM.16.M88.4 R200, [R165+0xd000] ;  /* 0x00d00000a5c8783b */ /* 0x000fee0000000200 */
[C---:B------:R-:W-:Y:S08]  /*7e80*/  HMMA.16816.F32.BF16 R188, R8.reuse, R196, R188 ;  /* 0x000000c408bc723c */ /* 0x040ff000000418bc */
[C---:B------:R-:W-:Y:S01]  /*7e90*/  HMMA.16816.F32.BF16 R184, R8.reuse, R198, R184 ;  /* 0x000000c608b8723c */ /* 0x040fe200000418b8 */
[----:B------:R-:W-:Y:S07]  /*7ea0*/  LDSM.16.M88.4 R196, [R165+0xd800] ;  /* 0x00d80000a5c4783b */ /* 0x000fee0000000200 */
[C---:B------:R-:W-:Y:S08]  /*7eb0*/  HMMA.16816.F32.BF16 R180, R8.reuse, R192, R180 ;  /* 0x000000c008b4723c */ /* 0x040ff000000418b4 */
[----:B------:R-:W-:Y:S01]  /*7ec0*/  HMMA.16816.F32.BF16 R176, R8, R194, R176 ;  /* 0x000000c208b0723c */ /* 0x000fe200000418b0 */
[----:B------:R-:W-:Y:S04]  /*7ed0*/  LDSM.16.M88.4 R192, [R213+0x4000] ;  /* 0x00400000d5c0783b */ /* 0x000fe80000000200 */
[----:B------:R-:W5:Y:S03]  /*7ee0*/  LDSM.16.M88.4 R8, [R165+0xc000] ;  /* 0x00c00000a508783b */ /* 0x000f660000000200 */
        /* <DEDUP_REMOVED lines=8> */
[----:B------:R-:W3:Y:S07]  /*7f70*/  LDSM.16.M88.4 R20, [R167+0xc800] ;  /* 0x00c80000a714783b */ /* 0x000eee0000000200 */
[C---:B-1----:R-:W-:Y:S08]  /*7f80*/  HMMA.16816.F32.BF16 R172, R16.reuse, R28, R172 ;  /* 0x0000001c10ac723c */ /* 0x042ff000000418ac */
[----:B------:R-:W-:Y:S01]  /*7f90*/  HMMA.16816.F32.BF16 R168, R16, R30, R168 ;  /* 0x0000001e10a8723c */ /* 0x000fe200000418a8 */
[----:B------:R-:W1:Y:S04]  /*7fa0*/  LDSM.16.M88.4 R16, [R167+0xd000] ;  /* 0x00d00000a710783b */ /* 0x000e680000000200 */
[----:B------:R-:W-:Y:S03]  /*7fb0*/  LDSM.16.M88.4 R28, [R167+0xd800] ;  /* 0x00d80000a71c783b */ /* 0x000fe60000000200 */
[C---:B-----5:R-:W-:Y:S08]  /*7fc0*/  HMMA.16816.F32.BF16 R12, R192.reuse, R8, R12 ;  /* 0x00000008c00c723c */ /* 0x060ff0000004180c */
[C---:B------:R-:W-:Y:S01]  /*7fd0*/  HMMA.16816.F32.BF16 R24, R192.reuse, R10, R24 ;  /* 0x0000000ac018723c */ /* 0x040fe20000041818 */
[----:B------:R-:W4:Y:S07]  /*7fe0*/  LDSM.16.M88.4 R8, [R212+0xe000] ;  /* 0x00e00000d408783b */ /* 0x000f2e0000000200 */
[C---:B------:R-:W-:Y:S08]  /*7ff0*/  HMMA.16816.F32.BF16 R188, R192.reuse, R208, R188 ;  /* 0x000000d0c0bc723c */ /* 0x040ff000000418bc */
[C---:B------:R-:W-:Y:S01]  /*8000*/  HMMA.16816.F32.BF16 R184, R192.reuse, R210, R184 ;  /* 0x000000d2c0b8723c */ /* 0x040fe200000418b8 */
[----:B------:R-:W-:Y:S07]  /*8010*/  LDSM.16.M88.4 R208, [R166+0xe000] ;  /* 0x00e00000a6d0783b */ /* 0x000fee0000000200 */
[C---:B------:R-:W-:Y:S08]  /*8020*/  HMMA.16816.F32.BF16 R180, R192.reuse, R200, R180 ;  /* 0x000000c8c0b4723c */ /* 0x040ff000000418b4 */
[----:B------:R-:W-:Y:S01]  /*8030*/  HMMA.16816.F32.BF16 R176, R192, R202, R176 ;  /* 0x000000cac0b0723c */ /* 0x000fe200000418b0 */
[----:B------:R-:W-:Y:S07]  /*8040*/  LDSM.16.M88.4 R200, [R212+0xe800] ;  /* 0x00e80000d4c8783b */ /* 0x000fee0000000200 */
[C---:B--2---:R-:W-:Y:S08]  /*8050*/  HMMA.16816.F32.BF16 R12, R4.reuse, R32, R12 ;  /* 0x00000020040c723c */ /* 0x044ff0000004180c */
[----:B------:R-:W-:Y:S01]  /*8060*/  HMMA.16816.F32.BF16 R24, R4, R34, R24 ;  /* 0x000000220418723c */ /* 0x000fe20000041818 */
        /* <DEDUP_REMOVED lines=8> */
[C---:B-1----:R-:W-:Y:S08]  /*80f0*/  HMMA.16816.F32.BF16 R180, R4.reuse, R16, R180 ;  /* 0x0000001004b4723c */ /* 0x042ff000000418b4 */
[----:B------:R-:W-:Y:S01]  /*8100*/  HMMA.16816.F32.BF16 R176, R4, R18, R176 ;  /* 0x0000001204b0723c */ /* 0x000fe200000418b0 */
[----:B------:R-:W1:Y:S07]  /*8110*/  LDSM.16.M88.4 R16, [R165+0xe000] ;  /* 0x00e00000a510783b */ /* 0x000e6e0000000200 */
[----:B----4-:R-:W-:Y:S08]  /*8120*/  HMMA.16816.F32.BF16 R12, R204, R8, R12 ;  /* 0x00000008cc0c723c */ /* 0x010ff0000004180c */
[C---:B------:R-:W-:Y:S08]  /*8130*/  HMMA.16816.F32.BF16 R172, R4.reuse, R28, R172 ;  /* 0x0000001c04ac723c */ /* 0x040ff000000418ac */
[----:B------:R-:W-:Y:S01]  /*8140*/  HMMA.16816.F32.BF16 R168, R4, R30, R168 ;  /* 0x0000001e04a8723c */ /* 0x000fe200000418a8 */
[----:B------:R-:W-:Y:S04]  /*8150*/  LDSM.16.M88.4 R4, [R167+0xe000] ;  /* 0x00e00000a704783b */ /* 0x000fe80000000200 */
[----:B------:R-:W-:Y:S03]  /*8160*/  LDSM.16.M88.4 R28, [R166+0xe800] ;  /* 0x00e80000a61c783b */ /* 0x000fe60000000200 */
[----:B------:R-:W-:Y:S01]  /*8170*/  HMMA.16816.F32.BF16 R24, R204, R10, R24 ;  /* 0x0000000acc18723c */ /* 0x000fe20000041818 */
[----:B------:R-:W3:Y:S07]  /*8180*/  LDSM.16.M88.4 R8, [R214+0x6000] ;  /* 0x00600000d608783b */ /* 0x000eee0000000200 */
[----:B--2---:R-:W-:Y:S08]  /*8190*/  HMMA.16816.F32.BF16 R12, R32, R208, R12 ;  /* 0x000000d0200c723c */ /* 0x004ff0000004180c */
[C---:B-----5:R-:W-:Y:S08]  /*81a0*/  HMMA.16816.F32.BF16 R180, R204.reuse, R196, R180 ;  /* 0x000000c4ccb4723c */ /* 0x060ff000000418b4 */
[----:B------:R-:W-:Y:S01]  /*81b0*/  HMMA.16816.F32.BF16 R176, R204, R198, R176 ;  /* 0x000000c6ccb0723c */ /* 0x000fe200000418b0 */
[----:B------:R-:W2:Y:S07]  /*81c0*/  LDSM.16.M88.4 R196, [R165+0xe800] ;  /* 0x00e80000a5c4783b */ /* 0x000eae0000000200 */
[----:B-1----:R-:W-:Y:S08]  /*81d0*/  HMMA.16816.F32.BF16 R12, R20, R16, R12 ;  /* 0x00000010140c723c */ /* 0x002ff0000004180c */
[----:B------:R-:W-:Y:S08]  /*81e0*/  HMMA.16816.F32.BF16 R24, R32, R210, R24 ;  /* 0x000000d22018723c */ /* 0x000ff00000041818 */
[C---:B------:R-:W-:Y:S08]  /*81f0*/  HMMA.16816.F32.BF16 R188, R204.reuse, R200, R188 ;  /* 0x000000c8ccbc723c */ /* 0x040ff000000418bc */
[----:B------:R-:W-:Y:S01]  /*8200*/  HMMA.16816.F32.BF16 R184, R204, R202, R184 ;  /* 0x000000caccb8723c */ /* 0x000fe200000418b8 */
[----:B------:R-:W1:Y:S07]  /*8210*/  LDSM.16.M88.4 R200, [R166+0xf000] ;  /* 0x00f00000a6c8783b */ /* 0x000e6e0000000200 */
[----:B---3--:R-:W-:Y:S01]  /*8220*/  HMMA.16816.F32.BF16 R12, R8, R4, R12 ;  /* 0x00000004080c723c */ /* 0x008fe2000004180c */
[----:B------:R-:W-:-:S04]  /*8230*/  IMAD.U32 R5, RZ, RZ, UR20 ;  /* 0x00000014ff057e24 */ /* 0x000fc8000f8e00ff */
[----:B------:R-:W-:-:S03]  /*8240*/  IMAD R0, R5, 0x40, R0 ;  /* 0x0000004005007824 */ /* 0x000fc600078e0200 */
[----:B------:R-:W-:Y:S01]  /*8250*/  HMMA.16816.F32.BF16 R24, R20, R18, R24 ;  /* 0x000000121418723c */ /* 0x000fe20000041818 */
[----:B------:R-:W3:Y:S01]  /*8260*/  LDSM.16.M88.4 R16, [R167+0xe800] ;  /* 0x00e80000a710783b */ /* 0x000ee20000000200 */
[----:B------:R-:W-:-:S05]  /*8270*/  VIADD R5, R0, 0xffffff80 ;  /* 0xffffff8000057836 */ /* 0x000fca0000000000 */
[----:B------:R-:W-:Y:S01]  /*8280*/  ISETP.GT.AND P5, PT, R233, R5, PT ;  /* 0x00000005e900720c */ /* 0x000fe20003fa4270 */
[----:B------:R-:W-:Y:S01]  /*8290*/  HMMA.16816.F32.BF16 R188, R32, R28, R188 ;  /* 0x0000001c20bc723c */ /* 0x000fe200000418bc */
[----:B------:R-:W-:Y:S01]  /*82a0*/  ISETP.GE.AND P4, PT, R5, R232, PT ;  /* 0x000000e80500720c */ /* 0x000fe20003f86270 */
[----:B------:R-:W-:Y:S01]  /*82b0*/  VIADD R29, R0, 0xffffff81 ;  /* 0xffffff81001d7836 */ /* 0x000fe20000000000 */
[----:B------:R-:W-:-:S05]  /*82c0*/  FSEL R12, R12, -INF , !P5 ;  /* 0xff8000000c0c7808 */ /* 0x000fca0006800000 */
[----:B------:R-:W-:Y:S01]  /*82d0*/  HMMA.16816.F32.BF16 R172, R204, R192, R172 ;  /* 0x000000c0ccac723c */ /* 0x000fe200000418ac */
[----:B------:R-:W-:Y:S01]  /*82e0*/  VIADD R192, R233, 0x8 ;  /* 0x00000008e9c07836 */ /* 0x000fe20000000000 */
[----:B------:R-:W-:Y:S02]  /*82f0*/  FSEL R193, R12, -INF , !P4 ;  /* 0xff8000000cc17808 */ /* 0x000fe40006000000 */
[----:B------:R-:W-:Y:S02]  /*8300*/  ISETP.GE.AND P4, PT, R5, R228, PT ;  /* 0x000000e40500720c */ /* 0x000fe40003f86270 */
[----:B------:R-:W-:Y:S02]  /*8310*/  ISETP.GT.AND P5, PT, R192, R5, PT ;  /* 0x00000005c000720c */ /* 0x000fe40003fa4270 */
[----:B------:R-:W-:Y:S01]  /*8320*/  HMMA.16816.F32.BF16 R24, R8, R6, R24 ;  /* 0x000000060818723c */ /* 0x000fe20000041818 */
[----:B------:R-:W4:Y:S01]  /*8330*/  LDSM.16.M88.4 R4, [R165+0xf000] ;  /* 0x00f00000a504783b */ /* 0x000f220000000200 */
[----:B------:R-:W-:-:S02]  /*8340*/  FSEL R14, R14, -INF , !P5 ;  /* 0xff8000000e0e7808 */ /* 0x000fc40006800000 */
[-C--:B------:R-:W-:Y:S02]  /*8350*/  ISETP.GT.AND P5, PT, R233, R29.reuse, PT ;  /* 0x0000001de900720c */ /* 0x080fe40003fa4270 */
[----:B------:R-:W-:Y:S02]  /*8360*/  FSEL R245, R14, -INF , !P4 ;  /* 0xff8000000ef57808 */ /* 0x000fe40006000000 */
[----:B--2---:R-:W-:Y:S01]  /*8370*/  HMMA.16816.F32.BF16 R188, R20, R196, R188 ;  /* 0x000000c414bc723c */ /* 0x004fe200000418bc */
[----:B------:R-:W-:Y:S01]  /*8380*/  FSEL R13, R13, -INF , !P5 ;  /* 0xff8000000d0d7808 */ /* 0x000fe20006800000 */
[----:B------:R-:W-:Y:S01]  /*8390*/  VIADD R197, R0, 0xffffff90 ;  /* 0xffffff9000c57836 */ /* 0x000fe20000000000 */
[----:B------:R-:W-:Y:S02]  /*83a0*/  ISETP.GE.AND P4, PT, R29, R232, PT ;  /* 0x000000e81d00720c */ /* 0x000fe40003f86270 */
[----:B------:R-:W-:Y:S02]  /*83b0*/  ISETP.GT.AND P5, PT, R192, R29, PT ;  /* 0x0000001dc000720c */ /* 0x000fe40003fa4270 */
[----:B------:R-:W-:Y:S01]  /*83c0*/  FSEL R196, R13, -INF , !P4 ;  /* 0xff8000000dc47808 */ /* 0x000fe20006000000 */
[----:B------:R-:W-:Y:S01]  /*83d0*/  HMMA.16816.F32.BF16 R184, R32, R30, R184 ;  /* 0x0000001e20b8723c */ /* 0x000fe200000418b8 */
[----:B------:R-:W-:Y:S01]  /*83e0*/  ISETP.GE.AND P4, PT, R29, R228, PT ;  /* 0x000000e41d00720c */ /* 0x000fe20003f86270 */
[----:B------:R-:W-:-:S06]  /*83f0*/  VIADD R29, R0, 0xffffff88 ;  /* 0xffffff88001d7836 */ /* 0x000fcc0000000000 */
[C---:B-1----:R-:W-:Y:S01]  /*8400*/  HMMA.16816.F32.BF16 R176, R32.reuse, R202, R176 ;  /* 0x000000ca20b0723c */ /* 0x042fe200000418b0 */
[----:B------:R-:W-:Y:S02]  /*8410*/  FSEL R203, R15, -INF , !P5 ;  /* 0xff8000000fcb7808 */ /* 0x000fe40006800000 */
[----:B------:R-:W1:Y:S01]  /*8420*/  LDSM.16.M88.4 R12, [R166+0xf800] ;  /* 0x00f80000a60c783b */ /* 0x000e620000000200 */
[----:B------:R-:W-:Y:S02]  /*8430*/  ISETP.GT.AND P5, PT, R233, R29, PT ;  /* 0x0000001de900720c */ /* 0x000fe40003fa4270 */
[----:B------:R-:W-:Y:S02]  /*8440*/  FSEL R203, R203, -INF , !P4 ;  /* 0xff800000cbcb7808 */ /* 0x000fe40006000000 */
[----:B------:R-:W-:Y:S01]  /*8450*/  HMMA.16816.F32.BF16 R180, R32, R200, R180 ;  /* 0x000000c820b4723c */ /* 0x000fe200000418b4 */
[----:B------:R-:W-:Y:S02]  /*8460*/  ISETP.GE.AND P4, PT, R29, R232, PT ;  /* 0x000000e81d00720c */ /* 0x000fe40003f86270 */
[----:B------:R-:W-:-:S02]  /*8470*/  FSEL R24, R24, -INF , !P5 ;  /* 0xff80000018187808 */ /* 0x000fc40006800000 */
[----:B------:R-:W-:Y:S02]  /*8480*/  ISETP.GT.AND P5, PT, R192, R29, PT ;  /* 0x0000001dc000720c */ /* 0x000fe40003fa4270 */
[----:B------:R-:W-:Y:S01]  /*8490*/  FSEL R200, R24, -INF , !P4 ;  /* 0xff80000018c87808 */ /* 0x000fe20006000000 */
[----:B---3--:R-:W-:Y:S01]  /*84a0*/  HMMA.16816.F32.BF16 R188, R8, R16, R188 ;  /* 0x0000001008bc723c */ /* 0x008fe200000418bc */
[----:B------:R-:W-:Y:S01]  /*84b0*/  VIADD R17, R0, 0xffffff89 ;  /* 0xffffff8900117836 */ /* 0x000fe20000000000 */
[----:B------:R-:W-:Y:S02]  /*84c0*/  ISETP.GE.AND P4, PT, R29, R228, PT ;  /* 0x000000e41d00720c */ /* 0x000fe40003f86270 */
[----:B------:R-:W-:Y:S01]  /*84d0*/  FSEL R24, R26, -INF , !P5 ;  /* 0xff8000001a187808 */ /* 0x000fe20006800000 */
[----:B------:R-:W2:Y:S01]  /*84e0*/  LDSM.16.M88.4 R28, [R167+0xf000] ;  /* 0x00f00000a71c783b */ /* 0x000ea20000000200 */
[----:B------:R-:W-:Y:S02]  /*84f0*/  ISETP.GT.AND P5, PT, R233, R17, PT ;  /* 0x00000011e900720c */ /* 0x000fe40003fa4270 */
[----:B------:R-:W-:Y:S01]  /*8500*/  HMMA.16816.F32.BF16 R184, R20, R198, R184 ;  /* 0x000000c614b8723c */ /* 0x000fe200000418b8 */
[----:B------:R-:W-:-:S02]  /*8510*/  FSEL R24, R24, -INF , !P4 ;  /* 0xff80000018187808 */ /* 0x000fc40006000000 */
[----:B------:R-:W-:Y:S02]  /*8520*/  ISETP.GE.AND P4, PT, R17, R232, PT ;  /* 0x000000e81100720c */ /* 0x000fe40003f86270 */
[----:B------:R-:W-:Y:S02]  /*8530*/  FSEL R25, R25, -INF , !P5 ;  /* 0xff80000019197808 */ /* 0x000fe40006800000 */
[----:B------:R-:W-:Y:S01]  /*8540*/  ISETP.GT.AND P5, PT, R192, R17, PT ;  /* 0x00000011c000720c */ /* 0x000fe20003fa4270 */
[C---:B----4-:R-:W-:Y:S01]  /*8550*/  HMMA.16816.F32.BF16 R180, R20.reuse, R4, R180 ;  /* 0x0000000414b4723c */ /* 0x050fe200000418b4 */
[----:B------:R-:W-:Y:S01]  /*8560*/  FSEL R26, R25, -INF , !P4 ;  /* 0xff800000191a7808 */ /* 0x000fe20006000000 */
[C---:B------:R-:W-:Y:S01]  /*8570*/  VIADD R5, R0.reuse, 0xffffff91 ;  /* 0xffffff9100057836 */ /* 0x040fe20000000000 */
[----:B------:R-:W-:Y:S02]  /*8580*/  ISETP.GE.AND P4, PT, R17, R228, PT ;  /* 0x000000e41100720c */ /* 0x000fe40003f86270 */
[----:B------:R-:W-:Y:S01]  /*8590*/  FSEL R25, R27, -INF , !P5 ;  /* 0xff8000001b197808 */ /* 0x000fe20006800000 */
[----:B------:R-:W-:Y:S01]  /*85a0*/  VIADD R27, R0, 0xffffffa0 ;  /* 0xffffffa0001b7836 */ /* 0x000fe20000000000 */
[----:B------:R-:W-:Y:S01]  /*85b0*/  ISETP.GT.AND P5, PT, R233, R197, PT ;  /* 0x000000c5e900720c */ /* 0x000fe20003fa4270 */
[----:B------:R-:W-:Y:S01]  /*85c0*/  HMMA.16816.F32.BF16 R176, R20, R6, R176 ;  /* 0x0000000614b0723c */ /* 0x000fe200000418b0 */
[----:B------:R-:W-:-:S02]  /*85d0*/  FSEL R25, R25, -INF , !P4 ;  /* 0xff80000019197808 */ /* 0x000fc40006000000 */
[C---:B------:R-:W-:Y:S02]  /*85e0*/  ISETP.GE.AND P4, PT, R197.reuse, R232, PT ;  /* 0x000000e8c500720c */ /* 0x040fe40003f86270 */
[----:B------:R-:W-:Y:S02]  /*85f0*/  FSEL R188, R188, -INF , !P5 ;  /* 0xff800000bcbc7808 */ /* 0x000fe40006800000 */
[----:B------:R-:W-:Y:S01]  /*8600*/  ISETP.GT.AND P5, PT, R192, R197, PT ;  /* 0x000000c5c000720c */ /* 0x000fe20003fa4270 */
[----:B------:R-:W-:Y:S01]  /*8610*/  HMMA.16816.F32.BF16 R184, R8, R18, R184 ;  /* 0x0000001208b8723c */ /* 0x000fe200000418b8 */
[----:B------:R-:W-:Y:S01]  /*8620*/  FSEL R199, R188, -INF , !P4 ;  /* 0xff800000bcc77808 */ /* 0x000fe20006000000 */
[----:B------:R3:W4:Y:S01]  /*8630*/  LDSM.16.M88.4 R16, [R165+0xf800] ;  /* 0x00f80000a510783b */ /* 0x0007220000000200 */
[----:B------:R-:W-:Y:S02]  /*8640*/  ISETP.GE.AND P4, PT, R197, R228, PT ;  /* 0x000000e4c500720c */ /* 0x000fe40003f86270 */
[----:B------:R-:W-:-:S02]  /*8650*/  FSEL R190, R190, -INF , !P5 ;  /* 0xff800000bebe7808 */ /* 0x000fc40006800000 */
[-C--:B------:R-:W-:Y:S01]  /*8660*/  ISETP.GT.AND P5, PT, R233, R5.reuse, PT ;  /* 0x00000005e900720c */ /* 0x080fe20003fa4270 */
[----:B-1----:R-:W-:Y:S01]  /*8670*/  HMMA.16816.F32.BF16 R172, R32, R12, R172 ;  /* 0x0000000c20ac723c */ /* 0x002fe200000418ac */
[----:B------:R-:W-:Y:S01]  /*8680*/  FSEL R197, R190, -INF , !P4 ;  /* 0xff800000bec57808 */ /* 0x000fe20006000000 */
[----:B------:R-:W-:Y:S01]  /*8690*/  VIADD R13, R0, 0xffffff98 ;  /* 0xffffff98000d7836 */ /* 0x000fe20000000000 */
[----:B------:R-:W-:Y:S02]  /*86a0*/  ISETP.GE.AND P4, PT, R5, R232, PT ;  /* 0x000000e80500720c */ /* 0x000fe40003f86270 */
[----:B------:R-:W-:Y:S02]  /*86b0*/  FSEL R189, R189, -INF , !P5 ;  /* 0xff800000bdbd7808 */ /* 0x000fe40006800000 */
[----:B------:R-:W-:Y:S01]  /*86c0*/  ISETP.GT.AND P5, PT, R192, R5, PT ;  /* 0x00000005c000720c */ /* 0x000fe20003fa4270 */
[----:B--2---:R-:W-:Y:S01]  /*86d0*/  HMMA.16816.F32.BF16 R180, R8, R28, R180 ;  /* 0x0000001c08b4723c */ /* 0x004fe200000418b4 */
[----:B------:R-:W-:-:S02]  /*86e0*/  FSEL R239, R189, -INF , !P4 ;  /* 0xff800000bdef7808 */ /* 0x000fc40006000000 */
[----:B------:R-:W-:Y:S02]  /*86f0*/  ISETP.GE.AND P4, PT, R5, R228, PT ;  /* 0x000000e40500720c */ /* 0x000fe40003f86270 */
[----:B------:R-:W-:Y:S01]  /*8700*/  FSEL R191, R191, -INF , !P5 ;  /* 0xff800000bfbf7808 */ /* 0x000fe20006800000 */
[----:B------:R-:W1:Y:S01]  /*8710*/  LDSM.16.M88.4 R4, [R167+0xf800] ;  /* 0x00f80000a704783b */ /* 0x000e620000000200 */
[----:B------:R-:W-:Y:S01]  /*8720*/  ISETP.GT.AND P5, PT, R233, R13, PT ;  /* 0x0000000de900720c */ /* 0x000fe20003fa4270 */
[----:B------:R-:W-:Y:S01]  /*8730*/  HMMA.16816.F32.BF16 R168, R204, R194, R168 ;  /* 0x000000c2cca8723c */ /* 0x000fe200000418a8 */
[----:B------:R-:W-:Y:S01]  /*8740*/  FSEL R201, R191, -INF , !P4 ;  /* 0xff800000bfc97808 */ /* 0x000fe20006000000 */
[----:B------:R-:W-:-:S04]  /*8750*/  DEPBAR.LE SB0, 0x0 ;  /* 0x000080000000791a */ /* 0x000fc80000000000 */
[----:B------:R-:W-:Y:S01]  /*8760*/  BAR.SYNC.DEFER_BLOCKING 0x0 ;  /* 0x0000000000007b1d */ /* 0x000fe20000010000 */
[C---:B------:R-:W-:Y:S01]  /*8770*/  ISETP.GE.AND P4, PT, R13.reuse, R232, PT ;  /* 0x000000e80d00720c */ /* 0x040fe20003f86270 */
[----:B------:R-:W-:Y:S01]  /*8780*/  HMMA.16816.F32.BF16 R176, R8, R30, R176 ;  /* 0x0000001e08b0723c */ /* 0x000fe200000418b0 */
[----:B------:R-:W-:Y:S02]  /*8790*/  FSEL R184, R184, -INF , !P5 ;  /* 0xff800000b8b87808 */ /* 0x000fe40006800000 */
[----:B------:R-:W-:Y:S02]  /*87a0*/  ISETP.GT.AND P5, PT, R192, R13, PT ;  /* 0x0000000dc000720c */ /* 0x000fe40003fa4270 */
[----:B------:R-:W-:Y:S02]  /*87b0*/  FSEL R241, R184, -INF , !P4 ;  /* 0xff800000b8f17808 */ /* 0x000fe40006000000 */
[----:B------:R-:W-:Y:S01]  /*87c0*/  ISETP.GE.AND P4, PT, R13, R228, PT ;  /* 0x000000e40d00720c */ /* 0x000fe20003f86270 */
[----:B------:R-:W-:Y:S01]  /*87d0*/  VIADD R13, R0, 0xffffff99 ;  /* 0xffffff99000d7836 */ /* 0x000fe20000000000 */
[----:B---3--:R-:W-:Y:S01]  /*87e0*/  FSEL R165, R186, -INF , !P5 ;  /* 0xff800000baa57808 */ /* 0x008fe20006800000 */
[----:B----4-:R-:W-:Y:S03]  /*87f0*/  HMMA.16816.F32.BF16 R172, R20, R16, R172 ;  /* 0x0000001014ac723c */ /* 0x010fe600000418ac */
[----:B------:R-:W-:-:S02]  /*8800*/  ISETP.GT.AND P5, PT, R233, R13, PT ;  /* 0x0000000de900720c */ /* 0x000fc40003fa4270 */
[----:B------:R-:W-:Y:S02]  /*8810*/  FSEL R165, R165, -INF , !P4 ;  /* 0xff800000a5a57808 */ /* 0x000fe40006000000 */
[----:B------:R-:W-:Y:S01]  /*8820*/  ISETP.GE.AND P4, PT, R13, R232, PT ;  /* 0x000000e80d00720c */ /* 0x000fe20003f86270 */
[----:B------:R-:W-:Y:S01]  /*8830*/  HMMA.16816.F32.BF16 R168, R32, R14, R168 ;  /* 0x0000000e20a8723c */ /* 0x000fe200000418a8 */
[----:B------:R-:W-:Y:S01]  /*8840*/  FSEL R185, R185, -INF , !P5 ;  /* 0xff800000b9b97808 */ /* 0x000fe20006800000 */
[----:B------:R-:W-:Y:S01]  /*8850*/  VIADD R15, R0, 0xffffffa8 ;  /* 0xffffffa8000f7836 */ /* 0x000fe20000000000 */
[----:B------:R-:W-:Y:S02]  /*8860*/  ISETP.GT.AND P5, PT, R192, R13, PT ;  /* 0x0000000dc000720c */ /* 0x000fe40003fa4270 */
[----:B------:R-:W-:Y:S02]  /*8870*/  FSEL R195, R185, -INF , !P4 ;  /* 0xff800000b9c37808 */ /* 0x000fe40006000000 */
[----:B------:R-:W-:Y:S01]  /*8880*/  ISETP.GE.AND P4, PT, R13, R228, PT ;  /* 0x000000e40d00720c */ /* 0x000fe20003f86270 */
[----:B------:R-:W-:Y:S01]  /*8890*/  VIADD R13, R0, 0xffffffa1 ;  /* 0xffffffa1000d7836 */ /* 0x000fe20000000000 */
        /* <DEDUP_REMOVED lines=8> */
[----:B------:R-:W-:Y:S01]  /*8920*/  HMMA.16816.F32.BF16 R168, R20, R18, R168 ;  /* 0x0000001214a8723c */ /* 0x000fe200000418a8 */
[----:B------:R-:W-:-:S02]  /*8930*/  FSEL R225, R180, -INF , !P4 ;  /* 0xff800000b4e17808 */ /* 0x000fc40006000000 */
[----:B------:R-:W-:Y:S02]  /*8940*/  ISETP.GE.AND P4, PT, R27, R228, PT ;  /* 0x000000e41b00720c */ /* 0x000fe40003f86270 */
[----:B------:R-:W-:Y:S02]  /*8950*/  FSEL R182, R182, -INF , !P5 ;  /* 0xff800000b6b67808 */ /* 0x000fe40006800000 */
[----:B------:R-:W-:Y:S02]  /*8960*/  ISETP.GT.AND P5, PT, R233, R13, PT ;  /* 0x0000000de900720c */ /* 0x000fe40003fa4270 */
[----:B------:R-:W-:Y:S02]  /*8970*/  FSEL R223, R182, -INF , !P4 ;  /* 0xff800000b6df7808 */ /* 0x000fe40006000000 */
[----:B------:R-:W-:Y:S02]  /*8980*/  ISETP.GE.AND P4, PT, R13, R232, PT ;  /* 0x000000e80d00720c */ /* 0x000fe40003f86270 */
[----:B------:R-:W-:-:S02]  /*8990*/  FSEL R181, R181, -INF , !P5 ;  /* 0xff800000b5b57808 */ /* 0x000fc40006800000 */
[----:B------:R-:W-:Y:S02]  /*89a0*/  ISETP.GT.AND P5, PT, R192, R13, PT ;  /* 0x0000000dc000720c */ /* 0x000fe40003fa4270 */
[----:B------:R-:W-:Y:S02]  /*89b0*/  FSEL R227, R181, -INF , !P4 ;  /* 0xff800000b5e37808 */ /* 0x000fe40006000000 */
[----:B------:R-:W-:Y:S01]  /*89c0*/  ISETP.GE.AND P4, PT, R13, R228, PT ;  /* 0x000000e40d00720c */ /* 0x000fe20003f86270 */
[C---:B------:R-:W-:Y:S01]  /*89d0*/  VIADD R13, R0.reuse, 0xffffffb0 ;  /* 0xffffffb0000d7836 */ /* 0x040fe20000000000 */
[----:B------:R-:W-:Y:S01]  /*89e0*/  FSEL R181, R183, -INF , !P5 ;  /* 0xff800000b7b57808 */ /* 0x000fe20006800000 */
[----:B------:R-:W-:Y:S01]  /*89f0*/  HMMA.16816.F32.BF16 R168, R8, R6, R168 ;  /* 0x0000000608a8723c */ /* 0x000fe200000418a8 */
[----:B------:R-:W-:Y:S01]  /*8a00*/  ISETP.GT.AND P5, PT, R233, R15, PT ;  /* 0x0000000fe900720c */ /* 0x000fe20003fa4270 */
[----:B------:R-:W-:Y:S01]  /*8a10*/  VIADD R7, R0, 0xffffffb8 ;  /* 0xffffffb800077836 */ /* 0x000fe20000000000 */
[----:B------:R-:W-:-:S02]  /*8a20*/  FSEL R181, R181, -INF , !P4 ;  /* 0xff800000b5b57808 */ /* 0x000fc40006000000 */
[C---:B------:R-:W-:Y:S02]  /*8a30*/  ISETP.GE.AND P4, PT, R15.reuse, R232, PT ;  /* 0x000000e80f00720c */ /* 0x040fe40003f86270 */
[----:B------:R-:W-:Y:S02]  /*8a40*/  FSEL R176, R176, -INF , !P5 ;  /* 0xff800000b0b07808 */ /* 0x000fe40006800000 */
[----:B------:R-:W-:Y:S02]  /*8a50*/  ISETP.GT.AND P5, PT, R192, R15, PT ;  /* 0x0000000fc000720c */ /* 0x000fe40003fa4270 */
[----:B------:R-:W-:Y:S02]  /*8a60*/  FSEL R183, R176, -INF , !P4 ;  /* 0xff800000b0b77808 */ /* 0x000fe40006000000 */
[----:B------:R-:W-:Y:S02]  /*8a70*/  ISETP.GE.AND P4, PT, R15, R228, PT ;  /* 0x000000e40f00720c */ /* 0x000fe40003f86270 */
[----:B------:R-:W-:-:S02]  /*8a80*/  FSEL R178, R178, -INF , !P5 ;  /* 0xff800000b2b27808 */ /* 0x000fc40006800000 */
[-C--:B------:R-:W-:Y:S02]  /*8a90*/  ISETP.GT.AND P5, PT, R233, R5.reuse, PT ;  /* 0x00000005e900720c */ /* 0x080fe40003fa4270 */
[----:B------:R-:W-:Y:S02]  /*8aa0*/  FSEL R229, R178, -INF , !P4 ;  /* 0xff800000b2e57808 */ /* 0x000fe40006000000 */
[----:B------:R-:W-:Y:S02]  /*8ab0*/  ISETP.GE.AND P4, PT, R5, R232, PT ;  /* 0x000000e80500720c */ /* 0x000fe40003f86270 */
[----:B------:R-:W-:Y:S02]  /*8ac0*/  FSEL R177, R177, -INF , !P5 ;  /* 0xff800000b1b17808 */ /* 0x000fe40006800000 */
[----:B------:R-:W-:Y:S02]  /*8ad0*/  ISETP.GT.AND P5, PT, R192, R5, PT ;  /* 0x00000005c000720c */ /* 0x000fe40003fa4270 */
[----:B------:R-:W-:-:S02]  /*8ae0*/  FSEL R231, R177, -INF , !P4 ;  /* 0xff800000b1e77808 */ /* 0x000fc40006000000 */
[----:B------:R-:W-:Y:S01]  /*8af0*/  ISETP.GE.AND P4, PT, R5, R228, PT ;  /* 0x000000e40500720c */ /* 0x000fe20003f86270 */
[----:B------:R-:W-:Y:S01]  /*8b00*/  VIADD R5, R0, 0xffffffb1 ;  /* 0xffffffb100057836 */ /* 0x000fe20000000000 */
[----:B------:R-:W-:Y:S02]  /*8b10*/  FSEL R177, R179, -INF , !P5 ;  /* 0xff800000b3b17808 */ /* 0x000fe40006800000 */
[----:B------:R-:W-:Y:S02]  /*8b20*/  ISETP.GT.AND P5, PT, R233, R13, PT ;  /* 0x0000000de900720c */ /* 0x000fe40003fa4270 */
[----:B------:R-:W-:Y:S02]  /*8b30*/  FSEL R177, R177, -INF , !P4 ;  /* 0xff800000b1b17808 */ /* 0x000fe40006000000 */
[----:B------:R-:W-:Y:S02]  /*8b40*/  ISETP.GE.AND P4, PT, R13, R232, PT ;  /* 0x000000e80d00720c */ /* 0x000fe40003f86270 */
[----:B------:R-:W-:-:S02]  /*8b50*/  FSEL R172, R172, -INF , !P5 ;  /* 0xff800000acac7808 */ /* 0x000fc40006800000 */
[----:B------:R-:W-:Y:S02]  /*8b60*/  ISETP.GT.AND P5, PT, R192, R13, PT ;  /* 0x0000000dc000720c */ /* 0x000fe40003fa4270 */
[----:B------:R-:W-:Y:S02]  /*8b70*/  FSEL R213, R172, -INF , !P4 ;  /* 0xff800000acd57808 */ /* 0x000fe40006000000 */
[----:B------:R-:W-:Y:S02]  /*8b80*/  ISETP.GE.AND P4, PT, R13, R228, PT ;  /* 0x000000e40d00720c */ /* 0x000fe40003f86270 */
[----:B------:R-:W-:Y:S02]  /*8b90*/  FSEL R174, R174, -INF , !P5 ;  /* 0xff800000aeae7808 */ /* 0x000fe40006800000 */
[----:B------:R-:W-:Y:S02]  /*8ba0*/  ISETP.GT.AND P5, PT, R233, R5, PT ;  /* 0x00000005e900720c */ /* 0x000fe40003fa4270 */
        /* <DEDUP_REMOVED lines=9> */
[----:B------:R-:W-:Y:S02]  /*8c40*/  FMNMX3.FTZ R5, R164, R193, R196, !PT ;  /* 0x000000c1a4057276 */ /* 0x000fe400078100c4 */
[----:B------:R-:W-:Y:S02]  /*8c50*/  ISETP.GE.AND P4, PT, R7, R232, PT ;  /* 0x000000e80700720c */ /* 0x000fe40003f86270 */
[----:B------:R-:W-:Y:S02]  /*8c60*/  FSEL R168, R168, -INF , !P5 ;  /* 0xff800000a8a87808 */ /* 0x000fe40006800000 */
[----:B------:R-:W-:-:S02]  /*8c70*/  FMNMX3.FTZ R4, R5, R200, R26, !PT ;  /* 0x000000c805047276 */ /* 0x000fc4000781001a */
[----:B------:R-:W-:Y:S02]  /*8c80*/  FSEL R211, R168, -INF , !P4 ;  /* 0xff800000a8d37808 */ /* 0x000fe40006000000 */
[----:B------:R-:W-:Y:S02]  /*8c90*/  ISETP.GE.AND P5, PT, R7, R228, PT ;  /* 0x000000e40700720c */ /* 0x000fe40003fa6270 */
[----:B------:R-:W-:Y:S01]  /*8ca0*/  ISETP.GT.AND P4, PT, R192, R7, PT ;  /* 0x00000007c000720c */ /* 0x000fe20003f84270 */
[----:B------:R-:W-:Y:S01]  /*8cb0*/  VIADD R7, R0, 0xffffffb9 ;  /* 0xffffffb900077836 */ /* 0x000fe20000000000 */
[----:B------:R-:W-:Y:S02]  /*8cc0*/  FMNMX3.FTZ R0, R3, R245, R203, !PT ;  /* 0x000000f503007276 */ /* 0x000fe400078100cb */
[----:B------:R-:W-:Y:S02]  /*8cd0*/  FMNMX3.FTZ R4, R4, R199, R239, !PT ;  /* 0x000000c704047276 */ /* 0x000fe400078100ef */
[----:B------:R-:W-:-:S02]  /*8ce0*/  FMNMX3.FTZ R0, R0, R24, R25, !PT ;  /* 0x0000001800007276 */ /* 0x000fc40007810019 */
[----:B------:R-:W-:Y:S02]  /*8cf0*/  FMNMX3.FTZ R4, R4, R241, R195, !PT ;  /* 0x000000f104047276 */ /* 0x000fe400078100c3 */
[----:B------:R-:W-:Y:S02]  /*8d00*/  FSEL R170, R170, -INF , !P4 ;  /* 0xff800000aaaa7808 */ /* 0x000fe40006000000 */
[----:B------:R-:W-:Y:S02]  /*8d10*/  ISETP.GT.AND P4, PT, R233, R7, PT ;  /* 0x00000007e900720c */ /* 0x000fe40003f84270 */
[----:B------:R-:W-:Y:S02]  /*8d20*/  FMNMX3.FTZ R0, R0, R197, R201, !PT ;  /* 0x000000c500007276 */ /* 0x000fe400078100c9 */
[----:B------:R-:W-:Y:S02]  /*8d30*/  FMNMX3.FTZ R4, R4, R225, R227, !PT ;  /* 0x000000e104047276 */ /* 0x000fe400078100e3 */
[----:B------:R-:W-:-:S02]  /*8d40*/  FSEL R205, R170, -INF , !P5 ;  /* 0xff800000aacd7808 */ /* 0x000fc40006800000 */
[----:B------:R-:W-:Y:S02]  /*8d50*/  ISETP.GE.AND P5, PT, R7, R232, PT ;  /* 0x000000e80700720c */ /* 0x000fe40003fa6270 */
[----:B------:R-:W-:Y:S02]  /*8d60*/  FSEL R169, R169, -INF , !P4 ;  /* 0xff800000a9a97808 */ /* 0x000fe40006000000 */
[----:B------:R-:W-:Y:S02]  /*8d70*/  ISETP.GT.AND P4, PT, R192, R7, PT ;  /* 0x00000007c000720c */ /* 0x000fe40003f84270 */
[----:B------:R-:W-:Y:S02]  /*8d80*/  FMNMX3.FTZ R0, R0, R165, R243, !PT ;  /* 0x000000a500007276 */ /* 0x000fe400078100f3 */
[----:B------:R-:W-:Y:S02]  /*8d90*/  FMNMX3.FTZ R4, R4, R183, R231, !PT ;  /* 0x000000b704047276 */ /* 0x000fe400078100e7 */
[----:B------:R-:W-:-:S02]  /*8da0*/  FSEL R208, R169, -INF , !P5 ;  /* 0xff800000a9d07808 */ /* 0x000fc40006800000 */
[----:B------:R-:W-:Y:S02]  /*8db0*/  ISETP.GE.AND P5, PT, R7, R228, PT ;  /* 0x000000e40700720c */ /* 0x000fe40003fa6270 */
[----:B------:R-:W-:Y:S02]  /*8dc0*/  FSEL R171, R171, -INF , !P4 ;  /* 0xff800000abab7808 */ /* 0x000fe40006000000 */
[----:B------:R-:W-:Y:S02]  /*8dd0*/  FMNMX3.FTZ R6, R0, R223, R181, !PT ;  /* 0x000000df00067276 */ /* 0x000fe400078100b5 */
[----:B------:R-:W-:Y:S02]  /*8de0*/  FMNMX3.FTZ R8, R4, R213, R215, !PT ;  /* 0x000000d504087276 */ /* 0x000fe400078100d7 */
[----:B------:R-:W-:Y:S02]  /*8df0*/  FSEL R204, R171, -INF , !P5 ;  /* 0xff800000abcc7808 */ /* 0x000fe40006800000 */
[----:B------:R-:W-:-:S02]  /*8e00*/  FMNMX3.FTZ R6, R6, R229, R177, !PT ;  /* 0x000000e506067276 */ /* 0x000fc400078100b1 */
[----:B------:R-:W-:Y:S01]  /*8e10*/  FMNMX3.FTZ R8, R8, R211, R208, !PT ;  /* 0x000000d308087276 */ /* 0x000fe200078100d0 */
[----:B------:R-:W-:Y:S06]  /*8e20*/  BRA.U !UP0, `(.L_x_245) ;  /* 0x0000000508b47547 */ /* 0x000fec000b800000 */
[----:B------:R-:W-:-:S04]  /*8e30*/  UIADD3 UR6, UPT, UPT, UR20, -0x3, URZ ;  /* 0xfffffffd14067890 */ /* 0x000fc8000fffe0ff */
[----:B------:R-:W-:Y:S02]  /*8e40*/  UIMAD.WIDE.U32 UR8, UR6, UR10, URZ ;  /* 0x0000000a060872a5 */ /* 0x000fe4000f8e00ff */
[----:B------:R-:W-:Y:S02]  /*8e50*/  UIMAD UR6, UR6, UR11, URZ ;  /* 0x0000000b060672a4 */ /* 0x000fe4000f8e02ff */
[----:B------:R-:W-:Y:S02]  /*8e60*/  ULEA UR4, UP0, UR8, UR32, 0x6 ;  /* 0x0000002008047291 */ /* 0x000fe4000f8030ff */
[----:B------:R-:W-:Y:S01]  /*8e70*/  UIADD3 UR7, UPT, UPT, UR9, UR6, URZ ;  /* 0x0000000609077290 */ /* 0x000fe2000fffe0ff */
[----:B------:R-:W-:Y:S01]  /*8e80*/  IMAD.U32 R4, RZ, RZ, UR8 ;  /* 0x00000008ff047e24 */ /* 0x000fe2000f8e00ff */
[----:B------:R-:W-:Y:S01]  /*8e90*/  UIADD3 UR6, UPT, UPT, UR6, UR9, URZ ;  /* 0x0000000906067290 */ /* 0x000fe2000fffe0ff */
[----:B------:R-:W-:Y:S01]  /*8ea0*/  IMAD.U32 R5, RZ, RZ, UR9 ;  /* 0x00000009ff057e24 */ /* 0x000fe2000f8e00ff */
[----:B------:R-:W-:Y:S01]  /*8eb0*/  UIADD3 UR32, UP1, UPT, UR32, UR4, URZ ;  /* 0x0000000420207290 */ /* 0x000fe2000ff3e0ff */
[----:B------:R-:W-:Y:S01]  /*8ec0*/  IMAD.U32 R12, RZ, RZ, UR4 ;  /* 0x00000004ff0c7e24 */ /* 0x000fe2000f8e00ff */
[----:B------:R-:W-:Y:S01]  /*8ed0*/  LEA R14, P4, R4, R237, 0x7 ;  /* 0x000000ed040e7211 */ /* 0x000fe200078838ff */
[----:B------:R-:W-:Y:S01]  /*8ee0*/  IMAD.U32 R5, RZ, RZ, UR7 ;  /* 0x00000007ff057e24 */ /* 0x000fe2000f8e00ff */
[----:B------:R-:W-:-:S02]  /*8ef0*/  ULEA.HI.X UR6, UR8, UR29, UR6, 0x6, UP0 ;  /* 0x0000001d08067291 */ /* 0x000fc400080f3406 */
[----:B------:R-:W-:Y:S02]  /*8f00*/  ULEA UR4, UP0, UR10, UR4, 0x5 ;  /* 0x000000040a047291 */ /* 0x000fe4000f8028ff */
[-C--:B------:R-:W-:Y:S01]  /*8f10*/  LEA.HI.X R15, R4, R236.reuse, R5, 0x7, P4 ;  /* 0x000000ec040f7211 */ /* 0x080fe200020f3c05 */
[----:B------:R-:W-:Y:S01]  /*8f20*/  UIADD3.X UR29, UPT, UPT, UR29, UR6, URZ, UP1, !UPT ;  /* 0x000000061d1d7290 */ /* 0x000fe20008ffe4ff */
[C---:B------:R-:W-:Y:S01]  /*8f30*/  LEA R10, P4, R12.reuse, R237, 0x1 ;  /* 0x000000ed0c0a7211 */ /* 0x040fe200078808ff */
[----:B------:R-:W-:Y:S01]  /*8f40*/  IMAD.U32 R4, RZ, RZ, UR32 ;  /* 0x00000020ff047e24 */ /* 0x000fe2000f8e00ff */
[----:B------:R-:W-:Y:S01]  /*8f50*/  MOV R5, UR6 ;  /* 0x0000000600057c02 */ /* 0x000fe20008000f00 */
[----:B------:R-:W-:Y:S01]  /*8f60*/  @!PT LDS RZ, [RZ] ;  /* 0x00000000fffff984 */ /* 0x000fe20000000800 */
[----:B------:R-:W-:Y:S01]  /*8f70*/  @!PT LDS RZ, [RZ] ;  /* 0x00000000fffff984 */ /* 0x000fe20000000800 */
[----:B------:R-:W-:Y:S01]  /*8f80*/  @!PT LDS RZ, [RZ] ;  /* 0x00000000fffff984 */ /* 0x000fe20000000800 */
[----:B------:R1:W-:Y:S01]  /*8f90*/  @!P3 LDGSTS.E.BYPASS.LTC128B.128 [R238+0x8000], desc[UR24][R14.64] ;  /* 0x080000000eeebfae */ /* 0x0003e2000b981a18 */
[----:B------:R-:W-:Y:S01]  /*8fa0*/  ULEA.HI.X UR6, UR10, UR6, UR11, 0x5, UP0 ;  /* 0x000000060a067291 */ /* 0x000fe200080f2c0b */
[----:B------:R-:W-:Y:S01]  /*8fb0*/  MOV R7, UR29 ;  /* 0x0000001d00077c02 */ /* 0x000fe20008000f00 */
[----:B------:R-:W-:Y:S01]  /*8fc0*/  IMAD.U32 R0, RZ, RZ, UR4 ;  /* 0x00000004ff007e24 */ /* 0x000fe2000f8e00ff */
[----:B------:R1:W-:Y:S01]  /*8fd0*/  @P3 STS.128 [R238+0x8000], RZ ;  /* 0x008000ffee003388 */ /* 0x0003e20000000c00 */
[----:B------:R-:W-:-:S02]  /*8fe0*/  LEA.HI.X R11, R12, R236, R5, 0x1, P4 ;  /* 0x000000ec0c0b7211 */ /* 0x000fc400020f0c05 */
[-C--:B------:R-:W-:Y:S01]  /*8ff0*/  LEA R16, P5, R4, R237.reuse, 0x1 ;  /* 0x000000ed04107211 */ /* 0x080fe200078a08ff */
[----:B------:R-:W-:Y:S01]  /*9000*/  @!PT LDS RZ, [RZ] ;  /* 0x00000000fffff984 */ /* 0x000fe20000000800 */
[----:B------:R-:W-:Y:S01]  /*9010*/  @!PT LDS RZ, [RZ] ;  /* 0x00000000fffff984 */ /* 0x000fe20000000800 */
[----:B------:R-:W-:Y:S01]  /*9020*/  @!PT LDS RZ, [RZ] ;  /* 0x00000000fffff984 */ /* 0x000fe20000000800 */
[----:B------:R1:W-:Y:S01]  /*9030*/  @!P2 LDGSTS.E.BYPASS.LTC128B.128 [R238+0xa000], desc[UR24][R14.64+0x80] ;  /* 0x0a0000800eeeafae */ /* 0x0003e2000b981a18 */
[----:B------:R-:W-:Y:S01]  /*9040*/  IMAD.U32 R5, RZ, RZ, UR6 ;  /* 0x00000006ff057e24 */ /* 0x000fe2000f8e00ff */
[----:B------:R-:W-:Y:S02]  /*9050*/  LEA R12, P4, R0, R237, 0x1 ;  /* 0x000000ed000c7211 */ /* 0x000fe400078808ff */
[----:B------:R1:W-:Y:S01]  /*9060*/  @P2 STS.128 [R238+0xa000], RZ ;  /* 0x00a000ffee002388 */ /* 0x0003e20000000c00 */
[-C--:B------:R-:W-:Y:S02]  /*9070*/  LEA.HI.X R17, R4, R236.reuse, R7, 0x1, P5 ;  /* 0x000000ec04117211 */ /* 0x080fe400028f0c07 */
[----:B------:R-:W-:Y:S01]  /*9080*/  LEA.HI.X R13, R0, R236, R5, 0x1, P4 ;  /* 0x000000ec000d7211 */ /* 0x000fe200020f0c05 */
        /* <DEDUP_REMOVED lines=71> */
.L_x_245:
[----:B------:R-:W-:Y:S01]  /*9500*/  FMNMX3.FTZ R4, R6, R209, R207, !PT ;  /* 0x000000d106047276 */ /* 0x000fe200078100cf */
[----:B------:R-:W2:Y:S01]  /*9510*/  SHFL.BFLY PT, R7, R8, 0x2, 0x1f ;  /* 0x0c401f0008077f89 */ /* 0x000ea200000e0000 */
[----:B-1----:R-:W-:Y:S01]  /*9520*/  IADD3 R16, PT, PT, R220, 0x10000, RZ ;  /* 0x00010000dc107810 */ /* 0x002fe20007ffe0ff */
[----:B------:R-:W-:Y:S01]  /*9530*/  UISETP.GT.U32.AND UP0, UPT, UR13, UR18, UPT ;  /* 0x000000120d00728c */ /* 0x000fe2000bf04070 */
[----:B------:R-:W-:Y:S01]  /*9540*/  FMNMX3.FTZ R4, R4, R205, R204, !PT ;  /* 0x000000cd04047276 */ /* 0x000fe200078100cc */
[----:B------:R-:W-:Y:S01]  /*9550*/  LDSM.16.MT88.4 R12, [R220+0x10000] ;  /* 0x01000000dc0c783b */ /* 0x000fe20000004200 */
[----:B------:R-:W-:Y:S02]  /*9560*/  IADD3 R202, PT, PT, R220, 0x10040, RZ ;  /* 0x00010040dcca7810 */ /* 0x000fe40007ffe0ff */
[----:B------:R-:W-:Y:S01]  /*9570*/  @P6 IADD3 R202, PT, PT, R16, -0x40, RZ ;  /* 0xffffffc010ca6810 */ /* 0x000fe20007ffe0ff */
[----:B------:R-:W1:Y:S04]  /*9580*/  SHFL.BFLY PT, R5, R4, 0x2, 0x1f ;  /* 0x0c401f0004057f89 */ /* 0x000e6800000e0000 */
[----:B------:R-:W-:Y:S01]  /*9590*/  LDSM.16.MT88.4 R28, [R202] ;  /* 0x00000000ca1c783b */ /* 0x000fe20000004200 */
[----:B------:R-:W-:-:S03]  /*95a0*/  @UP0 UIADD3 UR20, UPT, UPT, UR20, -0x3, URZ ;  /* 0xfffffffd14140890 */ /* 0x000fc6000fffe0ff */
[----:B------:R-:W-:Y:S01]  /*95b0*/  LDSM.16.MT88.4 R172, [R220+0x12800] ;  /* 0x01280000dcac783b */ /* 0x000fe20000004200 */
[----:B--2---:R-:W-:-:S05]  /*95c0*/  FMNMX.FTZ R7, R8, R7, !PT ;  /* 0x0000000708077209 */ /* 0x004fca0007810000 */
[----:B------:R-:W2:Y:S01]  /*95d0*/  SHFL.BFLY PT, R184, R7, 0x1, 0x1f ;  /* 0x0c201f0007b87f89 */ /* 0x000ea200000e0000 */
[----:B-1----:R-:W-:-:S05]  /*95e0*/  FMNMX.FTZ R5, R4, R5, !PT ;  /* 0x0000000504057209 */ /* 0x002fca0007810000 */
[----:B------:R-:W1:Y:S01]  /*95f0*/  SHFL.BFLY PT, R0, R5, 0x1, 0x1f ;  /* 0x0c201f0005007f89 */ /* 0x000e6200000e0000 */
[----:B--2---:R-:W-:-:S04]  /*9600*/  FMNMX.FTZ R184, R7, R184, !PT ;  /* 0x000000b807b87209 */ /* 0x004fc80007810000 */
[C---:B------:R-:W-:Y:S01]  /*9610*/  FSETP.NEU.FTZ.AND P1, PT, R184.reuse, -INF , PT ;  /* 0xff800000b800780b */ /* 0x040fe20003f3d000 */
[C---:B------:R-:W-:Y:S01]  /*9620*/  FMUL.FTZ R210, R184.reuse, UR12 ;  /* 0x0000000cb8d27c20 */ /* 0x040fe20008410000 */
[----:B-1----:R-:W-:Y:S02]  /*9630*/  FMNMX.FTZ R0, R5, R0, !PT ;  /* 0x0000000005007209 */ /* 0x002fe40007810000 */
[----:B------:R-:W-:Y:S02]  /*9640*/  FSEL R5, R184, RZ, P1 ;  /* 0x000000ffb8057208 */ /* 0x000fe40000800000 */
[C---:B------:R-:W-:Y:S01]  /*9650*/  FSETP.NEU.FTZ.AND P0, PT, R0.reuse, -INF , PT ;  /* 0xff8000000000780b */ /* 0x040fe20003f1d000 */
[----:B------:R-:W-:Y:S01]  /*9660*/  FMUL.FTZ R206, R0, UR12 ;  /* 0x0000000c00ce7c20 */ /* 0x000fe20008410000 */
[----:B------:R-:W-:Y:S01]  /*9670*/  FSEL R210, R210, RZ, P1 ;  /* 0x000000ffd2d27208 */ /* 0x000fe20000800000 */
[----:B------:R-:W-:Y:S01]  /*9680*/  FADD.FTZ R5, R164, -R5 ;  /* 0x80000005a4057221 */ /* 0x000fe20000010000 */
[----:B------:R-:W-:-:S02]  /*9690*/  FSEL R4, R0, RZ, P0 ;  /* 0x000000ff00047208 */ /* 0x000fc40000000000 */
[----:B------:R-:W-:Y:S01]  /*96a0*/  FSEL R206, R206, RZ, P0 ;  /* 0x000000ffcece7208 */ /* 0x000fe20000000000 */
[----:B------:R-:W-:Y:S01]  /*96b0*/  FFMA.FTZ R191, R193, UR12, -R210 ;  /* 0x0000000cc1bf7c23 */ /* 0x000fe200080108d2 */
[----:B------:R-:W-:Y:S01]  /*96c0*/  LOP3.LUT P0, RZ, R216, 0x2, RZ, 0xc0, !PT ;  /* 0x00000002d8ff7812 */ /* 0x000fe2000780c0ff */
[----:B------:R-:W-:Y:S01]  /*96d0*/  FADD.FTZ R4, R3, -R4 ;  /* 0x8000000403047221 */ /* 0x000fe20000010000 */
[----:B------:R-:W-:Y:S01]  /*96e0*/  FMUL.FTZ R193, R5, UR12 ;  /* 0x0000000c05c17c20 */ /* 0x000fe20008410000 */
[----:B------:R-:W-:Y:S01]  /*96f0*/  FFMA.FTZ R8, R25, UR12, -R206 ;  /* 0x0000000c19087c23 */ /* 0x000fe200080108ce */
[----:B------:R-:W-:Y:S01]  /*9700*/  SEL R25, R2, 0xffffffe0, !P0 ;  /* 0xffffffe002197807 */ /* 0x000fe20004000000 */
[----:B------:R-:W-:Y:S01]  /*9710*/  FMUL.FTZ R2, R4, UR12 ;  /* 0x0000000c04027c20 */ /* 0x000fe20008410000 */
[--C-:B------:R-:W-:Y:S01]  /*9720*/  FFMA.FTZ R189, R196, UR12, -R210.reuse ;  /* 0x0000000cc4bd7c23 */ /* 0x100fe200080108d2 */
[--C-:B------:R-:W-:Y:S01]  /*9730*/  FFMA.FTZ R188, R200, UR12, -R210.reuse ;  /* 0x0000000cc8bc7c23 */ /* 0x100fe200080108d2 */
[----:B------:R-:W1:Y:S01]  /*9740*/  MUFU.EX2 R193, R193 ;  /* 0x000000c100c17308 */ /* 0x000e620000000800 */
[----:B------:R-:W-:Y:S01]  /*9750*/  FFMA.FTZ R187, R26, UR12, -R210 ;  /* 0x0000000c1abb7c23 */ /* 0x000fe200080108d2 */
[--C-:B------:R-:W-:Y:S01]  /*9760*/  FFMA.FTZ R186, R245, UR12, -R206.reuse ;  /* 0x0000000cf5ba7c23 */ /* 0x100fe200080108ce */
[--C-:B------:R-:W-:Y:S01]  /*9770*/  FFMA.FTZ R185, R203, UR12, -R206.reuse ;  /* 0x0000000ccbb97c23 */ /* 0x100fe200080108ce */
[----:B------:R-:W2:Y:S01]  /*9780*/  MUFU.EX2 R2, R2 ;  /* 0x0000000200027308 */ /* 0x000ea20000000800 */
[--C-:B------:R-:W-:Y:S01]  /*9790*/  FFMA.FTZ R190, R24, UR12, -R206.reuse ;  /* 0x0000000c18be7c23 */ /* 0x100fe200080108ce */
[----:B------:R-:W-:Y:S01]  /*97a0*/  IADD3 R203, PT, PT, R220, R25, RZ ;  /* 0x00000019dccb7210 */ /* 0x000fe20007ffe0ff */
[----:B------:R-:W-:Y:S01]  /*97b0*/  FFMA.FTZ R198, R197, UR12, -R206 ;  /* 0x0000000cc5c67c23 */ /* 0x000fe200080108ce */
[----:B------:R-:W-:Y:S01]  /*97c0*/  MUFU.EX2 R191, R191 ;  /* 0x000000bf00bf7308 */ /* 0x000fe20000000800 */
[----:B------:R-:W-:Y:S01]  /*97d0*/  IADD3 R194, PT, PT, R25, R202, RZ ;  /* 0x000000ca19c27210 */ /* 0x000fe20007ffe0ff */
[--C-:B------:R-:W-:Y:S01]  /*97e0*/  FFMA.FTZ R199, R199, UR12, -R210.reuse ;  /* 0x0000000cc7c77c23 */ /* 0x100fe200080108d2 */
[----:B------:R-:W-:Y:S01]  /*97f0*/  LDSM.16.MT88.4 R20, [R203+0x10000] ;  /* 0x01000000cb14783b */ /* 0x000fe20000004200 */
[----:B------:R-:W3:Y:S01]  /*9800*/  MUFU.EX2 R189, R189 ;  /* 0x000000bd00bd7308 */ /* 0x000ee20000000800 */
[--C-:B------:R-:W-:Y:S01]  /*9810*/  FFMA.FTZ R196, R239, UR12, -R210.reuse ;  /* 0x0000000cefc47c23 */ /* 0x100fe200080108d2 */
[-C--:B-1----:R-:W-:Y:S01]  /*9820*/  FMUL.FTZ R32, R136, R193.reuse ;  /* 0x000000c188207220 */ /* 0x082fe20000410000 */
[-C--:B------:R-:W-:Y:S01]  /*9830*/  FMUL.FTZ R33, R137, R193.reuse ;  /* 0x000000c189217220 */ /* 0x080fe20000410000 */
[----:B------:R-:W-:Y:S01]  /*9840*/  MUFU.EX2 R188, R188 ;  /* 0x000000bc00bc7308 */ /* 0x000fe20000000800 */
[-C--:B------:R-:W-:Y:S01]  /*9850*/  FMUL.FTZ R24, R144, R193.reuse ;  /* 0x000000c190187220 */ /* 0x080fe20000410000 */
[-C--:B--2---:R-:W-:Y:S01]  /*9860*/  FMUL.FTZ R34, R138, R2.reuse ;  /* 0x000000028a227220 */ /* 0x084fe20000410000 */
[-C--:B------:R-:W-:Y:S01]  /*9870*/  FMUL.FTZ R35, R139, R2.reuse ;  /* 0x000000028b237220 */ /* 0x080fe20000410000 */
[----:B------:R-:W1:Y:S01]  /*9880*/  MUFU.EX2 R187, R187 ;  /* 0x000000bb00bb7308 */ /* 0x000e620000000800 */
[----:B------:R-:W2:Y:S01]  /*9890*/  LDSM.16.MT88.4 R136, [R203+0x12000] ;  /* 0x01200000cb88783b */ /* 0x000ea20000004200 */
[----:B------:R-:W-:Y:S01]  /*98a0*/  FMUL.FTZ R25, R145, R193 ;  /* 0x000000c191197220 */ /* 0x000fe20000410000 */
[-C--:B------:R-:W-:Y:S01]  /*98b0*/  FMUL.FTZ R26, R146, R2.reuse ;  /* 0x00000002921a7220 */ /* 0x080fe20000410000 */
[----:B------:R-:W-:Y:S01]  /*98c0*/  MUFU.EX2 R186, R186 ;  /* 0x000000ba00ba7308 */ /* 0x000fe20000000800 */
[-C--:B------:R-:W-:Y:S01]  /*98d0*/  FMUL.FTZ R27, R147, R2.reuse ;  /* 0x00000002931b7220 */ /* 0x080fe20000410000 */
[----:B---3--:R-:W-:Y:S01]  /*98e0*/  F2FP.BF16.F32.PACK_AB R4, R189, R191 ;  /* 0x000000bfbd04723e */ /* 0x008fe200000010ff */
[----:B------:R-:W3:Y:S01]  /*98f0*/  LDSM.16.MT88.4 R144, [R202+0x2000] ;  /* 0x00200000ca90783b */ /* 0x000ee20000004200 */
[----:B------:R-:W4:Y:S01]  /*9900*/  MUFU.EX2 R185, R185 ;  /* 0x000000b900b97308 */ /* 0x000f220000000800 */
[-C--:B------:R-:W-:Y:S01]  /*9910*/  FMUL.FTZ R140, R140, R193.reuse ;  /* 0x000000c18c8c7220 */ /* 0x080fe20000410000 */
[-C--:B------:R-:W-:Y:S01]  /*9920*/  FMUL.FTZ R141, R141, R193.reuse ;  /* 0x000000c18d8d7220 */ /* 0x080fe20000410000 */
[-C--:B------:R-:W-:Y:S01]  /*9930*/  FMUL.FTZ R142, R142, R2.reuse ;  /* 0x000000028e8e7220 */ /* 0x080fe20000410000 */
[----:B------:R-:W-:Y:S01]  /*9940*/  MUFU.EX2 R190, R190 ;  /* 0x000000be00be7308 */ /* 0x000fe20000000800 */
[----:B------:R-:W-:Y:S01]  /*9950*/  FMUL.FTZ R143, R143, R2 ;  /* 0x000000028f8f7220 */ /* 0x000fe20000410000 */
[----:B-1----:R-:W-:Y:S01]  /*9960*/  F2FP.BF16.F32.PACK_AB R6, R187, R188 ;  /* 0x000000bcbb06723e */ /* 0x002fe200000010ff */
[-C--:B------:R-:W-:Y:S01]  /*9970*/  FMUL.FTZ R44, R44, R193.reuse ;  /* 0x000000c12c2c7220 */ /* 0x080fe20000410000 */
[----:B------:R-:W1:Y:S01]  /*9980*/  MUFU.EX2 R3, R8 ;  /* 0x0000000800037308 */ /* 0x000e620000000800 */
[-C--:B------:R-:W-:Y:S01]  /*9990*/  FMUL.FTZ R45, R45, R193.reuse ;  /* 0x000000c12d2d7220 */ /* 0x080fe20000410000 */
[-C--:B------:R-:W-:Y:S01]  /*99a0*/  FMUL.FTZ R46, R46, R2.reuse ;  /* 0x000000022e2e7220 */ /* 0x080fe20000410000 */
[----:B------:R-:W-:Y:S01]  /*99b0*/  FMUL.FTZ R47, R47, R2 ;  /* 0x000000022f2f7220 */ /* 0x000fe20000410000 */
[-C--:B------:R-:W-:Y:S01]  /*99c0*/  FMUL.FTZ R48, R48, R193.reuse ;  /* 0x000000c130307220 */ /* 0x080fe20000410000 */
[-C--:B------:R-:W-:Y:S01]  /*99d0*/  FMUL.FTZ R49, R49, R193.reuse ;  /* 0x000000c131317220 */ /* 0x080fe20000410000 */
[----:B----4-:R-:W-:Y:S01]  /*99e0*/  F2FP.BF16.F32.PACK_AB R5, R185, R186 ;  /* 0x000000bab905723e */ /* 0x010fe200000010ff */
[-C--:B------:R-:W-:Y:S01]  /*99f0*/  FMUL.FTZ R50, R50, R2.reuse ;  /* 0x0000000232327220 */ /* 0x080fe20000410000 */
[-C--:B------:R-:W-:Y:S01]  /*9a00*/  FMUL.FTZ R51, R51, R2.reuse ;  /* 0x0000000233337220 */ /* 0x080fe20000410000 */
[-C--:B------:R-:W-:Y:S01]  /*9a10*/  FMUL.FTZ R52, R52, R193.reuse ;  /* 0x000000c134347220 */ /* 0x080fe20000410000 */
[-C--:B------:R-:W-:Y:S01]  /*9a20*/  FMUL.FTZ R53, R53, R193.reuse ;  /* 0x000000c135357220 */ /* 0x080fe20000410000 */
[-C--:B------:R-:W-:Y:S01]  /*9a30*/  FMUL.FTZ R54, R54, R2.reuse ;  /* 0x0000000236367220 */ /* 0x080fe20000410000 */
[----:B------:R-:W-:Y:S01]  /*9a40*/  FMUL.FTZ R55, R55, R2 ;  /* 0x0000000237377220 */ /* 0x000fe20000410000 */
[-C--:B------:R-:W-:Y:S01]  /*9a50*/  FMUL.FTZ R56, R56, R193.reuse ;  /* 0x000000c138387220 */ /* 0x080fe20000410000 */
[----:B-1----:R-:W-:Y:S01]  /*9a60*/  F2FP.BF16.F32.PACK_AB R7, R3, R190 ;  /* 0x000000be0307723e */ /* 0x002fe200000010ff */
        /* <DEDUP_REMOVED lines=28> */
[----:B------:R-:W-:Y:S01]  /*9c30*/  LDSM.16.MT88.4 R152, [R194] ;  /* 0x00000000c298783b */ /* 0x000fe20000004200 */
[-C--:B------:R-:W-:Y:S01]  /*9c40*/  FMUL.FTZ R77, R77, R193.reuse ;  /* 0x000000c14d4d7220 */ /* 0x080fe20000410000 */
[C---:B------:R-:W-:Y:S01]  /*9c50*/  HMMA.16816.F32.BF16 R48, R4.reuse, R138, R48 ;  /* 0x0000008a0430723c */ /* 0x040fe20000041830 */
[-C--:B------:R-:W-:Y:S01]  /*9c60*/  FMUL.FTZ R78, R78, R2.reuse ;  /* 0x000000024e4e7220 */ /* 0x080fe20000410000 */
[----:B------:R-:W2:Y:S01]  /*9c70*/  LDSM.16.MT88.4 R136, [R220+0x14000] ;  /* 0x01400000dc88783b */ /* 0x000ea20000004200 */
        /* <DEDUP_REMOVED lines=53> */
[----:B------:R-:W-:Y:S01]  /*9fd0*/  FFMA.FTZ R192, R195, UR12, -R210 ;  /* 0x0000000cc3c07c23 */ /* 0x000fe200080108d2 */
[C---:B------:R-:W-:Y:S01]  /*9fe0*/  HMMA.16816.F32.BF16 R72, R4.reuse, R138, R72 ;  /* 0x0000008a0448723c */ /* 0x040fe20000041848 */
[----:B------:R-:W2:Y:S01]  /*9ff0*/  LDSM.16.MT88.4 R136, [R194+0x4000] ;  /* 0x00400000c288783b */ /* 0x000ea20000004200 */
[--C-:B------:R-:W-:Y:S01]  /*a000*/  FFMA.FTZ R201, R201, UR12, -R206.reuse ;  /* 0x0000000cc9c97c23 */ /* 0x100fe200080108ce */
[--C-:B------:R-:W-:Y:S01]  /*a010*/  FFMA.FTZ R197, R165, UR12, -R206.reuse ;  /* 0x0000000ca5c57c23 */ /* 0x100fe200080108ce */
[----:B------:R-:W-:Y:S01]  /*a020*/  FFMA.FTZ R200, R243, UR12, -R206 ;  /* 0x0000000cf3c87c23 */ /* 0x000fe200080108ce */
[--C-:B------:R-:W-:Y:S01]  /*a030*/  FFMA.FTZ R241, R241, UR12, -R210.reuse ;  /* 0x0000000cf1f17c23 */ /* 0x100fe200080108d2 */
[----:B------:R-:W-:Y:S01]  /*a040*/  MUFU.EX2 R199, R199 ;  /* 0x000000c700c77308 */ /* 0x000fe20000000800 */
[-C--:B------:R-:W-:Y:S01]  /*a050*/  FMUL.FTZ R116, R116, R193.reuse ;  /* 0x000000c174747220 */ /* 0x080fe20000410000 */
[C---:B---3--:R-:W-:Y:S01]  /*a060*/  HMMA.16816.F32.BF16 R76, R4.reuse, R144, R76 ;  /* 0x00000090044c723c */ /* 0x048fe2000004184c */
[-C--:B------:R-:W-:Y:S01]  /*a070*/  FMUL.FTZ R117, R117, R193.reuse ;  /* 0x000000c175757220 */ /* 0x080fe20000410000 */
[----:B------:R-:W-:Y:S01]  /*a080*/  MUFU.EX2 R196, R196 ;  /* 0x000000c400c47308 */ /* 0x000fe20000000800 */
[-C--:B------:R-:W-:Y:S01]  /*a090*/  FMUL.FTZ R118, R118, R2.reuse ;  /* 0x0000000276767220 */ /* 0x080fe20000410000 */
[-C--:B------:R-:W-:Y:S01]  /*a0a0*/  FMUL.FTZ R119, R119, R2.reuse ;  /* 0x0000000277777220 */ /* 0x080fe20000410000 */
[-C--:B------:R-:W-:Y:S01]  /*a0b0*/  FMUL.FTZ R120, R120, R193.reuse ;  /* 0x000000c178787220 */ /* 0x080fe20000410000 */
[----:B------:R-:W-:Y:S01]  /*a0c0*/  MUFU.EX2 R195, R241 ;  /* 0x000000f100c37308 */ /* 0x000fe20000000800 */
[-C--:B------:R-:W-:Y:S01]  /*a0d0*/  FMUL.FTZ R121, R121, R193.reuse ;  /* 0x000000c179797220 */ /* 0x080fe20000410000 */
[C---:B------:R-:W-:Y:S01]  /*a0e0*/  HMMA.16816.F32.BF16 R80, R4.reuse, R146, R80 ;  /* 0x000000920450723c */ /* 0x040fe20000041850 */
[----:B------:R-:W3:Y:S01]  /*a0f0*/  LDSM.16.MT88.4 R144, [R220+0x16000] ;  /* 0x01600000dc90783b */ /* 0x000ee20000004200 */
[----:B------:R-:W-:Y:S01]  /*a100*/  MUFU.EX2 R192, R192 ;  /* 0x000000c000c07308 */ /* 0x000fe20000000800 */
[-C--:B------:R-:W-:Y:S01]  /*a110*/  FMUL.FTZ R122, R122, R2.reuse ;  /* 0x000000027a7a7220 */ /* 0x080fe20000410000 */
[-C--:B------:R-:W-:Y:S01]  /*a120*/  FMUL.FTZ R123, R123, R2.reuse ;  /* 0x000000027b7b7220 */ /* 0x080fe20000410000 */
[-C--:B------:R-:W-:Y:S01]  /*a130*/  FMUL.FTZ R8, R160, R193.reuse ;  /* 0x000000c1a0087220 */ /* 0x080fe20000410000 */
[----:B------:R-:W4:Y:S01]  /*a140*/  MUFU.EX2 R198, R198 ;  /* 0x000000c600c67308 */ /* 0x000f220000000800 */
[-C--:B------:R-:W-:Y:S01]  /*a150*/  FMUL.FTZ R9, R161, R193.reuse ;  /* 0x000000c1a1097220 */ /* 0x080fe20000410000 */
[C---:B-1----:R-:W-:Y:S01]  /*a160*/  HMMA.16816.F32.BF16 R84, R4.reuse, R140, R84 ;  /* 0x0000008c0454723c */ /* 0x042fe20000041854 */
[-C--:B------:R-:W-:Y:S01]  /*a170*/  FMUL.FTZ R10, R162, R2.reuse ;  /* 0x00000002a20a7220 */ /* 0x080fe20000410000 */
[----:B------:R-:W1:Y:S01]  /*a180*/  MUFU.EX2 R201, R201 ;  /* 0x000000c900c97308 */ /* 0x000e620000000800 */
[-C--:B------:R-:W-:Y:S01]  /*a190*/  FMUL.FTZ R11, R163, R2.reuse ;  /* 0x00000002a30b7220 */ /* 0x080fe20000410000 */
[-C--:B------:R-:W-:Y:S01]  /*a1a0*/  FMUL.FTZ R156, R156, R193.reuse ;  /* 0x000000c19c9c7220 */ /* 0x080fe20000410000 */
[-C--:B------:R-:W-:Y:S01]  /*a1b0*/  FMUL.FTZ R157, R157, R193.reuse ;  /* 0x000000c19d9d7220 */ /* 0x080fe20000410000 */
[----:B------:R-:W5:Y:S01]  /*a1c0*/  MUFU.EX2 R197, R197 ;  /* 0x000000c500c57308 */ /* 0x000f620000000800 */
[-C--:B------:R-:W-:Y:S01]  /*a1d0*/  FMUL.FTZ R158, R158, R2.reuse ;  /* 0x000000029e9e7220 */ /* 0x080fe20000410000 */
[C---:B------:R-:W-:Y:S01]  /*a1e0*/  HMMA.16816.F32.BF16 R88, R4.reuse, R142, R88 ;  /* 0x0000008e0458723c */ /* 0x040fe20000041858 */
[----:B------:R-:W1:Y:S01]  /*a1f0*/  LDSM.16.MT88.4 R140, [R203+0x16000] ;  /* 0x01600000cb8c783b */ /* 0x000e620000004200 */
[----:B------:R-:W5:Y:S01]  /*a200*/  MUFU.EX2 R200, R200 ;  /* 0x000000c800c87308 */ /* 0x000f620000000800 */
        /* <DEDUP_REMOVED lines=20> */
[----:B------:R-:W-:Y:S01]  /*a350*/  LDSM.16.MT88.4 R168, [R203+0x12800] ;  /* 0x01280000cba8783b */ /* 0x000fe20000004200 */
[C---:B------:R-:W-:Y:S01]  /*a360*/  HMMA.16816.F32.BF16 R96, R4.reuse, R138, R96 ;  /* 0x0000008a0460723c */ /* 0x040fe20000041860 */
[--C-:B------:R-:W-:Y:S01]  /*a370*/  FFMA.FTZ R212, R225, UR12, -R210.reuse ;  /* 0x0000000ce1d47c23 */ /* 0x100fe200080108d2 */
[----:B------:R-:W-:Y:S01]  /*a380*/  FFMA.FTZ R225, R227, UR12, -R210 ;  /* 0x0000000ce3e17c23 */ /* 0x000fe200080108d2 */
[----:B------:R-:W2:Y:S01]  /*a390*/  LDSM.16.MT88.4 R136, [R202+0x6000] ;  /* 0x00600000ca88783b */ /* 0x000ea20000004200 */
[--C-:B------:R-:W-:Y:S01]  /*a3a0*/  FFMA.FTZ R222, R223, UR12, -R206.reuse ;  /* 0x0000000cdfde7c23 */ /* 0x100fe200080108ce */
[----:B------:R-:W-:Y:S01]  /*a3b0*/  FFMA.FTZ R218, R229, UR12, -R206 ;  /* 0x0000000ce5da7c23 */ /* 0x000fe200080108ce */
[--C-:B------:R-:W-:Y:S01]  /*a3c0*/  FFMA.FTZ R227, R183, UR12, -R210.reuse ;  /* 0x0000000cb7e37c23 */ /* 0x100fe200080108d2 */
[----:B------:R-:W-:Y:S01]  /*a3d0*/  LDSM.16.MT88.4 R164, [R202+0x2800] ;  /* 0x00280000caa4783b */ /* 0x000fe20000004200 */
[C---:B------:R-:W-:Y:S01]  /*a3e0*/  HMMA.16816.F32.BF16 R32, R4.reuse, R152, R32 ;  /* 0x000000980420723c */ /* 0x040fe20000041820 */
[----:B------:R-:W-:Y:S01]  /*a3f0*/  FFMA.FTZ R214, R231, UR12, -R210 ;  /* 0x0000000ce7d67c23 */ /* 0x000fe200080108d2 */
[--C-:B------:R-:W-:Y:S01]  /*a400*/  FFMA.FTZ R223, R181, UR12, -R206.reuse ;  /* 0x0000000cb5df7c23 */ /* 0x100fe200080108ce */
[----:B------:R-:W-:Y:S01]  /*a410*/  LDSM.16.MT88.4 R160, [R220+0x14800] ;  /* 0x01480000dca0783b */ /* 0x000fe20000004200 */
[--C-:B------:R-:W-:Y:S01]  /*a420*/  FFMA.FTZ R229, R177, UR12, -R206.reuse ;  /* 0x0000000cb1e57c23 */ /* 0x100fe200080108ce */
[----:B------:R-:W-:Y:S01]  /*a430*/  MUFU.EX2 R212, R212 ;  /* 0x000000d400d47308 */ /* 0x000fe20000000800 */
[----:B------:R-:W-:Y:S01]  /*a440*/  FFMA.FTZ R209, R209, UR12, -R206 ;  /* 0x0000000cd1d17c23 */ /* 0x000fe200080108ce */
[----:B------:R-:W-:Y:S01]  /*a450*/  LDSM.16.MT88.4 R176, [R194+0x1000] ;  /* 0x00100000c2b0783b */ /* 0x000fe20000004200 */
[C---:B------:R-:W-:Y:S01]  /*a460*/  HMMA.16816.F32.BF16 R132, R4.reuse, R154, R132 ;  /* 0x0000009a0484723c */ /* 0x040fe20000041884 */
[----:B------:R-:W2:Y:S01]  /*a470*/  MUFU.EX2 R225, R225 ;  /* 0x000000e100e17308 */ /* 0x000ea20000000800 */
[----:B------:R-:W-:Y:S01]  /*a480*/  FFMA.FTZ R250, R250, R193, R191 ;  /* 0x000000c1fafa7223 */ /* 0x000fe200000100bf */
[----:B------:R-:W2:Y:S01]  /*a490*/  LDSM.16.MT88.4 R152, [R194+0x6000] ;  /* 0x00600000c298783b */ /* 0x000ea20000004200 */
[----:B------:R-:W-:Y:S01]  /*a4a0*/  FFMA.FTZ R2, R251, R2, R186 ;  /* 0x00000002fb027223 */ /* 0x000fe200000100ba */
[----:B------:R-:W-:Y:S01]  /*a4b0*/  MUFU.EX2 R227, R227 ;  /* 0x000000e300e37308 */ /* 0x000fe20000000800 */
[----:B------:R-:W-:Y:S01]  /*a4c0*/  FADD.FTZ R189, R189, R250 ;  /* 0x000000fabdbd7221 */ /* 0x000fe20000010000 */
[----:B------:R-:W-:Y:S01]  /*a4d0*/  LDSM.16.MT88.4 R180, [R220+0x13000] ;  /* 0x01300000dcb4783b */ /* 0x000fe20000004200 */
[C---:B---3--:R-:W-:Y:S01]  /*a4e0*/  HMMA.16816.F32.BF16 R100, R4.reuse, R144, R100 ;  /* 0x000000900464723c */ /* 0x048fe20000041864 */
[----:B------:R-:W-:Y:S01]  /*a4f0*/  MUFU.EX2 R214, R214 ;  /* 0x000000d600d67308 */ /* 0x000fe20000000800 */
[----:B------:R-:W-:Y:S01]  /*a500*/  FADD.FTZ R185, R185, R2 ;  /* 0x00000002b9b97221 */ /* 0x000fe20000010000 */
[----:B------:R-:W-:Y:S01]  /*a510*/  FADD.FTZ R188, R188, R189 ;  /* 0x000000bdbcbc7221 */ /* 0x000fe20000010000 */
[----:B------:R-:W-:Y:S01]  /*a520*/  PLOP3.LUT P0, PT, PT, PT, UP0, 0x80, 0x8 ;  /* 0x000000000008781c */ /* 0x000fe20003f0f008 */
[----:B------:R-:W-:Y:S01]  /*a530*/  MUFU.EX2 R222, R222 ;  /* 0x000000de00de7308 */ /* 0x000fe20000000800 */
[----:B------:R-:W-:Y:S01]  /*a540*/  FADD.FTZ R190, R190, R185 ;  /* 0x000000b9bebe7221 */ /* 0x000fe20000010000 */
[----:B------:R-:W-:Y:S01]  /*a550*/  FADD.FTZ R188, R187, R188 ;  /* 0x000000bcbbbc7221 */ /* 0x000fe20000010000 */
[----:B------:R-:W-:Y:S01]  /*a560*/  HMMA.16816.F32.BF16 R104, R4, R146, R104 ;  /* 0x000000920468723c */ /* 0x000fe20000041868 */
[----:B------:R-:W3:Y:S01]  /*a570*/  LDSM.16.MT88.4 R144, [R203+0x10800] ;  /* 0x01080000cb90783b */ /* 0x000ee20000004200 */
[----:B------:R-:W3:Y:S01]  /*a580*/  MUFU.EX2 R223, R223 ;  /* 0x000000df00df7308 */ /* 0x000ee20000000800 */
[----:B------:R-:W-:-:S03]  /*a590*/  FADD.FTZ R3, R3, R190 ;  /* 0x000000be03037221 */ /* 0x000fc60000010000 */
[----:B------:R-:W-:Y:S01]  /*a5a0*/  MUFU.EX2 R218, R218 ;  /* 0x000000da00da7308 */ /* 0x000fe20000000800 */
[----:B----4-:R-:W-:Y:S01]  /*a5b0*/  FADD.FTZ R2, R198, R3 ;  /* 0x00000003c6027221 */ /* 0x010fe20000010000 */
[----:B-1----:R-:W-:Y:S02]  /*a5c0*/  HMMA.16816.F32.BF16 R108, R4, R140, R108 ;  /* 0x0000008c046c723c */ /* 0x002fe4000004186c */
[----:B------:R-:W1:Y:S01]  /*a5d0*/  MUFU.EX2 R229, R229 ;  /* 0x000000e500e57308 */ /* 0x000e620000000800 */
[----:B------:R-:W-:-:S04]  /*a5e0*/  FADD.FTZ R2, R201, R2 ;  /* 0x00000002c9027221 */ /* 0x000fc80000010000 */
[----:B-----5:R-:W-:Y:S01]  /*a5f0*/  FADD.FTZ R3, R197, R2 ;  /* 0x00000002c5037221 */ /* 0x020fe20000010000 */
[----:B------:R-:W-:Y:S01]  /*a600*/  HMMA.16816.F32.BF16 R112, R4, R142, R112 ;  /* 0x0000008e0470723c */ /* 0x000fe20000041870 */
[----:B------:R-:W4:Y:S02]  /*a610*/  LDSM.16.MT88.4 R140, [R202+0x800] ;  /* 0x00080000ca8c783b */ /* 0x000f240000004200 */
[----:B------:R-:W-:-:S05]  /*a620*/  FADD.FTZ R3, R200, R3 ;  /* 0x00000003c8037221 */ /* 0x000fca0000010000 */
        /* <DEDUP_REMOVED lines=8> */
[----:B------:R-:W5:Y:S07]  /*a6b0*/  LDSM.16.MT88.4 R148, [R220+0x10800] ;  /* 0x01080000dc94783b */ /* 0x000f6e0000004200 */
[C---:B------:R-:W-:Y:S08]  /*a6c0*/  HMMA.16816.F32.BF16 R124, R4.reuse, R152, R124 ;  /* 0x00000098047c723c */ /* 0x040ff0000004187c */
[----:B------:R-:W-:Y:S01]  /*a6d0*/  HMMA.16816.F32.BF16 R4, R4, R154, R128 ;  /* 0x0000009a0404723c */ /* 0x000fe20000041880 */
[----:B------:R-:W-:Y:S01]  /*a6e0*/  F2FP.BF16.F32.PACK_AB R128, R196, R199 ;  /* 0x000000c7c480723e */ /* 0x000fe200000010ff */
[----:B------:R-:W1:Y:S01]  /*a6f0*/  LDSM.16.MT88.4 R152, [R194+0x2800] ;  /* 0x00280000c298783b */ /* 0x000e620000004200 */
[----:B------:R-:W-:Y:S01]  /*a700*/  F2FP.BF16.F32.PACK_AB R129, R201, R198 ;  /* 0x000000c6c981723e */ /* 0x000fe200000010ff */
[----:B------:R-:W-:Y:S01]  /*a710*/  FADD.FTZ R199, R199, R188 ;  /* 0x000000bcc7c77221 */ /* 0x000fe20000010000 */
[----:B------:R-:W-:-:S02]  /*a720*/  F2FP.BF16.F32.PACK_AB R130, R192, R195 ;  /* 0x000000c3c082723e */ /* 0x000fc400000010ff */
[----:B------:R-:W-:Y:S01]  /*a730*/  F2FP.BF16.F32.PACK_AB R131, R200, R197 ;  /* 0x000000c5c883723e */ /* 0x000fe200000010ff */
[----:B------:R-:W-:-:S04]  /*a740*/  FADD.FTZ R196, R196, R199 ;  /* 0x000000c7c4c47221 */ /* 0x000fc80000010000 */
[----:B------:R-:W-:Y:S02]  /*a750*/  FADD.FTZ R195, R195, R196 ;  /* 0x000000c4c3c37221 */ /* 0x000fe40000010000 */
[----:B---3--:R-:W-:Y:S02]  /*a760*/  HMMA.16816.F32.BF16 R16, R128, R144, R16 ;  /* 0x000000908010723c */ /* 0x008fe40000041810 */
[----:B------:R-:W-:-:S06]  /*a770*/  FADD.FTZ R195, R192, R195 ;  /* 0x000000c3c0c37221 */ /* 0x000fcc0000010000 */
[C---:B------:R-:W-:Y:S01]  /*a780*/  HMMA.16816.F32.BF16 R20, R128.reuse, R146, R20 ;  /* 0x000000928014723c */ /* 0x040fe20000041814 */
[----:B------:R-:W3:Y:S07]  /*a790*/  LDSM.16.MT88.4 R144, [R194+0x4800] ;  /* 0x00480000c290783b */ /* 0x000eee0000004200 */
[C---:B----4-:R-:W-:Y:S08]  /*a7a0*/  HMMA.16816.F32.BF16 R24, R128.reuse, R140, R24 ;  /* 0x0000008c8018723c */ /* 0x050ff00000041818 */
[C---:B------:R-:W-:Y:S01]  /*a7b0*/  HMMA.16816.F32.BF16 R28, R128.reuse, R142, R28 ;  /* 0x0000008e801c723c */ /* 0x040fe2000004181c */
[----:B------:R-:W4:Y:S07]  /*a7c0*/  LDSM.16.MT88.4 R140, [R220+0x16800] ;  /* 0x01680000dc8c783b */ /* 0x000f2e0000004200 */
[C---:B--2---:R-:W-:Y:S08]  /*a7d0*/  HMMA.16816.F32.BF16 R32, R128.reuse, R136, R32 ;  /* 0x000000888020723c */ /* 0x044ff00000041820 */
[C---:B------:R-:W-:Y:S01]  /*a7e0*/  HMMA.16816.F32.BF16 R132, R128.reuse, R138, R132 ;  /* 0x0000008a8084723c */ /* 0x040fe20000041884 */
[----:B------:R-:W2:Y:S07]  /*a7f0*/  LDSM.16.MT88.4 R136, [R203+0x16800] ;  /* 0x01680000cb88783b */ /* 0x000eae0000004200 */
[C---:B-----5:R-:W-:Y:S08]  /*a800*/  HMMA.16816.F32.BF16 R8, R128.reuse, R148, R8 ;  /* 0x000000948008723c */ /* 0x060ff00000041808 */
        /* <DEDUP_REMOVED lines=13> */
[----:B------:R-:W4:Y:S07]  /*a8e0*/  LDSM.16.MT88.4 R156, [R220+0x11000] ;  /* 0x01100000dc9c783b */ /* 0x000f2e0000004200 */
        /* <DEDUP_REMOVED lines=14> */
[C---:B-----5:R-:W-:Y:S08]  /*a9d0*/  HMMA.16816.F32.BF16 R84, R128.reuse, R148, R84 ;  /* 0x000000948054723c */ /* 0x060ff00000041854 */
[C---:B------:R-:W-:Y:S01]  /*a9e0*/  HMMA.16816.F32.BF16 R88, R128.reuse, R150, R88 ;  /* 0x000000968058723c */ /* 0x040fe20000041858 */
[----:B------:R-:W-:Y:S07]  /*a9f0*/  LDSM.16.MT88.4 R148, [R203+0x15000] ;  /* 0x01500000cb94783b */ /* 0x000fee0000004200 */
[C---:B-1----:R-:W-:Y:S08]  /*aa00*/  HMMA.16816.F32.BF16 R116, R128.reuse, R152, R116 ;  /* 0x000000988074723c */ /* 0x042ff00000041874 */
[C---:B------:R-:W-:Y:S01]  /*aa10*/  HMMA.16816.F32.BF16 R120, R128.reuse, R154, R120 ;  /* 0x0000009a8078723c */ /* 0x040fe20000041878 */
[----:B------:R-:W-:Y:S07]  /*aa20*/  LDSM.16.MT88.4 R152, [R220+0x15000] ;  /* 0x01500000dc98783b */ /* 0x000fee0000004200 */
[C---:B---3--:R-:W-:Y:S08]  /*aa30*/  HMMA.16816.F32.BF16 R124, R128.reuse, R144, R124 ;  /* 0x00000090807c723c */ /* 0x048ff0000004187c */
[----:B------:R-:W-:Y:S01]  /*aa40*/  HMMA.16816.F32.BF16 R128, R128, R146, R4 ;  /* 0x000000928080723c */ /* 0x000fe20000041804 */
[----:B------:R-:W-:Y:S01]  /*aa50*/  F2FP.BF16.F32.PACK_AB R4, R225, R212 ;  /* 0x000000d4e104723e */ /* 0x000fe200000010ff */
[----:B------:R-:W-:Y:S01]  /*aa60*/  LDSM.16.MT88.4 R144, [R202+0x5000] ;  /* 0x00500000ca90783b */ /* 0x000fe20000004200 */
[----:B------:R-:W-:Y:S01]  /*aa70*/  F2FP.BF16.F32.PACK_AB R5, R223, R222 ;  /* 0x000000dedf05723e */ /* 0x000fe200000010ff */
[----:B------:R-:W-:Y:S01]  /*aa80*/  FADD.FTZ R212, R212, R195 ;  /* 0x000000c3d4d47221 */ /* 0x000fe20000010000 */
[----:B------:R-:W-:Y:S01]  /*aa90*/  F2FP.BF16.F32.PACK_AB R6, R214, R227 ;  /* 0x000000e3d606723e */ /* 0x000fe200000010ff */
[----:B------:R-:W-:Y:S01]  /*aaa0*/  FADD.FTZ R222, R222, R3 ;  /* 0x00000003dede7221 */ /* 0x000fe20000010000 */
[----:B------:R-:W-:Y:S01]  /*aab0*/  F2FP.BF16.F32.PACK_AB R7, R229, R218 ;  /* 0x000000dae507723e */ /* 0x000fe200000010ff */
[----:B------:R-:W-:Y:S01]  /*aac0*/  FADD.FTZ R212, R225, R212 ;  /* 0x000000d4e1d47221 */ /* 0x000fe20000010000 */
[-C--:B------:R-:W-:Y:S01]  /*aad0*/  MOV R3, R0.reuse ;  /* 0x0000000000037202 */ /* 0x080fe20000000f00 */
[----:B------:R-:W-:Y:S01]  /*aae0*/  FADD.FTZ R223, R223, R222 ;  /* 0x000000dedfdf7221 */ /* 0x000fe20000010000 */
[----:B------:R-:W-:Y:S01]  /*aaf0*/  @P0 MOV R3, R0 ;  /* 0x0000000000030202 */ /* 0x000fe20000000f00 */
[----:B------:R-:W-:-:S02]  /*ab00*/  FADD.FTZ R227, R227, R212 ;  /* 0x000000d4e3e37221 */ /* 0x000fc40000010000 */
[----:B----4-:R-:W-:Y:S01]  /*ab10*/  HMMA.16816.F32.BF16 R16, R4, R140, R16 ;  /* 0x0000008c0410723c */ /* 0x010fe20000041810 */
[----:B------:R-:W-:Y:S01]  /*ab20*/  FADD.FTZ R2, R218, R223 ;  /* 0x000000dfda027221 */ /* 0x000fe20000010000 */
[----:B------:R-:W-:-:S03]  /*ab30*/  FADD.FTZ R227, R214, R227 ;  /* 0x000000e3d6e37221 */ /* 0x000fc60000010000 */
[----:B------:R-:W-:-:S03]  /*ab40*/  FADD.FTZ R2, R229, R2 ;  /* 0x00000002e5027221 */ /* 0x000fc60000010000 */
[C---:B------:R-:W-:Y:S01]  /*ab50*/  HMMA.16816.F32.BF16 R20, R4.reuse, R142, R20 ;  /* 0x0000008e0414723c */ /* 0x040fe20000041814 */
[----:B------:R-:W1:Y:S07]  /*ab60*/  LDSM.16.MT88.4 R140, [R194+0x5000] ;  /* 0x00500000c28c783b */ /* 0x000e6e0000004200 */
[C---:B------:R-:W-:Y:S01]  /*ab70*/  HMMA.16816.F32.BF16 R160, R4.reuse, R156, R8 ;  /* 0x0000009c04a0723c */ /* 0x040fe20000041808 */
[----:B------:R-:W3:Y:S07]  /*ab80*/  LDSM.16.MT88.4 R8, [R203+0x17000] ;  /* 0x01700000cb08783b */ /* 0x000eee0000004200 */
[C---:B--2---:R-:W-:Y:S08]  /*ab90*/  HMMA.16816.F32.BF16 R24, R4.reuse, R136, R24 ;  /* 0x000000880418723c */ /* 0x044ff00000041818 */
[C---:B------:R-:W-:Y:S08]  /*aba0*/  HMMA.16816.F32.BF16 R28, R4.reuse, R138, R28 ;  /* 0x0000008a041c723c */ /* 0x040ff0000004181c */
[C---:B------:R-:W-:Y:S01]  /*abb0*/  HMMA.16816.F32.BF16 R136, R4.reuse, R176, R32 ;  /* 0x000000b00488723c */ /* 0x040fe20000041820 */
[----:B------:R-:W2:Y:S07]  /*abc0*/  LDSM.16.MT88.4 R32, [R202+0x7000] ;  /* 0x00700000ca20783b */ /* 0x000eae0000004200 */
[C---:B------:R-:W-:Y:S01]  /*abd0*/  HMMA.16816.F32.BF16 R156, R4.reuse, R158, R12 ;  /* 0x0000009e049c723c */ /* 0x040fe2000004180c */
[----:B------:R-:W4:Y:S07]  /*abe0*/  LDSM.16.MT88.4 R12, [R220+0x17000] ;  /* 0x01700000dc0c783b */ /* 0x000f2e0000004200 */
        /* <DEDUP_REMOVED lines=11> */
[C---:B--2---:R-:W-:Y:S01]  /*aca0*/  HMMA.16816.F32.BF16 R116, R4.reuse, R32, R116 ;  /* 0x000000200474723c */ /* 0x044fe20000041874 */
[--C-:B------:R-:W-:Y:S01]  /*acb0*/  FFMA.FTZ R32, R205, UR12, -R206.reuse ;  /* 0x0000000ccd207c23 */ /* 0x100fe200080108ce */
[----:B------:R-:W-:Y:S01]  /*acc0*/  FFMA.FTZ R205, R204, UR12, -R206 ;  /* 0x0000000ccccd7c23 */ /* 0x000fe200080108ce */
[----:B------:R-:W-:Y:S04]  /*acd0*/  MUFU.EX2 R183, R183 ;  /* 0x000000b700b77308 */ /* 0x000fe80000000800 */
[----:B------:R-:W-:Y:S01]  /*ace0*/  MUFU.EX2 R182, R182 ;  /* 0x000000b600b67308 */ /* 0x000fe20000000800 */
[C---:B------:R-:W-:Y:S01]  /*acf0*/  HMMA.16816.F32.BF16 R36, R4.reuse, R180, R36 ;  /* 0x000000b40424723c */ /* 0x040fe20000041824 */
[--C-:B------:R-:W-:Y:S01]  /*ad00*/  FFMA.FTZ R180, R213, UR12, -R210.reuse ;  /* 0x0000000cd5b47c23 */ /* 0x100fe200080108d2 */
[----:B------:R-:W-:Y:S01]  /*ad10*/  FFMA.FTZ R181, R215, UR12, -R210 ;  /* 0x0000000cd7b57c23 */ /* 0x000fe200080108d2 */
[----:B------:R-:W-:Y:S04]  /*ad20*/  MUFU.EX2 R208, R208 ;  /* 0x000000d000d07308 */ /* 0x000fe80000000800 */
[----:B------:R-:W-:Y:S01]  /*ad30*/  MUFU.EX2 R180, R180 ;  /* 0x000000b400b47308 */ /* 0x000fe20000000800 */
[C---:B------:R-:W-:Y:S01]  /*ad40*/  HMMA.16816.F32.BF16 R132, R4.reuse, R178, R132 ;  /* 0x000000b20484723c */ /* 0x040fe20000041884 */
[----:B------:R-:W-:Y:S02]  /*ad50*/  LDSM.16.MT88.4 R176, [R202+0x3800] ;  /* 0x00380000cab0783b */ /* 0x000fe40000004200 */
[----:B------:R-:W2:Y:S04]  /*ad60*/  MUFU.EX2 R181, R181 ;  /* 0x000000b500b57308 */ /* 0x000ea80000000800 */
[----:B------:R5:W-:Y:S01]  /*ad70*/  MUFU.EX2 R204, R32 ;  /* 0x0000002000cc7308 */ /* 0x000be20000000800 */
[C---:B------:R-:W-:Y:S03]  /*ad80*/  HMMA.16816.F32.BF16 R44, R4.reuse, R172, R44 ;  /* 0x000000ac042c723c */ /* 0x040fe6000004182c */
[----:B------:R-:W3:Y:S05]  /*ad90*/  MUFU.EX2 R205, R205 ;  /* 0x000000cd00cd7308 */ /* 0x000eea0000000800 */
        /* <DEDUP_REMOVED lines=10> */
[C---:B------:R-:W-:Y:S08]  /*ae40*/  HMMA.16816.F32.BF16 R76, R4.reuse, R148, R76 ;  /* 0x00000094044c723c */ /* 0x040ff0000004184c */
        /* <DEDUP_REMOVED lines=8> */
[C---:B------:R-:W-:Y:S01]  /*aed0*/  HMMA.16816.F32.BF16 R120, R4.reuse, R34, R120 ;  /* 0x000000220478723c */ /* 0x040fe20000041878 */
[----:B-----5:R-:W-:Y:S07]  /*aee0*/  LDSM.16.MT88.4 R32, [R194+0x1800] ;  /* 0x00180000c220783b */ /* 0x020fee0000004200 */
[C---:B-1----:R-:W-:Y:S08]  /*aef0*/  HMMA.16816.F32.BF16 R124, R4.reuse, R140, R124 ;  /* 0x0000008c047c723c */ /* 0x042ff0000004187c */
[----:B------:R-:W-:Y:S01]  /*af00*/  HMMA.16816.F32.BF16 R128, R4, R142, R128 ;  /* 0x0000008e0480723c */ /* 0x000fe20000041880 */
[----:B--2---:R-:W-:Y:S01]  /*af10*/  F2FP.BF16.F32.PACK_AB R4, R181, R180 ;  /* 0x000000b4b504723e */ /* 0x004fe200000010ff */
[----:B------:R-:W1:Y:S01]  /*af20*/  LDSM.16.MT88.4 R140, [R202+0x1800] ;  /* 0x00180000ca8c783b */ /* 0x000e620000004200 */
[----:B------:R-:W-:Y:S01]  /*af30*/  F2FP.BF16.F32.PACK_AB R5, R208, R207 ;  /* 0x000000cfd005723e */ /* 0x000fe200000010ff */
[----:B------:R-:W-:Y:S01]  /*af40*/  FADD.FTZ R180, R180, R227 ;  /* 0x000000e3b4b47221 */ /* 0x000fe20000010000 */
[----:B------:R-:W-:Y:S01]  /*af50*/  F2FP.BF16.F32.PACK_AB R6, R182, R183 ;  /* 0x000000b7b606723e */ /* 0x000fe200000010ff */
[----:B------:R-:W-:Y:S01]  /*af60*/  FADD.FTZ R207, R207, R2 ;  /* 0x00000002cfcf7221 */ /* 0x000fe20000010000 */
[----:B---3--:R-:W-:Y:S01]  /*af70*/  F2FP.BF16.F32.PACK_AB R7, R205, R204 ;  /* 0x000000cccd07723e */ /* 0x008fe200000010ff */
[----:B------:R-:W-:-:S02]  /*af80*/  FADD.FTZ R180, R181, R180 ;  /* 0x000000b4b5b47221 */ /* 0x000fc40000010000 */
[----:B------:R-:W-:Y:S02]  /*af90*/  FADD.FTZ R207, R208, R207 ;  /* 0x000000cfd0cf7221 */ /* 0x000fe40000010000 */
[----:B------:R-:W-:Y:S02]  /*afa0*/  FADD.FTZ R183, R183, R180 ;  /* 0x000000b4b7b77221 */ /* 0x000fe40000010000 */
[----:B------:R-:W-:Y:S01]  /*afb0*/  HMMA.16816.F32.BF16 R108, R4, R8, R108 ;  /* 0x00000008046c723c */ /* 0x000fe2000004186c */
[----:B------:R-:W-:Y:S01]  /*afc0*/  FADD.FTZ R204, R204, R207 ;  /* 0x000000cfcccc7221 */ /* 0x000fe20000010000 */
[----:B------:R-:W-:-:S03]  /*afd0*/  FADD.FTZ R250, R182, R183 ;  /* 0x000000b7b6fa7221 */ /* 0x000fc60000010000 */
[----:B------:R-:W-:-:S03]  /*afe0*/  FADD.FTZ R251, R205, R204 ;  /* 0x000000cccdfb7221 */ /* 0x000fc60000010000 */
[C---:B------:R-:W-:Y:S01]  /*aff0*/  HMMA.16816.F32.BF16 R112, R4.reuse, R10, R112 ;  /* 0x0000000a0470723c */ /* 0x040fe20000041870 */
[----:B------:R-:W2:Y:S07]  /*b000*/  LDSM.16.MT88.4 R8, [R220+0x15800] ;  /* 0x01580000dc08783b */ /* 0x000eae0000004200 */
[C---:B------:R-:W-:Y:S01]  /*b010*/  HMMA.16816.F32.BF16 R152, R4.reuse, R148, R16 ;  /* 0x000000940498723c */ /* 0x040fe20000041810 */
[----:B------:R-:W-:Y:S07]  /*b020*/  LDSM.16.MT88.4 R16, [R194+0x3800] ;  /* 0x00380000c210783b */ /* 0x000fee0000004200 */
[C---:B------:R-:W-:Y:S08]  /*b030*/  HMMA.16816.F32.BF16 R44, R4.reuse, R144, R44 ;  /* 0x00000090042c723c */ /* 0x040ff0000004182c */
[C---:B------:R-:W-:Y:S08]  /*b040*/  HMMA.16816.F32.BF16 R48, R4.reuse, R146, R48 ;  /* 0x000000920430723c */ /* 0x040ff00000041830 */
[C---:B------:R-:W-:Y:S01]  /*b050*/  HMMA.16816.F32.BF16 R148, R4.reuse, R150, R20 ;  /* 0x000000960494723c */ /* 0x040fe20000041814 */
[----:B------:R-:W3:Y:S07]  /*b060*/  LDSM.16.MT88.4 R20, [R220+0x13800] ;  /* 0x01380000dc14783b */ /* 0x000eee0000004200 */
[C---:B----4-:R-:W-:Y:S08]  /*b070*/  HMMA.16816.F32.BF16 R76, R4.reuse, R12, R76 ;  /* 0x0000000c044c723c */ /* 0x050ff0000004184c */
[C---:B------:R-:W-:Y:S01]  /*b080*/  HMMA.16816.F32.BF16 R80, R4.reuse, R14, R80 ;  /* 0x0000000e0450723c */ /* 0x040fe20000041850 */
[----:B------:R-:W4:Y:S07]  /*b090*/  LDSM.16.MT88.4 R12, [R194+0x5800] ;  /* 0x00580000c20c783b */ /* 0x000f2e0000004200 */
[C---:B-1----:R-:W-:Y:S01]  /*b0a0*/  HMMA.16816.F32.BF16 R144, R4.reuse, R140, R24 ;  /* 0x0000008c0490723c */ /* 0x042fe20000041818 */
[----:B------:R-:W1:Y:S07]  /*b0b0*/  LDSM.16.MT88.4 R24, [R220+0x17800] ;  /* 0x01780000dc18783b */ /* 0x000e6e0000004200 */
[C---:B--2---:R-:W-:Y:S08]  /*b0c0*/  HMMA.16816.F32.BF16 R68, R4.reuse, R8, R68 ;  /* 0x000000080444723c */ /* 0x044ff00000041844 */
[C---:B------:R-:W-:Y:S01]  /*b0d0*/  HMMA.16816.F32.BF16 R72, R4.reuse, R10, R72 ;  /* 0x0000000a0448723c */ /* 0x040fe20000041848 */
[----:B------:R-:W2:Y:S07]  /*b0e0*/  LDSM.16.MT88.4 R8, [R194+0x7800] ;  /* 0x00780000c208783b */ /* 0x000eae0000004200 */
        /* <DEDUP_REMOVED lines=12> */
[C---:B------:R-:W-:Y:S08]  /*b1b0*/  HMMA.16816.F32.BF16 R60, R4.reuse, R16, R60 ;  /* 0x00000010043c723c */ /* 0x040ff0000004183c */
[C---:B------:R-:W-:Y:S08]  /*b1c0*/  HMMA.16816.F32.BF16 R64, R4.reuse, R18, R64 ;  /* 0x000000120440723c */ /* 0x040ff00000041840 */
[C---:B----4-:R-:W-:Y:S08]  /*b1d0*/  HMMA.16816.F32.BF16 R92, R4.reuse, R12, R92 ;  /* 0x0000000c045c723c */ /* 0x050ff0000004185c */
[C---:B------:R-:W-:Y:S08]  /*b1e0*/  HMMA.16816.F32.BF16 R96, R4.reuse, R14, R96 ;  /* 0x0000000e0460723c */ /* 0x040ff00000041860 */
[C---:B-1----:R-:W-:Y:S08]  /*b1f0*/  HMMA.16816.F32.BF16 R100, R4.reuse, R24, R100 ;  /* 0x000000180464723c */ /* 0x042ff00000041864 */
[C---:B------:R-:W-:Y:S08]  /*b200*/  HMMA.16816.F32.BF16 R104, R4.reuse, R26, R104 ;  /* 0x0000001a0468723c */ /* 0x040ff00000041868 */
[C---:B--2---:R-:W-:Y:S08]  /*b210*/  HMMA.16816.F32.BF16 R124, R4.reuse, R8, R124 ;  /* 0x00000008047c723c */ /* 0x044ff0000004187c */
[C---:B------:R-:W-:Y:S08]  /*b220*/  HMMA.16816.F32.BF16 R128, R4.reuse, R10, R128 ;  /* 0x0000000a0480723c */ /* 0x040ff00000041880 */
[----:B------:R-:W-:Y:S01]  /*b230*/  HMMA.16816.F32.BF16 R160, R4, R164, R160 ;  /* 0x000000a404a0723c */ /* 0x000fe200000418a0 */
[----:B------:R-:W-:-:S02]  /*b240*/  MOV R164, R184 ;  /* 0x000000b800a47202 */ /* 0x000fc40000000f00 */
[----:B------:R-:W-:Y:S01]  /*b250*/  @P0 MOV R164, R184 ;  /* 0x000000b800a40202 */ /* 0x000fe20000000f00 */
[----:B------:R-:W-:-:S01]  /*b260*/  NOP ;  /* 0x0000000000007918 */ /* 0x000fc20000000000 */
[----:B------:R-:W-:-:S15]  /*b270*/  BRA.U UP0, `(.L_x_246) ;  /* 0x0000000100047547 */ /* 0x000fde000b800000 */
.L_x_244:
[----:B------:R-:W-:-:S12]  /*b280*/  UIADD3 UR20, UPT, UPT, UR13, -0x1, URZ ;  /* 0xffffffff0d147890 */ /* 0x000fd8000fffe0ff */
.L_x_246:
[----:B------:R-:W-:-:S09]  /*b290*/  UISETP.GE.AND UP0, UPT, UR20, UR18, UPT ;  /* 0x000000121400728c */ /* 0x000fd2000bf06270 */
[----:B------:R-:W-:Y:S05]  /*b2a0*/  BRA.U !UP0, `(.L_x_247) ;  /* 0x0000004508247547 */ /* 0x000fea000b800000 */
[C---:B------:R-:W-:Y:S01]  /*b2b0*/  LOP3.LUT P0, RZ, R216.reuse, 0x2, RZ, 0xc0, !PT ;  /* 0x00000002d8ff7812 */ /* 0x040fe2000780c0ff */
[----:B------:R-:W-:Y:S01]  /*b2c0*/  IMAD.SHL.U32 R243, R216, 0x2, RZ ;  /* 0x00000002d8f37824 */ /* 0x000fe200078e00ff */
[----:B------:R-:W1:Y:S01]  /*b2d0*/  LDC.64 R230, c[0x0][0x3c0] ;  /* 0x0000f000ffe67b82 */ /* 0x000e620000000a00 */
[----:B------:R-:W2:Y:S01]  /*b2e0*/  S2R R216, SR_TID.X ;  /* 0x0000000000d87919 */ /* 0x000ea20000002100 */
[----:B------:R-:W3:Y:S01]  /*b2f0*/  LDCU UR4, c[0x0][0x440] ;  /* 0x00008800ff0477ac */ /* 0x000ee20008000800 */
[----:B------:R-:W-:Y:S01]  /*b300*/  IMAD.MOV.U32 R212, RZ, RZ, 0x20 ;  /* 0x00000020ffd47424 */ /* 0x000fe200078e00ff */
[----:B------:R-:W-:Y:S01]  /*b310*/  IADD3 R239, PT, PT, R220, 0x10040, RZ ;  /* 0x00010040dcef7810 */ /* 0x000fe20007ffe0ff */
[----:B------:R-:W-:Y:S01]  /*b320*/  IMAD.MOV.U32 R218, RZ, RZ, 0x40 ;  /* 0x00000040ffda7424 */ /* 0x000fe200078e00ff */
[----:B------:R-:W-:Y:S01]  /*b330*/  LOP3.LUT R243, R243, 0x6, RZ, 0xc0, !PT ;  /* 0x00000006f3f37812 */ /* 0x000fe200078ec0ff */
[----:B------:R-:W-:Y:S01]  /*b340*/  IMAD.MOV.U32 R2, RZ, RZ, R3 ;  /* 0x000000ffff027224 */ /* 0x000fe200078e0003 */
[----:B------:R-:W4:Y:S01]  /*b350*/  S2UR UR5, SR_CgaCtaId ;  /* 0x00000000000579c3 */ /* 0x000f220000008800 */
[----:B------:R-:W-:Y:S01]  /*b360*/  SEL R215, R212, 0xffffffe0, !P0 ;  /* 0xffffffe0d4d77807 */ /* 0x000fe20004000000 */
[----:B------:R-:W-:Y:S01]  /*b370*/  IMAD.MOV.U32 R0, RZ, RZ, R164 ;  /* 0x000000ffff007224 */ /* 0x000fe200078e00a4 */
[----:B------:R-:W-:Y:S01]  /*b380*/  UMOV UR7, 0x400 ;  /* 0x0000040000077882 */ /* 0x000fe20000000000 */
[----:B------:R-:W-:Y:S01]  /*b390*/  VIADD R244, R220, 0x10000 ;  /* 0x00010000dcf47836 */ /* 0x000fe20000000000 */
[----:B------:R-:W1:Y:S01]  /*b3a0*/  LDCU UR6, c[0x0][0x440] ;  /* 0x00008800ff0677ac */ /* 0x000e620008000800 */
[----:B------:R-:W-:-:S02]  /*b3b0*/  VIADD R242, R233, 0x8 ;  /* 0x00000008e9f27836 */ /* 0x000fc40000000000 */
[----:B------:R-:W-:Y:S01]  /*b3c0*/  IMAD.IADD R215, R220, 0x1, R215 ;  /* 0x00000001dcd77824 */ /* 0x000fe200078e02d7 */
[----:B---3--:R-:W-:Y:S01]  /*b3d0*/  ISETP.GE.AND P3, PT, R217, UR4, PT ;  /* 0x00000004d9007c0c */ /* 0x008fe2000bf66270 */
[----:B------:R-:W3:Y:S01]  /*b3e0*/  LDCU UR4, c[0x0][0x45c] ;  /* 0x00008b80ff0477ac */ /* 0x000ee20008000800 */
[C---:B-1----:R-:W-:Y:S01]  /*b3f0*/  SHF.L.U64.HI R241, R230.reuse, 0x4, R231 ;  /* 0x00000004e6f17819 */ /* 0x042fe200000102e7 */
[----:B------:R-:W-:Y:S01]  /*b400*/  IMAD.SHL.U32 R240, R230, 0x10, RZ ;  /* 0x00000010e6f07824 */ /* 0x000fe200078e00ff */
[----:B----4-:R-:W-:Y:S01]  /*b410*/  ULEA UR5, UR5, UR7, 0x18 ;  /* 0x0000000705057291 */ /* 0x010fe2000f8ec0ff */
[C---:B--2---:R-:W-:Y:S01]  /*b420*/  LOP3.LUT P2, RZ, R216.reuse, 0x4, RZ, 0xc0, !PT ;  /* 0x00000004d8ff7812 */ /* 0x044fe2000784c0ff */
[C---:B------:R-:W-:Y:S01]  /*b430*/  IMAD.SHL.U32 R245, R216.reuse, 0x20, RZ ;  /* 0x00000020d8f57824 */ /* 0x040fe200078e00ff */
[C---:B------:R-:W-:Y:S02]  /*b440*/  LOP3.LUT P0, RZ, R216.reuse, 0x2, RZ, 0xc0, !PT ;  /* 0x00000002d8ff7812 */ /* 0x040fe4000780c0ff */
[----:B------:R-:W-:-:S02]  /*b450*/  SHF.L.U32 R214, R216, 0x6, RZ ;  /* 0x00000006d8d67819 */ /* 0x000fc400000006ff */
[----:B------:R-:W-:Y:S02]  /*b460*/  SEL R212, R212, 0xffffffe0, !P0 ;  /* 0xffffffe0d4d47807 */ /* 0x000fe40004000000 */
[----:B------:R-:W-:Y:S02]  /*b470*/  SEL R218, R218, 0xffffffc0, !P2 ;  /* 0xffffffc0dada7807 */ /* 0x000fe40005000000 */
[----:B------:R-:W-:Y:S01]  /*b480*/  LOP3.LUT R213, R214, 0x400, RZ, 0xc0, !PT ;  /* 0x00000400d6d57812 */ /* 0x000fe200078ec0ff */
[----:B---3--:R-:W-:Y:S06]  /*b490*/  BRA `(.L_x_248) ;  /* 0x0000000400a87947 */ /* 0x008fec0003800000 */
.L_x_250:
[----:B------:R-:W1:Y:S01]  /*b4a0*/  LDC.64 R4, c[0x0][0x3b8] ;  /* 0x0000ee00ff047b82 */ /* 0x000e620000000a00 */
[----:B------:R-:W-:Y:S06]  /*b4b0*/  UIADD3 UR7, UPT, UPT, UR20, -0x1, URZ ;  /* 0xffffffff14077890 */ /* 0x000fec000fffe0ff */
[C---:B-1----:R-:W-:Y:S01]  /*b4c0*/  IMAD.WIDE.U32 R18, R4.reuse, UR7, RZ ;  /* 0x0000000704127c25 */ /* 0x042fe2000f8e00ff */
[C---:B------:R-:W-:Y:S03]  /*b4d0*/  SHF.L.U64.HI R8, R4.reuse, 0x4, R5 ;  /* 0x0000000404087819 */ /* 0x040fe60000010205 */
[----:B------:R-:W-:Y:S01]  /*b4e0*/  IMAD R15, R5, UR7, R19 ;  /* 0x00000007050f7c24 */ /* 0x000fe2000f8e0213 */
[----:B------:R-:W-:Y:S01]  /*b4f0*/  LOP3.LUT R19, R249, 0x1f8, RZ, 0xc0, !PT ;  /* 0x000001f8f9137812 */ /* 0x000fe200078ec0ff */
[----:B------:R-:W-:Y:S01]  /*b500*/  IMAD.SHL.U32 R17, R4, 0x10, RZ ;  /* 0x0000001004117824 */ /* 0x000fe200078e00ff */
[C---:B------:R-:W-:Y:S02]  /*b510*/  LEA R14, P6, R18.reuse, R237, 0x7 ;  /* 0x000000ed120e7211 */ /* 0x040fe400078c38ff */
[----:B------:R-:W-:Y:S02]  /*b520*/  LOP3.LUT R10, R19, 0x38, R216, 0x78, !PT ;  /* 0x00000038130a7812 */ /* 0x000fe400078e78d8 */
[----:B------:R-:W-:Y:S02]  /*b530*/  LEA R12, P5, R18, R17, 0x6 ;  /* 0x00000011120c7211 */ /* 0x000fe400078a30ff */
[----:B------:R-:W-:Y:S02]  /*b540*/  LOP3.LUT R10, R10, 0x1e00, R249, 0xf8, !PT ;  /* 0x00001e000a0a7812 */ /* 0x000fe400078ef8f9 */
[C-C-:B------:R-:W-:Y:S02]  /*b550*/  LEA.HI.X R13, R18.reuse, R8, R15.reuse, 0x6, P5 ;  /* 0x00000008120d7211 */ /* 0x140fe400028f340f */
[----:B------:R-:W-:Y:S02]  /*b560*/  LEA.HI.X R15, R18, R236, R15, 0x7, P6 ;  /* 0x000000ec120f7211 */ /* 0x000fe400030f3c0f */
[----:B------:R-:W-:Y:S02]  /*b570*/  LEA R238, R10, UR5, 0x1 ;  /* 0x000000050aee7c11 */ /* 0x000fe4000f8e08ff */
[----:B------:R-:W-:Y:S02]  /*b580*/  LEA R16, P6, R12, R237, 0x1 ;  /* 0x000000ed0c107211 */ /* 0x000fe400078c08ff */
[CC--:B------:R-:W-:Y:S01]  /*b590*/  LEA R3, P5, R4.reuse, R12.reuse, 0x5 ;  /* 0x0000000c04037211 */ /* 0x0c0fe200078a28ff */
[----:B------:R-:W-:Y:S01]  /*b5a0*/  @!PT LDS RZ, [RZ] ;  /* 0x00000000fffff984 */ /* 0x000fe20000000800 */
[----:B------:R-:W-:Y:S01]  /*b5b0*/  @!PT LDS RZ, [RZ] ;  /* 0x00000000fffff984 */ /* 0x000fe20000000800 */
[----:B------:R-:W-:Y:S01]  /*b5c0*/  @!PT LDS RZ, [RZ] ;  /* 0x00000000fffff984 */ /* 0x000fe20000000800 */
[----:B------:R1:W-:Y:S03]  /*b5d0*/  @!P3 LDGSTS.E.BYPASS.LTC128B.128 [R238+0x8000], desc[UR24][R14.64] ;  /* 0x080000000eeebfae */ /* 0x0003e6000b981a18 */
[----:B------:R-:W-:Y:S01]  /*b5e0*/  LEA.HI.X R5, R4, R13, R5, 0x5, P5 ;  /* 0x0000000d04057211 */ /* 0x000fe200028f2c05 */
[----:B------:R1:W-:Y:S01]  /*b5f0*/  @P3 STS.128 [R238+0x8000], RZ ;  /* 0x008000ffee003388 */ /* 0x0003e20000000c00 */
[----:B------:R-:W-:Y:S02]  /*b600*/  IADD3 R4, P5, PT, R17, R12, RZ ;  /* 0x0000000c11047210 */ /* 0x000fe40007fbe0ff */
[-CC-:B------:R-:W-:Y:S01]  /*b610*/  LEA.HI.X R17, R12, R236.reuse, R13.reuse, 0x1, P6 ;  /* 0x000000ec0c117211 */ /* 0x180fe200030f0c0d */
[----:B------:R-:W-:Y:S01]  /*b620*/  @!PT LDS RZ, [RZ] ;  /* 0x00000000fffff984 */ /* 0x000fe20000000800 */
[----:B------:R-:W-:Y:S01]  /*b630*/  @!PT LDS RZ, [RZ] ;  /* 0x00000000fffff984 */ /* 0x000fe20000000800 */
[----:B------:R-:W-:Y:S01]  /*b640*/  @!PT LDS RZ, [RZ] ;  /* 0x00000000fffff984 */ /* 0x000fe20000000800 */
[----:B------:R1:W-:Y:S01]  /*b650*/  @!P4 LDGSTS.E.BYPASS.LTC128B.128 [R238+0xa000], desc[UR24][R14.64+0x80] ;  /* 0x0a0000800eeecfae */ /* 0x0003e2000b981a18 */
[-C--:B------:R-:W-:Y:S01]  /*b660*/  LEA R18, P6, R4, R237.reuse, 0x1 ;  /* 0x000000ed04127211 */ /* 0x080fe200078c08ff */
[----:B------:R-:W-:Y:S01]  /*b670*/  IMAD.X R19, R8, 0x1, R13, P5 ;  /* 0x0000000108137824 */ /* 0x000fe200028e060d */
[C---:B------:R-:W-:Y:S01]  /*b680*/  LEA R12, P5, R3.reuse, R237, 0x1 ;  /* 0x000000ed030c7211 */ /* 0x040fe200078a08ff */
[----:B------:R1:W-:Y:S03]  /*b690*/  @P4 STS.128 [R238+0xa000], RZ ;  /* 0x00a000ffee004388 */ /* 0x0003e60000000c00 */
        /* <DEDUP_REMOVED lines=74> */
.L_x_248:
[----:B------:R-:W-:Y:S04]  /*bb40*/  DEPBAR.LE SB0, 0x0 ;  /* 0x000080000000791a */ /* 0x000fe80000000000 */
[----:B------:R-:W-:Y:S01]  /*bb50*/  BAR.SYNC.DEFER_BLOCKING 0x0 ;  /* 0x0000000000007b1d */ /* 0x000fe20000010000 */
[----:B------:R-:W-:Y:S01]  /*bb60*/  IMAD.SHL.U32 R249, R216, 0x8, RZ ;  /* 0x00000008d8f97824 */ /* 0x000fe200078e00ff */
[----:B------:R-:W-:Y:S01]  /*bb70*/  LOP3.LUT R219, R245, 0x7c00, RZ, 0xc0, !PT ;  /* 0x00007c00f5db7812 */ /* 0x000fe200078ec0ff */
[----:B------:R-:W-:Y:S01]  /*bb80*/  IMAD.WIDE.U32 R204, R230, UR20, RZ ;  /* 0x00000014e6cc7c25 */ /* 0x000fe2000f8e00ff */
[----:B------:R-:W-:Y:S01]  /*bb90*/  SHF.R.U32.HI R221, RZ, 0x1, R216 ;  /* 0x00000001ffdd7819 */ /* 0x000fe200000116d8 */
[----:B------:R-:W-:Y:S01]  /*bba0*/  UISETP.GT.AND UP0, UPT, UR20, UR18, UPT ;  /* 0x000000121400728c */ /* 0x000fe2000bf04270 */
[----:B------:R-:W-:Y:S01]  /*bbb0*/  LOP3.LUT R217, R249, 0x38, RZ, 0xc0, !PT ;  /* 0x00000038f9d97812 */ /* 0x000fe200078ec0ff */
[----:B------:R-:W-:Y:S01]  /*bbc0*/  IMAD R205, R231, UR20, R205 ;  /* 0x00000014e7cd7c24 */ /* 0x000fe2000f8e02cd */
[CC--:B------:R-:W-:Y:S02]  /*bbd0*/  LEA R6, P1, R204.reuse, R235.reuse, 0x7 ;  /* 0x000000ebcc067211 */ /* 0x0c0fe400078238ff */
[----:B------:R-:W-:Y:S02]  /*bbe0*/  LOP3.LUT R248, R217, 0x40, RZ, 0xfc, !PT ;  /* 0x00000040d9f87812 */ /* 0x000fe400078efcff */
[C---:B------:R-:W-:Y:S02]  /*bbf0*/  LEA R165, P0, R204.reuse, R240, 0x6 ;  /* 0x000000f0cca57211 */ /* 0x040fe400078030ff */
[--C-:B------:R-:W-:Y:S02]  /*bc00*/  LEA.HI.X R7, R204, R234, R205.reuse, 0x7, P1 ;  /* 0x000000eacc077211 */ /* 0x100fe400008f3ccd */
[----:B------:R-:W-:Y:S02]  /*bc10*/  ISETP.GE.AND P4, PT, R248, UR6, PT ;  /* 0x00000006f8007c0c */ /* 0x000fe4000bf86270 */
[C---:B------:R-:W-:Y:S02]  /*bc20*/  IADD3 R166, P1, PT, R165.reuse, R240, RZ ;  /* 0x000000f0a5a67210 */ /* 0x040fe40007f3e0ff */
[----:B------:R-:W-:Y:S02]  /*bc30*/  LEA R210, P5, R165, R235, 0x1 ;  /* 0x000000eba5d27211 */ /* 0x000fe400078a08ff */
[----:B------:R-:W-:Y:S02]  /*bc40*/  LEA.HI.X R205, R204, R241, R205, 0x6, P0 ;  /* 0x000000f1cccd7211 */ /* 0x000fe400000f34cd */
[----:B------:R-:W-:Y:S01]  /*bc50*/  LOP3.LUT R247, R217, 0x80, RZ, 0xfc, !PT ;  /* 0x00000080d9f77812 */ /* 0x000fe200078efcff */
[----:B------:R-:W-:Y:S01]  /*bc60*/  @!PT LDS RZ, [RZ] ;  /* 0x00000000fffff984 */ /* 0x000fe20000000800 */
[----:B------:R-:W-:Y:S01]  /*bc70*/  @!PT LDS RZ, [RZ] ;  /* 0x00000000fffff984 */ /* 0x000fe20000000800 */
[----:B------:R-:W-:Y:S01]  /*bc80*/  @!PT LDS RZ, [RZ] ;  /* 0x00000000fffff984 */ /* 0x000fe20000000800 */
[----:B------:R-:W-:Y:S01]  /*bc90*/  @!P3 LDGSTS.E.BYPASS.LTC128B.128 [R238+0x10000], desc[UR24][R6.64] ;  /* 0x1000000006eebfae */ /* 0x000fe2000b981a18 */
[C---:B------:R-:W-:Y:S02]  /*bca0*/  LEA R206, P0, R230.reuse, R165, 0x5 ;  /* 0x000000a5e6ce7211 */ /* 0x040fe400078028ff */
[-C--:B------:R-:W-:Y:S01]  /*bcb0*/  LEA.HI.X R211, R165, R234.reuse, R205, 0x1, P5 ;  /* 0x000000eaa5d37211 */ /* 0x080fe200028f0ccd */
[----:B------:R-:W-:Y:S01]  /*bcc0*/  IMAD.X R165, R205, 0x1, R241, P1 ;  /* 0x00000001cda57824 */ /* 0x000fe200008e06f1 */
[----:B------:R-:W-:Y:S01]  /*bcd0*/  ISETP.GE.AND P1, PT, R247, UR6, PT ;  /* 0x00000006f7007c0c */ /* 0x000fe2000bf26270 */
[----:B------:R-:W-:Y:S01]  /*bce0*/  @P3 STS.128 [R238+0x10000], RZ ;  /* 0x010000ffee003388 */ /* 0x000fe20000000c00 */
[C---:B------:R-:W-:Y:S02]  /*bcf0*/  LOP3.LUT R246, R217.reuse, 0xc0, RZ, 0xfc, !PT ;  /* 0x000000c0d9f67812 */ /* 0x040fe400078efcff */
[----:B------:R-:W-:Y:S02]  /*bd00*/  LEA.HI.X R205, R230, R205, R231, 0x5, P0 ;  /* 0x000000cde6cd7211 */ /* 0x000fe400000f2ce7 */
[----:B------:R-:W-:Y:S01]  /*bd10*/  @!PT LDS RZ, [RZ] ;  /* 0x00000000fffff984 */ /* 0x000fe20000000800 */
[----:B------:R-:W-:Y:S01]  /*bd20*/  @!PT LDS RZ, [RZ] ;  /* 0x00000000fffff984 */ /* 0x000fe20000000800 */
[----:B------:R-:W-:Y:S01]  /*bd30*/  @!PT LDS RZ, [RZ] ;  /* 0x00000000fffff984 */ /* 0x000fe20000000800 */
[----:B------:R-:W-:Y:S01]  /*bd40*/  @!P4 LDGSTS.E.BYPASS.LTC128B.128 [R238+0x12000], desc[UR24][R6.64+0x80] ;  /* 0x1200008006eecfae */ /* 0x000fe2000b981a18 */
[----:B------:R-:W-:Y:S02]  /*bd50*/  ISETP.GE.AND P0, PT, R246, UR6, PT ;  /* 0x00000006f6007c0c */ /* 0x000fe4000bf06270 */
[C---:B------:R-:W-:Y:S02]  /*bd60*/  ISETP.GE.AND P3, PT, R217.reuse, UR6, PT ;  /* 0x00000006d9007c0c */ /* 0x040fe4000bf66270 */
[----:B------:R-:W-:Y:S01]  /*bd70*/  @P4 STS.128 [R238+0x12000], RZ ;  /* 0x012000ffee004388 */ /* 0x000fe20000000c00 */
[-C--:B------:R-:W-:Y:S02]  /*bd80*/  LEA R208, P6, R166, R235.reuse, 0x1 ;  /* 0x000000eba6d07211 */ /* 0x080fe400078c08ff */
[----:B------:R-:W-:Y:S02]  /*bd90*/  LEA R204, P5, R206, R235, 0x1 ;  /* 0x000000ebcecc7211 */ /* 0x000fe400078a08ff */
[----:B------:R-:W-:Y:S01]  /*bda0*/  @!PT LDS RZ, [RZ] ;  /* 0x00000000fffff984 */ /* 0x000fe20000000800 */
[----:B------:R-:W-:Y:S01]  /*bdb0*/  @!PT LDS RZ, [RZ] ;  /* 0x00000000fffff984 */ /* 0x000fe20000000800 */
[----:B------:R-:W-:Y:S01]  /*bdc0*/  @!PT LDS RZ, [RZ] ;  /* 0x00000000fffff984 */ /* 0x000fe20000000800 */
[----:B------:R-:W-:Y:S01]  /*bdd0*/  @!P1 LDGSTS.E.BYPASS.LTC128B.128 [R238+0x14000], desc[UR24][R6.64+0x100] ;  /* 0x1400010006ee9fae */ /* 0x000fe2000b981a18 */
[-C--:B------:R-:W-:Y:S02]  /*bde0*/  LEA.HI.X R209, R166, R234.reuse, R165, 0x1, P6 ;  /* 0x000000eaa6d17211 */ /* 0x080fe400030f0ca5 */
[----:B------:R-:W-:Y:S02]  /*bdf0*/  LEA.HI.X R205, R206, R234, R205, 0x1, P5 ;  /* 0x000000eacecd7211 */ /* 0x000fe400028f0ccd */
[----:B------:R-:W-:Y:S01]  /*be00*/  @P1 STS.128 [R238+0x14000], RZ ;  /* 0x014000ffee001388 */ /* 0x000fe20000000c00 */
[--C-:B------:R-:W-:Y:S02]  /*be10*/  LOP3.LUT R167, R217, 0x1c0, R214.reuse, 0xf8, !PT ;  /* 0x000001c0d9a77812 */ /* 0x100fe400078ef8d6 */
[----:B------:R-:W-:Y:S02]  /*be20*/  LOP3.LUT R164, R219, 0x200, R214, 0xf8, !PT ;  /* 0x00000200dba47812 */ /* 0x000fe400078ef8d6 */
[----:B------:R-:W-:Y:S01]  /*be30*/  @!PT LDS RZ, [RZ] ;  /* 0x00000000fffff984 */ /* 0x000fe20000000800 */
[----:B------:R-:W-:Y:S01]  /*be40*/  @!PT LDS RZ, [RZ] ;  /* 0x00000000fffff984 */ /* 0x000fe20000000800 */
[----:B------:R-:W-:Y:S01]  /*be50*/  @!PT LDS RZ, [RZ] ;  /* 0x00000000fffff984 */ /* 0x000fe20000000800 */
[----:B------:R1:W-:Y:S01]  /*be60*/  @!P0 LDGSTS.E.BYPASS.LTC128B.128 [R238+0x16000], desc[UR24][R6.64+0x180] ;  /* 0x1600018006ee8fae */ /* 0x0003e2000b981a18 */
[----:B------:R-:W-:Y:S04]  /*be70*/  LOP3.LUT R3, R221, 0x8, RZ, 0xc0, !PT ;  /* 0x00000008dd037812 */ /* 0x000fe800078ec0ff */
[----:B------:R-:W-:Y:S01]  /*be80*/  @P0 STS.128 [R238+0x16000], RZ ;  /* 0x016000ffee000388 */ /* 0x000fe20000000c00 */
[----:B------:R-:W-:Y:S02]  /*be90*/  LOP3.LUT R3, R164, R167, R3, 0xf6, !PT ;  /* 0x000000a7a4037212 */ /* 0x000fe400078ef603 */
[----:B------:R-:W-:Y:S02]  /*bea0*/  LOP3.LUT R164, R167, 0x8, R216, 0x78, !PT ;  /* 0x00000008a7a47812 */ /* 0x000fe400078e78d8 */
[----:B------:R-:W-:Y:S01]  /*beb0*/  @!PT LDS RZ, [RZ] ;  /* 0x00000000fffff984 */ /* 0x000fe20000000800 */
[----:B------:R-:W-:Y:S01]  /*bec0*/  @!PT LDS RZ, [RZ] ;  /* 0x00000000fffff984 */ /* 0x000fe20000000800 */
[----:B------:R-:W-:Y:S01]  /*bed0*/  @!PT LDS RZ, [RZ] ;  /* 0x00000000fffff984 */ /* 0x000fe20000000800 */
[----:B------:R-:W-:Y:S01]  /*bee0*/  @!P3 LDGSTS.E.BYPASS.LTC128B.128 [R238+0x10800], desc[UR24][R210.64] ;  /* 0x10800000d2eebfae */ /* 0x000fe2000b981a18 */
[----:B------:R-:W-:Y:S04]  /*bef0*/  LEA R229, R3, UR5, 0x1 ;  /* 0x0000000503e57c11 */ /* 0x000fe8000f8e08ff */
[----:B------:R-:W-:Y:S01]  /*bf00*/  @P3 STS.128 [R238+0x10800], RZ ;  /* 0x010800ffee003388 */ /* 0x000fe20000000c00 */
[----:B------:R-:W-:Y:S02]  /*bf10*/  IMAD R227, R164, 0x2, R213 ;  /* 0x00000002a4e37824 */ /* 0x000fe400078e02d5 */
[----:B------:R-:W-:Y:S02]  /*bf20*/  IMAD.IADD R226, R229, 0x1, R212 ;  /* 0x00000001e5e27824 */ /* 0x000fe400078e02d4 */
[----:B------:R-:W-:Y:S01]  /*bf30*/  @!PT LDS RZ, [RZ] ;  /* 0x00000000fffff984 */ /* 0x000fe20000000800 */
[----:B------:R-:W-:Y:S01]  /*bf40*/  @!PT LDS RZ, [RZ] ;  /* 0x00000000fffff984 */ /* 0x000fe20000000800 */
[----:B------:R-:W-:Y:S01]  /*bf50*/  @!PT LDS RZ, [RZ] ;  /* 0x00000000fffff984 */ /* 0x000fe20000000800 */
[----:B------:R-:W-:Y:S01]  /*bf60*/  @!P4 LDGSTS.E.BYPASS.LTC128B.128 [R238+0x12800], desc[UR24][R210.64+0x80] ;  /* 0x12800080d2eecfae */ /* 0x000fe2000b981a18 */
[----:B------:R-:W-:Y:S02]  /*bf70*/  VIADD R223, R227, UR5 ;  /* 0x00000005e3df7c36 */ /* 0x000fe40008000000 */
[----:B------:R-:W-:Y:S02]  /*bf80*/  IMAD.IADD R225, R229, 0x1, R218 ;  /* 0x00000001e5e17824 */ /* 0x000fe400078e02da */
[----:B------:R-:W-:Y:S01]  /*bf90*/  @P4 STS.128 [R238+0x12800], RZ ;  /* 0x012800ffee004388 */ /* 0x000fe20000000c00 */
[C---:B------:R-:W-:Y:S02]  /*bfa0*/  IMAD.IADD R224, R223.reuse, 0x1, R212 ;  /* 0x00000001dfe07824 */ /* 0x040fe400078e02d4 */
[----:B------:R-:W-:Y:S02]  /*bfb0*/  IMAD.IADD R223, R223, 0x1, R218 ;  /* 0x00000001dfdf7824 */ /* 0x000fe400078e02da */
[----:B------:R-:W-:Y:S01]  /*bfc0*/  @!PT LDS RZ, [RZ] ;  /* 0x00000000fffff984 */ /* 0x000fe20000000800 */
[----:B------:R-:W-:Y:S01]  /*bfd0*/  @!PT LDS RZ, [RZ] ;  /* 0x00000000fffff984 */ /* 0x000fe20000000800 */
[----:B------:R-:W-:Y:S01]  /*bfe0*/  @!PT LDS RZ, [RZ] ;  /* 0x00000000fffff984 */ /* 0x000fe20000000800 */
[----:B------:R-:W-:Y:S01]  /*bff0*/  @!P1 LDGSTS.E.BYPASS.LTC128B.128 [R238+0x14800], desc[UR24][R210.64+0x100] ;  /* 0x14800100d2ee9fae */ /* 0x000fe2000b981a18 */
[C---:B------:R-:W-:Y:S02]  /*c000*/  IMAD.IADD R222, R212.reuse, 0x1, R225 ;  /* 0x00000001d4de7824 */ /* 0x040fe400078e02e1 */
[----:B------:R-:W-:Y:S02]  /*c010*/  IMAD.IADD R3, R212, 0x1, R223 ;  /* 0x00000001d4037824 */ /* 0x000fe400078e02df */
        /* <DEDUP_REMOVED lines=47> */
[----:B------:R-:W1:Y:S05]  /*c310*/  LDSM.16.M88.4 R172, [R227+UR5+0x8000] ;  /* 0x00800005e3ac783b */ /* 0x000e6a0008000200 */
[----:B------:R-:W3:Y:S05]  /*c320*/  LDSM.16.M88.4 R176, [R227+UR5+0x8800] ;  /* 0x00880005e3b0783b */ /* 0x000eea0008000200 */
[----:B------:R-:W4:Y:S05]  /*c330*/  LDSM.16.M88.4 R180, [R227+UR5+0x9000] ;  /* 0x00900005e3b4783b */ /* 0x000f2a0008000200 */
[----:B------:R-:W0:Y:S05]  /*c340*/  LDGDEPBAR ;  /* 0x00000000000079af */ /* 0x000e2a0000000000 */
[----:B------:R-:W5:Y:S05]  /*c350*/  LDSM.16.M88.4 R184, [R227+UR5+0x9800] ;  /* 0x00980005e3b8783b */ /* 0x000f6a0008000200 */
[----:B------:R-:W-:Y:S05]  /*c360*/  LDSM.16.M88.4 R188, [R226] ;  /* 0x00000000e2bc783b */ /* 0x000fea0000000200 */
[----:B------:R-:W5:Y:S05]  /*c370*/  LDSM.16.M88.4 R192, [R224+0x8000] ;  /* 0x00800000e0c0783b */ /* 0x000f6a0000000200 */
[----:B------:R-:W5:Y:S05]  /*c380*/  LDSM.16.M88.4 R196, [R224+0x8800] ;  /* 0x00880000e0c4783b */ /* 0x000f6a0000000200 */
[----:B------:R-:W5:Y:S01]  /*c390*/  LDSM.16.M88.4 R200, [R224+0x9000] ;  /* 0x00900000e0c8783b */ /* 0x000f620000000200 */
[C---:B-1----:R-:W-:Y:S04]  /*c3a0*/  HMMA.16816.F32.BF16 R4, R168.reuse, R172, RZ ;  /* 0x000000aca804723c */ /* 0x042fe800000418ff */
[----:B------:R-:W-:Y:S04]  /*c3b0*/  LDSM.16.M88.4 R164, [R225] ;  /* 0x00000000e1a4783b */ /* 0x000fe80000000200 */
[C---:B------:R-:W-:Y:S01]  /*c3c0*/  HMMA.16816.F32.BF16 R8, R168.reuse, R174, RZ ;  /* 0x000000aea808723c */ /* 0x040fe200000418ff */
[----:B------:R-:W-:Y:S05]  /*c3d0*/  LDSM.16.M88.4 R172, [R223+0x8000] ;  /* 0x00800000dfac783b */ /* 0x000fea0000000200 */
[----:B--2---:R-:W-:Y:S02]  /*c3e0*/  LDSM.16.M88.4 R204, [R226+0x4000] ;  /* 0x00400000e2cc783b */ /* 0x004fe40000000200 */
[C---:B---3--:R-:W-:Y:S03]  /*c3f0*/  HMMA.16816.F32.BF16 R12, R168.reuse, R176, RZ ;  /* 0x000000b0a80c723c */ /* 0x048fe600000418ff */
[----:B------:R-:W-:Y:S05]  /*c400*/  LDSM.16.M88.4 R208, [R224+0xc000] ;  /* 0x00c00000e0d0783b */ /* 0x000fea0000000200 */
[C---:B------:R-:W-:Y:S01]  /*c410*/  HMMA.16816.F32.BF16 R16, R168.reuse, R178, RZ ;  /* 0x000000b2a810723c */ /* 0x040fe200000418ff */
[----:B------:R-:W-:Y:S07]  /*c420*/  LDSM.16.M88.4 R176, [R223+0x8800] ;  /* 0x00880000dfb0783b */ /* 0x000fee0000000200 */
[C---:B----4-:R-:W-:Y:S08]  /*c430*/  HMMA.16816.F32.BF16 R20, R168.reuse, R180, RZ ;  /* 0x000000b4a814723c */ /* 0x050ff000000418ff */
[C---:B------:R-:W-:Y:S01]  /*c440*/  HMMA.16816.F32.BF16 R24, R168.reuse, R182, RZ ;  /* 0x000000b6a818723c */ /* 0x040fe200000418ff */
[----:B------:R-:W-:Y:S07]  /*c450*/  LDSM.16.M88.4 R180, [R223+0x9000] ;  /* 0x00900000dfb4783b */ /* 0x000fee0000000200 */
[C---:B-----5:R-:W-:Y:S08]  /*c460*/  HMMA.16816.F32.BF16 R28, R168.reuse, R184, RZ ;  /* 0x000000b8a81c723c */ /* 0x060ff000000418ff */
[----:B------:R-:W-:Y:S01]  /*c470*/  HMMA.16816.F32.BF16 R32, R168, R186, RZ ;  /* 0x000000baa820723c */ /* 0x000fe200000418ff */
[----:B------:R-:W1:Y:S05]  /*c480*/  LDSM.16.M88.4 R168, [R224+0x9800] ;  /* 0x00980000e0a8783b */ /* 0x000e6a0000000200 */
[----:B------:R-:W2:Y:S02]  /*c490*/  LDSM.16.M88.4 R184, [R223+0x9800] ;  /* 0x00980000dfb8783b */ /* 0x000ea40000000200 */
[C---:B------:R-:W-:Y:S08]  /*c4a0*/  HMMA.16816.F32.BF16 R4, R188.reuse, R192, R4 ;  /* 0x000000c0bc04723c */ /* 0x040ff00000041804 */
[C---:B------:R-:W-:Y:S01]  /*c4b0*/  HMMA.16816.F32.BF16 R8, R188.reuse, R194, R8 ;  /* 0x000000c2bc08723c */ /* 0x040fe20000041808 */
[----:B------:R-:W-:Y:S07]  /*c4c0*/  LDSM.16.M88.4 R192, [R222] ;  /* 0x00000000dec0783b */ /* 0x000fee0000000200 */
[C---:B------:R-:W-:Y:S08]  /*c4d0*/  HMMA.16816.F32.BF16 R12, R188.reuse, R196, R12 ;  /* 0x000000c4bc0c723c */ /* 0x040ff0000004180c */
        /* <DEDUP_REMOVED lines=8> */
[----:B------:R-:W-:Y:S02]  /*c560*/  LDSM.16.M88.4 R188, [R227+UR5+0xb800] ;  /* 0x00b80005e3bc783b */ /* 0x000fe40008000200 */
[C---:B------:R-:W-:Y:S08]  /*c570*/  HMMA.16816.F32.BF16 R4, R164.reuse, R172, R4 ;  /* 0x000000aca404723c */ /* 0x040ff00000041804 */
[C---:B------:R-:W-:Y:S01]  /*c580*/  HMMA.16816.F32.BF16 R8, R164.reuse, R174, R8 ;  /* 0x000000aea408723c */ /* 0x040fe20000041808 */
[----:B------:R-:W5:Y:S07]  /*c590*/  LDSM.16.M88.4 R172, [R3+0x9800] ;  /* 0x0098000003ac783b */ /* 0x000f6e0000000200 */
[C---:B------:R-:W-:Y:S08]  /*c5a0*/  HMMA.16816.F32.BF16 R12, R164.reuse, R176, R12 ;  /* 0x000000b0a40c723c */ /* 0x040ff0000004180c */
[C---:B------:R-:W-:Y:S01]  /*c5b0*/  HMMA.16816.F32.BF16 R16, R164.reuse, R178, R16 ;  /* 0x000000b2a410723c */ /* 0x040fe20000041810 */
[----:B------:R-:W-:Y:S07]  /*c5c0*/  LDSM.16.M88.4 R176, [R229+0x2000] ;  /* 0x00200000e5b0783b */ /* 0x000fee0000000200 */
[C---:B------:R-:W-:Y:S08]  /*c5d0*/  HMMA.16816.F32.BF16 R20, R164.reuse, R180, R20 ;  /* 0x000000b4a414723c */ /* 0x040ff00000041814 */
[C---:B------:R-:W-:Y:S01]  /*c5e0*/  HMMA.16816.F32.BF16 R24, R164.reuse, R182, R24 ;  /* 0x000000b6a418723c */ /* 0x040fe20000041818 */
[----:B------:R-:W5:Y:S07]  /*c5f0*/  LDSM.16.M88.4 R180, [R227+UR5+0xa000] ;  /* 0x00a00005e3b4783b */ /* 0x000f6e0008000200 */
[C---:B--2---:R-:W-:Y:S08]  /*c600*/  HMMA.16816.F32.BF16 R28, R164.reuse, R184, R28 ;  /* 0x000000b8a41c723c */ /* 0x044ff0000004181c */
[----:B------:R-:W-:Y:S01]  /*c610*/  HMMA.16816.F32.BF16 R32, R164, R186, R32 ;  /* 0x000000baa420723c */ /* 0x000fe20000041820 */
[----:B------:R-:W2:Y:S05]  /*c620*/  LDSM.16.M88.4 R164, [R227+UR5+0xa800] ;  /* 0x00a80005e3a4783b */ /* 0x000eaa0008000200 */
[----:B------:R-:W2:Y:S02]  /*c630*/  LDSM.16.M88.4 R184, [R227+UR5+0xb000] ;  /* 0x00b00005e3b8783b */ /* 0x000ea40008000200 */
        /* <DEDUP_REMOVED lines=9> */
[C---:B-----5:R-:W-:Y:S08]  /*c6d0*/  HMMA.16816.F32.BF16 R28, R192.reuse, R172, R28 ;  /* 0x000000acc01c723c */ /* 0x060ff0000004181c */
[----:B------:R-:W-:Y:S01]  /*c6e0*/  HMMA.16816.F32.BF16 R32, R192, R174, R32 ;  /* 0x000000aec020723c */ /* 0x000fe20000041820 */
[----:B------:R-:W4:Y:S05]  /*c6f0*/  LDSM.16.M88.4 R172, [R224+0xb000] ;  /* 0x00b00000e0ac783b */ /* 0x000f2a0000000200 */
[----:B------:R-:W-:Y:S02]  /*c700*/  LDSM.16.M88.4 R192, [R3+0xb800] ;  /* 0x00b8000003c0783b */ /* 0x000fe40000000200 */
[C---:B------:R-:W-:Y:S08]  /*c710*/  HMMA.16816.F32.BF16 R4, R176.reuse, R180, R4 ;  /* 0x000000b4b004723c */ /* 0x040ff00000041804 */
[C---:B------:R-:W-:Y:S01]  /*c720*/  HMMA.16816.F32.BF16 R8, R176.reuse, R182, R8 ;  /* 0x000000b6b008723c */ /* 0x040fe20000041808 */
[----:B------:R-:W5:Y:S07]  /*c730*/  LDSM.16.M88.4 R180, [R224+0xb800] ;  /* 0x00b80000e0b4783b */ /* 0x000f6e0000000200 */
        /* <DEDUP_REMOVED lines=8> */
[----:B------:R-:W2:Y:S05]  /*c7c0*/  LDSM.16.M88.4 R176, [R223+0xa000] ;  /* 0x00a00000dfb0783b */ /* 0x000eaa0000000200 */
[----:B------:R-:W-:Y:S02]  /*c7d0*/  LDSM.16.M88.4 R188, [R3+0xa000] ;  /* 0x00a0000003bc783b */ /* 0x000fe40000000200 */
[C---:B---3--:R-:W-:Y:S08]  /*c7e0*/  HMMA.16816.F32.BF16 R4, R196.reuse, R200, R4 ;  /* 0x000000c8c404723c */ /* 0x048ff00000041804 */
[C---:B------:R-:W-:Y:S01]  /*c7f0*/  HMMA.16816.F32.BF16 R8, R196.reuse, R202, R8 ;  /* 0x000000cac408723c */ /* 0x040fe20000041808 */
[----:B------:R-:W-:Y:S07]  /*c800*/  LDSM.16.M88.4 R200, [R227+UR5+0xc000] ;  /* 0x00c00005e3c8783b */ /* 0x000fee0008000200 */
[C---:B-1----:R-:W-:Y:S08]  /*c810*/  HMMA.16816.F32.BF16 R12, R196.reuse, R168, R12 ;  /* 0x000000a8c40c723c */ /* 0x042ff0000004180c */
[C---:B------:R-:W-:Y:S01]  /*c820*/  HMMA.16816.F32.BF16 R16, R196.reuse, R170, R16 ;  /* 0x000000aac410723c */ /* 0x040fe20000041810 */
[----:B------:R-:W1:Y:S07]  /*c830*/  LDSM.16.M88.4 R168, [R223+0xb000] ;  /* 0x00b00000dfa8783b */ /* 0x000e6e0000000200 */
[C---:B----4-:R-:W-:Y:S08]  /*c840*/  HMMA.16816.F32.BF16 R20, R196.reuse, R172, R20 ;  /* 0x000000acc414723c */ /* 0x050ff00000041814 */
[C---:B------:R-:W-:Y:S01]  /*c850*/  HMMA.16816.F32.BF16 R24, R196.reuse, R174, R24 ;  /* 0x000000aec418723c */ /* 0x040fe20000041818 */
[----:B------:R-:W3:Y:S07]  /*c860*/  LDSM.16.M88.4 R172, [R223+0xb800] ;  /* 0x00b80000dfac783b */ /* 0x000eee0000000200 */
[C---:B-----5:R-:W-:Y:S08]  /*c870*/  HMMA.16816.F32.BF16 R28, R196.reuse, R180, R28 ;  /* 0x000000b4c41c723c */ /* 0x060ff0000004181c */
[----:B------:R-:W-:Y:S01]  /*c880*/  HMMA.16816.F32.BF16 R32, R196, R182, R32 ;  /* 0x000000b6c420723c */ /* 0x000fe20000041820 */
[----:B------:R-:W4:Y:S05]  /*c890*/  LDSM.16.M88.4 R180, [R222+0x2000] ;  /* 0x00200000deb4783b */ /* 0x000f2a0000000200 */
[----:B------:R-:W-:Y:S02]  /*c8a0*/  LDSM.16.M88.4 R196, [R229+0x4000] ;  /* 0x00400000e5c4783b */ /* 0x000fe40000000200 */
[C---:B--2---:R-:W-:Y:S08]  /*c8b0*/  HMMA.16816.F32.BF16 R4, R164.reuse, R176, R4 ;  /* 0x000000b0a404723c */ /* 0x044ff00000041804 */
[C---:B------:R-:W-:Y:S01]  /*c8c0*/  HMMA.16816.F32.BF16 R8, R164.reuse, R178, R8 ;  /* 0x000000b2a408723c */ /* 0x040fe20000041808 */
[----:B------:R-:W2:Y:S07]  /*c8d0*/  LDSM.16.M88.4 R176, [R3+0xa800] ;  /* 0x00a8000003b0783b */ /* 0x000eae0000000200 */
[C---:B------:R-:W-:Y:S08]  /*c8e0*/  HMMA.16816.F32.BF16 R12, R164.reuse, R184, R12 ;  /* 0x000000b8a40c723c */ /* 0x040ff0000004180c */
[C---:B------:R-:W-:Y:S01]  /*c8f0*/  HMMA.16816.F32.BF16 R16, R164.reuse, R186, R16 ;  /* 0x000000baa410723c */ /* 0x040fe20000041810 */
[----:B------:R-:W5:Y:S07]  /*c900*/  LDSM.16.M88.4 R184, [R3+0xb000] ;  /* 0x00b0000003b8783b */ /* 0x000f6e0000000200 */
[C---:B-1----:R-:W-:Y:S08]  /*c910*/  HMMA.16816.F32.BF16 R20, R164.reuse, R168, R20 ;  /* 0x000000a8a414723c */ /* 0x042ff00000041814 */
[C---:B------:R-:W-:Y:S01]  /*c920*/  HMMA.16816.F32.BF16 R24, R164.reuse, R170, R24 ;  /* 0x000000aaa418723c */ /* 0x040fe20000041818 */
[----:B------:R-:W-:Y:S07]  /*c930*/  LDSM.16.M88.4 R168, [R227+UR5+0xd000] ;  /* 0x00d00005e3a8783b */ /* 0x000fee0008000200 */
[C---:B---3--:R-:W-:Y:S08]  /*c940*/  HMMA.16816.F32.BF16 R28, R164.reuse, R172, R28 ;  /* 0x000000aca41c723c */ /* 0x048ff0000004181c */
[----:B------:R-:W-:Y:S01]  /*c950*/  HMMA.16816.F32.BF16 R32, R164, R174, R32 ;  /* 0x000000aea420723c */ /* 0x000fe20000041820 */
[----:B------:R-:W1:Y:S05]  /*c960*/  LDSM.16.M88.4 R164, [R227+UR5+0xc800] ;  /* 0x00c80005e3a4783b */ /* 0x000e6a0008000200 */
[----:B------:R-:W3:Y:S02]  /*c970*/  LDSM.16.M88.4 R172, [R227+UR5+0xd800] ;  /* 0x00d80005e3ac783b */ /* 0x000ee40008000200 */
[C---:B----4-:R-:W-:Y:S08]  /*c980*/  HMMA.16816.F32.BF16 R4, R180.reuse, R188, R4 ;  /* 0x000000bcb404723c */ /* 0x050ff00000041804 */
        /* <DEDUP_REMOVED lines=8> */
[C---:B------:R-:W-:Y:S08]  /*ca10*/  HMMA.16816.F32.BF16 R28, R180.reuse, R192, R28 ;  /* 0x000000c0b41c723c */ /* 0x040ff0000004181c */
[----:B------:R-:W-:Y:S01]  /*ca20*/  HMMA.16816.F32.BF16 R32, R180, R194, R32 ;  /* 0x000000c2b420723c */ /* 0x000fe20000041820 */
[----:B------:R-:W4:Y:S05]  /*ca30*/  LDSM.16.M88.4 R180, [R224+0xd000] ;  /* 0x00d00000e0b4783b */ /* 0x000f2a0000000200 */
[----:B------:R-:W5:Y:S02]  /*ca40*/  LDSM.16.M88.4 R192, [R223+0xc000] ;  /* 0x00c00000dfc0783b */ /* 0x000f640000000200 */
[C---:B------:R-:W-:Y:S08]  /*ca50*/  HMMA.16816.F32.BF16 R4, R196.reuse, R200, R4 ;  /* 0x000000c8c404723c */ /* 0x040ff00000041804 */
[C---:B------:R-:W-:Y:S01]  /*ca60*/  HMMA.16816.F32.BF16 R8, R196.reuse, R202, R8 ;  /* 0x000000cac408723c */ /* 0x040fe20000041808 */
[----:B------:R-:W-:Y:S07]  /*ca70*/  LDSM.16.M88.4 R200, [R3+0xc000] ;  /* 0x00c0000003c8783b */ /* 0x000fee0000000200 */
[C---:B-1----:R-:W-:Y:S08]  /*ca80*/  HMMA.16816.F32.BF16 R12, R196.reuse, R164, R12 ;  /* 0x000000a4c40c723c */ /* 0x042ff0000004180c */
[C---:B------:R-:W-:Y:S01]  /*ca90*/  HMMA.16816.F32.BF16 R16, R196.reuse, R166, R16 ;  /* 0x000000a6c410723c */ /* 0x040fe20000041810 */
[----:B------:R-:W1:Y:S07]  /*caa0*/  LDSM.16.M88.4 R164, [R223+0xc800] ;  /* 0x00c80000dfa4783b */ /* 0x000e6e0000000200 */
[C---:B------:R-:W-:Y:S08]  /*cab0*/  HMMA.16816.F32.BF16 R20, R196.reuse, R168, R20 ;  /* 0x000000a8c414723c */ /* 0x040ff00000041814 */
[C---:B------:R-:W-:Y:S01]  /*cac0*/  HMMA.16816.F32.BF16 R24, R196.reuse, R170, R24 ;  /* 0x000000aac418723c */ /* 0x040fe20000041818 */
[----:B------:R-:W1:Y:S07]  /*cad0*/  LDSM.16.M88.4 R168, [R223+0xd000] ;  /* 0x00d00000dfa8783b */ /* 0x000e6e0000000200 */
[C---:B---3--:R-:W-:Y:S08]  /*cae0*/  HMMA.16816.F32.BF16 R28, R196.reuse, R172, R28 ;  /* 0x000000acc41c723c */ /* 0x048ff0000004181c */
[----:B------:R-:W-:Y:S01]  /*caf0*/  HMMA.16816.F32.BF16 R32, R196, R174, R32 ;  /* 0x000000aec420723c */ /* 0x000fe20000041820 */
[----:B------:R-:W3:Y:S05]  /*cb00*/  LDSM.16.M88.4 R172, [R223+0xd800] ;  /* 0x00d80000dfac783b */ /* 0x000eea0000000200 */
[----:B------:R-:W3:Y:S02]  /*cb10*/  LDSM.16.M88.4 R196, [R222+0x4000] ;  /* 0x00400000dec4783b */ /* 0x000ee40000000200 */
[C---:B------:R-:W-:Y:S08]  /*cb20*/  HMMA.16816.F32.BF16 R4, R204.reuse, R208, R4 ;  /* 0x000000d0cc04723c */ /* 0x040ff00000041804 */
[C---:B------:R-:W-:Y:S01]  /*cb30*/  HMMA.16816.F32.BF16 R8, R204.reuse, R210, R8 ;  /* 0x000000d2cc08723c */ /* 0x040fe20000041808 */
[----:B------:R-:W-:Y:S07]  /*cb40*/  LDSM.16.M88.4 R208, [R227+UR5+0xe000] ;  /* 0x00e00005e3d0783b */ /* 0x000fee0008000200 */
[C---:B--2---:R-:W-:Y:S08]  /*cb50*/  HMMA.16816.F32.BF16 R12, R204.reuse, R176, R12 ;  /* 0x000000b0cc0c723c */ /* 0x044ff0000004180c */
[C---:B------:R-:W-:Y:S01]  /*cb60*/  HMMA.16816.F32.BF16 R16, R204.reuse, R178, R16 ;  /* 0x000000b2cc10723c */ /* 0x040fe20000041810 */
[----:B------:R-:W2:Y:S07]  /*cb70*/  LDSM.16.M88.4 R176, [R3+0xc800] ;  /* 0x00c8000003b0783b */ /* 0x000eae0000000200 */
[C---:B----4-:R-:W-:Y:S08]  /*cb80*/  HMMA.16816.F32.BF16 R20, R204.reuse, R180, R20 ;  /* 0x000000b4cc14723c */ /* 0x050ff00000041814 */
[C---:B------:R-:W-:Y:S01]  /*cb90*/  HMMA.16816.F32.BF16 R24, R204.reuse, R182, R24 ;  /* 0x000000b6cc18723c */ /* 0x040fe20000041818 */
[----:B------:R-:W4:Y:S07]  /*cba0*/  LDSM.16.M88.4 R180, [R3+0xd000] ;  /* 0x00d0000003b4783b */ /* 0x000f2e0000000200 */
[C---:B------:R-:W-:Y:S08]  /*cbb0*/  HMMA.16816.F32.BF16 R28, R204.reuse, R184, R28 ;  /* 0x000000b8cc1c723c */ /* 0x040ff0000004181c */
[----:B------:R-:W-:Y:S01]  /*cbc0*/  HMMA.16816.F32.BF16 R32, R204, R186, R32 ;  /* 0x000000bacc20723c */ /* 0x000fe20000041820 */
[----:B------:R-:W4:Y:S05]  /*cbd0*/  LDSM.16.M88.4 R184, [R3+0xd800] ;  /* 0x00d8000003b8783b */ /* 0x000f2a0000000200 */
[----:B------:R-:W4:Y:S02]  /*cbe0*/  LDSM.16.M88.4 R204, [R229+0x6000] ;  /* 0x00600000e5cc783b */ /* 0x000f240000000200 */
[C---:B-----5:R-:W-:Y:S08]  /*cbf0*/  HMMA.16816.F32.BF16 R4, R188.reuse, R192, R4 ;  /* 0x000000c0bc04723c */ /* 0x060ff00000041804 */
[C---:B------:R-:W-:Y:S01]  /*cc00*/  HMMA.16816.F32.BF16 R8, R188.reuse, R194, R8 ;  /* 0x000000c2bc08723c */ /* 0x040fe20000041808 */
[----:B------:R-:W-:Y:S07]  /*cc10*/  LDSM.16.M88.4 R192, [R224+0xe000] ;  /* 0x00e00000e0c0783b */ /* 0x000fee0000000200 */
[C---:B-1----:R-:W-:Y:S08]  /*cc20*/  HMMA.16816.F32.BF16 R12, R188.reuse, R164, R12 ;  /* 0x000000a4bc0c723c */ /* 0x042ff0000004180c */
[C---:B------:R-:W-:Y:S01]  /*cc30*/  HMMA.16816.F32.BF16 R16, R188.reuse, R166, R16 ;  /* 0x000000a6bc10723c */ /* 0x040fe20000041810 */
[----:B------:R-:W1:Y:S07]  /*cc40*/  LDSM.16.M88.4 R164, [R227+UR5+0xe800] ;  /* 0x00e80005e3a4783b */ /* 0x000e6e0008000200 */
[C---:B------:R-:W-:Y:S08]  /*cc50*/  HMMA.16816.F32.BF16 R20, R188.reuse, R168, R20 ;  /* 0x000000a8bc14723c */ /* 0x040ff00000041814 */
[C---:B------:R-:W-:Y:S01]  /*cc60*/  HMMA.16816.F32.BF16 R24, R188.reuse, R170, R24 ;  /* 0x000000aabc18723c */ /* 0x040fe20000041818 */
[----:B------:R-:W5:Y:S07]  /*cc70*/  LDSM.16.M88.4 R168, [R227+UR5+0xf000] ;  /* 0x00f00005e3a8783b */ /* 0x000f6e0008000200 */
[C---:B---3--:R-:W-:Y:S08]  /*cc80*/  HMMA.16816.F32.BF16 R28, R188.reuse, R172, R28 ;  /* 0x000000acbc1c723c */ /* 0x048ff0000004181c */
[----:B------:R-:W-:Y:S01]  /*cc90*/  HMMA.16816.F32.BF16 R32, R188, R174, R32 ;  /* 0x000000aebc20723c */ /* 0x000fe20000041820 */
[----:B------:R-:W3:Y:S05]  /*cca0*/  LDSM.16.M88.4 R172, [R227+UR5+0xf800] ;  /* 0x00f80005e3ac783b */ /* 0x000eea0008000200 */
[----:B------:R-:W3:Y:S02]  /*ccb0*/  LDSM.16.M88.4 R188, [R226+0x6000] ;  /* 0x00600000e2bc783b */ /* 0x000ee40000000200 */
[C---:B------:R-:W-:Y:S08]  /*ccc0*/  HMMA.16816.F32.BF16 R4, R196.reuse, R200, R4 ;  /* 0x000000c8c404723c */ /* 0x040ff00000041804 */
[C---:B------:R-:W-:Y:S01]  /*ccd0*/  HMMA.16816.F32.BF16 R8, R196.reuse, R202, R8 ;  /* 0x000000cac408723c */ /* 0x040fe20000041808 */
[----:B------:R-:W-:Y:S07]  /*cce0*/  LDSM.16.M88.4 R200, [R223+0xe000] ;  /* 0x00e00000dfc8783b */ /* 0x000fee0000000200 */
        /* <DEDUP_REMOVED lines=10> */
[C---:B------:R-:W-:Y:S08]  /*cd90*/  HMMA.16816.F32.BF16 R4, R204.reuse, R208, R4 ;  /* 0x000000d0cc04723c */ /* 0x040ff00000041804 */
[C---:B------:R-:W-:Y:S01]  /*cda0*/  HMMA.16816.F32.BF16 R8, R204.reuse, R210, R8 ;  /* 0x000000d2cc08723c */ /* 0x040fe20000041808 */
[----:B------:R-:W-:Y:S07]  /*cdb0*/  LDSM.16.M88.4 R208, [R3+0xe000] ;  /* 0x00e0000003d0783b */ /* 0x000fee0000000200 */
[C---:B-1----:R-:W-:Y:S08]  /*cdc0*/  HMMA.16816.F32.BF16 R12, R204.reuse, R164, R12 ;  /* 0x000000a4cc0c723c */ /* 0x042ff0000004180c */
[C---:B------:R-:W-:Y:S01]  /*cdd0*/  HMMA.16816.F32.BF16 R16, R204.reuse, R166, R16 ;  /* 0x000000a6cc10723c */ /* 0x040fe20000041810 */
[----:B------:R-:W1:Y:S07]  /*cde0*/  LDSM.16.M88.4 R164, [R223+0xe800] ;  /* 0x00e80000dfa4783b */ /* 0x000e6e0000000200 */
[C---:B-----5:R-:W-:Y:S08]  /*cdf0*/  HMMA.16816.F32.BF16 R20, R204.reuse, R168, R20 ;  /* 0x000000a8cc14723c */ /* 0x060ff00000041814 */
[C---:B------:R-:W-:Y:S01]  /*ce00*/  HMMA.16816.F32.BF16 R24, R204.reuse, R170, R24 ;  /* 0x000000aacc18723c */ /* 0x040fe20000041818 */
[----:B------:R-:W5:Y:S07]  /*ce10*/  LDSM.16.M88.4 R168, [R223+0xf000] ;  /* 0x00f00000dfa8783b */ /* 0x000f6e0000000200 */
[C---:B---3--:R-:W-:Y:S08]  /*ce20*/  HMMA.16816.F32.BF16 R28, R204.reuse, R172, R28 ;  /* 0x000000accc1c723c */ /* 0x048ff0000004181c */
[----:B------:R-:W-:Y:S01]  /*ce30*/  HMMA.16816.F32.BF16 R32, R204, R174, R32 ;  /* 0x000000aecc20723c */ /* 0x000fe20000041820 */
[----:B------:R-:W3:Y:S05]  /*ce40*/  LDSM.16.M88.4 R172, [R223+0xf800] ;  /* 0x00f80000dfac783b */ /* 0x000eea0000000200 */
[----:B------:R-:W3:Y:S02]  /*ce50*/  LDSM.16.M88.4 R204, [R222+0x6000] ;  /* 0x00600000decc783b */ /* 0x000ee40000000200 */
[C---:B------:R-:W-:Y:S08]  /*ce60*/  HMMA.16816.F32.BF16 R4, R188.reuse, R192, R4 ;  /* 0x000000c0bc04723c */ /* 0x040ff00000041804 */
[C---:B------:R-:W-:Y:S08]  /*ce70*/  HMMA.16816.F32.BF16 R8, R188.reuse, R194, R8 ;  /* 0x000000c2bc08723c */ /* 0x040ff00000041808 */
[C---:B--2---:R-:W-:Y:S08]  /*ce80*/  HMMA.16816.F32.BF16 R12, R188.reuse, R176, R12 ;  /* 0x000000b0bc0c723c */ /* 0x044ff0000004180c */
[C---:B------:R-:W-:Y:S01]  /*ce90*/  HMMA.16816.F32.BF16 R16, R188.reuse, R178, R16 ;  /* 0x000000b2bc10723c */ /* 0x040fe20000041810 */
[----:B------:R-:W2:Y:S07]  /*cea0*/  LDSM.16.M88.4 R176, [R3+0xe800] ;  /* 0x00e8000003b0783b */ /* 0x000eae0000000200 */
[C---:B----4-:R-:W-:Y:S08]  /*ceb0*/  HMMA.16816.F32.BF16 R20, R188.reuse, R180, R20 ;  /* 0x000000b4bc14723c */ /* 0x050ff00000041814 */
[C---:B------:R-:W-:Y:S08]  /*cec0*/  HMMA.16816.F32.BF16 R24, R188.reuse, R182, R24 ;  /* 0x000000b6bc18723c */ /* 0x040ff00000041818 */
[C---:B------:R-:W-:Y:S08]  /*ced0*/  HMMA.16816.F32.BF16 R28, R188.reuse, R184, R28 ;  /* 0x000000b8bc1c723c */ /* 0x040ff0000004181c */
[----:B------:R-:W-:Y:S08]  /*cee0*/  HMMA.16816.F32.BF16 R32, R188, R186, R32 ;  /* 0x000000babc20723c */ /* 0x000ff00000041820 */
[C---:B------:R-:W-:Y:S08]  /*cef0*/  HMMA.16816.F32.BF16 R4, R196.reuse, R200, R4 ;  /* 0x000000c8c404723c */ /* 0x040ff00000041804 */
[C---:B------:R-:W-:Y:S08]  /*cf00*/  HMMA.16816.F32.BF16 R8, R196.reuse, R202, R8 ;  /* 0x000000cac408723c */ /* 0x040ff00000041808 */
[C---:B-1----:R-:W-:Y:S08]  /*cf10*/  HMMA.16816.F32.BF16 R12, R196.reuse, R164, R12 ;  /* 0x000000a4c40c723c */ /* 0x042ff0000004180c */
[C---:B------:R-:W-:Y:S01]  /*cf20*/  HMMA.16816.F32.BF16 R16, R196.reuse, R166, R16 ;  /* 0x000000a6c410723c */ /* 0x040fe20000041810 */
[----:B------:R-:W1:Y:S07]  /*cf30*/  LDSM.16.M88.4 R164, [R3+0xf000] ;  /* 0x00f0000003a4783b */ /* 0x000e6e0000000200 */
[C---:B-----5:R-:W-:Y:S08]  /*cf40*/  HMMA.16816.F32.BF16 R20, R196.reuse, R168, R20 ;  /* 0x000000a8c414723c */ /* 0x060ff00000041814 */
[C---:B------:R-:W-:Y:S01]  /*cf50*/  HMMA.16816.F32.BF16 R24, R196.reuse, R170, R24 ;  /* 0x000000aac418723c */ /* 0x040fe20000041818 */
[----:B------:R-:W4:Y:S01]  /*cf60*/  LDSM.16.M88.4 R168, [R3+0xf800] ;  /* 0x00f8000003a8783b */ /* 0x000f220000000200 */
[----:B------:R-:W-:Y:S04]  /*cf70*/  DEPBAR.LE SB0, 0x0 ;  /* 0x000080000000791a */ /* 0x000fe80000000000 */
[----:B------:R-:W-:Y:S02]  /*cf80*/  BAR.SYNC.DEFER_BLOCKING 0x0 ;  /* 0x0000000000007b1d */ /* 0x000fe40000010000 */
[C---:B---3--:R-:W-:Y:S08]  /*cf90*/  HMMA.16816.F32.BF16 R28, R196.reuse, R172, R28 ;  /* 0x000000acc41c723c */ /* 0x048ff0000004181c */
[----:B------:R-:W-:Y:S08]  /*cfa0*/  HMMA.16816.F32.BF16 R32, R196, R174, R32 ;  /* 0x000000aec420723c */ /* 0x000ff00000041820 */
[C---:B------:R-:W-:Y:S01]  /*cfb0*/  HMMA.16816.F32.BF16 R4, R204.reuse, R208, R4 ;  /* 0x000000d0cc04723c */ /* 0x040fe20000041804 */
[----:B------:R-:W-:Y:S04]  /*cfc0*/  IMAD.U32 R208, RZ, RZ, UR20 ;  /* 0x00000014ffd07e24 */ /* 0x000fe8000f8e00ff */
[----:B------:R-:W-:Y:S03]  /*cfd0*/  IMAD R209, R208, 0x40, R243 ;  /* 0x00000040d0d17824 */ /* 0x000fe600078e02f3 */
[C---:B------:R-:W-:Y:S03]  /*cfe0*/  HMMA.16816.F32.BF16 R8, R204.reuse, R210, R8 ;  /* 0x000000d2cc08723c */ /* 0x040fe60000041808 */
[----:B------:R-:W-:Y:S01]  /*cff0*/  ISETP.GT.AND P6, PT, R233, R209, PT ;  /* 0x000000d1e900720c */ /* 0x000fe20003fc4270 */
[C---:B------:R-:W-:Y:S02]  /*d000*/  VIADD R211, R209.reuse, 0x1 ;  /* 0x00000001d1d37836 */ /* 0x040fe40000000000 */
[----:B------:R-:W-:Y:S02]  /*d010*/  VIADD R252, R209, 0x8 ;  /* 0x00000008d1fc7836 */ /* 0x000fe40000000000 */
[C---:B--2---:R-:W-:Y:S03]  /*d020*/  HMMA.16816.F32.BF16 R12, R204.reuse, R176, R12 ;  /* 0x000000b0cc0c723c */ /* 0x044fe6000004180c */
[----:B------:R-:W-:Y:S01]  /*d030*/  ISETP.GT.AND P5, PT, R233, R211, PT ;  /* 0x000000d3e900720c */ /* 0x000fe20003fa4270 */
[C---:B------:R-:W-:Y:S01]  /*d040*/  VIADD R222, R209.reuse, 0x9 ;  /* 0x00000009d1de7836 */ /* 0x040fe20000000000 */
[----:B------:R-:W-:Y:S01]  /*d050*/  FSEL R208, R4, -INF , !P6 ;  /* 0xff80000004d07808 */ /* 0x000fe20007000000 */
[----:B------:R-:W-:Y:S01]  /*d060*/  VIADD R173, R209, 0x28 ;  /* 0x00000028d1ad7836 */ /* 0x000fe20000000000 */
[----:B------:R-:W-:Y:S01]  /*d070*/  FSEL R210, R5, -INF , !P5 ;  /* 0xff80000005d27808 */ /* 0x000fe20006800000 */
[C---:B------:R-:W-:Y:S03]  /*d080*/  HMMA.16816.F32.BF16 R16, R204.reuse, R178, R16 ;  /* 0x000000b2cc10723c */ /* 0x040fe60000041810 */
[C---:B------:R-:W-:Y:S01]  /*d090*/  ISETP.GT.AND P6, PT, R242.reuse, R209, PT ;  /* 0x000000d1f200720c */ /* 0x040fe20003fc4270 */
[----:B------:R-:W-:Y:S01]  /*d0a0*/  VIADD R5, R209, 0x10 ;  /* 0x00000010d1057836 */ /* 0x000fe20000000000 */
[----:B------:R-:W-:Y:S02]  /*d0b0*/  ISETP.GT.AND P5, PT, R242, R211, PT ;  /* 0x000000d3f200720c */ /* 0x000fe40003fa4270 */
[----:B------:R-:W-:Y:S01]  /*d0c0*/  FSEL R6, R6, -INF , !P6 ;  /* 0xff80000006067808 */ /* 0x000fe20007000000 */
[C---:B-1----:R-:W-:Y:S03]  /*d0d0*/  HMMA.16816.F32.BF16 R20, R204.reuse, R164, R20 ;  /* 0x000000a4cc14723c */ /* 0x042fe60000041814 */
[----:B------:R-:W-:Y:S01]  /*d0e0*/  FSEL R7, R7, -INF , !P5 ;  /* 0xff80000007077808 */ /* 0x000fe20006800000 */
[----:B------:R-:W-:Y:S01]  /*d0f0*/  VIADD R165, R209, 0x19 ;  /* 0x00000019d1a57836 */ /* 0x000fe20000000000 */
[C---:B------:R-:W-:Y:S02]  /*d100*/  ISETP.GT.AND P6, PT, R233.reuse, R252, PT ;  /* 0x000000fce900720c */ /* 0x040fe40003fc4270 */
[----:B------:R-:W-:Y:S01]  /*d110*/  ISETP.GT.AND P5, PT, R233, R222, PT ;  /* 0x000000dee900720c */ /* 0x000fe20003fa4270 */
[C---:B------:R-:W-:Y:S03]  /*d120*/  HMMA.16816.F32.BF16 R24, R204.reuse, R166, R24 ;  /* 0x000000a6cc18723c */ /* 0x040fe60000041818 */
[----:B------:R-:W-:Y:S01]  /*d130*/  FSEL R189, R8, -INF , !P6 ;  /* 0xff80000008bd7808 */ /* 0x000fe20007000000 */
[----:B------:R-:W-:Y:S01]  /*d140*/  VIADD R166, R209, 0x20 ;  /* 0x00000020d1a67836 */ /* 0x000fe20000000000 */
[----:B------:R-:W-:Y:S01]  /*d150*/  FSEL R190, R9, -INF , !P5 ;  /* 0xff80000009be7808 */ /* 0x000fe20006800000 */
[----:B------:R-:W-:Y:S01]  /*d160*/  VIADD R9, R209, 0x11 ;  /* 0x00000011d1097836 */ /* 0x000fe20000000000 */
[C---:B------:R-:W-:Y:S01]  /*d170*/  ISETP.GT.AND P6, PT, R242.reuse, R252, PT ;  /* 0x000000fcf200720c */ /* 0x040fe20003fc4270 */
[C---:B----4-:R-:W-:Y:S03]  /*d180*/  HMMA.16816.F32.BF16 R28, R204.reuse, R168, R28 ;  /* 0x000000a8cc1c723c */ /* 0x050fe6000004181c */
[----:B------:R-:W-:Y:S02]  /*d190*/  ISETP.GT.AND P5, PT, R242, R222, PT ;  /* 0x000000def200720c */ /* 0x000fe40003fa4270 */
[----:B------:R-:W-:Y:S02]  /*d1a0*/  FSEL R10, R10, -INF , !P6 ;  /* 0xff8000000a0a7808 */ /* 0x000fe40007000000 */
[----:B------:R-:W-:Y:S01]  /*d1b0*/  FSEL R11, R11, -INF , !P5 ;  /* 0xff8000000b0b7808 */ /* 0x000fe20006800000 */
[----:B------:R-:W-:Y:S03]  /*d1c0*/  HMMA.16816.F32.BF16 R32, R204, R170, R32 ;  /* 0x000000aacc20723c */ /* 0x000fe60000041820 */
[----:B------:R-:W-:Y:S01]  /*d1d0*/  ISETP.GT.AND P6, PT, R233, R5, PT ;  /* 0x00000005e900720c */ /* 0x000fe20003fc4270 */
[----:B------:R-:W-:Y:S01]  /*d1e0*/  VIADD R205, R209, 0x30 ;  /* 0x00000030d1cd7836 */ /* 0x000fe20000000000 */
[----:B------:R-:W-:Y:S01]  /*d1f0*/  ISETP.GT.AND P5, PT, R233, R9, PT ;  /* 0x00000009e900720c */ /* 0x000fe20003fa4270 */
[C---:B------:R-:W-:Y:S01]  /*d200*/  VIADD R207, R209.reuse, 0x31 ;  /* 0x00000031d1cf7836 */ /* 0x040fe20000000000 */
[----:B------:R-:W-:Y:S01]  /*d210*/  FSEL R193, R12, -INF , !P6 ;  /* 0xff8000000cc17808 */ /* 0x000fe20007000000 */
[----:B------:R-:W-:Y:S01]  /*d220*/  VIADD R204, R209, 0x38 ;  /* 0x00000038d1cc7836 */ /* 0x000fe20000000000 */
[----:B------:R-:W-:Y:S01]  /*d230*/  FSEL R191, R13, -INF , !P5 ;  /* 0xff8000000dbf7808 */ /* 0x000fe20006800000 */
[----:B------:R-:W-:Y:S01]  /*d240*/  VIADD R13, R209, 0x18 ;  /* 0x00000018d10d7836 */ /* 0x000fe20000000000 */
[C---:B------:R-:W-:Y:S02]  /*d250*/  ISETP.GT.AND P6, PT, R242.reuse, R5, PT ;  /* 0x00000005f200720c */ /* 0x040fe40003fc4270 */
[----:B------:R-:W-:Y:S02]  /*d260*/  ISETP.GT.AND P5, PT, R242, R9, PT ;  /* 0x00000009f200720c */ /* 0x000fe40003fa4270 */
[----:B------:R-:W-:Y:S02]  /*d270*/  FSEL R14, R14, -INF , !P6 ;  /* 0xff8000000e0e7808 */ /* 0x000fe40007000000 */
[----:B------:R-:W-:Y:S02]  /*d280*/  ISETP.GT.AND P6, PT, R233, R13, PT ;  /* 0x0000000de900720c */ /* 0x000fe40003fc4270 */
[----:B------:R-:W-:Y:S02]  /*d290*/  FSEL R15, R15, -INF , !P5 ;  /* 0xff8000000f0f7808 */ /* 0x000fe40006800000 */
[----:B------:R-:W-:Y:S02]  /*d2a0*/  ISETP.GT.AND P5, PT, R233, R165, PT ;  /* 0x000000a5e900720c */ /* 0x000fe40003fa4270 */
[----:B------:R-:W-:Y:S02]  /*d2b0*/  FSEL R194, R16, -INF , !P6 ;  /* 0xff80000010c27808 */ /* 0x000fe40007000000 */
[C---:B------:R-:W-:Y:S02]  /*d2c0*/  ISETP.GT.AND P6, PT, R242.reuse, R13, PT ;  /* 0x0000000df200720c */ /* 0x040fe40003fc4270 */
[----:B------:R-:W-:Y:S01]  /*d2d0*/  FSEL R199, R17, -INF , !P5 ;  /* 0xff80000011c77808 */ /* 0x000fe20006800000 */
[----:B------:R-:W-:Y:S01]  /*d2e0*/  VIADD R17, R209, 0x21 ;  /* 0x00000021d1117836 */ /* 0x000fe20000000000 */
[----:B------:R-:W-:Y:S02]  /*d2f0*/  ISETP.GT.AND P5, PT, R242, R165, PT ;  /* 0x000000a5f200720c */ /* 0x000fe40003fa4270 */
[----:B------:R-:W-:Y:S02]  /*d300*/  FSEL R18, R18, -INF , !P6 ;  /* 0xff80000012127808 */ /* 0x000fe40007000000 */
[-C--:B------:R-:W-:Y:S02]  /*d310*/  ISETP.GT.AND P6, PT, R233, R166.reuse, PT ;  /* 0x000000a6e900720c */ /* 0x080fe40003fc4270 */
[----:B------:R-:W-:Y:S02]  /*d320*/  FSEL R19, R19, -INF , !P5 ;  /* 0xff80000013137808 */ /* 0x000fe40006800000 */
[-C--:B------:R-:W-:Y:S02]  /*d330*/  ISETP.GT.AND P5, PT, R233, R17.reuse, PT ;  /* 0x00000011e900720c */ /* 0x080fe40003fa4270 */
[----:B------:R-:W-:Y:S02]  /*d340*/  FSEL R182, R20, -INF , !P6 ;  /* 0xff80000014b67808 */ /* 0x000fe40007000000 */
[C---:B------:R-:W-:Y:S02]  /*d350*/  ISETP.GT.AND P6, PT, R242.reuse, R166, PT ;  /* 0x000000a6f200720c */ /* 0x040fe40003fc4270 */
[----:B------:R-:W-:Y:S01]  /*d360*/  FSEL R225, R21, -INF , !P5 ;  /* 0xff80000015e17808 */ /* 0x000fe20006800000 */
[----:B------:R-:W-:Y:S01]  /*d370*/  VIADD R21, R209, 0x29 ;  /* 0x00000029d1157836 */ /* 0x000fe20000000000 */
[----:B------:R-:W-:Y:S02]  /*d380*/  ISETP.GT.AND P5, PT, R242, R17, PT ;  /* 0x00000011f200720c */ /* 0x000fe40003fa4270 */
[----:B------:R-:W-:Y:S02]  /*d390*/  FSEL R203, R22, -INF , !P6 ;  /* 0xff80000016cb7808 */ /* 0x000fe40007000000 */
[----:B------:R-:W-:Y:S02]  /*d3a0*/  ISETP.GT.AND P6, PT, R233, R173, PT ;  /* 0x000000ade900720c */ /* 0x000fe40003fc4270 */
[----:B------:R-:W-:Y:S02]  /*d3b0*/  FSEL R202, R23, -INF , !P5 ;  /* 0xff80000017ca7808 */ /* 0x000fe40006800000 */
[----:B------:R-:W-:Y:S02]  /*d3c0*/  ISETP.GT.AND P5, PT, R233, R21, PT ;  /* 0x00000015e900720c */ /* 0x000fe40003fa4270 */
[----:B------:R-:W-:Y:S02]  /*d3d0*/  FSEL R185, R24, -INF , !P6 ;  /* 0xff80000018b97808 */ /* 0x000fe40007000000 */
[C---:B------:R-:W-:Y:S02]  /*d3e0*/  ISETP.GT.AND P6, PT, R242.reuse, R173, PT ;  /* 0x000000adf200720c */ /* 0x040fe40003fc4270 */
[----:B------:R-:W-:Y:S02]  /*d3f0*/  FSEL R183, R25, -INF , !P5 ;  /* 0xff80000019b77808 */ /* 0x000fe40006800000 */
[----:B------:R-:W-:Y:S02]  /*d400*/  ISETP.GT.AND P5, PT, R242, R21, PT ;  /* 0x00000015f200720c */ /* 0x000fe40003fa4270 */
[----:B------:R-:W-:Y:S02]  /*d410*/  FSEL R175, R26, -INF , !P6 ;  /* 0xff8000001aaf7808 */ /* 0x000fe40007000000 */
[----:B------:R-:W-:Y:S02]  /*d420*/  ISETP.GT.AND P6, PT, R233, R205, PT ;  /* 0x000000cde900720c */ /* 0x000fe40003fc4270 */
[----:B------:R-:W-:Y:S01]  /*d430*/  FSEL R206, R27, -INF , !P5 ;  /* 0xff8000001bce7808 */ /* 0x000fe20006800000 */
[----:B------:R-:W-:Y:S01]  /*d440*/  VIADD R27, R209, 0x39 ;  /* 0x00000039d11b7836 */ /* 0x000fe20000000000 */
[----:B------:R-:W-:Y:S02]  /*d450*/  ISETP.GT.AND P5, PT, R233, R207, PT ;  /* 0x000000cfe900720c */ /* 0x000fe40003fa4270 */
[----:B------:R-:W-:Y:S02]  /*d460*/  FSEL R181, R28, -INF , !P6 ;  /* 0xff8000001cb57808 */ /* 0x000fe40007000000 */
[C---:B------:R-:W-:Y:S02]  /*d470*/  ISETP.GT.AND P6, PT, R242.reuse, R205, PT ;  /* 0x000000cdf200720c */ /* 0x040fe40003fc4270 */
[----:B------:R-:W-:Y:S02]  /*d480*/  FSEL R179, R29, -INF , !P5 ;  /* 0xff8000001db37808 */ /* 0x000fe40006800000 */
[----:B------:R-:W-:Y:S02]  /*d490*/  ISETP.GT.AND P5, PT, R242, R207, PT ;  /* 0x000000cff200720c */ /* 0x000fe40003fa4270 */
[----:B------:R-:W-:Y:S02]  /*d4a0*/  FSEL R29, R30, -INF , !P6 ;  /* 0xff8000001e1d7808 */ /* 0x000fe40007000000 */
[-C--:B------:R-:W-:Y:S02]  /*d4b0*/  ISETP.GT.AND P6, PT, R233, R204.reuse, PT ;  /* 0x000000cce900720c */ /* 0x080fe40003fc4270 */
[----:B------:R-:W-:Y:S02]  /*d4c0*/  FSEL R31, R31, -INF , !P5 ;  /* 0xff8000001f1f7808 */ /* 0x000fe40006800000 */
[-C--:B------:R-:W-:Y:S02]  /*d4d0*/  ISETP.GT.AND P5, PT, R233, R27.reuse, PT ;  /* 0x0000001be900720c */ /* 0x080fe40003fa4270 */
[----:B------:R-:W-:Y:S02]  /*d4e0*/  FSEL R177, R32, -INF , !P6 ;  /* 0xff80000020b17808 */ /* 0x000fe40007000000 */
[C---:B------:R-:W-:Y:S02]  /*d4f0*/  ISETP.GT.AND P6, PT, R242.reuse, R204, PT ;  /* 0x000000ccf200720c */ /* 0x040fe40003fc4270 */
[----:B------:R-:W-:Y:S02]  /*d500*/  FSEL R33, R33, -INF , !P5 ;  /* 0xff80000021217808 */ /* 0x000fe40006800000 */
[----:B------:R-:W-:Y:S02]  /*d510*/  ISETP.GT.AND P5, PT, R242, R27, PT ;  /* 0x0000001bf200720c */ /* 0x000fe40003fa4270 */
[----:B------:R-:W-:Y:S02]  /*d520*/  FSEL R34, R34, -INF , !P6 ;  /* 0xff80000022227808 */ /* 0x000fe40007000000 */
[-C--:B------:R-:W-:Y:S02]  /*d530*/  ISETP.GE.AND P6, PT, R209, R232.reuse, PT ;  /* 0x000000e8d100720c */ /* 0x080fe40003fc6270 */
[----:B------:R-:W-:Y:S02]  /*d540*/  FSEL R35, R35, -INF , !P5 ;  /* 0xff80000023237808 */ /* 0x000fe40006800000 */
[----:B------:R-:W-:Y:S02]  /*d550*/  ISETP.GE.AND P5, PT, R211, R232, PT ;  /* 0x000000e8d300720c */ /* 0x000fe40003fa6270 */
        /* <DEDUP_REMOVED lines=40> */
[----:B------:R-:W-:Y:S02]  /*d7e0*/  FMNMX3.FTZ R165, R0, R22, R26, !PT ;  /* 0x0000001600a57276 */ /* 0x000fe4000781001a */
[----:B------:R-:W-:Y:S02]  /*d7f0*/  FSEL R202, R185, -INF , !P6 ;  /* 0xff800000b9ca7808 */ /* 0x000fe40007000000 */
[-C--:B------:R-:W-:Y:S02]  /*d800*/  ISETP.GE.AND P6, PT, R173, R228.reuse, PT ;  /* 0x000000e4ad00720c */ /* 0x080fe40003fc6270 */
[----:B------:R-:W-:Y:S02]  /*d810*/  FSEL R222, R183, -INF , !P5 ;  /* 0xff800000b7de7808 */ /* 0x000fe40006800000 */
[----:B------:R-:W-:Y:S02]  /*d820*/  ISETP.GE.AND P5, PT, R21, R228, PT ;  /* 0x000000e41500720c */ /* 0x000fe40003fa6270 */
[----:B------:R-:W-:Y:S02]  /*d830*/  FMNMX3.FTZ R166, R2, R25, R7, !PT ;  /* 0x0000001902a67276 */ /* 0x000fe40007810007 */
[----:B------:R-:W-:Y:S02]  /*d840*/  FMNMX3.FTZ R165, R165, R30, R190, !PT ;  /* 0x0000001ea5a57276 */ /* 0x000fe400078100be */
[----:B------:R-:W-:Y:S02]  /*d850*/  FSEL R210, R175, -INF , !P6 ;  /* 0xff800000afd27808 */ /* 0x000fe40007000000 */
[----:B------:R-:W-:Y:S02]  /*d860*/  ISETP.GE.AND P6, PT, R205, R232, PT ;  /* 0x000000e8cd00720c */ /* 0x000fe40003fc6270 */
[----:B------:R-:W-:Y:S02]  /*d870*/  FSEL R211, R206, -INF , !P5 ;  /* 0xff800000ced37808 */ /* 0x000fe40006800000 */
[----:B------:R-:W-:Y:S02]  /*d880*/  FMNMX3.FTZ R166, R166, R23, R11, !PT ;  /* 0x00000017a6a67276 */ /* 0x000fe4000781000b */
[----:B------:R-:W-:Y:S02]  /*d890*/  FMNMX3.FTZ R165, R165, R178, R174, !PT ;  /* 0x000000b2a5a57276 */ /* 0x000fe400078100ae */
[----:B------:R-:W-:Y:S02]  /*d8a0*/  ISETP.GE.AND P5, PT, R207, R232, PT ;  /* 0x000000e8cf00720c */ /* 0x000fe40003fa6270 */
        /* <DEDUP_REMOVED lines=9> */
[-C--:B------:R-:W-:Y:S02]  /*d940*/  ISETP.GE.AND P6, PT, R204, R232.reuse, PT ;  /* 0x000000e8cc00720c */ /* 0x080fe40003fc6270 */
[----:B------:R-:W-:Y:S02]  /*d950*/  FSEL R205, R31, -INF , !P5 ;  /* 0xff8000001fcd7808 */ /* 0x000fe40006800000 */
[----:B------:R-:W-:Y:S02]  /*d960*/  ISETP.GE.AND P5, PT, R27, R232, PT ;  /* 0x000000e81b00720c */ /* 0x000fe40003fa6270 */
[----:B------:R-:W-:Y:S02]  /*d970*/  FMNMX3.FTZ R166, R166, R203, R252, !PT ;  /* 0x000000cba6a67276 */ /* 0x000fe400078100fc */
        /* <DEDUP_REMOVED lines=8> */
[----:B------:R-:W-:Y:S02]  /*da00*/  FSEL R165, R35, -INF , !P5 ;  /* 0xff80000023a57808 */ /* 0x000fe40006800000 */
[----:B------:R-:W-:Y:S02]  /*da10*/  FMNMX3.FTZ R6, R6, R207, R205, !PT ;  /* 0x000000cf06067276 */ /* 0x000fe400078100cd */
[----:B------:R-:W-:Y:S01]  /*da20*/  FMNMX3.FTZ R9, R9, R209, R204, !PT ;  /* 0x000000d109097276 */ /* 0x000fe200078100cc */
[----:B------:R-:W-:Y:S06]  /*da30*/  BRA.U.ANY UP0, `(.L_x_250) ;  /* 0xffffffd900987547 */ /* 0x000fec000b93ffff */
.L_x_249:
[----:B------:R-:W-:Y:S01]  /*da40*/  FMNMX3.FTZ R6, R6, R166, R165, !PT ;  /* 0x000000a606067276 */ /* 0x000fe200078100a5 */
[----:B------:R-:W2:Y:S01]  /*da50*/  SHFL.BFLY PT, R8, R9, 0x2, 0x1f ;  /* 0x0c401f0009087f89 */ /* 0x000ea200000e0000 */
[----:B------:R-:W-:Y:S01]  /*da60*/  MOV R167, R239 ;  /* 0x000000ef00a77202 */ /* 0x000fe20000000f00 */
[----:B------:R-:W-:Y:S01]  /*da70*/  UISETP.GT.AND UP0, UPT, UR20, UR18, UPT ;  /* 0x000000121400728c */ /* 0x000fe2000bf04270 */
[----:B------:R-:W-:Y:S05]  /*da80*/  @P2 IADD3 R167, PT, PT, R244, -0x40, RZ ;  /* 0xffffffc0f4a72810 */ /* 0x000fea0007ffe0ff */
[----:B------:R-:W3:Y:S01]  /*da90*/  SHFL.BFLY PT, R3, R6, 0x2, 0x1f ;  /* 0x0c401f0006037f89 */ /* 0x000ee200000e0000 */
[----:B------:R-:W-:Y:S01]  /*daa0*/  UIADD3 UR20, UPT, UPT, UR20, -0x1, URZ ;  /* 0xffffffff14147890 */ /* 0x000fe2000fffe0ff */
[----:B------:R-:W-:Y:S06]  /*dab0*/  IADD3 R184, PT, PT, R212, R167, RZ ;  /* 0x000000a7d4b87210 */ /* 0x000fec0007ffe0ff */
[----:B-1----:R-:W-:Y:S01]  /*dac0*/  LDSM.16.MT88.4 R12, [R220+0x10000] ;  /* 0x01000000dc0c783b */ /* 0x002fe20000004200 */
[----:B--2---:R-:W-:Y:S02]  /*dad0*/  FMNMX.FTZ R5, R9, R8, !PT ;  /* 0x0000000809057209 */ /* 0x004fe40007810000 */
[----:B---3--:R-:W-:Y:S05]  /*dae0*/  FMNMX.FTZ R4, R6, R3, !PT ;  /* 0x0000000306047209 */ /* 0x008fea0007810000 */
[----:B------:R-:W1:Y:S08]  /*daf0*/  SHFL.BFLY PT, R164, R5, 0x1, 0x1f ;  /* 0x0c201f0005a47f89 */ /* 0x000e7000000e0000 */
[----:B------:R-:W2:Y:S01]  /*db00*/  SHFL.BFLY PT, R3, R4, 0x1, 0x1f ;  /* 0x0c201f0004037f89 */ /* 0x000ea200000e0000 */
[----:B-1----:R-:W-:Y:S02]  /*db10*/  FMNMX.FTZ R164, R5, R164, !PT ;  /* 0x000000a405a47209 */ /* 0x002fe40007810000 */
[----:B--2---:R-:W-:Y:S03]  /*db20*/  FMNMX.FTZ R3, R4, R3, !PT ;  /* 0x0000000304037209 */ /* 0x004fe60007810000 */
[C---:B------:R-:W-:Y:S01]  /*db30*/  FMUL.FTZ R181, R164.reuse, UR4 ;  /* 0x00000004a4b57c20 */ /* 0x040fe20008410000 */
[----:B------:R-:W-:Y:S02]  /*db40*/  FSETP.NEU.FTZ.AND P1, PT, R164, -INF , PT ;  /* 0xff800000a400780b */ /* 0x000fe40003f3d000 */
[C---:B------:R-:W-:Y:S01]  /*db50*/  FSETP.NEU.FTZ.AND P0, PT, R3.reuse, -INF , PT ;  /* 0xff8000000300780b */ /* 0x040fe20003f1d000 */
[----:B------:R-:W-:Y:S01]  /*db60*/  FMUL.FTZ R180, R3, UR4 ;  /* 0x0000000403b47c20 */ /* 0x000fe20008410000 */
[----:B------:R-:W-:Y:S02]  /*db70*/  FSEL R181, R181, RZ, P1 ;  /* 0x000000ffb5b57208 */ /* 0x000fe40000800000 */
[----:B------:R-:W-:Y:S02]  /*db80*/  FSEL R5, R3, RZ, P0 ;  /* 0x000000ff03057208 */ /* 0x000fe40000000000 */
[----:B------:R-:W-:Y:S01]  /*db90*/  FSEL R180, R180, RZ, P0 ;  /* 0x000000ffb4b47208 */ /* 0x000fe20000000000 */
[--C-:B------:R-:W-:Y:S01]  /*dba0*/  FFMA.FTZ R186, R190, UR4, -R181.reuse ;  /* 0x00000004beba7c23 */ /* 0x100fe200080108b5 */
[--C-:B------:R-:W-:Y:S01]  /*dbb0*/  FFMA.FTZ R193, R22, UR4, -R181.reuse ;  /* 0x0000000416c17c23 */ /* 0x100fe200080108b5 */
[----:B------:R-:W-:Y:S01]  /*dbc0*/  FADD.FTZ R2, -R5, R2 ;  /* 0x0000000205027221 */ /* 0x000fe20000010100 */
[--C-:B------:R-:W-:Y:S01]  /*dbd0*/  FFMA.FTZ R187, R30, UR4, -R181.reuse ;  /* 0x000000041ebb7c23 */ /* 0x100fe200080108b5 */
[--C-:B------:R-:W-:Y:S01]  /*dbe0*/  FFMA.FTZ R185, R7, UR4, -R180.reuse ;  /* 0x0000000407b97c23 */ /* 0x100fe200080108b4 */
[----:B------:R-:W-:Y:S01]  /*dbf0*/  FSEL R7, R164, RZ, P1 ;  /* 0x000000ffa4077208 */ /* 0x000fe20000800000 */
[--C-:B------:R-:W-:Y:S01]  /*dc00*/  FFMA.FTZ R189, R23, UR4, -R180.reuse ;  /* 0x0000000417bd7c23 */ /* 0x100fe200080108b4 */
[--C-:B------:R-:W-:Y:S01]  /*dc10*/  FFMA.FTZ R188, R26, UR4, -R181.reuse ;  /* 0x000000041abc7c23 */ /* 0x100fe200080108b5 */
[--C-:B------:R-:W-:Y:S01]  /*dc20*/  FFMA.FTZ R191, R25, UR4, -R180.reuse ;  /* 0x0000000419bf7c23 */ /* 0x100fe200080108b4 */
[----:B------:R-:W-:Y:S01]  /*dc30*/  FFMA.FTZ R190, R11, UR4, -R180 ;  /* 0x000000040bbe7c23 */ /* 0x000fe200080108b4 */
[----:B------:R-:W-:Y:S01]  /*dc40*/  FADD.FTZ R0, -R7, R0 ;  /* 0x0000000007007221 */ /* 0x000fe20000010100 */
[----:B------:R-:W-:Y:S01]  /*dc50*/  FMUL.FTZ R8, R2, UR4 ;  /* 0x0000000402087c20 */ /* 0x000fe20008410000 */
[----:B------:R-:W1:Y:S01]  /*dc60*/  LDSM.16.MT88.4 R20, [R215+0x10000] ;  /* 0x01000000d714783b */ /* 0x000e620000004200 */
[----:B------:R-:W-:Y:S01]  /*dc70*/  MUFU.EX2 R193, R193 ;  /* 0x000000c100c17308 */ /* 0x000fe20000000800 */
[----:B------:R-:W-:Y:S01]  /*dc80*/  FMUL.FTZ R7, R0, UR4 ;  /* 0x0000000400077c20 */ /* 0x000fe20008410000 */
[--C-:B------:R-:W-:Y:S01]  /*dc90*/  FFMA.FTZ R192, R178, UR4, -R181.reuse ;  /* 0x00000004b2c07c23 */ /* 0x100fe200080108b5 */
[--C-:B------:R-:W-:Y:S07]  /*dca0*/  FFMA.FTZ R174, R174, UR4, -R181.reuse ;  /* 0x00000004aeae7c23 */ /* 0x100fee00080108b5 */
[----:B------:R-:W2:Y:S01]  /*dcb0*/  MUFU.EX2 R188, R188 ;  /* 0x000000bc00bc7308 */ /* 0x000ea20000000800 */
[--C-:B------:R-:W-:Y:S01]  /*dcc0*/  FFMA.FTZ R200, R182, UR4, -R181.reuse ;  /* 0x00000004b6c87c23 */ /* 0x100fe200080108b5 */
[--C-:B------:R-:W-:Y:S01]  /*dcd0*/  FFMA.FTZ R196, R199, UR4, -R181.reuse ;  /* 0x00000004c7c47c23 */ /* 0x100fe200080108b5 */
[----:B------:R-:W3:Y:S07]  /*dce0*/  LDSM.16.MT88.4 R28, [R167] ;  /* 0x00000000a71c783b */ /* 0x000eee0000004200 */
[----:B------:R-:W-:Y:S01]  /*dcf0*/  MUFU.EX2 R191, R191 ;  /* 0x000000bf00bf7308 */ /* 0x000fe20000000800 */
[--C-:B------:R-:W-:Y:S01]  /*dd00*/  FFMA.FTZ R198, R198, UR4, -R180.reuse ;  /* 0x00000004c6c67c23 */ /* 0x100fe200080108b4 */
[--C-:B------:R-:W-:Y:S01]  /*dd10*/  FFMA.FTZ R201, R201, UR4, -R180.reuse ;  /* 0x00000004c9c97c23 */ /* 0x100fe200080108b4 */
[--C-:B------:R-:W-:Y:S07]  /*dd20*/  FFMA.FTZ R223, R203, UR4, -R180.reuse ;  /* 0x00000004cbdf7c23 */ /* 0x100fee00080108b4 */
[----:B------:R-:W4:Y:S01]  /*dd30*/  MUFU.EX2 R185, R185 ;  /* 0x000000b900b97308 */ /* 0x000f220000000800 */
[--C-:B------:R-:W-:Y:S01]  /*dd40*/  FFMA.FTZ R252, R252, UR4, -R180.reuse ;  /* 0x00000004fcfc7c23 */ /* 0x100fe200080108b4 */
[--C-:B------:R-:W-:Y:S01]  /*dd50*/  FFMA.FTZ R205, R205, UR4, -R180.reuse ;  /* 0x00000004cdcd7c23 */ /* 0x100fe200080108b4 */
[----:B------:R-:W-:Y:S07]  /*dd60*/  LDSM.16.MT88.4 R176, [R215+0x16800] ;  /* 0x01680000d7b0783b */ /* 0x000fee0000004200 */
[----:B------:R-:W-:Y:S01]  /*dd70*/  MUFU.EX2 R187, R187 ;  /* 0x000000bb00bb7308 */ /* 0x000fe20000000800 */
[--C-:B------:R-:W-:Y:S01]  /*dd80*/  FFMA.FTZ R224, R166, UR4, -R180.reuse ;  /* 0x00000004a6e07c23 */ /* 0x100fe200080108b4 */
[----:B--2---:R-:W-:Y:S08]  /*dd90*/  F2FP.BF16.F32.PACK_AB R168, R188, R193 ;  /* 0x000000c1bca8723e */ /* 0x004ff000000010ff */
[----:B------:R-:W2:Y:S10]  /*dda0*/  MUFU.EX2 R186, R186 ;  /* 0x000000ba00ba7308 */ /* 0x000eb40000000800 */
[----:B------:R-:W-:Y:S01]  /*ddb0*/  MUFU.EX2 R189, R189 ;  /* 0x000000bd00bd7308 */ /* 0x000fe20000000800 */
[----:B----4-:R-:W-:Y:S09]  /*ddc0*/  F2FP.BF16.F32.PACK_AB R169, R185, R191 ;  /* 0x000000bfb9a9723e */ /* 0x010ff200000010ff */
[----:B------:R-:W4:Y:S10]  /*ddd0*/  MUFU.EX2 R190, R190 ;  /* 0x000000be00be7308 */ /* 0x000f340000000800 */
[----:B------:R-:W5:Y:S01]  /*dde0*/  MUFU.EX2 R2, R7 ;  /* 0x0000000700027308 */ /* 0x000f620000000800 */
[----:B--2---:R-:W-:Y:S09]  /*ddf0*/  F2FP.BF16.F32.PACK_AB R170, R186, R187 ;  /* 0x000000bbbaaa723e */ /* 0x004ff200000010ff */
[----:B------:R-:W2:Y:S10]  /*de00*/  MUFU.EX2 R0, R8 ;  /* 0x0000000800007308 */ /* 0x000eb40000000800 */
[----:B------:R-:W-:Y:S01]  /*de10*/  MUFU.EX2 R192, R192 ;  /* 0x000000c000c07308 */ /* 0x000fe20000000800 */
[----:B----4-:R-:W-:Y:S09]  /*de20*/  F2FP.BF16.F32.PACK_AB R171, R190, R189 ;  /* 0x000000bdbeab723e */ /* 0x010ff200000010ff */
[----:B------:R-:W-:Y:S01]  /*de30*/  MUFU.EX2 R196, R196 ;  /* 0x000000c400c47308 */ /* 0x000fe20000000800 */
[C---:B-----5:R-:W-:Y:S01]  /*de40*/  FMUL.FTZ R4, R2.reuse, R160 ;  /* 0x000000a002047220 */ /* 0x060fe20000410000 */
[C---:B------:R-:W-:Y:S01]  /*de50*/  FMUL.FTZ R5, R2.reuse, R161 ;  /* 0x000000a102057220 */ /* 0x040fe20000410000 */
[C---:B------:R-:W-:Y:S01]  /*de60*/  FMUL.FTZ R9, R2.reuse, R157 ;  /* 0x0000009d02097220 */ /* 0x040fe20000410000 */
[----:B------:R-:W-:Y:S01]  /*de70*/  FMUL.FTZ R16, R2, R148 ;  /* 0x0000009402107220 */ /* 0x000fe20000410000 */
[C---:B--2---:R-:W-:Y:S01]  /*de80*/  FMUL.FTZ R6, R0.reuse, R162 ;  /* 0x000000a200067220 */ /* 0x044fe20000410000 */
[----:B------:R-:W-:Y:S01]  /*de90*/  FMUL.FTZ R7, R0, R163 ;  /* 0x000000a300077220 */ /* 0x000fe20000410000 */
[----:B------:R-:W-:Y:S01]  /*dea0*/  FMUL.FTZ R8, R2, R156 ;  /* 0x0000009c02087220 */ /* 0x000fe20000410000 */
[----:B------:R-:W-:Y:S01]  /*deb0*/  LDSM.16.MT88.4 R160, [R220+0x14800] ;  /* 0x01480000dca0783b */ /* 0x000fe20000004200 */
[C---:B------:R-:W-:Y:S01]  /*dec0*/  FMUL.FTZ R10, R0.reuse, R158 ;  /* 0x0000009e000a7220 */ /* 0x040fe20000410000 */
[----:B------:R-:W-:Y:S01]  /*ded0*/  FMUL.FTZ R11, R0, R159 ;  /* 0x0000009f000b7220 */ /* 0x000fe20000410000 */
        /* <DEDUP_REMOVED lines=18> */
[C---:B-1----:R-:W-:Y:S01]  /*e000*/  HMMA.16816.F32.BF16 R12, R168.reuse, R20, R12 ;  /* 0x00000014a80c723c */ /* 0x042fe2000004180c */
        /* <DEDUP_REMOVED lines=8> */
[----:B------:R-:W-:Y:S01]  /*e090*/  MUFU.EX2 R223, R223 ;  /* 0x000000df00df7308 */ /* 0x000fe20000000800 */
        /* <DEDUP_REMOVED lines=8> */
[----:B------:R-:W2:Y:S01]  /*e120*/  LDSM.16.MT88.4 R144, [R220+0x12000] ;  /* 0x01200000dc90783b */ /* 0x000ea20000004200 */
[C---:B---3--:R-:W-:Y:S01]  /*e130*/  HMMA.16816.F32.BF16 R20, R168.reuse, R28, R20 ;  /* 0x0000001ca814723c */ /* 0x048fe20000041814 */
[----:B------:R-:W-:Y:S02]  /*e140*/  MUFU.EX2 R205, R205 ;  /* 0x000000cd00cd7308 */ /* 0x000fe40000000800 */
[C---:B------:R-:W-:Y:S01]  /*e150*/  FMUL.FTZ R28, R2.reuse, R136 ;  /* 0x00000088021c7220 */ /* 0x040fe20000410000 */
[C---:B------:R-:W-:Y:S01]  /*e160*/  FMUL.FTZ R29, R2.reuse, R137 ;  /* 0x00000089021d7220 */ /* 0x040fe20000410000 */
[----:B------:R-:W-:Y:S01]  /*e170*/  FMUL.FTZ R41, R2, R41 ;  /* 0x0000002902297220 */ /* 0x000fe20000410000 */
[C---:B------:R-:W-:Y:S01]  /*e180*/  FMUL.FTZ R42, R0.reuse, R42 ;  /* 0x0000002a002a7220 */ /* 0x040fe20000410000 */
[----:B------:R-:W-:Y:S01]  /*e190*/  LDSM.16.MT88.4 R140, [R184+0x2000] ;  /* 0x00200000b88c783b */ /* 0x000fe20000004200 */
[C---:B------:R-:W-:Y:S03]  /*e1a0*/  HMMA.16816.F32.BF16 R24, R168.reuse, R30, R24 ;  /* 0x0000001ea818723c */ /* 0x040fe60000041818 */
[----:B------:R-:W-:Y:S01]  /*e1b0*/  MUFU.EX2 R224, R224 ;  /* 0x000000e000e07308 */ /* 0x000fe20000000800 */
[C---:B------:R-:W-:Y:S01]  /*e1c0*/  FMUL.FTZ R30, R0.reuse, R138 ;  /* 0x0000008a001e7220 */ /* 0x040fe20000410000 */
[C---:B------:R-:W-:Y:S01]  /*e1d0*/  FMUL.FTZ R31, R0.reuse, R139 ;  /* 0x0000008b001f7220 */ /* 0x040fe20000410000 */
[----:B------:R-:W-:Y:S01]  /*e1e0*/  FMUL.FTZ R43, R0, R43 ;  /* 0x0000002b002b7220 */ /* 0x000fe20000410000 */
[C---:B------:R-:W-:Y:S01]  /*e1f0*/  FMUL.FTZ R44, R2.reuse, R44 ;  /* 0x0000002c022c7220 */ /* 0x040fe20000410000 */
[----:B------:R-:W3:Y:S01]  /*e200*/  LDSM.16.MT88.4 R136, [R215+0x12000] ;  /* 0x01200000d788783b */ /* 0x000ee20000004200 */
[----:B------:R-:W-:Y:S01]  /*e210*/  FMUL.FTZ R45, R2, R45 ;  /* 0x0000002d022d7220 */ /* 0x000fe20000410000 */
[C---:B------:R-:W-:Y:S01]  /*e220*/  FMUL.FTZ R46, R0.reuse, R46 ;  /* 0x0000002e002e7220 */ /* 0x040fe20000410000 */
        /* <DEDUP_REMOVED lines=18> */
[C---:B--2---:R-:W-:Y:S03]  /*e350*/  HMMA.16816.F32.BF16 R36, R168.reuse, R144, R36 ;  /* 0x00000090a824723c */ /* 0x044fe60000041824 */
[----:B------:R-:W-:Y:S01]  /*e360*/  FFMA.FTZ R145, R197, UR4, -R180 ;  /* 0x00000004c5917c23 */ /* 0x000fe200080108b4 */
[----:B------:R-:W-:Y:S01]  /*e370*/  FFMA.FTZ R144, R194, UR4, -R181 ;  /* 0x00000004c2907c23 */ /* 0x000fe200080108b5 */
[C---:B------:R-:W-:Y:S01]  /*e380*/  FMUL.FTZ R62, R0.reuse, R62 ;  /* 0x0000003e003e7220 */ /* 0x040fe20000410000 */
[----:B------:R-:W-:Y:S01]  /*e390*/  FMUL.FTZ R63, R0, R63 ;  /* 0x0000003f003f7220 */ /* 0x000fe20000410000 */
[----:B------:R-:W-:Y:S01]  /*e3a0*/  MUFU.EX2 R194, R145 ;  /* 0x0000009100c27308 */ /* 0x000fe20000000800 */
[C---:B------:R-:W-:Y:S09]  /*e3b0*/  HMMA.16816.F32.BF16 R40, R168.reuse, R146, R40 ;  /* 0x00000092a828723c */ /* 0x040ff20000041828 */
[----:B------:R1:W-:Y:S01]  /*e3c0*/  MUFU.EX2 R199, R144 ;  /* 0x0000009000c77308 */ /* 0x0003e20000000800 */
        /* <DEDUP_REMOVED lines=17> */
[C---:B------:R-:W-:Y:S01]  /*e4e0*/  HMMA.16816.F32.BF16 R52, R168.reuse, R132, R52 ;  /* 0x00000084a834723c */ /* 0x040fe20000041834 */
[----:B-1----:R-:W-:Y:S02]  /*e4f0*/  LDSM.16.MT88.4 R144, [R167+0x800] ;  /* 0x00080000a790783b */ /* 0x002fe40000004200 */
        /* <DEDUP_REMOVED lines=65> */
[----:B------:R-:W-:Y:S01]  /*e910*/  FMUL.FTZ R129, R2, R129 ;  /* 0x0000008102817220 */ /* 0x000fe20000410000 */
[C---:B--2---:R-:W-:Y:S03]  /*e920*/  HMMA.16816.F32.BF16 R92, R168.reuse, R136, R92 ;  /* 0x00000088a85c723c */ /* 0x044fe6000004185c */
[C---:B------:R-:W-:Y:S01]  /*e930*/  FMUL.FTZ R130, R0.reuse, R130 ;  /* 0x0000008200827220 */ /* 0x040fe20000410000 */
[----:B------:R-:W-:Y:S01]  /*e940*/  FMUL.FTZ R131, R0, R131 ;  /* 0x0000008300837220 */ /* 0x000fe20000410000 */
[----:B------:R-:W-:Y:S01]  /*e950*/  FFMA.FTZ R193, R2, R250, R193 ;  /* 0x000000fa02c17223 */ /* 0x000fe200000100c1 */
[----:B------:R-:W-:Y:S01]  /*e960*/  MOV R2, R3 ;  /* 0x0000000300027202 */ /* 0x000fe20000000f00 */
[----:B------:R-:W-:Y:S01]  /*e970*/  FFMA.FTZ R191, R0, R251, R191 ;  /* 0x000000fb00bf7223 */ /* 0x000fe200000100bf */
[C---:B------:R-:W-:Y:S01]  /*e980*/  HMMA.16816.F32.BF16 R96, R168.reuse, R138, R96 ;  /* 0x0000008aa860723c */ /* 0x040fe20000041860 */
[----:B------:R-:W2:Y:S02]  /*e990*/  LDSM.16.MT88.4 R136, [R167+0x6000] ;  /* 0x00600000a788783b */ /* 0x000ea40000004200 */
[----:B------:R-:W-:Y:S01]  /*e9a0*/  FADD.FTZ R188, R188, R193 ;  /* 0x000000c1bcbc7221 */ /* 0x000fe20000010000 */
[----:B------:R-:W-:Y:S03]  /*e9b0*/  FADD.FTZ R0, R185, R191 ;  /* 0x000000bfb9007221 */ /* 0x000fe60000010000 */
[----:B------:R-:W-:Y:S01]  /*e9c0*/  FADD.FTZ R187, R187, R188 ;  /* 0x000000bcbbbb7221 */ /* 0x000fe20000010000 */
[C---:B-1----:R-:W-:Y:S03]  /*e9d0*/  HMMA.16816.F32.BF16 R100, R168.reuse, R132, R100 ;  /* 0x00000084a864723c */ /* 0x042fe60000041864 */
[----:B------:R-:W-:Y:S01]  /*e9e0*/  FADD.FTZ R189, R189, R0 ;  /* 0x00000000bdbd7221 */ /* 0x000fe20000010000 */
[----:B------:R-:W-:Y:S01]  /*e9f0*/  FADD.FTZ R187, R186, R187 ;  /* 0x000000bbbabb7221 */ /* 0x000fe20000010000 */
[----:B------:R-:W-:Y:S02]  /*ea00*/  MOV R0, R164 ;  /* 0x000000a400007202 */ /* 0x000fe40000000f00 */
[----:B------:R-:W-:Y:S01]  /*ea10*/  FADD.FTZ R190, R190, R189 ;  /* 0x000000bdbebe7221 */ /* 0x000fe20000010000 */
[C---:B------:R-:W-:Y:S01]  /*ea20*/  HMMA.16816.F32.BF16 R104, R168.reuse, R134, R104 ;  /* 0x00000086a868723c */ /* 0x040fe20000041868 */
[----:B------:R-:W1:Y:S07]  /*ea30*/  LDSM.16.MT88.4 R132, [R184+0x6000] ;  /* 0x00600000b884783b */ /* 0x000e6e0000004200 */
[C---:B---3--:R-:W-:Y:S08]  /*ea40*/  HMMA.16816.F32.BF16 R108, R168.reuse, R140, R108 ;  /* 0x0000008ca86c723c */ /* 0x048ff0000004186c */
[C---:B------:R-:W-:Y:S01]  /*ea50*/  HMMA.16816.F32.BF16 R112, R168.reuse, R142, R112 ;  /* 0x0000008ea870723c */ /* 0x040fe20000041870 */
[----:B------:R-:W3:Y:S07]  /*ea60*/  LDSM.16.MT88.4 R140, [R220+0x10800] ;  /* 0x01080000dc8c783b */ /* 0x000eee0000004200 */
[C---:B--2---:R-:W-:Y:S03]  /*ea70*/  HMMA.16816.F32.BF16 R116, R168.reuse, R136, R116 ;  /* 0x00000088a874723c */ /* 0x044fe60000041874 */
[----:B------:R-:W-:Y:S02]  /*ea80*/  FFMA.FTZ R136, R195, UR4, -R180 ;  /* 0x00000004c3887c23 */ /* 0x000fe400080108b4 */
[----:B------:R2:W4:Y:S03]  /*ea90*/  MUFU.EX2 R195, R174 ;  /* 0x000000ae00c37308 */ /* 0x0005260000000800 */
[C---:B------:R-:W-:Y:S07]  /*eaa0*/  HMMA.16816.F32.BF16 R120, R168.reuse, R138, R120 ;  /* 0x0000008aa878723c */ /* 0x040fee0000041878 */
[----:B------:R-:W5:Y:S01]  /*eab0*/  MUFU.EX2 R197, R136 ;  /* 0x0000008800c57308 */ /* 0x000f620000000800 */
[C---:B-1----:R-:W-:Y:S01]  /*eac0*/  HMMA.16816.F32.BF16 R124, R168.reuse, R132, R124 ;  /* 0x00000084a87c723c */ /* 0x042fe2000004187c */
[----:B--2---:R-:W-:Y:S02]  /*ead0*/  LDSM.16.MT88.4 R172, [R184+0x4800] ;  /* 0x00480000b8ac783b */ /* 0x004fe40000004200 */
[----:B----4-:R-:W-:Y:S01]  /*eae0*/  F2FP.BF16.F32.PACK_AB R132, R195, R192 ;  /* 0x000000c0c384723e */ /* 0x010fe200000010ff */
[----:B------:R-:W-:Y:S01]  /*eaf0*/  FADD.FTZ R192, R192, R187 ;  /* 0x000000bbc0c07221 */ /* 0x000fe20000010000 */
[----:B-----5:R-:W-:Y:S03]  /*eb00*/  F2FP.BF16.F32.PACK_AB R133, R194, R197 ;  /* 0x000000c5c285723e */ /* 0x020fe600000010ff */
[----:B------:R-:W-:Y:S01]  /*eb10*/  HMMA.16816.F32.BF16 R128, R168, R134, R128 ;  /* 0x00000086a880723c */ /* 0x000fe20000041880 */
[----:B------:R-:W1:Y:S02]  /*eb20*/  LDSM.16.MT88.4 R136, [R215+0x10800] ;  /* 0x01080000d788783b */ /* 0x000e640000004200 */
[----:B------:R-:W-:Y:S01]  /*eb30*/  F2FP.BF16.F32.PACK_AB R134, R196, R199 ;  /* 0x000000c7c486723e */ /* 0x000fe200000010ff */
[----:B------:R-:W-:Y:S01]  /*eb40*/  FADD.FTZ R197, R197, R190 ;  /* 0x000000bec5c57221 */ /* 0x000fe20000010000 */
[----:B------:R-:W-:Y:S01]  /*eb50*/  F2FP.BF16.F32.PACK_AB R135, R201, R198 ;  /* 0x000000c6c987723e */ /* 0x000fe200000010ff */
[----:B------:R-:W-:Y:S02]  /*eb60*/  FADD.FTZ R192, R195, R192 ;  /* 0x000000c0c3c07221 */ /* 0x000fe40000010000 */
[----:B------:R-:W-:Y:S01]  /*eb70*/  FADD.FTZ R197, R194, R197 ;  /* 0x000000c5c2c57221 */ /* 0x000fe20000010000 */
[----:B------:R-:W-:Y:S01]  /*eb80*/  LDSM.16.MT88.4 R168, [R167+0x4800] ;  /* 0x00480000a7a8783b */ /* 0x000fe20000004200 */
[----:B------:R-:W-:Y:S02]  /*eb90*/  FADD.FTZ R199, R199, R192 ;  /* 0x000000c0c7c77221 */ /* 0x000fe40000010000 */
[C---:B---3--:R-:W-:Y:S05]  /*eba0*/  HMMA.16816.F32.BF16 R4, R132.reuse, R140, R4 ;  /* 0x0000008c8404723c */ /* 0x048fea0000041804 */
[----:B------:R-:W-:Y:S01]  /*ebb0*/  FADD.FTZ R198, R198, R197 ;  /* 0x000000c5c6c67221 */ /* 0x000fe20000010000 */
[----:B------:R-:W-:Y:S02]  /*ebc0*/  FADD.FTZ R199, R196, R199 ;  /* 0x000000c7c4c77221 */ /* 0x000fe40000010000 */
[C---:B------:R-:W-:Y:S01]  /*ebd0*/  HMMA.16816.F32.BF16 R8, R132.reuse, R142, R8 ;  /* 0x0000008e8408723c */ /* 0x040fe20000041808 */
[----:B------:R-:W2:Y:S02]  /*ebe0*/  LDSM.16.MT88.4 R140, [R220+0x12800] ;  /* 0x01280000dc8c783b */ /* 0x000ea40000004200 */
[----:B------:R-:W-:Y:S05]  /*ebf0*/  FADD.FTZ R198, R201, R198 ;  /* 0x000000c6c9c67221 */ /* 0x000fea0000010000 */
[C---:B-1----:R-:W-:Y:S08]  /*ec00*/  HMMA.16816.F32.BF16 R12, R132.reuse, R136, R12 ;  /* 0x00000088840c723c */ /* 0x042ff0000004180c */
        /* <DEDUP_REMOVED lines=8> */
[C---:B--2---:R-:W-:Y:S08]  /*ec90*/  HMMA.16816.F32.BF16 R36, R132.reuse, R140, R36 ;  /* 0x0000008c8424723c */ /* 0x044ff00000041824 */
[C---:B------:R-:W-:Y:S01]  /*eca0*/  HMMA.16816.F32.BF16 R40, R132.reuse, R142, R40 ;  /* 0x0000008e8428723c */ /* 0x040fe20000041828 */
[----:B------:R-:W-:Y:S07]  /*ecb0*/  LDSM.16.MT88.4 R140, [R184+0x6800] ;  /* 0x00680000b88c783b */ /* 0x000fee0000004200 */
[C---:B-1----:R-:W-:Y:S08]  /*ecc0*/  HMMA.16816.F32.BF16 R44, R132.reuse, R136, R44 ;  /* 0x00000088842c723c */ /* 0x042ff0000004182c */
[C---:B------:R-:W-:Y:S01]  /*ecd0*/  HMMA.16816.F32.BF16 R48, R132.reuse, R138, R48 ;  /* 0x0000008a8430723c */ /* 0x040fe20000041830 */
[----:B------:R-:W1:Y:S07]  /*ece0*/  LDSM.16.MT88.4 R136, [R167+0x6800] ;  /* 0x00680000a788783b */ /* 0x000e6e0000004200 */
[C---:B------:R-:W-:Y:S03]  /*ecf0*/  HMMA.16816.F32.BF16 R52, R132.reuse, R152, R52 ;  /* 0x000000988434723c */ /* 0x040fe60000041834 */
[--C-:B------:R-:W-:Y:S01]  /*ed00*/  FFMA.FTZ R152, R225, UR4, -R181.reuse ;  /* 0x00000004e1987c23 */ /* 0x100fe200080108b5 */
[--C-:B------:R-:W-:Y:S02]  /*ed10*/  FFMA.FTZ R225, R202, UR4, -R181.reuse ;  /* 0x00000004cae17c23 */ /* 0x100fe400080108b5 */
[----:B------:R-:W-:Y:S02]  /*ed20*/  MUFU.EX2 R202, R252 ;  /* 0x000000fc00ca7308 */ /* 0x000fe40000000800 */
[C---:B------:R-:W-:Y:S08]  /*ed30*/  HMMA.16816.F32.BF16 R56, R132.reuse, R154, R56 ;  /* 0x0000009a8438723c */ /* 0x040ff00000041838 */
[----:B------:R2:W5:Y:S10]  /*ed40*/  MUFU.EX2 R203, R152 ;  /* 0x0000009800cb7308 */ /* 0x0005740000000800 */
[----:B------:R-:W-:Y:S01]  /*ed50*/  MUFU.EX2 R225, R225 ;  /* 0x000000e100e17308 */ /* 0x000fe20000000800 */
[C---:B------:R-:W-:Y:S03]  /*ed60*/  HMMA.16816.F32.BF16 R60, R132.reuse, R156, R60 ;  /* 0x0000009c843c723c */ /* 0x040fe6000004183c */
[----:B------:R-:W-:Y:S01]  /*ed70*/  FFMA.FTZ R157, R222, UR4, -R181 ;  /* 0x00000004de9d7c23 */ /* 0x000fe200080108b5 */
[--C-:B------:R-:W-:Y:S01]  /*ed80*/  FFMA.FTZ R156, R210, UR4, -R180.reuse ;  /* 0x00000004d29c7c23 */ /* 0x100fe200080108b4 */
[----:B------:R-:W-:Y:S04]  /*ed90*/  FFMA.FTZ R222, R211, UR4, -R180 ;  /* 0x00000004d3de7c23 */ /* 0x000fe800080108b4 */
[----:B------:R-:W5:Y:S01]  /*eda0*/  MUFU.EX2 R210, R157 ;  /* 0x0000009d00d27308 */ /* 0x000f620000000800 */
[C---:B------:R-:W-:Y:S01]  /*edb0*/  HMMA.16816.F32.BF16 R64, R132.reuse, R158, R64 ;  /* 0x0000009e8440723c */ /* 0x040fe20000041840 */
[----:B--2---:R-:W-:Y:S08]  /*edc0*/  LDSM.16.MT88.4 R152, [R184+0x1000] ;  /* 0x00100000b898783b */ /* 0x004ff00000004200 */
[----:B------:R2:W-:Y:S10]  /*edd0*/  MUFU.EX2 R211, R156 ;  /* 0x0000009c00d37308 */ /* 0x0005f40000000800 */
[----:B------:R-:W5:Y:S01]  /*ede0*/  MUFU.EX2 R222, R222 ;  /* 0x000000de00de7308 */ /* 0x000f620000000800 */
[C---:B------:R-:W-:Y:S08]  /*edf0*/  HMMA.16816.F32.BF16 R68, R132.reuse, R160, R68 ;  /* 0x000000a08444723c */ /* 0x040ff00000041844 */
[C---:B------:R-:W-:Y:S01]  /*ee00*/  HMMA.16816.F32.BF16 R72, R132.reuse, R162, R72 ;  /* 0x000000a28448723c */ /* 0x040fe20000041848 */
[----:B--2---:R-:W-:Y:S07]  /*ee10*/  LDSM.16.MT88.4 R156, [R167+0x3000] ;  /* 0x00300000a79c783b */ /* 0x004fee0000004200 */
[C---:B---3--:R-:W-:Y:S01]  /*ee20*/  HMMA.16816.F32.BF16 R76, R132.reuse, R144, R76 ;  /* 0x00000090844c723c */ /* 0x048fe2000004184c */
[----:B------:R-:W-:Y:S07]  /*ee30*/  LDSM.16.MT88.4 R160, [R215+0x15000] ;  /* 0x01500000d7a0783b */ /* 0x000fee0000004200 */
        /* <DEDUP_REMOVED lines=10> */
[----:B------:R-:W3:Y:S07]  /*eee0*/  LDSM.16.MT88.4 R148, [R215+0x11000] ;  /* 0x01100000d794783b */ /* 0x000eee0000004200 */
        /* <DEDUP_REMOVED lines=9> */
[----:B-----5:R-:W-:Y:S01]  /*ef80*/  F2FP.BF16.F32.PACK_AB R132, R203, R200 ;  /* 0x000000c8cb84723e */ /* 0x020fe200000010ff */
[----:B------:R-:W-:Y:S01]  /*ef90*/  FADD.FTZ R200, R200, R199 ;  /* 0x000000c7c8c87221 */ /* 0x000fe20000010000 */
[----:B------:R-:W-:Y:S01]  /*efa0*/  F2FP.BF16.F32.PACK_AB R133, R202, R223 ;  /* 0x000000dfca85723e */ /* 0x000fe200000010ff */
[----:B------:R-:W-:Y:S01]  /*efb0*/  FADD.FTZ R223, R223, R198 ;  /* 0x000000c6dfdf7221 */ /* 0x000fe20000010000 */
[----:B------:R-:W-:Y:S01]  /*efc0*/  F2FP.BF16.F32.PACK_AB R134, R210, R225 ;  /* 0x000000e1d286723e */ /* 0x000fe200000010ff */
[----:B------:R-:W-:Y:S01]  /*efd0*/  FADD.FTZ R200, R203, R200 ;  /* 0x000000c8cbc87221 */ /* 0x000fe20000010000 */
[----:B------:R-:W-:Y:S01]  /*efe0*/  F2FP.BF16.F32.PACK_AB R135, R222, R211 ;  /* 0x000000d3de87723e */ /* 0x000fe200000010ff */
[----:B------:R-:W-:Y:S02]  /*eff0*/  FADD.FTZ R202, R202, R223 ;  /* 0x000000dfcaca7221 */ /* 0x000fe40000010000 */
[----:B------:R-:W-:Y:S02]  /*f000*/  FADD.FTZ R225, R225, R200 ;  /* 0x000000c8e1e17221 */ /* 0x000fe40000010000 */
[----:B------:R-:W-:Y:S02]  /*f010*/  FADD.FTZ R211, R211, R202 ;  /* 0x000000cad3d37221 */ /* 0x000fe40000010000 */
[C---:B--2---:R-:W-:Y:S03]  /*f020*/  HMMA.16816.F32.BF16 R4, R132.reuse, R144, R4 ;  /* 0x000000908404723c */ /* 0x044fe60000041804 */
[----:B------:R-:W-:Y:S01]  /*f030*/  FADD.FTZ R225, R210, R225 ;  /* 0x000000e1d2e17221 */ /* 0x000fe20000010000 */
[----:B------:R-:W-:Y:S04]  /*f040*/  FADD.FTZ R211, R222, R211 ;  /* 0x000000d3ded37221 */ /* 0x000fe80000010000 */
[C---:B------:R-:W-:Y:S01]  /*f050*/  HMMA.16816.F32.BF16 R8, R132.reuse, R146, R8 ;  /* 0x000000928408723c */ /* 0x040fe20000041808 */
[----:B------:R-:W2:Y:S07]  /*f060*/  LDSM.16.MT88.4 R144, [R215+0x13000] ;  /* 0x01300000d790783b */ /* 0x000eae0000004200 */
[C---:B---3--:R-:W-:Y:S08]  /*f070*/  HMMA.16816.F32.BF16 R12, R132.reuse, R148, R12 ;  /* 0x00000094840c723c */ /* 0x048ff0000004180c */
[C---:B------:R-:W-:Y:S01]  /*f080*/  HMMA.16816.F32.BF16 R16, R132.reuse, R150, R16 ;  /* 0x000000968410723c */ /* 0x040fe20000041810 */
[----:B------:R-:W3:Y:S07]  /*f090*/  LDSM.16.MT88.4 R148, [R184+0x3000] ;  /* 0x00300000b894783b */ /* 0x000eee0000004200 */
[C---:B-1----:R-:W-:Y:S08]  /*f0a0*/  HMMA.16816.F32.BF16 R20, R132.reuse, R136, R20 ;  /* 0x000000888414723c */ /* 0x042ff00000041814 */
[C---:B------:R-:W-:Y:S01]  /*f0b0*/  HMMA.16816.F32.BF16 R24, R132.reuse, R138, R24 ;  /* 0x0000008a8418723c */ /* 0x040fe20000041818 */
[----:B------:R-:W1:Y:S07]  /*f0c0*/  LDSM.16.MT88.4 R136, [R220+0x15000] ;  /* 0x01500000dc88783b */ /* 0x000e6e0000004200 */
[C---:B------:R-:W-:Y:S08]  /*f0d0*/  HMMA.16816.F32.BF16 R28, R132.reuse, R152, R28 ;  /* 0x00000098841c723c */ /* 0x040ff0000004181c */
[C---:B------:R-:W-:Y:S01]  /*f0e0*/  HMMA.16816.F32.BF16 R32, R132.reuse, R154, R32 ;  /* 0x0000009a8420723c */ /* 0x040fe20000041820 */
[----:B------:R-:W5:Y:S07]  /*f0f0*/  LDSM.16.MT88.4 R152, [R215+0x17000] ;  /* 0x01700000d798783b */ /* 0x000f6e0000004200 */
[C---:B----4-:R-:W-:Y:S08]  /*f100*/  HMMA.16816.F32.BF16 R36, R132.reuse, R140, R36 ;  /* 0x0000008c8424723c */ /* 0x050ff00000041824 */
[C---:B------:R-:W-:Y:S01]  /*f110*/  HMMA.16816.F32.BF16 R40, R132.reuse, R142, R40 ;  /* 0x0000008e8428723c */ /* 0x040fe20000041828 */
[----:B------:R-:W4:Y:S07]  /*f120*/  LDSM.16.MT88.4 R140, [R167+0x7000] ;  /* 0x00700000a78c783b */ /* 0x000f2e0000004200 */
[C---:B--2---:R-:W-:Y:S03]  /*f130*/  HMMA.16816.F32.BF16 R44, R132.reuse, R144, R44 ;  /* 0x00000090842c723c */ /* 0x044fe6000004182c */
[--C-:B------:R-:W-:Y:S01]  /*f140*/  FFMA.FTZ R144, R206, UR4, -R181.reuse ;  /* 0x00000004ce907c23 */ /* 0x100fe200080108b5 */
[--C-:B------:R-:W-:Y:S04]  /*f150*/  FFMA.FTZ R145, R209, UR4, -R181.reuse ;  /* 0x00000004d1917c23 */ /* 0x100fe800080108b5 */
[C---:B------:R-:W-:Y:S03]  /*f160*/  HMMA.16816.F32.BF16 R48, R132.reuse, R146, R48 ;  /* 0x000000928430723c */ /* 0x040fe60000041830 */
[--C-:B------:R-:W-:Y:S01]  /*f170*/  FFMA.FTZ R146, R208, UR4, -R181.reuse ;  /* 0x00000004d0927c23 */ /* 0x100fe200080108b5 */
[----:B------:R-:W-:Y:S01]  /*f180*/  FFMA.FTZ R181, R204, UR4, -R181 ;  /* 0x00000004ccb57c23 */ /* 0x000fe200080108b5 */
[--C-:B------:R-:W-:Y:S01]  /*f190*/  FFMA.FTZ R208, R207, UR4, -R180.reuse ;  /* 0x00000004cfd07c23 */ /* 0x100fe200080108b4 */
[----:B------:R-:W-:Y:S01]  /*f1a0*/  FFMA.FTZ R180, R165, UR4, -R180 ;  /* 0x00000004a5b47c23 */ /* 0x000fe200080108b4 */
[----:B------:R-:W-:Y:S01]  /*f1b0*/  MUFU.EX2 R206, R146 ;  /* 0x0000009200ce7308 */ /* 0x000fe20000000800 */
[C---:B------:R-:W-:Y:S09]  /*f1c0*/  HMMA.16816.F32.BF16 R52, R132.reuse, R156, R52 ;  /* 0x0000009c8434723c */ /* 0x040ff20000041834 */
[----:B------:R-:W-:Y:S10]  /*f1d0*/  MUFU.EX2 R209, R181 ;  /* 0x000000b500d17308 */ /* 0x000ff40000000800 */
[----:B------:R2:W-:Y:S01]  /*f1e0*/  MUFU.EX2 R227, R180 ;  /* 0x000000b400e37308 */ /* 0x0005e20000000800 */
[C---:B------:R-:W-:Y:S01]  /*f1f0*/  HMMA.16816.F32.BF16 R56, R132.reuse, R158, R56 ;  /* 0x0000009e8438723c */ /* 0x040fe20000041838 */
[----:B------:R-:W-:Y:S08]  /*f200*/  LDSM.16.MT88.4 R156, [R220+0x11800] ;  /* 0x01180000dc9c783b */ /* 0x000ff00000004200 */
[----:B------:R-:W5:Y:S10]  /*f210*/  MUFU.EX2 R207, R144 ;  /* 0x0000009000cf7308 */ /* 0x000f740000000800 */
[----:B------:R-:W-:Y:S01]  /*f220*/  MUFU.EX2 R204, R145 ;  /* 0x0000009100cc7308 */ /* 0x000fe20000000800 */
[C---:B---3--:R-:W-:Y:S09]  /*f230*/  HMMA.16816.F32.BF16 R60, R132.reuse, R148, R60 ;  /* 0x00000094843c723c */ /* 0x048ff2000004183c */
[----:B------:R-:W3:Y:S01]  /*f240*/  MUFU.EX2 R208, R208 ;  /* 0x000000d000d07308 */ /* 0x000ee20000000800 */
[----:B--2---:R-:W-:Y:S01]  /*f250*/  LDSM.16.MT88.4 R180, [R220+0x15800] ;  /* 0x01580000dcb4783b */ /* 0x004fe20000004200 */
[C---:B------:R-:W-:Y:S07]  /*f260*/  HMMA.16816.F32.BF16 R64, R132.reuse, R150, R64 ;  /* 0x000000968440723c */ /* 0x040fee0000041840 */
[----:B------:R-:W-:Y:S01]  /*f270*/  LDSM.16.MT88.4 R148, [R215+0x11800] ;  /* 0x01180000d794783b */ /* 0x000fe20000004200 */
[C---:B-1----:R-:W-:Y:S08]  /*f280*/  HMMA.16816.F32.BF16 R68, R132.reuse, R136, R68 ;  /* 0x000000888444723c */ /* 0x042ff00000041844 */
[C---:B------:R-:W-:Y:S01]  /*f290*/  HMMA.16816.F32.BF16 R72, R132.reuse, R138, R72 ;  /* 0x0000008a8448723c */ /* 0x040fe20000041848 */
[----:B------:R-:W1:Y:S07]  /*f2a0*/  LDSM.16.MT88.4 R136, [R184+0x7000] ;  /* 0x00700000b888783b */ /* 0x000e6e0000004200 */
[C---:B------:R-:W-:Y:S08]  /*f2b0*/  HMMA.16816.F32.BF16 R76, R132.reuse, R160, R76 ;  /* 0x000000a0844c723c */ /* 0x040ff0000004184c */
[C---:B------:R-:W-:Y:S08]  /*f2c0*/  HMMA.16816.F32.BF16 R80, R132.reuse, R162, R80 ;  /* 0x000000a28450723c */ /* 0x040ff00000041850 */
[C---:B------:R-:W-:Y:S03]  /*f2d0*/  HMMA.16816.F32.BF16 R84, R132.reuse, R168, R84 ;  /* 0x000000a88454723c */ /* 0x040fe60000041854 */
[----:B-----5:R-:W-:Y:S01]  /*f2e0*/  F2FP.BF16.F32.PACK_AB R168, R207, R206 ;  /* 0x000000cecfa8723e */ /* 0x020fe200000010ff */
[----:B------:R-:W-:Y:S01]  /*f2f0*/  FADD.FTZ R206, R206, R225 ;  /* 0x000000e1cece7221 */ /* 0x000fe20000010000 */
[----:B---3--:R-:W-:Y:S01]  /*f300*/  F2FP.BF16.F32.PACK_AB R169, R205, R208 ;  /* 0x000000d0cda9723e */ /* 0x008fe200000010ff */
[----:B------:R-:W-:Y:S02]  /*f310*/  FADD.FTZ R208, R208, R211 ;  /* 0x000000d3d0d07221 */ /* 0x000fe40000010000 */
[C---:B------:R-:W-:Y:S03]  /*f320*/  HMMA.16816.F32.BF16 R88, R132.reuse, R170, R88 ;  /* 0x000000aa8458723c */ /* 0x040fe60000041858 */
[----:B------:R-:W-:Y:S01]  /*f330*/  F2FP.BF16.F32.PACK_AB R170, R209, R204 ;  /* 0x000000ccd1aa723e */ /* 0x000fe200000010ff */
[----:B------:R-:W-:Y:S01]  /*f340*/  FADD.FTZ R207, R207, R206 ;  /* 0x000000cecfcf7221 */ /* 0x000fe20000010000 */
[----:B------:R-:W-:Y:S01]  /*f350*/  F2FP.BF16.F32.PACK_AB R171, R227, R224 ;  /* 0x000000e0e3ab723e */ /* 0x000fe200000010ff */
[----:B------:R-:W-:Y:S02]  /*f360*/  FADD.FTZ R205, R205, R208 ;  /* 0x000000d0cdcd7221 */ /* 0x000fe40000010000 */
[C---:B------:R-:W-:Y:S03]  /*f370*/  HMMA.16816.F32.BF16 R92, R132.reuse, R172, R92 ;  /* 0x000000ac845c723c */ /* 0x040fe6000004185c */
[----:B------:R-:W-:Y:S01]  /*f380*/  FADD.FTZ R204, R204, R207 ;  /* 0x000000cfcccc7221 */ /* 0x000fe20000010000 */
[----:B------:R-:W-:Y:S03]  /*f390*/  FADD.FTZ R224, R224, R205 ;  /* 0x000000cde0e07221 */ /* 0x000fe60000010000 */
[----:B------:R-:W-:Y:S01]  /*f3a0*/  FADD.FTZ R250, R209, R204 ;  /* 0x000000ccd1fa7221 */ /* 0x000fe20000010000 */
[C---:B------:R-:W-:Y:S01]  /*f3b0*/  HMMA.16816.F32.BF16 R96, R132.reuse, R174, R96 ;  /* 0x000000ae8460723c */ /* 0x040fe20000041860 */
[----:B------:R-:W-:Y:S02]  /*f3c0*/  LDSM.16.MT88.4 R172, [R184+0x1800] ;  /* 0x00180000b8ac783b */ /* 0x000fe40000004200 */
[----:B------:R-:W-:Y:S05]  /*f3d0*/  FADD.FTZ R251, R227, R224 ;  /* 0x000000e0e3fb7221 */ /* 0x000fea0000010000 */
[C---:B------:R-:W-:Y:S08]  /*f3e0*/  HMMA.16816.F32.BF16 R100, R132.reuse, R176, R100 ;  /* 0x000000b08464723c */ /* 0x040ff00000041864 */
[C---:B------:R-:W-:Y:S01]  /*f3f0*/  HMMA.16816.F32.BF16 R104, R132.reuse, R178, R104 ;  /* 0x000000b28468723c */ /* 0x040fe20000041868 */
[----:B------:R-:W-:Y:S07]  /*f400*/  LDSM.16.MT88.4 R176, [R220+0x13800] ;  /* 0x01380000dcb0783b */ /* 0x000fee0000004200 */
[C---:B------:R-:W-:Y:S08]  /*f410*/  HMMA.16816.F32.BF16 R108, R132.reuse, R152, R108 ;  /* 0x00000098846c723c */ /* 0x040ff0000004186c */
[C---:B------:R-:W-:Y:S08]  /*f420*/  HMMA.16816.F32.BF16 R112, R132.reuse, R154, R112 ;  /* 0x0000009a8470723c */ /* 0x040ff00000041870 */
[C---:B----4-:R-:W-:Y:S08]  /*f430*/  HMMA.16816.F32.BF16 R116, R132.reuse, R140, R116 ;  /* 0x0000008c8474723c */ /* 0x050ff00000041874 */
[C---:B------:R-:W-:Y:S01]  /*f440*/  HMMA.16816.F32.BF16 R120, R132.reuse, R142, R120 ;  /* 0x0000008e8478723c */ /* 0x040fe20000041878 */
[----:B------:R-:W2:Y:S07]  /*f450*/  LDSM.16.MT88.4 R140, [R167+0x1800] ;  /* 0x00180000a78c783b */ /* 0x000eae0000004200 */
[C---:B-1----:R-:W-:Y:S08]  /*f460*/  HMMA.16816.F32.BF16 R124, R132.reuse, R136, R124 ;  /* 0x00000088847c723c */ /* 0x042ff0000004187c */
[----:B------:R-:W-:Y:S08]  /*f470*/  HMMA.16816.F32.BF16 R128, R132, R138, R128 ;  /* 0x0000008a8480723c */ /* 0x000ff00000041880 */
[C---:B------:R-:W-:Y:S08]  /*f480*/  HMMA.16816.F32.BF16 R160, R168.reuse, R156, R4 ;  /* 0x0000009ca8a0723c */ /* 0x040ff00000041804 */
[C---:B------:R-:W-:Y:S01]  /*f490*/  HMMA.16816.F32.BF16 R156, R168.reuse, R158, R8 ;  /* 0x0000009ea89c723c */ /* 0x040fe20000041808 */
[----:B------:R-:W1:Y:S07]  /*f4a0*/  LDSM.16.MT88.4 R8, [R215+0x13800] ;  /* 0x01380000d708783b */ /* 0x000e6e0000004200 */
[C---:B------:R-:W-:Y:S01]  /*f4b0*/  HMMA.16816.F32.BF16 R152, R168.reuse, R148, R12 ;  /* 0x00000094a898723c */ /* 0x040fe2000004180c */
[----:B------:R-:W3:Y:S07]  /*f4c0*/  LDSM.16.MT88.4 R12, [R167+0x3800] ;  /* 0x00380000a70c783b */ /* 0x000eee0000004200 */
[C---:B------:R-:W-:Y:S01]  /*f4d0*/  HMMA.16816.F32.BF16 R148, R168.reuse, R150, R16 ;  /* 0x00000096a894723c */ /* 0x040fe20000041810 */
[----:B------:R-:W4:Y:S07]  /*f4e0*/  LDSM.16.MT88.4 R16, [R184+0x3800] ;  /* 0x00380000b810783b */ /* 0x000f2e0000004200 */
[C---:B--2---:R-:W-:Y:S01]  /*f4f0*/  HMMA.16816.F32.BF16 R144, R168.reuse, R140, R20 ;  /* 0x0000008ca890723c */ /* 0x044fe20000041814 */
[----:B------:R-:W2:Y:S07]  /*f500*/  LDSM.16.MT88.4 R20, [R215+0x15800] ;  /* 0x01580000d714783b */ /* 0x000eae0000004200 */
[C---:B------:R-:W-:Y:S01]  /*f510*/  HMMA.16816.F32.BF16 R140, R168.reuse, R142, R24 ;  /* 0x0000008ea88c723c */ /* 0x040fe20000041818 */
[----:B------:R-:W5:Y:S07]  /*f520*/  LDSM.16.MT88.4 R24, [R167+0x5800] ;  /* 0x00580000a718783b */ /* 0x000f6e0000004200 */
[C---:B------:R-:W-:Y:S01]  /*f530*/  HMMA.16816.F32.BF16 R136, R168.reuse, R172, R28 ;  /* 0x000000aca888723c */ /* 0x040fe2000004181c */
[----:B------:R-:W5:Y:S07]  /*f540*/  LDSM.16.MT88.4 R28, [R184+0x5800] ;  /* 0x00580000b81c783b */ /* 0x000f6e0000004200 */
[C---:B------:R-:W-:Y:S01]  /*f550*/  HMMA.16816.F32.BF16 R132, R168.reuse, R174, R32 ;  /* 0x000000aea884723c */ /* 0x040fe20000041820 */
[----:B------:R-:W5:Y:S07]  /*f560*/  LDSM.16.MT88.4 R32, [R220+0x17800] ;  /* 0x01780000dc20783b */ /* 0x000f6e0000004200 */
[C---:B------:R-:W-:Y:S08]  /*f570*/  HMMA.16816.F32.BF16 R36, R168.reuse, R176, R36 ;  /* 0x000000b0a824723c */ /* 0x040ff00000041824 */
[C---:B------:R-:W-:Y:S08]  /*f580*/  HMMA.16816.F32.BF16 R40, R168.reuse, R178, R40 ;  /* 0x000000b2a828723c */ /* 0x040ff00000041828 */
        /* <DEDUP_REMOVED lines=10> */
[C---:B------:R-:W-:Y:S08]  /*f630*/  HMMA.16816.F32.BF16 R72, R168.reuse, R182, R72 ;  /* 0x000000b6a848723c */ /* 0x040ff00000041848 */
[C---:B--2---:R-:W-:Y:S08]  /*f640*/  HMMA.16816.F32.BF16 R76, R168.reuse, R20, R76 ;  /* 0x00000014a84c723c */ /* 0x044ff0000004184c */
[C---:B------:R-:W-:Y:S08]  /*f650*/  HMMA.16816.F32.BF16 R80, R168.reuse, R22, R80 ;  /* 0x00000016a850723c */ /* 0x040ff00000041850 */
[C---:B-----5:R-:W-:Y:S08]  /*f660*/  HMMA.16816.F32.BF16 R84, R168.reuse, R24, R84 ;  /* 0x00000018a854723c */ /* 0x060ff00000041854 */
[C---:B------:R-:W-:Y:S08]  /*f670*/  HMMA.16816.F32.BF16 R88, R168.reuse, R26, R88 ;  /* 0x0000001aa858723c */ /* 0x040ff00000041858 */
[C---:B------:R-:W-:Y:S08]  /*f680*/  HMMA.16816.F32.BF16 R92, R168.reuse, R28, R92 ;  /* 0x0000001ca85c723c */ /* 0x040ff0000004185c */
[C---:B------:R-:W-:Y:S08]  /*f690*/  HMMA.16816.F32.BF16 R96, R168.reuse, R30, R96 ;  /* 0x0000001ea860723c */ /* 0x040ff00000041860 */
[C---:B------:R-:W-:Y:S08]  /*f6a0*/  HMMA.16816.F32.BF16 R100, R168.reuse, R32, R100 ;  /* 0x00000020a864723c */ /* 0x040ff00000041864 */
[C---:B------:R-:W-:Y:S08]  /*f6b0*/  HMMA.16816.F32.BF16 R104, R168.reuse, R34, R104 ;  /* 0x00000022a868723c */ /* 0x040ff00000041868 */
[C---:B-1----:R-:W-:Y:S08]  /*f6c0*/  HMMA.16816.F32.BF16 R108, R168.reuse, R8, R108 ;  /* 0x00000008a86c723c */ /* 0x042ff0000004186c */
[C---:B------:R-:W-:Y:S08]  /*f6d0*/  HMMA.16816.F32.BF16 R112, R168.reuse, R10, R112 ;  /* 0x0000000aa870723c */ /* 0x040ff00000041870 */
[C---:B---3--:R-:W-:Y:S08]  /*f6e0*/  HMMA.16816.F32.BF16 R116, R168.reuse, R12, R116 ;  /* 0x0000000ca874723c */ /* 0x048ff00000041874 */
[C---:B------:R-:W-:Y:S08]  /*f6f0*/  HMMA.16816.F32.BF16 R120, R168.reuse, R14, R120 ;  /* 0x0000000ea878723c */ /* 0x040ff00000041878 */
[C---:B----4-:R-:W-:Y:S08]  /*f700*/  HMMA.16816.F32.BF16 R124, R168.reuse, R16, R124 ;  /* 0x00000010a87c723c */ /* 0x050ff0000004187c */
[----:B------:R-:W-:Y:S01]  /*f710*/  HMMA.16816.F32.BF16 R128, R168, R18, R128 ;  /* 0x00000012a880723c */ /* 0x000fe20000041880 */
[----:B------:R-:W-:Y:S08]  /*f720*/  @!UPT UIADD3 URZ, UPT, UPT, URZ, URZ, URZ ;  /* 0x000000fffffff290 */ /* 0x000ff0000fffe0ff */
[----:B------:R-:W-:Y:S11]  /*f730*/  BRA.U UP0, `(.L_x_248) ;  /* 0xffffffc500007547 */ /* 0x000ff6000b83ffff */
.L_x_247:
[----:B------:R-:W1:Y:S01]  /*f740*/  SHFL.BFLY PT, R0, R251, 0x2, 0x1f ;  /* 0x0c401f00fb007f89 */ /* 0x000e6200000e0000 */
[----:B------:R-:W-:Y:S01]  /*f750*/  UISETP.NE.AND UP3, UPT, UR19, -0x1, UPT ;  /* 0xffffffff1300788c */ /* 0x000fe2000bf65270 */
[C---:B------:R-:W-:Y:S01]  /*f760*/  LOP3.LUT P1, RZ, R216.reuse, 0x10, RZ, 0xc0, !PT ;  /* 0x00000010d8ff7812 */ /* 0x040fe2000782c0ff */
[----:B------:R-:W2:Y:S01]  /*f770*/  S2UR UR11, SR_CTAID.Y ;  /* 0x00000000000b79c3 */ /* 0x000ea20000002600 */
[----:B------:R-:W3:Y:S01]  /*f780*/  SHFL.BFLY PT, R5, R250, 0x2, 0x1f ;  /* 0x0c401f00fa057f89 */ /* 0x000ee200000e0000 */
[C---:B------:R-:W-:Y:S01]  /*f790*/  LOP3.LUT P2, RZ, R216.reuse, 0x8, RZ, 0xc0, !PT ;  /* 0x00000008d8ff7812 */ /* 0x040fe2000784c0ff */
[----:B------:R-:W4:Y:S01]  /*f7a0*/  LDCU.U8 UR4, c[0x0][0x549] ;  /* 0x0000a920ff0477ac */ /* 0x000f220008000000 */
[----:B------:R-:W-:Y:S01]  /*f7b0*/  LOP3.LUT P0, RZ, R216, 0x4, RZ, 0xc0, !PT ;  /* 0x00000004d8ff7812 */ /* 0x000fe2000780c0ff */
[----:B------:R-:W5:Y:S04]  /*f7c0*/  LDCU UR9, c[0x0][0x434] ;  /* 0x00008680ff0977ac */ /* 0x000f680008000800 */
        /* <DEDUP_REMOVED lines=320> */
.L_x_251:
[----:B------:R-:W-:Y:S01]  /*10bd0*/  BAR.SYNC.DEFER_BLOCKING 0x0 ;  /* 0x0000000000007b1d */ /* 0x000fe20000010000 */
[----:B------:R-:W-:Y:S01]  /*10be0*/  UIMAD UR13, UR6, UR13, URZ ;  /* 0x0000000d060d72a4 */ /* 0x000fe2000f8e02ff */
[----:B------:R-:W-:Y:S01]  /*10bf0*/  LOP3.LUT P0, RZ, R216, 0x3, RZ, 0xc0, !PT ;  /* 0x00000003d8ff7812 */ /* 0x000fe2000780c0ff */
[----:B------:R-:W-:Y:S01]  /*10c00*/  UIMAD UR9, UR4, UR15, URZ ;  /* 0x0000000f040972a4 */ /* 0x000fe2000f8e02ff */
[----:B------:R-:W-:Y:S01]  /*10c10*/  LOP3.LUT R16, R221, 0x30, RZ, 0xc0, !PT ;  /* 0x00000030dd107812 */ /* 0x000fe200078ec0ff */
[----:B------:R-:W-:-:S03]  /*10c20*/  USEL UR19, UR19, URZ, UP0 ;  /* 0x000000ff13137287 */ /* 0x000fc60008000000 */
[----:B------:R-:W1:Y:S01]  /*10c30*/  @P4 LDC R5, c[0x0][0x458] ;  /* 0x00011600ff054b82 */ /* 0x000e620000000800 */
[----:B------:R-:W2:Y:S01]  /*10c40*/  @P4 MUFU.LG2 R4, R4 ;  /* 0x0000000400044308 */ /* 0x000ea20000000c00 */
[----:B------:R-:W4:Y:S01]  /*10c50*/  S2R R6, SR_CTAID.X ;  /* 0x0000000000067919 */ /* 0x000f220000002500 */
[----:B------:R-:W-:Y:S01]  /*10c60*/  @!UP0 UIMAD UR13, UR11, UR7, UR13 ;  /* 0x000000070b0d82a4 */ /* 0x000fe2000f8e020d */
[----:B---3--:R-:W-:Y:S01]  /*10c70*/  SHF.R.U32.HI R7, RZ, 0x2, R216 ;  /* 0x00000002ff077819 */ /* 0x008fe200000116d8 */
[----:B------:R-:W-:Y:S01]  /*10c80*/  USHF.L.U32 UR9, UR9, 0x6, URZ ;  /* 0x0000000609097899 */ /* 0x000fe200080006ff */
[----:B------:R-:W-:Y:S01]  /*10c90*/  BSSY.RECONVERGENT B0, `(.L_x_252) ;  /* 0x0000022000007945 */ /* 0x000fe20003800200 */
[----:B------:R-:W-:Y:S01]  /*10ca0*/  USEL UR5, UR5, URZ, UP0 ;  /* 0x000000ff05057287 */ /* 0x000fe20008000000 */
[----:B------:R-:W3:Y:S01]  /*10cb0*/  @P3 LDC R14, c[0x0][0x458] ;  /* 0x00011600ff0e3b82 */ /* 0x000ee20000000800 */
        /* <DEDUP_REMOVED lines=12> */
[----:B---3--:R-:W-:Y:S01]  /*10d80*/  @P3 FFMA.FTZ R12, R3, R14, R2 ;  /* 0x0000000e030c3223 */ /* 0x008fe20000010002 */
[----:B----4-:R-:W-:Y:S06]  /*10d90*/  @P0 BRA `(.L_x_253) ;  /* 0x0000000000440947 */ /* 0x010fec0003800000 */
        /* <DEDUP_REMOVED lines=17> */
.L_x_253:
[----:B------:R-:W-:Y:S05]  /*10eb0*/  BSYNC.RECONVERGENT B0 ;  /* 0x0000000000007941 */ /* 0x000fea0003800200 */
.L_x_252:
        /* <DEDUP_REMOVED lines=41> */
.L_x_255:
[----:B------:R-:W-:Y:S05]  /*11150*/  BSYNC.RECONVERGENT B0 ;  /* 0x0000000000007941 */ /* 0x000fea0003800200 */
.L_x_254:
        /* <DEDUP_REMOVED lines=27> */
.L_x_257:
[----:B------:R-:W-:Y:S05]  /*11310*/  BSYNC.RECONVERGENT B0 ;  /* 0x0000000000007941 */ /* 0x000fea0003800200 */
.L_x_256:
        /* <DEDUP_REMOVED lines=27> */
.L_x_259:
[----:B------:R-:W-:Y:S05]  /*114d0*/  BSYNC.RECONVERGENT B0 ;  /* 0x0000000000007941 */ /* 0x000fea0003800200 */
.L_x_258:
        /* <DEDUP_REMOVED lines=27> */
.L_x_260:
        /* <DEDUP_REMOVED lines=15> */
.L_x_2337:


//--------------------- .text._ZN5flash16flash_fwd_kernelI23Flash_fwd_kernel_traitsILi256ELi64ELi64ELi4ELb0ELb0EN7cutlass10bfloat16_tE19Flash_kernel_traitsILi256ELi64ELi64ELi4ES3_EELb0ELb0ELb1ELb1ELb0ELb0ELb0ELb0EEEvNS_16Flash_fwd_paramsE --------------------------
	.section	.text._ZN5flash16flash_fwd_kernelI23Flash_fwd_kernel_traitsILi256ELi64ELi64ELi4ELb0ELb0EN7cutlass10bfloat16_tE19Flash_kernel_traitsILi256ELi64ELi64ELi4ES3_EELb0ELb0ELb1ELb1ELb0ELb0ELb0ELb0EEEvNS_16Flash_fwd_paramsE,"ax",@progbits
	.align	128
        .global         _ZN5flash16flash_fwd_kernelI23Flash_fwd_kernel_traitsILi256ELi64ELi64ELi4ELb0ELb0EN7cutlass10bfloat16_tE19Flash_kernel_traitsILi256ELi64ELi64ELi4ES3_EELb0ELb0ELb1ELb1ELb0ELb0ELb0ELb0EEEvNS_16Flash_fwd_paramsE
        .type           _ZN5flash16flash_fwd_kernelI23Flash_fwd_kernel_traitsILi256ELi64ELi64ELi4ELb0ELb0EN7cutlass10bfloat16_tE19Flash_kernel_traitsILi256ELi64ELi64ELi4ES3_EELb0ELb0ELb1ELb1ELb0ELb0ELb0ELb0EEEvNS_16Flash_fwd_paramsE,@function
        .size           _ZN5flash16flash_fwd_kernelI23Flash_fwd_kernel_traitsILi256ELi64ELi64ELi4ELb0ELb0EN7cutlass10bfloat16_tE19Flash_kernel_traitsILi256ELi64ELi64ELi4ES3_EELb0ELb0ELb1ELb1ELb0ELb0ELb0ELb0EEEvNS_16Flash_fwd_paramsE,(.L_x_2338 - _ZN5flash16flash_fwd_kernelI23Flash_fwd_kernel_traitsILi256ELi64ELi64ELi4ELb0ELb0EN7cutlass10bfloat16_tE19Flash_kernel_traitsILi256ELi64ELi64ELi4ES3_EELb0ELb0ELb1ELb1ELb0ELb0ELb0ELb0EEEvNS_16Flash_fwd_paramsE)
        .other          _ZN5flash16flash_fwd_kernelI23Flash_fwd_kernel_traitsILi256ELi64ELi64ELi4ELb0ELb0EN7cutlass10bfloat16_tE19Flash_kernel_traitsILi256ELi64ELi64ELi4ES3_EELb0ELb0ELb1ELb1ELb0ELb0ELb0ELb0EEEvNS_16Flash_fwd_paramsE,@"STO_CUDA_ENTRY STV_DEFAULT"
_ZN5flash16flash_fwd_kernelI23Flash_fwd_kernel_traitsILi256ELi64ELi64ELi4ELb0ELb0EN7cutlass10bfloat16_tE19Flash_kernel_traitsILi256ELi64ELi64ELi4ES3_EELb0ELb0ELb1ELb1ELb0ELb0ELb0ELb0EEEvNS_16Flash_fwd_paramsE:
.text._ZN5flash16flash_fwd_kernelI23Flash_fwd_kernel_traitsILi256ELi64ELi64ELi4ELb0ELb0EN7cutlass10bfloat16_tE19Flash_kernel_traitsILi256ELi64ELi64ELi4ES3_EELb0ELb0ELb1ELb1ELb0ELb0ELb0ELb0EEEvNS_16Flash_fwd_paramsE:
        /* <DEDUP_REMOVED lines=71> */
.L_x_261:
[----:B-----5:R-:W-:Y:S01]  /*0470*/  @P0 R2UR UR30, R0 ;  /* 0x00000000001e02ca */ /* 0x020fe200000e0000 */
[----:B------:R-:W-:Y:S01]  /*0480*/  @!UP0 UISETP.NE.U32.AND UP1, UPT, UR4, URZ, UPT ;  /* 0x000000ff0400828c */ /* 0x000fe2000bf25070 */
[----:B------:R-:W-:-:S13]  /*0490*/  @!P1 EXIT ;  /* 0x000000000000994d */ /* 0x000fda0003800000 */
[----:B------:R-:W1:Y:S01]  /*04a0*/  LDCU UR24, c[0x0][0x504] ;  /* 0x0000a080ff1877ac */ /* 0x000e620008000800 */
[----:B------:R-:W2:Y:S01]  /*04b0*/  S2UR UR26, SR_CTAID.Z ;  /* 0x00000000001a79c3 */ /* 0x000ea20000002700 */
[----:B------:R-:W3:Y:S01]  /*04c0*/  S2R R216, SR_TID.X ;  /* 0x0000000000d87919 */ /* 0x000ee20000002100 */
        /* <DEDUP_REMOVED lines=52> */
.L_x_263:
        /* <DEDUP_REMOVED lines=31> */
[C---:B------:R-:W-:Y:S01]  /*0a00*/  LOP3.LUT R8, R0.reuse, 0x80, RZ, 0xfc, !PT ;  /* 0x0000008000087812 */ /* 0x040fe200078efcff */
[----:B------:R-:W-:Y:S01]  /*0a10*/  USHF.R.S32.HI UR10, URZ, 0x1f, UR27 ;  /* 0x0000001fff0a7899 */ /* 0x000fe2000801141b */
        /* <DEDUP_REMOVED lines=24> */
.L_x_265:
[----:B------:R-:W-:Y:S05]  /*0ba0*/  BSYNC.RECONVERGENT B0 ;  /* 0x0000000000007941 */ /* 0x000fea0003800200 */
.L_x_264:
        /* <DEDUP_REMOVED lines=24> */
.L_x_267:
[----:B------:R-:W-:Y:S05]  /*0d30*/  BSYNC.RECONVERGENT B0 ;  /* 0x0000000000007941 */ /* 0x000fea0003800200 */
.L_x_266:
        /* <DEDUP_REMOVED lines=24> */
.L_x_269:
[----:B------:R-:W-:Y:S05]  /*0ec0*/  BSYNC.RECONVERGENT B0 ;  /* 0x0000000000007941 */ /* 0x000fea0003800200 */
.L_x_268:
        /* <DEDUP_REMOVED lines=26> */
.L_x_271:
[----:B------:R-:W-:Y:S05]  /*1070*/  BSYNC.RECONVERGENT B0 ;  /* 0x0000000000007941 */ /* 0x000fea0003800200 */
.L_x_270:
        /* <DEDUP_REMOVED lines=10> */
.L_x_273:
[----:B------:R-:W-:Y:S05]  /*1120*/  BSYNC.RECONVERGENT B0 ;  /* 0x0000000000007941 */ /* 0x000fea0003800200 */
.L_x_272:
        /* <DEDUP_REMOVED lines=10> */
.L_x_275:
[----:B------:R-:W-:Y:S05]  /*11d0*/  BSYNC.RECONVERGENT B0 ;  /* 0x0000000000007941 */ /* 0x000fea0003800200 */
.L_x_274:
        /* <DEDUP_REMOVED lines=10> */
.L_x_277:
[----:B------:R-:W-:Y:S05]  /*1280*/  BSYNC.RECONVERGENT B0 ;  /* 0x0000000000007941 */ /* 0x000fea0003800200 */
.L_x_276:
        /* <DEDUP_REMOVED lines=10> */
.L_x_262:
        /* <DEDUP_REMOVED lines=21> */
[----:B------:R-:W-:Y:S05]  /*1480*/  BRA `(.L_x_279) ;  /* 0x0000000000187947 */ /* 0x000fea0003800000 */
.L_x_278:
[----:B------:R-:W1:Y:S01]  /*1490*/  LDCU.64 UR10, c[0x0][0x3b8] ;  /* 0x00007700ff0a77ac */ /* 0x000e620008000a00 */
[----:B------:R-:W-:-:S04]  /*14a0*/  UIADD3 UR13, UPT, UPT, UR12, UR15, URZ ;  /* 0x0000000f0c0d7290 */ /* 0x000fc8000fffe0ff */
[----:B-1----:R-:W-:Y:S02]  /*14b0*/  UIMAD.WIDE.U32 UR4, UR13, UR10, URZ ;  /* 0x0000000a0d0472a5 */ /* 0x002fe4000f8e00ff */
[----:B------:R-:W-:-:S04]  /*14c0*/  UIMAD UR13, UR13, UR11, URZ ;  /* 0x0000000b0d0d72a4 */ /* 0x000fc8000f8e02ff */
[----:B------:R-:W-:Y:S01]  /*14d0*/  UIADD3 UR13, UPT, UPT, UR5, UR13, URZ ;  /* 0x0000000d050d7290 */ /* 0x000fe2000fffe0ff */
[----:B------:R-:W-:Y:S02]  /*14e0*/  UMOV UR14, UR4 ;  /* 0x00000004000e7c82 */ /* 0x000fe40008000000 */
.L_x_279:
        /* <DEDUP_REMOVED lines=38> */
.L_x_280:
[----:B------:R-:W1:Y:S01]  /*1750*/  LDCU.64 UR8, c[0x0][0x3c0] ;  /* 0x00007800ff0877ac */ /* 0x000e620008000a00 */
[----:B------:R-:W-:-:S04]  /*1760*/  UIADD3 UR12, UPT, UPT, UR12, UR15, URZ ;  /* 0x0000000f0c0c7290 */ /* 0x000fc8000fffe0ff */
[----:B-1----:R-:W-:Y:S02]  /*1770*/  UIMAD.WIDE.U32 UR16, UR12, UR8, URZ ;  /* 0x000000080c1072a5 */ /* 0x002fe4000f8e00ff */
[----:B------:R-:W-:-:S04]  /*1780*/  UIMAD UR12, UR12, UR9, URZ ;  /* 0x000000090c0c72a4 */ /* 0x000fc8000f8e02ff */
[----:B------:R-:W-:-:S12]  /*1790*/  UIADD3 UR12, UPT, UPT, UR17, UR12, URZ ;  /* 0x0000000c110c7290 */ /* 0x000fd8000fffe0ff */
.L_x_281:
[----:B------:R-:W-:Y:S01]  /*17a0*/  IMAD.SHL.U32 R242, R216, 0x8, RZ ;  /* 0x00000008d8f27824 */ /* 0x000fe200078e00ff */
[----:B------:R-:W1:Y:S01]  /*17b0*/  LDCU.128 UR4, c[0x0][0x3d0] ;  /* 0x00007a00ff0477ac */ /* 0x000e620008000c00 */
[----:B------:R-:W-:Y:S01]  /*17c0*/  SHF.R.U32.HI R2, RZ, 0x3, R216 ;  /* 0x00000003ff027819 */ /* 0x000fe200000116d8 */
[----:B------:R-:W2:Y:S01]  /*17d0*/  S2UR UR33, SR_CgaCtaId ;  /* 0x00000000002179c3 */ /* 0x000ea20000008800 */
[----:B------:R-:W-:Y:S01]  /*17e0*/  SHF.R.S32.HI R7, RZ, 0x1f, R4 ;  /* 0x0000001fff077819 */ /* 0x000fe20000011404 */
[----:B------:R-:W-:Y:S01]  /*17f0*/  BSSY.RECONVERGENT B0, `(.L_x_282) ;  /* 0x0000057000007945 */ /* 0x000fe20003800200 */
[----:B------:R-:W-:Y:S01]  /*1800*/  LOP3.LUT R215, R242, 0x38, RZ, 0xc0, !PT ;  /* 0x00000038f2d77812 */ /* 0x000fe200078ec0ff */
[----:B------:R-:W-:Y:S01]  /*1810*/  VIADD R6, R2, 0x10 ;  /* 0x0000001002067836 */ /* 0x000fe20000000000 */
[----:B------:R-:W-:Y:S02]  /*1820*/  LOP3.LUT R5, R242, 0x1f8, RZ, 0xc0, !PT ;  /* 0x000001f8f2057812 */ /* 0x000fe400078ec0ff */
[C---:B------:R-:W-:Y:S01]  /*1830*/  IADD3 R10, P1, PT, R215.reuse, UR14, RZ ;  /* 0x0000000ed70a7c10 */ /* 0x040fe2000ff3e0ff */
[----:B------:R-:W3:Y:S01]  /*1840*/  LDCU.64 UR14, c[0x0][0x390] ;  /* 0x00007200ff0e77ac */ /* 0x000ee20008000a00 */
[----:B------:R-:W-:-:S02]  /*1850*/  IADD3 R16, P0, PT, R215, UR16, RZ ;  /* 0x00000010d7107c10 */ /* 0x000fc4000ff1e0ff */
[----:B------:R-:W-:Y:S01]  /*1860*/  LOP3.LUT R3, R242, 0x1e00, RZ, 0xc0, !PT ;  /* 0x00001e00f2037812 */ /* 0x000fe200078ec0ff */
[----:B------:R-:W-:Y:S01]  /*1870*/  IMAD.X R11, RZ, RZ, UR13, P1 ;  /* 0x0000000dff0b7e24 */ /* 0x000fe200088e06ff */
[----:B------:R-:W-:Y:S01]  /*1880*/  LOP3.LUT R238, R5, 0x38, R216, 0x78, !PT ;  /* 0x0000003805ee7812 */ /* 0x000fe200078e78d8 */
[----:B------:R-:W-:Y:S01]  /*1890*/  IMAD.X R17, RZ, RZ, UR12, P0 ;  /* 0x0000000cff117e24 */ /* 0x000fe200080e06ff */
[C---:B------:R-:W-:Y:S01]  /*18a0*/  IADD3 R14, P0, PT, R215.reuse, UR32, RZ ;  /* 0x00000020d70e7c10 */ /* 0x040fe2000ff1e0ff */
[----:B------:R-:W-:Y:S01]  /*18b0*/  IMAD.WIDE.U32 R10, R2, UR10, R10 ;  /* 0x0000000a020a7c25 */ /* 0x000fe2000f8e000a */
[----:B------:R-:W-:Y:S01]  /*18c0*/  LOP3.LUT R238, R238, R3, RZ, 0xfc, !PT ;  /* 0x00000003eeee7212 */ /* 0x000fe200078efcff */
[----:B------:R-:W4:Y:S01]  /*18d0*/  LDCU.64 UR12, c[0x0][0x3c8] ;  /* 0x00007900ff0c77ac */ /* 0x000f220008000a00 */
[----:B------:R-:W5:Y:S01]  /*18e0*/  S2R R3, SR_CTAID.X ;  /* 0x0000000000037919 */ /* 0x000f620000002500 */
[C---:B------:R-:W-:Y:S01]  /*18f0*/  IMAD.WIDE.U32 R16, R2.reuse, UR8, R16 ;  /* 0x0000000802107c25 */ /* 0x040fe2000f8e0010 */
[C---:B------:R-:W-:Y:S01]  /*1900*/  LOP3.LUT R241, R215.reuse, 0x40, RZ, 0xfc, !PT ;  /* 0x00000040d7f17812 */ /* 0x040fe200078efcff */
[----:B------:R-:W3:Y:S01]  /*1910*/  LDCU.64 UR16, c[0x0][0x388] ;  /* 0x00007100ff1077ac */ /* 0x000ee20008000a00 */
[----:B------:R-:W-:Y:S01]  /*1920*/  LOP3.LUT R240, R215, 0x80, RZ, 0xfc, !PT ;  /* 0x00000080d7f07812 */ /* 0x000fe200078efcff */
[----:B-1----:R-:W-:Y:S01]  /*1930*/  IMAD R13, R7, UR4, RZ ;  /* 0x00000004070d7c24 */ /* 0x002fe2000f8e02ff */
[----:B------:R-:W-:Y:S01]  /*1940*/  LOP3.LUT R239, R215, 0xc0, RZ, 0xfc, !PT ;  /* 0x000000c0d7ef7812 */ /* 0x000fe200078efcff */
[----:B------:R-:W-:-:S02]  /*1950*/  IMAD R11, R2, UR11, R11 ;  /* 0x0000000b020b7c24 */ /* 0x000fc4000f8e020b */
[----:B------:R-:W-:Y:S02]  /*1960*/  IMAD R7, R7, UR6, RZ ;  /* 0x0000000607077c24 */ /* 0x000fe4000f8e02ff */
[----:B------:R-:W-:Y:S02]  /*1970*/  IMAD R17, R2, UR9, R17 ;  /* 0x0000000902117c24 */ /* 0x000fe4000f8e0211 */
[C---:B------:R-:W-:Y:S01]  /*1980*/  IMAD R13, R4.reuse, UR5, R13 ;  /* 0x00000005040d7c24 */ /* 0x040fe2000f8e020d */
[----:B------:R-:W-:Y:S01]  /*1990*/  UMOV UR5, 0x400 ;  /* 0x0000040000057882 */ /* 0x000fe20000000000 */
[C---:B------:R-:W-:Y:S01]  /*19a0*/  IMAD.WIDE.U32 R10, R4.reuse, UR4, R10 ;  /* 0x00000004040a7c25 */ /* 0x040fe2000f8e000a */
[----:B------:R-:W-:Y:S02]  /*19b0*/  UIADD3 UR4, UPT, UPT, UR21, -0x1, URZ ;  /* 0xffffffff15047890 */ /* 0x000fe4000fffe0ff */
[----:B--2---:R-:W-:Y:S01]  /*19c0*/  ULEA UR5, UR33, UR5, 0x18 ;  /* 0x0000000521057291 */ /* 0x004fe2000f8ec0ff */
[----:B------:R-:W-:-:S02]  /*19d0*/  IMAD R7, R4, UR7, R7 ;  /* 0x0000000704077c24 */ /* 0x000fc4000f8e0207 */
[----:B------:R-:W-:Y:S01]  /*19e0*/  IMAD.WIDE.U32 R4, R4, UR6, R16 ;  /* 0x0000000604047c25 */ /* 0x000fe2000f8e0010 */
[----:B---3--:R-:W-:Y:S02]  /*19f0*/  LEA R237, P1, R10, UR16, 0x1 ;  /* 0x000000100aed7c11 */ /* 0x008fe4000f8208ff */
[----:B------:R-:W-:Y:S01]  /*1a00*/  LEA R238, R238, UR5, 0x1 ;  /* 0x00000005eeee7c11 */ /* 0x000fe2000f8e08ff */
[----:B------:R-:W-:Y:S01]  /*1a10*/  IMAD.X R15, RZ, RZ, UR31, P0 ;  /* 0x0000001fff0f7e24 */ /* 0x000fe200080e06ff */
[----:B------:R-:W-:Y:S01]  /*1a20*/  LEA R235, P0, R4, UR14, 0x1 ;  /* 0x0000000e04eb7c11 */ /* 0x000fe2000f8008ff */
[----:B------:R-:W-:Y:S01]  /*1a30*/  UIADD3 UR14, UPT, UPT, -UR27, UR20, URZ ;  /* 0x000000141b0e7290 */ /* 0x000fe2000fffe1ff */
[----:B------:R-:W-:Y:S02]  /*1a40*/  IMAD.IADD R234, R5, 0x1, R7 ;  /* 0x0000000105ea7824 */ /* 0x000fe400078e0207 */
[----:B----4-:R-:W-:Y:S02]  /*1a50*/  IMAD.U32 R8, RZ, RZ, UR12 ;  /* 0x0000000cff087e24 */ /* 0x010fe4000f8e00ff */
[----:B------:R-:W-:Y:S01]  /*1a60*/  IMAD.IADD R236, R11, 0x1, R13 ;  /* 0x000000010bec7824 */ /* 0x000fe200078e020d */
[----:B------:R-:W-:Y:S01]  /*1a70*/  ISETP.GE.AND P3, PT, R2, UR14, PT ;  /* 0x0000000e02007c0c */ /* 0x000fe2000bf66270 */
[----:B------:R-:W-:Y:S01]  /*1a80*/  IMAD.WIDE.U32 R8, R8, UR26, R14 ;  /* 0x0000001a08087c25 */ /* 0x000fe2000f8e000e */
[----:B------:R-:W-:Y:S01]  /*1a90*/  LEA.HI.X R234, R4, UR15, R234, 0x1, P0 ;  /* 0x0000000f04ea7c11 */ /* 0x000fe200080f0cea */
[----:B------:R-:W-:Y:S01]  /*1aa0*/  UIMAD UR15, UR4, -0x40, UR30 ;  /* 0xffffffc0040f78a4 */ /* 0x000fe2000f8e021e */
[----:B-----5:R-:W-:Y:S01]  /*1ab0*/  LEA R5, P2, R3, R2, 0x6 ;  /* 0x0000000203057211 */ /* 0x020fe200078430ff */
[----:B------:R-:W-:Y:S01]  /*1ac0*/  VIADD R4, R2, 0x20 ;  /* 0x0000002002047836 */ /* 0x000fe20000000000 */
[----:B------:R-:W-:Y:S01]  /*1ad0*/  LEA.HI.X R236, R10, UR17, R236, 0x1, P1 ;  /* 0x000000110aec7c11 */ /* 0x000fe200088f0cec */
[----:B------:R-:W-:Y:S01]  /*1ae0*/  IMAD.U32 R13, RZ, RZ, UR13 ;  /* 0x0000000dff0d7e24 */ /* 0x000fe2000f8e00ff */
[----:B------:R-:W-:-:S02]  /*1af0*/  ISETP.GE.AND P0, PT, R6, UR14, PT ;  /* 0x0000000e06007c0c */ /* 0x000fc4000bf06270 */
[----:B------:R-:W-:Y:S01]  /*1b00*/  ISETP.GE.AND P1, PT, R4, UR14, PT ;  /* 0x0000000e04007c0c */ /* 0x000fe2000bf26270 */
[----:B------:R-:W-:Y:S01]  /*1b10*/  IMAD R13, R13, UR26, R9 ;  /* 0x0000001a0d0d7c24 */ /* 0x000fe2000f8e0209 */
        /* <DEDUP_REMOVED lines=36> */
.L_x_283:
[----:B------:R-:W-:Y:S05]  /*1d60*/  BSYNC.RECONVERGENT B0 ;  /* 0x0000000000007941 */ /* 0x000fea0003800200 */
.L_x_282:
[----:B------:R-:W-:Y:S01]  /*1d70*/  USHF.L.U64.HI UR16, UR10, 0x6, UR11 ;  /* 0x000000060a107899 */ /* 0x000fe2000801020b */
[----:B------:R-:W-:Y:S01]  /*1d80*/  BSSY.RECONVERGENT B0, `(.L_x_284) ;  /* 0x0000029000007945 */ /* 0x000fe20003800200 */
[C---:B------:R-:W-:Y:S02]  /*1d90*/  ISETP.GE.AND P6, PT, R2.reuse, UR15, PT ;  /* 0x0000000f02007c0c */ /* 0x040fe4000bfc6270 */
[----:B------:R-:W-:Y:S01]  /*1da0*/  IADD3 R2, PT, PT, R2, 0x30, RZ ;  /* 0x0000003002027810 */ /* 0x000fe20007ffe0ff */
[----:B------:R-:W-:Y:S05]  /*1db0*/  @P0 BRA `(.L_x_285) ;  /* 0x0000000000940947 */ /* 0x000fea0003800000 */
        /* <DEDUP_REMOVED lines=12> */
[----:B-1----:R-:W-:Y:S01]  /*1e80*/  LEA R14, P5, R10, UR6, 0x1 ;  /* 0x000000060a0e7c11 */ /* 0x002fe2000f8a08ff */
        /* <DEDUP_REMOVED lines=24> */
.L_x_285:
[----:B------:R-:W-:Y:S05]  /*2010*/  BSYNC.RECONVERGENT B0 ;  /* 0x0000000000007941 */ /* 0x000fea0003800200 */
.L_x_284:
[----:B------:R-:W-:Y:S01]  /*2020*/  USHF.L.U32 UR17, UR10, 0x6, URZ ;  /* 0x000000060a117899 */ /* 0x000fe200080006ff */
[----:B------:R-:W-:Y:S01]  /*2030*/  BSSY.RECONVERGENT B0, `(.L_x_286) ;  /* 0x0000028000007945 */ /* 0x000fe20003800200 */
[----:B------:R-:W-:-:S03]  /*2040*/  ISETP.GE.AND P0, PT, R2, UR14, PT ;  /* 0x0000000e02007c0c */ /* 0x000fc6000bf06270 */
        /* <DEDUP_REMOVED lines=13> */
[----:B-12---:R-:W-:Y:S01]  /*2120*/  LEA R14, P5, R10, UR6, 0x1 ;  /* 0x000000060a0e7c11 */ /* 0x006fe2000f8a08ff */
        /* <DEDUP_REMOVED lines=24> */
.L_x_287:
[----:B------:R-:W-:Y:S05]  /*22b0*/  BSYNC.RECONVERGENT B0 ;  /* 0x0000000000007941 */ /* 0x000fea0003800200 */
.L_x_286:
[----:B------:R-:W-:Y:S01]  /*22c0*/  UIMAD.WIDE.U32 UR34, UR17, UR4, URZ ;  /* 0x00000004112272a5 */ /* 0x000fe2000f8e00ff */
[----:B------:R-:W-:Y:S01]  /*22d0*/  BSSY.RECONVERGENT B0, `(.L_x_288) ;  /* 0x0000027000007945 */ /* 0x000fe20003800200 */
[----:B------:R-:W-:-:S03]  /*22e0*/  ISETP.GE.AND P1, PT, R6, UR15, PT ;  /* 0x0000000f06007c0c */ /* 0x000fc6000bf26270 */
[----:B------:R-:W-:Y:S10]  /*22f0*/  @P0 BRA `(.L_x_289) ;  /* 0x0000000000900947 */ /* 0x000ff40003800000 */
        /* <DEDUP_REMOVED lines=36> */
.L_x_289:
[----:B------:R-:W-:Y:S05]  /*2540*/  BSYNC.RECONVERGENT B0 ;  /* 0x0000000000007941 */ /* 0x000fea0003800200 */
.L_x_288:
[----:B------:R-:W-:Y:S01]  /*2550*/  UIMAD UR7, UR16, UR4, URZ ;  /* 0x00000004100772a4 */ /* 0x000fe2000f8e02ff */
[----:B------:R-:W-:Y:S03]  /*2560*/  BSSY.RECONVERGENT B0, `(.L_x_290) ;  /* 0x0000021000007945 */ /* 0x000fe60003800200 */
[----:B------:R-:W-:Y:S01]  /*2570*/  UIADD3 UR7, UPT, UPT, UR35, UR7, URZ ;  /* 0x0000000723077290 */ /* 0x000fe2000fffe0ff */
[----:B------:R-:W-:Y:S11]  /*2580*/  @P6 BRA `(.L_x_291) ;  /* 0x0000000000786947 */ /* 0x000ff60003800000 */
[----:B------:R-:W5:Y:S01]  /*2590*/  LDCU UR6, c[0x0][0x440] ;  /* 0x00008800ff0677ac */ /* 0x000f620008000800 */
[----:B------:R-:W-:Y:S02]  /*25a0*/  IMAD.U32 R8, RZ, RZ, UR34 ;  /* 0x00000022ff087e24 */ /* 0x000fe4000f8e00ff */
[----:B------:R-:W-:Y:S02]  /*25b0*/  IMAD.U32 R3, RZ, RZ, UR7 ;  /* 0x00000007ff037e24 */ /* 0x000fe4000f8e00ff */
[----:B------:R-:W-:Y:S01]  /*25c0*/  IMAD.U32 R9, RZ, RZ, UR35 ;  /* 0x00000023ff097e24 */ /* 0x000fe2000f8e00ff */
[----:B----4-:R-:W-:-:S04]  /*25d0*/  LEA R10, P5, R8, R237, 0x1 ;  /* 0x000000ed080a7211 */ /* 0x010fc800078a08ff */
        /* <DEDUP_REMOVED lines=25> */
.L_x_291:
[----:B------:R-:W-:Y:S05]  /*2770*/  BSYNC.RECONVERGENT B0 ;  /* 0x0000000000007941 */ /* 0x000fea0003800200 */
.L_x_290:
        /* <DEDUP_REMOVED lines=36> */
.L_x_293:
[----:B------:R-:W-:Y:S05]  /*29c0*/  BSYNC.RECONVERGENT B0 ;  /* 0x0000000000007941 */ /* 0x000fea0003800200 */
.L_x_292:
        /* <DEDUP_REMOVED lines=12> */
[----:B-1----:R-:W-:Y:S02]  /*2a90*/  LEA R8, P4, R0, R237, 0x1 ;  /* 0x000000ed00087211 */ /* 0x002fe400078808ff */
        /* <DEDUP_REMOVED lines=23> */
.L_x_295:
[----:B------:R-:W-:Y:S05]  /*2c10*/  BSYNC.RECONVERGENT B0 ;  /* 0x0000000000007941 */ /* 0x000fea0003800200 */
.L_x_294:
        /* <DEDUP_REMOVED lines=13> */
[----:B----4-:R-:W-:Y:S02]  /*2cf0*/  LEA R10, P4, R8, R237, 0x1 ;  /* 0x000000ed080a7211 */ /* 0x010fe400078808ff */
        /* <DEDUP_REMOVED lines=23> */
.L_x_297:
[----:B------:R-:W-:Y:S05]  /*2e70*/  BSYNC.RECONVERGENT B0 ;  /* 0x0000000000007941 */ /* 0x000fea0003800200 */
.L_x_296:
[----:B------:R-:W5:Y:S01]  /*2e80*/  LDCU.64 UR12, c[0x0][0x538] ;  /* 0x0000a700ff0c77ac */ /* 0x000f620008000a00 */
[----:B------:R-:W0:Y:S01]  /*2e90*/  LDGDEPBAR ;  /* 0x00000000000079af */ /* 0x000e220000000000 */
[----:B-----5:R-:W-:-:S04]  /*2ea0*/  UISETP.NE.U32.AND UP1, UPT, UR12, URZ, UPT ;  /* 0x000000ff0c00728c */ /* 0x020fc8000bf25070 */
[----:B------:R-:W-:Y:S01]  /*2eb0*/  UISETP.NE.AND.EX UP1, UPT, UR13, URZ, UPT, UP1 ;  /* 0x000000ff0d00728c */ /* 0x000fe2000bf25310 */
[----:B------:R-:W-:Y:S01]  /*2ec0*/  IMAD.SHL.U32 R217, R216, 0x20, RZ ;  /* 0x00000020d8d97824 */ /* 0x000fe200078e00ff */
[----:B------:R-:W-:Y:S01]  /*2ed0*/  SHF.R.U32.HI R219, RZ, 0x1, R216 ;  /* 0x00000001ffdb7819 */ /* 0x000fe200000116d8 */
        /* <DEDUP_REMOVED lines=10> */
[----:B-1----:R-:W-:-:S04]  /*2f80*/  IMAD.U32 R8, RZ, RZ, UR12 ;  /* 0x0000000cff087e24 */ /* 0x002fc8000f8e00ff */
[----:B------:R-:W-:-:S05]  /*2f90*/  IMAD.U32 R9, RZ, RZ, UR13 ;  /* 0x0000000dff097e24 */ /* 0x000fca000f8e00ff */
[----:B------:R1:W2:Y:S01]  /*2fa0*/  @P0 LDG.E R3, desc[UR28][R8.64] ;  /* 0x0000001c08030981 */ /* 0x0002a2000c1e1900 */
[----:B-----5:R-:W2:Y:S01]  /*2fb0*/  @P0 MUFU.RCP R0, UR6 ;  /* 0x0000000600000d08 */ /* 0x020ea20008001000 */
[----:B------:R-:W-:Y:S01]  /*2fc0*/  USHF.L.U32 UR34, UR8, 0x6, URZ ;  /* 0x0000000608227899 */ /* 0x000fe200080006ff */
[----:B------:R-:W-:Y:S01]  /*2fd0*/  LOP3.LUT R217, R217, 0x7c00, RZ, 0xc0, !PT ;  /* 0x00007c00d9d97812 */ /* 0x000fe200078ec0ff */
[----:B------:R-:W-:Y:S01]  /*2fe0*/  USHF.L.U64.HI UR13, UR8, 0x6, UR9 ;  /* 0x00000006080d7899 */ /* 0x000fe20008010209 */
[----:B------:R-:W-:Y:S01]  /*2ff0*/  BSSY.RECONVERGENT B0, `(.L_x_298) ;  /* 0x0000033000007945 */ /* 0x000fe20003800200 */
[----:B------:R-:W-:Y:S02]  /*3000*/  UIMAD.WIDE.U32 UR34, UR34, UR4, URZ ;  /* 0x00000004222272a5 */ /* 0x000fe4000f8e00ff */
[----:B------:R-:W-:Y:S01]  /*3010*/  UIMAD UR13, UR13, UR4, URZ ;  /* 0x000000040d0d72a4 */ /* 0x000fe2000f8e02ff */
[----:B------:R-:W-:-:S03]  /*3020*/  UMOV UR6, URZ ;  /* 0x000000ff00067c82 */ /* 0x000fc60008000000 */
[----:B------:R-:W-:Y:S01]  /*3030*/  UIADD3 UR13, UPT, UPT, UR35, UR13, URZ ;  /* 0x0000000d230d7290 */ /* 0x000fe2000fffe0ff */
[----:B-1----:R-:W-:Y:S01]  /*3040*/  LOP3.LUT R8, R219, 0x8, RZ, 0xc0, !PT ;  /* 0x00000008db087812 */ /* 0x002fe200078ec0ff */
[----:B------:R-:W-:Y:S01]  /*3050*/  BAR.SYNC.DEFER_BLOCKING 0x0 ;  /* 0x0000000000007b1d */ /* 0x000fe20000010000 */
[----:B--2---:R-:W-:Y:S01]  /*3060*/  @P0 FMUL.FTZ R0, R3, R0 ;  /* 0x0000000003000220 */ /* 0x004fe20000410000 */
[----:B------:R-:W-:-:S04]  /*3070*/  LOP3.LUT R3, R219, 0x1f0, RZ, 0xc0, !PT ;  /* 0x000001f0db037812 */ /* 0x000fc800078ec0ff */
[----:B------:R-:W-:Y:S01]  /*3080*/  @P0 R2UR UR7, R0 ;  /* 0x00000000000702ca */ /* 0x000fe200000e0000 */
[----:B------:R-:W-:-:S05]  /*3090*/  IMAD.SHL.U32 R0, R216, 0x40, RZ ;  /* 0x00000040d8007824 */ /* 0x000fca00078e00ff */
[--C-:B------:R-:W-:Y:S02]  /*30a0*/  LOP3.LUT R7, R215, 0x1c0, R0.reuse, 0xf8, !PT ;  /* 0x000001c0d7077812 */ /* 0x100fe400078ef800 */
[----:B------:R-:W-:Y:S02]  /*30b0*/  LOP3.LUT R166, R217, 0x200, R0, 0xf8, !PT ;  /* 0x00000200d9a67812 */ /* 0x000fe400078ef800 */
[----:B------:R-:W-:-:S03]  /*30c0*/  LOP3.LUT R167, R7, R8, RZ, 0x3c, !PT ;  /* 0x0000000807a77212 */ /* 0x000fc600078e3cff */
[----:B------:R-:W-:Y:S01]  /*30d0*/  @UP1 UMOV UR6, UR7 ;  /* 0x0000000700061c82 */ /* 0x000fe20008000000 */
[----:B------:R-:W-:Y:S05]  /*30e0*/  @P6 BRA `(.L_x_299) ;  /* 0x00000000007c6947 */ /* 0x000fea0003800000 */
[----:B------:R-:W1:Y:S01]  /*30f0*/  LDCU UR7, c[0x0][0x440] ;  /* 0x00008800ff0777ac */ /* 0x000e620008000800 */
[----:B------:R-:W-:Y:S02]  /*3100*/  IMAD.U32 R8, RZ, RZ, UR34 ;  /* 0x00000022ff087e24 */ /* 0x000fe4000f8e00ff */
[----:B------:R-:W-:Y:S02]  /*3110*/  IMAD.U32 R5, RZ, RZ, UR13 ;  /* 0x0000000dff057e24 */ /* 0x000fe4000f8e00ff */
[----:B------:R-:W-:Y:S01]  /*3120*/  IMAD.U32 R9, RZ, RZ, UR35 ;  /* 0x00000023ff097e24 */ /* 0x000fe2000f8e00ff */
[----:B----4-:R-:W-:-:S04]  /*3130*/  LEA R10, P4, R8, R235, 0x1 ;  /* 0x000000eb080a7211 */ /* 0x010fc800078808ff */
[----:B------:R-:W-:Y:S02]  /*3140*/  LEA.HI.X R11, R8, R234, R5, 0x1, P4 ;  /* 0x000000ea080b7211 */ /* 0x000fe400020f0c05 */
[----:B-1----:R-:W-:Y:S02]  /*3150*/  ISETP.GE.AND P3, PT, R215, UR7, PT ;  /* 0x00000007d7007c0c */ /* 0x002fe4000bf66270 */
        /* <DEDUP_REMOVED lines=24> */
.L_x_299:
[----:B------:R2:W-:Y:S04]  /*32e0*/  STS.128 [R238+0x10000], RZ ;  /* 0x010000ffee007388 */ /* 0x0005e80000000c00 */
[----:B------:R2:W-:Y:S04]  /*32f0*/  STS.128 [R238+0x12000], RZ ;  /* 0x012000ffee007388 */ /* 0x0005e80000000c00 */
[----:B------:R2:W-:Y:S04]  /*3300*/  STS.128 [R238+0x14000], RZ ;  /* 0x014000ffee007388 */ /* 0x0005e80000000c00 */
[----:B------:R2:W-:Y:S02]  /*3310*/  STS.128 [R238+0x16000], RZ ;  /* 0x016000ffee007388 */ /* 0x0005e40000000c00 */
.L_x_300:
[----:B------:R-:W-:Y:S05]  /*3320*/  BSYNC.RECONVERGENT B0 ;  /* 0x0000000000007941 */ /* 0x000fea0003800200 */
.L_x_298:
        /* <DEDUP_REMOVED lines=46> */
.L_x_302:
[----:B------:R-:W-:Y:S05]  /*3610*/  BSYNC.RECONVERGENT B0 ;  /* 0x0000000000007941 */ /* 0x000fea0003800200 */
.L_x_301:
        /* <DEDUP_REMOVED lines=39> */
.L_x_304:
[----:B------:R-:W-:Y:S05]  /*3890*/  BSYNC.RECONVERGENT B0 ;  /* 0x0000000000007941 */ /* 0x000fea0003800200 */
.L_x_303:
        /* <DEDUP_REMOVED lines=41> */
.L_x_306:
[----:B------:R-:W-:Y:S05]  /*3b30*/  BSYNC.RECONVERGENT B0 ;  /* 0x0000000000007941 */ /* 0x000fea0003800200 */
.L_x_305:
[----:B------:R-:W-:Y:S01]  /*3b40*/  LDSM.16.M88.4 R40, [R92] ;  /* 0x000000005c28783b */ /* 0x000fe20000000200 */
[----:B------:R-:W-:Y:S01]  /*3b50*/  IMAD.MOV.U32 R84, RZ, RZ, 0x20 ;  /* 0x00000020ff547424 */ /* 0x000fe200078e00ff */
[C---:B------:R-:W-:Y:S01]  /*3b60*/  LOP3.LUT P0, R2, R216.reuse, 0x2, RZ, 0xc0, !PT ;  /* 0x00000002d8027812 */ /* 0x040fe2000780c0ff */
[----:B------:R-:W-:Y:S01]  /*3b70*/  VIADD R209, R91, UR5 ;  /* 0x000000055bd17c36 */ /* 0x000fe20008000000 */
[----:B---3--:R-:W3:Y:S01]  /*3b80*/  LDSM.16.M88.4 R12, [R91+UR5+0x8000] ;  /* 0x008000055b0c783b */ /* 0x008ee20008000200 */
[----:B------:R-:W-:Y:S01]  /*3b90*/  LOP3.LUT R8, R216, 0x4, RZ, 0xc0, !PT ;  /* 0x00000004d8087812 */ /* 0x000fe200078ec0ff */
[----:B------:R-:W-:Y:S01]  /*3ba0*/  IMAD.MOV.U32 R165, RZ, RZ, 0x40 ;  /* 0x00000040ffa57424 */ /* 0x000fe200078e00ff */
[----:B------:R-:W-:Y:S01]  /*3bb0*/  SEL R84, R84, 0xffffffe0, !P0 ;  /* 0xffffffe054547807 */ /* 0x000fe20004000000 */
[----:B------:R-:W5:Y:S01]  /*3bc0*/  LDSM.16.M88.4 R56, [R91+UR5+0x8800] ;  /* 0x008800055b38783b */ /* 0x000f620008000200 */
[----:B------:R-:W-:Y:S01]  /*3bd0*/  ISETP.NE.AND P5, PT, R8, RZ, PT ;  /* 0x000000ff0800720c */ /* 0x000fe20003fa5270 */
[----:B------:R-:W-:Y:S01]  /*3be0*/  IMAD.SHL.U32 R206, R216, 0x2, RZ ;  /* 0x00000002d8ce7824 */ /* 0x000fe200078e00ff */
[----:B------:R-:W-:Y:S01]  /*3bf0*/  UIADD3 UR23, UPT, UPT, UR30, UR23, -UR20 ;  /* 0x000000171e177290 */ /* 0x000fe2000fffe814 */
[----:B------:R-:W2:Y:S01]  /*3c00*/  LDSM.16.M88.4 R48, [R91+UR5+0x9000] ;  /* 0x009000055b30783b */ /* 0x000ea20008000200 */
[--C-:B------:R-:W-:Y:S01]  /*3c10*/  IMAD.IADD R90, R92, 0x1, R84.reuse ;  /* 0x000000015c5a7824 */ /* 0x100fe200078e0254 */
[----:B------:R-:W-:Y:S01]  /*3c20*/  SEL R165, R165, 0xffffffc0, !P5 ;  /* 0xffffffc0a5a57807 */ /* 0x000fe20006800000 */
[----:B------:R-:W-:Y:S01]  /*3c30*/  IMAD.IADD R86, R209, 0x1, R84 ;  /* 0x00000001d1567824 */ /* 0x000fe200078e0254 */
[----:B-1----:R-:W1:Y:S01]  /*3c40*/  LDSM.16.M88.4 R4, [R91+UR5+0x9800] ;  /* 0x009800055b04783b */ /* 0x002e620008000200 */
[----:B------:R-:W-:Y:S01]  /*3c50*/  LOP3.LUT R208, R206, 0x6, RZ, 0xc0, !PT ;  /* 0x00000006ced07812 */ /* 0x000fe200078ec0ff */
[----:B------:R-:W-:Y:S01]  /*3c60*/  IMAD.U32 R231, RZ, RZ, UR30 ;  /* 0x0000001effe77e24 */ /* 0x000fe2000f8e00ff */
[----:B------:R-:W-:Y:S01]  /*3c70*/  UISETP.GT.U32.AND UP0, UPT, UR4, UR18, UPT ;  /* 0x000000120400728c */ /* 0x000fe2000bf04070 */
[----:B------:R-:W-:Y:S01]  /*3c80*/  LDSM.16.M88.4 R24, [R90] ;  /* 0x000000005a18783b */ /* 0x000fe20000000200 */
[----:B------:R-:W-:-:S02]  /*3c90*/  IMAD.IADD R89, R92, 0x1, R165 ;  /* 0x000000015c597824 */ /* 0x000fc400078e02a5 */
[----:B------:R-:W-:Y:S01]  /*3ca0*/  IMAD.IADD R87, R209, 0x1, R165 ;  /* 0x00000001d1577824 */ /* 0x000fe200078e02a5 */
[----:B------:R-:W1:Y:S01]  /*3cb0*/  LDSM.16.M88.4 R28, [R86+0x8000] ;  /* 0x00800000561c783b */ /* 0x000e620000000200 */
[C---:B------:R-:W-:Y:S02]  /*3cc0*/  IMAD.IADD R88, R84.reuse, 0x1, R89 ;  /* 0x0000000154587824 */ /* 0x040fe400078e0259 */
[----:B------:R-:W-:Y:S01]  /*3cd0*/  IMAD.IADD R85, R84, 0x1, R87 ;  /* 0x0000000154557824 */ /* 0x000fe200078e0257 */
[----:B------:R-:W1:Y:S04]  /*3ce0*/  LDSM.16.M88.4 R20, [R86+0x8800] ;  /* 0x008800005614783b */ /* 0x000e680000000200 */
[----:B------:R-:W1:Y:S04]  /*3cf0*/  LDSM.16.M88.4 R64, [R86+0x9000] ;  /* 0x009000005640783b */ /* 0x000e680000000200 */
[----:B------:R-:W1:Y:S04]  /*3d00*/  LDSM.16.M88.4 R36, [R86+0x9800] ;  /* 0x009800005624783b */ /* 0x000e680000000200 */
[----:B----4-:R-:W-:Y:S01]  /*3d10*/  LDSM.16.M88.4 R8, [R89] ;  /* 0x000000005908783b */ /* 0x010fe20000000200 */
[C---:B---3--:R-:W-:Y:S03]  /*3d20*/  HMMA.16816.F32.BF16 R16, R40.reuse, R12, RZ ;  /* 0x0000000c2810723c */ /* 0x048fe600000418ff */
[----:B------:R-:W-:Y:S04]  /*3d30*/  LDSM.16.M88.4 R32, [R87+0x8800] ;  /* 0x008800005720783b */ /* 0x000fe80000000200 */
[----:B------:R-:W-:Y:S01]  /*3d40*/  LDSM.16.M88.4 R76, [R90+0x2000] ;  /* 0x002000005a4c783b */ /* 0x000fe20000000200 */
[C---:B-----5:R-:W-:Y:S03]  /*3d50*/  HMMA.16816.F32.BF16 R60, R40.reuse, R56, RZ ;  /* 0x00000038283c723c */ /* 0x060fe600000418ff */
[----:B------:R-:W-:Y:S04]  /*3d60*/  LDSM.16.M88.4 R80, [R86+0xb800] ;  /* 0x00b800005650783b */ /* 0x000fe80000000200 */
[----:B------:R-:W-:Y:S01]  /*3d70*/  LDSM.16.M88.4 R68, [R87+0xa000] ;  /* 0x00a000005744783b */ /* 0x000fe20000000200 */
[C---:B--2---:R-:W-:Y:S03]  /*3d80*/  HMMA.16816.F32.BF16 R52, R40.reuse, R48, RZ ;  /* 0x000000302834723c */ /* 0x044fe600000418ff */
[----:B------:R-:W-:Y:S04]  /*3d90*/  LDSM.16.M88.4 R72, [R87+0xb800] ;  /* 0x00b800005748783b */ /* 0x000fe80000000200 */
[----:B------:R-:W0:Y:S01]  /*3da0*/  LDGDEPBAR ;  /* 0x00000000000079af */ /* 0x000e220000000000 */
[C---:B------:R-:W-:Y:S08]  /*3db0*/  HMMA.16816.F32.BF16 R12, R40.reuse, R14, RZ ;  /* 0x0000000e280c723c */ /* 0x040ff000000418ff */
[C---:B------:R-:W-:Y:S08]  /*3dc0*/  HMMA.16816.F32.BF16 R56, R40.reuse, R58, RZ ;  /* 0x0000003a2838723c */ /* 0x040ff000000418ff */
[C---:B------:R-:W-:Y:S08]  /*3dd0*/  HMMA.16816.F32.BF16 R48, R40.reuse, R50, RZ ;  /* 0x000000322830723c */ /* 0x040ff000000418ff */
[C---:B-1----:R-:W-:Y:S08]  /*3de0*/  HMMA.16816.F32.BF16 R44, R40.reuse, R4, RZ ;  /* 0x00000004282c723c */ /* 0x042ff000000418ff */
[----:B------:R-:W-:Y:S01]  /*3df0*/  HMMA.16816.F32.BF16 R40, R40, R6, RZ ;  /* 0x000000062828723c */ /* 0x000fe200000418ff */
[----:B------:R-:W1:Y:S07]  /*3e00*/  LDSM.16.M88.4 R4, [R87+0x8000] ;  /* 0x008000005704783b */ /* 0x000e6e0000000200 */
[C---:B------:R-:W-:Y:S08]  /*3e10*/  HMMA.16816.F32.BF16 R16, R24.reuse, R28, R16 ;  /* 0x0000001c1810723c */ /* 0x040ff00000041810 */
[C---:B------:R-:W-:Y:S01]  /*3e20*/  HMMA.16816.F32.BF16 R12, R24.reuse, R30, R12 ;  /* 0x0000001e180c723c */ /* 0x040fe2000004180c */
[----:B------:R-:W2:Y:S07]  /*3e30*/  LDSM.16.M88.4 R28, [R87+0x9000] ;  /* 0x00900000571c783b */ /* 0x000eae0000000200 */
[C---:B------:R-:W-:Y:S08]  /*3e40*/  HMMA.16816.F32.BF16 R60, R24.reuse, R20, R60 ;  /* 0x00000014183c723c */ /* 0x040ff0000004183c */
[C---:B------:R-:W-:Y:S01]  /*3e50*/  HMMA.16816.F32.BF16 R56, R24.reuse, R22, R56 ;  /* 0x000000161838723c */ /* 0x040fe20000041838 */
[----:B------:R-:W3:Y:S07]  /*3e60*/  LDSM.16.M88.4 R20, [R87+0x9800] ;  /* 0x009800005714783b */ /* 0x000eee0000000200 */
[C---:B------:R-:W-:Y:S08]  /*3e70*/  HMMA.16816.F32.BF16 R52, R24.reuse, R64, R52 ;  /* 0x000000401834723c */ /* 0x040ff00000041834 */
[C---:B------:R-:W-:Y:S01]  /*3e80*/  HMMA.16816.F32.BF16 R48, R24.reuse, R66, R48 ;  /* 0x000000421830723c */ /* 0x040fe20000041830 */
[----:B------:R-:W-:Y:S07]  /*3e90*/  LDSM.16.M88.4 R64, [R89+0x2000] ;  /* 0x002000005940783b */ /* 0x000fee0000000200 */
[C---:B------:R-:W-:Y:S08]  /*3ea0*/  HMMA.16816.F32.BF16 R44, R24.reuse, R36, R44 ;  /* 0x00000024182c723c */ /* 0x040ff0000004182c */
[----:B------:R-:W-:Y:S01]  /*3eb0*/  HMMA.16816.F32.BF16 R40, R24, R38, R40 ;  /* 0x000000261828723c */ /* 0x000fe20000041828 */
[----:B------:R-:W-:Y:S04]  /*3ec0*/  LDSM.16.M88.4 R24, [R88] ;  /* 0x000000005818783b */ /* 0x000fe80000000200 */
[----:B------:R-:W-:Y:S03]  /*3ed0*/  LDSM.16.M88.4 R36, [R85+0x8800] ;  /* 0x008800005524783b */ /* 0x000fe60000000200 */
        /* <DEDUP_REMOVED lines=8> */
[----:B------:R-:W2:Y:S07]  /*3f60*/  LDSM.16.M88.4 R28, [R85+0x9800] ;  /* 0x00980000551c783b */ /* 0x000eae0000000200 */
[C---:B---3--:R-:W-:Y:S08]  /*3f70*/  HMMA.16816.F32.BF16 R44, R8.reuse, R20, R44 ;  /* 0x00000014082c723c */ /* 0x048ff0000004182c */
[----:B------:R-:W-:Y:S01]  /*3f80*/  HMMA.16816.F32.BF16 R40, R8, R22, R40 ;  /* 0x000000160828723c */ /* 0x000fe20000041828 */
[----:B------:R-:W-:Y:S04]  /*3f90*/  LDSM.16.M88.4 R8, [R92+0x2000] ;  /* 0x002000005c08783b */ /* 0x000fe80000000200 */
[----:B------:R-:W3:Y:S03]  /*3fa0*/  LDSM.16.M88.4 R20, [R91+UR5+0xa000] ;  /* 0x00a000055b14783b */ /* 0x000ee60008000200 */
[C---:B-1----:R-:W-:Y:S08]  /*3fb0*/  HMMA.16816.F32.BF16 R16, R24.reuse, R4, R16 ;  /* 0x000000041810723c */ /* 0x042ff00000041810 */
[C---:B------:R-:W-:Y:S01]  /*3fc0*/  HMMA.16816.F32.BF16 R12, R24.reuse, R6, R12 ;  /* 0x00000006180c723c */ /* 0x040fe2000004180c */
[----:B------:R-:W1:Y:S07]  /*3fd0*/  LDSM.16.M88.4 R4, [R91+UR5+0xa800] ;  /* 0x00a800055b04783b */ /* 0x000e6e0008000200 */
[C---:B----4-:R-:W-:Y:S08]  /*3fe0*/  HMMA.16816.F32.BF16 R52, R24.reuse, R32, R52 ;  /* 0x000000201834723c */ /* 0x050ff00000041834 */
[C---:B------:R-:W-:Y:S01]  /*3ff0*/  HMMA.16816.F32.BF16 R48, R24.reuse, R34, R48 ;  /* 0x000000221830723c */ /* 0x040fe20000041830 */
[----:B------:R-:W4:Y:S07]  /*4000*/  LDSM.16.M88.4 R32, [R91+UR5+0xb000] ;  /* 0x00b000055b20783b */ /* 0x000f2e0008000200 */
[C---:B--2---:R-:W-:Y:S08]  /*4010*/  HMMA.16816.F32.BF16 R44, R24.reuse, R28, R44 ;  /* 0x0000001c182c723c */ /* 0x044ff0000004182c */
[C---:B------:R-:W-:Y:S01]  /*4020*/  HMMA.16816.F32.BF16 R40, R24.reuse, R30, R40 ;  /* 0x0000001e1828723c */ /* 0x040fe20000041828 */
[----:B------:R-:W2:Y:S07]  /*4030*/  LDSM.16.M88.4 R28, [R91+UR5+0xb800] ;  /* 0x00b800055b1c783b */ /* 0x000eae0008000200 */
[C---:B------:R-:W-:Y:S08]  /*4040*/  HMMA.16816.F32.BF16 R60, R24.reuse, R36, R60 ;  /* 0x00000024183c723c */ /* 0x040ff0000004183c */
[----:B------:R-:W-:Y:S01]  /*4050*/  HMMA.16816.F32.BF16 R56, R24, R38, R56 ;  /* 0x000000261838723c */ /* 0x000fe20000041838 */
[----:B------:R-:W-:Y:S04]  /*4060*/  LDSM.16.M88.4 R24, [R86+0xa000] ;  /* 0x00a000005618783b */ /* 0x000fe80000000200 */
[----:B------:R-:W-:Y:S03]  /*4070*/  LDSM.16.M88.4 R36, [R85+0xa000] ;  /* 0x00a000005524783b */ /* 0x000fe60000000200 */
[C---:B---3--:R-:W-:Y:S08]  /*4080*/  HMMA.16816.F32.BF16 R16, R8.reuse, R20, R16 ;  /* 0x000000140810723c */ /* 0x048ff00000041810 */
[C---:B------:R-:W-:Y:S01]  /*4090*/  HMMA.16816.F32.BF16 R12, R8.reuse, R22, R12 ;  /* 0x00000016080c723c */ /* 0x040fe2000004180c */
[----:B------:R-:W3:Y:S07]  /*40a0*/  LDSM.16.M88.4 R20, [R86+0xa800] ;  /* 0x00a800005614783b */ /* 0x000eee0000000200 */
[C---:B-1----:R-:W-:Y:S08]  /*40b0*/  HMMA.16816.F32.BF16 R60, R8.reuse, R4, R60 ;  /* 0x00000004083c723c */ /* 0x042ff0000004183c */
[C---:B------:R-:W-:Y:S01]  /*40c0*/  HMMA.16816.F32.BF16 R56, R8.reuse, R6, R56 ;  /* 0x000000060838723c */ /* 0x040fe20000041838 */
[----:B------:R-:W1:Y:S07]  /*40d0*/  LDSM.16.M88.4 R4, [R86+0xb000] ;  /* 0x00b000005604783b */ /* 0x000e6e0000000200 */
[C---:B----4-:R-:W-:Y:S08]  /*40e0*/  HMMA.16816.F32.BF16 R52, R8.reuse, R32, R52 ;  /* 0x000000200834723c */ /* 0x050ff00000041834 */
[C---:B------:R-:W-:Y:S01]  /*40f0*/  HMMA.16816.F32.BF16 R48, R8.reuse, R34, R48 ;  /* 0x000000220830723c */ /* 0x040fe20000041830 */
[----:B------:R-:W4:Y:S07]  /*4100*/  LDSM.16.M88.4 R32, [R87+0xa800] ;  /* 0x00a800005720783b */ /* 0x000f2e0000000200 */
[C---:B--2---:R-:W-:Y:S08]  /*4110*/  HMMA.16816.F32.BF16 R44, R8.reuse, R28, R44 ;  /* 0x0000001c082c723c */ /* 0x044ff0000004182c */
[----:B------:R-:W-:Y:S01]  /*4120*/  HMMA.16816.F32.BF16 R40, R8, R30, R40 ;  /* 0x0000001e0828723c */ /* 0x000fe20000041828 */
[----:B------:R-:W2:Y:S04]  /*4130*/  LDSM.16.M88.4 R8, [R87+0xb000] ;  /* 0x00b000005708783b */ /* 0x000ea80000000200 */
[----:B------:R-:W-:Y:S03]  /*4140*/  LDSM.16.M88.4 R28, [R85+0xa800] ;  /* 0x00a80000551c783b */ /* 0x000fe60000000200 */
[C---:B---3--:R-:W-:Y:S08]  /*4150*/  HMMA.16816.F32.BF16 R60, R76.reuse, R20, R60 ;  /* 0x000000144c3c723c */ /* 0x048ff0000004183c */
[C---:B------:R-:W-:Y:S01]  /*4160*/  HMMA.16816.F32.BF16 R56, R76.reuse, R22, R56 ;  /* 0x000000164c38723c */ /* 0x040fe20000041838 */
[----:B------:R-:W3:Y:S07]  /*4170*/  LDSM.16.M88.4 R20, [R88+0x2000] ;  /* 0x002000005814783b */ /* 0x000eee0000000200 */
        /* <DEDUP_REMOVED lines=8> */
[----:B------:R-:W-:Y:S04]  /*4200*/  LDSM.16.M88.4 R76, [R89+0x4000] ;  /* 0x00400000594c783b */ /* 0x000fe80000000200 */
[----:B------:R-:W-:Y:S03]  /*4210*/  LDSM.16.M88.4 R80, [R87+0xc000] ;  /* 0x00c000005750783b */ /* 0x000fe60000000200 */
[C---:B----4-:R-:W-:Y:S08]  /*4220*/  HMMA.16816.F32.BF16 R60, R64.reuse, R32, R60 ;  /* 0x00000020403c723c */ /* 0x050ff0000004183c */
[C---:B------:R-:W-:Y:S01]  /*4230*/  HMMA.16816.F32.BF16 R56, R64.reuse, R34, R56 ;  /* 0x000000224038723c */ /* 0x040fe20000041838 */
[----:B------:R-:W-:Y:S07]  /*4240*/  LDSM.16.M88.4 R32, [R92+0x4000] ;  /* 0x004000005c20783b */ /* 0x000fee0000000200 */
[C---:B--2---:R-:W-:Y:S08]  /*4250*/  HMMA.16816.F32.BF16 R52, R64.reuse, R8, R52 ;  /* 0x000000084034723c */ /* 0x044ff00000041834 */
[C---:B------:R-:W-:Y:S01]  /*4260*/  HMMA.16816.F32.BF16 R48, R64.reuse, R10, R48 ;  /* 0x0000000a4030723c */ /* 0x040fe20000041830 */
[----:B------:R-:W2:Y:S07]  /*4270*/  LDSM.16.M88.4 R8, [R91+UR5+0xc000] ;  /* 0x00c000055b08783b */ /* 0x000eae0008000200 */
[C---:B------:R-:W-:Y:S08]  /*4280*/  HMMA.16816.F32.BF16 R16, R64.reuse, R68, R16 ;  /* 0x000000444010723c */ /* 0x040ff00000041810 */
[C---:B------:R-:W-:Y:S01]  /*4290*/  HMMA.16816.F32.BF16 R12, R64.reuse, R70, R12 ;  /* 0x00000046400c723c */ /* 0x040fe2000004180c */
[----:B------:R-:W-:Y:S07]  /*42a0*/  LDSM.16.M88.4 R68, [R91+UR5+0xc800] ;  /* 0x00c800055b44783b */ /* 0x000fee0008000200 */
[C---:B------:R-:W-:Y:S08]  /*42b0*/  HMMA.16816.F32.BF16 R44, R64.reuse, R72, R44 ;  /* 0x00000048402c723c */ /* 0x040ff0000004182c */
[----:B------:R-:W-:Y:S01]  /*42c0*/  HMMA.16816.F32.BF16 R40, R64, R74, R40 ;  /* 0x0000004a4028723c */ /* 0x000fe20000041828 */
[----:B------:R-:W4:Y:S04]  /*42d0*/  LDSM.16.M88.4 R64, [R91+UR5+0xd000] ;  /* 0x00d000055b40783b */ /* 0x000f280008000200 */
[----:B------:R-:W-:Y:S03]  /*42e0*/  LDSM.16.M88.4 R72, [R87+0xc800] ;  /* 0x00c800005748783b */ /* 0x000fe60000000200 */
[C---:B---3--:R-:W-:Y:S08]  /*42f0*/  HMMA.16816.F32.BF16 R16, R20.reuse, R36, R16 ;  /* 0x000000241410723c */ /* 0x048ff00000041810 */
[C---:B------:R-:W-:Y:S01]  /*4300*/  HMMA.16816.F32.BF16 R12, R20.reuse, R38, R12 ;  /* 0x00000026140c723c */ /* 0x040fe2000004180c */
[----:B------:R-:W3:Y:S07]  /*4310*/  LDSM.16.M88.4 R36, [R91+UR5+0xd800] ;  /* 0x00d800055b24783b */ /* 0x000eee0008000200 */
[C---:B------:R-:W-:Y:S08]  /*4320*/  HMMA.16816.F32.BF16 R60, R20.reuse, R28, R60 ;  /* 0x0000001c143c723c */ /* 0x040ff0000004183c */
[C---:B------:R-:W-:Y:S01]  /*4330*/  HMMA.16816.F32.BF16 R56, R20.reuse, R30, R56 ;  /* 0x0000001e1438723c */ /* 0x040fe20000041838 */
[----:B------:R-:W-:Y:S07]  /*4340*/  LDSM.16.M88.4 R28, [R86+0xc000] ;  /* 0x00c00000561c783b */ /* 0x000fee0000000200 */
        /* <DEDUP_REMOVED lines=9> */
[----:B------:R-:W2:Y:S07]  /*43e0*/  LDSM.16.M88.4 R8, [R86+0xd800] ;  /* 0x00d800005608783b */ /* 0x000eae0000000200 */
[C---:B----4-:R-:W-:Y:S08]  /*43f0*/  HMMA.16816.F32.BF16 R52, R32.reuse, R64, R52 ;  /* 0x000000402034723c */ /* 0x050ff00000041834 */
[C---:B------:R-:W-:Y:S01]  /*4400*/  HMMA.16816.F32.BF16 R48, R32.reuse, R66, R48 ;  /* 0x000000422030723c */ /* 0x040fe20000041830 */
[----:B------:R-:W4:Y:S07]  /*4410*/  LDSM.16.M88.4 R64, [R87+0xd800] ;  /* 0x00d800005740783b */ /* 0x000f2e0000000200 */
[C---:B------:R-:W-:Y:S08]  /*4420*/  HMMA.16816.F32.BF16 R60, R32.reuse, R68, R60 ;  /* 0x00000044203c723c */ /* 0x040ff0000004183c */
[C---:B------:R-:W-:Y:S01]  /*4430*/  HMMA.16816.F32.BF16 R56, R32.reuse, R70, R56 ;  /* 0x000000462038723c */ /* 0x040fe20000041838 */
[----:B------:R-:W4:Y:S07]  /*4440*/  LDSM.16.M88.4 R68, [R87+0xd000] ;  /* 0x00d000005744783b */ /* 0x000f2e0000000200 */
[C---:B---3--:R-:W-:Y:S08]  /*4450*/  HMMA.16816.F32.BF16 R44, R32.reuse, R36, R44 ;  /* 0x00000024202c723c */ /* 0x048ff0000004182c */
[----:B------:R-:W-:Y:S01]  /*4460*/  HMMA.16816.F32.BF16 R40, R32, R38, R40 ;  /* 0x000000262028723c */ /* 0x000fe20000041828 */
[----:B------:R-:W-:Y:S04]  /*4470*/  LDSM.16.M88.4 R36, [R88+0x4000] ;  /* 0x004000005824783b */ /* 0x000fe80000000200 */
[----:B------:R-:W3:Y:S03]  /*4480*/  LDSM.16.M88.4 R32, [R85+0xc000] ;  /* 0x00c000005520783b */ /* 0x000ee60000000200 */
[C---:B-1----:R-:W-:Y:S08]  /*4490*/  HMMA.16816.F32.BF16 R16, R4.reuse, R28, R16 ;  /* 0x0000001c0410723c */ /* 0x042ff00000041810 */
[C---:B------:R-:W-:Y:S01]  /*44a0*/  HMMA.16816.F32.BF16 R12, R4.reuse, R30, R12 ;  /* 0x0000001e040c723c */ /* 0x040fe2000004180c */
[----:B------:R-:W1:Y:S07]  /*44b0*/  LDSM.16.M88.4 R28, [R85+0xc800] ;  /* 0x00c80000551c783b */ /* 0x000e6e0000000200 */
[C---:B-----5:R-:W-:Y:S08]  /*44c0*/  HMMA.16816.F32.BF16 R60, R4.reuse, R24, R60 ;  /* 0x00000018043c723c */ /* 0x060ff0000004183c */
[C---:B------:R-:W-:Y:S01]  /*44d0*/  HMMA.16816.F32.BF16 R56, R4.reuse, R26, R56 ;  /* 0x0000001a0438723c */ /* 0x040fe20000041838 */
[----:B------:R-:W5:Y:S07]  /*44e0*/  LDSM.16.M88.4 R24, [R85+0xd000] ;  /* 0x00d000005518783b */ /* 0x000f6e0000000200 */
[C---:B--2---:R-:W-:Y:S08]  /*44f0*/  HMMA.16816.F32.BF16 R44, R4.reuse, R8, R44 ;  /* 0x00000008042c723c */ /* 0x044ff0000004182c */
[C---:B------:R-:W-:Y:S08]  /*4500*/  HMMA.16816.F32.BF16 R52, R4.reuse, R20, R52 ;  /* 0x000000140434723c */ /* 0x040ff00000041834 */
[C---:B------:R-:W-:Y:S01]  /*4510*/  HMMA.16816.F32.BF16 R48, R4.reuse, R22, R48 ;  /* 0x000000160430723c */ /* 0x040fe20000041830 */
[----:B------:R-:W2:Y:S07]  /*4520*/  LDSM.16.M88.4 R20, [R85+0xd800] ;  /* 0x00d800005514783b */ /* 0x000eae0000000200 */
[----:B------:R-:W-:Y:S01]  /*4530*/  HMMA.16816.F32.BF16 R40, R4, R10, R40 ;  /* 0x0000000a0428723c */ /* 0x000fe20000041828 */
[----:B------:R-:W-:Y:S04]  /*4540*/  LDSM.16.M88.4 R8, [R92+0x6000] ;  /* 0x006000005c08783b */ /* 0x000fe80000000200 */
[----:B------:R-:W2:Y:S03]  /*4550*/  LDSM.16.M88.4 R4, [R91+UR5+0xe000] ;  /* 0x00e000055b04783b */ /* 0x000ea60008000200 */
[C---:B------:R-:W-:Y:S08]  /*4560*/  HMMA.16816.F32.BF16 R16, R76.reuse, R80, R16 ;  /* 0x000000504c10723c */ /* 0x040ff00000041810 */
[C---:B------:R-:W-:Y:S08]  /*4570*/  HMMA.16816.F32.BF16 R12, R76.reuse, R82, R12 ;  /* 0x000000524c0c723c */ /* 0x040ff0000004180c */
[C---:B----4-:R-:W-:Y:S08]  /*4580*/  HMMA.16816.F32.BF16 R44, R76.reuse, R64, R44 ;  /* 0x000000404c2c723c */ /* 0x050ff0000004182c */
[C---:B------:R-:W-:Y:S08]  /*4590*/  HMMA.16816.F32.BF16 R60, R76.reuse, R72, R60 ;  /* 0x000000484c3c723c */ /* 0x040ff0000004183c */
[C---:B------:R-:W-:Y:S01]  /*45a0*/  HMMA.16816.F32.BF16 R56, R76.reuse, R74, R56 ;  /* 0x0000004a4c38723c */ /* 0x040fe20000041838 */
[----:B------:R-:W-:Y:S07]  /*45b0*/  LDSM.16.M88.4 R72, [R91+UR5+0xf000] ;  /* 0x00f000055b48783b */ /* 0x000fee0008000200 */
[C---:B------:R-:W-:Y:S08]  /*45c0*/  HMMA.16816.F32.BF16 R52, R76.reuse, R68, R52 ;  /* 0x000000444c34723c */ /* 0x040ff00000041834 */
[C---:B------:R-:W-:Y:S01]  /*45d0*/  HMMA.16816.F32.BF16 R48, R76.reuse, R70, R48 ;  /* 0x000000464c30723c */ /* 0x040fe20000041830 */
[----:B------:R-:W-:Y:S07]  /*45e0*/  LDSM.16.M88.4 R68, [R91+UR5+0xf800] ;  /* 0x00f800055b44783b */ /* 0x000fee0008000200 */
[----:B------:R-:W-:Y:S01]  /*45f0*/  HMMA.16816.F32.BF16 R64, R76, R66, R40 ;  /* 0x000000424c40723c */ /* 0x000fe20000041828 */
[----:B------:R-:W4:Y:S04]  /*4600*/  LDSM.16.M88.4 R40, [R91+UR5+0xe800] ;  /* 0x00e800055b28783b */ /* 0x000f280008000200 */
[----:B------:R-:W-:Y:S03]  /*4610*/  LDSM.16.M88.4 R76, [R85+0xe000] ;  /* 0x00e00000554c783b */ /* 0x000fe60000000200 */
[C---:B---3--:R-:W-:Y:S08]  /*4620*/  HMMA.16816.F32.BF16 R16, R36.reuse, R32, R16 ;  /* 0x000000202410723c */ /* 0x048ff00000041810 */
[C---:B------:R-:W-:Y:S01]  /*4630*/  HMMA.16816.F32.BF16 R12, R36.reuse, R34, R12 ;  /* 0x00000022240c723c */ /* 0x040fe2000004180c */
[----:B------:R-:W-:Y:S07]  /*4640*/  LDSM.16.M88.4 R32, [R86+0xf800] ;  /* 0x00f800005620783b */ /* 0x000fee0000000200 */
[C---:B-1----:R-:W-:Y:S08]  /*4650*/  HMMA.16816.F32.BF16 R60, R36.reuse, R28, R60 ;  /* 0x0000001c243c723c */ /* 0x042ff0000004183c */
[C---:B------:R-:W-:Y:S01]  /*4660*/  HMMA.16816.F32.BF16 R56, R36.reuse, R30, R56 ;  /* 0x0000001e2438723c */ /* 0x040fe20000041838 */
[----:B------:R-:W-:Y:S07]  /*4670*/  LDSM.16.M88.4 R28, [R86+0xe800] ;  /* 0x00e80000561c783b */ /* 0x000fee0000000200 */
[C---:B-----5:R-:W-:Y:S08]  /*4680*/  HMMA.16816.F32.BF16 R52, R36.reuse, R24, R52 ;  /* 0x000000182434723c */ /* 0x060ff00000041834 */
        /* <DEDUP_REMOVED lines=8> */
[----:B------:R-:W3:Y:S07]  /*4710*/  LDSM.16.M88.4 R4, [R86+0xf000] ;  /* 0x00f000005604783b */ /* 0x000eee0000000200 */
[C---:B----4-:R-:W-:Y:S08]  /*4720*/  HMMA.16816.F32.BF16 R60, R8.reuse, R40, R60 ;  /* 0x00000028083c723c */ /* 0x050ff0000004183c */
[C---:B------:R-:W-:Y:S01]  /*4730*/  HMMA.16816.F32.BF16 R56, R8.reuse, R42, R56 ;  /* 0x0000002a0838723c */ /* 0x040fe20000041838 */
[----:B------:R-:W-:Y:S07]  /*4740*/  LDSM.16.M88.4 R40, [R87+0xe000] ;  /* 0x00e000005728783b */ /* 0x000fee0000000200 */
[C---:B------:R-:W-:Y:S08]  /*4750*/  HMMA.16816.F32.BF16 R52, R8.reuse, R72, R52 ;  /* 0x000000480834723c */ /* 0x040ff00000041834 */
[C---:B------:R-:W-:Y:S01]  /*4760*/  HMMA.16816.F32.BF16 R48, R8.reuse, R74, R48 ;  /* 0x0000004a0830723c */ /* 0x040fe20000041830 */
[----:B------:R-:W4:Y:S07]  /*4770*/  LDSM.16.M88.4 R72, [R89+0x6000] ;  /* 0x006000005948783b */ /* 0x000f2e0000000200 */
        /* <DEDUP_REMOVED lines=10> */
[C---:B---3--:R-:W-:Y:S01]  /*4820*/  HMMA.16816.F32.BF16 R80, R24.reuse, R4, R52 ;  /* 0x000000041850723c */ /* 0x048fe20000041834 */
[----:B------:R-:W-:Y:S07]  /*4830*/  LDSM.16.M88.4 R52, [R85+0xf000] ;  /* 0x00f000005534783b */ /* 0x000fee0000000200 */
[----:B------:R-:W-:Y:S01]  /*4840*/  HMMA.16816.F32.BF16 R48, R24, R6, R48 ;  /* 0x000000061830723c */ /* 0x000fe20000041830 */
[----:B------:R-:W3:Y:S01]  /*4850*/  LDSM.16.M88.4 R4, [R85+0xf800] ;  /* 0x00f800005504783b */ /* 0x000ee20000000200 */
[----:B------:R-:W-:-:S06]  /*4860*/  DEPBAR.LE SB0, 0x0 ;  /* 0x000080000000791a */ /* 0x000fcc0000000000 */
[----:B------:R-:W-:Y:S08]  /*4870*/  HMMA.16816.F32.BF16 R44, R24, R32, R44 ;  /* 0x00000020182c723c */ /* 0x000ff0000004182c */
[C---:B----4-:R-:W-:Y:S08]  /*4880*/  HMMA.16816.F32.BF16 R60, R72.reuse, R36, R60 ;  /* 0x00000024483c723c */ /* 0x050ff0000004183c */
[----:B-----5:R-:W-:Y:S01]  /*4890*/  HMMA.16816.F32.BF16 R80, R72, R8, R80 ;  /* 0x000000084850723c */ /* 0x020fe20000041850 */
[----:B------:R-:W-:Y:S01]  /*48a0*/  SHF.R.U32.HI R8, RZ, 0x2, R216 ;  /* 0x00000002ff087819 */ /* 0x000fe200000116d8 */
[----:B------:R-:W-:-:S03]  /*48b0*/  IMAD.U32 R9, RZ, RZ, UR4 ;  /* 0x00000004ff097e24 */ /* 0x000fc6000f8e00ff */
[----:B------:R-:W-:-:S03]  /*48c0*/  LOP3.LUT R8, R8, 0x7, RZ, 0xc0, !PT ;  /* 0x0000000708087812 */ /* 0x000fc600078ec0ff */
[C---:B------:R-:W-:Y:S08]  /*48d0*/  HMMA.16816.F32.BF16 R16, R72.reuse, R40, R16 ;  /* 0x000000284810723c */ /* 0x040ff00000041810 */
[C---:B------:R-:W-:Y:S08]  /*48e0*/  HMMA.16816.F32.BF16 R12, R72.reuse, R42, R12 ;  /* 0x0000002a480c723c */ /* 0x040ff0000004180c */
[----:B-1----:R-:W-:Y:S08]  /*48f0*/  HMMA.16816.F32.BF16 R44, R72, R28, R44 ;  /* 0x0000001c482c723c */ /* 0x002ff0000004182c */
[----:B------:R-:W-:Y:S01]  /*4900*/  HMMA.16816.F32.BF16 R64, R24, R34, R64 ;  /* 0x000000221840723c */ /* 0x000fe20000041840 */
[----:B------:R-:W-:Y:S01]  /*4910*/  IADD3 R24, PT, PT, R8, UR27, R3 ;  /* 0x0000001b08187c10 */ /* 0x000fe2000fffe003 */
[----:B------:R-:W-:-:S04]  /*4920*/  IMAD R8, R9, 0x40, R208 ;  /* 0x0000004009087824 */ /* 0x000fc800078e02d0 */
[----:B------:R-:W-:Y:S02]  /*4930*/  VIADD R3, R8, 0x38 ;  /* 0x0000003808037836 */ /* 0x000fe40000000000 */
[----:B------:R-:W-:Y:S01]  /*4940*/  HMMA.16816.F32.BF16 R48, R72, R10, R48 ;  /* 0x0000000a4830723c */ /* 0x000fe20000041830 */
[----:B------:R-:W-:Y:S02]  /*4950*/  VIADD R233, R24, UR30 ;  /* 0x0000001e18e97c36 */ /* 0x000fe40008000000 */
[----:B------:R-:W-:Y:S02]  /*4960*/  VIADD R10, R8, UR20 ;  /* 0x00000014080a7c36 */ /* 0x000fe40008000000 */
[----:B------:R-:W-:Y:S02]  /*4970*/  VIADD R28, R3, UR20 ;  /* 0x00000014031c7c36 */ /* 0x000fe40008000000 */
[C---:B------:R-:W-:Y:S01]  /*4980*/  IMAD.IADD R9, R233.reuse, 0x1, -R10 ;  /* 0x00000001e9097824 */ /* 0x040fe200078e0a0a */
[----:B--2---:R-:W-:Y:S01]  /*4990*/  HMMA.16816.F32.BF16 R60, R20, R68, R60 ;  /* 0x00000044143c723c */ /* 0x004fe2000004183c */
[----:B------:R-:W-:Y:S01]  /*49a0*/  VIADD R32, R24, UR23 ;  /* 0x0000001718207c36 */ /* 0x000fe20008000000 */
[C-C-:B------:R-:W-:Y:S01]  /*49b0*/  IADD3 R40, PT, PT, R233.reuse, 0x37, -R28.reuse ;  /* 0x00000037e9287810 */ /* 0x140fe20007ffe81c */
[C---:B------:R-:W-:Y:S01]  /*49c0*/  VIADD R41, R8.reuse, 0x8 ;  /* 0x0000000808297836 */ /* 0x040fe20000000000 */
[----:B------:R-:W-:Y:S01]  /*49d0*/  IABS R11, R9 ;  /* 0x00000009000b7213 */ /* 0x000fe20000000000 */
[C---:B------:R-:W-:Y:S01]  /*49e0*/  VIADD R37, R8.reuse, 0x9 ;  /* 0x0000000908257836 */ /* 0x040fe20000000000 */
[C-C-:B------:R-:W-:Y:S01]  /*49f0*/  IADD3 R9, PT, PT, R233.reuse, 0x30, -R28.reuse ;  /* 0x00000030e9097810 */ /* 0x140fe20007ffe81c */
[C---:B------:R-:W-:Y:S01]  /*4a00*/  VIADD R33, R8.reuse, 0x11 ;  /* 0x0000001108217836 */ /* 0x040fe20000000000 */
[----:B------:R-:W-:Y:S01]  /*4a10*/  HMMA.16816.F32.BF16 R56, R72, R38, R56 ;  /* 0x000000264838723c */ /* 0x000fe20000041838 */
[----:B------:R-:W-:Y:S01]  /*4a20*/  I2FP.F32.S32 R11, R11 ;  /* 0x0000000b000b7245 */ /* 0x000fe20000201400 */
[C---:B------:R-:W-:Y:S01]  /*4a30*/  VIADD R38, R233.reuse, -UR22 ;  /* 0x80000016e9267c36 */ /* 0x040fe20008000000 */
[----:B------:R-:W-:Y:S01]  /*4a40*/  IABS R9, R9 ;  /* 0x0000000900097213 */ /* 0x000fe20000000000 */
[C---:B------:R-:W-:Y:S01]  /*4a50*/  VIADD R29, R8.reuse, 0x21 ;  /* 0x00000021081d7836 */ /* 0x040fe20000000000 */
[----:B------:R-:W-:Y:S01]  /*4a60*/  IADD3 R26, PT, PT, R233, 0x2f, -R28 ;  /* 0x0000002fe91a7810 */ /* 0x000fe20007ffe81c */
[C---:B------:R-:W-:Y:S01]  /*4a70*/  VIADD R27, R8.reuse, 0x28 ;  /* 0x00000028081b7836 */ /* 0x040fe20000000000 */
[----:B------:R-:W-:Y:S01]  /*4a80*/  I2FP.F32.S32 R9, R9 ;  /* 0x0000000900097245 */ /* 0x000fe20000201400 */
[----:B------:R-:W-:Y:S01]  /*4a90*/  HMMA.16816.F32.BF16 R16, R20, R76, R16 ;  /* 0x0000004c1410723c */ /* 0x000fe20000041810 */
[----:B------:R-:W-:Y:S01]  /*4aa0*/  IABS R40, R40 ;  /* 0x0000002800287213 */ /* 0x000fe20000000000 */
[C---:B------:R-:W-:Y:S01]  /*4ab0*/  VIADD R25, R8.reuse, 0x30 ;  /* 0x0000003008197836 */ /* 0x040fe20000000000 */
[----:B------:R-:W-:Y:S01]  /*4ac0*/  IABS R26, R26 ;  /* 0x0000001a001a7213 */ /* 0x000fe20000000000 */
[----:B------:R-:W-:Y:S01]  /*4ad0*/  VIADD R24, R8, 0x31 ;  /* 0x0000003108187836 */ /* 0x000fe20000000000 */
[----:B------:R-:W-:-:S02]  /*4ae0*/  I2FP.F32.S32 R40, R40 ;  /* 0x0000002800287245 */ /* 0x000fc40000201400 */
[C-C-:B------:R-:W-:Y:S01]  /*4af0*/  IADD3 R39, PT, PT, R233.reuse, 0x10, -R28.reuse ;  /* 0x00000010e9277810 */ /* 0x140fe20007ffe81c */
[C---:B------:R-:W-:Y:S01]  /*4b00*/  HMMA.16816.F32.BF16 R12, R20.reuse, R78, R12 ;  /* 0x0000004e140c723c */ /* 0x040fe2000004180c */
[C-C-:B------:R-:W-:Y:S02]  /*4b10*/  IADD3 R200, PT, PT, R233.reuse, 0xf, -R28.reuse ;  /* 0x0000000fe9c87810 */ /* 0x140fe40007ffe81c */
[----:B------:R-:W-:Y:S02]  /*4b20*/  I2FP.F32.S32 R26, R26 ;  /* 0x0000001a001a7245 */ /* 0x000fe40000201400 */
[----:B------:R-:W-:Y:S02]  /*4b30*/  ISETP.GT.AND P0, PT, R38, R8, PT ;  /* 0x000000082600720c */ /* 0x000fe40003f04270 */
[----:B------:R-:W-:Y:S01]  /*4b40*/  IABS R39, R39 ;  /* 0x0000002700277213 */ /* 0x000fe20000000000 */
[----:B---3--:R-:W-:Y:S01]  /*4b50*/  HMMA.16816.F32.BF16 R44, R20, R4, R44 ;  /* 0x00000004142c723c */ /* 0x008fe2000004182c */
[----:B------:R-:W-:-:S02]  /*4b60*/  IADD3 R5, PT, PT, R233, 0x28, -R28 ;  /* 0x00000028e9057810 */ /* 0x000fc40007ffe81c */
[----:B------:R-:W-:Y:S01]  /*4b70*/  FFMA.FTZ R4, R11, -UR6, R16 ;  /* 0x800000060b047c23 */ /* 0x000fe20008010010 */
[----:B------:R-:W-:Y:S01]  /*4b80*/  IADD3 R16, PT, PT, R233, 0x27, -R28 ;  /* 0x00000027e9107810 */ /* 0x000fe20007ffe81c */
[----:B------:R-:W-:Y:S01]  /*4b90*/  FFMA.FTZ R40, R40, -UR6, R17 ;  /* 0x8000000628287c23 */ /* 0x000fe20008010011 */
[----:B------:R-:W-:Y:S01]  /*4ba0*/  IABS R5, R5 ;  /* 0x0000000500057213 */ /* 0x000fe20000000000 */
[C---:B------:R-:W-:Y:S01]  /*4bb0*/  VIADD R17, R8.reuse, 0x1 ;  /* 0x0000000108117836 */ /* 0x040fe20000000000 */
[----:B------:R-:W-:Y:S01]  /*4bc0*/  HMMA.16816.F32.BF16 R80, R20, R52, R80 ;  /* 0x000000341450723c */ /* 0x000fe20000041850 */
[----:B------:R-:W-:Y:S01]  /*4bd0*/  IABS R16, R16 ;  /* 0x0000001000107213 */ /* 0x000fe20000000000 */
[----:B------:R-:W-:Y:S01]  /*4be0*/  VIADD R11, R8, 0x19 ;  /* 0x00000019080b7836 */ /* 0x000fe20000000000 */
[----:B------:R-:W-:Y:S01]  /*4bf0*/  I2FP.F32.S32 R5, R5 ;  /* 0x0000000500057245 */ /* 0x000fe20000201400 */
[----:B------:R-:W-:Y:S01]  /*4c00*/  FFMA.FTZ R36, R9, -UR6, R12 ;  /* 0x8000000609247c23 */ /* 0x000fe2000801000c */
[----:B------:R-:W-:Y:S01]  /*4c10*/  IADD3 R12, PT, PT, R233, 0x17, -R28 ;  /* 0x00000017e90c7810 */ /* 0x000fe20007ffe81c */
[----:B------:R-:W-:Y:S01]  /*4c20*/  FFMA.FTZ R35, R26, -UR6, R13 ;  /* 0x800000061a237c23 */ /* 0x000fe2000801000d */
[----:B------:R-:W-:Y:S01]  /*4c30*/  I2FP.F32.S32 R16, R16 ;  /* 0x0000001000107245 */ /* 0x000fe20000201400 */
[----:B------:R-:W-:Y:S01]  /*4c40*/  FFMA.FTZ R34, R5, -UR6, R60 ;  /* 0x8000000605227c23 */ /* 0x000fe2000801003c */
[----:B------:R-:W-:Y:S01]  /*4c50*/  HMMA.16816.F32.BF16 R64, R72, R30, R64 ;  /* 0x0000001e4840723c */ /* 0x000fe20000041840 */
[C-C-:B------:R-:W-:Y:S01]  /*4c60*/  IADD3 R5, PT, PT, R233.reuse, 0x18, -R28.reuse ;  /* 0x00000018e9057810 */ /* 0x140fe20007ffe81c */
[----:B------:R-:W-:Y:S01]  /*4c70*/  VIADD R9, R8, 0x20 ;  /* 0x0000002008097836 */ /* 0x000fe20000000000 */
[C-C-:B------:R-:W-:Y:S01]  /*4c80*/  IADD3 R30, PT, PT, R233.reuse, 0x1f, -R28.reuse ;  /* 0x0000001fe91e7810 */ /* 0x140fe20007ffe81c */
[----:B------:R-:W-:Y:S01]  /*4c90*/  FFMA.FTZ R13, R16, -UR6, R61 ;  /* 0x80000006100d7c23 */ /* 0x000fe2000801003d */
[----:B------:R-:W-:Y:S01]  /*4ca0*/  IABS R5, R5 ;  /* 0x0000000500057213 */ /* 0x000fe20000000000 */
[C---:B------:R-:W-:Y:S01]  /*4cb0*/  VIADD R26, R8.reuse, 0x29 ;  /* 0x00000029081a7836 */ /* 0x040fe20000000000 */
[----:B------:R-:W-:Y:S01]  /*4cc0*/  IABS R12, R12 ;  /* 0x0000000c000c7213 */ /* 0x000fe20000000000 */
[C---:B------:R-:W-:Y:S01]  /*4cd0*/  HMMA.16816.F32.BF16 R56, R20.reuse, R70, R56 ;  /* 0x000000461438723c */ /* 0x040fe20000041838 */
[----:B------:R-:W-:Y:S01]  /*4ce0*/  I2FP.F32.S32 R5, R5 ;  /* 0x0000000500057245 */ /* 0x000fe20000201400 */
[C---:B------:R-:W-:Y:S01]  /*4cf0*/  VIADD R53, R233.reuse, 0x8 ;  /* 0x00000008e9357836 */ /* 0x040fe20000000000 */
[----:B------:R-:W-:Y:S01]  /*4d00*/  IADD3 R31, PT, PT, R233, 0x20, -R28 ;  /* 0x00000020e91f7810 */ /* 0x000fe20007ffe81c */
[C---:B------:R-:W-:Y:S01]  /*4d10*/  VIADD R16, R8.reuse, 0x39 ;  /* 0x0000003908107836 */ /* 0x040fe20000000000 */
[----:B------:R-:W-:Y:S01]  /*4d20*/  IABS R30, R30 ;  /* 0x0000001e001e7213 */ /* 0x000fe20000000000 */
[----:B------:R-:W-:Y:S01]  /*4d30*/  FFMA.FTZ R80, R5, -UR6, R80 ;  /* 0x8000000605507c23 */ /* 0x000fe20008010050 */
[----:B------:R-:W-:Y:S01]  /*4d40*/  I2FP.F32.S32 R12, R12 ;  /* 0x0000000c000c7245 */ /* 0x000fe20000201400 */
[C---:B------:R-:W-:Y:S01]  /*4d50*/  HMMA.16816.F32.BF16 R48, R20.reuse, R54, R48 ;  /* 0x000000361430723c */ /* 0x040fe20000041830 */
[----:B------:R-:W-:Y:S01]  /*4d60*/  IABS R31, R31 ;  /* 0x0000001f001f7213 */ /* 0x000fe20000000000 */
[----:B------:R-:W-:Y:S01]  /*4d70*/  VIADD R5, R8, 0x10 ;  /* 0x0000001008057836 */ /* 0x000fe20000000000 */
[----:B------:R-:W-:Y:S01]  /*4d80*/  IABS R200, R200 ;  /* 0x000000c800c87213 */ /* 0x000fe20000000000 */
[----:B------:R-:W-:Y:S01]  /*4d90*/  FFMA.FTZ R81, R12, -UR6, R81 ;  /* 0x800000060c517c23 */ /* 0x000fe20008010051 */
[----:B------:R-:W-:Y:S01]  /*4da0*/  VIADDMNMX R232, R32, 0x1, R231, PT ;  /* 0x0000000120e87846 */ /* 0x000fe200038001e7 */
[----:B------:R-:W-:Y:S01]  /*4db0*/  VIADD R12, R8, 0x18 ;  /* 0x00000018080c7836 */ /* 0x000fe20000000000 */
[----:B------:R-:W-:Y:S01]  /*4dc0*/  I2FP.F32.S32 R30, R30 ;  /* 0x0000001e001e7245 */ /* 0x000fe20000201400 */
[----:B------:R-:W-:Y:S01]  /*4dd0*/  HMMA.16816.F32.BF16 R64, R20, R6, R64 ;  /* 0x000000061440723c */ /* 0x000fe20000041840 */
[----:B------:R-:W-:Y:S01]  /*4de0*/  I2FP.F32.S32 R31, R31 ;  /* 0x0000001f001f7245 */ /* 0x000fe20000201400 */
[----:B------:R-:W-:Y:S01]  /*4df0*/  IMAD.IADD R54, R53, 0x1, -R10 ;  /* 0x0000000135367824 */ /* 0x000fe200078e0a0a */
[----:B------:R-:W-:Y:S01]  /*4e00*/  FSEL R4, R4, -INF , !P0 ;  /* 0xff80000004047808 */ /* 0x000fe20004000000 */
[----:B------:R-:W-:Y:S01]  /*4e10*/  FFMA.FTZ R30, R30, -UR6, R57 ;  /* 0x800000061e1e7c23 */ /* 0x000fe20008010039 */
[----:B------:R-:W-:Y:S01]  /*4e20*/  I2FP.F32.S32 R39, R39 ;  /* 0x0000002700277245 */ /* 0x000fe20000201400 */
[----:B------:R-:W-:Y:S01]  /*4e30*/  FFMA.FTZ R31, R31, -UR6, R56 ;  /* 0x800000061f1f7c23 */ /* 0x000fe20008010038 */
[----:B------:R-:W-:Y:S01]  /*4e40*/  I2FP.F32.S32 R200, R200 ;  /* 0x000000c800c87245 */ /* 0x000fe20000201400 */
[--C-:B------:R-:W-:Y:S01]  /*4e50*/  IMAD.IADD R56, R233, 0x1, -R28.reuse ;  /* 0x00000001e9387824 */ /* 0x100fe200078e0a1c */
[C---:B------:R-:W-:Y:S01]  /*4e60*/  ISETP.GT.AND P2, PT, R38.reuse, R17, PT ;  /* 0x000000112600720c */ /* 0x040fe20003f44270 */
[----:B------:R-:W-:Y:S01]  /*4e70*/  IMAD.IADD R21, R53, 0x1, -R28 ;  /* 0x0000000135157824 */ /* 0x000fe200078e0a1c */
[----:B------:R-:W-:Y:S01]  /*4e80*/  ISETP.GT.AND P1, PT, R38, R41, PT ;  /* 0x000000292600720c */ /* 0x000fe20003f24270 */
[----:B------:R-:W-:Y:S01]  /*4e90*/  FFMA.FTZ R214, R39, -UR6, R48 ;  /* 0x8000000627d67c23 */ /* 0x000fe20008010030 */
[----:B------:R-:W-:Y:S01]  /*4ea0*/  ISETP.GE.AND P4, PT, R8, R232, PT ;  /* 0x000000e80800720c */ /* 0x000fe20003f86270 */
[----:B------:R-:W-:Y:S01]  /*4eb0*/  FFMA.FTZ R200, R200, -UR6, R49 ;  /* 0x80000006c8c87c23 */ /* 0x000fe20008010031 */
[----:B------:R-:W-:-:S02]  /*4ec0*/  ISETP.GT.AND P6, PT, R38, R37, PT ;  /* 0x000000252600720c */ /* 0x000fc40003fc4270 */
[C---:B------:R-:W-:Y:S02]  /*4ed0*/  ISETP.GT.AND P3, PT, R38.reuse, R5, PT ;  /* 0x000000052600720c */ /* 0x040fe40003f64270 */
[----:B------:R-:W-:Y:S02]  /*4ee0*/  ISETP.GT.AND P0, PT, R38, R33, PT ;  /* 0x000000212600720c */ /* 0x000fe40003f04270 */
[----:B------:R-:W-:Y:S02]  /*4ef0*/  IADD3 R57, PT, PT, R233, 0x7, -R28 ;  /* 0x00000007e9397810 */ /* 0x000fe40007ffe81c */
[----:B------:R-:W-:Y:S02]  /*4f00*/  FSEL R4, R4, -INF , !P4 ;  /* 0xff80000004047808 */ /* 0x000fe40006000000 */
[----:B------:R-:W-:Y:S02]  /*4f10*/  FSEL R40, R40, -INF , !P2 ;  /* 0xff80000028287808 */ /* 0x000fe40005000000 */
[----:B------:R-:W-:-:S02]  /*4f20*/  FSEL R36, R36, -INF , !P1 ;  /* 0xff80000024247808 */ /* 0x000fc40004800000 */
[----:B------:R-:W-:Y:S02]  /*4f30*/  FSEL R35, R35, -INF , !P6 ;  /* 0xff80000023237808 */ /* 0x000fe40007000000 */
[----:B------:R-:W-:Y:S02]  /*4f40*/  FSEL R34, R34, -INF , !P3 ;  /* 0xff80000022227808 */ /* 0x000fe40005800000 */
[----:B------:R-:W-:Y:S02]  /*4f50*/  FSEL R13, R13, -INF , !P0 ;  /* 0xff8000000d0d7808 */ /* 0x000fe40004000000 */
[----:B------:R-:W-:Y:S01]  /*4f60*/  VIADDMNMX R231, R32, 0x9, R231, PT ;  /* 0x0000000920e77846 */ /* 0x000fe200038001e7 */
[----:B------:R-:W-:Y:S01]  /*4f70*/  VIADD R32, R53, -UR22 ;  /* 0x8000001635207c36 */ /* 0x000fe20008000000 */
[C---:B------:R-:W-:Y:S02]  /*4f80*/  ISETP.GT.AND P4, PT, R38.reuse, R12, PT ;  /* 0x0000000c2600720c */ /* 0x040fe40003f84270 */
[----:B------:R-:W-:-:S02]  /*4f90*/  ISETP.GT.AND P2, PT, R38, R11, PT ;  /* 0x0000000b2600720c */ /* 0x000fc40003f44270 */
[C---:B------:R-:W-:Y:S02]  /*4fa0*/  ISETP.GT.AND P1, PT, R38.reuse, R9, PT ;  /* 0x000000092600720c */ /* 0x040fe40003f24270 */
[C---:B------:R-:W-:Y:S02]  /*4fb0*/  ISETP.GT.AND P6, PT, R38.reuse, R29, PT ;  /* 0x0000001d2600720c */ /* 0x040fe40003fc4270 */
[C---:B------:R-:W-:Y:S02]  /*4fc0*/  ISETP.GT.AND P3, PT, R38.reuse, R27, PT ;  /* 0x0000001b2600720c */ /* 0x040fe40003f64270 */
[----:B------:R-:W-:Y:S02]  /*4fd0*/  ISETP.GT.AND P0, PT, R38, R26, PT ;  /* 0x0000001a2600720c */ /* 0x000fe40003f04270 */
[----:B------:R-:W-:Y:S02]  /*4fe0*/  IADD3 R60, PT, PT, R233, 0x8, -R28 ;  /* 0x00000008e93c7810 */ /* 0x000fe40007ffe81c */
[----:B------:R-:W-:-:S02]  /*4ff0*/  IABS R57, R57 ;  /* 0x0000003900397213 */ /* 0x000fc40000000000 */
[----:B------:R-:W-:Y:S02]  /*5000*/  FSEL R31, R31, -INF , !P4 ;  /* 0xff8000001f1f7808 */ /* 0x000fe40006000000 */
[----:B------:R-:W-:Y:S02]  /*5010*/  FSEL R30, R30, -INF , !P2 ;  /* 0xff8000001e1e7808 */ /* 0x000fe40005000000 */
[----:B------:R-:W-:Y:S02]  /*5020*/  FSEL R218, R80, -INF , !P1 ;  /* 0xff80000050da7808 */ /* 0x000fe40004800000 */
[----:B------:R-:W-:Y:S02]  /*5030*/  FSEL R198, R81, -INF , !P6 ;  /* 0xff80000051c67808 */ /* 0x000fe40007000000 */
[----:B------:R-:W-:Y:S02]  /*5040*/  IABS R60, R60 ;  /* 0x0000003c003c7213 */ /* 0x000fe40000000000 */
[----:B------:R-:W-:-:S02]  /*5050*/  FSEL R214, R214, -INF , !P3 ;  /* 0xff800000d6d67808 */ /* 0x000fc40005800000 */
[----:B------:R-:W-:Y:S02]  /*5060*/  FSEL R200, R200, -INF , !P0 ;  /* 0xff800000c8c87808 */ /* 0x000fe40004000000 */
[C---:B------:R-:W-:Y:S02]  /*5070*/  ISETP.GT.AND P4, PT, R38.reuse, R25, PT ;  /* 0x000000192600720c */ /* 0x040fe40003f84270 */
[C---:B------:R-:W-:Y:S02]  /*5080*/  ISETP.GT.AND P2, PT, R38.reuse, R24, PT ;  /* 0x000000182600720c */ /* 0x040fe40003f44270 */
[C---:B------:R-:W-:Y:S02]  /*5090*/  ISETP.GT.AND P1, PT, R38.reuse, R3, PT ;  /* 0x000000032600720c */ /* 0x040fe40003f24270 */
[----:B------:R-:W-:Y:S02]  /*50a0*/  ISETP.GT.AND P6, PT, R38, R16, PT ;  /* 0x000000102600720c */ /* 0x000fe40003fc4270 */
[----:B------:R-:W-:-:S02]  /*50b0*/  IADD3 R52, PT, PT, R53, 0x37, -R28 ;  /* 0x0000003735347810 */ /* 0x000fc40007ffe81c */
[----:B------:R-:W-:Y:S02]  /*50c0*/  ISETP.GT.AND P3, PT, R32, R8, PT ;  /* 0x000000082000720c */ /* 0x000fe40003f64270 */
[----:B------:R-:W-:Y:S02]  /*50d0*/  ISETP.GE.AND P0, PT, R8, R231, PT ;  /* 0x000000e70800720c */ /* 0x000fe40003f06270 */
[--C-:B------:R-:W-:Y:S02]  /*50e0*/  IADD3 R55, PT, PT, R233, -0x1, -R28.reuse ;  /* 0xffffffffe9377810 */ /* 0x100fe40007ffe81c */
[C-C-:B------:R-:W-:Y:S02]  /*50f0*/  IADD3 R20, PT, PT, R53.reuse, 0x30, -R28.reuse ;  /* 0x0000003035147810 */ /* 0x140fe40007ffe81c */
[C-C-:B------:R-:W-:Y:S02]  /*5100*/  IADD3 R7, PT, PT, R53.reuse, 0x2f, -R28.reuse ;  /* 0x0000002f35077810 */ /* 0x140fe40007ffe81c */
[----:B------:R-:W-:-:S02]  /*5110*/  IADD3 R49, PT, PT, R53, 0x28, -R28 ;  /* 0x0000002835317810 */ /* 0x000fc40007ffe81c */
[C-C-:B------:R-:W-:Y:S02]  /*5120*/  IADD3 R6, PT, PT, R53.reuse, 0x27, -R28.reuse ;  /* 0x0000002735067810 */ /* 0x140fe40007ffe81c */
[C-C-:B------:R-:W-:Y:S02]  /*5130*/  IADD3 R48, PT, PT, R53.reuse, 0x20, -R28.reuse ;  /* 0x0000002035307810 */ /* 0x140fe40007ffe81c */
[C-C-:B------:R-:W-:Y:S02]  /*5140*/  IADD3 R43, PT, PT, R53.reuse, 0x1f, -R28.reuse ;  /* 0x0000001f352b7810 */ /* 0x140fe40007ffe81c */
[C-C-:B------:R-:W-:Y:S02]  /*5150*/  IADD3 R10, PT, PT, R53.reuse, 0x18, -R28.reuse ;  /* 0x00000018350a7810 */ /* 0x140fe40007ffe81c */
[C-C-:B------:R-:W-:Y:S02]  /*5160*/  IADD3 R42, PT, PT, R53.reuse, 0x17, -R28.reuse ;  /* 0x00000017352a7810 */ /* 0x140fe40007ffe81c */
[----:B------:R-:W-:-:S02]  /*5170*/  IADD3 R39, PT, PT, R53, 0x10, -R28 ;  /* 0x0000001035277810 */ /* 0x000fc40007ffe81c */
[C-C-:B------:R-:W-:Y:S02]  /*5180*/  IADD3 R38, PT, PT, R53.reuse, 0xf, -R28.reuse ;  /* 0x0000000f35267810 */ /* 0x140fe40007ffe81c */
[C-C-:B------:R-:W-:Y:S02]  /*5190*/  IADD3 R23, PT, PT, R53.reuse, 0x8, -R28.reuse ;  /* 0x0000000835177810 */ /* 0x140fe40007ffe81c */
[C-C-:B------:R-:W-:Y:S02]  /*51a0*/  IADD3 R22, PT, PT, R53.reuse, 0x7, -R28.reuse ;  /* 0x0000000735167810 */ /* 0x140fe40007ffe81c */
[----:B------:R-:W-:Y:S02]  /*51b0*/  IABS R56, R56 ;  /* 0x0000003800387213 */ /* 0x000fe40000000000 */
[----:B------:R-:W-:Y:S02]  /*51c0*/  I2FP.F32.S32 R8, R57 ;  /* 0x0000003900087245 */ /* 0x000fe40000201400 */
[----:B------:R-:W-:-:S02]  /*51d0*/  IADD3 R28, PT, PT, R53, -0x1, -R28 ;  /* 0xffffffff351c7810 */ /* 0x000fc40007ffe81c */
[----:B------:R-:W-:Y:S01]  /*51e0*/  I2FP.F32.S32 R53, R60 ;  /* 0x0000003c00357245 */ /* 0x000fe20000201400 */
[----:B------:R-:W-:Y:S01]  /*51f0*/  FFMA.FTZ R8, R8, -UR6, R45 ;  /* 0x8000000608087c23 */ /* 0x000fe2000801002d */
[----:B------:R-:W-:Y:S02]  /*5200*/  IABS R54, R54 ;  /* 0x0000003600367213 */ /* 0x000fe40000000000 */
[----:B------:R-:W-:Y:S01]  /*5210*/  IABS R52, R52 ;  /* 0x0000003400347213 */ /* 0x000fe20000000000 */
[----:B------:R-:W-:Y:S01]  /*5220*/  FFMA.FTZ R44, R53, -UR6, R44 ;  /* 0x80000006352c7c23 */ /* 0x000fe2000801002c */
[----:B------:R-:W-:Y:S02]  /*5230*/  I2FP.F32.S32 R57, R56 ;  /* 0x0000003800397245 */ /* 0x000fe40000201400 */
[----:B------:R-:W-:Y:S02]  /*5240*/  I2FP.F32.S32 R45, R54 ;  /* 0x00000036002d7245 */ /* 0x000fe40000201400 */
[----:B------:R-:W-:Y:S01]  /*5250*/  I2FP.F32.S32 R52, R52 ;  /* 0x0000003400347245 */ /* 0x000fe20000201400 */
[----:B------:R-:W-:Y:S01]  /*5260*/  FFMA.FTZ R57, R57, -UR6, R64 ;  /* 0x8000000639397c23 */ /* 0x000fe20008010040 */
[----:B------:R-:W-:Y:S01]  /*5270*/  IABS R20, R20 ;  /* 0x0000001400147213 */ /* 0x000fe20000000000 */
[----:B------:R-:W-:Y:S01]  /*5280*/  FFMA.FTZ R18, R45, -UR6, R18 ;  /* 0x800000062d127c23 */ /* 0x000fe20008010012 */
[----:B------:R-:W-:Y:S01]  /*5290*/  IABS R55, R55 ;  /* 0x0000003700377213 */ /* 0x000fe20000000000 */
[----:B------:R-:W-:Y:S01]  /*52a0*/  FFMA.FTZ R19, R52, -UR6, R19 ;  /* 0x8000000634137c23 */ /* 0x000fe20008010013 */
[----:B------:R-:W-:-:S02]  /*52b0*/  FSEL R222, R44, -INF , !P4 ;  /* 0xff8000002cde7808 */ /* 0x000fc40006000000 */
[----:B------:R-:W-:Y:S01]  /*52c0*/  FSEL R220, R8, -INF , !P2 ;  /* 0xff80000008dc7808 */ /* 0x000fe20005000000 */
[----:B------:R-:W-:Y:S01]  /*52d0*/  IMAD.MOV.U32 R8, RZ, RZ, R20 ;  /* 0x000000ffff087224 */ /* 0x000fe200078e0014 */
[----:B------:R-:W-:Y:S02]  /*52e0*/  I2FP.F32.S32 R56, R55 ;  /* 0x0000003700387245 */ /* 0x000fe40000201400 */
[----:B------:R-:W-:Y:S02]  /*52f0*/  ISETP.GT.AND P4, PT, R32, R17, PT ;  /* 0x000000112000720c */ /* 0x000fe40003f84270 */
[----:B------:R-:W-:Y:S01]  /*5300*/  FSEL R212, R57, -INF , !P1 ;  /* 0xff80000039d47808 */ /* 0x000fe20004800000 */
[----:B------:R-:W-:Y:S01]  /*5310*/  FFMA.FTZ R56, R56, -UR6, R65 ;  /* 0x8000000638387c23 */ /* 0x000fe20008010041 */
[C---:B------:R-:W-:Y:S02]  /*5320*/  ISETP.GE.AND P2, PT, R17.reuse, R232, PT ;  /* 0x000000e81100720c */ /* 0x040fe40003f46270 */
[----:B------:R-:W-:-:S02]  /*5330*/  ISETP.GE.AND P1, PT, R17, R231, PT ;  /* 0x000000e71100720c */ /* 0x000fc40003f26270 */
[----:B------:R-:W-:Y:S02]  /*5340*/  FSEL R17, R18, -INF , !P3 ;  /* 0xff80000012117808 */ /* 0x000fe40005800000 */
[----:B------:R-:W-:Y:S02]  /*5350*/  FSEL R18, R19, -INF , !P4 ;  /* 0xff80000013127808 */ /* 0x000fe40006000000 */
[----:B------:R-:W-:Y:S02]  /*5360*/  I2FP.F32.S32 R19, R8 ;  /* 0x0000000800137245 */ /* 0x000fe40000201400 */
[----:B------:R-:W-:Y:S02]  /*5370*/  IABS R7, R7 ;  /* 0x0000000700077213 */ /* 0x000fe40000000000 */
[----:B------:R-:W-:Y:S01]  /*5380*/  FSEL R210, R56, -INF , !P6 ;  /* 0xff80000038d27808 */ /* 0x000fe20007000000 */
[----:B------:R-:W-:Y:S01]  /*5390*/  FFMA.FTZ R14, R19, -UR6, R14 ;  /* 0x80000006130e7c23 */ /* 0x000fe2000801000e */
[----:B------:R-:W-:-:S02]  /*53a0*/  ISETP.GT.AND P6, PT, R32, R41, PT ;  /* 0x000000292000720c */ /* 0x000fc40003fc4270 */
[----:B------:R-:W-:Y:S02]  /*53b0*/  I2FP.F32.S32 R8, R7 ;  /* 0x0000000700087245 */ /* 0x000fe40000201400 */
[----:B------:R-:W-:Y:S02]  /*53c0*/  FSEL R17, R17, -INF , !P0 ;  /* 0xff80000011117808 */ /* 0x000fe40004000000 */
[----:B------:R-:W-:Y:S01]  /*53d0*/  IABS R49, R49 ;  /* 0x0000003100317213 */ /* 0x000fe20000000000 */
[----:B------:R-:W-:Y:S01]  /*53e0*/  FFMA.FTZ R8, R8, -UR6, R15 ;  /* 0x8000000608087c23 */ /* 0x000fe2000801000f */
[C---:B------:R-:W-:Y:S02]  /*53f0*/  ISETP.GE.AND P3, PT, R41.reuse, R232, PT ;  /* 0x000000e82900720c */ /* 0x040fe40003f66270 */
[----:B------:R-:W-:Y:S02]  /*5400*/  ISETP.GE.AND P0, PT, R41, R231, PT ;  /* 0x000000e72900720c */ /* 0x000fe40003f06270 */
[----:B------:R-:W-:-:S02]  /*5410*/  FSEL R14, R14, -INF , !P6 ;  /* 0xff8000000e0e7808 */ /* 0x000fc40007000000 */
[----:B------:R-:W-:Y:S02]  /*5420*/  FSEL R20, R40, -INF , !P2 ;  /* 0xff80000028147808 */ /* 0x000fe40005000000 */
[----:B------:R-:W-:Y:S02]  /*5430*/  ISETP.GT.AND P2, PT, R32, R37, PT ;  /* 0x000000252000720c */ /* 0x000fe40003f44270 */
[----:B------:R-:W-:Y:S02]  /*5440*/  IABS R6, R6 ;  /* 0x0000000600067213 */ /* 0x000fe40000000000 */
[----:B------:R-:W-:Y:S02]  /*5450*/  FSEL R7, R18, -INF , !P1 ;  /* 0xff80000012077808 */ /* 0x000fe40004800000 */
[----:B------:R-:W-:Y:S02]  /*5460*/  I2FP.F32.S32 R49, R49 ;  /* 0x0000003100317245 */ /* 0x000fe40000201400 */
[----:B------:R-:W-:-:S02]  /*5470*/  FSEL R18, R36, -INF , !P3 ;  /* 0xff80000024127808 */ /* 0x000fc40005800000 */
[----:B------:R-:W-:Y:S01]  /*5480*/  FSEL R19, R14, -INF , !P0 ;  /* 0xff8000000e137808 */ /* 0x000fe20004000000 */
[----:B------:R-:W-:Y:S01]  /*5490*/  FFMA.FTZ R49, R49, -UR6, R62 ;  /* 0x8000000631317c23 */ /* 0x000fe2000801003e */
[----:B------:R-:W-:Y:S02]  /*54a0*/  ISETP.GT.AND P3, PT, R32, R5, PT ;  /* 0x000000052000720c */ /* 0x000fe40003f64270 */
[CC--:B------:R-:W-:Y:S02]  /*54b0*/  ISETP.GE.AND P6, PT, R5.reuse, R232.reuse, PT ;  /* 0x000000e80500720c */ /* 0x0c0fe40003fc6270 */
[-C--:B------:R-:W-:Y:S02]  /*54c0*/  ISETP.GE.AND P0, PT, R5, R231.reuse, PT ;  /* 0x000000e70500720c */ /* 0x080fe40003f06270 */
[C---:B------:R-:W-:Y:S02]  /*54d0*/  ISETP.GE.AND P4, PT, R37.reuse, R232, PT ;  /* 0x000000e82500720c */ /* 0x040fe40003f86270 */
[----:B------:R-:W-:-:S02]  /*54e0*/  ISETP.GE.AND P1, PT, R37, R231, PT ;  /* 0x000000e72500720c */ /* 0x000fc40003f26270 */
[----:B------:R-:W-:Y:S02]  /*54f0*/  I2FP.F32.S32 R14, R6 ;  /* 0x00000006000e7245 */ /* 0x000fe40000201400 */
[----:B------:R-:W-:Y:S02]  /*5500*/  FSEL R5, R8, -INF , !P2 ;  /* 0xff80000008057808 */ /* 0x000fe40005000000 */
[----:B------:R-:W-:Y:S01]  /*5510*/  IABS R48, R48 ;  /* 0x0000003000307213 */ /* 0x000fe20000000000 */
[----:B------:R-:W-:Y:S01]  /*5520*/  FFMA.FTZ R63, R14, -UR6, R63 ;  /* 0x800000060e3f7c23 */ /* 0x000fe2000801003f */
[----:B------:R-:W-:Y:S02]  /*5530*/  FSEL R6, R35, -INF , !P4 ;  /* 0xff80000023067808 */ /* 0x000fe40006000000 */
[----:B------:R-:W-:Y:S02]  /*5540*/  FSEL R5, R5, -INF , !P1 ;  /* 0xff80000005057808 */ /* 0x000fe40004800000 */
[----:B------:R-:W-:-:S02]  /*5550*/  ISETP.GT.AND P2, PT, R32, R33, PT ;  /* 0x000000212000720c */ /* 0x000fc40003f44270 */
[C---:B------:R-:W-:Y:S02]  /*5560*/  ISETP.GE.AND P4, PT, R33.reuse, R232, PT ;  /* 0x000000e82100720c */ /* 0x040fe40003f86270 */
[----:B------:R-:W-:Y:S02]  /*5570*/  ISETP.GE.AND P1, PT, R33, R231, PT ;  /* 0x000000e72100720c */ /* 0x000fe40003f26270 */
[----:B------:R-:W-:Y:S02]  /*5580*/  I2FP.F32.S32 R33, R48 ;  /* 0x0000003000217245 */ /* 0x000fe40000201400 */
[----:B------:R-:W-:Y:S02]  /*5590*/  FSEL R15, R49, -INF , !P3 ;  /* 0xff800000310f7808 */ /* 0x000fe40005800000 */
[----:B------:R-:W-:Y:S01]  /*55a0*/  IABS R43, R43 ;  /* 0x0000002b002b7213 */ /* 0x000fe20000000000 */
[----:B------:R-:W-:Y:S01]  /*55b0*/  FFMA.FTZ R33, R33, -UR6, R58 ;  /* 0x8000000621217c23 */ /* 0x000fe2000801003a */
[----:B------:R-:W-:-:S02]  /*55c0*/  FSEL R63, R63, -INF , !P2 ;  /* 0xff8000003f3f7808 */ /* 0x000fc40005000000 */
[----:B------:R-:W-:Y:S02]  /*55d0*/  FSEL R14, R34, -INF , !P6 ;  /* 0xff800000220e7808 */ /* 0x000fe40007000000 */
[----:B------:R-:W-:Y:S02]  /*55e0*/  FSEL R15, R15, -INF , !P0 ;  /* 0xff8000000f0f7808 */ /* 0x000fe40004000000 */
[----:B------:R-:W-:Y:S02]  /*55f0*/  ISETP.GT.AND P3, PT, R32, R12, PT ;  /* 0x0000000c2000720c */ /* 0x000fe40003f64270 */
[C---:B------:R-:W-:Y:S02]  /*5600*/  ISETP.GE.AND P6, PT, R12.reuse, R232, PT ;  /* 0x000000e80c00720c */ /* 0x040fe40003fc6270 */
[----:B------:R-:W-:Y:S02]  /*5610*/  ISETP.GE.AND P0, PT, R12, R231, PT ;  /* 0x000000e70c00720c */ /* 0x000fe40003f06270 */
[----:B------:R-:W-:-:S02]  /*5620*/  I2FP.F32.S32 R34, R43 ;  /* 0x0000002b00227245 */ /* 0x000fc40000201400 */
[----:B------:R-:W-:Y:S02]  /*5630*/  FSEL R12, R13, -INF , !P4 ;  /* 0xff8000000d0c7808 */ /* 0x000fe40006000000 */
[----:B------:R-:W-:Y:S01]  /*5640*/  FSEL R13, R63, -INF , !P1 ;  /* 0xff8000003f0d7808 */ /* 0x000fe20004800000 */
[----:B------:R-:W-:Y:S01]  /*5650*/  FFMA.FTZ R34, R34, -UR6, R59 ;  /* 0x8000000622227c23 */ /* 0x000fe2000801003b */
[----:B------:R-:W-:Y:S02]  /*5660*/  IABS R39, R39 ;  /* 0x0000002700277213 */ /* 0x000fe40000000000 */
[----:B------:R-:W-:Y:S02]  /*5670*/  ISETP.GT.AND P4, PT, R32, R11, PT ;  /* 0x0000000b2000720c */ /* 0x000fe40003f84270 */
[C---:B------:R-:W-:Y:S02]  /*5680*/  ISETP.GE.AND P2, PT, R11.reuse, R232, PT ;  /* 0x000000e80b00720c */ /* 0x040fe40003f46270 */
[----:B------:R-:W-:-:S02]  /*5690*/  ISETP.GE.AND P1, PT, R11, R231, PT ;  /* 0x000000e70b00720c */ /* 0x000fc40003f26270 */
[----:B------:R-:W-:Y:S02]  /*56a0*/  FSEL R11, R33, -INF , !P3 ;  /* 0xff800000210b7808 */ /* 0x000fe40005800000 */
[----:B------:R-:W-:Y:S02]  /*56b0*/  IABS R8, R10 ;  /* 0x0000000a00087213 */ /* 0x000fe40000000000 */
[----:B------:R-:W-:Y:S02]  /*56c0*/  IABS R38, R38 ;  /* 0x0000002600267213 */ /* 0x000fe40000000000 */
[----:B------:R-:W-:Y:S02]  /*56d0*/  I2FP.F32.S32 R39, R39 ;  /* 0x0000002700277245 */ /* 0x000fe40000201400 */
[----:B------:R-:W-:Y:S02]  /*56e0*/  IABS R42, R42 ;  /* 0x0000002a002a7213 */ /* 0x000fe40000000000 */
[----:B------:R-:W-:Y:S01]  /*56f0*/  ISETP.GE.AND P3, PT, R9, R232, PT ;  /* 0x000000e80900720c */ /* 0x000fe20003f66270 */
[----:B------:R-:W-:Y:S01]  /*5700*/  FFMA.FTZ R39, R39, -UR6, R50 ;  /* 0x8000000627277c23 */ /* 0x000fe20008010032 */
[----:B------:R-:W-:-:S02]  /*5710*/  FSEL R10, R31, -INF , !P6 ;  /* 0xff8000001f0a7808 */ /* 0x000fc40007000000 */
[----:B------:R-:W-:Y:S02]  /*5720*/  FSEL R11, R11, -INF , !P0 ;  /* 0xff8000000b0b7808 */ /* 0x000fe40004000000 */
[----:B------:R-:W-:Y:S02]  /*5730*/  ISETP.GT.AND P6, PT, R32, R9, PT ;  /* 0x000000092000720c */ /* 0x000fe40003fc4270 */
[----:B------:R-:W-:Y:S01]  /*5740*/  ISETP.GE.AND P0, PT, R9, R231, PT ;  /* 0x000000e70900720c */ /* 0x000fe20003f06270 */
[----:B------:R-:W-:Y:S01]  /*5750*/  IMAD.MOV.U32 R9, RZ, RZ, R8 ;  /* 0x000000ffff097224 */ /* 0x000fe200078e0008 */
[----:B------:R-:W-:Y:S02]  /*5760*/  FSEL R34, R34, -INF , !P4 ;  /* 0xff80000022227808 */ /* 0x000fe40006000000 */
[----:B------:R-:W-:Y:S02]  /*5770*/  I2FP.F32.S32 R38, R38 ;  /* 0x0000002600267245 */ /* 0x000fe40000201400 */
[----:B------:R-:W-:-:S02]  /*5780*/  I2FP.F32.S32 R42, R42 ;  /* 0x0000002a002a7245 */ /* 0x000fc40000201400 */
[----:B------:R-:W-:Y:S01]  /*5790*/  ISETP.GE.AND P4, PT, R29, R232, PT ;  /* 0x000000e81d00720c */ /* 0x000fe20003f86270 */
[----:B------:R-:W-:Y:S01]  /*57a0*/  FFMA.FTZ R51, R38, -UR6, R51 ;  /* 0x8000000626337c23 */ /* 0x000fe20008010033 */
[----:B------:R-:W-:Y:S01]  /*57b0*/  FSEL R218, R218, -INF , !P3 ;  /* 0xff800000dada7808 */ /* 0x000fe20005800000 */
[----:B------:R-:W-:Y:S01]  /*57c0*/  FFMA.FTZ R42, R42, -UR6, R83 ;  /* 0x800000062a2a7c23 */ /* 0x000fe20008010053 */
[----:B------:R-:W-:Y:S02]  /*57d0*/  ISETP.GT.AND P3, PT, R32, R27, PT ;  /* 0x0000001b2000720c */ /* 0x000fe40003f64270 */
[----:B------:R-:W-:Y:S02]  /*57e0*/  I2FP.F32.S32 R31, R9 ;  /* 0x00000009001f7245 */ /* 0x000fe40000201400 */
[----:B------:R-:W-:Y:S02]  /*57f0*/  FSEL R198, R198, -INF , !P4 ;  /* 0xff800000c6c67808 */ /* 0x000fe40006000000 */
[----:B------:R-:W-:Y:S01]  /*5800*/  FSEL R8, R30, -INF , !P2 ;  /* 0xff8000001e087808 */ /* 0x000fe20005000000 */
[----:B------:R-:W-:Y:S01]  /*5810*/  FFMA.FTZ R31, R31, -UR6, R82 ;  /* 0x800000061f1f7c23 */ /* 0x000fe20008010052 */
[----:B------:R-:W-:-:S02]  /*5820*/  ISETP.GT.AND P4, PT, R32, R26, PT ;  /* 0x0000001a2000720c */ /* 0x000fc40003f84270 */
[----:B------:R-:W-:Y:S02]  /*5830*/  FSEL R39, R39, -INF , !P3 ;  /* 0xff80000027277808 */ /* 0x000fe40005800000 */
[----:B------:R-:W-:Y:S02]  /*5840*/  IABS R22, R22 ;  /* 0x0000001600167213 */ /* 0x000fe40000000000 */
[----:B------:R-:W-:Y:S02]  /*5850*/  ISETP.GT.AND P2, PT, R32, R29, PT ;  /* 0x0000001d2000720c */ /* 0x000fe40003f44270 */
[----:B------:R-:W-:Y:S02]  /*5860*/  ISETP.GE.AND P3, PT, R26, R232, PT ;  /* 0x000000e81a00720c */ /* 0x000fe40003f66270 */
[----:B------:R-:W-:Y:S02]  /*5870*/  FSEL R9, R34, -INF , !P1 ;  /* 0xff80000022097808 */ /* 0x000fe40004800000 */
[----:B------:R-:W-:-:S02]  /*5880*/  FSEL R51, R51, -INF , !P4 ;  /* 0xff80000033337808 */ /* 0x000fc40006000000 */
[----:B------:R-:W-:Y:S02]  /*5890*/  I2FP.F32.S32 R22, R22 ;  /* 0x0000001600167245 */ /* 0x000fe40000201400 */
[-C--:B------:R-:W-:Y:S02]  /*58a0*/  ISETP.GE.AND P1, PT, R29, R231.reuse, PT ;  /* 0x000000e71d00720c */ /* 0x080fe40003f26270 */
[----:B------:R-:W-:Y:S01]  /*58b0*/  FSEL R42, R42, -INF , !P2 ;  /* 0xff8000002a2a7808 */ /* 0x000fe20005000000 */
[----:B------:R-:W-:Y:S01]  /*58c0*/  FFMA.FTZ R22, R22, -UR6, R47 ;  /* 0x8000000616167c23 */ /* 0x000fe2000801002f */
[----:B------:R-:W-:Y:S02]  /*58d0*/  FSEL R200, R200, -INF , !P3 ;  /* 0xff800000c8c87808 */ /* 0x000fe40005800000 */
[----:B------:R-:W-:Y:S02]  /*58e0*/  ISETP.GE.AND P4, PT, R25, R232, PT ;  /* 0x000000e81900720c */ /* 0x000fe40003f86270 */
[----:B------:R-:W-:-:S02]  /*58f0*/  ISETP.GE.AND P3, PT, R26, R231, PT ;  /* 0x000000e71a00720c */ /* 0x000fc40003f66270 */
[----:B------:R-:W-:Y:S02]  /*5900*/  FSEL R31, R31, -INF , !P6 ;  /* 0xff8000001f1f7808 */ /* 0x000fe40007000000 */
[----:B------:R-:W-:Y:S02]  /*5910*/  FSEL R221, R42, -INF , !P1 ;  /* 0xff8000002add7808 */ /* 0x000fe40004800000 */
[----:B------:R-:W-:Y:S02]  /*5920*/  FSEL R222, R222, -INF , !P4 ;  /* 0xff800000dede7808 */ /* 0x000fe40006000000 */
[----:B------:R-:W-:Y:S02]  /*5930*/  ISETP.GE.AND P6, PT, R27, R232, PT ;  /* 0x000000e81b00720c */ /* 0x000fe40003fc6270 */
[----:B------:R-:W-:Y:S02]  /*5940*/  ISETP.GT.AND P1, PT, R32, R24, PT ;  /* 0x000000182000720c */ /* 0x000fe40003f24270 */
[----:B------:R-:W-:-:S02]  /*5950*/  FSEL R207, R51, -INF , !P3 ;  /* 0xff80000033cf7808 */ /* 0x000fc40005800000 */
[----:B------:R-:W-:Y:S02]  /*5960*/  ISETP.GE.AND P4, PT, R24, R232, PT ;  /* 0x000000e81800720c */ /* 0x000fe40003f86270 */
[----:B------:R-:W-:Y:S02]  /*5970*/  ISETP.GT.AND P2, PT, R32, R25, PT ;  /* 0x000000192000720c */ /* 0x000fe40003f44270 */
[----:B------:R-:W-:Y:S02]  /*5980*/  ISETP.GE.AND P3, PT, R25, R231, PT ;  /* 0x000000e71900720c */ /* 0x000fe40003f66270 */
[----:B------:R-:W-:Y:S02]  /*5990*/  IABS R21, R21 ;  /* 0x0000001500157213 */ /* 0x000fe40000000000 */
[----:B------:R-:W-:Y:S02]  /*59a0*/  FMNMX3.FTZ R25, R4, R20, R18, !PT ;  /* 0x0000001404197276 */ /* 0x000fe40007810012 */
[----:B------:R-:W-:-:S02]  /*59b0*/  FSEL R214, R214, -INF , !P6 ;  /* 0xff800000d6d67808 */ /* 0x000fc40007000000 */
[----:B------:R-:W-:Y:S02]  /*59c0*/  FSEL R220, R220, -INF , !P4 ;  /* 0xff800000dcdc7808 */ /* 0x000fe40006000000 */
[----:B------:R-:W-:Y:S02]  /*59d0*/  FSEL R203, R22, -INF , !P1 ;  /* 0xff80000016cb7808 */ /* 0x000fe40004800000 */
[----:B------:R-:W-:Y:S02]  /*59e0*/  ISETP.GT.AND P6, PT, R32, R3, PT ;  /* 0x000000032000720c */ /* 0x000fe40003fc4270 */
[----:B------:R-:W-:Y:S01]  /*59f0*/  I2FP.F32.S32 R21, R21 ;  /* 0x0000001500157245 */ /* 0x000fe20000201400 */
[----:B------:R-:W-:Y:S01]  /*5a00*/  BAR.SYNC.DEFER_BLOCKING 0x0 ;  /* 0x0000000000007b1d */ /* 0x000fe20000010000 */
[C---:B------:R-:W-:Y:S02]  /*5a10*/  ISETP.GE.AND P4, PT, R3.reuse, R232, PT ;  /* 0x000000e80300720c */ /* 0x040fe40003f86270 */
[----:B------:R-:W-:Y:S01]  /*5a20*/  ISETP.GE.AND P1, PT, R3, R231, PT ;  /* 0x000000e70300720c */ /* 0x000fe20003f26270 */
[----:B------:R-:W-:Y:S01]  /*5a30*/  FFMA.FTZ R21, R21, -UR6, R66 ;  /* 0x8000000615157c23 */ /* 0x000fe20008010042 */
[----:B------:R-:W-:-:S02]  /*5a40*/  FMNMX3.FTZ R3, R25, R6, R14, !PT ;  /* 0x0000000619037276 */ /* 0x000fc4000781000e */
[----:B------:R-:W-:Y:S02]  /*5a50*/  IABS R23, R23 ;  /* 0x0000001700177213 */ /* 0x000fe40000000000 */
[----:B------:R-:W-:Y:S02]  /*5a60*/  FMNMX3.FTZ R22, R17, R7, R19, !PT ;  /* 0x0000000711167276 */ /* 0x000fe40007810013 */
[----:B------:R-:W-:Y:S02]  /*5a70*/  FSEL R199, R31, -INF , !P0 ;  /* 0xff8000001fc77808 */ /* 0x000fe40004000000 */
[----:B------:R-:W-:Y:S02]  /*5a80*/  FMNMX3.FTZ R3, R3, R12, R10, !PT ;  /* 0x0000000c03037276 */ /* 0x000fe4000781000a */
[----:B------:R-:W-:Y:S02]  /*5a90*/  ISETP.GE.AND P0, PT, R27, R231, PT ;  /* 0x000000e71b00720c */ /* 0x000fe40003f06270 */
[----:B------:R-:W-:-:S02]  /*5aa0*/  I2FP.F32.S32 R23, R23 ;  /* 0x0000001700177245 */ /* 0x000fc40000201400 */
[----:B------:R-:W-:Y:S02]  /*5ab0*/  FMNMX3.FTZ R22, R22, R5, R15, !PT ;  /* 0x0000000516167276 */ /* 0x000fe4000781000f */
[----:B------:R-:W-:Y:S01]  /*5ac0*/  FMNMX3.FTZ R3, R3, R8, R218, !PT ;  /* 0x0000000803037276 */ /* 0x000fe200078100da */
[----:B------:R-:W-:Y:S01]  /*5ad0*/  FFMA.FTZ R23, R23, -UR6, R46 ;  /* 0x8000000617177c23 */ /* 0x000fe2000801002e */
[----:B------:R-:W-:Y:S02]  /*5ae0*/  FSEL R223, R39, -INF , !P0 ;  /* 0xff80000027df7808 */ /* 0x000fe40004000000 */
[----:B------:R-:W-:Y:S02]  /*5af0*/  FSEL R212, R212, -INF , !P4 ;  /* 0xff800000d4d47808 */ /* 0x000fe40006000000 */
[----:B------:R-:W-:Y:S02]  /*5b00*/  FSEL R202, R21, -INF , !P6 ;  /* 0xff80000015ca7808 */ /* 0x000fe40007000000 */
[----:B------:R-:W-:-:S02]  /*5b10*/  ISETP.GT.AND P0, PT, R32, R16, PT ;  /* 0x000000102000720c */ /* 0x000fc40003f04270 */
[----:B------:R-:W-:Y:S02]  /*5b20*/  IABS R28, R28 ;  /* 0x0000001c001c7213 */ /* 0x000fe40000000000 */
[C---:B------:R-:W-:Y:S02]  /*5b30*/  ISETP.GE.AND P4, PT, R16.reuse, R232, PT ;  /* 0x000000e81000720c */ /* 0x040fe40003f86270 */
[----:B------:R-:W-:Y:S02]  /*5b40*/  ISETP.GE.AND P6, PT, R16, R231, PT ;  /* 0x000000e71000720c */ /* 0x000fe40003fc6270 */
[----:B------:R-:W-:Y:S02]  /*5b50*/  FMNMX3.FTZ R16, R22, R13, R11, !PT ;  /* 0x0000000d16107276 */ /* 0x000fe4000781000b */
[----:B------:R-:W-:Y:S02]  /*5b60*/  FMNMX3.FTZ R3, R3, R198, R214, !PT ;  /* 0x000000c603037276 */ /* 0x000fe400078100d6 */
[----:B------:R-:W-:-:S02]  /*5b70*/  I2FP.F32.S32 R28, R28 ;  /* 0x0000001c001c7245 */ /* 0x000fc40000201400 */
[----:B------:R-:W-:Y:S02]  /*5b80*/  FSEL R23, R23, -INF , !P2 ;  /* 0xff80000017177808 */ /* 0x000fe40005000000 */
[----:B------:R-:W-:Y:S01]  /*5b90*/  FMNMX3.FTZ R16, R16, R9, R199, !PT ;  /* 0x0000000910107276 */ /* 0x000fe200078100c7 */
[----:B------:R-:W-:Y:S01]  /*5ba0*/  FFMA.FTZ R28, R28, -UR6, R67 ;  /* 0x800000061c1c7c23 */ /* 0x000fe20008010043 */
[----:B------:R-:W-:Y:S02]  /*5bb0*/  FMNMX3.FTZ R21, R3, R200, R222, !PT ;  /* 0x000000c803157276 */ /* 0x000fe400078100de */
[----:B------:R-:W-:Y:S02]  /*5bc0*/  FSEL R211, R23, -INF , !P3 ;  /* 0xff80000017d37808 */ /* 0x000fe40005800000 */
[----:B------:R-:W-:Y:S02]  /*5bd0*/  FMNMX3.FTZ R16, R16, R221, R223, !PT ;  /* 0x000000dd10107276 */ /* 0x000fe400078100df */
[----:B------:R-:W-:-:S02]  /*5be0*/  ISETP.GE.AND P2, PT, R24, R231, PT ;  /* 0x000000e71800720c */ /* 0x000fc40003f46270 */
[----:B------:R-:W-:Y:S02]  /*5bf0*/  FSEL R210, R210, -INF , !P4 ;  /* 0xff800000d2d27808 */ /* 0x000fe40006000000 */
[----:B------:R-:W-:Y:S02]  /*5c00*/  FMNMX3.FTZ R21, R21, R220, R212, !PT ;  /* 0x000000dc15157276 */ /* 0x000fe400078100d4 */
[----:B------:R-:W-:Y:S02]  /*5c10*/  FMNMX3.FTZ R3, R16, R207, R211, !PT ;  /* 0x000000cf10037276 */ /* 0x000fe400078100d3 */
[----:B------:R-:W-:Y:S02]  /*5c20*/  FSEL R201, R28, -INF , !P0 ;  /* 0xff8000001cc97808 */ /* 0x000fe40004000000 */
[----:B------:R-:W-:Y:S02]  /*5c30*/  FSEL R203, R203, -INF , !P2 ;  /* 0xff800000cbcb7808 */ /* 0x000fe40005000000 */
[----:B------:R-:W-:-:S02]  /*5c40*/  FSEL R202, R202, -INF , !P1 ;  /* 0xff800000caca7808 */ /* 0x000fc40004800000 */
        /* <DEDUP_REMOVED lines=115> */
.L_x_307:
[----:B------:R-:W-:Y:S01]  /*6380*/  FSEL R201, R201, -INF , !P6 ;  /* 0xff800000c9c97808 */ /* 0x000fe20007000000 */
[----:B------:R-:W2:Y:S01]  /*6390*/  SHFL.BFLY PT, R21, R16, 0x2, 0x1f ;  /* 0x0c401f0010157f89 */ /* 0x000ea200000e0000 */
[----:B------:R-:W-:Y:S01]  /*63a0*/  FMNMX3.FTZ R22, R3, R203, R202, !PT ;  /* 0x000000cb03167276 */ /* 0x000fe200078100ca */
[----:B------:R-:W3:Y:S01]  /*63b0*/  LDCU UR15, c[0x0][0x45c] ;  /* 0x00008b80ff0f77ac */ /* 0x000ee20008000800 */
[----:B------:R-:W-:Y:S02]  /*63c0*/  LOP3.LUT R0, R167, 0x200, R0, 0xf8, !PT ;  /* 0x00000200a7007812 */ /* 0x000fe400078ef800 */
[----:B------:R-:W-:Y:S01]  /*63d0*/  FMNMX.FTZ R23, R201, R22, !PT ;  /* 0x00000016c9177209 */ /* 0x000fe20007810000 */
[----:B------:R-:W-:Y:S01]  /*63e0*/  UISETP.GT.U32.AND UP0, UPT, UR4, UR18, UPT ;  /* 0x000000120400728c */ /* 0x000fe2000bf04070 */
[----:B------:R-:W-:-:S03]  /*63f0*/  LEA R0, R0, UR5, 0x1 ;  /* 0x0000000500007c11 */ /* 0x000fc6000f8e08ff */
[----:B------:R-:W4:Y:S01]  /*6400*/  SHFL.BFLY PT, R22, R23, 0x2, 0x1f ;  /* 0x0c401f0017167f89 */ /* 0x000f2200000e0000 */
[CC--:B------:R-:W-:Y:S02]  /*6410*/  IADD3 R197, PT, PT, R84.reuse, R0.reuse, RZ ;  /* 0x0000000054c57210 */ /* 0x0c0fe40007ffe0ff */
        /* <DEDUP_REMOVED lines=8> */
[----:B----4-:R-:W-:-:S03]  /*64a0*/  FMNMX.FTZ R22, R23, R22, !PT ;  /* 0x0000001617167209 */ /* 0x010fc60007810000 */
[----:B------:R-:W-:Y:S04]  /*64b0*/  LDSM.16.MT88.4 R80, [R197+0x14000] ;  /* 0x01400000c550783b */ /* 0x000fe80000004200 */
[----:B------:R-:W4:Y:S04]  /*64c0*/  SHFL.BFLY PT, R3, R22, 0x1, 0x1f ;  /* 0x0c201f0016037f89 */ /* 0x000f2800000e0000 */
[----:B------:R-:W5:Y:S04]  /*64d0*/  LDSM.16.MT88.4 R140, [R205+0x10000] ;  /* 0x01000000cd8c783b */ /* 0x000f680000004200 */
[----:B------:R-:W5:Y:S04]  /*64e0*/  LDSM.16.MT88.4 R132, [R196+0x10000] ;  /* 0x01000000c484783b */ /* 0x000f680000004200 */
[----:B------:R-:W5:Y:S01]  /*64f0*/  LDSM.16.MT88.4 R40, [R0+0x12000] ;  /* 0x012000000028783b */ /* 0x000f620000004200 */
[----:B--2---:R-:W-:-:S03]  /*6500*/  FMNMX.FTZ R164, R21, R164, !PT ;  /* 0x000000a415a47209 */ /* 0x004fc60007810000 */
[----:B------:R-:W2:Y:S01]  /*6510*/  LDSM.16.MT88.4 R56, [R205+0x12000] ;  /* 0x01200000cd38783b */ /* 0x000ea20000004200 */
[C---:B------:R-:W-:Y:S01]  /*6520*/  FSETP.NEU.FTZ.AND P0, PT, R164.reuse, -INF , PT ;  /* 0xff800000a400780b */ /* 0x040fe20003f1d000 */
[----:B---3--:R-:W-:Y:S02]  /*6530*/  FMUL.FTZ R213, R164, UR15 ;  /* 0x0000000fa4d57c20 */ /* 0x008fe40008410000 */
[----:B------:R-:W3:Y:S01]  /*6540*/  LDSM.16.MT88.4 R64, [R196+0x12000] ;  /* 0x01200000c440783b */ /* 0x000ee20000004200 */
[----:B----4-:R-:W-:-:S03]  /*6550*/  FMNMX.FTZ R3, R22, R3, !PT ;  /* 0x0000000316037209 */ /* 0x010fc60007810000 */
[----:B------:R-:W4:Y:S01]  /*6560*/  LDSM.16.MT88.4 R72, [R0+0x14000] ;  /* 0x014000000048783b */ /* 0x000f220000004200 */
[----:B------:R-:W-:Y:S02]  /*6570*/  FSEL R213, R213, RZ, P0 ;  /* 0x000000ffd5d57208 */ /* 0x000fe40000000000 */
[C---:B------:R-:W-:Y:S01]  /*6580*/  FSETP.NEU.FTZ.AND P0, PT, R3.reuse, -INF , PT ;  /* 0xff8000000300780b */ /* 0x040fe20003f1d000 */
[----:B------:R-:W-:Y:S01]  /*6590*/  FMUL.FTZ R204, R3, UR15 ;  /* 0x0000000f03cc7c20 */ /* 0x000fe20008410000 */
[----:B------:R-:W4:Y:S01]  /*65a0*/  LDSM.16.MT88.4 R88, [R205+0x14000] ;  /* 0x01400000cd58783b */ /* 0x000f220000004200 */
[--C-:B------:R-:W-:Y:S01]  /*65b0*/  FFMA.FTZ R195, R4, UR15, -R213.reuse ;  /* 0x0000000f04c37c23 */ /* 0x100fe200080108d5 */
[--C-:B------:R-:W-:Y:S01]  /*65c0*/  FFMA.FTZ R190, R6, UR15, -R213.reuse ;  /* 0x0000000f06be7c23 */ /* 0x100fe200080108d5 */
[--C-:B------:R-:W-:Y:S01]  /*65d0*/  FFMA.FTZ R194, R20, UR15, -R213.reuse ;  /* 0x0000000f14c27c23 */ /* 0x100fe200080108d5 */
[----:B------:R-:W-:Y:S01]  /*65e0*/  FSEL R204, R204, RZ, P0 ;  /* 0x000000ffcccc7208 */ /* 0x000fe20000000000 */
[----:B------:R-:W4:Y:S01]  /*65f0*/  LDSM.16.MT88.4 R96, [R196+0x14000] ;  /* 0x01400000c460783b */ /* 0x000f220000004200 */
[--C-:B------:R-:W-:Y:S01]  /*6600*/  FFMA.FTZ R191, R18, UR15, -R213.reuse ;  /* 0x0000000f12bf7c23 */ /* 0x100fe200080108d5 */
[----:B------:R-:W-:Y:S01]  /*6610*/  MUFU.EX2 R195, R195 ;  /* 0x000000c300c37308 */ /* 0x000fe20000000800 */
[--C-:B------:R-:W-:Y:S01]  /*6620*/  FFMA.FTZ R183, R10, UR15, -R213.reuse ;  /* 0x0000000f0ab77c23 */ /* 0x100fe200080108d5 */
[--C-:B------:R-:W-:Y:S01]  /*6630*/  FFMA.FTZ R192, R7, UR15, -R204.reuse ;  /* 0x0000000f07c07c23 */ /* 0x100fe200080108cc */
[--C-:B------:R-:W-:Y:S01]  /*6640*/  FFMA.FTZ R188, R5, UR15, -R204.reuse ;  /* 0x0000000f05bc7c23 */ /* 0x100fe200080108cc */
        /* <DEDUP_REMOVED lines=16> */
[--C-:B------:R-:W-:Y:S01]  /*6750*/  FFMA.FTZ R184, R13, UR15, -R204.reuse ;  /* 0x0000000f0db87c23 */ /* 0x100fe200080108cc */
[----:B-1----:R-:W-:Y:S01]  /*6760*/  F2FP.BF16.F32.PACK_AB R128, R194, R195 ;  /* 0x000000c3c280723e */ /* 0x002fe200000010ff */
[----:B------:R-:W1:Y:S01]  /*6770*/  LDSM.16.MT88.4 R12, [R197+0x12800] ;  /* 0x01280000c50c783b */ /* 0x000e620000004200 */
[----:B------:R-:W2:Y:S01]  /*6780*/  MUFU.EX2 R192, R192 ;  /* 0x000000c000c07308 */ /* 0x000ea20000000800 */
[--C-:B------:R-:W-:Y:S01]  /*6790*/  FFMA.FTZ R218, R218, UR15, -R213.reuse ;  /* 0x0000000fdada7c23 */ /* 0x100fe200080108d5 */
[--C-:B------:R-:W-:Y:S01]  /*67a0*/  FFMA.FTZ R223, R223, UR15, -R204.reuse ;  /* 0x0000000fdfdf7c23 */ /* 0x100fe200080108cc */
[----:B------:R-:W1:Y:S01]  /*67b0*/  LDSM.16.MT88.4 R16, [R197+0x14800] ;  /* 0x01480000c510783b */ /* 0x000e620000004200 */
[----:B------:R-:W-:Y:S01]  /*67c0*/  MUFU.EX2 R189, R189 ;  /* 0x000000bd00bd7308 */ /* 0x000fe20000000800 */
[----:B------:R-:W-:Y:S01]  /*67d0*/  FFMA.FTZ R203, R203, UR15, -R204 ;  /* 0x0000000fcbcb7c23 */ /* 0x000fe200080108cc */
[----:B-----5:R-:W-:Y:S01]  /*67e0*/  F2FP.BF16.F32.PACK_AB R130, R190, R191 ;  /* 0x000000bfbe82723e */ /* 0x020fe200000010ff */
[----:B------:R-:W5:Y:S01]  /*67f0*/  LDSM.16.MT88.4 R20, [R197+0x10800] ;  /* 0x01080000c514783b */ /* 0x000f620000004200 */
[----:B------:R-:W3:Y:S01]  /*6800*/  MUFU.EX2 R188, R188 ;  /* 0x000000bc00bc7308 */ /* 0x000ee20000000800 */
[----:B------:R-:W-:Y:S01]  /*6810*/  FFMA.FTZ R245, R210, UR15, -R213 ;  /* 0x0000000fd2f57c23 */ /* 0x000fe200080108d5 */
[----:B------:R-:W-:Y:S01]  /*6820*/  FADD.FTZ R194, R195, R194 ;  /* 0x000000c2c3c27221 */ /* 0x000fe20000010000 */
[----:B------:R-:W-:Y:S01]  /*6830*/  LDSM.16.MT88.4 R24, [R0+0x14800] ;  /* 0x014800000018783b */ /* 0x000fe20000004200 */
[----:B------:R-:W-:Y:S01]  /*6840*/  MUFU.EX2 R187, R187 ;  /* 0x000000bb00bb7308 */ /* 0x000fe20000000800 */
[----:B--2---:R-:W-:-:S02]  /*6850*/  F2FP.BF16.F32.PACK_AB R129, R192, R193 ;  /* 0x000000c1c081723e */ /* 0x004fc400000010ff */
[----:B------:R-:W-:Y:S01]  /*6860*/  LDSM.16.MT88.4 R176, [R0+0x10800] ;  /* 0x0108000000b0783b */ /* 0x000fe20000004200 */
[----:B------:R-:W2:Y:S01]  /*6870*/  MUFU.EX2 R186, R186 ;  /* 0x000000ba00ba7308 */ /* 0x000ea20000000800 */
[----:B------:R-:W-:Y:S01]  /*6880*/  FADD.FTZ R192, R193, R192 ;  /* 0x000000c0c1c07221 */ /* 0x000fe20000010000 */
[----:B------:R-:W-:Y:S01]  /*6890*/  FADD.FTZ R191, R191, R194 ;  /* 0x000000c2bfbf7221 */ /* 0x000fe20000010000 */
[----:B------:R-:W-:Y:S01]  /*68a0*/  LDSM.16.MT88.4 R172, [R205+0x10800] ;  /* 0x01080000cdac783b */ /* 0x000fe20000004200 */
[----:B------:R-:W-:Y:S01]  /*68b0*/  MUFU.EX2 R183, R183 ;  /* 0x000000b700b77308 */ /* 0x000fe20000000800 */
[----:B---3--:R-:W-:Y:S02]  /*68c0*/  F2FP.BF16.F32.PACK_AB R131, R188, R189 ;  /* 0x000000bdbc83723e */ /* 0x008fe400000010ff */
[----:B------:R-:W-:Y:S01]  /*68d0*/  LDSM.16.MT88.4 R168, [R0+0x12800] ;  /* 0x0128000000a8783b */ /* 0x000fe20000004200 */
[----:B------:R-:W-:Y:S01]  /*68e0*/  MUFU.EX2 R182, R182 ;  /* 0x000000b600b67308 */ /* 0x000fe20000000800 */
[----:B------:R-:W-:Y:S01]  /*68f0*/  FADD.FTZ R189, R189, R192 ;  /* 0x000000c0bdbd7221 */ /* 0x000fe20000010000 */
[----:B------:R-:W-:Y:S01]  /*6900*/  FADD.FTZ R190, R190, R191 ;  /* 0x000000bfbebe7221 */ /* 0x000fe20000010000 */
[----:B------:R-:W-:Y:S01]  /*6910*/  LDSM.16.MT88.4 R32, [R205+0x12800] ;  /* 0x01280000cd20783b */ /* 0x000fe20000004200 */
[----:B------:R-:W-:Y:S01]  /*6920*/  MUFU.EX2 R185, R185 ;  /* 0x000000b900b97308 */ /* 0x000fe20000000800 */
[C---:B------:R-:W-:Y:S01]  /*6930*/  HMMA.16816.F32.BF16 R108, R128.reuse, R112, RZ ;  /* 0x00000070806c723c */ /* 0x040fe200000418ff */
[----:B------:R-:W-:Y:S01]  /*6940*/  FADD.FTZ R188, R188, R189 ;  /* 0x000000bdbcbc7221 */ /* 0x000fe20000010000 */
[----:B------:R-:W-:Y:S01]  /*6950*/  LDSM.16.MT88.4 R28, [R196+0x12800] ;  /* 0x01280000c41c783b */ /* 0x000fe20000004200 */
[----:B------:R-:W3:Y:S04]  /*6960*/  MUFU.EX2 R184, R184 ;  /* 0x000000b800b87308 */ /* 0x000ee80000000800 */
[----:B------:R-:W-:Y:S01]  /*6970*/  MUFU.EX2 R181, R181 ;  /* 0x000000b500b57308 */ /* 0x000fe20000000800 */
[C---:B------:R-:W-:Y:S03]  /*6980*/  HMMA.16816.F32.BF16 R112, R128.reuse, R114, RZ ;  /* 0x000000728070723c */ /* 0x040fe600000418ff */
[----:B------:R-:W1:Y:S04]  /*6990*/  MUFU.EX2 R180, R180 ;  /* 0x000000b400b47308 */ /* 0x000e680000000800 */
        /* <DEDUP_REMOVED lines=32> */
[----:B---3--:R-:W-:Y:S01]  /*6ba0*/  F2FP.BF16.F32.PACK_AB R5, R184, R185 ;  /* 0x000000b9b805723e */ /* 0x008fe200000010ff */
[----:B------:R-:W-:-:S02]  /*6bb0*/  FADD.FTZ R185, R185, R188 ;  /* 0x000000bcb9b97221 */ /* 0x000fc40000010000 */
[----:B------:R-:W-:Y:S02]  /*6bc0*/  FADD.FTZ R186, R186, R187 ;  /* 0x000000bbbaba7221 */ /* 0x000fe40000010000 */
[----:B------:R-:W-:Y:S01]  /*6bd0*/  HMMA.16816.F32.BF16 R128, R128, R6, RZ ;  /* 0x000000068080723c */ /* 0x000fe200000418ff */
[----:B------:R-:W-:Y:S01]  /*6be0*/  F2FP.BF16.F32.PACK_AB R6, R182, R183 ;  /* 0x000000b7b606723e */ /* 0x000fe200000010ff */
[----:B------:R-:W-:Y:S01]  /*6bf0*/  FADD.FTZ R184, R184, R185 ;  /* 0x000000b9b8b87221 */ /* 0x000fe20000010000 */
[----:B-1----:R-:W-:-:S03]  /*6c00*/  F2FP.BF16.F32.PACK_AB R7, R180, R181 ;  /* 0x000000b5b407723e */ /* 0x002fc600000010ff */
        /* <DEDUP_REMOVED lines=11> */
[C---:B-----5:R-:W-:Y:S08]  /*6cc0*/  HMMA.16816.F32.BF16 R152, R4.reuse, R20, R152 ;  /* 0x000000140498723c */ /* 0x060ff00000041898 */
[C---:B-1----:R-:W-:Y:S08]  /*6cd0*/  HMMA.16816.F32.BF16 R92, R4.reuse, R8, R92 ;  /* 0x00000008045c723c */ /* 0x042ff0000004185c */
[C---:B------:R-:W-:Y:S01]  /*6ce0*/  HMMA.16816.F32.BF16 R96, R4.reuse, R10, R96 ;  /* 0x0000000a0460723c */ /* 0x040fe20000041860 */
[----:B------:R-:W1:Y:S07]  /*6cf0*/  LDSM.16.MT88.4 R8, [R196+0x16800] ;  /* 0x01680000c408783b */ /* 0x000e6e0000004200 */
[C---:B------:R-:W-:Y:S01]  /*6d00*/  HMMA.16816.F32.BF16 R148, R4.reuse, R22, R148 ;  /* 0x000000160494723c */ /* 0x040fe20000041894 */
[----:B------:R-:W4:Y:S07]  /*6d10*/  LDSM.16.MT88.4 R20, [R205+0x14800] ;  /* 0x01480000cd14783b */ /* 0x000f2e0000004200 */
[C---:B--2---:R-:W-:Y:S08]  /*6d20*/  HMMA.16816.F32.BF16 R136, R4.reuse, R12, R136 ;  /* 0x0000000c0488723c */ /* 0x044ff00000041888 */
[C---:B------:R-:W-:Y:S01]  /*6d30*/  HMMA.16816.F32.BF16 R132, R4.reuse, R14, R132 ;  /* 0x0000000e0484723c */ /* 0x040fe20000041884 */
[----:B------:R2:W5:Y:S07]  /*6d40*/  LDSM.16.MT88.4 R12, [R205+0x16800] ;  /* 0x01680000cd0c783b */ /* 0x00056e0000004200 */
[C---:B---3--:R-:W-:Y:S08]  /*6d50*/  HMMA.16816.F32.BF16 R100, R4.reuse, R16, R100 ;  /* 0x000000100464723c */ /* 0x048ff00000041864 */
[C---:B------:R-:W-:Y:S01]  /*6d60*/  HMMA.16816.F32.BF16 R104, R4.reuse, R18, R104 ;  /* 0x000000120468723c */ /* 0x040fe20000041868 */
[----:B------:R-:W3:Y:S07]  /*6d70*/  LDSM.16.MT88.4 R16, [R197+0x13000] ;  /* 0x01300000c510783b */ /* 0x000eee0000004200 */
[----:B------:R-:W-:Y:S01]  /*6d80*/  HMMA.16816.F32.BF16 R72, R4, R26, R72 ;  /* 0x0000001a0448723c */ /* 0x000fe20000041848 */
[--C-:B--2---:R-:W-:Y:S01]  /*6d90*/  FFMA.FTZ R205, R198, UR15, -R213.reuse ;  /* 0x0000000fc6cd7c23 */ /* 0x104fe200080108d5 */
[----:B------:R-:W-:Y:S01]  /*6da0*/  FFMA.FTZ R26, R214, UR15, -R213 ;  /* 0x0000000fd61a7c23 */ /* 0x000fe200080108d5 */
[----:B------:R2:W-:Y:S01]  /*6db0*/  MUFU.EX2 R198, R218 ;  /* 0x000000da00c67308 */ /* 0x0005e20000000800 */
[----:B------:R-:W-:-:S03]  /*6dc0*/  FFMA.FTZ R214, R221, UR15, -R204 ;  /* 0x0000000fddd67c23 */ /* 0x000fc600080108cc */
[----:B------:R-:W5:Y:S01]  /*6dd0*/  MUFU.EX2 R205, R205 ;  /* 0x000000cd00cd7308 */ /* 0x000f620000000800 */
[C---:B------:R-:W-:Y:S01]  /*6de0*/  HMMA.16816.F32.BF16 R68, R4.reuse, R24, R68 ;  /* 0x000000180444723c */ /* 0x040fe20000041844 */
[----:B------:R-:W-:Y:S01]  /*6df0*/  FFMA.FTZ R25, R200, UR15, -R213 ;  /* 0x0000000fc8197c23 */ /* 0x000fe200080108d5 */
[--C-:B------:R-:W-:Y:S01]  /*6e00*/  FFMA.FTZ R24, R199, UR15, -R204.reuse ;  /* 0x0000000fc7187c23 */ /* 0x100fe200080108cc */
[----:B------:R-:W-:Y:S04]  /*6e10*/  MUFU.EX2 R200, R26 ;  /* 0x0000001a00c87308 */ /* 0x000fe80000000800 */
[----:B------:R-:W-:Y:S01]  /*6e20*/  MUFU.EX2 R199, R25 ;  /* 0x0000001900c77308 */ /* 0x000fe20000000800 */
[----:B-1----:R-:W-:Y:S01]  /*6e30*/  HMMA.16816.F32.BF16 R124, R4, R8, R124 ;  /* 0x00000008047c723c */ /* 0x002fe2000004187c */
[----:B--2---:R-:W-:-:S02]  /*6e40*/  FFMA.FTZ R218, R207, UR15, -R204 ;  /* 0x0000000fcfda7c23 */ /* 0x004fc400080108cc */
[----:B------:R1:W-:Y:S04]  /*6e50*/  MUFU.EX2 R221, R24 ;  /* 0x0000001800dd7308 */ /* 0x0003e80000000800 */
[----:B------:R-:W2:Y:S01]  /*6e60*/  MUFU.EX2 R214, R214 ;  /* 0x000000d600d67308 */ /* 0x000ea20000000800 */
[C---:B------:R-:W-:Y:S01]  /*6e70*/  HMMA.16816.F32.BF16 R128, R4.reuse, R10, R128 ;  /* 0x0000000a0480723c */ /* 0x040fe20000041880 */
[----:B------:R-:W3:Y:S02]  /*6e80*/  LDSM.16.MT88.4 R8, [R197+0x17000] ;  /* 0x01700000c508783b */ /* 0x000ee40000004200 */
[----:B------:R4:W-:Y:S04]  /*6e90*/  MUFU.EX2 R207, R223 ;  /* 0x000000df00cf7308 */ /* 0x0009e80000000800 */
[----:B------:R-:W2:Y:S01]  /*6ea0*/  MUFU.EX2 R218, R218 ;  /* 0x000000da00da7308 */ /* 0x000ea20000000800 */
[C---:B------:R-:W-:Y:S01]  /*6eb0*/  HMMA.16816.F32.BF16 R160, R4.reuse, R176, R160 ;  /* 0x000000b004a0723c */ /* 0x040fe200000418a0 */
[----:B-1----:R-:W-:Y:S07]  /*6ec0*/  LDSM.16.MT88.4 R24, [R0+0x13000] ;  /* 0x013000000018783b */ /* 0x002fee0000004200 */
[----:B------:R-:W-:Y:S01]  /*6ed0*/  HMMA.16816.F32.BF16 R156, R4, R178, R156 ;  /* 0x000000b2049c723c */ /* 0x000fe2000004189c */
[----:B----4-:R-:W-:-:S05]  /*6ee0*/  IADD3 R223, PT, PT, R165, R0, RZ ;  /* 0x00000000a5df7210 */ /* 0x010fca0007ffe0ff */
[----:B------:R-:W-:Y:S02]  /*6ef0*/  LDSM.16.MT88.4 R176, [R223+0x11000] ;  /* 0x01100000dfb0783b */ /* 0x000fe40000004200 */
        /* <DEDUP_REMOVED lines=16> */
[----:B------:R-:W-:Y:S01]  /*7000*/  HMMA.16816.F32.BF16 R120, R4, R14, R120 ;  /* 0x0000000e0478723c */ /* 0x000fe20000041878 */
[----:B------:R-:W-:Y:S01]  /*7010*/  F2FP.BF16.F32.PACK_AB R4, R205, R198 ;  /* 0x000000c6cd04723e */ /* 0x000fe200000010ff */
[----:B------:R-:W1:Y:S01]  /*7020*/  LDSM.16.MT88.4 R12, [R197+0x15000] ;  /* 0x01500000c50c783b */ /* 0x000e620000004200 */
[----:B--2---:R-:W-:Y:S01]  /*7030*/  F2FP.BF16.F32.PACK_AB R5, R214, R221 ;  /* 0x000000ddd605723e */ /* 0x004fe200000010ff */
        /* <DEDUP_REMOVED lines=41> */
[C---:B-1----:R-:W-:Y:S03]  /*72d0*/  HMMA.16816.F32.BF16 R68, R4.reuse, R12, R68 ;  /* 0x0000000c0444723c */ /* 0x042fe60000041844 */
[----:B------:R-:W1:Y:S04]  /*72e0*/  MUFU.EX2 R177, R177 ;  /* 0x000000b100b17308 */ /* 0x000e680000000800 */
[----:B------:R-:W3:Y:S01]  /*72f0*/  MUFU.EX2 R204, R204 ;  /* 0x000000cc00cc7308 */ /* 0x000ee20000000800 */
        /* <DEDUP_REMOVED lines=21> */
[----:B-1----:R-:W-:Y:S01]  /*7450*/  F2FP.BF16.F32.PACK_AB R4, R177, R176 ;  /* 0x000000b0b104723e */ /* 0x002fe200000010ff */
[----:B------:R-:W-:Y:S01]  /*7460*/  LDSM.16.MT88.4 R24, [R0+0x13800] ;  /* 0x013800000018783b */ /* 0x000fe20000004200 */
[----:B------:R-:W-:Y:S01]  /*7470*/  F2FP.BF16.F32.PACK_AB R5, R202, R179 ;  /* 0x000000b3ca05723e */ /* 0x000fe200000010ff */
[----:B------:R-:W-:Y:S01]  /*7480*/  FADD.FTZ R179, R179, R218 ;  /* 0x000000dab3b37221 */ /* 0x000fe20000010000 */
[----:B------:R-:W-:-:S02]  /*7490*/  F2FP.BF16.F32.PACK_AB R6, R245, R178 ;  /* 0x000000b2f506723e */ /* 0x000fc400000010ff */
[----:B---3--:R-:W-:Y:S01]  /*74a0*/  F2FP.BF16.F32.PACK_AB R7, R204, R201 ;  /* 0x000000c9cc07723e */ /* 0x008fe200000010ff */
[----:B------:R-:W-:-:S04]  /*74b0*/  FADD.FTZ R202, R202, R179 ;  /* 0x000000b3caca7221 */ /* 0x000fc80000010000 */
[----:B------:R-:W-:Y:S02]  /*74c0*/  FADD.FTZ R201, R201, R202 ;  /* 0x000000cac9c97221 */ /* 0x000fe40000010000 */
[----:B------:R-:W-:Y:S02]  /*74d0*/  HMMA.16816.F32.BF16 R44, R4, R8, R44 ;  /* 0x00000008042c723c */ /* 0x000fe4000004182c */
[----:B------:R-:W-:-:S06]  /*74e0*/  FADD.FTZ R243, R204, R201 ;  /* 0x000000c9ccf37221 */ /* 0x000fcc0000010000 */
        /* <DEDUP_REMOVED lines=97> */
[----:B------:R-:W-:Y:S01]  /*7b00*/  IMAD.IADD R167, R197, 0x1, R204 ;  /* 0x00000001c5a77824 */ /* 0x000fe200078e02cc */
        /* <DEDUP_REMOVED lines=84> */
[----:B-1----:R-:W1:Y:S04]  /*8050*/  LDSM.16.M88.4 R12, [R209+0x8000] ;  /* 0x00800000d10c783b */ /* 0x002e680000000200 */
[----:B------:R-:W3:Y:S04]  /*8060*/  LDSM.16.M88.4 R188, [R209+0x8800] ;  /* 0x00880000d1bc783b */ /* 0x000ee80000000200 */
[----:B------:R-:W4:Y:S04]  /*8070*/  LDSM.16.M88.4 R180, [R209+0x9000] ;  /* 0x00900000d1b4783b */ /* 0x000f280000000200 */
[----:B------:R-:W5:Y:S04]  /*8080*/  LDSM.16.M88.4 R32, [R209+0x9800] ;  /* 0x00980000d120783b */ /* 0x000f680000000200 */
[----:B------:R-:W-:Y:S04]  /*8090*/  LDSM.16.M88.4 R20, [R207] ;  /* 0x00000000cf14783b */ /* 0x000fe80000000200 */
[----:B------:R-:W5:Y:S04]  /*80a0*/  LDSM.16.M88.4 R28, [R205+0x8000] ;  /* 0x00800000cd1c783b */ /* 0x000f680000000200 */
[----:B--2---:R-:W2:Y:S04]  /*80b0*/  LDSM.16.M88.4 R8, [R205+0x8800] ;  /* 0x00880000cd08783b */ /* 0x004ea80000000200 */
[----:B------:R-:W2:Y:S04]  /*80c0*/  LDSM.16.M88.4 R224, [R205+0x9000] ;  /* 0x00900000cde0783b */ /* 0x000ea80000000200 */
[----:B------:R-:W2:Y:S04]  /*80d0*/  LDSM.16.M88.4 R24, [R205+0x9800] ;  /* 0x00980000cd18783b */ /* 0x000ea80000000200 */
[----:B------:R-:W-:Y:S01]  /*80e0*/  LDSM.16.M88.4 R168, [R204] ;  /* 0x00000000cca8783b */ /* 0x000fe20000000200 */
[C---:B-1----:R-:W-:Y:S03]  /*80f0*/  HMMA.16816.F32.BF16 R16, R172.reuse, R12, RZ ;  /* 0x0000000cac10723c */ /* 0x042fe600000418ff */
[----:B------:R-:W1:Y:S04]  /*8100*/  LDSM.16.M88.4 R4, [R166+0x8000] ;  /* 0x00800000a604783b */ /* 0x000e680000000200 */
[----:B------:R-:W1:Y:S01]  /*8110*/  LDSM.16.M88.4 R196, [R166+0x9800] ;  /* 0x00980000a6c4783b */ /* 0x000e620000000200 */
[C---:B---3--:R-:W-:Y:S03]  /*8120*/  HMMA.16816.F32.BF16 R192, R172.reuse, R188, RZ ;  /* 0x000000bcacc0723c */ /* 0x048fe600000418ff */
[----:B------:R-:W3:Y:S04]  /*8130*/  LDSM.16.M88.4 R220, [R166+0x8800] ;  /* 0x00880000a6dc783b */ /* 0x000ee80000000200 */
[----:B------:R-:W3:Y:S01]  /*8140*/  LDSM.16.M88.4 R200, [R166+0x9000] ;  /* 0x00900000a6c8783b */ /* 0x000ee20000000200 */
[C---:B------:R-:W-:Y:S03]  /*8150*/  HMMA.16816.F32.BF16 R12, R172.reuse, R14, RZ ;  /* 0x0000000eac0c723c */ /* 0x040fe600000418ff */
[----:B------:R-:W0:Y:S05]  /*8160*/  LDGDEPBAR ;  /* 0x00000000000079af */ /* 0x000e2a0000000000 */
[C---:B------:R-:W-:Y:S08]  /*8170*/  HMMA.16816.F32.BF16 R188, R172.reuse, R190, RZ ;  /* 0x000000beacbc723c */ /* 0x040ff000000418ff */
[C---:B----4-:R-:W-:Y:S08]  /*8180*/  HMMA.16816.F32.BF16 R184, R172.reuse, R180, RZ ;  /* 0x000000b4acb8723c */ /* 0x050ff000000418ff */
[C---:B------:R-:W-:Y:S08]  /*8190*/  HMMA.16816.F32.BF16 R180, R172.reuse, R182, RZ ;  /* 0x000000b6acb4723c */ /* 0x040ff000000418ff */
[C---:B-----5:R-:W-:Y:S08]  /*81a0*/  HMMA.16816.F32.BF16 R176, R172.reuse, R32, RZ ;  /* 0x00000020acb0723c */ /* 0x060ff000000418ff */
[----:B------:R-:W-:Y:S01]  /*81b0*/  HMMA.16816.F32.BF16 R172, R172, R34, RZ ;  /* 0x00000022acac723c */ /* 0x000fe200000418ff */
[----:B------:R-:W-:Y:S07]  /*81c0*/  LDSM.16.M88.4 R32, [R165+0x8000] ;  /* 0x00800000a520783b */ /* 0x000fee0000000200 */
[C---:B------:R-:W-:Y:S08]  /*81d0*/  HMMA.16816.F32.BF16 R16, R20.reuse, R28, R16 ;  /* 0x0000001c1410723c */ /* 0x040ff00000041810 */
[C---:B------:R-:W-:Y:S01]  /*81e0*/  HMMA.16816.F32.BF16 R12, R20.reuse, R30, R12 ;  /* 0x0000001e140c723c */ /* 0x040fe2000004180c */
[----:B------:R-:W-:Y:S07]  /*81f0*/  LDSM.16.M88.4 R28, [R165+0x8800] ;  /* 0x00880000a51c783b */ /* 0x000fee0000000200 */
[C---:B--2---:R-:W-:Y:S08]  /*8200*/  HMMA.16816.F32.BF16 R192, R20.reuse, R8, R192 ;  /* 0x0000000814c0723c */ /* 0x044ff000000418c0 */
[C---:B------:R-:W-:Y:S01]  /*8210*/  HMMA.16816.F32.BF16 R188, R20.reuse, R10, R188 ;  /* 0x0000000a14bc723c */ /* 0x040fe200000418bc */
[----:B------:R-:W2:Y:S07]  /*8220*/  LDSM.16.M88.4 R8, [R167] ;  /* 0x00000000a708783b */ /* 0x000eae0000000200 */
[C---:B------:R-:W-:Y:S08]  /*8230*/  HMMA.16816.F32.BF16 R184, R20.reuse, R224, R184 ;  /* 0x000000e014b8723c */ /* 0x040ff000000418b8 */
        /* <DEDUP_REMOVED lines=9> */
[C---:B------:R-:W-:Y:S08]  /*82d0*/  HMMA.16816.F32.BF16 R176, R168.reuse, R196, R176 ;  /* 0x000000c4a8b0723c */ /* 0x040ff000000418b0 */
[C---:B------:R-:W-:Y:S01]  /*82e0*/  HMMA.16816.F32.BF16 R172, R168.reuse, R198, R172 ;  /* 0x000000c6a8ac723c */ /* 0x040fe200000418ac */
[----:B------:R-:W1:Y:S07]  /*82f0*/  LDSM.16.M88.4 R196, [R209+0xb800] ;  /* 0x00b80000d1c4783b */ /* 0x000e6e0000000200 */
[C---:B---3--:R-:W-:Y:S08]  /*8300*/  HMMA.16816.F32.BF16 R192, R168.reuse, R220, R192 ;  /* 0x000000dca8c0723c */ /* 0x048ff000000418c0 */
[C---:B------:R-:W-:Y:S01]  /*8310*/  HMMA.16816.F32.BF16 R188, R168.reuse, R222, R188 ;  /* 0x000000dea8bc723c */ /* 0x040fe200000418bc */
[----:B------:R-:W-:Y:S07]  /*8320*/  LDSM.16.M88.4 R220, [R209+0xa800] ;  /* 0x00a80000d1dc783b */ /* 0x000fee0000000200 */
[C---:B------:R-:W-:Y:S08]  /*8330*/  HMMA.16816.F32.BF16 R184, R168.reuse, R200, R184 ;  /* 0x000000c8a8b8723c */ /* 0x040ff000000418b8 */
[----:B------:R-:W-:Y:S01]  /*8340*/  HMMA.16816.F32.BF16 R180, R168, R202, R180 ;  /* 0x000000caa8b4723c */ /* 0x000fe200000418b4 */
[----:B------:R-:W3:Y:S04]  /*8350*/  LDSM.16.M88.4 R200, [R209+0xb000] ;  /* 0x00b00000d1c8783b */ /* 0x000ee80000000200 */
[----:B------:R-:W-:Y:S03]  /*8360*/  LDSM.16.M88.4 R168, [R207+0x2000] ;  /* 0x00200000cfa8783b */ /* 0x000fe60000000200 */
[C---:B--2---:R-:W-:Y:S08]  /*8370*/  HMMA.16816.F32.BF16 R16, R8.reuse, R32, R16 ;  /* 0x000000200810723c */ /* 0x044ff00000041810 */
[C---:B------:R-:W-:Y:S01]  /*8380*/  HMMA.16816.F32.BF16 R12, R8.reuse, R34, R12 ;  /* 0x00000022080c723c */ /* 0x040fe2000004180c */
[----:B------:R-:W2:Y:S07]  /*8390*/  LDSM.16.M88.4 R32, [R205+0xa000] ;  /* 0x00a00000cd20783b */ /* 0x000eae0000000200 */
[C---:B------:R-:W-:Y:S08]  /*83a0*/  HMMA.16816.F32.BF16 R192, R8.reuse, R28, R192 ;  /* 0x0000001c08c0723c */ /* 0x040ff000000418c0 */
[C---:B------:R-:W-:Y:S01]  /*83b0*/  HMMA.16816.F32.BF16 R188, R8.reuse, R30, R188 ;  /* 0x0000001e08bc723c */ /* 0x040fe200000418bc */
[----:B------:R-:W-:Y:S07]  /*83c0*/  LDSM.16.M88.4 R28, [R205+0xa800] ;  /* 0x00a80000cd1c783b */ /* 0x000fee0000000200 */
[C---:B----4-:R-:W-:Y:S08]  /*83d0*/  HMMA.16816.F32.BF16 R184, R8.reuse, R24, R184 ;  /* 0x0000001808b8723c */ /* 0x050ff000000418b8 */
[C---:B------:R-:W-:Y:S01]  /*83e0*/  HMMA.16816.F32.BF16 R180, R8.reuse, R26, R180 ;  /* 0x0000001a08b4723c */ /* 0x040fe200000418b4 */
[----:B------:R-:W4:Y:S07]  /*83f0*/  LDSM.16.M88.4 R24, [R205+0xb000] ;  /* 0x00b00000cd18783b */ /* 0x000f2e0000000200 */
[C---:B-----5:R-:W-:Y:S08]  /*8400*/  HMMA.16816.F32.BF16 R176, R8.reuse, R20, R176 ;  /* 0x0000001408b0723c */ /* 0x060ff000000418b0 */
[----:B------:R-:W-:Y:S01]  /*8410*/  HMMA.16816.F32.BF16 R172, R8, R22, R172 ;  /* 0x0000001608ac723c */ /* 0x000fe200000418ac */
[----:B------:R-:W5:Y:S04]  /*8420*/  LDSM.16.M88.4 R20, [R205+0xb800] ;  /* 0x00b80000cd14783b */ /* 0x000f680000000200 */
[----:B------:R-:W-:Y:S03]  /*8430*/  LDSM.16.M88.4 R8, [R204+0x2000] ;  /* 0x00200000cc08783b */ /* 0x000fe60000000200 */
[C---:B-1----:R-:W-:Y:S08]  /*8440*/  HMMA.16816.F32.BF16 R16, R224.reuse, R4, R16 ;  /* 0x00000004e010723c */ /* 0x042ff00000041810 */
[C---:B------:R-:W-:Y:S01]  /*8450*/  HMMA.16816.F32.BF16 R12, R224.reuse, R6, R12 ;  /* 0x00000006e00c723c */ /* 0x040fe2000004180c */
[----:B------:R-:W1:Y:S07]  /*8460*/  LDSM.16.M88.4 R4, [R166+0xa000] ;  /* 0x00a00000a604783b */ /* 0x000e6e0000000200 */
[C---:B------:R-:W-:Y:S08]  /*8470*/  HMMA.16816.F32.BF16 R176, R224.reuse, R196, R176 ;  /* 0x000000c4e0b0723c */ /* 0x040ff000000418b0 */
[C---:B---3--:R-:W-:Y:S08]  /*8480*/  HMMA.16816.F32.BF16 R184, R224.reuse, R200, R184 ;  /* 0x000000c8e0b8723c */ /* 0x048ff000000418b8 */
[C---:B------:R-:W-:Y:S01]  /*8490*/  HMMA.16816.F32.BF16 R180, R224.reuse, R202, R180 ;  /* 0x000000cae0b4723c */ /* 0x040fe200000418b4 */
[----:B------:R-:W3:Y:S07]  /*84a0*/  LDSM.16.M88.4 R200, [R166+0xb000] ;  /* 0x00b00000a6c8783b */ /* 0x000eee0000000200 */
[----:B------:R-:W-:Y:S01]  /*84b0*/  HMMA.16816.F32.BF16 R196, R224, R198, R172 ;  /* 0x000000c6e0c4723c */ /* 0x000fe200000418ac */
[----:B------:R-:W3:Y:S07]  /*84c0*/  LDSM.16.M88.4 R172, [R166+0xa800] ;  /* 0x00a80000a6ac783b */ /* 0x000eee0000000200 */
[C---:B--2---:R-:W-:Y:S08]  /*84d0*/  HMMA.16816.F32.BF16 R16, R168.reuse, R32, R16 ;  /* 0x00000020a810723c */ /* 0x044ff00000041810 */
[----:B------:R-:W-:Y:S01]  /*84e0*/  HMMA.16816.F32.BF16 R12, R168, R34, R12 ;  /* 0x00000022a80c723c */ /* 0x000fe2000004180c */
[----:B------:R-:W-:Y:S07]  /*84f0*/  LDSM.16.M88.4 R32, [R165+0xa800] ;  /* 0x00a80000a520783b */ /* 0x000fee0000000200 */
[C---:B------:R-:W-:Y:S08]  /*8500*/  HMMA.16816.F32.BF16 R192, R224.reuse, R220, R192 ;  /* 0x000000dce0c0723c */ /* 0x040ff000000418c0 */
[----:B------:R-:W-:Y:S08]  /*8510*/  HMMA.16816.F32.BF16 R188, R224, R222, R188 ;  /* 0x000000dee0bc723c */ /* 0x000ff000000418bc */
[C---:B----4-:R-:W-:Y:S08]  /*8520*/  HMMA.16816.F32.BF16 R184, R168.reuse, R24, R184 ;  /* 0x00000018a8b8723c */ /* 0x050ff000000418b8 */
[C---:B------:R-:W-:Y:S01]  /*8530*/  HMMA.16816.F32.BF16 R180, R168.reuse, R26, R180 ;  /* 0x0000001aa8b4723c */ /* 0x040fe200000418b4 */
[----:B------:R-:W-:Y:S07]  /*8540*/  LDSM.16.M88.4 R24, [R167+0x2000] ;  /* 0x00200000a718783b */ /* 0x000fee0000000200 */
[C---:B-----5:R-:W-:Y:S08]  /*8550*/  HMMA.16816.F32.BF16 R176, R168.reuse, R20, R176 ;  /* 0x00000014a8b0723c */ /* 0x060ff000000418b0 */
[----:B------:R-:W-:Y:S01]  /*8560*/  HMMA.16816.F32.BF16 R196, R168, R22, R196 ;  /* 0x00000016a8c4723c */ /* 0x000fe200000418c4 */
[----:B------:R-:W2:Y:S07]  /*8570*/  LDSM.16.M88.4 R20, [R166+0xb800] ;  /* 0x00b80000a614783b */ /* 0x000eae0000000200 */
[C---:B-1----:R-:W-:Y:S08]  /*8580*/  HMMA.16816.F32.BF16 R16, R8.reuse, R4, R16 ;  /* 0x000000040810723c */ /* 0x042ff00000041810 */
[----:B------:R-:W-:Y:S01]  /*8590*/  HMMA.16816.F32.BF16 R12, R8, R6, R12 ;  /* 0x00000006080c723c */ /* 0x000fe2000004180c */
[----:B------:R-:W1:Y:S07]  /*85a0*/  LDSM.16.M88.4 R4, [R165+0xa000] ;  /* 0x00a00000a504783b */ /* 0x000e6e0000000200 */
[C---:B------:R-:W-:Y:S08]  /*85b0*/  HMMA.16816.F32.BF16 R192, R168.reuse, R28, R192 ;  /* 0x0000001ca8c0723c */ /* 0x040ff000000418c0 */
[----:B------:R-:W-:Y:S01]  /*85c0*/  HMMA.16816.F32.BF16 R188, R168, R30, R188 ;  /* 0x0000001ea8bc723c */ /* 0x000fe200000418bc */
[----:B------:R-:W4:Y:S04]  /*85d0*/  LDSM.16.M88.4 R28, [R165+0xb000] ;  /* 0x00b00000a51c783b */ /* 0x000f280000000200 */
[----:B------:R-:W5:Y:S03]  /*85e0*/  LDSM.16.M88.4 R168, [R165+0xb800] ;  /* 0x00b80000a5a8783b */ /* 0x000f660000000200 */
[C---:B---3--:R-:W-:Y:S08]  /*85f0*/  HMMA.16816.F32.BF16 R184, R8.reuse, R200, R184 ;  /* 0x000000c808b8723c */ /* 0x048ff000000418b8 */
[C---:B------:R-:W-:Y:S08]  /*8600*/  HMMA.16816.F32.BF16 R192, R8.reuse, R172, R192 ;  /* 0x000000ac08c0723c */ /* 0x040ff000000418c0 */
[C---:B------:R-:W-:Y:S01]  /*8610*/  HMMA.16816.F32.BF16 R188, R8.reuse, R174, R188 ;  /* 0x000000ae08bc723c */ /* 0x040fe200000418bc */
[----:B------:R-:W-:Y:S07]  /*8620*/  LDSM.16.M88.4 R172, [R209+0xc000] ;  /* 0x00c00000d1ac783b */ /* 0x000fee0000000200 */
[C---:B------:R-:W-:Y:S01]  /*8630*/  HMMA.16816.F32.BF16 R200, R8.reuse, R202, R180 ;  /* 0x000000ca08c8723c */ /* 0x040fe200000418b4 */
[----:B------:R-:W3:Y:S07]  /*8640*/  LDSM.16.M88.4 R180, [R210+0x4000] ;  /* 0x00400000d2b4783b */ /* 0x000eee0000000200 */
[C---:B--2---:R-:W-:Y:S01]  /*8650*/  HMMA.16816.F32.BF16 R220, R8.reuse, R20, R176 ;  /* 0x0000001408dc723c */ /* 0x044fe200000418b0 */
[----:B------:R-:W-:Y:S07]  /*8660*/  LDSM.16.M88.4 R176, [R209+0xc800] ;  /* 0x00c80000d1b0783b */ /* 0x000fee0000000200 */
        /* <DEDUP_REMOVED lines=11> */
[----:B------:R-:W-:Y:S07]  /*8720*/  LDSM.16.M88.4 R28, [R205+0xc800] ;  /* 0x00c80000cd1c783b */ /* 0x000fee0000000200 */
[C---:B-----5:R-:W-:Y:S08]  /*8730*/  HMMA.16816.F32.BF16 R220, R24.reuse, R168, R220 ;  /* 0x000000a818dc723c */ /* 0x060ff000000418dc */
[----:B------:R-:W-:Y:S01]  /*8740*/  HMMA.16816.F32.BF16 R196, R24, R170, R196 ;  /* 0x000000aa18c4723c */ /* 0x000fe200000418c4 */
[----:B------:R-:W4:Y:S04]  /*8750*/  LDSM.16.M88.4 R24, [R207+0x4000] ;  /* 0x00400000cf18783b */ /* 0x000f280000000200 */
[----:B------:R-:W-:Y:S03]  /*8760*/  LDSM.16.M88.4 R168, [R166+0xc000] ;  /* 0x00c00000a6a8783b */ /* 0x000fe60000000200 */
[C---:B---3--:R-:W-:Y:S08]  /*8770*/  HMMA.16816.F32.BF16 R16, R180.reuse, R172, R16 ;  /* 0x000000acb410723c */ /* 0x048ff00000041810 */
        /* <DEDUP_REMOVED lines=8> */
[C---:B------:R-:W-:Y:S08]  /*8800*/  HMMA.16816.F32.BF16 R192, R180.reuse, R176, R192 ;  /* 0x000000b0b4c0723c */ /* 0x040ff000000418c0 */
[----:B------:R-:W-:Y:S01]  /*8810*/  HMMA.16816.F32.BF16 R188, R180, R178, R188 ;  /* 0x000000b2b4bc723c */ /* 0x000fe200000418bc */
[----:B------:R-:W-:Y:S04]  /*8820*/  LDSM.16.M88.4 R176, [R166+0xd800] ;  /* 0x00d80000a6b0783b */ /* 0x000fe80000000200 */
[----:B------:R-:W-:Y:S03]  /*8830*/  LDSM.16.M88.4 R180, [R165+0xc800] ;  /* 0x00c80000a5b4783b */ /* 0x000fe60000000200 */
[C---:B----4-:R-:W-:Y:S08]  /*8840*/  HMMA.16816.F32.BF16 R16, R24.reuse, R20, R16 ;  /* 0x000000141810723c */ /* 0x050ff00000041810 */
[C---:B------:R-:W-:Y:S01]  /*8850*/  HMMA.16816.F32.BF16 R12, R24.reuse, R22, R12 ;  /* 0x00000016180c723c */ /* 0x040fe2000004180c */
[----:B------:R-:W3:Y:S07]  /*8860*/  LDSM.16.M88.4 R20, [R166+0xd000] ;  /* 0x00d00000a614783b */ /* 0x000eee0000000200 */
[C---:B------:R-:W-:Y:S08]  /*8870*/  HMMA.16816.F32.BF16 R192, R24.reuse, R28, R192 ;  /* 0x0000001c18c0723c */ /* 0x040ff000000418c0 */
[C---:B------:R-:W-:Y:S01]  /*8880*/  HMMA.16816.F32.BF16 R188, R24.reuse, R30, R188 ;  /* 0x0000001e18bc723c */ /* 0x040fe200000418bc */
[----:B------:R-:W-:Y:S07]  /*8890*/  LDSM.16.M88.4 R28, [R165+0xc000] ;  /* 0x00c00000a51c783b */ /* 0x000fee0000000200 */
[C---:B------:R-:W-:Y:S08]  /*88a0*/  HMMA.16816.F32.BF16 R184, R24.reuse, R32, R184 ;  /* 0x0000002018b8723c */ /* 0x040ff000000418b8 */
[C---:B------:R-:W-:Y:S01]  /*88b0*/  HMMA.16816.F32.BF16 R200, R24.reuse, R34, R200 ;  /* 0x0000002218c8723c */ /* 0x040fe200000418c8 */
[----:B------:R-:W4:Y:S07]  /*88c0*/  LDSM.16.M88.4 R32, [R167+0x4000] ;  /* 0x00400000a720783b */ /* 0x000f2e0000000200 */
        /* <DEDUP_REMOVED lines=10> */
[C---:B---3--:R-:W-:Y:S08]  /*8970*/  HMMA.16816.F32.BF16 R184, R172.reuse, R20, R184 ;  /* 0x00000014acb8723c */ /* 0x048ff000000418b8 */
[C---:B------:R-:W-:Y:S01]  /*8980*/  HMMA.16816.F32.BF16 R200, R172.reuse, R22, R200 ;  /* 0x00000016acc8723c */ /* 0x040fe200000418c8 */
[----:B------:R-:W3:Y:S07]  /*8990*/  LDSM.16.M88.4 R20, [R209+0xe800] ;  /* 0x00e80000d114783b */ /* 0x000eee0000000200 */
[C---:B------:R-:W-:Y:S08]  /*89a0*/  HMMA.16816.F32.BF16 R220, R172.reuse, R176, R220 ;  /* 0x000000b0acdc723c */ /* 0x040ff000000418dc */
[----:B------:R-:W-:Y:S01]  /*89b0*/  HMMA.16816.F32.BF16 R196, R172, R178, R196 ;  /* 0x000000b2acc4723c */ /* 0x000fe200000418c4 */
[----:B------:R-:W-:Y:S04]  /*89c0*/  LDSM.16.M88.4 R176, [R207+0x6000] ;  /* 0x00600000cfb0783b */ /* 0x000fe80000000200 */
[----:B------:R-:W-:Y:S03]  /*89d0*/  LDSM.16.M88.4 R172, [R205+0xe000] ;  /* 0x00e00000cdac783b */ /* 0x000fe60000000200 */
[C---:B----4-:R-:W-:Y:S08]  /*89e0*/  HMMA.16816.F32.BF16 R16, R32.reuse, R28, R16 ;  /* 0x0000001c2010723c */ /* 0x050ff00000041810 */
[C---:B------:R-:W-:Y:S01]  /*89f0*/  HMMA.16816.F32.BF16 R12, R32.reuse, R30, R12 ;  /* 0x0000001e200c723c */ /* 0x040fe2000004180c */
[----:B------:R-:W4:Y:S07]  /*8a00*/  LDSM.16.M88.4 R28, [R209+0xf000] ;  /* 0x00f00000d11c783b */ /* 0x000f2e0000000200 */
[C---:B------:R-:W-:Y:S08]  /*8a10*/  HMMA.16816.F32.BF16 R192, R32.reuse, R180, R192 ;  /* 0x000000b420c0723c */ /* 0x040ff000000418c0 */
[C---:B------:R-:W-:Y:S01]  /*8a20*/  HMMA.16816.F32.BF16 R188, R32.reuse, R182, R188 ;  /* 0x000000b620bc723c */ /* 0x040fe200000418bc */
[----:B------:R-:W5:Y:S07]  /*8a30*/  LDSM.16.M88.4 R180, [R209+0xf800] ;  /* 0x00f80000d1b4783b */ /* 0x000f6e0000000200 */
[C---:B--2---:R-:W-:Y:S08]  /*8a40*/  HMMA.16816.F32.BF16 R184, R32.reuse, R8, R184 ;  /* 0x0000000820b8723c */ /* 0x044ff000000418b8 */
[C---:B------:R-:W-:Y:S01]  /*8a50*/  HMMA.16816.F32.BF16 R200, R32.reuse, R10, R200 ;  /* 0x0000000a20c8723c */ /* 0x040fe200000418c8 */
[----:B------:R-:W-:Y:S07]  /*8a60*/  LDSM.16.M88.4 R8, [R205+0xf000] ;  /* 0x00f00000cd08783b */ /* 0x000fee0000000200 */
[C---:B-1----:R-:W-:Y:S08]  /*8a70*/  HMMA.16816.F32.BF16 R220, R32.reuse, R4, R220 ;  /* 0x0000000420dc723c */ /* 0x042ff000000418dc */
[----:B------:R-:W-:Y:S01]  /*8a80*/  HMMA.16816.F32.BF16 R196, R32, R6, R196 ;  /* 0x0000000620c4723c */ /* 0x000fe200000418c4 */
[----:B------:R-:W1:Y:S04]  /*8a90*/  LDSM.16.M88.4 R4, [R205+0xe800] ;  /* 0x00e80000cd04783b */ /* 0x000e680000000200 */
[----:B------:R-:W-:Y:S03]  /*8aa0*/  LDSM.16.M88.4 R32, [R166+0xf000] ;  /* 0x00f00000a620783b */ /* 0x000fe60000000200 */
[C---:B---3--:R-:W-:Y:S08]  /*8ab0*/  HMMA.16816.F32.BF16 R192, R168.reuse, R20, R192 ;  /* 0x00000014a8c0723c */ /* 0x048ff000000418c0 */
[C---:B------:R-:W-:Y:S01]  /*8ac0*/  HMMA.16816.F32.BF16 R188, R168.reuse, R22, R188 ;  /* 0x00000016a8bc723c */ /* 0x040fe200000418bc */
[----:B------:R-:W2:Y:S07]  /*8ad0*/  LDSM.16.M88.4 R20, [R205+0xf800] ;  /* 0x00f80000cd14783b */ /* 0x000eae0000000200 */
[C---:B----4-:R-:W-:Y:S08]  /*8ae0*/  HMMA.16816.F32.BF16 R184, R168.reuse, R28, R184 ;  /* 0x0000001ca8b8723c */ /* 0x050ff000000418b8 */
[C---:B------:R-:W-:Y:S01]  /*8af0*/  HMMA.16816.F32.BF16 R200, R168.reuse, R30, R200 ;  /* 0x0000001ea8c8723c */ /* 0x040fe200000418c8 */
[----:B------:R-:W-:Y:S07]  /*8b00*/  LDSM.16.M88.4 R28, [R204+0x6000] ;  /* 0x00600000cc1c783b */ /* 0x000fee0000000200 */
[C---:B------:R-:W-:Y:S08]  /*8b10*/  HMMA.16816.F32.BF16 R16, R168.reuse, R24, R16 ;  /* 0x00000018a810723c */ /* 0x040ff00000041810 */
[C---:B------:R-:W-:Y:S01]  /*8b20*/  HMMA.16816.F32.BF16 R12, R168.reuse, R26, R12 ;  /* 0x0000001aa80c723c */ /* 0x040fe2000004180c */
[----:B------:R-:W3:Y:S07]  /*8b30*/  LDSM.16.M88.4 R24, [R166+0xe000] ;  /* 0x00e00000a618783b */ /* 0x000eee0000000200 */
[C---:B-----5:R-:W-:Y:S08]  /*8b40*/  HMMA.16816.F32.BF16 R220, R168.reuse, R180, R220 ;  /* 0x000000b4a8dc723c */ /* 0x060ff000000418dc */
        /* <DEDUP_REMOVED lines=11> */
[----:B------:R-:W5:Y:S07]  /*8c00*/  LDSM.16.M88.4 R172, [R165+0xe000] ;  /* 0x00e00000a5ac783b */ /* 0x000f6e0000000200 */
[C---:B--2---:R-:W-:Y:S08]  /*8c10*/  HMMA.16816.F32.BF16 R220, R176.reuse, R20, R220 ;  /* 0x00000014b0dc723c */ /* 0x044ff000000418dc */
[----:B------:R-:W-:Y:S01]  /*8c20*/  HMMA.16816.F32.BF16 R196, R176, R22, R196 ;  /* 0x00000016b0c4723c */ /* 0x000fe200000418c4 */
[----:B------:R-:W2:Y:S04]  /*8c30*/  LDSM.16.M88.4 R20, [R165+0xf000] ;  /* 0x00f00000a514783b */ /* 0x000ea80000000200 */
[----:B------:R-:W2:Y:S01]  /*8c40*/  LDSM.16.M88.4 R176, [R165+0xf800] ;  /* 0x00f80000a5b0783b */ /* 0x000ea20000000200 */
[----:B------:R-:W-:-:S04]  /*8c50*/  DEPBAR.LE SB0, 0x0 ;  /* 0x000080000000791a */ /* 0x000fc80000000000 */
[C---:B---3--:R-:W-:Y:S08]  /*8c60*/  HMMA.16816.F32.BF16 R16, R28.reuse, R24, R16 ;  /* 0x000000181c10723c */ /* 0x048ff00000041810 */
[C---:B------:R-:W-:Y:S08]  /*8c70*/  HMMA.16816.F32.BF16 R12, R28.reuse, R26, R12 ;  /* 0x0000001a1c0c723c */ /* 0x040ff0000004180c */
[----:B-1----:R-:W-:Y:S01]  /*8c80*/  HMMA.16816.F32.BF16 R192, R28, R4, R192 ;  /* 0x000000041cc0723c */ /* 0x002fe200000418c0 */
[----:B------:R-:W-:-:S04]  /*8c90*/  IMAD.U32 R5, RZ, RZ, UR21 ;  /* 0x00000015ff057e24 */ /* 0x000fc8000f8e00ff */
[----:B------:R-:W-:-:S03]  /*8ca0*/  IMAD R4, R5, 0x40, R208 ;  /* 0x0000004005047824 */ /* 0x000fc600078e02d0 */
[----:B------:R-:W-:Y:S01]  /*8cb0*/  HMMA.16816.F32.BF16 R188, R28, R6, R188 ;  /* 0x000000061cbc723c */ /* 0x000fe200000418bc */
[----:B------:R-:W-:Y:S02]  /*8cc0*/  VIADD R7, R4, 0xffffff80 ;  /* 0xffffff8004077836 */ /* 0x000fe40000000000 */
[----:B------:R-:W-:-:S03]  /*8cd0*/  VIADD R6, R233, 0x8 ;  /* 0x00000008e9067836 */ /* 0x000fc60000000000 */
[----:B------:R-:W-:Y:S02]  /*8ce0*/  ISETP.GE.AND P4, PT, R7, R232, PT ;  /* 0x000000e80700720c */ /* 0x000fe40003f86270 */
[C---:B------:R-:W-:Y:S08]  /*8cf0*/  HMMA.16816.F32.BF16 R200, R28.reuse, R34, R200 ;  /* 0x000000221cc8723c */ /* 0x040ff000000418c8 */
[----:B----4-:R-:W-:Y:S01]  /*8d00*/  HMMA.16816.F32.BF16 R220, R28, R8, R220 ;  /* 0x000000081cdc723c */ /* 0x010fe200000418dc */
[----:B------:R-:W-:-:S02]  /*8d10*/  IMAD.U32 R8, RZ, RZ, UR20 ;  /* 0x00000014ff087e24 */ /* 0x000fc4000f8e00ff */
[----:B------:R-:W-:-:S03]  /*8d20*/  IMAD.U32 R9, RZ, RZ, UR20 ;  /* 0x00000014ff097e24 */ /* 0x000fc6000f8e00ff */
[C---:B------:R-:W-:Y:S02]  /*8d30*/  IADD3 R8, PT, PT, R233.reuse, -UR24, -R8 ;  /* 0x80000018e9087c10 */ /* 0x040fe4000fffe808 */
[C---:B------:R-:W-:Y:S01]  /*8d40*/  HMMA.16816.F32.BF16 R196, R28.reuse, R10, R196 ;  /* 0x0000000a1cc4723c */ /* 0x040fe200000418c4 */
[----:B------:R-:W-:Y:S01]  /*8d50*/  VIADD R10, R4, UR20 ;  /* 0x00000014040a7c36 */ /* 0x000fe20008000000 */
[----:B------:R-:W-:Y:S02]  /*8d60*/  ISETP.GT.AND P6, PT, R8, R7, PT ;  /* 0x000000070800720c */ /* 0x000fe40003fc4270 */
[----:B------:R-:W-:Y:S02]  /*8d70*/  P2R R11, PR, RZ, 0x10 ;  /* 0x00000010ff0b7803 */ /* 0x000fe40000000000 */
[----:B------:R-:W-:Y:S02]  /*8d80*/  IADD3 R5, PT, PT, R233, 0x80, -R10 ;  /* 0x00000080e9057810 */ /* 0x000fe40007ffe80a */
[----:B------:R-:W-:Y:S08]  /*8d90*/  HMMA.16816.F32.BF16 R184, R28, R32, R184 ;  /* 0x000000201cb8723c */ /* 0x000ff000000418b8 */
[C---:B-----5:R-:W-:Y:S08]  /*8da0*/  HMMA.16816.F32.BF16 R16, R180.reuse, R172, R16 ;  /* 0x000000acb410723c */ /* 0x060ff00000041810 */
[C---:B------:R-:W-:Y:S08]  /*8db0*/  HMMA.16816.F32.BF16 R12, R180.reuse, R174, R12 ;  /* 0x000000aeb40c723c */ /* 0x040ff0000004180c */
[C---:B------:R-:W-:Y:S08]  /*8dc0*/  HMMA.16816.F32.BF16 R192, R180.reuse, R168, R192 ;  /* 0x000000a8b4c0723c */ /* 0x040ff000000418c0 */
[C---:B------:R-:W-:Y:S08]  /*8dd0*/  HMMA.16816.F32.BF16 R188, R180.reuse, R170, R188 ;  /* 0x000000aab4bc723c */ /* 0x040ff000000418bc */
[C---:B--2---:R-:W-:Y:S08]  /*8de0*/  HMMA.16816.F32.BF16 R200, R180.reuse, R22, R200 ;  /* 0x00000016b4c8723c */ /* 0x044ff000000418c8 */
[C---:B------:R-:W-:Y:S08]  /*8df0*/  HMMA.16816.F32.BF16 R220, R180.reuse, R176, R220 ;  /* 0x000000b0b4dc723c */ /* 0x040ff000000418dc */
[C---:B------:R-:W-:Y:S08]  /*8e00*/  HMMA.16816.F32.BF16 R196, R180.reuse, R178, R196 ;  /* 0x000000b2b4c4723c */ /* 0x040ff000000418c4 */
[----:B------:R-:W-:Y:S01]  /*8e10*/  HMMA.16816.F32.BF16 R184, R180, R20, R184 ;  /* 0x00000014b4b8723c */ /* 0x000fe200000418b8 */
[----:B------:R-:W-:-:S02]  /*8e20*/  IADD3 R20, PT, PT, R6, -UR24, -R9 ;  /* 0x8000001806147c10 */ /* 0x000fc4000fffe809 */
[----:B------:R-:W-:Y:S01]  /*8e30*/  IABS R9, R5 ;  /* 0x0000000500097213 */ /* 0x000fe20000000000 */
[----:B------:R-:W-:Y:S06]  /*8e40*/  BAR.SYNC.DEFER_BLOCKING 0x0 ;  /* 0x0000000000007b1d */ /* 0x000fec0000010000 */
[----:B------:R-:W-:Y:S10]  /*8e50*/  BRA.U !UP0, `(.L_x_309) ;  /* 0x0000000508b47547 */ /* 0x000ff4000b800000 */
[----:B------:R-:W-:-:S04]  /*8e60*/  UIADD3 UR8, UPT, UPT, UR21, -0x3, URZ ;  /* 0xfffffffd15087890 */ /* 0x000fc8000fffe0ff */
[----:B------:R-:W-:Y:S02]  /*8e70*/  UIMAD.WIDE.U32 UR12, UR8, UR10, URZ ;  /* 0x0000000a080c72a5 */ /* 0x000fe4000f8e00ff */
[----:B------:R-:W-:-:S04]  /*8e80*/  UIMAD UR8, UR8, UR11, URZ ;  /* 0x0000000b080872a4 */ /* 0x000fc8000f8e02ff */
[----:B------:R-:W-:Y:S01]  /*8e90*/  UIADD3 UR7, UPT, UPT, UR13, UR8, URZ ;  /* 0x000000080d077290 */ /* 0x000fe2000fffe0ff */
[----:B------:R-:W-:Y:S01]  /*8ea0*/  IMAD.U32 R22, RZ, RZ, UR12 ;  /* 0x0000000cff167e24 */ /* 0x000fe2000f8e00ff */
[----:B------:R-:W-:Y:S01]  /*8eb0*/  UIADD3 UR8, UPT, UPT, UR8, UR13, URZ ;  /* 0x0000000d08087290 */ /* 0x000fe2000fffe0ff */
[----:B------:R-:W-:-:S03]  /*8ec0*/  IMAD.U32 R23, RZ, RZ, UR13 ;  /* 0x0000000dff177e24 */ /* 0x000fc6000f8e00ff */
[----:B------:R-:W-:Y:S01]  /*8ed0*/  IMAD.U32 R5, RZ, RZ, UR7 ;  /* 0x00000007ff057e24 */ /* 0x000fe2000f8e00ff */
[----:B------:R-:W-:Y:S01]  /*8ee0*/  ULEA UR7, UP0, UR12, UR32, 0x6 ;  /* 0x000000200c077291 */ /* 0x000fe2000f8030ff */
[----:B------:R-:W-:-:S03]  /*8ef0*/  LEA R28, P4, R22, R237, 0x7 ;  /* 0x000000ed161c7211 */ /* 0x000fc600078838ff */
[----:B------:R-:W-:Y:S01]  /*8f00*/  ULEA.HI.X UR8, UR12, UR31, UR8, 0x6, UP0 ;  /* 0x0000001f0c087291 */ /* 0x000fe200080f3408 */
[----:B------:R-:W-:Y:S01]  /*8f10*/  LEA.HI.X R29, R22, R236, R5, 0x7, P4 ;  /* 0x000000ec161d7211 */ /* 0x000fe200020f3c05 */
[----:B------:R-:W-:Y:S01]  /*8f20*/  IMAD.U32 R22, RZ, RZ, UR7 ;  /* 0x00000007ff167e24 */ /* 0x000fe2000f8e00ff */
[----:B------:R-:W-:-:S03]  /*8f30*/  UIADD3 UR32, UP0, UPT, UR32, UR7, URZ ;  /* 0x0000000720207290 */ /* 0x000fc6000ff1e0ff */
[----:B------:R-:W-:Y:S01]  /*8f40*/  MOV R5, UR8 ;  /* 0x0000000800057c02 */ /* 0x000fe20008000f00 */
[----:B------:R-:W-:Y:S01]  /*8f50*/  UIADD3.X UR31, UPT, UPT, UR31, UR8, URZ, UP0, !UPT ;  /* 0x000000081f1f7290 */ /* 0x000fe200087fe4ff */
[C---:B------:R-:W-:Y:S01]  /*8f60*/  LEA R26, P4, R22.reuse, R237, 0x1 ;  /* 0x000000ed161a7211 */ /* 0x040fe200078808ff */
[----:B------:R-:W-:Y:S01]  /*8f70*/  @!PT LDS RZ, [RZ] ;  /* 0x00000000fffff984 */ /* 0x000fe20000000800 */
[----:B------:R-:W-:Y:S01]  /*8f80*/  @!PT LDS RZ, [RZ] ;  /* 0x00000000fffff984 */ /* 0x000fe20000000800 */
[----:B------:R-:W-:Y:S01]  /*8f90*/  @!PT LDS RZ, [RZ] ;  /* 0x00000000fffff984 */ /* 0x000fe20000000800 */
[----:B------:R1:W-:Y:S01]  /*8fa0*/  @!P3 LDGSTS.E.BYPASS.LTC128B.128 [R238+0x8000], desc[UR28][R28.64] ;  /* 0x080000001ceebfae */ /* 0x0003e2000b981a1c */
[----:B------:R-:W-:Y:S02]  /*8fb0*/  ULEA UR7, UP0, UR10, UR7, 0x5 ;  /* 0x000000070a077291 */ /* 0x000fe4000f8028ff */
[----:B------:R-:W-:Y:S01]  /*8fc0*/  LEA.HI.X R27, R22, R236, R5, 0x1, P4 ;  /* 0x000000ec161b7211 */ /* 0x000fe200020f0c05 */
[----:B------:R-:W-:Y:S01]  /*8fd0*/  IMAD.U32 R22, RZ, RZ, UR32 ;  /* 0x00000020ff167e24 */ /* 0x000fe2000f8e00ff */
[----:B------:R1:W-:Y:S01]  /*8fe0*/  @P3 STS.128 [R238+0x8000], RZ ;  /* 0x008000ffee003388 */ /* 0x0003e20000000c00 */
[----:B------:R-:W-:Y:S01]  /*8ff0*/  IMAD.U32 R5, RZ, RZ, UR31 ;  /* 0x0000001fff057e24 */ /* 0x000fe2000f8e00ff */
[----:B------:R-:W-:-:S02]  /*9000*/  ULEA.HI.X UR8, UR10, UR8, UR11, 0x5, UP0 ;  /* 0x000000080a087291 */ /* 0x000fc400080f2c0b */
[----:B------:R-:W-:Y:S01]  /*9010*/  @!PT LDS RZ, [RZ] ;  /* 0x00000000fffff984 */ /* 0x000fe20000000800 */
[----:B------:R-:W-:Y:S01]  /*9020*/  @!PT LDS RZ, [RZ] ;  /* 0x00000000fffff984 */ /* 0x000fe20000000800 */
[----:B------:R-:W-:Y:S01]  /*9030*/  @!PT LDS RZ, [RZ] ;  /* 0x00000000fffff984 */ /* 0x000fe20000000800 */
[----:B------:R1:W-:Y:S01]  /*9040*/  @!P2 LDGSTS.E.BYPASS.LTC128B.128 [R238+0xa000], desc[UR28][R28.64+0x80] ;  /* 0x0a0000801ceeafae */ /* 0x0003e2000b981a1c */
[----:B------:R-:W-:-:S03]  /*9050*/  LEA R24, P4, R22, R237, 0x1 ;  /* 0x000000ed16187211 */ /* 0x000fc600078808ff */
[----:B------:R1:W-:Y:S01]  /*9060*/  @P2 STS.128 [R238+0xa000], RZ ;  /* 0x00a000ffee002388 */ /* 0x0003e20000000c00 */
[-C--:B------:R-:W-:Y:S01]  /*9070*/  LEA.HI.X R25, R22, R236.reuse, R5, 0x1, P4 ;  /* 0x000000ec16197211 */ /* 0x080fe200020f0c05 */
[----:B------:R-:W-:Y:S01]  /*9080*/  IMAD.U32 R5, RZ, RZ, UR8 ;  /* 0x00000008ff057e24 */ /* 0x000fe2000f8e00ff */
[----:B------:R-:W-:Y:S01]  /*9090*/  MOV R22, UR7 ;  /* 0x0000000700167c02 */ /* 0x000fe20008000f00 */
[----:B------:R-:W-:Y:S01]  /*90a0*/  @!PT LDS RZ, [RZ] ;  /* 0x00000000fffff984 */ /* 0x000fe20000000800 */
[----:B------:R-:W-:Y:S01]  /*90b0*/  @!PT LDS RZ, [RZ] ;  /* 0x00000000fffff984 */ /* 0x000fe20000000800 */
[----:B------:R-:W-:Y:S01]  /*90c0*/  @!PT LDS RZ, [RZ] ;  /* 0x00000000fffff984 */ /* 0x000fe20000000800 */
[----:B------:R1:W-:Y:S03]  /*90d0*/  @!P1 LDGSTS.E.BYPASS.LTC128B.128 [R238+0xc000], desc[UR28][R28.64+0x100] ;  /* 0x0c0001001cee9fae */ /* 0x0003e6000b981a1c */
[C---:B------:R-:W-:Y:S01]  /*90e0*/  LEA R30, P4, R22.reuse, R237, 0x1 ;  /* 0x000000ed161e7211 */ /* 0x040fe200078808ff */
[----:B------:R1:W-:Y:S03]  /*90f0*/  @P1 STS.128 [R238+0xc000], RZ ;  /* 0x00c000ffee001388 */ /* 0x0003e60000000c00 */
        /* <DEDUP_REMOVED lines=67> */
.L_x_309:
[--C-:B------:R-:W-:Y:S01]  /*9530*/  IADD3 R5, PT, PT, R6, 0x80, -R10.reuse ;  /* 0x0000008006057810 */ /* 0x100fe20007ffe80a */
[----:B------:R-:W-:Y:S01]  /*9540*/  UISETP.GT.U32.AND UP0, UPT, UR4, UR18, UPT ;  /* 0x000000120400728c */ /* 0x000fe2000bf04070 */
[----:B------:R-:W-:Y:S02]  /*9550*/  IADD3 R21, PT, PT, R233, 0x7f, -R10 ;  /* 0x0000007fe9157810 */ /* 0x000fe40007ffe80a */
[----:B------:R-:W-:Y:S02]  /*9560*/  I2FP.F32.S32 R9, R9 ;  /* 0x0000000900097245 */ /* 0x000fe40000201400 */
[----:B------:R-:W-:Y:S02]  /*9570*/  IABS R5, R5 ;  /* 0x0000000500057213 */ /* 0x000fe40000000000 */
[----:B------:R-:W-:Y:S01]  /*9580*/  IABS R21, R21 ;  /* 0x0000001500157213 */ /* 0x000fe20000000000 */
[----:B------:R-:W-:Y:S01]  /*9590*/  FFMA.FTZ R9, R9, -UR6, R16 ;  /* 0x8000000609097c23 */ /* 0x000fe20008010010 */
[----:B------:R-:W-:-:S02]  /*95a0*/  I2FP.F32.S32 R5, R5 ;  /* 0x0000000500057245 */ /* 0x000fc40000201400 */
[----:B------:R-:W-:Y:S01]  /*95b0*/  ISETP.GE.AND P1, PT, R7, R231, PT ;  /* 0x000000e70700720c */ /* 0x000fe20003f26270 */
[----:B------:R-:W-:Y:S01]  /*95c0*/  @UP0 UIADD3 UR21, UPT, UPT, UR21, -0x3, URZ ;  /* 0xfffffffd15150890 */ /* 0x000fe2000fffe0ff */
[----:B------:R-:W-:Y:S01]  /*95d0*/  ISETP.GT.AND P0, PT, R20, R7, PT ;  /* 0x000000071400720c */ /* 0x000fe20003f04270 */
[----:B------:R-:W-:Y:S01]  /*95e0*/  VIADD R7, R4, 0xffffff81 ;  /* 0xffffff8104077836 */ /* 0x000fe20000000000 */
[----:B------:R-:W-:Y:S01]  /*95f0*/  I2FP.F32.S32 R16, R21 ;  /* 0x0000001500107245 */ /* 0x000fe20000201400 */
[----:B------:R-:W-:Y:S01]  /*9600*/  FFMA.FTZ R18, R5, -UR6, R18 ;  /* 0x8000000605127c23 */ /* 0x000fe20008010012 */
[----:B------:R-:W-:Y:S02]  /*9610*/  FSEL R9, R9, -INF , !P6 ;  /* 0xff80000009097808 */ /* 0x000fe40007000000 */
[----:B------:R-:W-:Y:S01]  /*9620*/  IADD3 R5, PT, PT, R6, 0x7f, -R10 ;  /* 0x0000007f06057810 */ /* 0x000fe20007ffe80a */
[----:B------:R-:W-:Y:S01]  /*9630*/  FFMA.FTZ R16, R16, -UR6, R17 ;  /* 0x8000000610107c23 */ /* 0x000fe20008010011 */
[----:B------:R-:W-:-:S02]  /*9640*/  ISETP.NE.AND P6, PT, R11, RZ, PT ;  /* 0x000000ff0b00720c */ /* 0x000fc40003fc5270 */
[----:B------:R-:W-:Y:S02]  /*9650*/  ISETP.GT.AND P2, PT, R8, R7, PT ;  /* 0x000000070800720c */ /* 0x000fe40003f44270 */
[----:B------:R-:W-:Y:S02]  /*9660*/  IABS R5, R5 ;  /* 0x0000000500057213 */ /* 0x000fe40000000000 */
[----:B------:R-:W-:Y:S02]  /*9670*/  FSEL R21, R9, -INF , !P6 ;  /* 0xff80000009157808 */ /* 0x000fe40007000000 */
[----:B------:R-:W-:Y:S02]  /*9680*/  IADD3 R9, PT, PT, R233, 0x78, -R10 ;  /* 0x00000078e9097810 */ /* 0x000fe40007ffe80a */
[C---:B------:R-:W-:Y:S02]  /*9690*/  ISETP.GE.AND P3, PT, R7.reuse, R232, PT ;  /* 0x000000e80700720c */ /* 0x040fe40003f66270 */
[----:B------:R-:W-:-:S02]  /*96a0*/  ISETP.GE.AND P4, PT, R7, R231, PT ;  /* 0x000000e70700720c */ /* 0x000fc40003f86270 */
[----:B------:R-:W-:Y:S01]  /*96b0*/  ISETP.GT.AND P6, PT, R20, R7, PT ;  /* 0x000000071400720c */ /* 0x000fe20003fc4270 */
[----:B------:R-:W-:Y:S01]  /*96c0*/  VIADD R7, R4, 0xffffff88 ;  /* 0xffffff8804077836 */ /* 0x000fe20000000000 */
[----:B------:R-:W-:Y:S02]  /*96d0*/  FSEL R23, R16, -INF , !P2 ;  /* 0xff80000010177808 */ /* 0x000fe40005000000 */
[----:B------:R-:W-:Y:S02]  /*96e0*/  FSEL R11, R18, -INF , !P0 ;  /* 0xff800000120b7808 */ /* 0x000fe40004000000 */
[----:B------:R-:W-:Y:S02]  /*96f0*/  I2FP.F32.S32 R16, R5 ;  /* 0x0000000500107245 */ /* 0x000fe40000201400 */
[----:B------:R-:W-:Y:S02]  /*9700*/  IABS R9, R9 ;  /* 0x0000000900097213 */ /* 0x000fe40000000000 */
[----:B------:R-:W-:Y:S01]  /*9710*/  FSEL R11, R11, -INF , !P1 ;  /* 0xff8000000b0b7808 */ /* 0x000fe20004800000 */
[----:B------:R-:W-:Y:S01]  /*9720*/  FFMA.FTZ R5, R16, -UR6, R19 ;  /* 0x8000000610057c23 */ /* 0x000fe20008010013 */
[----:B------:R-:W-:-:S02]  /*9730*/  FSEL R23, R23, -INF , !P3 ;  /* 0xff80000017177808 */ /* 0x000fc40005800000 */
[----:B------:R-:W-:Y:S02]  /*9740*/  ISETP.GT.AND P0, PT, R8, R7, PT ;  /* 0x000000070800720c */ /* 0x000fe40003f04270 */
[C---:B------:R-:W-:Y:S02]  /*9750*/  ISETP.GE.AND P1, PT, R7.reuse, R232, PT ;  /* 0x000000e80700720c */ /* 0x040fe40003f26270 */
[----:B------:R-:W-:Y:S02]  /*9760*/  ISETP.GE.AND P2, PT, R7, R231, PT ;  /* 0x000000e70700720c */ /* 0x000fe40003f46270 */
[----:B------:R-:W-:Y:S02]  /*9770*/  ISETP.GT.AND P3, PT, R20, R7, PT ;  /* 0x000000071400720c */ /* 0x000fe40003f64270 */
[----:B------:R-:W-:Y:S02]  /*9780*/  I2FP.F32.S32 R9, R9 ;  /* 0x0000000900097245 */ /* 0x000fe40000201400 */
[----:B------:R-:W-:-:S02]  /*9790*/  IADD3 R7, PT, PT, R6, 0x78, -R10 ;  /* 0x0000007806077810 */ /* 0x000fc40007ffe80a */
[----:B------:R-:W-:Y:S01]  /*97a0*/  IADD3 R16, PT, PT, R233, 0x77, -R10 ;  /* 0x00000077e9107810 */ /* 0x000fe20007ffe80a */
[----:B------:R-:W-:Y:S01]  /*97b0*/  FFMA.FTZ R12, R9, -UR6, R12 ;  /* 0x80000006090c7c23 */ /* 0x000fe2000801000c */
[----:B------:R-:W-:Y:S01]  /*97c0*/  IABS R7, R7 ;  /* 0x0000000700077213 */ /* 0x000fe20000000000 */
[----:B------:R-:W-:Y:S01]  /*97d0*/  VIADD R9, R4, 0xffffff89 ;  /* 0xffffff8904097836 */ /* 0x000fe20000000000 */
[----:B------:R-:W-:Y:S02]  /*97e0*/  IABS R16, R16 ;  /* 0x0000001000107213 */ /* 0x000fe40000000000 */
[----:B------:R-:W-:Y:S02]  /*97f0*/  I2FP.F32.S32 R7, R7 ;  /* 0x0000000700077245 */ /* 0x000fe40000201400 */
[----:B------:R-:W-:Y:S02]  /*9800*/  I2FP.F32.S32 R16, R16 ;  /* 0x0000001000107245 */ /* 0x000fe40000201400 */
[----:B------:R-:W-:Y:S01]  /*9810*/  FSEL R17, R12, -INF , !P0 ;  /* 0xff8000000c117808 */ /* 0x000fe20004000000 */
[----:B------:R-:W-:Y:S01]  /*9820*/  FFMA.FTZ R7, R7, -UR6, R14 ;  /* 0x8000000607077c23 */ /* 0x000fe2000801000e */
[--C-:B------:R-:W-:Y:S01]  /*9830*/  IADD3 R12, PT, PT, R6, 0x77, -R10.reuse ;  /* 0x00000077060c7810 */ /* 0x100fe20007ffe80a */
[----:B------:R-:W-:Y:S01]  /*9840*/  FFMA.FTZ R13, R16, -UR6, R13 ;  /* 0x80000006100d7c23 */ /* 0x000fe2000801000d */
[----:B------:R-:W-:-:S02]  /*9850*/  IADD3 R19, PT, PT, R233, 0x70, -R10 ;  /* 0x00000070e9137810 */ /* 0x000fc40007ffe80a */
[----:B------:R-:W-:Y:S02]  /*9860*/  FSEL R5, R5, -INF , !P6 ;  /* 0xff80000005057808 */ /* 0x000fe40007000000 */
[----:B------:R-:W-:Y:S02]  /*9870*/  ISETP.GT.AND P6, PT, R8, R9, PT ;  /* 0x000000090800720c */ /* 0x000fe40003fc4270 */
[----:B------:R-:W-:Y:S02]  /*9880*/  IABS R12, R12 ;  /* 0x0000000c000c7213 */ /* 0x000fe40000000000 */
[----:B------:R-:W-:Y:S02]  /*9890*/  IABS R19, R19 ;  /* 0x0000001300137213 */ /* 0x000fe40000000000 */
[----:B------:R-:W-:Y:S02]  /*98a0*/  FSEL R5, R5, -INF , !P4 ;  /* 0xff80000005057808 */ /* 0x000fe40006000000 */
[----:B------:R-:W-:-:S02]  /*98b0*/  FSEL R17, R17, -INF , !P1 ;  /* 0xff80000011117808 */ /* 0x000fc40004800000 */
[C---:B------:R-:W-:Y:S02]  /*98c0*/  ISETP.GE.AND P4, PT, R9.reuse, R232, PT ;  /* 0x000000e80900720c */ /* 0x040fe40003f86270 */
[----:B------:R-:W-:Y:S02]  /*98d0*/  ISETP.GE.AND P0, PT, R9, R231, PT ;  /* 0x000000e70900720c */ /* 0x000fe40003f06270 */
[----:B------:R-:W-:Y:S01]  /*98e0*/  ISETP.GT.AND P1, PT, R20, R9, PT ;  /* 0x000000091400720c */ /* 0x000fe20003f24270 */
[----:B------:R-:W-:Y:S01]  /*98f0*/  VIADD R9, R4, 0xffffff90 ;  /* 0xffffff9004097836 */ /* 0x000fe20000000000 */
[--C-:B------:R-:W-:Y:S02]  /*9900*/  IADD3 R171, PT, PT, R6, 0x70, -R10.reuse ;  /* 0x0000007006ab7810 */ /* 0x100fe40007ffe80a */
[----:B------:R-:W-:Y:S02]  /*9910*/  IADD3 R14, PT, PT, R233, 0x6f, -R10 ;  /* 0x0000006fe90e7810 */ /* 0x000fe40007ffe80a */
[----:B------:R-:W-:-:S02]  /*9920*/  FSEL R7, R7, -INF , !P3 ;  /* 0xff80000007077808 */ /* 0x000fc40005800000 */
[----:B------:R-:W-:Y:S02]  /*9930*/  FSEL R13, R13, -INF , !P6 ;  /* 0xff8000000d0d7808 */ /* 0x000fe40007000000 */
[----:B------:R-:W-:Y:S02]  /*9940*/  I2FP.F32.S32 R12, R12 ;  /* 0x0000000c000c7245 */ /* 0x000fe40000201400 */
[----:B------:R-:W-:Y:S02]  /*9950*/  I2FP.F32.S32 R19, R19 ;  /* 0x0000001300137245 */ /* 0x000fe40000201400 */
[----:B------:R-:W-:Y:S02]  /*9960*/  IABS R171, R171 ;  /* 0x000000ab00ab7213 */ /* 0x000fe40000000000 */
[----:B------:R-:W-:Y:S01]  /*9970*/  IABS R14, R14 ;  /* 0x0000000e000e7213 */ /* 0x000fe20000000000 */
[----:B------:R-:W-:Y:S01]  /*9980*/  FFMA.FTZ R192, R19, -UR6, R192 ;  /* 0x8000000613c07c23 */ /* 0x000fe200080100c0 */
[----:B------:R-:W-:-:S02]  /*9990*/  FSEL R7, R7, -INF , !P2 ;  /* 0xff80000007077808 */ /* 0x000fc40005000000 */
[----:B------:R-:W-:Y:S02]  /*99a0*/  FSEL R13, R13, -INF , !P4 ;  /* 0xff8000000d0d7808 */ /* 0x000fe40006000000 */
[----:B------:R-:W-:Y:S02]  /*99b0*/  ISETP.GT.AND P3, PT, R8, R9, PT ;  /* 0x000000090800720c */ /* 0x000fe40003f64270 */
[C---:B------:R-:W-:Y:S02]  /*99c0*/  ISETP.GE.AND P2, PT, R9.reuse, R232, PT ;  /* 0x000000e80900720c */ /* 0x040fe40003f46270 */
[----:B------:R-:W-:Y:S02]  /*99d0*/  ISETP.GE.AND P6, PT, R9, R231, PT ;  /* 0x000000e70900720c */ /* 0x000fe40003fc6270 */
[----:B------:R-:W-:Y:S01]  /*99e0*/  ISETP.GT.AND P4, PT, R20, R9, PT ;  /* 0x000000091400720c */ /* 0x000fe20003f84270 */
[----:B------:R-:W-:Y:S01]  /*99f0*/  FFMA.FTZ R9, R12, -UR6, R15 ;  /* 0x800000060c097c23 */ /* 0x000fe2000801000f */
[----:B------:R-:W-:Y:S01]  /*9a00*/  I2FP.F32.S32 R171, R171 ;  /* 0x000000ab00ab7245 */ /* 0x000fe20000201400 */
[----:B------:R-:W-:Y:S01]  /*9a10*/  VIADD R15, R4, 0xffffff91 ;  /* 0xffffff91040f7836 */ /* 0x000fe20000000000 */
[----:B------:R-:W-:-:S02]  /*9a20*/  I2FP.F32.S32 R14, R14 ;  /* 0x0000000e000e7245 */ /* 0x000fc40000201400 */
[----:B------:R-:W-:Y:S01]  /*9a30*/  IADD3 R12, PT, PT, R6, 0x6f, -R10 ;  /* 0x0000006f060c7810 */ /* 0x000fe20007ffe80a */
[----:B------:R-:W-:Y:S01]  /*9a40*/  FFMA.FTZ R171, R171, -UR6, R194 ;  /* 0x80000006abab7c23 */ /* 0x000fe200080100c2 */
[----:B------:R-:W-:Y:S01]  /*9a50*/  IADD3 R175, PT, PT, R233, 0x68, -R10 ;  /* 0x00000068e9af7810 */ /* 0x000fe20007ffe80a */
[----:B------:R-:W-:Y:S01]  /*9a60*/  FFMA.FTZ R193, R14, -UR6, R193 ;  /* 0x800000060ec17c23 */ /* 0x000fe200080100c1 */
[----:B------:R-:W-:Y:S02]  /*9a70*/  FSEL R9, R9, -INF , !P1 ;  /* 0xff80000009097808 */ /* 0x000fe40004800000 */
[----:B------:R-:W-:Y:S02]  /*9a80*/  FSEL R251, R192, -INF , !P3 ;  /* 0xff800000c0fb7808 */ /* 0x000fe40005800000 */
[----:B------:R-:W-:Y:S02]  /*9a90*/  IABS R12, R12 ;  /* 0x0000000c000c7213 */ /* 0x000fe40000000000 */
[----:B------:R-:W-:-:S02]  /*9aa0*/  IABS R175, R175 ;  /* 0x000000af00af7213 */ /* 0x000fc40000000000 */
[----:B------:R-:W-:Y:S02]  /*9ab0*/  ISETP.GT.AND P1, PT, R8, R15, PT ;  /* 0x0000000f0800720c */ /* 0x000fe40003f24270 */
[--C-:B------:R-:W-:Y:S02]  /*9ac0*/  IADD3 R165, PT, PT, R6, 0x68, -R10.reuse ;  /* 0x0000006806a57810 */ /* 0x100fe40007ffe80a */
[----:B------:R-:W-:Y:S02]  /*9ad0*/  IADD3 R14, PT, PT, R233, 0x67, -R10 ;  /* 0x00000067e90e7810 */ /* 0x000fe40007ffe80a */
[----:B------:R-:W-:Y:S02]  /*9ae0*/  FSEL R9, R9, -INF , !P0 ;  /* 0xff80000009097808 */ /* 0x000fe40004000000 */
[----:B------:R-:W-:Y:S02]  /*9af0*/  FSEL R251, R251, -INF , !P2 ;  /* 0xff800000fbfb7808 */ /* 0x000fe40005000000 */
[----:B------:R-:W-:-:S02]  /*9b00*/  ISETP.GE.AND P0, PT, R15, R232, PT ;  /* 0x000000e80f00720c */ /* 0x000fc40003f06270 */
[----:B------:R-:W-:Y:S02]  /*9b10*/  ISETP.GE.AND P3, PT, R15, R231, PT ;  /* 0x000000e70f00720c */ /* 0x000fe40003f66270 */
[----:B------:R-:W-:Y:S01]  /*9b20*/  ISETP.GT.AND P2, PT, R20, R15, PT ;  /* 0x0000000f1400720c */ /* 0x000fe20003f44270 */
[----:B------:R-:W-:Y:S01]  /*9b30*/  VIADD R15, R4, 0xffffff98 ;  /* 0xffffff98040f7836 */ /* 0x000fe20000000000 */
[----:B------:R-:W-:Y:S02]  /*9b40*/  I2FP.F32.S32 R12, R12 ;  /* 0x0000000c000c7245 */ /* 0x000fe40000201400 */
[----:B------:R-:W-:Y:S02]  /*9b50*/  I2FP.F32.S32 R175, R175 ;  /* 0x000000af00af7245 */ /* 0x000fe40000201400 */
[----:B------:R-:W-:Y:S01]  /*9b60*/  FSEL R171, R171, -INF , !P4 ;  /* 0xff800000abab7808 */ /* 0x000fe20006000000 */
[----:B------:R-:W-:Y:S01]  /*9b70*/  FFMA.FTZ R169, R12, -UR6, R195 ;  /* 0x800000060ca97c23 */ /* 0x000fe200080100c3 */
[----:B------:R-:W-:Y:S01]  /*9b80*/  FSEL R193, R193, -INF , !P1 ;  /* 0xff800000c1c17808 */ /* 0x000fe20004800000 */
[----:B------:R-:W-:Y:S01]  /*9b90*/  FFMA.FTZ R175, R175, -UR6, R188 ;  /* 0x80000006afaf7c23 */ /* 0x000fe200080100bc */
[----:B------:R-:W-:-:S02]  /*9ba0*/  IABS R165, R165 ;  /* 0x000000a500a57213 */ /* 0x000fc40000000000 */
[----:B------:R-:W-:Y:S02]  /*9bb0*/  IABS R14, R14 ;  /* 0x0000000e000e7213 */ /* 0x000fe40000000000 */
[----:B------:R-:W-:Y:S02]  /*9bc0*/  FSEL R171, R171, -INF , !P6 ;  /* 0xff800000abab7808 */ /* 0x000fe40007000000 */
[----:B------:R-:W-:Y:S02]  /*9bd0*/  FSEL R193, R193, -INF , !P0 ;  /* 0xff800000c1c17808 */ /* 0x000fe40004000000 */
[----:B------:R-:W-:Y:S02]  /*9be0*/  ISETP.GT.AND P4, PT, R8, R15, PT ;  /* 0x0000000f0800720c */ /* 0x000fe40003f84270 */
[C---:B------:R-:W-:Y:S02]  /*9bf0*/  ISETP.GE.AND P6, PT, R15.reuse, R232, PT ;  /* 0x000000e80f00720c */ /* 0x040fe40003fc6270 */
[----:B------:R-:W-:-:S02]  /*9c00*/  ISETP.GE.AND P1, PT, R15, R231, PT ;  /* 0x000000e70f00720c */ /* 0x000fc40003f26270 */
        /* <DEDUP_REMOVED lines=8> */
[----:B------:R-:W-:-:S02]  /*9c90*/  ISETP.GT.AND P2, PT, R8, R15, PT ;  /* 0x0000000f0800720c */ /* 0x000fc40003f44270 */
[----:B------:R-:W-:Y:S02]  /*9ca0*/  FSEL R169, R169, -INF , !P3 ;  /* 0xff800000a9a97808 */ /* 0x000fe40005800000 */
[----:B------:R-:W-:Y:S02]  /*9cb0*/  FSEL R175, R175, -INF , !P6 ;  /* 0xff800000afaf7808 */ /* 0x000fe40007000000 */
[C---:B------:R-:W-:Y:S02]  /*9cc0*/  ISETP.GE.AND P3, PT, R15.reuse, R232, PT ;  /* 0x000000e80f00720c */ /* 0x040fe40003f66270 */
[----:B------:R-:W-:Y:S02]  /*9cd0*/  ISETP.GE.AND P4, PT, R15, R231, PT ;  /* 0x000000e70f00720c */ /* 0x000fe40003f86270 */
[----:B------:R-:W-:Y:S01]  /*9ce0*/  ISETP.GT.AND P6, PT, R20, R15, PT ;  /* 0x0000000f1400720c */ /* 0x000fe20003fc4270 */
[----:B------:R-:W-:Y:S01]  /*9cf0*/  VIADD R15, R4, 0xffffffa0 ;  /* 0xffffffa0040f7836 */ /* 0x000fe20000000000 */
[----:B------:R-:W-:-:S02]  /*9d00*/  FSEL R165, R165, -INF , !P0 ;  /* 0xff800000a5a57808 */ /* 0x000fc40004000000 */
[----:B------:R-:W-:Y:S02]  /*9d10*/  FSEL R173, R173, -INF , !P2 ;  /* 0xff800000adad7808 */ /* 0x000fe40005000000 */
[----:B------:R-:W-:Y:S02]  /*9d20*/  FSEL R165, R165, -INF , !P1 ;  /* 0xff800000a5a57808 */ /* 0x000fe40004800000 */
[----:B------:R-:W-:Y:S02]  /*9d30*/  FSEL R173, R173, -INF , !P3 ;  /* 0xff800000adad7808 */ /* 0x000fe40005800000 */
[----:B------:R-:W-:Y:S02]  /*9d40*/  ISETP.GT.AND P0, PT, R8, R15, PT ;  /* 0x0000000f0800720c */ /* 0x000fe40003f04270 */
[C---:B------:R-:W-:Y:S02]  /*9d50*/  ISETP.GE.AND P1, PT, R15.reuse, R232, PT ;  /* 0x000000e80f00720c */ /* 0x040fe40003f26270 */
[----:B------:R-:W-:-:S02]  /*9d60*/  ISETP.GE.AND P2, PT, R15, R231, PT ;  /* 0x000000e70f00720c */ /* 0x000fc40003f46270 */
[----:B------:R-:W-:Y:S02]  /*9d70*/  ISETP.GT.AND P3, PT, R20, R15, PT ;  /* 0x0000000f1400720c */ /* 0x000fe40003f64270 */
[C-C-:B------:R-:W-:Y:S02]  /*9d80*/  IADD3 R15, PT, PT, R6.reuse, 0x60, -R10.reuse ;  /* 0x00000060060f7810 */ /* 0x140fe40007ffe80a */
[--C-:B------:R-:W-:Y:S02]  /*9d90*/  IADD3 R12, PT, PT, R6, 0x67, -R10.reuse ;  /* 0x00000067060c7810 */ /* 0x100fe40007ffe80a */
[----:B------:R-:W-:Y:S02]  /*9da0*/  IABS R15, R15 ;  /* 0x0000000f000f7213 */ /* 0x000fe40000000000 */
[----:B------:R-:W-:Y:S02]  /*9db0*/  IADD3 R19, PT, PT, R233, 0x60, -R10 ;  /* 0x00000060e9137810 */ /* 0x000fe40007ffe80a */
[----:B------:R-:W-:-:S02]  /*9dc0*/  I2FP.F32.S32 R15, R15 ;  /* 0x0000000f000f7245 */ /* 0x000fc40000201400 */
[----:B------:R-:W-:Y:S02]  /*9dd0*/  IABS R12, R12 ;  /* 0x0000000c000c7213 */ /* 0x000fe40000000000 */
[----:B------:R-:W-:Y:S01]  /*9de0*/  IABS R19, R19 ;  /* 0x0000001300137213 */ /* 0x000fe20000000000 */
[----:B------:R-:W-:Y:S01]  /*9df0*/  FFMA.FTZ R186, R15, -UR6, R186 ;  /* 0x800000060fba7c23 */ /* 0x000fe200080100ba */
[C-C-:B------:R-:W-:Y:S02]  /*9e00*/  IADD3 R14, PT, PT, R233.reuse, 0x5f, -R10.reuse ;  /* 0x0000005fe90e7810 */ /* 0x140fe40007ffe80a */
[----:B------:R-:W-:Y:S02]  /*9e10*/  I2FP.F32.S32 R12, R12 ;  /* 0x0000000c000c7245 */ /* 0x000fe40000201400 */
[----:B------:R-:W-:Y:S02]  /*9e20*/  I2FP.F32.S32 R19, R19 ;  /* 0x0000001300137245 */ /* 0x000fe40000201400 */
[----:B------:R-:W-:Y:S01]  /*9e30*/  IADD3 R15, PT, PT, R233, 0x58, -R10 ;  /* 0x00000058e90f7810 */ /* 0x000fe20007ffe80a */
[----:B------:R-:W-:Y:S01]  /*9e40*/  FFMA.FTZ R167, R12, -UR6, R191 ;  /* 0x800000060ca77c23 */ /* 0x000fe200080100bf */
[----:B------:R-:W-:Y:S01]  /*9e50*/  IABS R14, R14 ;  /* 0x0000000e000e7213 */ /* 0x000fe20000000000 */
[----:B------:R-:W-:Y:S01]  /*9e60*/  FFMA.FTZ R184, R19, -UR6, R184 ;  /* 0x8000000613b87c23 */ /* 0x000fe200080100b8 */
[----:B------:R-:W-:Y:S01]  /*9e70*/  IABS R15, R15 ;  /* 0x0000000f000f7213 */ /* 0x000fe20000000000 */
[----:B------:R-:W-:Y:S01]  /*9e80*/  VIADD R19, R4, 0xffffffa1 ;  /* 0xffffffa104137836 */ /* 0x000fe20000000000 */
[----:B------:R-:W-:Y:S01]  /*9e90*/  I2FP.F32.S32 R14, R14 ;  /* 0x0000000e000e7245 */ /* 0x000fe20000201400 */
[----:B------:R-:W-:Y:S01]  /*9ea0*/  VIADD R191, R0, 0x10040 ;  /* 0x0001004000bf7836 */ /* 0x000fe20000000000 */
[----:B------:R-:W-:-:S02]  /*9eb0*/  IADD3 R12, PT, PT, R6, 0x5f, -R10 ;  /* 0x0000005f060c7810 */ /* 0x000fc40007ffe80a */
[----:B------:R-:W-:Y:S01]  /*9ec0*/  I2FP.F32.S32 R15, R15 ;  /* 0x0000000f000f7245 */ /* 0x000fe20000201400 */
[----:B------:R-:W-:Y:S01]  /*9ed0*/  FFMA.FTZ R185, R14, -UR6, R185 ;  /* 0x800000060eb97c23 */ /* 0x000fe200080100b9 */
[----:B------:R-:W-:Y:S02]  /*9ee0*/  FSEL R167, R167, -INF , !P6 ;  /* 0xff800000a7a77808 */ /* 0x000fe40007000000 */
[----:B------:R-:W-:Y:S01]  /*9ef0*/  FSEL R247, R184, -INF , !P0 ;  /* 0xff800000b8f77808 */ /* 0x000fe20004000000 */
[----:B------:R-:W-:Y:S01]  /*9f00*/  FFMA.FTZ R200, R15, -UR6, R200 ;  /* 0x800000060fc87c23 */ /* 0x000fe200080100c8 */
[----:B------:R-:W-:Y:S02]  /*9f10*/  ISETP.GT.AND P6, PT, R8, R19, PT ;  /* 0x000000130800720c */ /* 0x000fe40003fc4270 */
[----:B------:R-:W-:Y:S02]  /*9f20*/  IABS R12, R12 ;  /* 0x0000000c000c7213 */ /* 0x000fe40000000000 */
[----:B------:R-:W-:-:S02]  /*9f30*/  IADD3 R14, PT, PT, R233, 0x57, -R10 ;  /* 0x00000057e90e7810 */ /* 0x000fc40007ffe80a */
[----:B------:R-:W-:Y:S02]  /*9f40*/  FSEL R167, R167, -INF , !P4 ;  /* 0xff800000a7a77808 */ /* 0x000fe40006000000 */
[----:B------:R-:W-:Y:S02]  /*9f50*/  FSEL R247, R247, -INF , !P1 ;  /* 0xff800000f7f77808 */ /* 0x000fe40004800000 */
[C---:B------:R-:W-:Y:S02]  /*9f60*/  ISETP.GE.AND P4, PT, R19.reuse, R232, PT ;  /* 0x000000e81300720c */ /* 0x040fe40003f86270 */
[----:B------:R-:W-:Y:S02]  /*9f70*/  ISETP.GE.AND P0, PT, R19, R231, PT ;  /* 0x000000e71300720c */ /* 0x000fe40003f06270 */
[----:B------:R-:W-:Y:S01]  /*9f80*/  ISETP.GT.AND P1, PT, R20, R19, PT ;  /* 0x000000131400720c */ /* 0x000fe20003f24270 */
[----:B------:R-:W-:Y:S01]  /*9f90*/  VIADD R19, R4, 0xffffffa8 ;  /* 0xffffffa804137836 */ /* 0x000fe20000000000 */
[----:B------:R-:W-:-:S02]  /*9fa0*/  IADD3 R15, PT, PT, R6, 0x58, -R10 ;  /* 0x00000058060f7810 */ /* 0x000fc40007ffe80a */
[----:B------:R-:W-:Y:S02]  /*9fb0*/  FSEL R211, R186, -INF , !P3 ;  /* 0xff800000bad37808 */ /* 0x000fe40005800000 */
[----:B------:R-:W-:Y:S02]  /*9fc0*/  FSEL R249, R185, -INF , !P6 ;  /* 0xff800000b9f97808 */ /* 0x000fe40007000000 */
        /* <DEDUP_REMOVED lines=10> */
[----:B------:R-:W-:Y:S01]  /*a070*/  VIADD R19, R4, 0xffffffa9 ;  /* 0xffffffa904137836 */ /* 0x000fe20000000000 */
[----:B------:R-:W-:-:S02]  /*a080*/  I2FP.F32.S32 R14, R14 ;  /* 0x0000000e000e7245 */ /* 0x000fc40000201400 */
[----:B------:R-:W-:Y:S02]  /*a090*/  IADD3 R12, PT, PT, R6, 0x57, -R10 ;  /* 0x00000057060c7810 */ /* 0x000fe40007ffe80a */
[----:B------:R-:W-:Y:S01]  /*a0a0*/  I2FP.F32.S32 R15, R15 ;  /* 0x0000000f000f7245 */ /* 0x000fe20000201400 */
[----:B------:R-:W-:Y:S01]  /*a0b0*/  FFMA.FTZ R14, R14, -UR6, R201 ;  /* 0x800000060e0e7c23 */ /* 0x000fe200080100c9 */
[----:B------:R-:W-:Y:S02]  /*a0c0*/  FSEL R209, R187, -INF , !P1 ;  /* 0xff800000bbd17808 */ /* 0x000fe40004800000 */
[----:B------:R-:W-:Y:S01]  /*a0d0*/  IABS R12, R12 ;  /* 0x0000000c000c7213 */ /* 0x000fe20000000000 */
[----:B------:R-:W-:Y:S01]  /*a0e0*/  FFMA.FTZ R15, R15, -UR6, R202 ;  /* 0x800000060f0f7c23 */ /* 0x000fe200080100ca */
[----:B------:R-:W-:Y:S02]  /*a0f0*/  ISETP.GT.AND P1, PT, R8, R19, PT ;  /* 0x000000130800720c */ /* 0x000fe40003f24270 */
[----:B------:R-:W-:-:S02]  /*a100*/  IADD3 R16, PT, PT, R233, 0x50, -R10 ;  /* 0x00000050e9107810 */ /* 0x000fc40007ffe80a */
[----:B------:R-:W-:Y:S02]  /*a110*/  I2FP.F32.S32 R12, R12 ;  /* 0x0000000c000c7245 */ /* 0x000fe40000201400 */
[----:B------:R-:W-:Y:S02]  /*a120*/  FSEL R229, R200, -INF , !P3 ;  /* 0xff800000c8e57808 */ /* 0x000fe40005800000 */
[----:B------:R-:W-:Y:S01]  /*a130*/  FSEL R227, R14, -INF , !P1 ;  /* 0xff8000000ee37808 */ /* 0x000fe20004800000 */
[----:B------:R-:W-:Y:S01]  /*a140*/  FFMA.FTZ R12, R12, -UR6, R203 ;  /* 0x800000060c0c7c23 */ /* 0x000fe200080100cb */
[----:B------:R-:W-:Y:S02]  /*a150*/  IABS R16, R16 ;  /* 0x0000001000107213 */ /* 0x000fe40000000000 */
[----:B------:R-:W-:Y:S02]  /*a160*/  IADD3 R14, PT, PT, R233, 0x4f, -R10 ;  /* 0x0000004fe90e7810 */ /* 0x000fe40007ffe80a */
[----:B------:R-:W-:-:S02]  /*a170*/  FSEL R15, R15, -INF , !P4 ;  /* 0xff8000000f0f7808 */ /* 0x000fc40006000000 */
[----:B------:R-:W-:Y:S02]  /*a180*/  FSEL R209, R209, -INF , !P0 ;  /* 0xff800000d1d17808 */ /* 0x000fe40004000000 */
[----:B------:R-:W-:Y:S02]  /*a190*/  FSEL R229, R229, -INF , !P2 ;  /* 0xff800000e5e57808 */ /* 0x000fe40005000000 */
[C---:B------:R-:W-:Y:S02]  /*a1a0*/  ISETP.GE.AND P0, PT, R19.reuse, R232, PT ;  /* 0x000000e81300720c */ /* 0x040fe40003f06270 */
[----:B------:R-:W-:Y:S02]  /*a1b0*/  ISETP.GE.AND P3, PT, R19, R231, PT ;  /* 0x000000e71300720c */ /* 0x000fe40003f66270 */
[----:B------:R-:W-:Y:S01]  /*a1c0*/  ISETP.GT.AND P2, PT, R20, R19, PT ;  /* 0x000000131400720c */ /* 0x000fe20003f44270 */
[----:B------:R-:W-:Y:S01]  /*a1d0*/  VIADD R19, R4, 0xffffffb0 ;  /* 0xffffffb004137836 */ /* 0x000fe20000000000 */
[----:B------:R-:W-:-:S02]  /*a1e0*/  I2FP.F32.S32 R207, R16 ;  /* 0x0000001000cf7245 */ /* 0x000fc40000201400 */
[----:B------:R-:W-:Y:S02]  /*a1f0*/  IABS R14, R14 ;  /* 0x0000000e000e7213 */ /* 0x000fe40000000000 */
[----:B------:R-:W-:Y:S01]  /*a200*/  FSEL R213, R15, -INF , !P6 ;  /* 0xff8000000fd57808 */ /* 0x000fe20007000000 */
[----:B------:R-:W-:Y:S01]  /*a210*/  FFMA.FTZ R207, R207, -UR6, R220 ;  /* 0x80000006cfcf7c23 */ /* 0x000fe200080100dc */
[----:B------:R-:W-:Y:S02]  /*a220*/  IADD3 R15, PT, PT, R6, 0x50, -R10 ;  /* 0x00000050060f7810 */ /* 0x000fe40007ffe80a */
[----:B------:R-:W-:Y:S01]  /*a230*/  FSEL R225, R12, -INF , !P2 ;  /* 0xff8000000ce17808 */ /* 0x000fe20005000000 */
[----:B------:R-:W-:Y:S01]  /*a240*/  IMAD.MOV.U32 R12, RZ, RZ, R14 ;  /* 0x000000ffff0c7224 */ /* 0x000fe200078e000e */
[----:B------:R-:W-:Y:S02]  /*a250*/  ISETP.GT.AND P4, PT, R8, R19, PT ;  /* 0x000000130800720c */ /* 0x000fe40003f84270 */
[----:B------:R-:W-:-:S02]  /*a260*/  IABS R15, R15 ;  /* 0x0000000f000f7213 */ /* 0x000fc40000000000 */
[----:B------:R-:W-:Y:S02]  /*a270*/  FSEL R227, R227, -INF , !P0 ;  /* 0xff800000e3e37808 */ /* 0x000fe40004000000 */
[--C-:B------:R-:W-:Y:S02]  /*a280*/  IADD3 R14, PT, PT, R6, 0x4f, -R10.reuse ;  /* 0x0000004f060e7810 */ /* 0x100fe40007ffe80a */
[----:B------:R-:W-:Y:S02]  /*a290*/  IADD3 R16, PT, PT, R233, 0x48, -R10 ;  /* 0x00000048e9107810 */ /* 0x000fe40007ffe80a */
[C---:B------:R-:W-:Y:S02]  /*a2a0*/  ISETP.GE.AND P6, PT, R19.reuse, R232, PT ;  /* 0x000000e81300720c */ /* 0x040fe40003fc6270 */
[----:B------:R-:W-:Y:S02]  /*a2b0*/  ISETP.GE.AND P1, PT, R19, R231, PT ;  /* 0x000000e71300720c */ /* 0x000fe40003f26270 */
[----:B------:R-:W-:Y:S01]  /*a2c0*/  ISETP.GT.AND P0, PT, R20, R19, PT ;  /* 0x000000131400720c */ /* 0x000fe20003f04270 */
[----:B------:R-:W-:Y:S01]  /*a2d0*/  VIADD R19, R4, 0xffffffb1 ;  /* 0xffffffb104137836 */ /* 0x000fe20000000000 */
[----:B------:R-:W-:-:S02]  /*a2e0*/  FSEL R207, R207, -INF , !P4 ;  /* 0xff800000cfcf7808 */ /* 0x000fc40006000000 */
[----:B------:R-:W-:Y:S02]  /*a2f0*/  I2FP.F32.S32 R12, R12 ;  /* 0x0000000c000c7245 */ /* 0x000fe40000201400 */
[----:B------:R-:W-:Y:S02]  /*a300*/  I2FP.F32.S32 R15, R15 ;  /* 0x0000000f000f7245 */ /* 0x000fe40000201400 */
[----:B------:R-:W-:Y:S01]  /*a310*/  IABS R16, R16 ;  /* 0x0000001000107213 */ /* 0x000fe20000000000 */
[----:B------:R-:W-:Y:S01]  /*a320*/  FFMA.FTZ R221, R12, -UR6, R221 ;  /* 0x800000060cdd7c23 */ /* 0x000fe200080100dd */
[----:B------:R-:W-:Y:S01]  /*a330*/  IABS R14, R14 ;  /* 0x0000000e000e7213 */ /* 0x000fe20000000000 */
[----:B------:R-:W-:Y:S01]  /*a340*/  FFMA.FTZ R222, R15, -UR6, R222 ;  /* 0x800000060fde7c23 */ /* 0x000fe200080100de */
[----:B------:R-:W-:Y:S01]  /*a350*/  FSEL R225, R225, -INF , !P3 ;  /* 0xff800000e1e17808 */ /* 0x000fe20005800000 */
[----:B------:R-:W-:Y:S01]  /*a360*/  VIADD R15, R4, 0xffffffb8 ;  /* 0xffffffb8040f7836 */ /* 0x000fe20000000000 */
[----:B------:R-:W-:-:S02]  /*a370*/  FSEL R207, R207, -INF , !P6 ;  /* 0xff800000cfcf7808 */ /* 0x000fc40007000000 */
[----:B------:R-:W-:Y:S02]  /*a380*/  ISETP.GT.AND P2, PT, R8, R19, PT ;  /* 0x000000130800720c */ /* 0x000fe40003f44270 */
[C---:B------:R-:W-:Y:S02]  /*a390*/  ISETP.GE.AND P3, PT, R19.reuse, R232, PT ;  /* 0x000000e81300720c */ /* 0x040fe40003f66270 */
[----:B------:R-:W-:Y:S02]  /*a3a0*/  ISETP.GE.AND P4, PT, R19, R231, PT ;  /* 0x000000e71300720c */ /* 0x000fe40003f86270 */
[----:B------:R-:W-:Y:S01]  /*a3b0*/  ISETP.GT.AND P6, PT, R20, R19, PT ;  /* 0x000000131400720c */ /* 0x000fe20003fc4270 */
[----:B------:R-:W-:Y:S01]  /*a3c0*/  VIADD R19, R4, 0xffffffb9 ;  /* 0xffffffb904137836 */ /* 0x000fe20000000000 */
[----:B-1----:R-:W-:Y:S01]  /*a3d0*/  I2FP.F32.S32 R25, R16 ;  /* 0x0000001000197245 */ /* 0x002fe20000201400 */
[----:B------:R-:W-:Y:S01]  /*a3e0*/  VIADD R16, R0, 0x10000 ;  /* 0x0001000000107836 */ /* 0x000fe20000000000 */
[----:B------:R-:W-:-:S02]  /*a3f0*/  I2FP.F32.S32 R14, R14 ;  /* 0x0000000e000e7245 */ /* 0x000fc40000201400 */
[----:B------:R-:W-:Y:S01]  /*a400*/  IADD3 R12, PT, PT, R6, 0x48, -R10 ;  /* 0x00000048060c7810 */ /* 0x000fe20007ffe80a */
[----:B------:R-:W-:Y:S01]  /*a410*/  FFMA.FTZ R25, R25, -UR6, R196 ;  /* 0x8000000619197c23 */ /* 0x000fe200080100c4 */
[----:B------:R-:W-:Y:S01]  /*a420*/  FMNMX3.FTZ R4, R164, R21, R23, !PT ;  /* 0x00000015a4047276 */ /* 0x000fe20007810017 */
[----:B------:R-:W-:Y:S01]  /*a430*/  FFMA.FTZ R14, R14, -UR6, R223 ;  /* 0x800000060e0e7c23 */ /* 0x000fe200080100df */
[--C-:B------:R-:W-:Y:S01]  /*a440*/  IADD3 R6, PT, PT, R6, 0x47, -R10.reuse ;  /* 0x0000004706067810 */ /* 0x100fe20007ffe80a */
[----:B------:R-:W-:Y:S01]  /*a450*/  @P5 VIADD R191, R16, 0xffffffc0 ;  /* 0xffffffc010bf5836 */ /* 0x000fe20000000000 */
[----:B------:R-:W-:Y:S02]  /*a460*/  IADD3 R10, PT, PT, R233, 0x47, -R10 ;  /* 0x00000047e90a7810 */ /* 0x000fe40007ffe80a */
[----:B------:R-:W-:Y:S02]  /*a470*/  FSEL R201, R222, -INF , !P0 ;  /* 0xff800000dec97808 */ /* 0x000fe40004000000 */
[----:B------:R-:W-:Y:S01]  /*a480*/  FSEL R205, R221, -INF , !P2 ;  /* 0xff800000ddcd7808 */ /* 0x000fe20005000000 */
[----:B------:R-:W-:Y:S01]  /*a490*/  LDSM.16.MT88.4 R28, [R191] ;  /* 0x00000000bf1c783b */ /* 0x000fe20000004200 */
[----:B------:R-:W-:-:S02]  /*a4a0*/  ISETP.GT.AND P0, PT, R8, R15, PT ;  /* 0x0000000f0800720c */ /* 0x000fc40003f04270 */
[----:B------:R-:W-:Y:S02]  /*a4b0*/  ISETP.GT.AND P2, PT, R8, R19, PT ;  /* 0x000000130800720c */ /* 0x000fe40003f44270 */
[----:B------:R-:W-:Y:S02]  /*a4c0*/  FMNMX3.FTZ R4, R4, R17, R13, !PT ;  /* 0x0000001104047276 */ /* 0x000fe4000781000d */
[----:B------:R-:W-:Y:S02]  /*a4d0*/  FMNMX3.FTZ R8, R3, R11, R5, !PT ;  /* 0x0000000b03087276 */ /* 0x000fe40007810005 */
[----:B------:R-:W-:Y:S02]  /*a4e0*/  IABS R10, R10 ;  /* 0x0000000a000a7213 */ /* 0x000fe40000000000 */
[----:B------:R-:W-:Y:S02]  /*a4f0*/  IABS R12, R12 ;  /* 0x0000000c000c7213 */ /* 0x000fe40000000000 */
[----:B------:R-:W-:-:S02]  /*a500*/  FMNMX3.FTZ R4, R4, R251, R193, !PT ;  /* 0x000000fb04047276 */ /* 0x000fc400078100c1 */
[----:B------:R-:W-:Y:S02]  /*a510*/  FSEL R205, R205, -INF , !P3 ;  /* 0xff800000cdcd7808 */ /* 0x000fe40005800000 */
[----:B------:R-:W-:Y:S02]  /*a520*/  FSEL R179, R14, -INF , !P6 ;  /* 0xff8000000eb37808 */ /* 0x000fe40007000000 */
[----:B------:R-:W-:Y:S02]  /*a530*/  FSEL R25, R25, -INF , !P0 ;  /* 0xff80000019197808 */ /* 0x000fe40004000000 */
[----:B------:R-:W-:Y:S02]  /*a540*/  FMNMX3.FTZ R8, R8, R7, R9, !PT ;  /* 0x0000000708087276 */ /* 0x000fe40007810009 */
[----:B------:R-:W-:Y:S02]  /*a550*/  I2FP.F32.S32 R10, R10 ;  /* 0x0000000a000a7245 */ /* 0x000fe40000201400 */
[----:B------:R-:W-:-:S02]  /*a560*/  ISETP.GE.AND P3, PT, R15, R232, PT ;  /* 0x000000e80f00720c */ /* 0x000fc40003f66270 */
[----:B------:R-:W-:Y:S01]  /*a570*/  ISETP.GE.AND P6, PT, R15, R231, PT ;  /* 0x000000e70f00720c */ /* 0x000fe20003fc6270 */
[----:B------:R-:W-:Y:S01]  /*a580*/  FFMA.FTZ R10, R10, -UR6, R197 ;  /* 0x800000060a0a7c23 */ /* 0x000fe200080100c5 */
[----:B------:R-:W-:Y:S02]  /*a590*/  ISETP.GT.AND P0, PT, R20, R15, PT ;  /* 0x0000000f1400720c */ /* 0x000fe40003f04270 */
[----:B------:R-:W-:Y:S02]  /*a5a0*/  IABS R6, R6 ;  /* 0x0000000600067213 */ /* 0x000fe40000000000 */
[----:B------:R-:W-:Y:S02]  /*a5b0*/  I2FP.F32.S32 R15, R12 ;  /* 0x0000000c000f7245 */ /* 0x000fe40000201400 */
[----:B------:R-:W-:Y:S02]  /*a5c0*/  FMNMX3.FTZ R12, R4, R175, R173, !PT ;  /* 0x000000af040c7276 */ /* 0x000fe400078100ad */
[----:B------:R-:W-:Y:S01]  /*a5d0*/  FMNMX3.FTZ R4, R8, R171, R169, !PT ;  /* 0x000000ab08047276 */ /* 0x000fe200078100a9 */
[----:B------:R-:W-:Y:S01]  /*a5e0*/  FFMA.FTZ R15, R15, -UR6, R198 ;  /* 0x800000060f0f7c23 */ /* 0x000fe200080100c6 */
[----:B------:R-:W-:-:S02]  /*a5f0*/  I2FP.F32.S32 R6, R6 ;  /* 0x0000000600067245 */ /* 0x000fc40000201400 */
[----:B------:R-:W-:Y:S02]  /*a600*/  FMNMX3.FTZ R4, R4, R165, R167, !PT ;  /* 0x000000a504047276 */ /* 0x000fe400078100a7 */
[----:B------:R-:W-:Y:S01]  /*a610*/  FSEL R10, R10, -INF , !P2 ;  /* 0xff8000000a0a7808 */ /* 0x000fe20005000000 */
[----:B------:R-:W-:Y:S01]  /*a620*/  FFMA.FTZ R6, R6, -UR6, R199 ;  /* 0x8000000606067c23 */ /* 0x000fe200080100c7 */
[----:B------:R-:W-:Y:S02]  /*a630*/  ISETP.GT.AND P2, PT, R20, R19, PT ;  /* 0x000000131400720c */ /* 0x000fe40003f44270 */
[----:B------:R-:W-:Y:S02]  /*a640*/  FMNMX3.FTZ R4, R4, R211, R209, !PT ;  /* 0x000000d304047276 */ /* 0x000fe400078100d1 */
[----:B------:R-:W-:Y:S02]  /*a650*/  FSEL R177, R15, -INF , !P0 ;  /* 0xff8000000fb17808 */ /* 0x000fe40004000000 */
[----:B------:R-:W-:-:S02]  /*a660*/  ISETP.GE.AND P0, PT, R19, R231, PT ;  /* 0x000000e71300720c */ /* 0x000fc40003f06270 */
[----:B------:R-:W-:Y:S02]  /*a670*/  FSEL R176, R6, -INF , !P2 ;  /* 0xff80000006b07808 */ /* 0x000fe40005000000 */
[----:B------:R-:W-:Y:S02]  /*a680*/  FSEL R201, R201, -INF , !P1 ;  /* 0xff800000c9c97808 */ /* 0x000fe40004800000 */
[----:B------:R-:W-:Y:S02]  /*a690*/  FSEL R179, R179, -INF , !P4 ;  /* 0xff800000b3b37808 */ /* 0x000fe40006000000 */
[----:B------:R-:W-:Y:S02]  /*a6a0*/  FMNMX3.FTZ R4, R4, R213, R225, !PT ;  /* 0x000000d504047276 */ /* 0x000fe400078100e1 */
[----:B------:R-:W-:Y:S02]  /*a6b0*/  FMNMX3.FTZ R8, R12, R247, R249, !PT ;  /* 0x000000f70c087276 */ /* 0x000fe400078100f9 */
[----:B------:R-:W-:-:S02]  /*a6c0*/  FSEL R177, R177, -INF , !P6 ;  /* 0xff800000b1b17808 */ /* 0x000fc40007000000 */
[----:B------:R-:W-:Y:S02]  /*a6d0*/  FSEL R176, R176, -INF , !P0 ;  /* 0xff800000b0b07808 */ /* 0x000fe40004000000 */
[----:B------:R-:W-:Y:S02]  /*a6e0*/  FMNMX3.FTZ R4, R4, R201, R179, !PT ;  /* 0x000000c904047276 */ /* 0x000fe400078100b3 */
[----:B------:R-:W-:Y:S02]  /*a6f0*/  FSEL R203, R25, -INF , !P3 ;  /* 0xff80000019cb7808 */ /* 0x000fe40005800000 */
[----:B------:R-:W-:Y:S02]  /*a700*/  ISETP.GE.AND P3, PT, R19, R232, PT ;  /* 0x000000e81300720c */ /* 0x000fe40003f66270 */
[----:B------:R-:W-:Y:S02]  /*a710*/  FMNMX3.FTZ R8, R8, R229, R227, !PT ;  /* 0x000000e508087276 */ /* 0x000fe400078100e3 */
[----:B------:R-:W-:-:S02]  /*a720*/  FMNMX3.FTZ R6, R4, R177, R176, !PT ;  /* 0x000000b104067276 */ /* 0x000fc400078100b0 */
[----:B------:R-:W-:Y:S02]  /*a730*/  FSEL R202, R10, -INF , !P3 ;  /* 0xff8000000aca7808 */ /* 0x000fe40005800000 */
[----:B------:R-:W-:Y:S01]  /*a740*/  FMNMX3.FTZ R8, R8, R207, R205, !PT ;  /* 0x000000cf08087276 */ /* 0x000fe200078100cd */
[----:B------:R-:W1:Y:S03]  /*a750*/  SHFL.BFLY PT, R15, R6, 0x2, 0x1f ;  /* 0x0c401f00060f7f89 */ /* 0x000e6600000e0000 */
[----:B------:R-:W-:-:S05]  /*a760*/  FMNMX3.FTZ R8, R8, R203, R202, !PT ;  /* 0x000000cb08087276 */ /* 0x000fca00078100ca */
[----:B------:R-:W2:Y:S01]  /*a770*/  SHFL.BFLY PT, R19, R8, 0x2, 0x1f ;  /* 0x0c401f0008137f89 */ /* 0x000ea200000e0000 */
[----:B-1----:R-:W-:-:S05]  /*a780*/  FMNMX.FTZ R15, R6, R15, !PT ;  /* 0x0000000f060f7209 */ /* 0x002fca0007810000 */
[----:B------:R-:W1:Y:S01]  /*a790*/  SHFL.BFLY PT, R180, R15, 0x1, 0x1f ;  /* 0x0c201f000fb47f89 */ /* 0x000e6200000e0000 */
[----:B--2---:R-:W-:-:S05]  /*a7a0*/  FMNMX.FTZ R4, R8, R19, !PT ;  /* 0x0000001308047209 */ /* 0x004fca0007810000 */
[----:B------:R-:W2:Y:S01]  /*a7b0*/  SHFL.BFLY PT, R181, R4, 0x1, 0x1f ;  /* 0x0c201f0004b57f89 */ /* 0x000ea200000e0000 */
[----:B-1----:R-:W-:-:S04]  /*a7c0*/  FMNMX.FTZ R180, R15, R180, !PT ;  /* 0x000000b40fb47209 */ /* 0x002fc80007810000 */
[C---:B------:R-:W-:Y:S01]  /*a7d0*/  FSETP.NEU.FTZ.AND P0, PT, R180.reuse, -INF , PT ;  /* 0xff800000b400780b */ /* 0x040fe20003f1d000 */
[----:B------:R-:W-:Y:S01]  /*a7e0*/  FMUL.FTZ R178, R180, UR15 ;  /* 0x0000000fb4b27c20 */ /* 0x000fe20008410000 */
[----:B--2---:R-:W-:-:S04]  /*a7f0*/  FMNMX.FTZ R181, R4, R181, !PT ;  /* 0x000000b504b57209 */ /* 0x004fc80007810000 */
[----:B------:R-:W-:Y:S02]  /*a800*/  FSEL R178, R178, RZ, P0 ;  /* 0x000000ffb2b27208 */ /* 0x000fe40000000000 */
[C---:B------:R-:W-:Y:S01]  /*a810*/  FSETP.NEU.FTZ.AND P1, PT, R181.reuse, -INF , PT ;  /* 0xff800000b500780b */ /* 0x040fe20003f3d000 */
[----:B------:R-:W-:Y:S01]  /*a820*/  FMUL.FTZ R204, R181, UR15 ;  /* 0x0000000fb5cc7c20 */ /* 0x000fe20008410000 */
[----:B------:R-:W-:Y:S01]  /*a830*/  FSEL R4, R180, RZ, P0 ;  /* 0x000000ffb4047208 */ /* 0x000fe20000000000 */
[--C-:B------:R-:W-:Y:S01]  /*a840*/  FFMA.FTZ R182, R5, UR15, -R178.reuse ;  /* 0x0000000f05b67c23 */ /* 0x100fe200080108b2 */
[----:B------:R-:W-:Y:S01]  /*a850*/  FSEL R5, R181, RZ, P1 ;  /* 0x000000ffb5057208 */ /* 0x000fe20000800000 */
[----:B------:R-:W-:Y:S01]  /*a860*/  FFMA.FTZ R184, R11, UR15, -R178 ;  /* 0x0000000f0bb87c23 */ /* 0x000fe200080108b2 */
[----:B------:R-:W-:Y:S01]  /*a870*/  LOP3.LUT P0, RZ, R216, 0x2, RZ, 0xc0, !PT ;  /* 0x00000002d8ff7812 */ /* 0x000fe2000780c0ff */
[----:B------:R-:W-:Y:S01]  /*a880*/  FADD.FTZ R4, R3, -R4 ;  /* 0x8000000403047221 */ /* 0x000fe20000010000 */
[----:B------:R-:W-:Y:S01]  /*a890*/  FSEL R204, R204, RZ, P1 ;  /* 0x000000ffcccc7208 */ /* 0x000fe20000800000 */
[----:B------:R-:W-:Y:S01]  /*a8a0*/  FADD.FTZ R5, R164, -R5 ;  /* 0x80000005a4057221 */ /* 0x000fe20000010000 */
[----:B------:R-:W-:Y:S01]  /*a8b0*/  SEL R189, R2, 0xffffffe0, !P0 ;  /* 0xffffffe002bd7807 */ /* 0x000fe20004000000 */
[----:B------:R-:W-:Y:S01]  /*a8c0*/  FMUL.FTZ R2, R4, UR15 ;  /* 0x0000000f04027c20 */ /* 0x000fe20008410000 */
[----:B------:R-:W-:Y:S01]  /*a8d0*/  FFMA.FTZ R187, R7, UR15, -R178 ;  /* 0x0000000f07bb7c23 */ /* 0x000fe200080108b2 */
[----:B------:R-:W-:Y:S01]  /*a8e0*/  FMUL.FTZ R3, R5, UR15 ;  /* 0x0000000f05037c20 */ /* 0x000fe20008410000 */
[----:B------:R-:W-:Y:S01]  /*a8f0*/  FFMA.FTZ R188, R21, UR15, -R204 ;  /* 0x0000000f15bc7c23 */ /* 0x000fe200080108cc */
[----:B------:R-:W-:-:S02]  /*a900*/  IMAD.IADD R192, R0, 0x1, R189 ;  /* 0x0000000100c07824 */ /* 0x000fc400078e02bd */
[--C-:B------:R-:W-:Y:S01]  /*a910*/  FFMA.FTZ R185, R23, UR15, -R204.reuse ;  /* 0x0000000f17b97c23 */ /* 0x100fe200080108cc */
[----:B------:R-:W1:Y:S01]  /*a920*/  MUFU.EX2 R2, R2 ;  /* 0x0000000200027308 */ /* 0x000e620000000800 */
[--C-:B------:R-:W-:Y:S01]  /*a930*/  FFMA.FTZ R186, R17, UR15, -R204.reuse ;  /* 0x0000000f11ba7c23 */ /* 0x100fe200080108cc */
[----:B------:R-:W-:Y:S01]  /*a940*/  FFMA.FTZ R183, R13, UR15, -R204 ;  /* 0x0000000f0db77c23 */ /* 0x000fe200080108cc */
[----:B------:R-:W-:Y:S01]  /*a950*/  FFMA.FTZ R190, R9, UR15, -R178 ;  /* 0x0000000f09be7c23 */ /* 0x000fe200080108b2 */
[----:B------:R-:W2:Y:S01]  /*a960*/  MUFU.EX2 R3, R3 ;  /* 0x0000000300037308 */ /* 0x000ea20000000800 */
[----:B------:R-:W-:Y:S01]  /*a970*/  IMAD.IADD R189, R189, 0x1, R191 ;  /* 0x00000001bdbd7824 */ /* 0x000fe200078e02bf */
[----:B------:R-:W-:Y:S01]  /*a980*/  LDSM.16.MT88.4 R20, [R192+0x10000] ;  /* 0x01000000c014783b */ /* 0x000fe20000004200 */
[--C-:B------:R-:W-:Y:S01]  /*a990*/  FFMA.FTZ R195, R193, UR15, -R204.reuse ;  /* 0x0000000fc1c37c23 */ /* 0x100fe200080108cc */
[----:B------:R-:W-:Y:S01]  /*a9a0*/  MUFU.EX2 R188, R188 ;  /* 0x000000bc00bc7308 */ /* 0x000fe20000000800 */
[--C-:B------:R-:W-:Y:S01]  /*a9b0*/  FFMA.FTZ R198, R251, UR15, -R204.reuse ;  /* 0x0000000ffbc67c23 */ /* 0x100fe200080108cc */
[----:B------:R-:W-:Y:S01]  /*a9c0*/  LDSM.16.MT88.4 R12, [R0+0x10000] ;  /* 0x01000000000c783b */ /* 0x000fe20000004200 */
[--C-:B------:R-:W-:Y:S01]  /*a9d0*/  FFMA.FTZ R194, R175, UR15, -R204.reuse ;  /* 0x0000000fafc27c23 */ /* 0x100fe200080108cc */
[----:B------:R-:W3:Y:S01]  /*a9e0*/  MUFU.EX2 R185, R185 ;  /* 0x000000b900b97308 */ /* 0x000ee20000000800 */
[----:B------:R-:W-:Y:S01]  /*a9f0*/  FFMA.FTZ R193, R173, UR15, -R204 ;  /* 0x0000000fadc17c23 */ /* 0x000fe200080108cc */
        /* <DEDUP_REMOVED lines=8> */
[-C--:B------:R-:W-:Y:S01]  /*aa80*/  FMUL.FTZ R24, R144, R3.reuse ;  /* 0x0000000390187220 */ /* 0x080fe20000410000 */
[-C--:B------:R-:W-:Y:S01]  /*aa90*/  FMUL.FTZ R25, R145, R3.reuse ;  /* 0x0000000391197220 */ /* 0x080fe20000410000 */
[----:B------:R-:W-:Y:S01]  /*aaa0*/  MUFU.EX2 R184, R184 ;  /* 0x000000b800b87308 */ /* 0x000fe20000000800 */
[----:B------:R-:W-:Y:S01]  /*aab0*/  FMUL.FTZ R27, R147, R2 ;  /* 0x00000002931b7220 */ /* 0x000fe20000410000 */
[----:B---3--:R-:W-:Y:S01]  /*aac0*/  F2FP.BF16.F32.PACK_AB R4, R185, R188 ;  /* 0x000000bcb904723e */ /* 0x008fe200000010ff */
[-C--:B------:R-:W-:Y:S01]  /*aad0*/  FMUL.FTZ R140, R140, R3.reuse ;  /* 0x000000038c8c7220 */ /* 0x080fe20000410000 */
[----:B------:R-:W3:Y:S01]  /*aae0*/  MUFU.EX2 R182, R182 ;  /* 0x000000b600b67308 */ /* 0x000ee20000000800 */
[-C--:B------:R-:W-:Y:S01]  /*aaf0*/  FMUL.FTZ R141, R141, R3.reuse ;  /* 0x000000038d8d7220 */ /* 0x080fe20000410000 */
[-C--:B------:R-:W-:Y:S01]  /*ab00*/  FMUL.FTZ R142, R142, R2.reuse ;  /* 0x000000028e8e7220 */ /* 0x080fe20000410000 */
[----:B------:R-:W-:Y:S01]  /*ab10*/  FMUL.FTZ R143, R143, R2 ;  /* 0x000000028f8f7220 */ /* 0x000fe20000410000 */
[----:B------:R-:W-:Y:S01]  /*ab20*/  MUFU.EX2 R187, R187 ;  /* 0x000000bb00bb7308 */ /* 0x000fe20000000800 */
[-C--:B------:R-:W-:Y:S01]  /*ab30*/  FMUL.FTZ R44, R44, R3.reuse ;  /* 0x000000032c2c7220 */ /* 0x080fe20000410000 */
[----:B-1----:R-:W-:Y:S01]  /*ab40*/  F2FP.BF16.F32.PACK_AB R6, R183, R186 ;  /* 0x000000bab706723e */ /* 0x002fe200000010ff */
[-C--:B------:R-:W-:Y:S01]  /*ab50*/  FMUL.FTZ R45, R45, R3.reuse ;  /* 0x000000032d2d7220 */ /* 0x080fe20000410000 */
[----:B------:R-:W1:Y:S01]  /*ab60*/  MUFU.EX2 R190, R190 ;  /* 0x000000be00be7308 */ /* 0x000e620000000800 */
[-C--:B------:R-:W-:Y:S01]  /*ab70*/  FMUL.FTZ R46, R46, R2.reuse ;  /* 0x000000022e2e7220 */ /* 0x080fe20000410000 */
[-C--:B------:R-:W-:Y:S01]  /*ab80*/  FMUL.FTZ R47, R47, R2.reuse ;  /* 0x000000022f2f7220 */ /* 0x080fe20000410000 */
[-C--:B------:R-:W-:Y:S01]  /*ab90*/  FMUL.FTZ R48, R48, R3.reuse ;  /* 0x0000000330307220 */ /* 0x080fe20000410000 */
[-C--:B------:R-:W-:Y:S01]  /*aba0*/  FMUL.FTZ R49, R49, R3.reuse ;  /* 0x0000000331317220 */ /* 0x080fe20000410000 */
[----:B------:R-:W-:Y:S01]  /*abb0*/  FMUL.FTZ R50, R50, R2 ;  /* 0x0000000232327220 */ /* 0x000fe20000410000 */
[----:B---3--:R-:W-:Y:S01]  /*abc0*/  F2FP.BF16.F32.PACK_AB R5, R182, R184 ;  /* 0x000000b8b605723e */ /* 0x008fe200000010ff */
[-C--:B------:R-:W-:Y:S01]  /*abd0*/  FMUL.FTZ R51, R51, R2.reuse ;  /* 0x0000000233337220 */ /* 0x080fe20000410000 */
[----:B------:R-:W3:Y:S01]  /*abe0*/  LDSM.16.MT88.4 R144, [R191+0x2000] ;  /* 0x00200000bf90783b */ /* 0x000ee20000004200 */
[-C--:B------:R-:W-:Y:S01]  /*abf0*/  FMUL.FTZ R52, R52, R3.reuse ;  /* 0x0000000334347220 */ /* 0x080fe20000410000 */
[-C--:B------:R-:W-:Y:S01]  /*ac00*/  FMUL.FTZ R53, R53, R3.reuse ;  /* 0x0000000335357220 */ /* 0x080fe20000410000 */
[-C--:B------:R-:W-:Y:S01]  /*ac10*/  FMUL.FTZ R54, R54, R2.reuse ;  /* 0x0000000236367220 */ /* 0x080fe20000410000 */
[-C--:B------:R-:W-:Y:S01]  /*ac20*/  FMUL.FTZ R55, R55, R2.reuse ;  /* 0x0000000237377220 */ /* 0x080fe20000410000 */
[----:B------:R-:W-:Y:S01]  /*ac30*/  FMUL.FTZ R56, R56, R3 ;  /* 0x0000000338387220 */ /* 0x000fe20000410000 */
        /* <DEDUP_REMOVED lines=96> */
[----:B------:R-:W4:Y:S01]  /*b240*/  LDSM.16.MT88.4 R148, [R0+0x12000] ;  /* 0x012000000094783b */ /* 0x000f220000004200 */
        /* <DEDUP_REMOVED lines=32> */
[--C-:B------:R-:W-:Y:S01]  /*b450*/  FFMA.FTZ R197, R171, UR15, -R178.reuse ;  /* 0x0000000fabc57c23 */ /* 0x100fe200080108b2 */
[--C-:B------:R-:W-:Y:S01]  /*b460*/  FFMA.FTZ R200, R169, UR15, -R178.reuse ;  /* 0x0000000fa9c87c23 */ /* 0x100fe200080108b2 */
[--C-:B------:R-:W-:Y:S01]  /*b470*/  FFMA.FTZ R196, R165, UR15, -R178.reuse ;  /* 0x0000000fa5c47c23 */ /* 0x100fe200080108b2 */
[----:B------:R-:W-:Y:S01]  /*b480*/  FFMA.FTZ R199, R167, UR15, -R178 ;  /* 0x0000000fa7c77c23 */ /* 0x000fe200080108b2 */
[----:B------:R-:W-:Y:S01]  /*b490*/  MUFU.EX2 R198, R198 ;  /* 0x000000c600c67308 */ /* 0x000fe20000000800 */
[----:B------:R-:W-:Y:S01]  /*b4a0*/  LDSM.16.MT88.4 R172, [R0+0x12800] ;  /* 0x0128000000ac783b */ /* 0x000fe20000004200 */
[C---:B-1----:R-:W-:Y:S01]  /*b4b0*/  HMMA.16816.F32.BF16 R84, R4.reuse, R140, R84 ;  /* 0x0000008c0454723c */ /* 0x042fe20000041854 */
[--C-:B------:R-:W-:Y:S01]  /*b4c0*/  FFMA.FTZ R210, R247, UR15, -R204.reuse ;  /* 0x0000000ff7d27c23 */ /* 0x100fe200080108cc */
[----:B------:R-:W-:Y:S01]  /*b4d0*/  MUFU.EX2 R195, R195 ;  /* 0x000000c300c37308 */ /* 0x000fe20000000800 */
[----:B------:R-:W-:Y:S01]  /*b4e0*/  LDSM.16.MT88.4 R168, [R192+0x12800] ;  /* 0x01280000c0a8783b */ /* 0x000fe20000004200 */
[--C-:B------:R-:W-:Y:S01]  /*b4f0*/  FFMA.FTZ R221, R249, UR15, -R204.reuse ;  /* 0x0000000ff9dd7c23 */ /* 0x100fe200080108cc */
[----:B------:R-:W-:Y:S01]  /*b500*/  FFMA.FTZ R212, R229, UR15, -R204 ;  /* 0x0000000fe5d47c23 */ /* 0x000fe200080108cc */
[----:B------:R-:W-:Y:S01]  /*b510*/  MUFU.EX2 R194, R194 ;  /* 0x000000c200c27308 */ /* 0x000fe20000000800 */
[----:B------:R-:W-:Y:S01]  /*b520*/  LDSM.16.MT88.4 R164, [R191+0x2800] ;  /* 0x00280000bfa4783b */ /* 0x000fe20000004200 */
[C---:B------:R-:W-:Y:S01]  /*b530*/  HMMA.16816.F32.BF16 R88, R4.reuse, R142, R88 ;  /* 0x0000008e0458723c */ /* 0x040fe20000041858 */
[--C-:B------:R-:W-:Y:S01]  /*b540*/  FFMA.FTZ R214, R211, UR15, -R178.reuse ;  /* 0x0000000fd3d67c23 */ /* 0x100fe200080108b2 */
[----:B------:R-:W-:Y:S01]  /*b550*/  MUFU.EX2 R193, R193 ;  /* 0x000000c100c17308 */ /* 0x000fe20000000800 */
[----:B------:R-:W1:Y:S01]  /*b560*/  LDSM.16.MT88.4 R140, [R192+0x16000] ;  /* 0x01600000c08c783b */ /* 0x000e620000004200 */
[----:B------:R-:W-:Y:S01]  /*b570*/  FFMA.FTZ R218, R225, UR15, -R178 ;  /* 0x0000000fe1da7c23 */ /* 0x000fe200080108b2 */
[--C-:B------:R-:W-:Y:S01]  /*b580*/  FFMA.FTZ R227, R227, UR15, -R204.reuse ;  /* 0x0000000fe3e37c23 */ /* 0x100fe200080108cc */
[----:B------:R-:W5:Y:S01]  /*b590*/  MUFU.EX2 R197, R197 ;  /* 0x000000c500c57308 */ /* 0x000f620000000800 */
[----:B------:R-:W-:Y:S01]  /*b5a0*/  LDSM.16.MT88.4 R160, [R0+0x14800] ;  /* 0x0148000000a0783b */ /* 0x000fe20000004200 */
[C---:B--2---:R-:W-:Y:S01]  /*b5b0*/  HMMA.16816.F32.BF16 R92, R4.reuse, R136, R92 ;  /* 0x00000088045c723c */ /* 0x044fe2000004185c */
[--C-:B------:R-:W-:Y:S01]  /*b5c0*/  FFMA.FTZ R207, R207, UR15, -R204.reuse ;  /* 0x0000000fcfcf7c23 */ /* 0x100fe200080108cc */
[----:B------:R-:W2:Y:S01]  /*b5d0*/  MUFU.EX2 R200, R200 ;  /* 0x000000c800c87308 */ /* 0x000ea20000000800 */
[----:B------:R-:W-:Y:S01]  /*b5e0*/  FFMA.FTZ R220, R205, UR15, -R204 ;  /* 0x0000000fcddc7c23 */ /* 0x000fe200080108cc */
[----:B------:R-:W-:Y:S01]  /*b5f0*/  FFMA.FTZ R222, R179, UR15, -R178 ;  /* 0x0000000fb3de7c23 */ /* 0x000fe200080108b2 */
[----:B------:R-:W-:Y:S01]  /*b600*/  FFMA.FTZ R188, R245, R3, R188 ;  /* 0x00000003f5bc7223 */ /* 0x000fe200000100bc */
[----:B------:R-:W-:Y:S01]  /*b610*/  MUFU.EX2 R196, R196 ;  /* 0x000000c400c47308 */ /* 0x000fe20000000800 */
[----:B------:R-:W-:Y:S01]  /*b620*/  FFMA.FTZ R243, R243, R2, R184 ;  /* 0x00000002f3f37223 */ /* 0x000fe200000100b8 */
[C---:B------:R-:W-:Y:S01]  /*b630*/  HMMA.16816.F32.BF16 R96, R4.reuse, R138, R96 ;  /* 0x0000008a0460723c */ /* 0x040fe20000041860 */
[----:B------:R-:W1:Y:S01]  /*b640*/  LDSM.16.MT88.4 R136, [R191+0x6000] ;  /* 0x00600000bf88783b */ /* 0x000e620000004200 */
[----:B------:R-:W1:Y:S01]  /*b650*/  MUFU.EX2 R199, R199 ;  /* 0x000000c700c77308 */ /* 0x000e620000000800 */
[----:B------:R-:W-:Y:S01]  /*b660*/  FADD.FTZ R185, R185, R188 ;  /* 0x000000bcb9b97221 */ /* 0x000fe20000010000 */
[----:B------:R-:W-:Y:S01]  /*b670*/  FADD.FTZ R182, R182, R243 ;  /* 0x000000f3b6b67221 */ /* 0x000fe20000010000 */
[----:B------:R-:W-:Y:S01]  /*b680*/  PLOP3.LUT P0, PT, PT, PT, UP0, 0x80, 0x8 ;  /* 0x000000000008781c */ /* 0x000fe20003f0f008 */
[----:B------:R-:W-:Y:S01]  /*b690*/  MUFU.EX2 R210, R210 ;  /* 0x000000d200d27308 */ /* 0x000fe20000000800 */
[----:B------:R-:W-:Y:S01]  /*b6a0*/  FADD.FTZ R186, R186, R185 ;  /* 0x000000b9baba7221 */ /* 0x000fe20000010000 */
[----:B----4-:R-:W-:Y:S01]  /*b6b0*/  HMMA.16816.F32.BF16 R36, R4, R148, R36 ;  /* 0x000000940424723c */ /* 0x010fe20000041824 */
[----:B------:R-:W-:Y:S01]  /*b6c0*/  FADD.FTZ R187, R187, R182 ;  /* 0x000000b6bbbb7221 */ /* 0x000fe20000010000 */
[----:B------:R-:W4:Y:S01]  /*b6d0*/  MUFU.EX2 R221, R221 ;  /* 0x000000dd00dd7308 */ /* 0x000f220000000800 */
[----:B------:R-:W-:-:S02]  /*b6e0*/  FADD.FTZ R183, R183, R186 ;  /* 0x000000bab7b77221 */ /* 0x000fc40000010000 */
[----:B------:R-:W-:Y:S01]  /*b6f0*/  FADD.FTZ R190, R190, R187 ;  /* 0x000000bbbebe7221 */ /* 0x000fe20000010000 */
[----:B------:R-:W-:Y:S02]  /*b700*/  MUFU.EX2 R212, R212 ;  /* 0x000000d400d47308 */ /* 0x000fe40000000800 */
[----:B------:R-:W-:Y:S01]  /*b710*/  HMMA.16816.F32.BF16 R40, R4, R150, R40 ;  /* 0x000000960428723c */ /* 0x000fe20000041828 */
[----:B------:R-:W4:Y:S01]  /*b720*/  LDSM.16.MT88.4 R148, [R0+0x10800] ;  /* 0x010800000094783b */ /* 0x000f220000004200 */
[----:B------:R-:W-:Y:S01]  /*b730*/  MUFU.EX2 R211, R227 ;  /* 0x000000e300d37308 */ /* 0x000fe20000000800 */
[----:B-----5:R-:W-:-:S03]  /*b740*/  FADD.FTZ R3, R197, R190 ;  /* 0x000000bec5037221 */ /* 0x020fc60000010000 */
[----:B------:R-:W-:Y:S01]  /*b750*/  MUFU.EX2 R214, R214 ;  /* 0x000000d600d67308 */ /* 0x000fe20000000800 */
[----:B--2---:R-:W-:Y:S01]  /*b760*/  FADD.FTZ R3, R200, R3 ;  /* 0x00000003c8037221 */ /* 0x004fe20000010000 */
[C---:B------:R-:W-:Y:S02]  /*b770*/  HMMA.16816.F32.BF16 R8, R4.reuse, R12, R8 ;  /* 0x0000000c0408723c */ /* 0x040fe40000041808 */
[----:B------:R-:W-:Y:S04]  /*b780*/  MUFU.EX2 R218, R218 ;  /* 0x000000da00da7308 */ /* 0x000fe80000000800 */
[----:B------:R2:W-:Y:S02]  /*b790*/  MUFU.EX2 R205, R207 ;  /* 0x000000cf00cd7308 */ /* 0x0005e40000000800 */
[C---:B------:R-:W-:Y:S01]  /*b7a0*/  HMMA.16816.F32.BF16 R12, R4.reuse, R14, R156 ;  /* 0x0000000e040c723c */ /* 0x040fe2000004189c */
[----:B------:R-:W-:Y:S01]  /*b7b0*/  LDSM.16.MT88.4 R156, [R192+0x14800] ;  /* 0x01480000c09c783b */ /* 0x000fe20000004200 */
[----:B------:R-:W-:Y:S04]  /*b7c0*/  MUFU.EX2 R220, R220 ;  /* 0x000000dc00dc7308 */ /* 0x000fe80000000800 */
[----:B------:R-:W-:Y:S02]  /*b7d0*/  MUFU.EX2 R222, R222 ;  /* 0x000000de00de7308 */ /* 0x000fe40000000800 */
[----:B---3--:R-:W-:Y:S01]  /*b7e0*/  HMMA.16816.F32.BF16 R100, R4, R144, R100 ;  /* 0x000000900464723c */ /* 0x008fe20000041864 */
[----:B--2---:R-:W-:-:S07]  /*b7f0*/  FFMA.FTZ R207, R176, UR15, -R178 ;  /* 0x0000000fb0cf7c23 */ /* 0x004fce00080108b2 */
[C---:B------:R-:W-:Y:S01]  /*b800*/  HMMA.16816.F32.BF16 R104, R4.reuse, R146, R104 ;  /* 0x000000920468723c */ /* 0x040fe20000041868 */
[----:B------:R-:W-:Y:S01]  /*b810*/  LDSM.16.MT88.4 R144, [R192+0x10800] ;  /* 0x01080000c090783b */ /* 0x000fe20000004200 */
[----:B------:R-:W-:Y:S06]  /*b820*/  MUFU.EX2 R207, R207 ;  /* 0x000000cf00cf7308 */ /* 0x000fec0000000800 */
[C---:B-1----:R-:W-:Y:S08]  /*b830*/  HMMA.16816.F32.BF16 R108, R4.reuse, R140, R108 ;  /* 0x0000008c046c723c */ /* 0x042ff0000004186c */
[C---:B------:R-:W-:Y:S01]  /*b840*/  HMMA.16816.F32.BF16 R112, R4.reuse, R142, R112 ;  /* 0x0000008e0470723c */ /* 0x040fe20000041870 */
[----:B------:R-:W-:Y:S07]  /*b850*/  LDSM.16.MT88.4 R140, [R191+0x800] ;  /* 0x00080000bf8c783b */ /* 0x000fee0000004200 */
[C---:B------:R-:W-:Y:S08]  /*b860*/  HMMA.16816.F32.BF16 R116, R4.reuse, R136, R116 ;  /* 0x000000880474723c */ /* 0x040ff00000041874 */
[C---:B------:R-:W-:Y:S01]  /*b870*/  HMMA.16816.F32.BF16 R120, R4.reuse, R138, R120 ;  /* 0x0000008a0478723c */ /* 0x040fe20000041878 */
[----:B------:R-:W1:Y:S07]  /*b880*/  LDSM.16.MT88.4 R136, [R189+0x800] ;  /* 0x00080000bd88783b */ /* 0x000e6e0000004200 */
[C---:B------:R-:W-:Y:S08]  /*b890*/  HMMA.16816.F32.BF16 R124, R4.reuse, R152, R124 ;  /* 0x00000098047c723c */ /* 0x040ff0000004187c */
[----:B------:R-:W-:Y:S01]  /*b8a0*/  HMMA.16816.F32.BF16 R4, R4, R154, R128 ;  /* 0x0000009a0404723c */ /* 0x000fe20000041880 */
[----:B------:R-:W2:Y:S01]  /*b8b0*/  LDSM.16.MT88.4 R152, [R189+0x2800] ;  /* 0x00280000bd98783b */ /* 0x000ea20000004200 */
[----:B------:R-:W-:Y:S01]  /*b8c0*/  F2FP.BF16.F32.PACK_AB R128, R195, R198 ;  /* 0x000000c6c380723e */ /* 0x000fe200000010ff */
[----:B------:R-:W-:Y:S01]  /*b8d0*/  FADD.FTZ R198, R198, R183 ;  /* 0x000000b7c6c67221 */ /* 0x000fe20000010000 */
[----:B------:R-:W-:-:S02]  /*b8e0*/  F2FP.BF16.F32.PACK_AB R129, R200, R197 ;  /* 0x000000c5c881723e */ /* 0x000fc400000010ff */
[----:B------:R-:W-:Y:S01]  /*b8f0*/  F2FP.BF16.F32.PACK_AB R130, R193, R194 ;  /* 0x000000c2c182723e */ /* 0x000fe200000010ff */
[----:B------:R-:W-:Y:S01]  /*b900*/  FADD.FTZ R195, R195, R198 ;  /* 0x000000c6c3c37221 */ /* 0x000fe20000010000 */
[C---:B------:R-:W-:Y:S01]  /*b910*/  F2FP.BF16.F32.PACK_AB R131, R199.reuse, R196 ;  /* 0x000000c4c783723e */ /* 0x040fe200000010ff */
[----:B------:R-:W-:Y:S01]  /*b920*/  FADD.FTZ R196, R196, R3 ;  /* 0x00000003c4c47221 */ /* 0x000fe20000010000 */
[--C-:B------:R-:W-:Y:S02]  /*b930*/  IMAD.MOV.U32 R3, RZ, RZ, R180.reuse ;  /* 0x000000ffff037224 */ /* 0x100fe400078e00b4 */
[----:B------:R-:W-:Y:S01]  /*b940*/  FADD.FTZ R194, R194, R195 ;  /* 0x000000c3c2c27221 */ /* 0x000fe20000010000 */
[----:B------:R-:W-:Y:S02]  /*b950*/  @P0 IMAD.MOV.U32 R3, RZ, RZ, R180 ;  /* 0x000000ffff030224 */ /* 0x000fe400078e00b4 */
[----:B------:R-:W-:Y:S01]  /*b960*/  FADD.FTZ R199, R199, R196 ;  /* 0x000000c4c7c77221 */ /* 0x000fe20000010000 */
[----:B----4-:R-:W-:Y:S01]  /*b970*/  HMMA.16816.F32.BF16 R8, R128, R148, R8 ;  /* 0x000000948008723c */ /* 0x010fe20000041808 */
[----:B------:R-:W-:-:S07]  /*b980*/  FADD.FTZ R193, R193, R194 ;  /* 0x000000c2c1c17221 */ /* 0x000fce0000010000 */
[C---:B------:R-:W-:Y:S01]  /*b990*/  HMMA.16816.F32.BF16 R12, R128.reuse, R150, R12 ;  /* 0x00000096800c723c */ /* 0x040fe2000004180c */
[----:B------:R-:W3:Y:S07]  /*b9a0*/  LDSM.16.MT88.4 R148, [R191+0x4800] ;  /* 0x00480000bf94783b */ /* 0x000eee0000004200 */
[C---:B-1----:R-:W-:Y:S08]  /*b9b0*/  HMMA.16816.F32.BF16 R32, R128.reuse, R136, R32 ;  /* 0x000000888020723c */ /* 0x042ff00000041820 */
[C---:B------:R-:W-:Y:S01]  /*b9c0*/  HMMA.16816.F32.BF16 R132, R128.reuse, R138, R132 ;  /* 0x0000008a8084723c */ /* 0x040fe20000041884 */
[----:B------:R-:W-:Y:S07]  /*b9d0*/  LDSM.16.MT88.4 R136, [R192+0x16800] ;  /* 0x01680000c088783b */ /* 0x000fee0000004200 */
[C---:B--2---:R-:W-:Y:S08]  /*b9e0*/  HMMA.16816.F32.BF16 R60, R128.reuse, R152, R60 ;  /* 0x00000098803c723c */ /* 0x044ff0000004183c */
[C---:B------:R-:W-:Y:S01]  /*b9f0*/  HMMA.16816.F32.BF16 R64, R128.reuse, R154, R64 ;  /* 0x0000009a8040723c */ /* 0x040fe20000041840 */
[----:B------:R-:W1:Y:S07]  /*ba00*/  LDSM.16.MT88.4 R152, [R191+0x6800] ;  /* 0x00680000bf98783b */ /* 0x000e6e0000004200 */
[C---:B------:R-:W-:Y:S08]  /*ba10*/  HMMA.16816.F32.BF16 R16, R128.reuse, R144, R16 ;  /* 0x000000908010723c */ /* 0x040ff00000041810 */
[C---:B------:R-:W-:Y:S01]  /*ba20*/  HMMA.16816.F32.BF16 R20, R128.reuse, R146, R20 ;  /* 0x000000928014723c */ /* 0x040fe20000041814 */
[----:B------:R-:W2:Y:S07]  /*ba30*/  LDSM.16.MT88.4 R144, [R189+0x4800] ;  /* 0x00480000bd90783b */ /* 0x000eae0000004200 */
[C---:B------:R-:W-:Y:S08]  /*ba40*/  HMMA.16816.F32.BF16 R24, R128.reuse, R140, R24 ;  /* 0x0000008c8018723c */ /* 0x040ff00000041818 */
        /* <DEDUP_REMOVED lines=8> */
[----:B-1----:R-:W-:Y:S01]  /*bad0*/  HMMA.16816.F32.BF16 R116, R128, R152, R116 ;  /* 0x000000988074723c */ /* 0x002fe20000041874 */
[--C-:B------:R-:W-:Y:S01]  /*bae0*/  FFMA.FTZ R152, R209, UR15, -R178.reuse ;  /* 0x0000000fd1987c23 */ /* 0x100fe200080108b2 */
[----:B------:R-:W-:-:S03]  /*baf0*/  FFMA.FTZ R209, R213, UR15, -R178 ;  /* 0x0000000fd5d17c23 */ /* 0x000fc600080108b2 */
[----:B------:R1:W5:Y:S03]  /*bb00*/  MUFU.EX2 R213, R152 ;  /* 0x0000009800d57308 */ /* 0x0003660000000800 */
[C---:B------:R-:W-:Y:S01]  /*bb10*/  HMMA.16816.F32.BF16 R108, R128.reuse, R136, R108 ;  /* 0x00000088806c723c */ /* 0x040fe2000004186c */
[----:B------:R-:W3:Y:S07]  /*bb20*/  MUFU.EX2 R209, R209 ;  /* 0x000000d100d17308 */ /* 0x000eee0000000800 */
        /* <DEDUP_REMOVED lines=20> */
[C---:B------:R-:W-:Y:S01]  /*bc70*/  HMMA.16816.F32.BF16 R120, R128.reuse, R154, R120 ;  /* 0x0000009a8078723c */ /* 0x040fe20000041878 */
[----:B-1----:R-:W1:Y:S07]  /*bc80*/  LDSM.16.MT88.4 R152, [R191+0x3000] ;  /* 0x00300000bf98783b */ /* 0x002e6e0000004200 */
[C---:B-----5:R-:W-:Y:S08]  /*bc90*/  HMMA.16816.F32.BF16 R124, R128.reuse, R156, R124 ;  /* 0x0000009c807c723c */ /* 0x060ff0000004187c */
[----:B------:R-:W-:Y:S01]  /*bca0*/  HMMA.16816.F32.BF16 R128, R128, R158, R4 ;  /* 0x0000009e8080723c */ /* 0x000fe20000041804 */
[----:B------:R-:W-:Y:S01]  /*bcb0*/  F2FP.BF16.F32.PACK_AB R4, R221, R210 ;  /* 0x000000d2dd04723e */ /* 0x000fe200000010ff */
        /* <DEDUP_REMOVED lines=10> */
[----:B------:R-:W3:Y:S07]  /*bd60*/  LDSM.16.MT88.4 R148, [R191+0x5000] ;  /* 0x00500000bf94783b */ /* 0x000eee0000004200 */
[C---:B------:R-:W-:Y:S08]  /*bd70*/  HMMA.16816.F32.BF16 R24, R4.reuse, R136, R24 ;  /* 0x000000880418723c */ /* 0x040ff00000041818 */
[C---:B------:R-:W-:Y:S08]  /*bd80*/  HMMA.16816.F32.BF16 R28, R4.reuse, R138, R28 ;  /* 0x0000008a041c723c */ /* 0x040ff0000004181c */
[C---:B--2---:R-:W-:Y:S01]  /*bd90*/  HMMA.16816.F32.BF16 R136, R4.reuse, R144, R32 ;  /* 0x000000900488723c */ /* 0x044fe20000041820 */
[----:B------:R-:W2:Y:S07]  /*bda0*/  LDSM.16.MT88.4 R32, [R0+0x17000] ;  /* 0x017000000020783b */ /* 0x000eae0000004200 */
[C---:B------:R-:W-:Y:S01]  /*bdb0*/  HMMA.16816.F32.BF16 R132, R4.reuse, R146, R132 ;  /* 0x000000920484723c */ /* 0x040fe20000041884 */
[----:B------:R-:W5:Y:S07]  /*bdc0*/  LDSM.16.MT88.4 R144, [R192+0x17000] ;  /* 0x01700000c090783b */ /* 0x000f6e0000004200 */
[C---:B----4-:R-:W-:Y:S08]  /*bdd0*/  HMMA.16816.F32.BF16 R16, R4.reuse, R140, R16 ;  /* 0x0000008c0410723c */ /* 0x050ff00000041810 */
        /* <DEDUP_REMOVED lines=8> */
[C---:B------:R-:W-:Y:S08]  /*be60*/  HMMA.16816.F32.BF16 R76, R4.reuse, R156, R76 ;  /* 0x0000009c044c723c */ /* 0x040ff0000004184c */
[C---:B------:R-:W-:Y:S01]  /*be70*/  HMMA.16816.F32.BF16 R80, R4.reuse, R158, R80 ;  /* 0x0000009e0450723c */ /* 0x040fe20000041850 */
[----:B------:R-:W3:Y:S07]  /*be80*/  LDSM.16.MT88.4 R156, [R0+0x11800] ;  /* 0x01180000009c783b */ /* 0x000eee0000004200 */
[----:B--2---:R-:W-:Y:S01]  /*be90*/  HMMA.16816.F32.BF16 R100, R4, R32, R100 ;  /* 0x000000200464723c */ /* 0x004fe20000041864 */
[----:B------:R-:W-:Y:S01]  /*bea0*/  FFMA.FTZ R32, R203, UR15, -R204 ;  /* 0x0000000fcb207c23 */ /* 0x000fe200080108cc */
[----:B------:R-:W-:-:S06]  /*beb0*/  FFMA.FTZ R203, R201, UR15, -R178 ;  /* 0x0000000fc9cb7c23 */ /* 0x000fcc00080108b2 */
[C---:B-----5:R-:W-:Y:S01]  /*bec0*/  HMMA.16816.F32.BF16 R108, R4.reuse, R144, R108 ;  /* 0x00000090046c723c */ /* 0x060fe2000004186c */
[----:B------:R-:W-:Y:S01]  /*bed0*/  FFMA.FTZ R144, R202, UR15, -R204 ;  /* 0x0000000fca907c23 */ /* 0x000fe200080108cc */
[----:B------:R-:W-:Y:S01]  /*bee0*/  FFMA.FTZ R204, R177, UR15, -R178 ;  /* 0x0000000fb1cc7c23 */ /* 0x000fe200080108b2 */
[----:B------:R2:W-:Y:S01]  /*bef0*/  MUFU.EX2 R202, R32 ;  /* 0x0000002000ca7308 */ /* 0x0005e20000000800 */
[----:B------:R-:W-:Y:S03]  /*bf00*/  LDSM.16.MT88.4 R176, [R192+0x13800] ;  /* 0x01380000c0b0783b */ /* 0x000fe60000004200 */
[----:B------:R5:W-:Y:S01]  /*bf10*/  MUFU.EX2 R201, R144 ;  /* 0x0000009000c97308 */ /* 0x000be20000000800 */
[C---:B------:R-:W-:Y:S03]  /*bf20*/  HMMA.16816.F32.BF16 R36, R4.reuse, R172, R36 ;  /* 0x000000ac0424723c */ /* 0x040fe60000041824 */
[----:B------:R-:W3:Y:S04]  /*bf30*/  MUFU.EX2 R203, R203 ;  /* 0x000000cb00cb7308 */ /* 0x000ee80000000800 */
[----:B------:R-:W3:Y:S01]  /*bf40*/  MUFU.EX2 R204, R204 ;  /* 0x000000cc00cc7308 */ /* 0x000ee20000000800 */
        /* <DEDUP_REMOVED lines=10> */
[C---:B----4-:R-:W-:Y:S08]  /*bff0*/  HMMA.16816.F32.BF16 R92, R4.reuse, R140, R92 ;  /* 0x0000008c045c723c */ /* 0x050ff0000004185c */
[C---:B------:R-:W-:Y:S01]  /*c000*/  HMMA.16816.F32.BF16 R96, R4.reuse, R142, R96 ;  /* 0x0000008e0460723c */ /* 0x040fe20000041860 */
[----:B------:R-:W4:Y:S07]  /*c010*/  LDSM.16.MT88.4 R140, [R0+0x13800] ;  /* 0x01380000008c783b */ /* 0x000f2e0000004200 */
[C---:B------:R-:W-:Y:S01]  /*c020*/  HMMA.16816.F32.BF16 R104, R4.reuse, R34, R104 ;  /* 0x000000220468723c */ /* 0x040fe20000041868 */
[----:B--2---:R-:W-:Y:S07]  /*c030*/  LDSM.16.MT88.4 R32, [R0+0x15800] ;  /* 0x015800000020783b */ /* 0x004fee0000004200 */
[C---:B------:R-:W-:Y:S01]  /*c040*/  HMMA.16816.F32.BF16 R112, R4.reuse, R146, R112 ;  /* 0x000000920470723c */ /* 0x040fe20000041870 */
[----:B-----5:R-:W-:Y:S07]  /*c050*/  LDSM.16.MT88.4 R144, [R192+0x17800] ;  /* 0x01780000c090783b */ /* 0x020fee0000004200 */
[C---:B-1----:R-:W-:Y:S08]  /*c060*/  HMMA.16816.F32.BF16 R116, R4.reuse, R152, R116 ;  /* 0x000000980474723c */ /* 0x042ff00000041874 */
[C---:B------:R-:W-:Y:S01]  /*c070*/  HMMA.16816.F32.BF16 R120, R4.reuse, R154, R120 ;  /* 0x0000009a0478723c */ /* 0x040fe20000041878 */
[----:B------:R1:W2:Y:S07]  /*c080*/  LDSM.16.MT88.4 R152, [R0+0x17800] ;  /* 0x017800000098783b */ /* 0x0002ae0000004200 */
[C---:B---3--:R-:W-:Y:S08]  /*c090*/  HMMA.16816.F32.BF16 R124, R4.reuse, R148, R124 ;  /* 0x00000094047c723c */ /* 0x048ff0000004187c */
[----:B------:R-:W-:Y:S01]  /*c0a0*/  HMMA.16816.F32.BF16 R128, R4, R150, R128 ;  /* 0x000000960480723c */ /* 0x000fe20000041880 */
[----:B------:R-:W-:Y:S01]  /*c0b0*/  F2FP.BF16.F32.PACK_AB R4, R220, R205 ;  /* 0x000000cddc04723e */ /* 0x000fe200000010ff */
[----:B------:R-:W3:Y:S01]  /*c0c0*/  LDSM.16.MT88.4 R148, [R192+0x11800] ;  /* 0x01180000c094783b */ /* 0x000ee20000004200 */
[----:B------:R-:W-:Y:S01]  /*c0d0*/  F2FP.BF16.F32.PACK_AB R5, R222, R203 ;  /* 0x000000cbde05723e */ /* 0x000fe200000010ff */
[----:B------:R-:W-:Y:S01]  /*c0e0*/  FADD.FTZ R205, R205, R212 ;  /* 0x000000d4cdcd7221 */ /* 0x000fe20000010000 */
[----:B------:R-:W-:-:S02]  /*c0f0*/  F2FP.BF16.F32.PACK_AB R6, R201, R202 ;  /* 0x000000cac906723e */ /* 0x000fc400000010ff */
[----:B------:R-:W-:Y:S01]  /*c100*/  F2FP.BF16.F32.PACK_AB R7, R207, R204 ;  /* 0x000000cccf07723e */ /* 0x000fe200000010ff */
[----:B-1----:R-:W-:Y:S01]  /*c110*/  FADD.FTZ R0, R214, R199 ;  /* 0x000000c7d6007221 */ /* 0x002fe20000010000 */
[----:B------:R-:W-:-:S03]  /*c120*/  FADD.FTZ R205, R220, R205 ;  /* 0x000000cddccd7221 */ /* 0x000fc60000010000 */
[----:B------:R-:W-:Y:S01]  /*c130*/  FADD.FTZ R0, R213, R0 ;  /* 0x00000000d5007221 */ /* 0x000fe20000010000 */
[----:B------:R-:W-:Y:S01]  /*c140*/  FADD.FTZ R202, R202, R205 ;  /* 0x000000cdcaca7221 */ /* 0x000fe20000010000 */
[----:B------:R-:W-:Y:S01]  /*c150*/  HMMA.16816.F32.BF16 R160, R4, R156, R8 ;  /* 0x0000009c04a0723c */ /* 0x000fe20000041808 */
[----:B------:R-:W1:Y:S01]  /*c160*/  LDSM.16.MT88.4 R8, [R189+0x1800] ;  /* 0x00180000bd08783b */ /* 0x000e620000004200 */
[----:B------:R-:W-:Y:S01]  /*c170*/  FADD.FTZ R209, R209, R0 ;  /* 0x00000000d1d17221 */ /* 0x000fe20000010000 */
[----:B------:R-:W-:-:S03]  /*c180*/  FADD.FTZ R245, R201, R202 ;  /* 0x000000cac9f57221 */ /* 0x000fc60000010000 */
[----:B------:R-:W-:Y:S02]  /*c190*/  FADD.FTZ R218, R218, R209 ;  /* 0x000000d1dada7221 */ /* 0x000fe40000010000 */
[----:B----4-:R-:W-:Y:S02]  /*c1a0*/  HMMA.16816.F32.BF16 R36, R4, R140, R36 ;  /* 0x0000008c0424723c */ /* 0x010fe40000041824 */
[----:B------:R-:W-:-:S04]  /*c1b0*/  FADD.FTZ R203, R203, R218 ;  /* 0x000000dacbcb7221 */ /* 0x000fc80000010000 */
[----:B------:R-:W-:Y:S02]  /*c1c0*/  FADD.FTZ R203, R222, R203 ;  /* 0x000000cbdecb7221 */ /* 0x000fe40000010000 */
[----:B------:R-:W-:Y:S01]  /*c1d0*/  HMMA.16816.F32.BF16 R40, R4, R142, R40 ;  /* 0x0000008e0428723c */ /* 0x000fe20000041828 */
[----:B------:R-:W4:Y:S01]  /*c1e0*/  LDSM.16.MT88.4 R140, [R191+0x1800] ;  /* 0x00180000bf8c783b */ /* 0x000f220000004200 */
[----:B------:R-:W-:-:S04]  /*c1f0*/  FADD.FTZ R204, R204, R203 ;  /* 0x000000cbcccc7221 */ /* 0x000fc80000010000 */
[----:B------:R-:W-:Y:S02]  /*c200*/  FADD.FTZ R243, R207, R204 ;  /* 0x000000cccff37221 */ /* 0x000fe40000010000 */
[C---:B--2---:R-:W-:Y:S08]  /*c210*/  HMMA.16816.F32.BF16 R100, R4.reuse, R152, R100 ;  /* 0x000000980464723c */ /* 0x044ff00000041864 */
[C---:B------:R-:W-:Y:S08]  /*c220*/  HMMA.16816.F32.BF16 R104, R4.reuse, R154, R104 ;  /* 0x0000009a0468723c */ /* 0x040ff00000041868 */
[C---:B------:R-:W-:Y:S01]  /*c230*/  HMMA.16816.F32.BF16 R156, R4.reuse, R158, R12 ;  /* 0x0000009e049c723c */ /* 0x040fe2000004180c */
[----:B------:R-:W-:Y:S07]  /*c240*/  LDSM.16.MT88.4 R12, [R189+0x3800] ;  /* 0x00380000bd0c783b */ /* 0x000fee0000004200 */
[C---:B------:R-:W-:Y:S08]  /*c250*/  HMMA.16816.F32.BF16 R68, R4.reuse, R32, R68 ;  /* 0x000000200444723c */ /* 0x040ff00000041844 */
[C---:B------:R-:W-:Y:S01]  /*c260*/  HMMA.16816.F32.BF16 R72, R4.reuse, R34, R72 ;  /* 0x000000220448723c */ /* 0x040fe20000041848 */
[----:B------:R-:W2:Y:S07]  /*c270*/  LDSM.16.MT88.4 R32, [R191+0x7800] ;  /* 0x00780000bf20783b */ /* 0x000eae0000004200 */
[C---:B---3--:R-:W-:Y:S01]  /*c280*/  HMMA.16816.F32.BF16 R152, R4.reuse, R148, R16 ;  /* 0x000000940498723c */ /* 0x048fe20000041810 */
[----:B------:R-:W3:Y:S07]  /*c290*/  LDSM.16.MT88.4 R16, [R189+0x5800] ;  /* 0x00580000bd10783b */ /* 0x000eee0000004200 */
[C---:B-1----:R-:W-:Y:S08]  /*c2a0*/  HMMA.16816.F32.BF16 R136, R4.reuse, R8, R136 ;  /* 0x000000080488723c */ /* 0x042ff00000041888 */
[C---:B------:R-:W-:Y:S01]  /*c2b0*/  HMMA.16816.F32.BF16 R132, R4.reuse, R10, R132 ;  /* 0x0000000a0484723c */ /* 0x040fe20000041884 */
[----:B------:R-:W1:Y:S07]  /*c2c0*/  LDSM.16.MT88.4 R8, [R189+0x7800] ;  /* 0x00780000bd08783b */ /* 0x000e6e0000004200 */
[C---:B------:R-:W-:Y:S08]  /*c2d0*/  HMMA.16816.F32.BF16 R108, R4.reuse, R144, R108 ;  /* 0x00000090046c723c */ /* 0x040ff0000004186c */
[C---:B------:R-:W-:Y:S08]  /*c2e0*/  HMMA.16816.F32.BF16 R112, R4.reuse, R146, R112 ;  /* 0x000000920470723c */ /* 0x040ff00000041870 */
[C---:B----4-:R-:W-:Y:S08]  /*c2f0*/  HMMA.16816.F32.BF16 R144, R4.reuse, R140, R24 ;  /* 0x0000008c0490723c */ /* 0x050ff00000041818 */
        /* <DEDUP_REMOVED lines=12> */
[C---:B------:R-:W-:Y:S08]  /*c3c0*/  HMMA.16816.F32.BF16 R64, R4.reuse, R14, R64 ;  /* 0x0000000e0440723c */ /* 0x040ff00000041840 */
[C---:B---3--:R-:W-:Y:S08]  /*c3d0*/  HMMA.16816.F32.BF16 R92, R4.reuse, R16, R92 ;  /* 0x00000010045c723c */ /* 0x048ff0000004185c */
[C---:B------:R-:W-:Y:S08]  /*c3e0*/  HMMA.16816.F32.BF16 R96, R4.reuse, R18, R96 ;  /* 0x000000120460723c */ /* 0x040ff00000041860 */
[C---:B-1----:R-:W-:Y:S08]  /*c3f0*/  HMMA.16816.F32.BF16 R124, R4.reuse, R8, R124 ;  /* 0x00000008047c723c */ /* 0x042ff0000004187c */
[C---:B------:R-:W-:Y:S08]  /*c400*/  HMMA.16816.F32.BF16 R128, R4.reuse, R10, R128 ;  /* 0x0000000a0480723c */ /* 0x040ff00000041880 */
[----:B------:R-:W-:Y:S01]  /*c410*/  HMMA.16816.F32.BF16 R84, R4, R164, R84 ;  /* 0x000000a40454723c */ /* 0x000fe20000041854 */
[----:B------:R-:W-:-:S02]  /*c420*/  IMAD.MOV.U32 R164, RZ, RZ, R181 ;  /* 0x000000ffffa47224 */ /* 0x000fc400078e00b5 */
[----:B------:R-:W-:Y:S01]  /*c430*/  @P0 IMAD.MOV.U32 R164, RZ, RZ, R181 ;  /* 0x000000ffffa40224 */ /* 0x000fe200078e00b5 */
[----:B------:R-:W-:-:S01]  /*c440*/  NOP ;  /* 0x0000000000007918 */ /* 0x000fc20000000000 */
[----:B------:R-:W-:-:S15]  /*c450*/  BRA.U UP0, `(.L_x_310) ;  /* 0x0000000100047547 */ /* 0x000fde000b800000 */
.L_x_308:
[----:B------:R-:W-:-:S12]  /*c460*/  UIADD3 UR21, UPT, UPT, UR4, -0x1, URZ ;  /* 0xffffffff04157890 */ /* 0x000fd8000fffe0ff */
.L_x_310:
[----:B------:R-:W-:-:S09]  /*c470*/  UISETP.GE.AND UP0, UPT, UR21, UR18, UPT ;  /* 0x000000121500728c */ /* 0x000fd2000bf06270 */
[----:B------:R-:W-:Y:S05]  /*c480*/  BRA.U !UP0, `(.L_x_311) ;  /* 0x0000004d08507547 */ /* 0x000fea000b800000 */
[----:B------:R-:W1:Y:S01]  /*c490*/  S2R R216, SR_TID.X ;  /* 0x0000000000d87919 */ /* 0x000e620000002100 */
[----:B------:R-:W2:Y:S01]  /*c4a0*/  LDC.64 R226, c[0x0][0x3c0] ;  /* 0x0000f000ffe27b82 */ /* 0x000ea20000000a00 */
[----:B------:R-:W3:Y:S01]  /*c4b0*/  LDCU UR4, c[0x0][0x440] ;  /* 0x00008800ff0477ac */ /* 0x000ee20008000800 */
[----:B------:R-:W-:Y:S01]  /*c4c0*/  IMAD.MOV.U32 R218, RZ, RZ, 0x40 ;  /* 0x00000040ffda7424 */ /* 0x000fe200078e00ff */
[----:B------:R-:W-:Y:S01]  /*c4d0*/  IADD3 R224, PT, PT, R233, 0x8, RZ ;  /* 0x00000008e9e07810 */ /* 0x000fe20007ffe0ff */
[----:B------:R-:W-:Y:S01]  /*c4e0*/  IMAD.MOV.U32 R212, RZ, RZ, 0x20 ;  /* 0x00000020ffd47424 */ /* 0x000fe200078e00ff */
[----:B------:R-:W-:Y:S01]  /*c4f0*/  UMOV UR9, 0x400 ;  /* 0x0000040000097882 */ /* 0x000fe20000000000 */
[----:B------:R-:W-:Y:S01]  /*c500*/  IMAD.MOV.U32 R2, RZ, RZ, R3 ;  /* 0x000000ffff027224 */ /* 0x000fe200078e0003 */
[----:B------:R-:W4:Y:S01]  /*c510*/  LDCU UR8, c[0x0][0x440] ;  /* 0x00008800ff0877ac */ /* 0x000f220008000800 */
[----:B------:R-:W5:Y:S01]  /*c520*/  S2UR UR5, SR_CgaCtaId ;  /* 0x00000000000579c3 */ /* 0x000f620000008800 */
[----:B------:R-:W-:Y:S01]  /*c530*/  IMAD.MOV.U32 R0, RZ, RZ, R164 ;  /* 0x000000ffff007224 */ /* 0x000fe200078e00a4 */
[----:B------:R-:W1:Y:S01]  /*c540*/  LDCU UR7, c[0x0][0x504] ;  /* 0x0000a080ff0777ac */ /* 0x000e620008000800 */
[----:B---3--:R-:W-:Y:S01]  /*c550*/  ISETP.GE.AND P3, PT, R215, UR4, PT ;  /* 0x00000004d7007c0c */ /* 0x008fe2000bf66270 */
[----:B------:R-:W3:Y:S01]  /*c560*/  LDCU UR4, c[0x0][0x45c] ;  /* 0x00008b80ff0477ac */ /* 0x000ee20008000800 */
[----:B--2---:R-:W-:-:S02]  /*c570*/  SHF.L.U64.HI R230, R226, 0x4, R227 ;  /* 0x00000004e2e67819 */ /* 0x004fc400000102e3 */
[----:B------:R-:W-:Y:S01]  /*c580*/  SHF.L.U32 R229, R226, 0x4, RZ ;  /* 0x00000004e2e57819 */ /* 0x000fe200000006ff */
[C---:B-1----:R-:W-:Y:S01]  /*c590*/  IMAD.SHL.U32 R214, R216.reuse, 0x40, RZ ;  /* 0x00000040d8d67824 */ /* 0x042fe200078e00ff */
[C---:B------:R-:W-:Y:S01]  /*c5a0*/  LOP3.LUT P2, RZ, R216.reuse, 0x4, RZ, 0xc0, !PT ;  /* 0x00000004d8ff7812 */ /* 0x040fe2000784c0ff */
[C---:B------:R-:W-:Y:S01]  /*c5b0*/  IMAD.SHL.U32 R228, R216.reuse, 0x20, RZ ;  /* 0x00000020d8e47824 */ /* 0x040fe200078e00ff */
[----:B------:R-:W-:Y:S01]  /*c5c0*/  LOP3.LUT P0, RZ, R216, 0x2, RZ, 0xc0, !PT ;  /* 0x00000002d8ff7812 */ /* 0x000fe2000780c0ff */
[----:B-----5:R-:W-:Y:S01]  /*c5d0*/  ULEA UR5, UR5, UR9, 0x18 ;  /* 0x0000000905057291 */ /* 0x020fe2000f8ec0ff */
[----:B------:R-:W-:Y:S02]  /*c5e0*/  SEL R218, R218, 0xffffffc0, !P2 ;  /* 0xffffffc0dada7807 */ /* 0x000fe40005000000 */
[----:B------:R-:W-:Y:S02]  /*c5f0*/  SEL R212, R212, 0xffffffe0, !P0 ;  /* 0xffffffe0d4d47807 */ /* 0x000fe40004000000 */
[----:B------:R-:W-:Y:S01]  /*c600*/  LOP3.LUT R213, R214, 0x400, RZ, 0xc0, !PT ;  /* 0x00000400d6d57812 */ /* 0x000fe200078ec0ff */
[----:B---34-:R-:W-:Y:S06]  /*c610*/  BRA `(.L_x_312) ;  /* 0x0000000400a87947 */ /* 0x018fec0003800000 */
.L_x_314:
[----:B------:R-:W1:Y:S01]  /*c620*/  LDC.64 R4, c[0x0][0x3b8] ;  /* 0x0000ee00ff047b82 */ /* 0x000e620000000a00 */
[----:B------:R-:W-:Y:S06]  /*c630*/  UIADD3 UR9, UPT, UPT, UR21, -0x1, URZ ;  /* 0xffffffff15097890 */ /* 0x000fec000fffe0ff */
[C---:B-1----:R-:W-:Y:S01]  /*c640*/  IMAD.WIDE.U32 R14, R4.reuse, UR9, RZ ;  /* 0x00000009040e7c25 */ /* 0x042fe2000f8e00ff */
[----:B------:R-:W-:Y:S03]  /*c650*/  SHF.L.U64.HI R8, R4, 0x4, R5 ;  /* 0x0000000404087819 */ /* 0x000fe60000010205 */
[----:B------:R-:W-:Y:S01]  /*c660*/  IMAD R19, R5, UR9, R15 ;  /* 0x0000000905137c24 */ /* 0x000fe2000f8e020f */
[----:B------:R-:W-:Y:S01]  /*c670*/  LOP3.LUT R15, R242, 0x1f8, RZ, 0xc0, !PT ;  /* 0x000001f8f20f7812 */ /* 0x000fe200078ec0ff */
[----:B------:R-:W-:Y:S01]  /*c680*/  IMAD.SHL.U32 R21, R4, 0x10, RZ ;  /* 0x0000001004157824 */ /* 0x000fe200078e00ff */
[C---:B------:R-:W-:Y:S02]  /*c690*/  LEA R18, P6, R14.reuse, R237, 0x7 ;  /* 0x000000ed0e127211 */ /* 0x040fe400078c38ff */
[----:B------:R-:W-:Y:S02]  /*c6a0*/  LOP3.LUT R15, R15, 0x38, R216, 0x78, !PT ;  /* 0x000000380f0f7812 */ /* 0x000fe400078e78d8 */
[C---:B------:R-:W-:Y:S02]  /*c6b0*/  LEA R10, P5, R14.reuse, R21, 0x6 ;  /* 0x000000150e0a7211 */ /* 0x040fe400078a30ff */
        /* <DEDUP_REMOVED lines=96> */
.L_x_312:
[----:B------:R-:W-:Y:S04]  /*ccc0*/  DEPBAR.LE SB0, 0x0 ;  /* 0x000080000000791a */ /* 0x000fe80000000000 */
[----:B------:R-:W-:Y:S01]  /*ccd0*/  BAR.SYNC.DEFER_BLOCKING 0x0 ;  /* 0x0000000000007b1d */ /* 0x000fe20000010000 */
[----:B------:R-:W-:Y:S01]  /*cce0*/  IMAD.SHL.U32 R242, R216, 0x8, RZ ;  /* 0x00000008d8f27824 */ /* 0x000fe200078e00ff */
[----:B------:R-:W-:Y:S01]  /*ccf0*/  SHF.R.U32.HI R219, RZ, 0x1, R216 ;  /* 0x00000001ffdb7819 */ /* 0x000fe200000116d8 */
[----:B------:R-:W-:Y:S01]  /*cd00*/  IMAD.WIDE.U32 R22, R226, UR21, RZ ;  /* 0x00000015e2167c25 */ /* 0x000fe2000f8e00ff */
[----:B------:R-:W-:Y:S01]  /*cd10*/  LOP3.LUT R217, R228, 0x7c00, RZ, 0xc0, !PT ;  /* 0x00007c00e4d97812 */ /* 0x000fe200078ec0ff */
[----:B------:R-:W-:Y:S01]  /*cd20*/  UISETP.GT.AND UP0, UPT, UR21, UR18, UPT ;  /* 0x000000121500728c */ /* 0x000fe2000bf04270 */
[----:B------:R-:W-:Y:S01]  /*cd30*/  LOP3.LUT R215, R242, 0x38, RZ, 0xc0, !PT ;  /* 0x00000038f2d77812 */ /* 0x000fe200078ec0ff */
[----:B------:R-:W-:Y:S01]  /*cd40*/  IMAD R21, R227, UR21, R23 ;  /* 0x00000015e3157c24 */ /* 0x000fe2000f8e0217 */
[C---:B------:R-:W-:Y:S02]  /*cd50*/  LEA R24, P1, R22.reuse, R235, 0x7 ;  /* 0x000000eb16187211 */ /* 0x040fe400078238ff */
[----:B------:R-:W-:Y:S02]  /*cd60*/  LOP3.LUT R241, R215, 0x40, RZ, 0xfc, !PT ;  /* 0x00000040d7f17812 */ /* 0x000fe400078efcff */
[C-C-:B------:R-:W-:Y:S02]  /*cd70*/  LEA.HI.X R25, R22.reuse, R234, R21.reuse, 0x7, P1 ;  /* 0x000000ea16197211 */ /* 0x140fe400008f3c15 */
[----:B------:R-:W-:Y:S02]  /*cd80*/  ISETP.GE.AND P4, PT, R241, UR8, PT ;  /* 0x00000008f1007c0c */ /* 0x000fe4000bf86270 */
[CC--:B------:R-:W-:Y:S02]  /*cd90*/  LEA R16, P0, R22.reuse, R229.reuse, 0x6 ;  /* 0x000000e516107211 */ /* 0x0c0fe400078030ff */
[----:B------:R-:W-:Y:S02]  /*cda0*/  LOP3.LUT R240, R215, 0x80, RZ, 0xfc, !PT ;  /* 0x00000080d7f07812 */ /* 0x000fe400078efcff */
[----:B------:R-:W-:Y:S02]  /*cdb0*/  LEA.HI.X R17, R22, R230, R21, 0x6, P0 ;  /* 0x000000e616117211 */ /* 0x000fe400000f3415 */
[----:B------:R-:W-:Y:S01]  /*cdc0*/  IADD3 R20, P0, PT, R16, R229, RZ ;  /* 0x000000e510147210 */ /* 0x000fe20007f1e0ff */
[----:B------:R-:W-:Y:S01]  /*cdd0*/  @!PT LDS RZ, [RZ] ;  /* 0x00000000fffff984 */ /* 0x000fe20000000800 */
[----:B------:R-:W-:Y:S01]  /*cde0*/  @!PT LDS RZ, [RZ] ;  /* 0x00000000fffff984 */ /* 0x000fe20000000800 */
[----:B------:R-:W-:Y:S01]  /*cdf0*/  @!PT LDS RZ, [RZ] ;  /* 0x00000000fffff984 */ /* 0x000fe20000000800 */
[----:B------:R-:W-:Y:S01]  /*ce00*/  @!P3 LDGSTS.E.BYPASS.LTC128B.128 [R238+0x10000], desc[UR28][R24.64] ;  /* 0x1000000018eebfae */ /* 0x000fe2000b981a1c */
[----:B------:R-:W-:Y:S03]  /*ce10*/  ISETP.GE.AND P1, PT, R240, UR8, PT ;  /* 0x00000008f0007c0c */ /* 0x000fe6000bf26270 */
[----:B------:R-:W-:Y:S01]  /*ce20*/  IMAD.X R19, R17, 0x1, R230, P0 ;  /* 0x0000000111137824 */ /* 0x000fe200000e06e6 */
[----:B------:R-:W-:Y:S01]  /*ce30*/  @P3 STS.128 [R238+0x10000], RZ ;  /* 0x010000ffee003388 */ /* 0x000fe20000000c00 */
[CC--:B------:R-:W-:Y:S02]  /*ce40*/  LEA R18, P0, R20.reuse, R235.reuse, 0x1 ;  /* 0x000000eb14127211 */ /* 0x0c0fe400078008ff */
[----:B------:R-:W-:Y:S02]  /*ce50*/  LOP3.LUT R239, R215, 0xc0, RZ, 0xfc, !PT ;  /* 0x000000c0d7ef7812 */ /* 0x000fe400078efcff */
[----:B------:R-:W-:Y:S01]  /*ce60*/  @!PT LDS RZ, [RZ] ;  /* 0x00000000fffff984 */ /* 0x000fe20000000800 */
[----:B------:R-:W-:Y:S01]  /*ce70*/  @!PT LDS RZ, [RZ] ;  /* 0x00000000fffff984 */ /* 0x000fe20000000800 */
[----:B------:R-:W-:Y:S01]  /*ce80*/  @!PT LDS RZ, [RZ] ;  /* 0x00000000fffff984 */ /* 0x000fe20000000800 */
[----:B------:R-:W-:Y:S01]  /*ce90*/  @!P4 LDGSTS.E.BYPASS.LTC128B.128 [R238+0x12000], desc[UR28][R24.64+0x80] ;  /* 0x1200008018eecfae */ /* 0x000fe2000b981a1c */
[----:B------:R-:W-:Y:S02]  /*cea0*/  LEA.HI.X R19, R20, R234, R19, 0x1, P0 ;  /* 0x000000ea14137211 */ /* 0x000fe400000f0c13 */
[----:B------:R-:W-:Y:S02]  /*ceb0*/  ISETP.GE.AND P0, PT, R239, UR8, PT ;  /* 0x00000008ef007c0c */ /* 0x000fe4000bf06270 */
[----:B------:R-:W-:Y:S01]  /*cec0*/  @P4 STS.128 [R238+0x12000], RZ ;  /* 0x012000ffee004388 */ /* 0x000fe20000000c00 */
[----:B------:R-:W-:Y:S02]  /*ced0*/  ISETP.GE.AND P3, PT, R215, UR8, PT ;  /* 0x00000008d7007c0c */ /* 0x000fe4000bf66270 */
[----:B------:R-:W-:Y:S02]  /*cee0*/  LEA R20, P6, R16, R235, 0x1 ;  /* 0x000000eb10147211 */ /* 0x000fe400078c08ff */
[----:B------:R-:W-:Y:S01]  /*cef0*/  @!PT LDS RZ, [RZ] ;  /* 0x00000000fffff984 */ /* 0x000fe20000000800 */
[----:B------:R-:W-:Y:S01]  /*cf00*/  @!PT LDS RZ, [RZ] ;  /* 0x00000000fffff984 */ /* 0x000fe20000000800 */
[----:B------:R-:W-:Y:S01]  /*cf10*/  @!PT LDS RZ, [RZ] ;  /* 0x00000000fffff984 */ /* 0x000fe20000000800 */
[----:B------:R-:W-:Y:S01]  /*cf20*/  @!P1 LDGSTS.E.BYPASS.LTC128B.128 [R238+0x14000], desc[UR28][R24.64+0x100] ;  /* 0x1400010018ee9fae */ /* 0x000fe2000b981a1c */
[----:B------:R-:W-:Y:S02]  /*cf30*/  LEA R22, P5, R226, R16, 0x5 ;  /* 0x00000010e2167211 */ /* 0x000fe400078a28ff */
        /* <DEDUP_REMOVED lines=11> */
[--C-:B------:R-:W-:Y:S02]  /*cff0*/  LOP3.LUT R3, R215, 0x1c0, R214.reuse, 0xf8, !PT ;  /* 0x000001c0d7037812 */ /* 0x100fe400078ef8d6 */
[----:B------:R-:W-:Y:S02]  /*d000*/  LOP3.LUT R168, R217, 0x200, R214, 0xf8, !PT ;  /* 0x00000200d9a87812 */ /* 0x000fe400078ef8d6 */
[----:B------:R-:W-:Y:S01]  /*d010*/  @!PT LDS RZ, [RZ] ;  /* 0x00000000fffff984 */ /* 0x000fe20000000800 */
[----:B------:R-:W-:Y:S01]  /*d020*/  @!PT LDS RZ, [RZ] ;  /* 0x00000000fffff984 */ /* 0x000fe20000000800 */
[----:B------:R-:W-:Y:S01]  /*d030*/  @!PT LDS RZ, [RZ] ;  /* 0x00000000fffff984 */ /* 0x000fe20000000800 */
[----:B------:R-:W-:Y:S01]  /*d040*/  @!P3 LDGSTS.E.BYPASS.LTC128B.128 [R238+0x10800], desc[UR28][R20.64] ;  /* 0x1080000014eebfae */ /* 0x000fe2000b981a1c */
[C---:B------:R-:W-:Y:S02]  /*d050*/  LOP3.LUT R221, R3.reuse, R164, RZ, 0x3c, !PT ;  /* 0x000000a403dd7212 */ /* 0x040fe400078e3cff */
[----:B------:R-:W-:Y:S02]  /*d060*/  LOP3.LUT R164, R3, 0x8, R216, 0x78, !PT ;  /* 0x0000000803a47812 */ /* 0x000fe400078e78d8 */
[----:B------:R-:W-:Y:S01]  /*d070*/  @P3 STS.128 [R238+0x10800], RZ ;  /* 0x010800ffee003388 */ /* 0x000fe20000000c00 */
[----:B------:R-:W-:Y:S04]  /*d080*/  LOP3.LUT R207, R168, R221, RZ, 0xfc, !PT ;  /* 0x000000dda8cf7212 */ /* 0x000fe800078efcff */
[----:B------:R-:W-:Y:S01]  /*d090*/  @!PT LDS RZ, [RZ] ;  /* 0x00000000fffff984 */ /* 0x000fe20000000800 */
[----:B------:R-:W-:Y:S01]  /*d0a0*/  @!PT LDS RZ, [RZ] ;  /* 0x00000000fffff984 */ /* 0x000fe20000000800 */
[----:B------:R-:W-:Y:S01]  /*d0b0*/  @!PT LDS RZ, [RZ] ;  /* 0x00000000fffff984 */ /* 0x000fe20000000800 */
[----:B------:R-:W-:Y:S01]  /*d0c0*/  @!P4 LDGSTS.E.BYPASS.LTC128B.128 [R238+0x12800], desc[UR28][R20.64+0x80] ;  /* 0x1280008014eecfae */ /* 0x000fe2000b981a1c */
[----:B------:R-:W-:Y:S01]  /*d0d0*/  IMAD R205, R164, 0x2, R213 ;  /* 0x00000002a4cd7824 */ /* 0x000fe200078e02d5 */
[----:B------:R-:W-:Y:S03]  /*d0e0*/  LEA R207, R207, UR5, 0x1 ;  /* 0x00000005cfcf7c11 */ /* 0x000fe6000f8e08ff */
[----:B------:R-:W-:Y:S01]  /*d0f0*/  @P4 STS.128 [R238+0x12800], RZ ;  /* 0x012800ffee004388 */ /* 0x000fe20000000c00 */
[----:B------:R-:W-:Y:S02]  /*d100*/  VIADD R223, R205, UR5 ;  /* 0x00000005cddf7c36 */ /* 0x000fe40008000000 */
[--C-:B------:R-:W-:Y:S02]  /*d110*/  IMAD.IADD R204, R207, 0x1, R212.reuse ;  /* 0x00000001cfcc7824 */ /* 0x100fe400078e02d4 */
[----:B------:R-:W-:Y:S01]  /*d120*/  @!PT LDS RZ, [RZ] ;  /* 0x00000000fffff984 */ /* 0x000fe20000000800 */
[----:B------:R-:W-:Y:S01]  /*d130*/  @!PT LDS RZ, [RZ] ;  /* 0x00000000fffff984 */ /* 0x000fe20000000800 */
[----:B------:R-:W-:Y:S01]  /*d140*/  @!PT LDS RZ, [RZ] ;  /* 0x00000000fffff984 */ /* 0x000fe20000000800 */
[----:B------:R-:W-:Y:S01]  /*d150*/  @!P1 LDGSTS.E.BYPASS.LTC128B.128 [R238+0x14800], desc[UR28][R20.64+0x100] ;  /* 0x1480010014ee9fae */ /* 0x000fe2000b981a1c */
[----:B------:R-:W-:Y:S02]  /*d160*/  IMAD.IADD R220, R223, 0x1, R212 ;  /* 0x00000001dfdc7824 */ /* 0x000fe400078e02d4 */
[--C-:B------:R-:W-:Y:S02]  /*d170*/  IMAD.IADD R225, R207, 0x1, R218.reuse ;  /* 0x00000001cfe17824 */ /* 0x100fe400078e02da */
[----:B------:R-:W-:Y:S01]  /*d180*/  @P1 STS.128 [R238+0x14800], RZ ;  /* 0x014800ffee001388 */ /* 0x000fe20000000c00 */
[----:B------:R-:W-:Y:S02]  /*d190*/  IMAD.IADD R223, R223, 0x1, R218 ;  /* 0x00000001dfdf7824 */ /* 0x000fe400078e02da */
[C---:B------:R-:W-:Y:S02]  /*d1a0*/  IMAD.IADD R222, R212.reuse, 0x1, R225 ;  /* 0x00000001d4de7824 */ /* 0x040fe400078e02e1 */
[----:B------:R-:W-:Y:S01]  /*d1b0*/  @!PT LDS RZ, [RZ] ;  /* 0x00000000fffff984 */ /* 0x000fe20000000800 */
[----:B------:R-:W-:Y:S01]  /*d1c0*/  @!PT LDS RZ, [RZ] ;  /* 0x00000000fffff984 */ /* 0x000fe20000000800 */
[----:B------:R-:W-:Y:S01]  /*d1d0*/  @!PT LDS RZ, [RZ] ;  /* 0x00000000fffff984 */ /* 0x000fe20000000800 */
[----:B------:R-:W-:Y:S01]  /*d1e0*/  @!P0 LDGSTS.E.BYPASS.LTC128B.128 [R238+0x16800], desc[UR28][R20.64+0x180] ;  /* 0x1680018014ee8fae */ /* 0x000fe2000b981a1c */
[----:B------:R-:W-:Y:S04]  /*d1f0*/  IMAD.IADD R3, R212, 0x1, R223 ;  /* 0x00000001d4037824 */ /* 0x000fe800078e02df */
        /* <DEDUP_REMOVED lines=42> */
[----:B------:R-:W2:Y:S05]  /*d4a0*/  LDSM.16.M88.4 R172, [R205+UR5+0x8000] ;  /* 0x00800005cdac783b */ /* 0x000eaa0008000200 */
        /* <DEDUP_REMOVED lines=8> */
[C---:B--2---:R-:W-:Y:S04]  /*d530*/  HMMA.16816.F32.BF16 R4, R168.reuse, R172, RZ ;  /* 0x000000aca804723c */ /* 0x044fe800000418ff */
[----:B------:R-:W2:Y:S04]  /*d540*/  LDSM.16.M88.4 R164, [R220+0x9800] ;  /* 0x00980000dca4783b */ /* 0x000ea80000000200 */
[C---:B------:R-:W-:Y:S01]  /*d550*/  HMMA.16816.F32.BF16 R8, R168.reuse, R174, RZ ;  /* 0x000000aea808723c */ /* 0x040fe200000418ff */
[----:B------:R-:W-:Y:S05]  /*d560*/  LDSM.16.M88.4 R172, [R225] ;  /* 0x00000000e1ac783b */ /* 0x000fea0000000200 */
[----:B------:R-:W-:Y:S02]  /*d570*/  LDSM.16.M88.4 R208, [R223+0xf800] ;  /* 0x00f80000dfd0783b */ /* 0x000fe40000000200 */
[C---:B---3--:R-:W-:Y:S08]  /*d580*/  HMMA.16816.F32.BF16 R12, R168.reuse, R176, RZ ;  /* 0x000000b0a80c723c */ /* 0x048ff000000418ff */
[C---:B-1----:R-:W-:Y:S01]  /*d590*/  HMMA.16816.F32.BF16 R16, R168.reuse, R178, RZ ;  /* 0x000000b2a810723c */ /* 0x042fe200000418ff */
[----:B------:R-:W1:Y:S07]  /*d5a0*/  LDSM.16.M88.4 R176, [R223+0x8000] ;  /* 0x00800000dfb0783b */ /* 0x000e6e0000000200 */
[C---:B----4-:R-:W-:Y:S08]  /*d5b0*/  HMMA.16816.F32.BF16 R20, R168.reuse, R180, RZ ;  /* 0x000000b4a814723c */ /* 0x050ff000000418ff */
[C---:B------:R-:W-:Y:S01]  /*d5c0*/  HMMA.16816.F32.BF16 R24, R168.reuse, R182, RZ ;  /* 0x000000b6a818723c */ /* 0x040fe200000418ff */
[----:B------:R-:W-:Y:S07]  /*d5d0*/  LDSM.16.M88.4 R180, [R223+0x9000] ;  /* 0x00900000dfb4783b */ /* 0x000fee0000000200 */
[C---:B-----5:R-:W-:Y:S08]  /*d5e0*/  HMMA.16816.F32.BF16 R28, R168.reuse, R184, RZ ;  /* 0x000000b8a81c723c */ /* 0x060ff000000418ff */
[----:B------:R-:W-:Y:S01]  /*d5f0*/  HMMA.16816.F32.BF16 R32, R168, R186, RZ ;  /* 0x000000baa820723c */ /* 0x000fe200000418ff */
[----:B------:R-:W3:Y:S05]  /*d600*/  LDSM.16.M88.4 R168, [R223+0x8800] ;  /* 0x00880000dfa8783b */ /* 0x000eea0000000200 */
[----:B------:R-:W-:Y:S02]  /*d610*/  LDSM.16.M88.4 R184, [R222] ;  /* 0x00000000deb8783b */ /* 0x000fe40000000200 */
[C---:B------:R-:W-:Y:S08]  /*d620*/  HMMA.16816.F32.BF16 R4, R188.reuse, R192, R4 ;  /* 0x000000c0bc04723c */ /* 0x040ff00000041804 */
[C---:B------:R-:W-:Y:S01]  /*d630*/  HMMA.16816.F32.BF16 R8, R188.reuse, R194, R8 ;  /* 0x000000c2bc08723c */ /* 0x040fe20000041808 */
[----:B------:R-:W-:Y:S07]  /*d640*/  LDSM.16.M88.4 R192, [R3+0x8800] ;  /* 0x0088000003c0783b */ /* 0x000fee0000000200 */
[C---:B------:R-:W-:Y:S08]  /*d650*/  HMMA.16816.F32.BF16 R12, R188.reuse, R196, R12 ;  /* 0x000000c4bc0c723c */ /* 0x040ff0000004180c */
[C---:B------:R-:W-:Y:S01]  /*d660*/  HMMA.16816.F32.BF16 R16, R188.reuse, R198, R16 ;  /* 0x000000c6bc10723c */ /* 0x040fe20000041810 */
[----:B------:R-:W-:Y:S07]  /*d670*/  LDSM.16.M88.4 R196, [R205+UR5+0xa000] ;  /* 0x00a00005cdc4783b */ /* 0x000fee0008000200 */
[C---:B------:R-:W-:Y:S08]  /*d680*/  HMMA.16816.F32.BF16 R20, R188.reuse, R200, R20 ;  /* 0x000000c8bc14723c */ /* 0x040ff00000041814 */
[C---:B------:R-:W-:Y:S01]  /*d690*/  HMMA.16816.F32.BF16 R24, R188.reuse, R202, R24 ;  /* 0x000000cabc18723c */ /* 0x040fe20000041818 */
[----:B------:R-:W-:Y:S07]  /*d6a0*/  LDSM.16.M88.4 R200, [R3+0xa000] ;  /* 0x00a0000003c8783b */ /* 0x000fee0000000200 */
[C---:B--2---:R-:W-:Y:S08]  /*d6b0*/  HMMA.16816.F32.BF16 R28, R188.reuse, R164, R28 ;  /* 0x000000a4bc1c723c */ /* 0x044ff0000004181c */
[----:B------:R-:W-:Y:S01]  /*d6c0*/  HMMA.16816.F32.BF16 R32, R188, R166, R32 ;  /* 0x000000a6bc20723c */ /* 0x000fe20000041820 */
[----:B------:R-:W2:Y:S05]  /*d6d0*/  LDSM.16.M88.4 R164, [R223+0x9800] ;  /* 0x00980000dfa4783b */ /* 0x000eaa0000000200 */
[----:B------:R-:W4:Y:S02]  /*d6e0*/  LDSM.16.M88.4 R188, [R3+0x8000] ;  /* 0x0080000003bc783b */ /* 0x000f240000000200 */
[C---:B-1----:R-:W-:Y:S08]  /*d6f0*/  HMMA.16816.F32.BF16 R4, R172.reuse, R176, R4 ;  /* 0x000000b0ac04723c */ /* 0x042ff00000041804 */
[C---:B------:R-:W-:Y:S01]  /*d700*/  HMMA.16816.F32.BF16 R8, R172.reuse, R178, R8 ;  /* 0x000000b2ac08723c */ /* 0x040fe20000041808 */
[----:B------:R-:W1:Y:S07]  /*d710*/  LDSM.16.M88.4 R176, [R3+0x9000] ;  /* 0x0090000003b0783b */ /* 0x000e6e0000000200 */
[C---:B---3--:R-:W-:Y:S08]  /*d720*/  HMMA.16816.F32.BF16 R12, R172.reuse, R168, R12 ;  /* 0x000000a8ac0c723c */ /* 0x048ff0000004180c */
[C---:B------:R-:W-:Y:S01]  /*d730*/  HMMA.16816.F32.BF16 R16, R172.reuse, R170, R16 ;  /* 0x000000aaac10723c */ /* 0x040fe20000041810 */
[----:B------:R-:W3:Y:S07]  /*d740*/  LDSM.16.M88.4 R168, [R3+0x9800] ;  /* 0x0098000003a8783b */ /* 0x000eee0000000200 */
[C---:B------:R-:W-:Y:S08]  /*d750*/  HMMA.16816.F32.BF16 R20, R172.reuse, R180, R20 ;  /* 0x000000b4ac14723c */ /* 0x040ff00000041814 */
[C---:B------:R-:W-:Y:S01]  /*d760*/  HMMA.16816.F32.BF16 R24, R172.reuse, R182, R24 ;  /* 0x000000b6ac18723c */ /* 0x040fe20000041818 */
[----:B------:R-:W5:Y:S07]  /*d770*/  LDSM.16.M88.4 R180, [R207+0x2000] ;  /* 0x00200000cfb4783b */ /* 0x000f6e0000000200 */
[C---:B--2---:R-:W-:Y:S08]  /*d780*/  HMMA.16816.F32.BF16 R28, R172.reuse, R164, R28 ;  /* 0x000000a4ac1c723c */ /* 0x044ff0000004181c */
[----:B------:R-:W-:Y:S01]  /*d790*/  HMMA.16816.F32.BF16 R32, R172, R166, R32 ;  /* 0x000000a6ac20723c */ /* 0x000fe20000041820 */
[----:B------:R-:W2:Y:S05]  /*d7a0*/  LDSM.16.M88.4 R164, [R205+UR5+0xa800] ;  /* 0x00a80005cda4783b */ /* 0x000eaa0008000200 */
[----:B------:R-:W2:Y:S02]  /*d7b0*/  LDSM.16.M88.4 R172, [R205+UR5+0xb000] ;  /* 0x00b00005cdac783b */ /* 0x000ea40008000200 */
[C---:B----4-:R-:W-:Y:S08]  /*d7c0*/  HMMA.16816.F32.BF16 R4, R184.reuse, R188, R4 ;  /* 0x000000bcb804723c */ /* 0x050ff00000041804 */
[C---:B------:R-:W-:Y:S01]  /*d7d0*/  HMMA.16816.F32.BF16 R8, R184.reuse, R190, R8 ;  /* 0x000000beb808723c */ /* 0x040fe20000041808 */
[----:B------:R-:W4:Y:S07]  /*d7e0*/  LDSM.16.M88.4 R188, [R205+UR5+0xb800] ;  /* 0x00b80005cdbc783b */ /* 0x000f2e0008000200 */
[C---:B------:R-:W-:Y:S08]  /*d7f0*/  HMMA.16816.F32.BF16 R12, R184.reuse, R192, R12 ;  /* 0x000000c0b80c723c */ /* 0x040ff0000004180c */
[C---:B------:R-:W-:Y:S01]  /*d800*/  HMMA.16816.F32.BF16 R16, R184.reuse, R194, R16 ;  /* 0x000000c2b810723c */ /* 0x040fe20000041810 */
[----:B------:R-:W-:Y:S07]  /*d810*/  LDSM.16.M88.4 R192, [R220+0xa000] ;  /* 0x00a00000dcc0783b */ /* 0x000fee0000000200 */
[C---:B-1----:R-:W-:Y:S08]  /*d820*/  HMMA.16816.F32.BF16 R20, R184.reuse, R176, R20 ;  /* 0x000000b0b814723c */ /* 0x042ff00000041814 */
[C---:B------:R-:W-:Y:S01]  /*d830*/  HMMA.16816.F32.BF16 R24, R184.reuse, R178, R24 ;  /* 0x000000b2b818723c */ /* 0x040fe20000041818 */
[----:B------:R-:W1:Y:S07]  /*d840*/  LDSM.16.M88.4 R176, [R204+0x2000] ;  /* 0x00200000ccb0783b */ /* 0x000e6e0000000200 */
[C---:B---3--:R-:W-:Y:S08]  /*d850*/  HMMA.16816.F32.BF16 R28, R184.reuse, R168, R28 ;  /* 0x000000a8b81c723c */ /* 0x048ff0000004181c */
[----:B------:R-:W-:Y:S01]  /*d860*/  HMMA.16816.F32.BF16 R32, R184, R170, R32 ;  /* 0x000000aab820723c */ /* 0x000fe20000041820 */
[----:B------:R-:W3:Y:S05]  /*d870*/  LDSM.16.M88.4 R168, [R220+0xa800] ;  /* 0x00a80000dca8783b */ /* 0x000eea0000000200 */
[----:B------:R-:W3:Y:S02]  /*d880*/  LDSM.16.M88.4 R184, [R220+0xb000] ;  /* 0x00b00000dcb8783b */ /* 0x000ee40000000200 */
[C---:B-----5:R-:W-:Y:S08]  /*d890*/  HMMA.16816.F32.BF16 R4, R180.reuse, R196, R4 ;  /* 0x000000c4b404723c */ /* 0x060ff00000041804 */
[C---:B------:R-:W-:Y:S01]  /*d8a0*/  HMMA.16816.F32.BF16 R8, R180.reuse, R198, R8 ;  /* 0x000000c6b408723c */ /* 0x040fe20000041808 */
[----:B------:R-:W-:Y:S07]  /*d8b0*/  LDSM.16.M88.4 R196, [R223+0xa000] ;  /* 0x00a00000dfc4783b */ /* 0x000fee0000000200 */
[C---:B--2---:R-:W-:Y:S08]  /*d8c0*/  HMMA.16816.F32.BF16 R12, R180.reuse, R164, R12 ;  /* 0x000000a4b40c723c */ /* 0x044ff0000004180c */
[C---:B------:R-:W-:Y:S01]  /*d8d0*/  HMMA.16816.F32.BF16 R16, R180.reuse, R166, R16 ;  /* 0x000000a6b410723c */ /* 0x040fe20000041810 */
[----:B------:R-:W2:Y:S07]  /*d8e0*/  LDSM.16.M88.4 R164, [R220+0xb800] ;  /* 0x00b80000dca4783b */ /* 0x000eae0000000200 */
[C---:B------:R-:W-:Y:S08]  /*d8f0*/  HMMA.16816.F32.BF16 R20, R180.reuse, R172, R20 ;  /* 0x000000acb414723c */ /* 0x040ff00000041814 */
[C---:B------:R-:W-:Y:S01]  /*d900*/  HMMA.16816.F32.BF16 R24, R180.reuse, R174, R24 ;  /* 0x000000aeb418723c */ /* 0x040fe20000041818 */
[----:B------:R-:W5:Y:S07]  /*d910*/  LDSM.16.M88.4 R172, [R225+0x2000] ;  /* 0x00200000e1ac783b */ /* 0x000f6e0000000200 */
[C---:B----4-:R-:W-:Y:S08]  /*d920*/  HMMA.16816.F32.BF16 R28, R180.reuse, R188, R28 ;  /* 0x000000bcb41c723c */ /* 0x050ff0000004181c */
[----:B------:R-:W-:Y:S01]  /*d930*/  HMMA.16816.F32.BF16 R32, R180, R190, R32 ;  /* 0x000000beb420723c */ /* 0x000fe20000041820 */
[----:B------:R-:W4:Y:S05]  /*d940*/  LDSM.16.M88.4 R180, [R223+0xa800] ;  /* 0x00a80000dfb4783b */ /* 0x000f2a0000000200 */
[----:B------:R-:W-:Y:S02]  /*d950*/  LDSM.16.M88.4 R188, [R223+0xb800] ;  /* 0x00b80000dfbc783b */ /* 0x000fe40000000200 */
[C---:B-1----:R-:W-:Y:S08]  /*d960*/  HMMA.16816.F32.BF16 R4, R176.reuse, R192, R4 ;  /* 0x000000c0b004723c */ /* 0x042ff00000041804 */
[C---:B------:R-:W-:Y:S01]  /*d970*/  HMMA.16816.F32.BF16 R8, R176.reuse, R194, R8 ;  /* 0x000000c2b008723c */ /* 0x040fe20000041808 */
[----:B------:R-:W-:Y:S07]  /*d980*/  LDSM.16.M88.4 R192, [R222+0x2000] ;  /* 0x00200000dec0783b */ /* 0x000fee0000000200 */
[C---:B---3--:R-:W-:Y:S08]  /*d990*/  HMMA.16816.F32.BF16 R12, R176.reuse, R168, R12 ;  /* 0x000000a8b00c723c */ /* 0x048ff0000004180c */
[C---:B------:R-:W-:Y:S01]  /*d9a0*/  HMMA.16816.F32.BF16 R16, R176.reuse, R170, R16 ;  /* 0x000000aab010723c */ /* 0x040fe20000041810 */
[----:B------:R-:W1:Y:S07]  /*d9b0*/  LDSM.16.M88.4 R168, [R223+0xb000] ;  /* 0x00b00000dfa8783b */ /* 0x000e6e0000000200 */
[C---:B------:R-:W-:Y:S08]  /*d9c0*/  HMMA.16816.F32.BF16 R20, R176.reuse, R184, R20 ;  /* 0x000000b8b014723c */ /* 0x040ff00000041814 */
[C---:B------:R-:W-:Y:S01]  /*d9d0*/  HMMA.16816.F32.BF16 R24, R176.reuse, R186, R24 ;  /* 0x000000bab018723c */ /* 0x040fe20000041818 */
[----:B------:R-:W-:Y:S07]  /*d9e0*/  LDSM.16.M88.4 R184, [R3+0xb800] ;  /* 0x00b8000003b8783b */ /* 0x000fee0000000200 */
[C---:B--2---:R-:W-:Y:S08]  /*d9f0*/  HMMA.16816.F32.BF16 R28, R176.reuse, R164, R28 ;  /* 0x000000a4b01c723c */ /* 0x044ff0000004181c */
[----:B------:R-:W-:Y:S01]  /*da00*/  HMMA.16816.F32.BF16 R32, R176, R166, R32 ;  /* 0x000000a6b020723c */ /* 0x000fe20000041820 */
[----:B------:R-:W2:Y:S05]  /*da10*/  LDSM.16.M88.4 R164, [R3+0xa800] ;  /* 0x00a8000003a4783b */ /* 0x000eaa0000000200 */
[----:B------:R-:W3:Y:S02]  /*da20*/  LDSM.16.M88.4 R176, [R3+0xb000] ;  /* 0x00b0000003b0783b */ /* 0x000ee40000000200 */
[C---:B-----5:R-:W-:Y:S08]  /*da30*/  HMMA.16816.F32.BF16 R4, R172.reuse, R196, R4 ;  /* 0x000000c4ac04723c */ /* 0x060ff00000041804 */
[C---:B------:R-:W-:Y:S01]  /*da40*/  HMMA.16816.F32.BF16 R8, R172.reuse, R198, R8 ;  /* 0x000000c6ac08723c */ /* 0x040fe20000041808 */
[----:B------:R-:W-:Y:S07]  /*da50*/  LDSM.16.M88.4 R196, [R223+0xc000] ;  /* 0x00c00000dfc4783b */ /* 0x000fee0000000200 */
[C---:B----4-:R-:W-:Y:S08]  /*da60*/  HMMA.16816.F32.BF16 R12, R172.reuse, R180, R12 ;  /* 0x000000b4ac0c723c */ /* 0x050ff0000004180c */
[C---:B------:R-:W-:Y:S01]  /*da70*/  HMMA.16816.F32.BF16 R16, R172.reuse, R182, R16 ;  /* 0x000000b6ac10723c */ /* 0x040fe20000041810 */
[----:B------:R-:W-:Y:S07]  /*da80*/  LDSM.16.M88.4 R180, [R205+UR5+0xd000] ;  /* 0x00d00005cdb4783b */ /* 0x000fee0008000200 */
[C---:B-1----:R-:W-:Y:S08]  /*da90*/  HMMA.16816.F32.BF16 R20, R172.reuse, R168, R20 ;  /* 0x000000a8ac14723c */ /* 0x042ff00000041814 */
[C---:B------:R-:W-:Y:S01]  /*daa0*/  HMMA.16816.F32.BF16 R24, R172.reuse, R170, R24 ;  /* 0x000000aaac18723c */ /* 0x040fe20000041818 */
[----:B------:R-:W-:Y:S07]  /*dab0*/  LDSM.16.M88.4 R168, [R207+0x4000] ;  /* 0x00400000cfa8783b */ /* 0x000fee0000000200 */
[C---:B------:R-:W-:Y:S08]  /*dac0*/  HMMA.16816.F32.BF16 R28, R172.reuse, R188, R28 ;  /* 0x000000bcac1c723c */ /* 0x040ff0000004181c */
[----:B------:R-:W-:Y:S01]  /*dad0*/  HMMA.16816.F32.BF16 R32, R172, R190, R32 ;  /* 0x000000beac20723c */ /* 0x000fe20000041820 */
[----:B------:R-:W1:Y:S05]  /*dae0*/  LDSM.16.M88.4 R172, [R205+UR5+0xc000] ;  /* 0x00c00005cdac783b */ /* 0x000e6a0008000200 */
[----:B------:R-:W-:Y:S02]  /*daf0*/  LDSM.16.M88.4 R188, [R220+0xc000] ;  /* 0x00c00000dcbc783b */ /* 0x000fe40000000200 */
[C---:B------:R-:W-:Y:S08]  /*db00*/  HMMA.16816.F32.BF16 R4, R192.reuse, R200, R4 ;  /* 0x000000c8c004723c */ /* 0x040ff00000041804 */
[C---:B------:R-:W-:Y:S01]  /*db10*/  HMMA.16816.F32.BF16 R8, R192.reuse, R202, R8 ;  /* 0x000000cac008723c */ /* 0x040fe20000041808 */
[----:B------:R-:W-:Y:S07]  /*db20*/  LDSM.16.M88.4 R200, [R223+0xc800] ;  /* 0x00c80000dfc8783b */ /* 0x000fee0000000200 */
[C---:B--2---:R-:W-:Y:S08]  /*db30*/  HMMA.16816.F32.BF16 R12, R192.reuse, R164, R12 ;  /* 0x000000a4c00c723c */ /* 0x044ff0000004180c */
[C---:B------:R-:W-:Y:S01]  /*db40*/  HMMA.16816.F32.BF16 R16, R192.reuse, R166, R16 ;  /* 0x000000a6c010723c */ /* 0x040fe20000041810 */
[----:B------:R-:W2:Y:S07]  /*db50*/  LDSM.16.M88.4 R164, [R205+UR5+0xc800] ;  /* 0x00c80005cda4783b */ /* 0x000eae0008000200 */
[C---:B---3--:R-:W-:Y:S08]  /*db60*/  HMMA.16816.F32.BF16 R20, R192.reuse, R176, R20 ;  /* 0x000000b0c014723c */ /* 0x048ff00000041814 */
        /* <DEDUP_REMOVED lines=9> */
[C---:B--2---:R-:W-:Y:S08]  /*dc00*/  HMMA.16816.F32.BF16 R12, R168.reuse, R164, R12 ;  /* 0x000000a4a80c723c */ /* 0x044ff0000004180c */
[C---:B------:R-:W-:Y:S01]  /*dc10*/  HMMA.16816.F32.BF16 R16, R168.reuse, R166, R16 ;  /* 0x000000a6a810723c */ /* 0x040fe20000041810 */
[----:B------:R-:W2:Y:S07]  /*dc20*/  LDSM.16.M88.4 R164, [R220+0xd000] ;  /* 0x00d00000dca4783b */ /* 0x000eae0000000200 */
[C---:B------:R-:W-:Y:S08]  /*dc30*/  HMMA.16816.F32.BF16 R20, R168.reuse, R180, R20 ;  /* 0x000000b4a814723c */ /* 0x040ff00000041814 */
[C---:B------:R-:W-:Y:S01]  /*dc40*/  HMMA.16816.F32.BF16 R24, R168.reuse, R182, R24 ;  /* 0x000000b6a818723c */ /* 0x040fe20000041818 */
[----:B------:R-:W5:Y:S07]  /*dc50*/  LDSM.16.M88.4 R180, [R220+0xd800] ;  /* 0x00d80000dcb4783b */ /* 0x000f6e0000000200 */
[C---:B---3--:R-:W-:Y:S08]  /*dc60*/  HMMA.16816.F32.BF16 R28, R168.reuse, R176, R28 ;  /* 0x000000b0a81c723c */ /* 0x048ff0000004181c */
[----:B------:R-:W-:Y:S01]  /*dc70*/  HMMA.16816.F32.BF16 R32, R168, R178, R32 ;  /* 0x000000b2a820723c */ /* 0x000fe20000041820 */
[----:B------:R-:W3:Y:S05]  /*dc80*/  LDSM.16.M88.4 R168, [R223+0xd000] ;  /* 0x00d00000dfa8783b */ /* 0x000eea0000000200 */
[----:B------:R-:W3:Y:S02]  /*dc90*/  LDSM.16.M88.4 R176, [R223+0xd800] ;  /* 0x00d80000dfb0783b */ /* 0x000ee40000000200 */
[C---:B----4-:R-:W-:Y:S08]  /*dca0*/  HMMA.16816.F32.BF16 R4, R184.reuse, R188, R4 ;  /* 0x000000bcb804723c */ /* 0x050ff00000041804 */
[C---:B------:R-:W-:Y:S01]  /*dcb0*/  HMMA.16816.F32.BF16 R8, R184.reuse, R190, R8 ;  /* 0x000000beb808723c */ /* 0x040fe20000041808 */
[----:B------:R-:W-:Y:S07]  /*dcc0*/  LDSM.16.M88.4 R188, [R205+UR5+0xe000] ;  /* 0x00e00005cdbc783b */ /* 0x000fee0008000200 */
[C---:B-1----:R-:W-:Y:S08]  /*dcd0*/  HMMA.16816.F32.BF16 R12, R184.reuse, R172, R12 ;  /* 0x000000acb80c723c */ /* 0x042ff0000004180c */
[C---:B------:R-:W-:Y:S01]  /*dce0*/  HMMA.16816.F32.BF16 R16, R184.reuse, R174, R16 ;  /* 0x000000aeb810723c */ /* 0x040fe20000041810 */
[----:B------:R-:W-:Y:S07]  /*dcf0*/  LDSM.16.M88.4 R172, [R3+0xc000] ;  /* 0x00c0000003ac783b */ /* 0x000fee0000000200 */
[C---:B--2---:R-:W-:Y:S08]  /*dd00*/  HMMA.16816.F32.BF16 R20, R184.reuse, R164, R20 ;  /* 0x000000a4b814723c */ /* 0x044ff00000041814 */
[C---:B------:R-:W-:Y:S01]  /*dd10*/  HMMA.16816.F32.BF16 R24, R184.reuse, R166, R24 ;  /* 0x000000a6b818723c */ /* 0x040fe20000041818 */
[----:B------:R-:W1:Y:S07]  /*dd20*/  LDSM.16.M88.4 R164, [R222+0x4000] ;  /* 0x00400000dea4783b */ /* 0x000e6e0000000200 */
[C---:B-----5:R-:W-:Y:S08]  /*dd30*/  HMMA.16816.F32.BF16 R28, R184.reuse, R180, R28 ;  /* 0x000000b4b81c723c */ /* 0x060ff0000004181c */
[----:B------:R-:W-:Y:S01]  /*dd40*/  HMMA.16816.F32.BF16 R32, R184, R182, R32 ;  /* 0x000000b6b820723c */ /* 0x000fe20000041820 */
[----:B------:R-:W2:Y:S05]  /*dd50*/  LDSM.16.M88.4 R180, [R3+0xc800] ;  /* 0x00c8000003b4783b */ /* 0x000eaa0000000200 */
[----:B------:R-:W4:Y:S02]  /*dd60*/  LDSM.16.M88.4 R184, [R3+0xd000] ;  /* 0x00d0000003b8783b */ /* 0x000f240000000200 */
        /* <DEDUP_REMOVED lines=11> */
[----:B------:R-:W5:Y:S05]  /*de20*/  LDSM.16.M88.4 R176, [R207+0x6000] ;  /* 0x00600000cfb0783b */ /* 0x000f6a0000000200 */
[----:B------:R-:W-:Y:S02]  /*de30*/  LDSM.16.M88.4 R192, [R220+0xf000] ;  /* 0x00f00000dcc0783b */ /* 0x000fe40000000200 */
[C---:B-1----:R-:W-:Y:S08]  /*de40*/  HMMA.16816.F32.BF16 R4, R164.reuse, R172, R4 ;  /* 0x000000aca404723c */ /* 0x042ff00000041804 */
[C---:B------:R-:W-:Y:S01]  /*de50*/  HMMA.16816.F32.BF16 R8, R164.reuse, R174, R8 ;  /* 0x000000aea408723c */ /* 0x040fe20000041808 */
[----:B------:R-:W1:Y:S07]  /*de60*/  LDSM.16.M88.4 R172, [R205+UR5+0xe800] ;  /* 0x00e80005cdac783b */ /* 0x000e6e0008000200 */
[C---:B--2---:R-:W-:Y:S08]  /*de70*/  HMMA.16816.F32.BF16 R12, R164.reuse, R180, R12 ;  /* 0x000000b4a40c723c */ /* 0x044ff0000004180c */
[C---:B------:R-:W-:Y:S01]  /*de80*/  HMMA.16816.F32.BF16 R16, R164.reuse, R182, R16 ;  /* 0x000000b6a410723c */ /* 0x040fe20000041810 */
[----:B------:R-:W2:Y:S07]  /*de90*/  LDSM.16.M88.4 R180, [R205+UR5+0xf000] ;  /* 0x00f00005cdb4783b */ /* 0x000eae0008000200 */
[C---:B----4-:R-:W-:Y:S08]  /*dea0*/  HMMA.16816.F32.BF16 R20, R164.reuse, R184, R20 ;  /* 0x000000b8a414723c */ /* 0x050ff00000041814 */
[C---:B------:R-:W-:Y:S01]  /*deb0*/  HMMA.16816.F32.BF16 R24, R164.reuse, R186, R24 ;  /* 0x000000baa418723c */ /* 0x040fe20000041818 */
[----:B------:R-:W-:Y:S07]  /*dec0*/  LDSM.16.M88.4 R184, [R220+0xe000] ;  /* 0x00e00000dcb8783b */ /* 0x000fee0000000200 */
[C---:B---3--:R-:W-:Y:S08]  /*ded0*/  HMMA.16816.F32.BF16 R28, R164.reuse, R168, R28 ;  /* 0x000000a8a41c723c */ /* 0x048ff0000004181c */
[----:B------:R-:W-:Y:S01]  /*dee0*/  HMMA.16816.F32.BF16 R32, R164, R170, R32 ;  /* 0x000000aaa420723c */ /* 0x000fe20000041820 */
[----:B------:R-:W3:Y:S05]  /*def0*/  LDSM.16.M88.4 R164, [R205+UR5+0xf800] ;  /* 0x00f80005cda4783b */ /* 0x000eea0008000200 */
[----:B------:R-:W4:Y:S02]  /*df00*/  LDSM.16.M88.4 R168, [R204+0x6000] ;  /* 0x00600000cca8783b */ /* 0x000f240000000200 */
[C---:B-----5:R-:W-:Y:S03]  /*df10*/  HMMA.16816.F32.BF16 R4, R176.reuse, R188, R4 ;  /* 0x000000bcb004723c */ /* 0x060fe60000041804 */
[----:B------:R-:W-:Y:S05]  /*df20*/  LDSM.16.M88.4 R204, [R223+0xf000] ;  /* 0x00f00000dfcc783b */ /* 0x000fea0000000200 */
[C---:B------:R-:W-:Y:S01]  /*df30*/  HMMA.16816.F32.BF16 R8, R176.reuse, R190, R8 ;  /* 0x000000beb008723c */ /* 0x040fe20000041808 */
[----:B------:R-:W5:Y:S07]  /*df40*/  LDSM.16.M88.4 R188, [R220+0xe800] ;  /* 0x00e80000dcbc783b */ /* 0x000f6e0000000200 */
        /* <DEDUP_REMOVED lines=8> */
[----:B------:R-:W-:Y:S05]  /*dfd0*/  LDSM.16.M88.4 R164, [R222+0x6000] ;  /* 0x00600000dea4783b */ /* 0x000fea0000000200 */
[----:B------:R-:W2:Y:S02]  /*dfe0*/  LDSM.16.M88.4 R176, [R3+0xe000] ;  /* 0x00e0000003b0783b */ /* 0x000ea40000000200 */
[C---:B----4-:R-:W-:Y:S08]  /*dff0*/  HMMA.16816.F32.BF16 R4, R168.reuse, R184, R4 ;  /* 0x000000b8a804723c */ /* 0x050ff00000041804 */
[C---:B------:R-:W-:Y:S08]  /*e000*/  HMMA.16816.F32.BF16 R8, R168.reuse, R186, R8 ;  /* 0x000000baa808723c */ /* 0x040ff00000041808 */
[C---:B-----5:R-:W-:Y:S08]  /*e010*/  HMMA.16816.F32.BF16 R12, R168.reuse, R188, R12 ;  /* 0x000000bca80c723c */ /* 0x060ff0000004180c */
[C---:B------:R-:W-:Y:S08]  /*e020*/  HMMA.16816.F32.BF16 R16, R168.reuse, R190, R16 ;  /* 0x000000bea810723c */ /* 0x040ff00000041810 */
[C---:B------:R-:W-:Y:S08]  /*e030*/  HMMA.16816.F32.BF16 R20, R168.reuse, R192, R20 ;  /* 0x000000c0a814723c */ /* 0x040ff00000041814 */
[C---:B------:R-:W-:Y:S08]  /*e040*/  HMMA.16816.F32.BF16 R24, R168.reuse, R194, R24 ;  /* 0x000000c2a818723c */ /* 0x040ff00000041818 */
[C---:B------:R-:W-:Y:S08]  /*e050*/  HMMA.16816.F32.BF16 R28, R168.reuse, R196, R28 ;  /* 0x000000c4a81c723c */ /* 0x040ff0000004181c */
[----:B------:R-:W-:Y:S01]  /*e060*/  HMMA.16816.F32.BF16 R32, R168, R198, R32 ;  /* 0x000000c6a820723c */ /* 0x000fe20000041820 */
[----:B------:R-:W3:Y:S07]  /*e070*/  LDSM.16.M88.4 R168, [R3+0xe800] ;  /* 0x00e8000003a8783b */ /* 0x000eee0000000200 */
[C---:B-1----:R-:W-:Y:S08]  /*e080*/  HMMA.16816.F32.BF16 R4, R172.reuse, R180, R4 ;  /* 0x000000b4ac04723c */ /* 0x042ff00000041804 */
[C---:B------:R-:W-:Y:S08]  /*e090*/  HMMA.16816.F32.BF16 R8, R172.reuse, R182, R8 ;  /* 0x000000b6ac08723c */ /* 0x040ff00000041808 */
[C---:B------:R-:W-:Y:S08]  /*e0a0*/  HMMA.16816.F32.BF16 R12, R172.reuse, R200, R12 ;  /* 0x000000c8ac0c723c */ /* 0x040ff0000004180c */
[C---:B------:R-:W-:Y:S08]  /*e0b0*/  HMMA.16816.F32.BF16 R16, R172.reuse, R202, R16 ;  /* 0x000000caac10723c */ /* 0x040ff00000041810 */
[C---:B------:R-:W-:Y:S08]  /*e0c0*/  HMMA.16816.F32.BF16 R20, R172.reuse, R204, R20 ;  /* 0x000000ccac14723c */ /* 0x040ff00000041814 */
[C---:B------:R-:W-:Y:S03]  /*e0d0*/  HMMA.16816.F32.BF16 R24, R172.reuse, R206, R24 ;  /* 0x000000ceac18723c */ /* 0x040fe60000041818 */
[----:B------:R-:W-:Y:S05]  /*e0e0*/  IMAD.SHL.U32 R206, R216, 0x2, RZ ;  /* 0x00000002d8ce7824 */ /* 0x000fea00078e00ff */
[C---:B------:R-:W-:Y:S01]  /*e0f0*/  HMMA.16816.F32.BF16 R28, R172.reuse, R208, R28 ;  /* 0x000000d0ac1c723c */ /* 0x040fe2000004181c */
[----:B------:R-:W-:Y:S02]  /*e100*/  IMAD.U32 R209, RZ, RZ, UR21 ;  /* 0x00000015ffd17e24 */ /* 0x000fe4000f8e00ff */
[----:B------:R-:W-:Y:S05]  /*e110*/  LOP3.LUT R208, R206, 0x6, RZ, 0xc0, !PT ;  /* 0x00000006ced07812 */ /* 0x000fea00078ec0ff */
[----:B------:R-:W-:Y:S03]  /*e120*/  HMMA.16816.F32.BF16 R32, R172, R210, R32 ;  /* 0x000000d2ac20723c */ /* 0x000fe60000041820 */
[----:B------:R-:W-:Y:S04]  /*e130*/  IMAD R209, R209, 0x40, R208 ;  /* 0x00000040d1d17824 */ /* 0x000fe800078e02d0 */
[C---:B------:R-:W-:Y:S01]  /*e140*/  VIADD R210, R209.reuse, 0x38 ;  /* 0x00000038d1d27836 */ /* 0x040fe20000000000 */
[C---:B--2---:R-:W-:Y:S05]  /*e150*/  HMMA.16816.F32.BF16 R4, R164.reuse, R176, R4 ;  /* 0x000000b0a404723c */ /* 0x044fea0000041804 */
[----:B------:R-:W-:Y:S02]  /*e160*/  VIADD R211, R210, UR20 ;  /* 0x00000014d2d37c36 */ /* 0x000fe40008000000 */
[----:B------:R-:W-:Y:S01]  /*e170*/  VIADD R252, R209, 0x8 ;  /* 0x00000008d1fc7836 */ /* 0x000fe20000000000 */
[C---:B------:R-:W-:Y:S03]  /*e180*/  HMMA.16816.F32.BF16 R8, R164.reuse, R178, R8 ;  /* 0x000000b2a408723c */ /* 0x040fe60000041808 */
[--C-:B------:R-:W-:Y:S01]  /*e190*/  IADD3 R222, PT, PT, R233, 0x37, -R211.reuse ;  /* 0x00000037e9de7810 */ /* 0x100fe20007ffe8d3 */
[C---:B------:R-:W-:Y:S01]  /*e1a0*/  VIADD R178, R209.reuse, 0x1 ;  /* 0x00000001d1b27836 */ /* 0x040fe20000000000 */
[C---:B------:R-:W-:Y:S01]  /*e1b0*/  IADD3 R244, PT, PT, R224.reuse, 0x37, -R211 ;  /* 0x00000037e0f47810 */ /* 0x040fe20007ffe8d3 */
[----:B------:R-:W-:Y:S01]  /*e1c0*/  VIADD R225, R209, UR20 ;  /* 0x00000014d1e17c36 */ /* 0x000fe20008000000 */
[----:B------:R-:W-:Y:S01]  /*e1d0*/  IABS R222, R222 ;  /* 0x000000de00de7213 */ /* 0x000fe20000000000 */
[C---:B---3--:R-:W-:Y:S03]  /*e1e0*/  HMMA.16816.F32.BF16 R12, R164.reuse, R168, R12 ;  /* 0x000000a8a40c723c */ /* 0x048fe6000004180c */
[----:B------:R-:W-:Y:S01]  /*e1f0*/  I2FP.F32.S32 R222, R222 ;  /* 0x000000de00de7245 */ /* 0x000fe20000201400 */
[C-C-:B------:R-:W-:Y:S01]  /*e200*/  IMAD.IADD R247, R233.reuse, 0x1, -R225.reuse ;  /* 0x00000001e9f77824 */ /* 0x140fe200078e0ae1 */
[----:B------:R-:W-:Y:S01]  /*e210*/  IABS R244, R244 ;  /* 0x000000f400f47213 */ /* 0x000fe20000000000 */
[C---:B------:R-:W-:Y:S01]  /*e220*/  IMAD.IADD R225, R224.reuse, 0x1, -R225 ;  /* 0x00000001e0e17824 */ /* 0x040fe200078e0ae1 */
[----:B------:R-:W-:Y:S01]  /*e230*/  IADD3 R246, PT, PT, R224, 0x28, -R211 ;  /* 0x00000028e0f67810 */ /* 0x000fe20007ffe8d3 */
[C---:B------:R-:W-:Y:S01]  /*e240*/  HMMA.16816.F32.BF16 R16, R164.reuse, R170, R16 ;  /* 0x000000aaa410723c */ /* 0x040fe20000041810 */
[----:B------:R-:W1:Y:S02]  /*e250*/  LDSM.16.M88.4 R168, [R3+0xf000] ;  /* 0x00f0000003a8783b */ /* 0x000e640000000200 */
[----:B------:R-:W-:Y:S01]  /*e260*/  IABS R247, R247 ;  /* 0x000000f700f77213 */ /* 0x000fe20000000000 */
[----:B------:R-:W-:Y:S01]  /*e270*/  FFMA.FTZ R5, R222, -UR6, R5 ;  /* 0x80000006de057c23 */ /* 0x000fe20008010005 */
[----:B------:R-:W-:Y:S02]  /*e280*/  I2FP.F32.S32 R244, R244 ;  /* 0x000000f400f47245 */ /* 0x000fe40000201400 */
[----:B------:R-:W-:Y:S02]  /*e290*/  I2FP.F32.S32 R247, R247 ;  /* 0x000000f700f77245 */ /* 0x000fe40000201400 */
[----:B------:R-:W-:Y:S01]  /*e2a0*/  IADD3 R222, PT, PT, R233, 0x2f, -R211 ;  /* 0x0000002fe9de7810 */ /* 0x000fe20007ffe8d3 */
[----:B------:R-:W-:Y:S01]  /*e2b0*/  FFMA.FTZ R7, R244, -UR6, R7 ;  /* 0x80000006f4077c23 */ /* 0x000fe20008010007 */
[----:B------:R-:W-:Y:S01]  /*e2c0*/  IABS R225, R225 ;  /* 0x000000e100e17213 */ /* 0x000fe20000000000 */
[----:B------:R-:W-:Y:S01]  /*e2d0*/  IMAD.U32 R244, RZ, RZ, UR7 ;  /* 0x00000007fff47e24 */ /* 0x000fe2000f8e00ff */
[----:B------:R-:W-:Y:S01]  /*e2e0*/  IABS R222, R222 ;  /* 0x000000de00de7213 */ /* 0x000fe20000000000 */
[----:B------:R-:W-:Y:S01]  /*e2f0*/  FFMA.FTZ R4, R247, -UR6, R4 ;  /* 0x80000006f7047c23 */ /* 0x000fe20008010004 */
[--C-:B------:R-:W-:Y:S02]  /*e300*/  IADD3 R247, PT, PT, R233, 0x30, -R211.reuse ;  /* 0x00000030e9f77810 */ /* 0x100fe40007ffe8d3 */
[----:B------:R-:W-:Y:S02]  /*e310*/  I2FP.F32.S32 R249, R225 ;  /* 0x000000e100f97245 */ /* 0x000fe40000201400 */
[----:B------:R-:W-:Y:S02]  /*e320*/  IABS R247, R247 ;  /* 0x000000f700f77213 */ /* 0x000fe40000000000 */
[----:B------:R-:W-:Y:S01]  /*e330*/  IADD3 R225, PT, PT, R224, 0x30, -R211 ;  /* 0x00000030e0e17810 */ /* 0x000fe20007ffe8d3 */
[----:B------:R-:W-:Y:S01]  /*e340*/  FFMA.FTZ R6, R249, -UR6, R6 ;  /* 0x80000006f9067c23 */ /* 0x000fe20008010006 */
[----:B------:R-:W-:Y:S02]  /*e350*/  I2FP.F32.S32 R247, R247 ;  /* 0x000000f700f77245 */ /* 0x000fe40000201400 */
[----:B------:R-:W-:Y:S02]  /*e360*/  I2FP.F32.S32 R222, R222 ;  /* 0x000000de00de7245 */ /* 0x000fe40000201400 */
[----:B------:R-:W-:Y:S01]  /*e370*/  IABS R225, R225 ;  /* 0x000000e100e17213 */ /* 0x000fe20000000000 */
[----:B------:R-:W-:Y:S01]  /*e380*/  FFMA.FTZ R8, R247, -UR6, R8 ;  /* 0x80000006f7087c23 */ /* 0x000fe20008010008 */
[----:B------:R-:W-:Y:S01]  /*e390*/  IADD3 R247, PT, PT, R233, -UR20, -R244 ;  /* 0x80000014e9f77c10 */ /* 0x000fe2000fffe8f4 */
[----:B------:R-:W-:Y:S01]  /*e3a0*/  FFMA.FTZ R9, R222, -UR6, R9 ;  /* 0x80000006de097c23 */ /* 0x000fe20008010009 */
[----:B------:R-:W-:Y:S02]  /*e3b0*/  I2FP.F32.S32 R225, R225 ;  /* 0x000000e100e17245 */ /* 0x000fe40000201400 */
[----:B------:R-:W-:Y:S02]  /*e3c0*/  IADD3 R222, PT, PT, R224, 0x2f, -R211 ;  /* 0x0000002fe0de7810 */ /* 0x000fe40007ffe8d3 */
[-C--:B------:R-:W-:Y:S01]  /*e3d0*/  ISETP.GT.AND P6, PT, R247, R209.reuse, PT ;  /* 0x000000d1f700720c */ /* 0x080fe20003fc4270 */
[----:B------:R-:W-:Y:S01]  /*e3e0*/  FFMA.FTZ R10, R225, -UR6, R10 ;  /* 0x80000006e10a7c23 */ /* 0x000fe2000801000a */
[----:B------:R-:W-:Y:S02]  /*e3f0*/  IABS R222, R222 ;  /* 0x000000de00de7213 */ /* 0x000fe40000000000 */
[----:B------:R-:W-:Y:S02]  /*e400*/  FSEL R179, R4, -INF , !P6 ;  /* 0xff80000004b37808 */ /* 0x000fe40007000000 */
[----:B------:R-:W-:Y:S01]  /*e410*/  ISETP.GT.AND P6, PT, R247, R178, PT ;  /* 0x000000b2f700720c */ /* 0x000fe20003fc4270 */
[C---:B-1----:R-:W-:Y:S03]  /*e420*/  HMMA.16816.F32.BF16 R20, R164.reuse, R168, R20 ;  /* 0x000000a8a414723c */ /* 0x042fe60000041814 */
[----:B------:R-:W-:Y:S01]  /*e430*/  IADD3 R225, PT, PT, R224, -UR20, -R244 ;  /* 0x80000014e0e17c10 */ /* 0x000fe2000fffe8f4 */
[----:B------:R-:W-:Y:S01]  /*e440*/  VIADD R244, R209, 0x9 ;  /* 0x00000009d1f47836 */ /* 0x000fe20000000000 */
[----:B------:R-:W-:Y:S02]  /*e450*/  I2FP.F32.S32 R222, R222 ;  /* 0x000000de00de7245 */ /* 0x000fe40000201400 */
[----:B------:R-:W-:Y:S01]  /*e460*/  FSEL R250, R5, -INF , !P6 ;  /* 0xff80000005fa7808 */ /* 0x000fe20007000000 */
[C---:B------:R-:W-:Y:S03]  /*e470*/  HMMA.16816.F32.BF16 R24, R164.reuse, R170, R24 ;  /* 0x000000aaa418723c */ /* 0x040fe60000041818 */
[----:B------:R-:W-:Y:S01]  /*e480*/  ISETP.GT.AND P6, PT, R225, R178, PT ;  /* 0x000000b2e100720c */ /* 0x000fe20003fc4270 */
[----:B------:R-:W-:Y:S01]  /*e490*/  FFMA.FTZ R11, R222, -UR6, R11 ;  /* 0x80000006de0b7c23 */ /* 0x000fe2000801000b */
[--C-:B------:R-:W-:Y:S02]  /*e4a0*/  IADD3 R249, PT, PT, R233, 0x28, -R211.reuse ;  /* 0x00000028e9f97810 */ /* 0x100fe40007ffe8d3 */
[----:B------:R-:W-:Y:S02]  /*e4b0*/  FSEL R222, R7, -INF , !P6 ;  /* 0xff80000007de7808 */ /* 0x000fe40007000000 */
[----:B------:R-:W-:Y:S02]  /*e4c0*/  ISETP.GT.AND P6, PT, R247, R244, PT ;  /* 0x000000f4f700720c */ /* 0x000fe40003fc4270 */
[----:B------:R-:W-:Y:S02]  /*e4d0*/  ISETP.GT.AND P5, PT, R225, R209, PT ;  /* 0x000000d1e100720c */ /* 0x000fe40003fa4270 */
[----:B------:R-:W-:Y:S02]  /*e4e0*/  FSEL R251, R9, -INF , !P6 ;  /* 0xff80000009fb7808 */ /* 0x000fe40007000000 */
[----:B------:R-:W-:Y:S02]  /*e4f0*/  ISETP.GT.AND P6, PT, R225, R252, PT ;  /* 0x000000fce100720c */ /* 0x000fe40003fc4270 */
[----:B------:R-:W-:Y:S02]  /*e500*/  IADD3 R9, PT, PT, R233, 0x27, -R211 ;  /* 0x00000027e9097810 */ /* 0x000fe40007ffe8d3 */
[----:B------:R-:W-:Y:S02]  /*e510*/  IABS R7, R249 ;  /* 0x000000f900077213 */ /* 0x000fe40000000000 */
[----:B------:R-:W-:Y:S02]  /*e520*/  FSEL R249, R10, -INF , !P6 ;  /* 0xff8000000af97808 */ /* 0x000fe40007000000 */
[----:B------:R-:W-:Y:S02]  /*e530*/  ISETP.GT.AND P6, PT, R225, R244, PT ;  /* 0x000000f4e100720c */ /* 0x000fe40003fc4270 */
[----:B------:R-:W-:Y:S02]  /*e540*/  IABS R9, R9 ;  /* 0x0000000900097213 */ /* 0x000fe40000000000 */
[----:B------:R-:W-:Y:S02]  /*e550*/  FSEL R248, R6, -INF , !P5 ;  /* 0xff80000006f87808 */ /* 0x000fe40006800000 */
[----:B------:R-:W-:Y:S02]  /*e560*/  IABS R6, R246 ;  /* 0x000000f600067213 */ /* 0x000fe40000000000 */
[----:B------:R-:W-:Y:S02]  /*e570*/  FSEL R246, R11, -INF , !P6 ;  /* 0xff8000000bf67808 */ /* 0x000fe40007000000 */
[----:B------:R-:W-:Y:S02]  /*e580*/  I2FP.F32.S32 R10, R9 ;  /* 0x00000009000a7245 */ /* 0x000fe40000201400 */
[----:B------:R-:W-:Y:S02]  /*e590*/  ISETP.GT.AND P5, PT, R247, R252, PT ;  /* 0x000000fcf700720c */ /* 0x000fe40003fa4270 */
[----:B------:R-:W-:Y:S01]  /*e5a0*/  ISETP.GE.AND P6, PT, R178, R232, PT ;  /* 0x000000e8b200720c */ /* 0x000fe20003fc6270 */
[----:B------:R-:W-:Y:S01]  /*e5b0*/  FFMA.FTZ R13, R10, -UR6, R13 ;  /* 0x800000060a0d7c23 */ /* 0x000fe2000801000d */
[----:B------:R-:W-:Y:S01]  /*e5c0*/  FSEL R5, R8, -INF , !P5 ;  /* 0xff80000008057808 */ /* 0x000fe20006800000 */
[----:B------:R-:W-:Y:S01]  /*e5d0*/  VIADD R10, R209, 0x10 ;  /* 0x00000010d10a7836 */ /* 0x000fe20000000000 */
[----:B------:R-:W-:Y:S02]  /*e5e0*/  I2FP.F32.S32 R11, R7 ;  /* 0x00000007000b7245 */ /* 0x000fe40000201400 */
[----:B------:R-:W-:Y:S02]  /*e5f0*/  I2FP.F32.S32 R9, R6 ;  /* 0x0000000600097245 */ /* 0x000fe40000201400 */
[----:B------:R-:W-:Y:S01]  /*e600*/  FSEL R187, R250, -INF , !P6 ;  /* 0xff800000fabb7808 */ /* 0x000fe20007000000 */
[----:B------:R-:W-:Y:S01]  /*e610*/  FFMA.FTZ R12, R11, -UR6, R12 ;  /* 0x800000060b0c7c23 */ /* 0x000fe2000801000c */
[C---:B------:R-:W-:Y:S01]  /*e620*/  ISETP.GE.AND P5, PT, R209.reuse, R232, PT ;  /* 0x000000e8d100720c */ /* 0x040fe20003fa6270 */
[----:B------:R-:W-:Y:S01]  /*e630*/  VIADD R250, R209, 0x11 ;  /* 0x00000011d1fa7836 */ /* 0x000fe20000000000 */
[----:B------:R-:W-:Y:S01]  /*e640*/  IADD3 R6, PT, PT, R224, 0x27, -R211 ;  /* 0x00000027e0067810 */ /* 0x000fe20007ffe8d3 */
[----:B------:R-:W-:Y:S01]  /*e650*/  FFMA.FTZ R14, R9, -UR6, R14 ;  /* 0x80000006090e7c23 */ /* 0x000fe2000801000e */
[-C--:B------:R-:W-:Y:S02]  /*e660*/  ISETP.GE.AND P6, PT, R209, R231.reuse, PT ;  /* 0x000000e7d100720c */ /* 0x080fe40003fc6270 */
[----:B------:R-:W-:Y:S02]  /*e670*/  FSEL R7, R179, -INF , !P5 ;  /* 0xff800000b3077808 */ /* 0x000fe40006800000 */
[----:B------:R-:W-:Y:S02]  /*e680*/  IABS R6, R6 ;  /* 0x0000000600067213 */ /* 0x000fe40000000000 */
[----:B------:R-:W-:Y:S02]  /*e690*/  FSEL R183, R248, -INF , !P6 ;  /* 0xff800000f8b77808 */ /* 0x000fe40007000000 */
[----:B------:R-:W-:Y:S02]  /*e6a0*/  ISETP.GE.AND P5, PT, R178, R231, PT ;  /* 0x000000e7b200720c */ /* 0x000fe40003fa6270 */
[C---:B------:R-:W-:Y:S02]  /*e6b0*/  ISETP.GT.AND P6, PT, R247.reuse, R10, PT ;  /* 0x0000000af700720c */ /* 0x040fe40003fc4270 */
[----:B------:R-:W-:Y:S02]  /*e6c0*/  I2FP.F32.S32 R248, R6 ;  /* 0x0000000600f87245 */ /* 0x000fe40000201400 */
[----:B------:R-:W-:Y:S02]  /*e6d0*/  FSEL R181, R222, -INF , !P5 ;  /* 0xff800000deb57808 */ /* 0x000fe40006800000 */
[----:B------:R-:W-:Y:S01]  /*e6e0*/  FSEL R178, R12, -INF , !P6 ;  /* 0xff8000000cb27808 */ /* 0x000fe20007000000 */
[----:B------:R-:W-:Y:S01]  /*e6f0*/  FFMA.FTZ R15, R248, -UR6, R15 ;  /* 0x80000006f80f7c23 */ /* 0x000fe2000801000f */
[----:B------:R-:W-:Y:S02]  /*e700*/  ISETP.GT.AND P5, PT, R247, R250, PT ;  /* 0x000000faf700720c */ /* 0x000fe40003fa4270 */
[----:B------:R-:W-:Y:S02]  /*e710*/  ISETP.GT.AND P6, PT, R225, R10, PT ;  /* 0x0000000ae100720c */ /* 0x000fe40003fc4270 */
[----:B------:R-:W-:Y:S02]  /*e720*/  FSEL R193, R13, -INF , !P5 ;  /* 0xff8000000dc17808 */ /* 0x000fe40006800000 */
[----:B------:R-:W-:Y:S02]  /*e730*/  FSEL R248, R14, -INF , !P6 ;  /* 0xff8000000ef87808 */ /* 0x000fe40007000000 */
[----:B------:R-:W-:Y:S02]  /*e740*/  IADD3 R9, PT, PT, R233, 0x20, -R211 ;  /* 0x00000020e9097810 */ /* 0x000fe40007ffe8d3 */
[----:B------:R-:W-:Y:S02]  /*e750*/  ISETP.GT.AND P5, PT, R225, R250, PT ;  /* 0x000000fae100720c */ /* 0x000fe40003fa4270 */
[CC--:B------:R-:W-:Y:S02]  /*e760*/  ISETP.GE.AND P6, PT, R252.reuse, R232.reuse, PT ;  /* 0x000000e8fc00720c */ /* 0x0c0fe40003fc6270 */
[----:B------:R-:W-:Y:S02]  /*e770*/  IABS R9, R9 ;  /* 0x0000000900097213 */ /* 0x000fe40000000000 */
[----:B------:R-:W-:Y:S02]  /*e780*/  FSEL R222, R15, -INF , !P5 ;  /* 0xff8000000fde7808 */ /* 0x000fe40006800000 */
[----:B------:R-:W-:Y:S01]  /*e790*/  FSEL R13, R5, -INF , !P6 ;  /* 0xff800000050d7808 */ /* 0x000fe20007000000 */
[----:B------:R-:W-:Y:S01]  /*e7a0*/  IMAD.MOV.U32 R5, RZ, RZ, R9 ;  /* 0x000000ffff057224 */ /* 0x000fe200078e0009 */
[-C--:B------:R-:W-:Y:S02]  /*e7b0*/  ISETP.GE.AND P5, PT, R252, R231.reuse, PT ;  /* 0x000000e7fc00720c */ /* 0x080fe40003fa6270 */
[C---:B------:R-:W-:Y:S02]  /*e7c0*/  ISETP.GE.AND P6, PT, R244.reuse, R232, PT ;  /* 0x000000e8f400720c */ /* 0x040fe40003fc6270 */
[--C-:B------:R-:W-:Y:S02]  /*e7d0*/  IADD3 R252, PT, PT, R233, 0x1f, -R211.reuse ;  /* 0x0000001fe9fc7810 */ /* 0x100fe40007ffe8d3 */
[----:B------:R-:W-:Y:S02]  /*e7e0*/  FSEL R9, R251, -INF , !P6 ;  /* 0xff800000fb097808 */ /* 0x000fe40007000000 */
[----:B------:R-:W-:Y:S02]  /*e7f0*/  IABS R252, R252 ;  /* 0x000000fc00fc7213 */ /* 0x000fe40000000000 */
[----:B------:R-:W-:Y:S02]  /*e800*/  ISETP.GE.AND P6, PT, R244, R231, PT ;  /* 0x000000e7f400720c */ /* 0x000fe40003fc6270 */
[C-C-:B------:R-:W-:Y:S02]  /*e810*/  IADD3 R6, PT, PT, R224.reuse, 0x20, -R211.reuse ;  /* 0x00000020e0067810 */ /* 0x140fe40007ffe8d3 */
[----:B------:R-:W-:Y:S02]  /*e820*/  IADD3 R244, PT, PT, R224, 0x1f, -R211 ;  /* 0x0000001fe0f47810 */ /* 0x000fe40007ffe8d3 */
[----:B------:R-:W-:Y:S02]  /*e830*/  I2FP.F32.S32 R252, R252 ;  /* 0x000000fc00fc7245 */ /* 0x000fe40000201400 */
[----:B------:R-:W-:Y:S02]  /*e840*/  IABS R6, R6 ;  /* 0x0000000600067213 */ /* 0x000fe40000000000 */
[----:B------:R-:W-:Y:S01]  /*e850*/  IABS R244, R244 ;  /* 0x000000f400f47213 */ /* 0x000fe20000000000 */
[----:B------:R-:W-:Y:S01]  /*e860*/  FFMA.FTZ R17, R252, -UR6, R17 ;  /* 0x80000006fc117c23 */ /* 0x000fe20008010011 */
[----:B------:R-:W-:Y:S01]  /*e870*/  I2FP.F32.S32 R5, R5 ;  /* 0x0000000500057245 */ /* 0x000fe20000201400 */
[----:B------:R-:W-:Y:S01]  /*e880*/  IMAD.MOV.U32 R251, RZ, RZ, R6 ;  /* 0x000000fffffb7224 */ /* 0x000fe200078e0006 */
[----:B------:R-:W-:Y:S01]  /*e890*/  FSEL R11, R246, -INF , !P6 ;  /* 0xff800000f60b7808 */ /* 0x000fe20007000000 */
[----:B------:R-:W-:Y:S01]  /*e8a0*/  IMAD.MOV.U32 R252, RZ, RZ, R244 ;  /* 0x000000fffffc7224 */ /* 0x000fe200078e00f4 */
[----:B------:R-:W-:Y:S01]  /*e8b0*/  FSEL R185, R249, -INF , !P5 ;  /* 0xff800000f9b97808 */ /* 0x000fe20006800000 */
[----:B------:R-:W-:Y:S01]  /*e8c0*/  FFMA.FTZ R16, R5, -UR6, R16 ;  /* 0x8000000605107c23 */ /* 0x000fe20008010010 */
[----:B------:R-:W-:Y:S01]  /*e8d0*/  I2FP.F32.S32 R251, R251 ;  /* 0x000000fb00fb7245 */ /* 0x000fe20000201400 */
[C---:B------:R-:W-:Y:S01]  /*e8e0*/  VIADD R244, R209.reuse, 0x19 ;  /* 0x00000019d1f47836 */ /* 0x040fe20000000000 */
[----:B------:R-:W-:Y:S01]  /*e8f0*/  I2FP.F32.S32 R252, R252 ;  /* 0x000000fc00fc7245 */ /* 0x000fe20000201400 */
[----:B------:R-:W-:Y:S01]  /*e900*/  VIADD R6, R209, 0x18 ;  /* 0x00000018d1067836 */ /* 0x000fe20000000000 */
[----:B------:R-:W-:Y:S01]  /*e910*/  IADD3 R5, PT, PT, R233, 0x10, -R211 ;  /* 0x00000010e9057810 */ /* 0x000fe20007ffe8d3 */
[----:B------:R-:W-:Y:S01]  /*e920*/  FFMA.FTZ R18, R251, -UR6, R18 ;  /* 0x80000006fb127c23 */ /* 0x000fe20008010012 */
[C---:B------:R-:W-:Y:S01]  /*e930*/  ISETP.GT.AND P6, PT, R247.reuse, R244, PT ;  /* 0x000000f4f700720c */ /* 0x040fe20003fc4270 */
[----:B------:R-:W-:Y:S01]  /*e940*/  FFMA.FTZ R19, R252, -UR6, R19 ;  /* 0x80000006fc137c23 */ /* 0x000fe20008010013 */
[----:B------:R-:W-:Y:S02]  /*e950*/  ISETP.GT.AND P5, PT, R247, R6, PT ;  /* 0x00000006f700720c */ /* 0x000fe40003fa4270 */
[----:B------:R-:W-:Y:S02]  /*e960*/  FSEL R249, R17, -INF , !P6 ;  /* 0xff80000011f97808 */ /* 0x000fe40007000000 */
[----:B------:R-:W-:Y:S02]  /*e970*/  FSEL R251, R16, -INF , !P5 ;  /* 0xff80000010fb7808 */ /* 0x000fe40006800000 */
[C---:B------:R-:W-:Y:S02]  /*e980*/  ISETP.GT.AND P6, PT, R225.reuse, R244, PT ;  /* 0x000000f4e100720c */ /* 0x040fe40003fc4270 */
[----:B------:R-:W-:Y:S02]  /*e990*/  ISETP.GT.AND P5, PT, R225, R6, PT ;  /* 0x00000006e100720c */ /* 0x000fe40003fa4270 */
[--C-:B------:R-:W-:Y:S02]  /*e9a0*/  IADD3 R16, PT, PT, R233, 0x18, -R211.reuse ;  /* 0x00000018e9107810 */ /* 0x100fe40007ffe8d3 */
[----:B------:R-:W-:Y:S02]  /*e9b0*/  FSEL R252, R19, -INF , !P6 ;  /* 0xff80000013fc7808 */ /* 0x000fe40007000000 */
[----:B------:R-:W-:Y:S02]  /*e9c0*/  FSEL R246, R18, -INF , !P5 ;  /* 0xff80000012f67808 */ /* 0x000fe40006800000 */
[----:B------:R-:W-:Y:S02]  /*e9d0*/  IABS R19, R16 ;  /* 0x0000001000137213 */ /* 0x000fe40000000000 */
[--C-:B------:R-:W-:Y:S02]  /*e9e0*/  IADD3 R18, PT, PT, R233, 0x17, -R211.reuse ;  /* 0x00000017e9127810 */ /* 0x100fe40007ffe8d3 */
[C-C-:B------:R-:W-:Y:S02]  /*e9f0*/  IADD3 R17, PT, PT, R224.reuse, 0x18, -R211.reuse ;  /* 0x00000018e0117810 */ /* 0x140fe40007ffe8d3 */
[----:B------:R-:W-:Y:S02]  /*ea00*/  IADD3 R16, PT, PT, R224, 0x17, -R211 ;  /* 0x00000017e0107810 */ /* 0x000fe40007ffe8d3 */
[----:B------:R-:W-:Y:S02]  /*ea10*/  IABS R18, R18 ;  /* 0x0000001200127213 */ /* 0x000fe40000000000 */
[----:B------:R-:W-:Y:S02]  /*ea20*/  IABS R17, R17 ;  /* 0x0000001100117213 */ /* 0x000fe40000000000 */
[----:B------:R-:W-:Y:S02]  /*ea30*/  IABS R16, R16 ;  /* 0x0000001000107213 */ /* 0x000fe40000000000 */
[----:B------:R-:W-:Y:S02]  /*ea40*/  I2FP.F32.S32 R19, R19 ;  /* 0x0000001300137245 */ /* 0x000fe40000201400 */
[----:B------:R-:W-:Y:S02]  /*ea50*/  I2FP.F32.S32 R18, R18 ;  /* 0x0000001200127245 */ /* 0x000fe40000201400 */
[----:B------:R-:W-:Y:S01]  /*ea60*/  I2FP.F32.S32 R17, R17 ;  /* 0x0000001100117245 */ /* 0x000fe20000201400 */
[----:B------:R-:W-:Y:S01]  /*ea70*/  FFMA.FTZ R20, R19, -UR6, R20 ;  /* 0x8000000613147c23 */ /* 0x000fe20008010014 */
[----:B------:R-:W-:Y:S01]  /*ea80*/  I2FP.F32.S32 R16, R16 ;  /* 0x0000001000107245 */ /* 0x000fe20000201400 */
[----:B------:R-:W-:Y:S01]  /*ea90*/  FFMA.FTZ R21, R18, -UR6, R21 ;  /* 0x8000000612157c23 */ /* 0x000fe20008010015 */
[CC--:B------:R-:W-:Y:S01]  /*eaa0*/  ISETP.GE.AND P5, PT, R10.reuse, R232.reuse, PT ;  /* 0x000000e80a00720c */ /* 0x0c0fe20003fa6270 */
[----:B------:R-:W-:Y:S01]  /*eab0*/  FFMA.FTZ R22, R17, -UR6, R22 ;  /* 0x8000000611167c23 */ /* 0x000fe20008010016 */
[----:B------:R-:W-:Y:S01]  /*eac0*/  ISETP.GE.AND P6, PT, R10, R231, PT ;  /* 0x000000e70a00720c */ /* 0x000fe20003fc6270 */
[----:B------:R-:W-:Y:S01]  /*ead0*/  FFMA.FTZ R23, R16, -UR6, R23 ;  /* 0x8000000610177c23 */ /* 0x000fe20008010017 */
[----:B------:R-:W-:Y:S01]  /*eae0*/  FSEL R178, R178, -INF , !P5 ;  /* 0xff800000b2b27808 */ /* 0x000fe20006800000 */
[----:B------:R-:W1:Y:S01]  /*eaf0*/  LDSM.16.M88.4 R16, [R3+0xf800] ;  /* 0x00f800000310783b */ /* 0x000e620000000200 */
[----:B------:R-:W-:Y:S01]  /*eb00*/  FSEL R194, R248, -INF , !P6 ;  /* 0xff800000f8c27808 */ /* 0x000fe20007000000 */
[----:B------:R-:W-:Y:S04]  /*eb10*/  DEPBAR.LE SB0, 0x0 ;  /* 0x000080000000791a */ /* 0x000fe80000000000 */
[----:B------:R-:W-:Y:S01]  /*eb20*/  BAR.SYNC.DEFER_BLOCKING 0x0 ;  /* 0x0000000000007b1d */ /* 0x000fe20000010000 */
[C---:B------:R-:W-:Y:S01]  /*eb30*/  ISETP.GE.AND P5, PT, R250.reuse, R232, PT ;  /* 0x000000e8fa00720c */ /* 0x040fe20003fa6270 */
[----:B------:R-:W-:Y:S01]  /*eb40*/  VIADD R10, R209, 0x20 ;  /* 0x00000020d10a7836 */ /* 0x000fe20000000000 */
[----:B------:R-:W-:Y:S02]  /*eb50*/  IABS R5, R5 ;  /* 0x0000000500057213 */ /* 0x000fe40000000000 */
[----:B------:R-:W-:Y:S02]  /*eb60*/  FSEL R193, R193, -INF , !P5 ;  /* 0xff800000c1c17808 */ /* 0x000fe40006800000 */
[-C--:B------:R-:W-:Y:S02]  /*eb70*/  ISETP.GT.AND P6, PT, R247, R10.reuse, PT ;  /* 0x0000000af700720c */ /* 0x080fe40003fc4270 */
[-C--:B------:R-:W-:Y:S01]  /*eb80*/  ISETP.GE.AND P5, PT, R250, R231.reuse, PT ;  /* 0x000000e7fa00720c */ /* 0x080fe20003fa6270 */
[----:B------:R-:W-:Y:S01]  /*eb90*/  VIADD R250, R209, 0x21 ;  /* 0x00000021d1fa7836 */ /* 0x000fe20000000000 */
[----:B------:R-:W-:Y:S02]  /*eba0*/  FSEL R248, R20, -INF , !P6 ;  /* 0xff80000014f87808 */ /* 0x000fe40007000000 */
[----:B------:R-:W-:Y:S02]  /*ebb0*/  ISETP.GT.AND P6, PT, R225, R10, PT ;  /* 0x0000000ae100720c */ /* 0x000fe40003fc4270 */
[--C-:B------:R-:W-:Y:S02]  /*ebc0*/  IADD3 R20, PT, PT, R224, 0x10, -R211.reuse ;  /* 0x00000010e0147810 */ /* 0x100fe40007ffe8d3 */
[----:B------:R-:W-:Y:S02]  /*ebd0*/  FSEL R22, R22, -INF , !P6 ;  /* 0xff80000016167808 */ /* 0x000fe40007000000 */
[----:B------:R-:W-:Y:S02]  /*ebe0*/  ISETP.GE.AND P6, PT, R6, R232, PT ;  /* 0x000000e80600720c */ /* 0x000fe40003fc6270 */
[----:B------:R-:W-:Y:S02]  /*ebf0*/  IABS R20, R20 ;  /* 0x0000001400147213 */ /* 0x000fe40000000000 */
[----:B------:R-:W-:Y:S02]  /*ec00*/  FSEL R195, R251, -INF , !P6 ;  /* 0xff800000fbc37808 */ /* 0x000fe40007000000 */
[----:B------:R-:W-:Y:S01]  /*ec10*/  FSEL R199, R222, -INF , !P5 ;  /* 0xff800000dec77808 */ /* 0x000fe20006800000 */
[----:B------:R-:W-:Y:S01]  /*ec20*/  IMAD.MOV.U32 R251, RZ, RZ, R20 ;  /* 0x000000fffffb7224 */ /* 0x000fe200078e0014 */
[--C-:B------:R-:W-:Y:S02]  /*ec30*/  IADD3 R20, PT, PT, R224, 0xf, -R211.reuse ;  /* 0x0000000fe0147810 */ /* 0x100fe40007ffe8d3 */
[----:B------:R-:W-:Y:S02]  /*ec40*/  IADD3 R222, PT, PT, R233, 0xf, -R211 ;  /* 0x0000000fe9de7810 */ /* 0x000fe40007ffe8d3 */
[C---:B------:R-:W-:Y:S02]  /*ec50*/  ISETP.GE.AND P6, PT, R244.reuse, R232, PT ;  /* 0x000000e8f400720c */ /* 0x040fe40003fc6270 */
[----:B------:R-:W-:Y:S01]  /*ec60*/  IABS R20, R20 ;  /* 0x0000001400147213 */ /* 0x000fe20000000000 */
[C---:B-1----:R-:W-:Y:S05]  /*ec70*/  HMMA.16816.F32.BF16 R28, R164.reuse, R16, R28 ;  /* 0x00000010a41c723c */ /* 0x042fea000004181c */
[----:B------:R-:W-:Y:S02]  /*ec80*/  IABS R222, R222 ;  /* 0x000000de00de7213 */ /* 0x000fe40000000000 */
[----:B------:R-:W-:Y:S01]  /*ec90*/  FSEL R197, R249, -INF , !P6 ;  /* 0xff800000f9c57808 */ /* 0x000fe20007000000 */
[----:B------:R-:W-:Y:S03]  /*eca0*/  HMMA.16816.F32.BF16 R32, R164, R18, R32 ;  /* 0x00000012a420723c */ /* 0x000fe60000041820 */
[----:B------:R-:W-:Y:S01]  /*ecb0*/  ISETP.GE.AND P6, PT, R244, R231, PT ;  /* 0x000000e7f400720c */ /* 0x000fe20003fc6270 */
[----:B------:R-:W-:Y:S01]  /*ecc0*/  IMAD.MOV.U32 R244, RZ, RZ, R20 ;  /* 0x000000fffff47224 */ /* 0x000fe200078e0014 */
[----:B------:R-:W-:Y:S01]  /*ecd0*/  ISETP.GT.AND P5, PT, R247, R250, PT ;  /* 0x000000faf700720c */ /* 0x000fe20003fa4270 */
[----:B------:R-:W-:Y:S01]  /*ece0*/  VIADD R20, R209, 0x29 ;  /* 0x00000029d1147836 */ /* 0x000fe20000000000 */
[----:B------:R-:W-:Y:S02]  /*ecf0*/  I2FP.F32.S32 R222, R222 ;  /* 0x000000de00de7245 */ /* 0x000fe40000201400 */
[----:B------:R-:W-:Y:S02]  /*ed00*/  FSEL R21, R21, -INF , !P5 ;  /* 0xff80000015157808 */ /* 0x000fe40006800000 */
[----:B------:R-:W-:Y:S01]  /*ed10*/  ISETP.GT.AND P5, PT, R225, R250, PT ;  /* 0x000000fae100720c */ /* 0x000fe20003fa4270 */
[----:B------:R-:W-:Y:S01]  /*ed20*/  FFMA.FTZ R25, R222, -UR6, R25 ;  /* 0x80000006de197c23 */ /* 0x000fe20008010019 */
[----:B------:R-:W-:Y:S01]  /*ed30*/  I2FP.F32.S32 R244, R244 ;  /* 0x000000f400f47245 */ /* 0x000fe20000201400 */
[----:B------:R-:W-:Y:S01]  /*ed40*/  VIADD R222, R209, 0x28 ;  /* 0x00000028d1de7836 */ /* 0x000fe20000000000 */
[----:B------:R-:W-:Y:S02]  /*ed50*/  FSEL R252, R252, -INF , !P6 ;  /* 0xff800000fcfc7808 */ /* 0x000fe40007000000 */
[-C--:B------:R-:W-:Y:S01]  /*ed60*/  ISETP.GT.AND P6, PT, R247, R20.reuse, PT ;  /* 0x00000014f700720c */ /* 0x080fe20003fc4270 */
[----:B------:R-:W-:Y:S01]  /*ed70*/  FFMA.FTZ R27, R244, -UR6, R27 ;  /* 0x80000006f41b7c23 */ /* 0x000fe2000801001b */
[----:B------:R-:W-:Y:S02]  /*ed80*/  FSEL R23, R23, -INF , !P5 ;  /* 0xff80000017177808 */ /* 0x000fe40006800000 */
[----:B------:R-:W-:Y:S02]  /*ed90*/  I2FP.F32.S32 R5, R5 ;  /* 0x0000000500057245 */ /* 0x000fe40000201400 */
[----:B------:R-:W-:Y:S02]  /*eda0*/  ISETP.GE.AND P5, PT, R6, R231, PT ;  /* 0x000000e70600720c */ /* 0x000fe40003fa6270 */
[----:B------:R-:W-:Y:S01]  /*edb0*/  FSEL R25, R25, -INF , !P6 ;  /* 0xff80000019197808 */ /* 0x000fe20007000000 */
[----:B------:R-:W-:Y:S01]  /*edc0*/  FFMA.FTZ R24, R5, -UR6, R24 ;  /* 0x8000000605187c23 */ /* 0x000fe20008010018 */
[----:B------:R-:W-:Y:S02]  /*edd0*/  ISETP.GT.AND P6, PT, R225, R20, PT ;  /* 0x00000014e100720c */ /* 0x000fe40003fc4270 */
[----:B------:R-:W-:Y:S02]  /*ede0*/  I2FP.F32.S32 R251, R251 ;  /* 0x000000fb00fb7245 */ /* 0x000fe40000201400 */
[----:B------:R-:W-:Y:S02]  /*edf0*/  FSEL R179, R246, -INF , !P5 ;  /* 0xff800000f6b37808 */ /* 0x000fe40006800000 */
[----:B------:R-:W-:Y:S01]  /*ee00*/  ISETP.GT.AND P5, PT, R247, R222, PT ;  /* 0x000000def700720c */ /* 0x000fe20003fa4270 */
[----:B------:R-:W-:Y:S01]  /*ee10*/  FFMA.FTZ R26, R251, -UR6, R26 ;  /* 0x80000006fb1a7c23 */ /* 0x000fe2000801001a */
[----:B------:R-:W-:Y:S02]  /*ee20*/  FSEL R27, R27, -INF , !P6 ;  /* 0xff8000001b1b7808 */ /* 0x000fe40007000000 */
[----:B------:R-:W-:Y:S02]  /*ee30*/  ISETP.GE.AND P6, PT, R250, R232, PT ;  /* 0x000000e8fa00720c */ /* 0x000fe40003fc6270 */
[----:B------:R-:W-:Y:S02]  /*ee40*/  FSEL R24, R24, -INF , !P5 ;  /* 0xff80000018187808 */ /* 0x000fe40006800000 */
[----:B------:R-:W-:Y:S02]  /*ee50*/  ISETP.GT.AND P5, PT, R225, R222, PT ;  /* 0x000000dee100720c */ /* 0x000fe40003fa4270 */
[----:B------:R-:W-:Y:S02]  /*ee60*/  FSEL R246, R21, -INF , !P6 ;  /* 0xff80000015f67808 */ /* 0x000fe40007000000 */
[C-C-:B------:R-:W-:Y:S02]  /*ee70*/  IADD3 R21, PT, PT, R233.reuse, 0x8, -R211.reuse ;  /* 0x00000008e9157810 */ /* 0x140fe40007ffe8d3 */
[--C-:B------:R-:W-:Y:S02]  /*ee80*/  IADD3 R16, PT, PT, R224, 0x7, -R211.reuse ;  /* 0x00000007e0107810 */ /* 0x100fe40007ffe8d3 */
[----:B------:R-:W-:Y:S02]  /*ee90*/  FSEL R26, R26, -INF , !P5 ;  /* 0xff8000001a1a7808 */ /* 0x000fe40006800000 */
[----:B------:R-:W-:Y:S02]  /*eea0*/  ISETP.GE.AND P5, PT, R10, R232, PT ;  /* 0x000000e80a00720c */ /* 0x000fe40003fa6270 */
[----:B------:R-:W-:Y:S02]  /*eeb0*/  IABS R21, R21 ;  /* 0x0000001500157213 */ /* 0x000fe40000000000 */
[----:B------:R-:W-:Y:S02]  /*eec0*/  IABS R16, R16 ;  /* 0x0000001000107213 */ /* 0x000fe40000000000 */
[--C-:B------:R-:W-:Y:S02]  /*eed0*/  IADD3 R17, PT, PT, R224, 0x8, -R211.reuse ;  /* 0x00000008e0117810 */ /* 0x100fe40007ffe8d3 */
[----:B------:R-:W-:Y:S02]  /*eee0*/  IADD3 R244, PT, PT, R233, 0x7, -R211 ;  /* 0x00000007e9f47810 */ /* 0x000fe40007ffe8d3 */
[----:B------:R-:W-:Y:S02]  /*eef0*/  FSEL R251, R248, -INF , !P5 ;  /* 0xff800000f8fb7808 */ /* 0x000fe40006800000 */
[----:B------:R-:W-:Y:S02]  /*ef00*/  I2FP.F32.S32 R21, R21 ;  /* 0x0000001500157245 */ /* 0x000fe40000201400 */
[----:B------:R-:W-:Y:S01]  /*ef10*/  I2FP.F32.S32 R18, R16 ;  /* 0x0000001000127245 */ /* 0x000fe20000201400 */
[----:B------:R-:W-:Y:S01]  /*ef20*/  VIADD R16, R209, 0x30 ;  /* 0x00000030d1107836 */ /* 0x000fe20000000000 */
[----:B------:R-:W-:Y:S01]  /*ef30*/  ISETP.GE.AND P5, PT, R10, R231, PT ;  /* 0x000000e70a00720c */ /* 0x000fe20003fa6270 */
[----:B------:R-:W-:Y:S01]  /*ef40*/  FFMA.FTZ R28, R21, -UR6, R28 ;  /* 0x80000006151c7c23 */ /* 0x000fe2000801001c */
[----:B------:R-:W-:Y:S01]  /*ef50*/  IABS R17, R17 ;  /* 0x0000001100117213 */ /* 0x000fe20000000000 */
[----:B------:R-:W-:Y:S01]  /*ef60*/  FFMA.FTZ R31, R18, -UR6, R31 ;  /* 0x80000006121f7c23 */ /* 0x000fe2000801001f */
[----:B------:R-:W-:Y:S01]  /*ef70*/  IABS R244, R244 ;  /* 0x000000f400f47213 */ /* 0x000fe20000000000 */
[----:B------:R-:W-:Y:S01]  /*ef80*/  VIADD R18, R209, 0x31 ;  /* 0x00000031d1127836 */ /* 0x000fe20000000000 */
[----:B------:R-:W-:Y:S02]  /*ef90*/  ISETP.GE.AND P6, PT, R250, R231, PT ;  /* 0x000000e7fa00720c */ /* 0x000fe40003fc6270 */
[----:B------:R-:W-:Y:S02]  /*efa0*/  I2FP.F32.S32 R17, R17 ;  /* 0x0000001100117245 */ /* 0x000fe40000201400 */
[----:B------:R-:W-:Y:S02]  /*efb0*/  FSEL R250, R22, -INF , !P5 ;  /* 0xff80000016fa7808 */ /* 0x000fe40006800000 */
[----:B------:R-:W-:Y:S01]  /*efc0*/  ISETP.GT.AND P5, PT, R247, R16, PT ;  /* 0x00000010f700720c */ /* 0x000fe20003fa4270 */
[----:B------:R-:W-:Y:S01]  /*efd0*/  FFMA.FTZ R30, R17, -UR6, R30 ;  /* 0x80000006111e7c23 */ /* 0x000fe2000801001e */
[----:B------:R-:W-:Y:S01]  /*efe0*/  I2FP.F32.S32 R244, R244 ;  /* 0x000000f400f47245 */ /* 0x000fe20000201400 */
[----:B------:R-:W-:Y:S01]  /*eff0*/  IMAD.IADD R17, R233, 0x1, -R211 ;  /* 0x00000001e9117824 */ /* 0x000fe200078e0ad3 */
[----:B------:R-:W-:Y:S02]  /*f000*/  FSEL R28, R28, -INF , !P5 ;  /* 0xff8000001c1c7808 */ /* 0x000fe40006800000 */
[----:B------:R-:W-:Y:S01]  /*f010*/  ISETP.GT.AND P5, PT, R225, R16, PT ;  /* 0x00000010e100720c */ /* 0x000fe20003fa4270 */
[----:B------:R-:W-:Y:S01]  /*f020*/  FFMA.FTZ R29, R244, -UR6, R29 ;  /* 0x80000006f41d7c23 */ /* 0x000fe2000801001d */
[----:B------:R-:W-:Y:S02]  /*f030*/  FSEL R248, R23, -INF , !P6 ;  /* 0xff80000017f87808 */ /* 0x000fe40007000000 */
[----:B------:R-:W-:Y:S02]  /*f040*/  ISETP.GT.AND P6, PT, R247, R18, PT ;  /* 0x00000012f700720c */ /* 0x000fe40003fc4270 */
[----:B------:R-:W-:Y:S02]  /*f050*/  FSEL R30, R30, -INF , !P5 ;  /* 0xff8000001e1e7808 */ /* 0x000fe40006800000 */
[----:B------:R-:W-:Y:S02]  /*f060*/  ISETP.GE.AND P5, PT, R222, R232, PT ;  /* 0x000000e8de00720c */ /* 0x000fe40003fa6270 */
[----:B------:R-:W-:Y:S02]  /*f070*/  FSEL R29, R29, -INF , !P6 ;  /* 0xff8000001d1d7808 */ /* 0x000fe40007000000 */
[----:B------:R-:W-:Y:S02]  /*f080*/  IABS R17, R17 ;  /* 0x0000001100117213 */ /* 0x000fe40000000000 */
[----:B------:R-:W-:Y:S02]  /*f090*/  ISETP.GT.AND P6, PT, R225, R18, PT ;  /* 0x00000012e100720c */ /* 0x000fe40003fc4270 */
[--C-:B------:R-:W-:Y:S02]  /*f0a0*/  IADD3 R19, PT, PT, R233, -0x1, -R211.reuse ;  /* 0xffffffffe9137810 */ /* 0x100fe40007ffe8d3 */
[----:B------:R-:W-:Y:S02]  /*f0b0*/  FSEL R203, R24, -INF , !P5 ;  /* 0xff80000018cb7808 */ /* 0x000fe40006800000 */
[----:B------:R-:W-:Y:S02]  /*f0c0*/  ISETP.GE.AND P5, PT, R20, R232, PT ;  /* 0x000000e81400720c */ /* 0x000fe40003fa6270 */
[----:B------:R-:W-:Y:S02]  /*f0d0*/  FSEL R31, R31, -INF , !P6 ;  /* 0xff8000001f1f7808 */ /* 0x000fe40007000000 */
[----:B------:R-:W-:Y:S01]  /*f0e0*/  I2FP.F32.S32 R21, R17 ;  /* 0x0000001100157245 */ /* 0x000fe20000201400 */
[----:B------:R-:W-:Y:S01]  /*f0f0*/  IMAD.IADD R17, R224, 0x1, -R211 ;  /* 0x00000001e0117824 */ /* 0x000fe200078e0ad3 */
[----:B------:R-:W-:Y:S02]  /*f100*/  IABS R19, R19 ;  /* 0x0000001300137213 */ /* 0x000fe40000000000 */
[-C--:B------:R-:W-:Y:S01]  /*f110*/  ISETP.GE.AND P6, PT, R222, R231.reuse, PT ;  /* 0x000000e7de00720c */ /* 0x080fe20003fc6270 */
[----:B------:R-:W-:Y:S01]  /*f120*/  FFMA.FTZ R32, R21, -UR6, R32 ;  /* 0x8000000615207c23 */ /* 0x000fe20008010020 */
[----:B------:R-:W-:Y:S02]  /*f130*/  FSEL R222, R25, -INF , !P5 ;  /* 0xff80000019de7808 */ /* 0x000fe40006800000 */
[----:B------:R-:W-:Y:S01]  /*f140*/  ISETP.GE.AND P5, PT, R20, R231, PT ;  /* 0x000000e71400720c */ /* 0x000fe20003fa6270 */
[----:B------:R-:W-:Y:S01]  /*f150*/  VIADD R20, R209, 0x39 ;  /* 0x00000039d1147836 */ /* 0x000fe20000000000 */
[----:B------:R-:W-:Y:S02]  /*f160*/  I2FP.F32.S32 R22, R19 ;  /* 0x0000001300167245 */ /* 0x000fe40000201400 */
[----:B------:R-:W-:Y:S02]  /*f170*/  FSEL R201, R26, -INF , !P6 ;  /* 0xff8000001ac97808 */ /* 0x000fe40007000000 */
[----:B------:R-:W-:Y:S01]  /*f180*/  IABS R17, R17 ;  /* 0x0000001100117213 */ /* 0x000fe20000000000 */
[----:B------:R-:W-:Y:S01]  /*f190*/  FFMA.FTZ R33, R22, -UR6, R33 ;  /* 0x8000000616217c23 */ /* 0x000fe20008010021 */
[----:B------:R-:W-:Y:S02]  /*f1a0*/  IADD3 R211, PT, PT, R224, -0x1, -R211 ;  /* 0xffffffffe0d37810 */ /* 0x000fe40007ffe8d3 */
[----:B------:R-:W-:Y:S02]  /*f1b0*/  ISETP.GT.AND P6, PT, R247, R210, PT ;  /* 0x000000d2f700720c */ /* 0x000fe40003fc4270 */
[----:B------:R-:W-:Y:S02]  /*f1c0*/  FSEL R244, R27, -INF , !P5 ;  /* 0xff8000001bf47808 */ /* 0x000fe40006800000 */
[----:B------:R-:W-:Y:S02]  /*f1d0*/  I2FP.F32.S32 R17, R17 ;  /* 0x0000001100117245 */ /* 0x000fe40000201400 */
[----:B------:R-:W-:Y:S02]  /*f1e0*/  IABS R211, R211 ;  /* 0x000000d300d37213 */ /* 0x000fe40000000000 */
[----:B------:R-:W-:Y:S01]  /*f1f0*/  ISETP.GT.AND P5, PT, R247, R20, PT ;  /* 0x00000014f700720c */ /* 0x000fe20003fa4270 */
[----:B------:R-:W-:Y:S01]  /*f200*/  FFMA.FTZ R34, R17, -UR6, R34 ;  /* 0x8000000611227c23 */ /* 0x000fe20008010022 */
[----:B------:R-:W-:Y:S02]  /*f210*/  FSEL R32, R32, -INF , !P6 ;  /* 0xff80000020207808 */ /* 0x000fe40007000000 */
[-C--:B------:R-:W-:Y:S02]  /*f220*/  ISETP.GE.AND P6, PT, R16, R232.reuse, PT ;  /* 0x000000e81000720c */ /* 0x080fe40003fc6270 */
[----:B------:R-:W-:Y:S02]  /*f230*/  FSEL R33, R33, -INF , !P5 ;  /* 0xff80000021217808 */ /* 0x000fe40006800000 */
[----:B------:R-:W-:Y:S02]  /*f240*/  I2FP.F32.S32 R22, R211 ;  /* 0x000000d300167245 */ /* 0x000fe40000201400 */
[----:B------:R-:W-:Y:S02]  /*f250*/  ISETP.GE.AND P5, PT, R18, R232, PT ;  /* 0x000000e81200720c */ /* 0x000fe40003fa6270 */
[----:B------:R-:W-:Y:S01]  /*f260*/  FSEL R249, R28, -INF , !P6 ;  /* 0xff8000001cf97808 */ /* 0x000fe20007000000 */
[----:B------:R-:W-:Y:S01]  /*f270*/  FFMA.FTZ R35, R22, -UR6, R35 ;  /* 0x8000000616237c23 */ /* 0x000fe20008010023 */
[----:B------:R-:W-:Y:S02]  /*f280*/  ISETP.GT.AND P6, PT, R225, R210, PT ;  /* 0x000000d2e100720c */ /* 0x000fe40003fc4270 */
[----:B------:R-:W-:Y:S02]  /*f290*/  FSEL R247, R29, -INF , !P5 ;  /* 0xff8000001df77808 */ /* 0x000fe40006800000 */
[----:B------:R-:W-:Y:S02]  /*f2a0*/  ISETP.GT.AND P5, PT, R225, R20, PT ;  /* 0x00000014e100720c */ /* 0x000fe40003fa4270 */
[----:B------:R-:W-:Y:S02]  /*f2b0*/  FSEL R34, R34, -INF , !P6 ;  /* 0xff80000022227808 */ /* 0x000fe40007000000 */
[----:B------:R-:W-:Y:S02]  /*f2c0*/  ISETP.GE.AND P6, PT, R16, R231, PT ;  /* 0x000000e71000720c */ /* 0x000fe40003fc6270 */
[----:B------:R-:W-:Y:S02]  /*f2d0*/  FMNMX3.FTZ R16, R0, R7, R187, !PT ;  /* 0x0000000700107276 */ /* 0x000fe400078100bb */
[----:B------:R-:W-:Y:S02]  /*f2e0*/  FSEL R35, R35, -INF , !P5 ;  /* 0xff80000023237808 */ /* 0x000fe40006800000 */
[----:B------:R-:W-:Y:S02]  /*f2f0*/  ISETP.GE.AND P5, PT, R18, R231, PT ;  /* 0x000000e71200720c */ /* 0x000fe40003fa6270 */
[----:B------:R-:W-:Y:S02]  /*f300*/  FMNMX3.FTZ R18, R2, R183, R181, !PT ;  /* 0x000000b702127276 */ /* 0x000fe400078100b5 */
[----:B------:R-:W-:Y:S02]  /*f310*/  FMNMX3.FTZ R16, R16, R13, R9, !PT ;  /* 0x0000000d10107276 */ /* 0x000fe40007810009 */
[----:B------:R-:W-:Y:S02]  /*f320*/  FMNMX3.FTZ R18, R18, R185, R11, !PT ;  /* 0x000000b912127276 */ /* 0x000fe4000781000b */
[----:B------:R-:W-:Y:S02]  /*f330*/  FMNMX3.FTZ R16, R16, R178, R193, !PT ;  /* 0x000000b210107276 */ /* 0x000fe400078100c1 */
[----:B------:R-:W-:Y:S02]  /*f340*/  FMNMX3.FTZ R18, R18, R194, R199, !PT ;  /* 0x000000c212127276 */ /* 0x000fe400078100c7 */
[----:B------:R-:W-:Y:S02]  /*f350*/  FMNMX3.FTZ R16, R16, R195, R197, !PT ;  /* 0x000000c310107276 */ /* 0x000fe400078100c5 */
        /* <DEDUP_REMOVED lines=19> */
.L_x_313:
[----:B------:R-:W-:Y:S01]  /*f490*/  FMNMX3.FTZ R6, R6, R166, R165, !PT ;  /* 0x000000a606067276 */ /* 0x000fe200078100a5 */
[----:B-1----:R-:W1:Y:S01]  /*f4a0*/  SHFL.BFLY PT, R15, R16, 0x2, 0x1f ;  /* 0x0c401f00100f7f89 */ /* 0x002e6200000e0000 */
[----:B------:R-:W-:Y:S01]  /*f4b0*/  LOP3.LUT R221, R221, 0x200, R214, 0xf8, !PT ;  /* 0x00000200dddd7812 */ /* 0x000fe200078ef8d6 */
[----:B------:R-:W-:Y:S06]  /*f4c0*/  UISETP.GT.AND UP0, UPT, UR21, UR18, UPT ;  /* 0x000000121500728c */ /* 0x000fec000bf04270 */
[----:B------:R-:W2:Y:S01]  /*f4d0*/  SHFL.BFLY PT, R3, R6, 0x2, 0x1f ;  /* 0x0c401f0006037f89 */ /* 0x000ea200000e0000 */
[----:B------:R-:W-:Y:S01]  /*f4e0*/  LEA R167, R221, UR5, 0x1 ;  /* 0x00000005dda77c11 */ /* 0x000fe2000f8e08ff */
[----:B------:R-:W-:Y:S03]  /*f4f0*/  UIADD3 UR21, UPT, UPT, UR21, -0x1, URZ ;  /* 0xffffffff15157890 */ /* 0x000fe6000fffe0ff */
[C---:B------:R-:W-:Y:S02]  /*f500*/  IADD3 R180, PT, PT, R167.reuse, R212, RZ ;  /* 0x000000d4a7b47210 */ /* 0x040fe40007ffe0ff */
[----:B------:R-:W-:Y:S03]  /*f510*/  IADD3 R8, PT, PT, R167, 0x10000, RZ ;  /* 0x00010000a7087810 */ /* 0x000fe60007ffe0ff */
[----:B------:R-:W-:Y:S01]  /*f520*/  LDSM.16.MT88.4 R20, [R180+0x10000] ;  /* 0x01000000b414783b */ /* 0x000fe20000004200 */
[----:B-1----:R-:W-:Y:S02]  /*f530*/  FMNMX.FTZ R5, R16, R15, !PT ;  /* 0x0000000f10057209 */ /* 0x002fe40007810000 */
[----:B--2---:R-:W-:Y:S05]  /*f540*/  FMNMX.FTZ R4, R6, R3, !PT ;  /* 0x0000000306047209 */ /* 0x004fea0007810000 */
[----:B------:R-:W1:Y:S08]  /*f550*/  SHFL.BFLY PT, R164, R5, 0x1, 0x1f ;  /* 0x0c201f0005a47f89 */ /* 0x000e7000000e0000 */
[----:B------:R-:W2:Y:S01]  /*f560*/  SHFL.BFLY PT, R3, R4, 0x1, 0x1f ;  /* 0x0c201f0004037f89 */ /* 0x000ea200000e0000 */
[----:B-1----:R-:W-:Y:S02]  /*f570*/  FMNMX.FTZ R164, R5, R164, !PT ;  /* 0x000000a405a47209 */ /* 0x002fe40007810000 */
[----:B--2---:R-:W-:Y:S03]  /*f580*/  FMNMX.FTZ R3, R4, R3, !PT ;  /* 0x0000000304037209 */ /* 0x004fe60007810000 */
[C---:B------:R-:W-:Y:S01]  /*f590*/  FMUL.FTZ R192, R164.reuse, UR4 ;  /* 0x00000004a4c07c20 */ /* 0x040fe20008410000 */
[----:B------:R-:W-:Y:S02]  /*f5a0*/  FSETP.NEU.FTZ.AND P1, PT, R164, -INF , PT ;  /* 0xff800000a400780b */ /* 0x000fe40003f3d000 */
[C---:B------:R-:W-:Y:S01]  /*f5b0*/  FSETP.NEU.FTZ.AND P0, PT, R3.reuse, -INF , PT ;  /* 0xff8000000300780b */ /* 0x040fe20003f1d000 */
[C---:B------:R-:W-:Y:S01]  /*f5c0*/  FMUL.FTZ R190, R3.reuse, UR4 ;  /* 0x0000000403be7c20 */ /* 0x040fe20008410000 */
[----:B------:R-:W-:Y:S02]  /*f5d0*/  FSEL R192, R192, RZ, P1 ;  /* 0x000000ffc0c07208 */ /* 0x000fe40000800000 */
[----:B------:R-:W-:Y:S02]  /*f5e0*/  FSEL R5, R3, RZ, P0 ;  /* 0x000000ff03057208 */ /* 0x000fe40000000000 */
[----:B------:R-:W-:Y:S01]  /*f5f0*/  FSEL R190, R190, RZ, P0 ;  /* 0x000000ffbebe7208 */ /* 0x000fe20000000000 */
[--C-:B------:R-:W-:Y:S01]  /*f600*/  FFMA.FTZ R187, R187, UR4, -R192.reuse ;  /* 0x00000004bbbb7c23 */ /* 0x100fe200080108c0 */
[--C-:B------:R-:W-:Y:S01]  /*f610*/  FFMA.FTZ R186, R13, UR4, -R192.reuse ;  /* 0x000000040dba7c23 */ /* 0x100fe200080108c0 */
[----:B------:R-:W-:Y:S01]  /*f620*/  FFMA.FTZ R189, R7, UR4, -R192 ;  /* 0x0000000407bd7c23 */ /* 0x000fe200080108c0 */
[----:B------:R-:W1:Y:S01]  /*f630*/  LDSM.16.MT88.4 R12, [R167+0x10000] ;  /* 0x01000000a70c783b */ /* 0x000e620000004200 */
[----:B------:R-:W-:Y:S01]  /*f640*/  FFMA.FTZ R191, R183, UR4, -R190 ;  /* 0x00000004b7bf7c23 */ /* 0x000fe200080108be */
[----:B------:R-:W-:Y:S01]  /*f650*/  FSEL R7, R164, RZ, P1 ;  /* 0x000000ffa4077208 */ /* 0x000fe20000800000 */
[----:B------:R2:W-:Y:S01]  /*f660*/  MUFU.EX2 R183, R187 ;  /* 0x000000bb00b77308 */ /* 0x0005e20000000800 */
[----:B------:R-:W-:Y:S01]  /*f670*/  FADD.FTZ R2, -R5, R2 ;  /* 0x0000000205027221 */ /* 0x000fe20000010100 */
[--C-:B------:R-:W-:Y:S01]  /*f680*/  FFMA.FTZ R188, R11, UR4, -R190.reuse ;  /* 0x000000040bbc7c23 */ /* 0x100fe200080108be */
[----:B------:R-:W-:Y:S01]  /*f690*/  FFMA.FTZ R184, R181, UR4, -R190 ;  /* 0x00000004b5b87c23 */ /* 0x000fe200080108be */
[----:B------:R-:W-:Y:S01]  /*f6a0*/  FADD.FTZ R0, -R7, R0 ;  /* 0x0000000007007221 */ /* 0x000fe20000010100 */
[--C-:B------:R-:W-:Y:S01]  /*f6b0*/  FFMA.FTZ R9, R9, UR4, -R192.reuse ;  /* 0x0000000409097c23 */ /* 0x100fe200080108c0 */
[----:B------:R-:W-:Y:S04]  /*f6c0*/  FMUL.FTZ R7, R2, UR4 ;  /* 0x0000000402077c20 */ /* 0x000fe80008410000 */
[----:B------:R-:W3:Y:S01]  /*f6d0*/  MUFU.EX2 R189, R189 ;  /* 0x000000bd00bd7308 */ /* 0x000ee20000000800 */
[----:B------:R-:W-:Y:S01]  /*f6e0*/  FMUL.FTZ R6, R0, UR4 ;  /* 0x0000000400067c20 */ /* 0x000fe20008410000 */
[----:B------:R-:W-:Y:S01]  /*f6f0*/  IADD3 R181, PT, PT, R167, 0x10040, RZ ;  /* 0x00010040a7b57810 */ /* 0x000fe20007ffe0ff */
[----:B------:R-:W-:Y:S07]  /*f700*/  FFMA.FTZ R178, R178, UR4, -R192 ;  /* 0x00000004b2b27c23 */ /* 0x000fee00080108c0 */
[----:B------:R-:W-:Y:S01]  /*f710*/  MUFU.EX2 R191, R191 ;  /* 0x000000bf00bf7308 */ /* 0x000fe20000000800 */
[----:B------:R-:W-:Y:S01]  /*f720*/  @P2 IADD3 R181, PT, PT, R8, -0x40, RZ ;  /* 0xffffffc008b52810 */ /* 0x000fe20007ffe0ff */
[--C-:B------:R-:W-:Y:S01]  /*f730*/  FFMA.FTZ R196, R194, UR4, -R190.reuse ;  /* 0x00000004c2c47c23 */ /* 0x100fe200080108be */
[----:B--2---:R-:W-:Y:S07]  /*f740*/  FFMA.FTZ R187, R185, UR4, -R190 ;  /* 0x00000004b9bb7c23 */ /* 0x004fee00080108be */
[----:B------:R-:W2:Y:S01]  /*f750*/  MUFU.EX2 R184, R184 ;  /* 0x000000b800b87308 */ /* 0x000ea20000000800 */
[----:B------:R-:W-:Y:S01]  /*f760*/  IADD3 R182, PT, PT, R212, R181, RZ ;  /* 0x000000b5d4b67210 */ /* 0x000fe20007ffe0ff */
[----:B------:R-:W4:Y:S01]  /*f770*/  LDSM.16.MT88.4 R28, [R181] ;  /* 0x00000000b51c783b */ /* 0x000f220000004200 */
[----:B------:R-:W-:Y:S07]  /*f780*/  FFMA.FTZ R198, R195, UR4, -R192 ;  /* 0x00000004c3c67c23 */ /* 0x000fee00080108c0 */
[----:B------:R-:W-:Y:S01]  /*f790*/  MUFU.EX2 R186, R186 ;  /* 0x000000ba00ba7308 */ /* 0x000fe20000000800 */
[----:B------:R-:W-:Y:S01]  /*f7a0*/  FFMA.FTZ R207, R201, UR4, -R190 ;  /* 0x00000004c9cf7c23 */ /* 0x000fe200080108be */
[----:B---3--:R-:W-:Y:S01]  /*f7b0*/  F2FP.BF16.F32.PACK_AB R168, R183, R189 ;  /* 0x000000bdb7a8723e */ /* 0x008fe200000010ff */
[----:B------:R-:W-:Y:S07]  /*f7c0*/  FFMA.FTZ R197, R197, UR4, -R192 ;  /* 0x00000004c5c57c23 */ /* 0x000fee00080108c0 */
[----:B------:R-:W3:Y:S01]  /*f7d0*/  MUFU.EX2 R185, R9 ;  /* 0x0000000900b97308 */ /* 0x000ee20000000800 */
[----:B------:R-:W-:Y:S01]  /*f7e0*/  FFMA.FTZ R200, R252, UR4, -R190 ;  /* 0x00000004fcc87c23 */ /* 0x000fe200080108be */
[----:B------:R-:W-:Y:S01]  /*f7f0*/  LDSM.16.MT88.4 R172, [R182+0x4800] ;  /* 0x00480000b6ac783b */ /* 0x000fe20000004200 */
[--C-:B------:R-:W-:Y:S07]  /*f800*/  FFMA.FTZ R202, R251, UR4, -R192.reuse ;  /* 0x00000004fbca7c23 */ /* 0x100fee00080108c0 */
[----:B------:R-:W-:Y:S01]  /*f810*/  MUFU.EX2 R187, R187 ;  /* 0x000000bb00bb7308 */ /* 0x000fe20000000800 */
[----:B------:R-:W-:Y:S01]  /*f820*/  FFMA.FTZ R205, R246, UR4, -R192 ;  /* 0x00000004f6cd7c23 */ /* 0x000fe200080108c0 */
[----:B--2---:R-:W-:Y:S01]  /*f830*/  F2FP.BF16.F32.PACK_AB R169, R184, R191 ;  /* 0x000000bfb8a9723e */ /* 0x004fe200000010ff */
[----:B------:R-:W-:Y:S07]  /*f840*/  FFMA.FTZ R204, R250, UR4, -R190 ;  /* 0x00000004facc7c23 */ /* 0x000fee00080108be */
[----:B------:R-:W2:Y:S01]  /*f850*/  MUFU.EX2 R188, R188 ;  /* 0x000000bc00bc7308 */ /* 0x000ea20000000800 */
[----:B------:R-:W-:Y:S01]  /*f860*/  FFMA.FTZ R220, R203, UR4, -R192 ;  /* 0x00000004cbdc7c23 */ /* 0x000fe200080108c0 */
[--C-:B------:R-:W-:Y:S01]  /*f870*/  FFMA.FTZ R248, R248, UR4, -R190.reuse ;  /* 0x00000004f8f87c23 */ /* 0x100fe200080108be */
[--C-:B------:R-:W-:Y:S07]  /*f880*/  FFMA.FTZ R246, R211, UR4, -R190.reuse ;  /* 0x00000004d3f67c23 */ /* 0x100fee00080108be */
[----:B------:R-:W5:Y:S01]  /*f890*/  MUFU.EX2 R2, R6 ;  /* 0x0000000600027308 */ /* 0x000f620000000800 */
[--C-:B------:R-:W-:Y:S01]  /*f8a0*/  FFMA.FTZ R209, R209, UR4, -R190.reuse ;  /* 0x00000004d1d17c23 */ /* 0x100fe200080108be */
[----:B---3--:R-:W-:Y:S01]  /*f8b0*/  F2FP.BF16.F32.PACK_AB R170, R185, R186 ;  /* 0x000000bab9aa723e */ /* 0x008fe200000010ff */
[----:B------:R-:W-:Y:S07]  /*f8c0*/  FFMA.FTZ R166, R166, UR4, -R190 ;  /* 0x00000004a6a67c23 */ /* 0x000fee00080108be */
[----:B------:R-:W3:Y:S01]  /*f8d0*/  MUFU.EX2 R0, R7 ;  /* 0x0000000700007308 */ /* 0x000ee20000000800 */
[--C-:B------:R-:W-:Y:S01]  /*f8e0*/  FFMA.FTZ R221, R249, UR4, -R192.reuse ;  /* 0x00000004f9dd7c23 */ /* 0x100fe200080108c0 */
[----:B------:R-:W-:Y:S08]  /*f8f0*/  FFMA.FTZ R225, R225, UR4, -R192 ;  /* 0x00000004e1e17c23 */ /* 0x000ff000080108c0 */
[----:B------:R-:W-:Y:S01]  /*f900*/  MUFU.EX2 R196, R196 ;  /* 0x000000c400c47308 */ /* 0x000fe20000000800 */
[----:B--2---:R-:W-:Y:S09]  /*f910*/  F2FP.BF16.F32.PACK_AB R171, R188, R187 ;  /* 0x000000bbbcab723e */ /* 0x004ff200000010ff */
[----:B------:R-:W-:Y:S01]  /*f920*/  MUFU.EX2 R198, R198 ;  /* 0x000000c600c67308 */ /* 0x000fe20000000800 */
[C---:B-----5:R-:W-:Y:S01]  /*f930*/  FMUL.FTZ R4, R2.reuse, R160 ;  /* 0x000000a002047220 */ /* 0x060fe20000410000 */
        /* <DEDUP_REMOVED lines=11> */
[C---:B-1----:R-:W-:Y:S01]  /*f9f0*/  HMMA.16816.F32.BF16 R4, R168.reuse, R12, R4 ;  /* 0x0000000ca804723c */ /* 0x042fe20000041804 */
        /* <DEDUP_REMOVED lines=15> */
[C---:B------:R-:W-:Y:S01]  /*faf0*/  HMMA.16816.F32.BF16 R12, R168.reuse, R20, R12 ;  /* 0x00000014a80c723c */ /* 0x040fe2000004180c */
        /* <DEDUP_REMOVED lines=18> */
[C---:B----4-:R-:W-:Y:S01]  /*fc20*/  HMMA.16816.F32.BF16 R20, R168.reuse, R28, R20 ;  /* 0x0000001ca814723c */ /* 0x050fe20000041814 */
        /* <DEDUP_REMOVED lines=21> */
[----:B------:R-:W-:Y:S02]  /*fd80*/  MUFU.EX2 R220, R220 ;  /* 0x000000dc00dc7308 */ /* 0x000fe40000000800 */
        /* <DEDUP_REMOVED lines=13> */
[C---:B--2---:R-:W-:Y:S04]  /*fe60*/  HMMA.16816.F32.BF16 R36, R168.reuse, R144, R36 ;  /* 0x00000090a824723c */ /* 0x044fe80000041824 */
[----:B------:R-:W-:Y:S01]  /*fe70*/  MUFU.EX2 R221, R221 ;  /* 0x000000dd00dd7308 */ /* 0x000fe20000000800 */
[--C-:B------:R-:W-:Y:S01]  /*fe80*/  FFMA.FTZ R145, R199, UR4, -R190.reuse ;  /* 0x00000004c7917c23 */ /* 0x100fe200080108be */
[----:B------:R-:W-:Y:S01]  /*fe90*/  FFMA.FTZ R199, R179, UR4, -R190 ;  /* 0x00000004b3c77c23 */ /* 0x000fe200080108be */
[----:B------:R-:W-:Y:S01]  /*fea0*/  FFMA.FTZ R144, R193, UR4, -R192 ;  /* 0x00000004c1907c23 */ /* 0x000fe200080108c0 */
[C---:B------:R-:W-:Y:S06]  /*feb0*/  FMUL.FTZ R62, R0.reuse, R62 ;  /* 0x0000003e003e7220 */ /* 0x040fec0000410000 */
[----:B------:R-:W-:Y:S01]  /*fec0*/  MUFU.EX2 R195, R145 ;  /* 0x0000009100c37308 */ /* 0x000fe20000000800 */
[C---:B------:R-:W-:Y:S09]  /*fed0*/  HMMA.16816.F32.BF16 R40, R168.reuse, R146, R40 ;  /* 0x00000092a828723c */ /* 0x040ff20000041828 */
[----:B------:R1:W-:Y:S01]  /*fee0*/  MUFU.EX2 R194, R144 ;  /* 0x0000009000c27308 */ /* 0x0003e20000000800 */
[----:B------:R-:W-:Y:S01]  /*fef0*/  FMUL.FTZ R63, R0, R63 ;  /* 0x0000003f003f7220 */ /* 0x000fe20000410000 */
[C---:B------:R-:W-:Y:S01]  /*ff00*/  FMUL.FTZ R64, R2.reuse, R64 ;  /* 0x0000004002407220 */ /* 0x040fe20000410000 */
[----:B------:R-:W-:Y:S07]  /*ff10*/  FMUL.FTZ R65, R2, R65 ;  /* 0x0000004102417220 */ /* 0x000fee0000410000 */
[----:B------:R2:W4:Y:S01]  /*ff20*/  MUFU.EX2 R193, R178 ;  /* 0x000000b200c17308 */ /* 0x0005220000000800 */
[C---:B---3--:R-:W-:Y:S03]  /*ff30*/  HMMA.16816.F32.BF16 R44, R168.reuse, R136, R44 ;  /* 0x00000088a82c723c */ /* 0x048fe6000004182c */
[C---:B------:R-:W-:Y:S01]  /*ff40*/  FMUL.FTZ R66, R0.reuse, R66 ;  /* 0x0000004200427220 */ /* 0x040fe20000410000 */
[----:B------:R-:W-:Y:S01]  /*ff50*/  FMUL.FTZ R67, R0, R67 ;  /* 0x0000004300437220 */ /* 0x000fe20000410000 */
[C---:B------:R-:W-:Y:S01]  /*ff60*/  FMUL.FTZ R68, R2.reuse, R68 ;  /* 0x0000004402447220 */ /* 0x040fe20000410000 */
[----:B------:R-:W-:Y:S01]  /*ff70*/  FMUL.FTZ R69, R2, R69 ;  /* 0x0000004502457220 */ /* 0x000fe20000410000 */
[C---:B------:R-:W-:Y:S01]  /*ff80*/  FMUL.FTZ R70, R0.reuse, R70 ;  /* 0x0000004600467220 */ /* 0x040fe20000410000 */
[C---:B------:R-:W-:Y:S01]  /*ff90*/  HMMA.16816.F32.BF16 R48, R168.reuse, R138, R48 ;  /* 0x0000008aa830723c */ /* 0x040fe20000041830 */
[----:B------:R-:W3:Y:S01]  /*ffa0*/  LDSM.16.MT88.4 R136, [R167+0x14000] ;  /* 0x01400000a788783b */ /* 0x000ee20000004200 */
[----:B------:R-:W5:Y:S01]  /*ffb0*/  MUFU.EX2 R199, R199 ;  /* 0x000000c700c77308 */ /* 0x000f620000000800 */
[----:B------:R-:W-:Y:S01]  /*ffc0*/  FMUL.FTZ R71, R0, R71 ;  /* 0x0000004700477220 */ /* 0x000fe20000410000 */
[C---:B------:R-:W-:Y:S01]  /*ffd0*/  FMUL.FTZ R72, R2.reuse, R72 ;  /* 0x0000004802487220 */ /* 0x040fe20000410000 */
[----:B------:R-:W-:Y:S01]  /*ffe0*/  FMUL.FTZ R73, R2, R73 ;  /* 0x0000004902497220 */ /* 0x000fe20000410000 */
[C---:B------:R-:W-:Y:S01]  /*fff0*/  FMUL.FTZ R74, R0.reuse, R74 ;  /* 0x0000004a004a7220 */ /* 0x040fe20000410000 */
[----:B------:R-:W-:Y:S01]  /*10000*/  FMUL.FTZ R75, R0, R75 ;  /* 0x0000004b004b7220 */ /* 0x000fe20000410000 */
[C---:B------:R-:W-:Y:S01]  /*10010*/  HMMA.16816.F32.BF16 R52, R168.reuse, R132, R52 ;  /* 0x00000084a834723c */ /* 0x040fe20000041834 */
[----:B-1----:R-:W-:Y:S03]  /*10020*/  LDSM.16.MT88.4 R144, [R181+0x800] ;  /* 0x00080000b590783b */ /* 0x002fe60000004200 */
[----:B------:R-:W-:Y:S01]  /*10030*/  MUFU.EX2 R246, R246 ;  /* 0x000000f600f67308 */ /* 0x000fe20000000800 */
[C---:B------:R-:W-:Y:S01]  /*10040*/  FMUL.FTZ R76, R2.reuse, R76 ;  /* 0x0000004c024c7220 */ /* 0x040fe20000410000 */
[----:B------:R-:W-:Y:S01]  /*10050*/  FMUL.FTZ R77, R2, R77 ;  /* 0x0000004d024d7220 */ /* 0x000fe20000410000 */
[C---:B------:R-:W-:Y:S01]  /*10060*/  FMUL.FTZ R78, R0.reuse, R78 ;  /* 0x0000004e004e7220 */ /* 0x040fe20000410000 */
[----:B------:R-:W-:Y:S01]  /*10070*/  FMUL.FTZ R79, R0, R79 ;  /* 0x0000004f004f7220 */ /* 0x000fe20000410000 */
[C---:B------:R-:W-:Y:S01]  /*10080*/  FMUL.FTZ R80, R2.reuse, R80 ;  /* 0x0000005002507220 */ /* 0x040fe20000410000 */
[C---:B------:R-:W-:Y:S01]  /*10090*/  HMMA.16816.F32.BF16 R56, R168.reuse, R134, R56 ;  /* 0x00000086a838723c */ /* 0x040fe20000041838 */
[----:B------:R-:W1:Y:S03]  /*100a0*/  LDSM.16.MT88.4 R132, [R180+0x14000] ;  /* 0x01400000b484783b */ /* 0x000e660000004200 */
[----:B------:R-:W-:Y:S01]  /*100b0*/  MUFU.EX2 R209, R209 ;  /* 0x000000d100d17308 */ /* 0x000fe20000000800 */
[----:B------:R-:W-:Y:S01]  /*100c0*/  FMUL.FTZ R81, R2, R81 ;  /* 0x0000005102517220 */ /* 0x000fe20000410000 */
[C---:B------:R-:W-:Y:S01]  /*100d0*/  FMUL.FTZ R82, R0.reuse, R82 ;  /* 0x0000005200527220 */ /* 0x040fe20000410000 */
[----:B------:R-:W-:Y:S01]  /*100e0*/  FMUL.FTZ R83, R0, R83 ;  /* 0x0000005300537220 */ /* 0x000fe20000410000 */
[C---:B------:R-:W-:Y:S01]  /*100f0*/  FMUL.FTZ R84, R2.reuse, R84 ;  /* 0x0000005402547220 */ /* 0x040fe20000410000 */
[----:B------:R-:W-:Y:S01]  /*10100*/  FMUL.FTZ R85, R2, R85 ;  /* 0x0000005502557220 */ /* 0x000fe20000410000 */
[C---:B------:R-:W-:Y:S01]  /*10110*/  HMMA.16816.F32.BF16 R60, R168.reuse, R140, R60 ;  /* 0x0000008ca83c723c */ /* 0x040fe2000004183c */
[----:B--2---:R-:W-:Y:S02]  /*10120*/  LDSM.16.MT88.4 R176, [R180+0x16800] ;  /* 0x01680000b4b0783b */ /* 0x004fe40000004200 */
        /* <DEDUP_REMOVED lines=58> */
[----:B------:R-:W-:Y:S01]  /*104d0*/  FFMA.FTZ R189, R2, R245, R189 ;  /* 0x000000f502bd7223 */ /* 0x000fe200000100bd */
[C---:B------:R-:W-:Y:S01]  /*104e0*/  HMMA.16816.F32.BF16 R96, R168.reuse, R138, R96 ;  /* 0x0000008aa860723c */ /* 0x040fe20000041860 */
[----:B------:R-:W3:Y:S02]  /*104f0*/  LDSM.16.MT88.4 R136, [R181+0x6000] ;  /* 0x00600000b588783b */ /* 0x000ee40000004200 */
[----:B------:R-:W-:Y:S01]  /*10500*/  MOV R2, R3 ;  /* 0x0000000300027202 */ /* 0x000fe20000000f00 */
[----:B------:R-:W-:Y:S01]  /*10510*/  FFMA.FTZ R191, R0, R243, R191 ;  /* 0x000000f300bf7223 */ /* 0x000fe200000100bf */
[----:B------:R-:W-:Y:S01]  /*10520*/  FADD.FTZ R189, R183, R189 ;  /* 0x000000bdb7bd7221 */ /* 0x000fe20000010000 */
[----:B------:R-:W-:Y:S02]  /*10530*/  MOV R0, R164 ;  /* 0x000000a400007202 */ /* 0x000fe40000000f00 */
[C---:B-1----:R-:W-:Y:S03]  /*10540*/  HMMA.16816.F32.BF16 R100, R168.reuse, R132, R100 ;  /* 0x00000084a864723c */ /* 0x042fe60000041864 */
[----:B------:R-:W-:Y:S01]  /*10550*/  FADD.FTZ R184, R184, R191 ;  /* 0x000000bfb8b87221 */ /* 0x000fe20000010000 */
[----:B------:R-:W-:Y:S03]  /*10560*/  FADD.FTZ R186, R186, R189 ;  /* 0x000000bdbaba7221 */ /* 0x000fe60000010000 */
[----:B------:R-:W-:Y:S01]  /*10570*/  FADD.FTZ R187, R187, R184 ;  /* 0x000000b8bbbb7221 */ /* 0x000fe20000010000 */
[C---:B------:R-:W-:Y:S01]  /*10580*/  HMMA.16816.F32.BF16 R104, R168.reuse, R134, R104 ;  /* 0x00000086a868723c */ /* 0x040fe20000041868 */
[----:B------:R-:W1:Y:S02]  /*10590*/  LDSM.16.MT88.4 R132, [R182+0x6000] ;  /* 0x00600000b684783b */ /* 0x000e640000004200 */
[----:B------:R-:W-:Y:S01]  /*105a0*/  FADD.FTZ R186, R185, R186 ;  /* 0x000000bab9ba7221 */ /* 0x000fe20000010000 */
[----:B------:R-:W-:Y:S04]  /*105b0*/  FADD.FTZ R187, R188, R187 ;  /* 0x000000bbbcbb7221 */ /* 0x000fe80000010000 */
[C---:B--2---:R-:W-:Y:S08]  /*105c0*/  HMMA.16816.F32.BF16 R108, R168.reuse, R140, R108 ;  /* 0x0000008ca86c723c */ /* 0x044ff0000004186c */
[C---:B------:R-:W-:Y:S01]  /*105d0*/  HMMA.16816.F32.BF16 R112, R168.reuse, R142, R112 ;  /* 0x0000008ea870723c */ /* 0x040fe20000041870 */
[----:B------:R-:W2:Y:S07]  /*105e0*/  LDSM.16.MT88.4 R140, [R167+0x10800] ;  /* 0x01080000a78c783b */ /* 0x000eae0000004200 */
[C---:B---3--:R-:W-:Y:S08]  /*105f0*/  HMMA.16816.F32.BF16 R116, R168.reuse, R136, R116 ;  /* 0x00000088a874723c */ /* 0x048ff00000041874 */
[C---:B------:R-:W-:Y:S01]  /*10600*/  HMMA.16816.F32.BF16 R120, R168.reuse, R138, R120 ;  /* 0x0000008aa878723c */ /* 0x040fe20000041878 */
[----:B------:R-:W3:Y:S07]  /*10610*/  LDSM.16.MT88.4 R136, [R180+0x10800] ;  /* 0x01080000b488783b */ /* 0x000eee0000004200 */
[C---:B-1----:R-:W-:Y:S03]  /*10620*/  HMMA.16816.F32.BF16 R124, R168.reuse, R132, R124 ;  /* 0x00000084a87c723c */ /* 0x042fe6000004187c */
[----:B----4-:R-:W-:Y:S01]  /*10630*/  F2FP.BF16.F32.PACK_AB R132, R194, R193 ;  /* 0x000000c1c284723e */ /* 0x010fe200000010ff */
[----:B------:R-:W-:Y:S01]  /*10640*/  FADD.FTZ R193, R193, R186 ;  /* 0x000000bac1c17221 */ /* 0x000fe20000010000 */
[----:B------:R-:W-:Y:S01]  /*10650*/  F2FP.BF16.F32.PACK_AB R133, R195, R196 ;  /* 0x000000c4c385723e */ /* 0x000fe200000010ff */
[----:B------:R-:W-:Y:S02]  /*10660*/  FADD.FTZ R196, R196, R187 ;  /* 0x000000bbc4c47221 */ /* 0x000fe40000010000 */
[----:B------:R-:W-:Y:S01]  /*10670*/  HMMA.16816.F32.BF16 R128, R168, R134, R128 ;  /* 0x00000086a880723c */ /* 0x000fe20000041880 */
[----:B------:R-:W-:Y:S02]  /*10680*/  LDSM.16.MT88.4 R168, [R181+0x4800] ;  /* 0x00480000b5a8783b */ /* 0x000fe40000004200 */
[----:B------:R-:W-:Y:S01]  /*10690*/  F2FP.BF16.F32.PACK_AB R134, R197, R198 ;  /* 0x000000c6c586723e */ /* 0x000fe200000010ff */
[----:B------:R-:W-:Y:S01]  /*106a0*/  FADD.FTZ R193, R194, R193 ;  /* 0x000000c1c2c17221 */ /* 0x000fe20000010000 */
[----:B-----5:R-:W-:Y:S01]  /*106b0*/  F2FP.BF16.F32.PACK_AB R135, R200, R199 ;  /* 0x000000c7c887723e */ /* 0x020fe200000010ff */
[----:B------:R-:W-:Y:S02]  /*106c0*/  FADD.FTZ R196, R195, R196 ;  /* 0x000000c4c3c47221 */ /* 0x000fe40000010000 */
[----:B------:R-:W-:Y:S02]  /*106d0*/  FADD.FTZ R198, R198, R193 ;  /* 0x000000c1c6c67221 */ /* 0x000fe40000010000 */
[----:B------:R-:W-:Y:S02]  /*106e0*/  FADD.FTZ R199, R199, R196 ;  /* 0x000000c4c7c77221 */ /* 0x000fe40000010000 */
[C---:B--2---:R-:W-:Y:S05]  /*106f0*/  HMMA.16816.F32.BF16 R4, R132.reuse, R140, R4 ;  /* 0x0000008c8404723c */ /* 0x044fea0000041804 */
[----:B------:R-:W-:Y:S01]  /*10700*/  FADD.FTZ R197, R197, R198 ;  /* 0x000000c6c5c57221 */ /* 0x000fe20000010000 */
[----:B------:R-:W-:Y:S02]  /*10710*/  FADD.FTZ R199, R200, R199 ;  /* 0x000000c7c8c77221 */ /* 0x000fe40000010000 */
[C---:B------:R-:W-:Y:S01]  /*10720*/  HMMA.16816.F32.BF16 R8, R132.reuse, R142, R8 ;  /* 0x0000008e8408723c */ /* 0x040fe20000041808 */
[----:B------:R-:W1:Y:S07]  /*10730*/  LDSM.16.MT88.4 R140, [R167+0x12800] ;  /* 0x01280000a78c783b */ /* 0x000e6e0000004200 */
[C---:B---3--:R-:W-:Y:S08]  /*10740*/  HMMA.16816.F32.BF16 R12, R132.reuse, R136, R12 ;  /* 0x00000088840c723c */ /* 0x048ff0000004180c */
        /* <DEDUP_REMOVED lines=16> */
[----:B------:R-:W-:Y:S07]  /*10850*/  LDSM.16.MT88.4 R152, [R182+0x1000] ;  /* 0x00100000b698783b */ /* 0x000fee0000004200 */
[C---:B------:R-:W-:Y:S03]  /*10860*/  HMMA.16816.F32.BF16 R60, R132.reuse, R156, R60 ;  /* 0x0000009c843c723c */ /* 0x040fe6000004183c */
[----:B------:R-:W-:Y:S01]  /*10870*/  FFMA.FTZ R156, R222, UR4, -R192 ;  /* 0x00000004de9c7c23 */ /* 0x000fe200080108c0 */
[----:B------:R-:W-:Y:S01]  /*10880*/  FFMA.FTZ R222, R244, UR4, -R190 ;  /* 0x00000004f4de7c23 */ /* 0x000fe200080108be */
[----:B------:R-:W-:Y:S01]  /*10890*/  FFMA.FTZ R244, R247, UR4, -R192 ;  /* 0x00000004f7f47c23 */ /* 0x000fe200080108c0 */
[----:B------:R-:W-:Y:S01]  /*108a0*/  FFMA.FTZ R190, R165, UR4, -R190 ;  /* 0x00000004a5be7c23 */ /* 0x000fe200080108be */
[----:B------:R2:W5:Y:S01]  /*108b0*/  MUFU.EX2 R201, R156 ;  /* 0x0000009c00c97308 */ /* 0x0005620000000800 */
[C---:B------:R-:W-:Y:S09]  /*108c0*/  HMMA.16816.F32.BF16 R64, R132.reuse, R158, R64 ;  /* 0x0000009e8440723c */ /* 0x040ff20000041840 */
[----:B------:R-:W5:Y:S01]  /*108d0*/  MUFU.EX2 R222, R222 ;  /* 0x000000de00de7308 */ /* 0x000f620000000800 */
[----:B------:R-:W-:Y:S09]  /*108e0*/  FFMA.FTZ R192, R210, UR4, -R192 ;  /* 0x00000004d2c07c23 */ /* 0x000ff200080108c0 */
[----:B------:R-:W5:Y:S01]  /*108f0*/  MUFU.EX2 R244, R244 ;  /* 0x000000f400f47308 */ /* 0x000f620000000800 */
[C---:B------:R-:W-:Y:S09]  /*10900*/  HMMA.16816.F32.BF16 R68, R132.reuse, R160, R68 ;  /* 0x000000a08444723c */ /* 0x040ff20000041844 */
[----:B------:R-:W-:Y:S01]  /*10910*/  MUFU.EX2 R210, R225 ;  /* 0x000000e100d27308 */ /* 0x000fe20000000800 */
[----:B--2---:R-:W-:Y:S09]  /*10920*/  LDSM.16.MT88.4 R156, [R181+0x3000] ;  /* 0x00300000b59c783b */ /* 0x004ff20000004200 */
[----:B------:R-:W2:Y:S01]  /*10930*/  MUFU.EX2 R211, R192 ;  /* 0x000000c000d37308 */ /* 0x000ea20000000800 */
[C---:B------:R-:W-:Y:S09]  /*10940*/  HMMA.16816.F32.BF16 R72, R132.reuse, R162, R72 ;  /* 0x000000a28448723c */ /* 0x040ff20000041848 */
[----:B------:R-:W-:Y:S01]  /*10950*/  MUFU.EX2 R165, R166 ;  /* 0x000000a600a57308 */ /* 0x000fe20000000800 */
[----:B------:R-:W-:Y:S09]  /*10960*/  LDSM.16.MT88.4 R160, [R180+0x15000] ;  /* 0x01500000b4a0783b */ /* 0x000ff20000004200 */
[----:B------:R-:W2:Y:S01]  /*10970*/  MUFU.EX2 R190, R190 ;  /* 0x000000be00be7308 */ /* 0x000ea20000000800 */
[C---:B---3--:R-:W-:Y:S08]  /*10980*/  HMMA.16816.F32.BF16 R76, R132.reuse, R144, R76 ;  /* 0x00000090844c723c */ /* 0x048ff0000004184c */
        /* <DEDUP_REMOVED lines=19> */
[----:B------:R-:W2:Y:S02]  /*10ac0*/  LDSM.16.MT88.4 R140, [R167+0x13000] ;  /* 0x01300000a78c783b */ /* 0x000ea40000004200 */
[----:B------:R-:W-:Y:S01]  /*10ad0*/  F2FP.BF16.F32.PACK_AB R132, R205, R202 ;  /* 0x000000cacd84723e */ /* 0x000fe200000010ff */
[----:B------:R-:W-:Y:S01]  /*10ae0*/  FADD.FTZ R202, R202, R197 ;  /* 0x000000c5caca7221 */ /* 0x000fe20000010000 */
[----:B------:R-:W-:Y:S01]  /*10af0*/  F2FP.BF16.F32.PACK_AB R133, R203, R204 ;  /* 0x000000cccb85723e */ /* 0x000fe200000010ff */
[----:B------:R-:W-:Y:S01]  /*10b00*/  FADD.FTZ R204, R204, R199 ;  /* 0x000000c7cccc7221 */ /* 0x000fe20000010000 */
[----:B-----5:R-:W-:Y:S01]  /*10b10*/  F2FP.BF16.F32.PACK_AB R134, R201, R220 ;  /* 0x000000dcc986723e */ /* 0x020fe200000010ff */
[----:B------:R-:W-:Y:S01]  /*10b20*/  FADD.FTZ R205, R205, R202 ;  /* 0x000000cacdcd7221 */ /* 0x000fe20000010000 */
[----:B------:R-:W-:Y:S01]  /*10b30*/  F2FP.BF16.F32.PACK_AB R135, R222, R207 ;  /* 0x000000cfde87723e */ /* 0x000fe200000010ff */
[----:B------:R-:W-:Y:S02]  /*10b40*/  FADD.FTZ R204, R203, R204 ;  /* 0x000000cccbcc7221 */ /* 0x000fe40000010000 */
[----:B------:R-:W-:Y:S02]  /*10b50*/  FADD.FTZ R220, R220, R205 ;  /* 0x000000cddcdc7221 */ /* 0x000fe40000010000 */
[----:B------:R-:W-:Y:S02]  /*10b60*/  FADD.FTZ R207, R207, R204 ;  /* 0x000000cccfcf7221 */ /* 0x000fe40000010000 */
[C---:B---3--:R-:W-:Y:S03]  /*10b70*/  HMMA.16816.F32.BF16 R4, R132.reuse, R144, R4 ;  /* 0x000000908404723c */ /* 0x048fe60000041804 */
[----:B------:R-:W-:Y:S01]  /*10b80*/  FADD.FTZ R220, R201, R220 ;  /* 0x000000dcc9dc7221 */ /* 0x000fe20000010000 */
[----:B------:R-:W-:Y:S04]  /*10b90*/  FADD.FTZ R207, R222, R207 ;  /* 0x000000cfdecf7221 */ /* 0x000fe80000010000 */
        /* <DEDUP_REMOVED lines=15> */
[C---:B------:R-:W-:Y:S08]  /*10c90*/  HMMA.16816.F32.BF16 R48, R132.reuse, R146, R48 ;  /* 0x000000928430723c */ /* 0x040ff00000041830 */
[C---:B------:R-:W-:Y:S08]  /*10ca0*/  HMMA.16816.F32.BF16 R52, R132.reuse, R156, R52 ;  /* 0x0000009c8434723c */ /* 0x040ff00000041834 */
[C---:B------:R-:W-:Y:S01]  /*10cb0*/  HMMA.16816.F32.BF16 R56, R132.reuse, R158, R56 ;  /* 0x0000009e8438723c */ /* 0x040fe20000041838 */
[----:B------:R-:W-:Y:S07]  /*10cc0*/  LDSM.16.MT88.4 R156, [R167+0x11800] ;  /* 0x01180000a79c783b */ /* 0x000fee0000004200 */
[C---:B----4-:R-:W-:Y:S08]  /*10cd0*/  HMMA.16816.F32.BF16 R60, R132.reuse, R148, R60 ;  /* 0x00000094843c723c */ /* 0x050ff0000004183c */
[C---:B------:R-:W-:Y:S01]  /*10ce0*/  HMMA.16816.F32.BF16 R64, R132.reuse, R150, R64 ;  /* 0x000000968440723c */ /* 0x040fe20000041840 */
[----:B------:R-:W-:Y:S07]  /*10cf0*/  LDSM.16.MT88.4 R148, [R180+0x11800] ;  /* 0x01180000b494783b */ /* 0x000fee0000004200 */
[C---:B-1----:R-:W-:Y:S08]  /*10d00*/  HMMA.16816.F32.BF16 R68, R132.reuse, R136, R68 ;  /* 0x000000888444723c */ /* 0x042ff00000041844 */
[C---:B------:R-:W-:Y:S01]  /*10d10*/  HMMA.16816.F32.BF16 R72, R132.reuse, R138, R72 ;  /* 0x0000008a8448723c */ /* 0x040fe20000041848 */
[----:B------:R-:W1:Y:S07]  /*10d20*/  LDSM.16.MT88.4 R136, [R182+0x7000] ;  /* 0x00700000b688783b */ /* 0x000e6e0000004200 */
[C---:B------:R-:W-:Y:S08]  /*10d30*/  HMMA.16816.F32.BF16 R76, R132.reuse, R160, R76 ;  /* 0x000000a0844c723c */ /* 0x040ff0000004184c */
[C---:B------:R-:W-:Y:S08]  /*10d40*/  HMMA.16816.F32.BF16 R80, R132.reuse, R162, R80 ;  /* 0x000000a28450723c */ /* 0x040ff00000041850 */
[C---:B------:R-:W-:Y:S03]  /*10d50*/  HMMA.16816.F32.BF16 R84, R132.reuse, R168, R84 ;  /* 0x000000a88454723c */ /* 0x040fe60000041854 */
[----:B------:R-:W-:Y:S01]  /*10d60*/  F2FP.BF16.F32.PACK_AB R168, R244, R221 ;  /* 0x000000ddf4a8723e */ /* 0x000fe200000010ff */
[----:B------:R-:W-:Y:S01]  /*10d70*/  FADD.FTZ R221, R221, R220 ;  /* 0x000000dcdddd7221 */ /* 0x000fe20000010000 */
[----:B------:R-:W-:Y:S01]  /*10d80*/  F2FP.BF16.F32.PACK_AB R169, R209, R246 ;  /* 0x000000f6d1a9723e */ /* 0x000fe200000010ff */
        /* <DEDUP_REMOVED lines=16> */
[C---:B-----5:R-:W-:Y:S08]  /*10e90*/  HMMA.16816.F32.BF16 R108, R132.reuse, R152, R108 ;  /* 0x00000098846c723c */ /* 0x060ff0000004186c */
[C---:B------:R-:W-:Y:S08]  /*10ea0*/  HMMA.16816.F32.BF16 R112, R132.reuse, R154, R112 ;  /* 0x0000009a8470723c */ /* 0x040ff00000041870 */
[C---:B--2---:R-:W-:Y:S08]  /*10eb0*/  HMMA.16816.F32.BF16 R116, R132.reuse, R140, R116 ;  /* 0x0000008c8474723c */ /* 0x044ff00000041874 */
[C---:B------:R-:W-:Y:S01]  /*10ec0*/  HMMA.16816.F32.BF16 R120, R132.reuse, R142, R120 ;  /* 0x0000008e8478723c */ /* 0x040fe20000041878 */
[----:B------:R-:W2:Y:S07]  /*10ed0*/  LDSM.16.MT88.4 R140, [R181+0x1800] ;  /* 0x00180000b58c783b */ /* 0x000eae0000004200 */
[C---:B-1----:R-:W-:Y:S08]  /*10ee0*/  HMMA.16816.F32.BF16 R124, R132.reuse, R136, R124 ;  /* 0x00000088847c723c */ /* 0x042ff0000004187c */
[----:B------:R-:W-:Y:S08]  /*10ef0*/  HMMA.16816.F32.BF16 R128, R132, R138, R128 ;  /* 0x0000008a8480723c */ /* 0x000ff00000041880 */
[C---:B------:R-:W-:Y:S01]  /*10f00*/  HMMA.16816.F32.BF16 R160, R168.reuse, R156, R4 ;  /* 0x0000009ca8a0723c */ /* 0x040fe20000041804 */
[----:B------:R-:W1:Y:S07]  /*10f10*/  LDSM.16.MT88.4 R4, [R167+0x13800] ;  /* 0x01380000a704783b */ /* 0x000e6e0000004200 */
[C---:B------:R-:W-:Y:S01]  /*10f20*/  HMMA.16816.F32.BF16 R156, R168.reuse, R158, R8 ;  /* 0x0000009ea89c723c */ /* 0x040fe20000041808 */
[----:B------:R-:W3:Y:S07]  /*10f30*/  LDSM.16.MT88.4 R8, [R180+0x13800] ;  /* 0x01380000b408783b */ /* 0x000eee0000004200 */
[C---:B------:R-:W-:Y:S01]  /*10f40*/  HMMA.16816.F32.BF16 R152, R168.reuse, R148, R12 ;  /* 0x00000094a898723c */ /* 0x040fe2000004180c */
[----:B------:R-:W4:Y:S07]  /*10f50*/  LDSM.16.MT88.4 R12, [R181+0x3800] ;  /* 0x00380000b50c783b */ /* 0x000f2e0000004200 */
[C---:B------:R-:W-:Y:S01]  /*10f60*/  HMMA.16816.F32.BF16 R148, R168.reuse, R150, R16 ;  /* 0x00000096a894723c */ /* 0x040fe20000041810 */
[----:B------:R-:W5:Y:S07]  /*10f70*/  LDSM.16.MT88.4 R16, [R182+0x3800] ;  /* 0x00380000b610783b */ /* 0x000f6e0000004200 */
[C---:B--2---:R-:W-:Y:S01]  /*10f80*/  HMMA.16816.F32.BF16 R144, R168.reuse, R140, R20 ;  /* 0x0000008ca890723c */ /* 0x044fe20000041814 */
[----:B------:R-:W2:Y:S07]  /*10f90*/  LDSM.16.MT88.4 R20, [R180+0x15800] ;  /* 0x01580000b414783b */ /* 0x000eae0000004200 */
[C---:B------:R-:W-:Y:S01]  /*10fa0*/  HMMA.16816.F32.BF16 R140, R168.reuse, R142, R24 ;  /* 0x0000008ea88c723c */ /* 0x040fe20000041818 */
[----:B------:R-:W2:Y:S07]  /*10fb0*/  LDSM.16.MT88.4 R24, [R181+0x5800] ;  /* 0x00580000b518783b */ /* 0x000eae0000004200 */
[C---:B------:R-:W-:Y:S01]  /*10fc0*/  HMMA.16816.F32.BF16 R136, R168.reuse, R172, R28 ;  /* 0x000000aca888723c */ /* 0x040fe2000004181c */
[----:B------:R-:W2:Y:S07]  /*10fd0*/  LDSM.16.MT88.4 R28, [R182+0x5800] ;  /* 0x00580000b61c783b */ /* 0x000eae0000004200 */
        /* <DEDUP_REMOVED lines=11> */
[C---:B-----5:R-:W-:Y:S08]  /*11090*/  HMMA.16816.F32.BF16 R60, R168.reuse, R16, R60 ;  /* 0x00000010a83c723c */ /* 0x060ff0000004183c */
[C---:B------:R-:W-:Y:S08]  /*110a0*/  HMMA.16816.F32.BF16 R64, R168.reuse, R18, R64 ;  /* 0x00000012a840723c */ /* 0x040ff00000041840 */
[C---:B------:R-:W-:Y:S08]  /*110b0*/  HMMA.16816.F32.BF16 R68, R168.reuse, R176, R68 ;  /* 0x000000b0a844723c */ /* 0x040ff00000041844 */
[C---:B------:R-:W-:Y:S08]  /*110c0*/  HMMA.16816.F32.BF16 R72, R168.reuse, R178, R72 ;  /* 0x000000b2a848723c */ /* 0x040ff00000041848 */
[C---:B--2---:R-:W-:Y:S08]  /*110d0*/  HMMA.16816.F32.BF16 R76, R168.reuse, R20, R76 ;  /* 0x00000014a84c723c */ /* 0x044ff0000004184c */
        /* <DEDUP_REMOVED lines=15> */
.L_x_311:
        /* <DEDUP_REMOVED lines=13> */
[----:B----4-:R-:W-:Y:S01]  /*112a0*/  UISETP.NE.AND UP1, UPT, UR4, URZ, UPT ;  /* 0x000000ff0400728c */ /* 0x010fe2000bf25270 */
[----:B------:R-:W1:Y:S01]  /*112b0*/  S2UR UR4, SR_CTAID.X ;  /* 0x00000000000479c3 */ /* 0x000e620000002500 */
[----:B------:R-:W4:Y:S01]  /*112c0*/  LDCU UR13, c[0x0][0x434] ;  /* 0x00008680ff0d77ac */ /* 0x000f220008000800 */
[----:B---3--:R-:W-:Y:S01]  /*112d0*/  FADD.FTZ R8, R8, R245 ;  /* 0x000000f508087221 */ /* 0x008fe20000010000 */
[----:B------:R-:W3:Y:S01]  /*112e0*/  SHFL.BFLY PT, R0, R7, 0x1, 0x1f ;  /* 0x0c201f0007007f89 */ /* 0x000ee200000e0000 */
[----:B--2---:R-:W-:-:S03]  /*112f0*/  @!UP3 UIMAD.WIDE.U32 UR16, UR11, UR6, URZ ;  /* 0x000000060b10b2a5 */ /* 0x004fc6000f8e00ff */
[----:B------:R-:W2:Y:S01]  /*11300*/  SHFL.BFLY PT, R5, R8, 0x1, 0x1f ;  /* 0x0c201f0008057f89 */ /* 0x000ea200000e0000 */
[----:B------:R-:W-:Y:S01]  /*11310*/  @!UP3 UIMAD UR12, UR11, UR7, UR17 ;  /* 0x000000070b0cb2a4 */ /* 0x000fe2000f8e0211 */
[----:B------:R-:W4:Y:S01]  /*11320*/  @UP3 LDCU.64 UR6, c[0x0][0x408] ;  /* 0x00008100ff0637ac */ /* 0x000f220008000a00 */
[----:B------:R-:W1:Y:S01]  /*11330*/  @UP1 LDCU UR8, c[0x0][0x430] ;  /* 0x00008600ff0817ac */ /* 0x000e620008000800 */
[----:B-----5:R-:W-:Y:S01]  /*11340*/  UISETP.NE.AND UP0, UPT, UR10, URZ, !UP1 ;  /* 0x000000ff0a00728c */ /* 0x020fe2000cf05270 */
[----:B------:R-:W1:Y:S01]  /*11350*/  @UP1 LDCU UR15, c[0x0][0x430] ;  /* 0x00008600ff0f17ac */ /* 0x000e620008000800 */
[----:B---3--:R-:W-:Y:S01]  /*11360*/  FADD.FTZ R0, R7, R0 ;  /* 0x0000000007007221 */ /* 0x008fe20000010000 */
[----:B----4-:R-:W-:Y:S01]  /*11370*/  @UP3 UIMAD.WIDE.U32 UR20, UR19, UR6, URZ ;  /* 0x00000006131432a5 */ /* 0x010fe2000f8e00ff */
[----:B--2---:R-:W-:Y:S02]  /*11380*/  FADD.FTZ R2, R8, R5 ;  /* 0x0000000508027221 */ /* 0x004fe40000010000 */
[----:B------:R-:W2:Y:S01]  /*11390*/  MUFU.RCP R4, R0 ;  /* 0x0000000000047308 */ /* 0x000ea20000001000 */
[----:B------:R-:W-:Y:S01]  /*113a0*/  SHF.L.U32 R5, R216, 0x4, RZ ;  /* 0x00000004d8057819 */ /* 0x000fe200000006ff */
[----:B------:R-:W3:Y:S01]  /*113b0*/  S2UR UR6, SR_CTAID.Z ;  /* 0x00000000000679c3 */ /* 0x000ee20000002700 */
[----:B------:R-:W-:Y:S01]  /*113c0*/  FSETP.NE.FTZ.AND P3, PT, R0, RZ, PT ;  /* 0x000000ff0000720b */ /* 0x000fe20003f75000 */
[----:B------:R-:W-:Y:S01]  /*113d0*/  @UP3 UIMAD UR12, UR19, UR7, UR21 ;  /* 0x00000007130c32a4 */ /* 0x000fe2000f8e0215 */
[----:B------:R-:W-:Y:S01]  /*113e0*/  LOP3.LUT R5, R5, 0x1c0, RZ, 0xc0, !PT ;  /* 0x000001c005057812 */ /* 0x000fe200078ec0ff */
[----:B------:R-:W-:Y:S01]  /*113f0*/  @!UP2 UIMAD UR19, UR11, UR9, URZ ;  /* 0x000000090b13a2a4 */ /* 0x000fe2000f8e02ff */
[----:B------:R-:W-:Y:S01]  /*11400*/  FSETP.NE.FTZ.AND P4, PT, R2, RZ, PT ;  /* 0x000000ff0200720b */ /* 0x000fe20003f95000 */
[----:B------:R-:W4:Y:S01]  /*11410*/  MUFU.RCP R6, R2 ;  /* 0x0000000200067308 */ /* 0x000f220000001000 */
[----:B------:R-:W-:Y:S01]  /*11420*/  LOP3.LUT R5, R5, 0x38, R206, 0xf8, !PT ;  /* 0x0000003805057812 */ /* 0x000fe200078ef8ce */
[----:B------:R-:W-:Y:S01]  /*11430*/  @UP1 UMOV UR7, 0x1 ;  /* 0x0000000100071882 */ /* 0x000fe20000000000 */
[----:B-1----:R-:W-:-:S02]  /*11440*/  @UP1 UIMAD UR13, UR8, UR9, URZ ;  /* 0x00000009080d12a4 */ /* 0x002fc4000f8e02ff */
[----:B------:R-:W-:Y:S01]  /*11450*/  LOP3.LUT R5, R5, R208, R217, 0xfe, !PT ;  /* 0x000000d005057212 */ /* 0x000fe200078efed9 */
[----:B------:R-:W-:-:S03]  /*11460*/  @UP3 UMOV UR16, UR20 ;  /* 0x0000001400103c82 */ /* 0x000fc60008000000 */
[----:B------:R-:W-:Y:S02]  /*11470*/  LEA R5, R5, UR5, 0x1 ;  /* 0x0000000505057c11 */ /* 0x000fe4000f8e08ff */
[----:B--2---:R-:W-:Y:S02]  /*11480*/  FSEL R4, R4, 1, P3 ;  /* 0x3f80000004047808 */ /* 0x004fe40001800000 */
[C---:B------:R-:W-:Y:S02]  /*11490*/  IADD3 R11, PT, PT, R5.reuse, 0x40, RZ ;  /* 0x00000040050b7810 */ /* 0x040fe40007ffe0ff */
[----:B------:R-:W-:Y:S01]  /*114a0*/  @P1 IADD3 R11, PT, PT, R5, -0x40, RZ ;  /* 0xffffffc0050b1810 */ /* 0x000fe20007ffe0ff */
[C---:B------:R-:W-:Y:S01]  /*114b0*/  FMUL.FTZ R162, R4.reuse, R162 ;  /* 0x000000a204a27220 */ /* 0x040fe20000410000 */
[----:B------:R-:W-:Y:S01]  /*114c0*/  FMUL.FTZ R163, R4, R163 ;  /* 0x000000a304a37220 */ /* 0x000fe20000410000 */
        /* <DEDUP_REMOVED lines=128> */
[----:B------:R-:W-:-:S02]  /*11cd0*/  MOV R6, 0x10 ;  /* 0x0000001000067802 */ /* 0x000fc40000000f00 */
[----:B------:R-:W-:Y:S02]  /*11ce0*/  SEL R4, R4, 0xffffffe0, !P2 ;  /* 0xffffffe004047807 */ /* 0x000fe40005000000 */
[----:B------:R-:W-:Y:S02]  /*11cf0*/  SEL R6, R6, 0xfffffff0, !P0 ;  /* 0xfffffff006067807 */ /* 0x000fe40004000000 */
[----:B------:R-:W-:Y:S02]  /*11d00*/  IADD3 R9, PT, PT, R5, R4, RZ ;  /* 0x0000000405097210 */ /* 0x000fe40007ffe0ff */
[----:B------:R-:W-:Y:S02]  /*11d10*/  F2FP.BF16.F32.PACK_AB R160, R161, R160 ;  /* 0x000000a0a1a0723e */ /* 0x000fe400000010ff */
[----:B------:R-:W-:Y:S02]  /*11d20*/  F2FP.BF16.F32.PACK_AB R162, R163, R162 ;  /* 0x000000a2a3a2723e */ /* 0x000fe400000010ff */
[----:B------:R-:W-:Y:S01]  /*11d30*/  F2FP.BF16.F32.PACK_AB R156, R157, R156 ;  /* 0x0000009c9d9c723e */ /* 0x000fe200000010ff */
[----:B------:R-:W-:Y:S01]  /*11d40*/  STS [R5], R160 ;  /* 0x000000a005007388 */ /* 0x000fe20000000800 */
[----:B------:R-:W-:-:S02]  /*11d50*/  F2FP.BF16.F32.PACK_AB R158, R159, R158 ;  /* 0x0000009e9f9e723e */ /* 0x000fc400000010ff */
[----:B------:R-:W-:Y:S01]  /*11d60*/  IADD3 R7, PT, PT, R5, R6, RZ ;  /* 0x0000000605077210 */ /* 0x000fe20007ffe0ff */
[----:B------:R-:W-:Y:S01]  /*11d70*/  STS [R5+0x400], R162 ;  /* 0x000400a205007388 */ /* 0x000fe20000000800 */
[----:B------:R-:W-:Y:S02]  /*11d80*/  F2FP.BF16.F32.PACK_AB R152, R153, R152 ;  /* 0x000000989998723e */ /* 0x000fe400000010ff */
[----:B------:R-:W-:Y:S01]  /*11d90*/  F2FP.BF16.F32.PACK_AB R154, R155, R154 ;  /* 0x0000009a9b9a723e */ /* 0x000fe200000010ff */
[----:B------:R-:W-:Y:S01]  /*11da0*/  STS [R7], R156 ;  /* 0x0000009c07007388 */ /* 0x000fe20000000800 */
[----:B------:R-:W-:Y:S02]  /*11db0*/  F2FP.BF16.F32.PACK_AB R148, R149, R148 ;  /* 0x000000949594723e */ /* 0x000fe400000010ff */
[----:B------:R-:W-:Y:S01]  /*11dc0*/  F2FP.BF16.F32.PACK_AB R150, R151, R150 ;  /* 0x000000969796723e */ /* 0x000fe200000010ff */
[----:B------:R-:W-:Y:S01]  /*11dd0*/  STS [R7+0x400], R158 ;  /* 0x0004009e07007388 */ /* 0x000fe20000000800 */
[----:B------:R-:W-:-:S02]  /*11de0*/  IADD3 R13, PT, PT, R6, R9, RZ ;  /* 0x00000009060d7210 */ /* 0x000fc40007ffe0ff */
[-C--:B------:R-:W-:Y:S01]  /*11df0*/  IADD3 R15, PT, PT, R4, R11.reuse, RZ ;  /* 0x0000000b040f7210 */ /* 0x080fe20007ffe0ff */
[----:B------:R-:W-:Y:S01]  /*11e00*/  STS [R9], R152 ;  /* 0x0000009809007388 */ /* 0x000fe20000000800 */
[----:B------:R-:W-:Y:S02]  /*11e10*/  F2FP.BF16.F32.PACK_AB R144, R145, R144 ;  /* 0x000000909190723e */ /* 0x000fe400000010ff */
[----:B------:R-:W-:Y:S01]  /*11e20*/  F2FP.BF16.F32.PACK_AB R146, R147, R146 ;  /* 0x000000929392723e */ /* 0x000fe200000010ff */
[----:B------:R-:W-:Y:S01]  /*11e30*/  STS [R9+0x400], R154 ;  /* 0x0004009a09007388 */ /* 0x000fe20000000800 */
[----:B------:R-:W-:Y:S02]  /*11e40*/  F2FP.BF16.F32.PACK_AB R140, R141, R140 ;  /* 0x0000008c8d8c723e */ /* 0x000fe400000010ff */
[----:B------:R-:W-:Y:S01]  /*11e50*/  F2FP.BF16.F32.PACK_AB R142, R143, R142 ;  /* 0x0000008e8f8e723e */ /* 0x000fe200000010ff */
[----:B------:R-:W-:Y:S01]  /*11e60*/  STS [R13], R148 ;  /* 0x000000940d007388 */ /* 0x000fe20000000800 */
[----:B------:R-:W-:-:S02]  /*11e70*/  IADD3 R17, PT, PT, R6, R11, RZ ;  /* 0x0000000b06117210 */ /* 0x000fc40007ffe0ff */
[----:B------:R-:W-:Y:S01]  /*11e80*/  F2FP.BF16.F32.PACK_AB R136, R137, R136 ;  /* 0x000000888988723e */ /* 0x000fe200000010ff */
[----:B------:R-:W-:Y:S01]  /*11e90*/  STS [R13+0x400], R150 ;  /* 0x000400960d007388 */ /* 0x000fe20000000800 */
[----:B------:R-:W-:Y:S02]  /*11ea0*/  F2FP.BF16.F32.PACK_AB R138, R139, R138 ;  /* 0x0000008a8b8a723e */ /* 0x000fe400000010ff */
[----:B------:R-:W-:Y:S01]  /*11eb0*/  F2FP.BF16.F32.PACK_AB R132, R133, R132 ;  /* 0x000000848584723e */ /* 0x000fe200000010ff */
[----:B------:R-:W-:Y:S01]  /*11ec0*/  STS [R11], R144 ;  /* 0x000000900b007388 */ /* 0x000fe20000000800 */
[----:B------:R-:W-:Y:S02]  /*11ed0*/  F2FP.BF16.F32.PACK_AB R134, R135, R134 ;  /* 0x000000868786723e */ /* 0x000fe400000010ff */
[----:B------:R-:W-:Y:S01]  /*11ee0*/  IADD3 R19, PT, PT, R6, R15, RZ ;  /* 0x0000000f06137210 */ /* 0x000fe20007ffe0ff */
[----:B------:R-:W-:Y:S01]  /*11ef0*/  STS [R11+0x400], R146 ;  /* 0x000400920b007388 */ /* 0x000fe20000000800 */
[----:B------:R-:W-:-:S02]  /*11f00*/  F2FP.BF16.F32.PACK_AB R36, R37, R36 ;  /* 0x000000242524723e */ /* 0x000fc400000010ff */
[----:B------:R-:W-:Y:S01]  /*11f10*/  F2FP.BF16.F32.PACK_AB R38, R39, R38 ;  /* 0x000000262726723e */ /* 0x000fe200000010ff */
[----:B------:R-:W-:Y:S01]  /*11f20*/  STS [R17], R140 ;  /* 0x0000008c11007388 */ /* 0x000fe20000000800 */
[----:B------:R-:W-:Y:S02]  /*11f30*/  F2FP.BF16.F32.PACK_AB R40, R41, R40 ;  /* 0x000000282928723e */ /* 0x000fe400000010ff */
[----:B------:R-:W-:Y:S01]  /*11f40*/  F2FP.BF16.F32.PACK_AB R42, R43, R42 ;  /* 0x0000002a2b2a723e */ /* 0x000fe200000010ff */
[----:B------:R-:W-:Y:S01]  /*11f50*/  STS [R17+0x400], R142 ;  /* 0x0004008e11007388 */ /* 0x000fe20000000800 */
[----:B------:R-:W-:Y:S02]  /*11f60*/  F2FP.BF16.F32.PACK_AB R44, R45, R44 ;  /* 0x0000002c2d2c723e */ /* 0x000fe400000010ff */
[----:B------:R-:W-:Y:S01]  /*11f70*/  F2FP.BF16.F32.PACK_AB R46, R47, R46 ;  /* 0x0000002e2f2e723e */ /* 0x000fe200000010ff */
[----:B------:R-:W-:Y:S01]  /*11f80*/  STS [R15], R136 ;  /* 0x000000880f007388 */ /* 0x000fe20000000800 */
[----:B------:R-:W-:-:S02]  /*11f90*/  F2FP.BF16.F32.PACK_AB R48, R49, R48 ;  /* 0x000000303130723e */ /* 0x000fc400000010ff */
[----:B------:R-:W-:Y:S01]  /*11fa0*/  F2FP.BF16.F32.PACK_AB R50, R51, R50 ;  /* 0x000000323332723e */ /* 0x000fe200000010ff */
[----:B------:R-:W-:Y:S01]  /*11fb0*/  STS [R15+0x400], R138 ;  /* 0x0004008a0f007388 */ /* 0x000fe20000000800 */
[----:B------:R-:W-:Y:S02]  /*11fc0*/  F2FP.BF16.F32.PACK_AB R52, R53, R52 ;  /* 0x000000343534723e */ /* 0x000fe400000010ff */
[----:B------:R-:W-:Y:S01]  /*11fd0*/  F2FP.BF16.F32.PACK_AB R54, R55, R54 ;  /* 0x000000363736723e */ /* 0x000fe200000010ff */
[----:B------:R-:W-:Y:S01]  /*11fe0*/  STS [R19], R132 ;  /* 0x0000008413007388 */ /* 0x000fe20000000800 */
        /* <DEDUP_REMOVED lines=89> */
[----:B------:R2:W-:Y:S04]  /*12580*/  STS [R15+0x6400], R126 ;  /* 0x0064007e0f007388 */ /* 0x0005e80000000800 */
[----:B------:R2:W-:Y:S04]  /*12590*/  STS [R19+0x6000], R128 ;  /* 0x0060008013007388 */ /* 0x0005e80000000800 */
[----:B------:R2:W-:Y:S01]  /*125a0*/  STS [R19+0x6400], R130 ;  /* 0x0064008213007388 */ /* 0x0005e20000000800 */
[----:B---3--:R-:W-:Y:S05]  /*125b0*/  BRA.U UP1, `(.L_x_315) ;  /* 0x0000000101207547 */ /* 0x008fea000b800000 */
[----:B------:R-:W-:Y:S01]  /*125c0*/  UISETP.NE.AND UP1, UPT, UR10, URZ, UPT ;  /* 0x000000ff0a00728c */ /* 0x000fe2000bf25270 */
[----:B------:R-:W1:Y:S10]  /*125d0*/  LDCU UR8, c[0x0][0x3e0] ;  /* 0x00007c00ff0877ac */ /* 0x000e740008000800 */
[----:B------:R-:W1:Y:S01]  /*125e0*/  @UP1 LDCU UR7, c[0x0][0x454] ;  /* 0x00008a80ff0717ac */ /* 0x000e620008000800 */
[----:B------:R-:W-:Y:S01]  /*125f0*/  @UP1 UMOV UR15, 0x1 ;  /* 0x00000001000f1882 */ /* 0x000fe20000000000 */
[----:B------:R-:W3:Y:S01]  /*12600*/  @UP1 LDCU UR13, c[0x0][0x454] ;  /* 0x00008a80ff0d17ac */ /* 0x000ee20008000800 */
[----:B------:R-:W-:Y:S01]  /*12610*/  @!UP1 UMOV UR15, 0x1 ;  /* 0x00000001000f9882 */ /* 0x000fe20000000000 */
[----:B-1----:R-:W-:-:S02]  /*12620*/  @UP1 UIMAD UR7, UR7, UR8, URZ ;  /* 0x00000008070712a4 */ /* 0x002fc4000f8e02ff */
[----:B---3--:R-:W-:-:S12]  /*12630*/  @!UP1 UIMAD UR7, UR9, UR8, URZ ;  /* 0x00000008090792a4 */ /* 0x008fd8000f8e02ff */
.L_x_315:
[----:B------:R-:W-:Y:S01]  /*12640*/  BAR.SYNC.DEFER_BLOCKING 0x0 ;  /* 0x0000000000007b1d */ /* 0x000fe20000010000 */
[----:B------:R-:W-:Y:S01]  /*12650*/  UIMAD UR13, UR6, UR13, URZ ;  /* 0x0000000d060d72a4 */ /* 0x000fe2000f8e02ff */
[----:B------:R-:W-:Y:S01]  /*12660*/  LOP3.LUT P0, RZ, R216, 0x3, RZ, 0xc0, !PT ;  /* 0x00000003d8ff7812 */ /* 0x000fe2000780c0ff */
[----:B------:R-:W-:Y:S01]  /*12670*/  UIMAD UR9, UR4, UR15, URZ ;  /* 0x0000000f040972a4 */ /* 0x000fe2000f8e02ff */
[----:B------:R-:W-:Y:S01]  /*12680*/  LOP3.LUT R219, R219, 0x30, RZ, 0xc0, !PT ;  /* 0x00000030dbdb7812 */ /* 0x000fe200078ec0ff */
[----:B------:R-:W-:-:S03]  /*12690*/  USEL UR19, UR19, URZ, UP0 ;  /* 0x000000ff13137287 */ /* 0x000fc60008000000 */
[----:B--2---:R-:W1:Y:S01]  /*126a0*/  @P4 LDC R11, c[0x0][0x458] ;  /* 0x00011600ff0b4b82 */ /* 0x004e620000000800 */
        /* <DEDUP_REMOVED lines=14> */
[----:B------:R1:W3:Y:S01]  /*12790*/  LDS.128 R4, [R8+0x1800] ;  /* 0x0018000008047984 */ /* 0x0002e20000000c00 */
[----:B--2---:R-:W-:-:S02]  /*127a0*/  @P4 FMUL.FTZ R15, R2, 0.69314718246459960938 ;  /* 0x3f317218020f4820 */ /* 0x004fc40000410000 */
[----:B------:R-:W-:Y:S02]  /*127b0*/  UIADD3.X UR5, UPT, UPT, UR7, UR5, UR8, UP1, UP0 ;  /* 0x0000000507057290 */ /* 0x000fe40008fe0408 */
[----:B-1----:R-:W-:Y:S01]  /*127c0*/  @P4 FFMA.FTZ R13, R164, R11, R15 ;  /* 0x0000000ba40d4223 */ /* 0x002fe2000001000f */
[----:B-----5:R-:W-:Y:S01]  /*127d0*/  @P3 FMUL.FTZ R2, R0, 0.69314718246459960938 ;  /* 0x3f31721800023820 */ /* 0x020fe20000410000 */
[----:B------:R-:W-:-:S03]  /*127e0*/  LOP3.LUT R0, R219, 0x7, R14, 0xf8, !PT ;  /* 0x00000007db007812 */ /* 0x000fc600078ef80e */
        /* <DEDUP_REMOVED lines=19> */
.L_x_317:
[----:B------:R-:W-:Y:S05]  /*12920*/  BSYNC.RECONVERGENT B0 ;  /* 0x0000000000007941 */ /* 0x000fea0003800200 */
.L_x_316:
[----:B------:R-:W2:Y:S01]  /*12930*/  LDCU.64 UR4, c[0x0][0x410] ;  /* 0x00008200ff0477ac */ /* 0x000ea20008000a00 */
[----:B------:R-:W-:Y:S01]  /*12940*/  SHF.R.U32.HI R216, RZ, 0x3, R216 ;  /* 0x00000003ffd87819 */ /* 0x000fe200000116d8 */
[----:B------:R3:W4:Y:S01]  /*12950*/  LDS.128 R24, [R8] ;  /* 0x0000000008187984 */ /* 0x0007220000000c00 */
[----:B-1----:R-:W-:Y:S01]  /*12960*/  IADD3 R12, P0, PT, R215, UR16, RZ ;  /* 0x00000010d70c7c10 */ /* 0x002fe2000ff1e0ff */
[----:B------:R-:W-:Y:S01]  /*12970*/  IMAD.MOV.U32 R217, RZ, RZ, RZ ;  /* 0x000000ffffd97224 */ /* 0x000fe200078e00ff */
[C---:B------:R-:W-:Y:S01]  /*12980*/  ISETP.GE.AND P3, PT, R216.reuse, UR14, PT ;  /* 0x0000000ed8007c0c */ /* 0x040fe2000bf66270 */
[C---:B------:R-:W-:Y:S01]  /*12990*/  VIADD R11, R216.reuse, 0x10 ;  /* 0x00000010d80b7836 */ /* 0x040fe20000000000 */
[----:B------:R-:W-:Y:S01]  /*129a0*/  IADD3.X R13, PT, PT, RZ, UR12, RZ, P0, !PT ;  /* 0x0000000cff0d7c10 */ /* 0x000fe200087fe4ff */
[----:B------:R3:W1:Y:S01]  /*129b0*/  LDS.128 R20, [R8+0x2000] ;  /* 0x0020000008147984 */ /* 0x0006620000000c00 */
[----:B------:R-:W-:Y:S01]  /*129c0*/  IMAD.WIDE.U32 R2, R9, 0x40, R216 ;  /* 0x0000004009027825 */ /* 0x000fe200078e00d8 */
[C---:B------:R-:W-:Y:S01]  /*129d0*/  IADD3 R9, PT, PT, R216.reuse, 0x20, RZ ;  /* 0x00000020d8097810 */ /* 0x040fe20007ffe0ff */
[----:B------:R-:W-:Y:S01]  /*129e0*/  BSSY.RECONVERGENT B0, `(.L_x_318) ;  /* 0x000001e000007945 */ /* 0x000fe20003800200 */
[----:B------:R-:W-:Y:S01]  /*129f0*/  ISETP.GE.AND P2, PT, R11, UR14, PT ;  /* 0x0000000e0b007c0c */ /* 0x000fe2000bf46270 */
[----:B------:R3:W1:Y:S01]  /*12a00*/  LDS.128 R16, [R8+0x4000] ;  /* 0x0040000008107984 */ /* 0x0006620000000c00 */
[----:B------:R-:W-:Y:S01]  /*12a10*/  VIADD R0, R216, 0x30 ;  /* 0x00000030d8007836 */ /* 0x000fe20000000000 */
        /* <DEDUP_REMOVED lines=24> */
[----:B------:R3:W-:Y:S04]  /*12ba0*/  @!P4 STG.E.128 desc[UR28][R32.64+0x100], R16 ;  /* 0x000100102000c986 */ /* 0x0007e8000c101d1c */
[----:B--2---:R3:W-:Y:S02]  /*12bb0*/  @!P3 STG.E.128 desc[UR28][R32.64+0x180], R12 ;  /* 0x0001800c2000b986 */ /* 0x0047e4000c101d1c */
.L_x_319:
[----:B------:R-:W-:Y:S05]  /*12bc0*/  BSYNC.RECONVERGENT B0 ;  /* 0x0000000000007941 */ /* 0x000fea0003800200 */
.L_x_318:
[----:B---34-:R3:W4:Y:S01]  /*12bd0*/  LDS.128 R24, [R8+0x800] ;  /* 0x0008000008187984 */ /* 0x0187220000000c00 */
[----:B------:R-:W-:Y:S03]  /*12be0*/  BSSY.RECONVERGENT B0, `(.L_x_320) ;  /* 0x000001a000007945 */ /* 0x000fe60003800200 */
[----:B-1----:R3:W1:Y:S04]  /*12bf0*/  LDS.128 R20, [R8+0x2800] ;  /* 0x0028000008147984 */ /* 0x0026680000000c00 */
[----:B------:R3:W1:Y:S04]  /*12c00*/  LDS.128 R16, [R8+0x4800] ;  /* 0x0048000008107984 */ /* 0x0006680000000c00 */
[----:B--2---:R3:W2:Y:S01]  /*12c10*/  LDS.128 R12, [R8+0x6800] ;  /* 0x00680000080c7984 */ /* 0x0046a20000000c00 */
        /* <DEDUP_REMOVED lines=20> */
[----:B------:R3:W-:Y:S04]  /*12d60*/  @!P3 STG.E.128 desc[UR28][R32.64+0x100], R16 ;  /* 0x000100102000b986 */ /* 0x0007e8000c101d1c */
[----:B--2---:R3:W-:Y:S02]  /*12d70*/  @!P2 STG.E.128 desc[UR28][R32.64+0x180], R12 ;  /* 0x0001800c2000a986 */ /* 0x0047e4000c101d1c */
.L_x_321:
[----:B------:R-:W-:Y:S05]  /*12d80*/  BSYNC.RECONVERGENT B0 ;  /* 0x0000000000007941 */ /* 0x000fea0003800200 */
.L_x_320:
        /* <DEDUP_REMOVED lines=27> */
.L_x_323:
[----:B------:R-:W-:Y:S05]  /*12f40*/  BSYNC.RECONVERGENT B0 ;  /* 0x0000000000007941 */ /* 0x000fea0003800200 */
.L_x_322:
[----:B-1-3--:R1:W3:Y:S04]  /*12f50*/  LDS.128 R16, [R8+0x3800] ;  /* 0x0038000008107984 */ /* 0x00a2e80000000c00 */
[----:B--2---:R1:W2:Y:S01]  /*12f60*/  LDS.128 R12, [R8+0x5800] ;  /* 0x00580000080c7984 */ /* 0x0042a20000000c00 */
[----:B------:R-:W-:Y:S05]  /*12f70*/  @P0 EXIT ;  /* 0x000000000000094d */ /* 0x000fea0003800000 */
[----:B------:R-:W5:Y:S01]  /*12f80*/  LDCU.64 UR6, c[0x0][0x408] ;  /* 0x00008100ff0677ac */ /* 0x000f620008000a00 */
[----:B------:R-:W-:Y:S01]  /*12f90*/  IADD3 R0, P0, PT, R2, 0x30, RZ ;  /* 0x0000003002007810 */ /* 0x000fe20007f1e0ff */
[----:B------:R1:W1:Y:S01]  /*12fa0*/  LDS.128 R20, [R8+0x7800] ;  /* 0x0078000008147984 */ /* 0x0002620000000c00 */
[----:B------:R-:W-:Y:S01]  /*12fb0*/  IMAD.MOV.U32 R11, RZ, RZ, R29 ;  /* 0x000000ffff0b7224 */ /* 0x000fe200078e001d */
[----:B------:R-:W4:Y:S02]  /*12fc0*/  LDCU.64 UR4, c[0x0][0x3f0] ;  /* 0x00007e00ff0477ac */ /* 0x000f240008000a00 */
[----:B------:R-:W-:Y:S01]  /*12fd0*/  IMAD.X R3, RZ, RZ, R3, P0 ;  /* 0x000000ffff037224 */ /* 0x000fe200000e0603 */
[----:B------:R-:W4:Y:S03]  /*12fe0*/  LDCU UR8, c[0x0][0x440] ;  /* 0x00008800ff0877ac */ /* 0x000f260008000800 */
[----:B-----5:R-:W-:-:S02]  /*12ff0*/  IMAD R3, R3, UR6, RZ ;  /* 0x0000000603037c24 */ /* 0x020fc4000f8e02ff */
[----:B------:R-:W-:-:S04]  /*13000*/  IMAD.WIDE.U32 R10, R0, UR6, R10 ;  /* 0x00000006000a7c25 */ /* 0x000fc8000f8e000a */
[----:B------:R-:W-:Y:S01]  /*13010*/  IMAD R3, R0, UR7, R3 ;  /* 0x0000000700037c24 */ /* 0x000fe2000f8e0203 */
[----:B----4-:R-:W-:Y:S02]  /*13020*/  LEA R2, P0, R10, UR4, 0x1 ;  /* 0x000000040a027c11 */ /* 0x010fe4000f8008ff */
[----:B------:R-:W-:Y:S01]  /*13030*/  ISETP.GE.AND P3, PT, R215, UR8, PT ;  /* 0x00000008d7007c0c */ /* 0x000fe2000bf66270 */
[----:B------:R-:W-:Y:S01]  /*13040*/  IMAD.IADD R3, R3, 0x1, R11 ;  /* 0x0000000103037824 */ /* 0x000fe200078e020b */
[----:B------:R-:W-:Y:S02]  /*13050*/  ISETP.GE.AND P2, PT, R241, UR8, PT ;  /* 0x00000008f1007c0c */ /* 0x000fe4000bf46270 */
[----:B------:R-:W-:Y:S02]  /*13060*/  ISETP.GE.AND P1, PT, R240, UR8, PT ;  /* 0x00000008f0007c0c */ /* 0x000fe4000bf26270 */
[----:B------:R-:W-:Y:S02]  /*13070*/  LEA.HI.X R3, R10, UR5, R3, 0x1, P0 ;  /* 0x000000050a037c11 */ /* 0x000fe400080f0c03 */
[----:B------:R-:W-:-:S05]  /*13080*/  ISETP.GE.AND P0, PT, R239, UR8, PT ;  /* 0x00000008ef007c0c */ /* 0x000fca000bf06270 */
[----:B------:R4:W-:Y:S04]  /*13090*/  @!P3 STG.E.128 desc[UR28][R2.64], R4 ;  /* 0x000000040200b986 */ /* 0x0009e8000c101d1c */
[----:B---3--:R4:W-:Y:S04]  /*130a0*/  @!P2 STG.E.128 desc[UR28][R2.64+0x80], R16 ;  /* 0x000080100200a986 */ /* 0x0089e8000c101d1c */
[----:B--2---:R4:W-:Y:S01]  /*130b0*/  @!P1 STG.E.128 desc[UR28][R2.64+0x100], R12 ;  /* 0x0001000c02009986 */ /* 0x0049e2000c101d1c */
[----:B-1----:R-:W-:Y:S05]  /*130c0*/  @P0 EXIT ;  /* 0x000000000000094d */ /* 0x002fea0003800000 */
[----:B------:R-:W-:Y:S01]  /*130d0*/  STG.E.128 desc[UR28][R2.64+0x180], R20 ;  /* 0x0001801402007986 */ /* 0x000fe2000c101d1c */
[----:B------:R-:W-:Y:S05]  /*130e0*/  EXIT ;  /* 0x000000000000794d */ /* 0x000fea0003800000 */
.L_x_324:
        /* <DEDUP_REMOVED lines=9> */
.L_x_2338:


//--------------------- .text._ZN5flash16flash_fwd_kernelI23Flash_fwd_kernel_traitsILi256ELi128ELi64ELi8ELb0ELb0EN7cutlass10bfloat16_tE19Flash_kernel_traitsILi256ELi128ELi64ELi8ES3_EELb0ELb0ELb0ELb0ELb0ELb1ELb0ELb0EEEvNS_16Flash_fwd_paramsE --------------------------
	.section	.text._ZN5flash16flash_fwd_kernelI23Flash_fwd_kernel_traitsILi256ELi128ELi64ELi8ELb0ELb0EN7cutlass10bfloat16_tE19Flash_kernel_traitsILi256ELi128ELi64ELi8ES3_EELb0ELb0ELb0ELb0ELb0ELb1ELb0ELb0EEEvNS_16Flash_fwd_paramsE,"ax",@progbits
	.align	128
        .global         _ZN5flash16flash_fwd_kernelI23Flash_fwd_kernel_traitsILi256ELi128ELi64ELi8ELb0ELb0EN7cutlass10bfloat16_tE19Flash_kernel_traitsILi256ELi128ELi64ELi8ES3_EELb0ELb0ELb0ELb0ELb0ELb1ELb0ELb0EEEvNS_16Flash_fwd_paramsE
        .type           _ZN5flash16flash_fwd_kernelI23Flash_fwd_kernel_traitsILi256ELi128ELi64ELi8ELb0ELb0EN7cutlass10bfloat16_tE19Flash_kernel_traitsILi256ELi128ELi64ELi8ES3_EELb0ELb0ELb0ELb0ELb0ELb1ELb0ELb0EEEvNS_16Flash_fwd_paramsE,@function
        .size           _ZN5flash16flash_fwd_kernelI23Flash_fwd_kernel_traitsILi256ELi128ELi64ELi8ELb0ELb0EN7cutlass10bfloat16_tE19Flash_kernel_traitsILi256ELi128ELi64ELi8ES3_EELb0ELb0ELb0ELb0ELb0ELb1ELb0ELb0EEEvNS_16Flash_fwd_paramsE,(.L_x_2339 - _ZN5flash16flash_fwd_kernelI23Flash_fwd_kernel_traitsILi256ELi128ELi64ELi8ELb0ELb0EN7cutlass10bfloat16_tE19Flash_kernel_traitsILi256ELi128ELi64ELi8ES3_EELb0ELb0ELb0ELb0ELb0ELb1ELb0ELb0EEEvNS_16Flash_fwd_paramsE)
        .other          _ZN5flash16flash_fwd_kernelI23Flash_fwd_kernel_traitsILi256ELi128ELi64ELi8ELb0ELb0EN7cutlass10bfloat16_tE19Flash_kernel_traitsILi256ELi128ELi64ELi8ES3_EELb0ELb0ELb0ELb0ELb0ELb1ELb0ELb0EEEvNS_16Flash_fwd_paramsE,@"STO_CUDA_ENTRY STV_DEFAULT"
_ZN5flash16flash_fwd_kernelI23Flash_fwd_kernel_traitsILi256ELi128ELi64ELi8ELb0ELb0EN7cutlass10bfloat16_tE19Flash_kernel_traitsILi256ELi128ELi64ELi8ES3_EELb0ELb0ELb0ELb0ELb0ELb1ELb0ELb0EEEvNS_16Flash_fwd_paramsE:
.text._ZN5flash16flash_fwd_kernelI23Flash_fwd_kernel_traitsILi256ELi128ELi64ELi8ELb0ELb0EN7cutlass10bfloat16_tE19Flash_kernel_traitsILi256ELi128ELi64ELi8ES3_EELb0ELb0ELb0ELb0ELb0ELb1ELb0ELb0EEEvNS_16Flash_fwd_paramsE:
[----:B------:R-:W-:Y:S01]  /*0000*/  LDC R1, c[0x0][0x37c] ;  /* 0x0000df00ff017b82 */ /* 0x000fe20000000800 */
[----:B------:R-:W1:Y:S01]  /*0010*/  S2R R12, SR_CTAID.Y ;  /* 0x00000000000c7919 */ /* 0x000e620000002600 */
[----:B------:R-:W2:Y:S06]  /*0020*/  LDCU.64 UR4, c[0x0][0x478] ;  /* 0x00008f00ff0477ac */ /* 0x000eac0008000a00 */
[----:B------:R-:W3:Y:S01]  /*0030*/  LDC.64 R16, c[0x0][0x460] ;  /* 0x00011800ff107b82 */ /* 0x000ee20000000a00 */
[----:B------:R-:W-:Y:S01]  /*0040*/  IMAD.MOV.U32 R224, RZ, RZ, -0x1 ;  /* 0xffffffffffe07424 */ /* 0x000fe200078e00ff */
[----:B------:R-:W4:Y:S01]  /*0050*/  LDCU.64 UR6, c[0x0][0x470] ;  /* 0x00008e00ff0677ac */ /* 0x000f220008000a00 */
[----:B------:R-:W1:Y:S05]  /*0060*/  LDCU.64 UR8, c[0x0][0x460] ;  /* 0x00008c00ff0877ac */ /* 0x000e6a0008000a00 */
[----:B------:R-:W3:Y:S01]  /*0070*/  LDC.64 R4, c[0x0][0x468] ;  /* 0x00011a00ff047b82 */ /* 0x000ee20000000a00 */
[----:B------:R-:W3:Y:S01]  /*0080*/  LDCU.64 UR16, c[0x0][0x358] ;  /* 0x00006b00ff1077ac */ /* 0x000ee20008000a00 */
[----:B--2---:R-:W-:-:S02]  /*0090*/  ISETP.NE.U32.AND P2, PT, RZ, UR4, PT ;  /* 0x00000004ff007c0c */ /* 0x004fc4000bf45070 */
[----:B----4-:R-:W-:Y:S02]  /*00a0*/  ISETP.NE.U32.AND P3, PT, RZ, UR6, PT ;  /* 0x00000006ff007c0c */ /* 0x010fe4000bf65070 */
[----:B------:R-:W-:Y:S02]  /*00b0*/  ISETP.NE.AND.EX P2, PT, RZ, UR5, PT, P2 ;  /* 0x00000005ff007c0c */ /* 0x000fe4000bf45320 */
[----:B-1----:R-:W-:Y:S02]  /*00c0*/  ISETP.NE.U32.AND P5, PT, RZ, UR8, PT ;  /* 0x00000008ff007c0c */ /* 0x002fe4000bfa5070 */
[----:B------:R-:W-:Y:S02]  /*00d0*/  ISETP.NE.U32.AND P4, PT, RZ, UR8, PT ;  /* 0x00000008ff007c0c */ /* 0x000fe4000bf85070 */
[----:B------:R-:W-:Y:S01]  /*00e0*/  ISETP.NE.AND.EX P3, PT, RZ, UR7, PT, P3 ;  /* 0x00000007ff007c0c */ /* 0x000fe2000bf65330 */
[C---:B------:R-:W-:Y:S01]  /*00f0*/  IMAD.SHL.U32 R15, R12.reuse, 0x4, RZ ;  /* 0x000000040c0f7824 */ /* 0x040fe200078e00ff */
[----:B------:R-:W-:Y:S01]  /*0100*/  ISETP.NE.AND.EX P5, PT, RZ, UR9, PT, P5 ;  /* 0x00000009ff007c0c */ /* 0x000fe2000bfa5350 */
[----:B---3--:R-:W-:Y:S01]  /*0110*/  IMAD.WIDE.U32 R16, R12, 0x4, R16 ;  /* 0x000000040c107825 */ /* 0x008fe200078e0010 */
[----:B------:R-:W-:-:S02]  /*0120*/  ISETP.NE.AND.EX P4, PT, RZ, UR9, PT, P4 ;  /* 0x00000009ff007c0c */ /* 0x000fc4000bf85340 */
[----:B------:R-:W-:Y:S02]  /*0130*/  SHF.R.U32.HI R0, RZ, 0x1e, R12 ;  /* 0x0000001eff007819 */ /* 0x000fe4000001160c */
[----:B------:R-:W-:Y:S01]  /*0140*/  @P2 IADD3 R6, P0, PT, R15, UR4, RZ ;  /* 0x000000040f062c10 */ /* 0x000fe2000ff1e0ff */
[----:B------:R-:W-:-:S04]  /*0150*/  IMAD.MOV.U32 R8, RZ, RZ, RZ ;  /* 0x000000ffff087224 */ /* 0x000fc800078e00ff */
[----:B------:R-:W-:Y:S02]  /*0160*/  @P3 IADD3 R2, P1, PT, R15, UR6, RZ ;  /* 0x000000060f023c10 */ /* 0x000fe4000ff3e0ff */
[----:B------:R-:W2:Y:S01]  /*0170*/  @P5 LDG.E R224, desc[UR16][R16.64] ;  /* 0x0000001010e05981 */ /* 0x000ea2000c1e1900 */
[----:B------:R-:W-:-:S03]  /*0180*/  @P2 IADD3.X R7, PT, PT, R0, UR5, RZ, P0, !PT ;  /* 0x0000000500072c10 */ /* 0x000fc600087fe4ff */
[----:B------:R-:W2:Y:S01]  /*0190*/  @P4 LDG.E R11, desc[UR16][R16.64+0x4] ;  /* 0x00000410100b4981 */ /* 0x000ea2000c1e1900 */
[----:B------:R-:W-:Y:S01]  /*01a0*/  @P3 IADD3.X R3, PT, PT, R0, UR7, RZ, P1, !PT ;  /* 0x0000000700033c10 */ /* 0x000fe20008ffe4ff */
[----:B------:R-:W1:Y:S02]  /*01b0*/  LDCU.U8 UR4, c[0x0][0x532] ;  /* 0x0000a640ff0477ac */ /* 0x000e640008000000 */
[----:B------:R-:W3:Y:S04]  /*01c0*/  @P2 LDG.E R7, desc[UR16][R6.64] ;  /* 0x0000001006072981 */ /* 0x000ee8000c1e1900 */
[----:B------:R4:W3:Y:S01]  /*01d0*/  @P3 LDG.E R8, desc[UR16][R2.64] ;  /* 0x0000001002083981 */ /* 0x0008e2000c1e1900 */
[----:B------:R-:W-:Y:S02]  /*01e0*/  IADD3 R14, P0, PT, R15, R4, RZ ;  /* 0x000000040f0e7210 */ /* 0x000fe40007f1e0ff */
[----:B------:R-:W-:-:S03]  /*01f0*/  ISETP.EQ.U32.AND P3, PT, R4, RZ, PT ;  /* 0x000000ff0400720c */ /* 0x000fc60003f62070 */
[----:B------:R-:W-:Y:S02]  /*0200*/  IMAD.X R15, R0, 0x1, R5, P0 ;  /* 0x00000001000f7824 */ /* 0x000fe400000e0605 */
[----:B------:R-:W4:Y:S01]  /*0210*/  @!P2 LDC R0, c[0x0][0x43c] ;  /* 0x00010f00ff00ab82 */ /* 0x000f220000000800 */
[----:B-1----:R-:W-:-:S07]  /*0220*/  ISETP.NE.AND P1, PT, RZ, UR4, PT ;  /* 0x00000004ff007c0c */ /* 0x002fce000bf25270 */
[----:B----4-:R-:W1:Y:S01]  /*0230*/  @!P2 LDC.64 R2, c[0x0][0x488] ;  /* 0x00012200ff02ab82 */ /* 0x010e620000000a00 */
[----:B------:R-:W-:Y:S01]  /*0240*/  ISETP.EQ.OR.EX P3, PT, R5, RZ, !P1, P3 ;  /* 0x000000ff0500720c */ /* 0x000fe20004f62730 */
[----:B------:R-:W-:Y:S01]  /*0250*/  IMAD.MOV.U32 R9, RZ, RZ, -0x1 ;  /* 0xffffffffff097424 */ /* 0x000fe200078e00ff */
[----:B------:R-:W-:-:S04]  /*0260*/  ISETP.NE.U32.AND P0, PT, R4, RZ, PT ;  /* 0x000000ff0400720c */ /* 0x000fc80003f05070 */
[----:B------:R-:W-:Y:S01]  /*0270*/  ISETP.NE.AND.EX P0, PT, R5, RZ, PT, P0 ;  /* 0x000000ff0500720c */ /* 0x000fe20003f05300 */
[----:B------:R-:W4:Y:S06]  /*0280*/  S2UR UR14, SR_CTAID.X ;  /* 0x00000000000e79c3 */ /* 0x000f2c0000002500 */
[----:B------:R1:W5:Y:S02]  /*0290*/  @!P3 LDG.E R9, desc[UR16][R14.64] ;  /* 0x000000100e09b981 */ /* 0x000364000c1e1900 */
[----:B------:R-:W2:Y:S01]  /*02a0*/  @!P4 LDC R218, c[0x0][0x434] ;  /* 0x00010d00ffdacb82 */ /* 0x000ea20000000800 */
[----:B-1----:R-:W-:-:S04]  /*02b0*/  @!P2 ISETP.NE.U32.AND P3, PT, R2, RZ, PT ;  /* 0x000000ff0200a20c */ /* 0x002fc80003f65070 */
[----:B------:R-:W-:Y:S01]  /*02c0*/  @!P2 ISETP.NE.AND.EX P3, PT, R3, RZ, PT, P3 ;  /* 0x000000ff0300a20c */ /* 0x000fe20003f65330 */
[----:B------:R-:W1:Y:S03]  /*02d0*/  S2R R21, SR_CTAID.Z ;  /* 0x0000000000157919 */ /* 0x000e660000002700 */
[----:B------:R-:W-:Y:S01]  /*02e0*/  @!P2 SEL R5, R0, RZ, P3 ;  /* 0x000000ff0005a207 */ /* 0x000fe20001800000 */
[----:B------:R-:W1:Y:S01]  /*02f0*/  S2R R166, SR_TID.X ;  /* 0x0000000000a67919 */ /* 0x000e620000002100 */
[----:B------:R-:W1:Y:S01]  /*0300*/  @!P0 LDC R0, c[0x0][0x438] ;  /* 0x00010e00ff008b82 */ /* 0x000e620000000800 */
[----:B----4-:R-:W-:Y:S01]  /*0310*/  USHF.L.U32 UR10, UR14, 0x7, URZ ;  /* 0x000000070e0a7899 */ /* 0x010fe200080006ff */
[----:B--2---:R-:W-:-:S05]  /*0320*/  @P4 IMAD.IADD R218, R11, 0x1, -R224 ;  /* 0x000000010bda4824 */ /* 0x004fca00078e0ae0 */
[----:B------:R-:W-:Y:S01]  /*0330*/  ISETP.GT.AND P4, PT, R218, UR10, PT ;  /* 0x0000000ada007c0c */ /* 0x000fe2000bf84270 */
[----:B---3--:R-:W-:Y:S01]  /*0340*/  @P2 IMAD.IADD R3, R7, 0x1, -R8 ;  /* 0x0000000107032824 */ /* 0x008fe200078e0a08 */
[----:B-1----:R-:W-:Y:S11]  /*0350*/  @!P0 BRA `(.L_x_325) ;  /* 0x00000000000c8947 */ /* 0x002ff60003800000 */
[----:B------:R-:W2:Y:S02]  /*0360*/  @P1 LDG.E R0, desc[UR16][R14.64+0x4] ;  /* 0x000004100e001981 */ /* 0x000ea4000c1e1900 */
[----:B--2--5:R-:W-:-:S06]  /*0370*/  @P1 IADD3 R0, PT, PT, R0, -R9, RZ ;  /* 0x8000000900001210 */ /* 0x024fcc0007ffe0ff */
[----:B------:R1:W5:Y:S02]  /*0380*/  @!P1 LDG.E R0, desc[UR16][R14.64] ;  /* 0x000000100e009981 */ /* 0x000364000c1e1900 */
.L_x_325:
[----:B-----5:R-:W-:Y:S01]  /*0390*/  @!P2 IADD3 R3, PT, PT, R5, R0, -R8 ;  /* 0x000000000503a210 */ /* 0x020fe20007ffe808 */
[----:B------:R-:W-:Y:S06]  /*03a0*/  @!P4 EXIT ;  /* 0x000000000000c94d */ /* 0x000fec0003800000 */
[C---:B------:R-:W-:Y:S01]  /*03b0*/  ISETP.GT.AND P0, PT, R3.reuse, RZ, PT ;  /* 0x000000ff0300720c */ /* 0x040fe20003f04270 */
[----:B------:R-:W-:-:S05]  /*03c0*/  VIADD R5, R3, 0x3f ;  /* 0x0000003f03057836 */ /* 0x000fca0000000000 */
[----:B------:R-:W-:-:S04]  /*03d0*/  SHF.R.S32.HI R0, RZ, 0x1f, R5 ;  /* 0x0000001fff007819 */ /* 0x000fc80000011405 */
[----:B------:R-:W-:-:S03]  /*03e0*/  LEA.HI R0, R0, R5, RZ, 0x6 ;  /* 0x0000000500007211 */ /* 0x000fc600078f30ff */
[----:B------:R-:W-:Y:S05]  /*03f0*/  @P0 BRA `(.L_x_326) ;  /* 0x0000000800cc0947 */ /* 0x000fea0003800000 */
[----:B------:R-:W2:Y:S01]  /*0400*/  LDC.U8 R0, c[0x0][0x549] ;  /* 0x00015240ff007b82 */ /* 0x000ea20000000000 */
[----:B------:R-:W-:-:S07]  /*0410*/  ISETP.NE.AND P1, PT, R224, -0x1, PT ;  /* 0xffffffffe000780c */ /* 0x000fce0003f25270 */
[----:B------:R-:W3:Y:S08]  /*0420*/  LDC.U8 R8, c[0x0][0x548] ;  /* 0x00015200ff087b82 */ /* 0x000ef00000000000 */
[----:B------:R-:W1:Y:S01]  /*0430*/  @!P1 LDC.64 R6, c[0x0][0x400] ;  /* 0x00010000ff069b82 */ /* 0x000e620000000a00 */
[----:B--2---:R-:W-:-:S07]  /*0440*/  ISETP.NE.AND P0, PT, R0, RZ, PT ;  /* 0x000000ff0000720c */ /* 0x004fce0003f05270 */
[----:B------:R-:W2:Y:S01]  /*0450*/  @P1 LDC.64 R4, c[0x0][0x408] ;  /* 0x00010200ff041b82 */ /* 0x000ea20000000a00 */
[----:B---3--:R-:W-:-:S07]  /*0460*/  ISETP.NE.AND P4, PT, R8, RZ, !P0 ;  /* 0x000000ff0800720c */ /* 0x008fce0004785270 */
[----:B------:R-:W3:Y:S01]  /*0470*/  LDC R9, c[0x0][0x434] ;  /* 0x00010d00ff097b82 */ /* 0x000ee20000000800 */
[----:B-1----:R-:W-:-:S07]  /*0480*/  @!P1 IMAD.WIDE.U32 R14, R12, R6, RZ ;  /* 0x000000060c0e9225 */ /* 0x002fce00078e00ff */
[----:B------:R-:W1:Y:S01]  /*0490*/  @P0 LDC.64 R2, c[0x0][0x430] ;  /* 0x00010c00ff020b82 */ /* 0x000e620000000a00 */
[----:B------:R-:W-:-:S07]  /*04a0*/  @!P1 IMAD R6, R12, R7, R15 ;  /* 0x000000070c069224 */ /* 0x000fce00078e020f */
[----:B------:R-:W4:Y:S01]  /*04b0*/  @P0 LDC R0, c[0x0][0x430] ;  /* 0x00010c00ff000b82 */ /* 0x000f220000000800 */
[----:B--2---:R-:W-:-:S04]  /*04c0*/  @P1 IMAD.WIDE.U32 R10, R224, R4, RZ ;  /* 0x00000004e00a1225 */ /* 0x004fc800078e00ff */
[----:B------:R-:W-:Y:S01]  /*04d0*/  @P1 IMAD R6, R224, R5, R11 ;  /* 0x00000005e0061224 */ /* 0x000fe200078e020b */
[----:B------:R-:W-:Y:S01]  /*04e0*/  @P1 MOV R14, R10 ;  /* 0x0000000a000e1202 */ /* 0x000fe20000000f00 */
[----:B-1----:R-:W-:Y:S01]  /*04f0*/  @P0 IMAD R4, R2, R3, RZ ;  /* 0x0000000302040224 */ /* 0x002fe200078e02ff */
[----:B------:R-:W-:Y:S02]  /*0500*/  SHF.L.U32 R3, R166, 0x3, RZ ;  /* 0x00000003a6037819 */ /* 0x000fe400000006ff */
[----:B------:R-:W-:Y:S01]  /*0510*/  @P0 MOV R2, 0x1 ;  /* 0x0000000100020802 */ /* 0x000fe20000000f00 */
[----:B---3--:R-:W-:Y:S06]  /*0520*/  @P0 BRA `(.L_x_327) ;  /* 0x0000000000280947 */ /* 0x008fec0003800000 */
[----:B------:R-:W-:Y:S02]  /*0530*/  ISETP.NE.AND P0, PT, R8, RZ, PT ;  /* 0x000000ff0800720c */ /* 0x000fe40003f05270 */
[----:B------:R-:W1:Y:S11]  /*0540*/  LDC R8, c[0x0][0x3e0] ;  /* 0x0000f800ff087b82 */ /* 0x000e760000000800 */
[----:B------:R-:W2:Y:S01]  /*0550*/  @P0 LDC R4, c[0x0][0x454] ;  /* 0x00011500ff040b82 */ /* 0x000ea20000000800 */
[----:B----4-:R-:W-:-:S02]  /*0560*/  @P0 MOV R0, 0x1 ;  /* 0x0000000100000802 */ /* 0x010fc40000000f00 */
[----:B------:R-:W-:-:S05]  /*0570*/  @!P0 MOV R0, 0x1 ;  /* 0x0000000100008802 */ /* 0x000fca0000000f00 */
[----:B------:R-:W1:Y:S08]  /*0580*/  @P0 LDC R7, c[0x0][0x454] ;  /* 0x00011500ff070b82 */ /* 0x000e700000000800 */
[----:B------:R-:W3:Y:S08]  /*0590*/  @!P0 LDC R5, c[0x0][0x434] ;  /* 0x00010d00ff058b82 */ /* 0x000ef00000000800 */
[----:B------:R-:W4:Y:S01]  /*05a0*/  @!P0 LDC R4, c[0x0][0x434] ;  /* 0x00010d00ff048b82 */ /* 0x000f220000000800 */
[----:B-1----:R-:W-:-:S02]  /*05b0*/  @P0 IMAD R2, R7, R8, RZ ;  /* 0x0000000807020224 */ /* 0x002fc400078e02ff */
[----:B--23--:R-:W-:-:S07]  /*05c0*/  @!P0 IMAD R2, R5, R8, RZ ;  /* 0x0000000805028224 */ /* 0x00cfce00078e02ff */
.L_x_327:
[----:B------:R-:W1:Y:S01]  /*05d0*/  LDCU.64 UR4, c[0x0][0x410] ;  /* 0x00008200ff0477ac */ /* 0x000e620008000a00 */
[----:B------:R-:W-:Y:S01]  /*05e0*/  LOP3.LUT R15, R3, 0x38, RZ, 0xc0, !PT ;  /* 0x00000038030f7812 */ /* 0x000fe200078ec0ff */
[----:B------:R-:W-:Y:S01]  /*05f0*/  VIADD R218, R218, -UR10 ;  /* 0x8000000adada7c36 */ /* 0x000fe20008000000 */
[----:B------:R-:W-:Y:S01]  /*0600*/  SHF.R.U32.HI R7, RZ, 0x3, R166 ;  /* 0x00000003ff077819 */ /* 0x000fe200000116a6 */
[----:B------:R-:W-:Y:S01]  /*0610*/  IMAD R9, R12, R9, RZ ;  /* 0x000000090c097224 */ /* 0x000fe200078e02ff */
[----:B------:R-:W-:Y:S01]  /*0620*/  IADD3 R14, P0, PT, R15, R14, RZ ;  /* 0x0000000e0f0e7210 */ /* 0x000fe20007f1e0ff */
[----:B----4-:R-:W-:Y:S01]  /*0630*/  IMAD R3, R21, R4, RZ ;  /* 0x0000000415037224 */ /* 0x010fe200078e02ff */
[C---:B------:R-:W-:Y:S01]  /*0640*/  ISETP.GE.AND P3, PT, R7.reuse, R218, PT ;  /* 0x000000da0700720c */ /* 0x040fe20003f66270 */
[----:B------:R-:W-:Y:S01]  /*0650*/  VIADD R11, R7, 0x20 ;  /* 0x00000020070b7836 */ /* 0x000fe20000000000 */
[----:B------:R-:W-:Y:S01]  /*0660*/  ISETP.NE.AND P1, PT, R224, -0x1, PT ;  /* 0xffffffffe000780c */ /* 0x000fe20003f25270 */
[----:B------:R-:W-:Y:S01]  /*0670*/  IMAD.X R15, RZ, RZ, R6, P0 ;  /* 0x000000ffff0f7224 */ /* 0x000fe200000e0606 */
[----:B------:R-:W-:Y:S01]  /*0680*/  UIMAD.WIDE.U32 UR8, UR14, 0x80, URZ ;  /* 0x000000800e0878a5 */ /* 0x000fe2000f8e00ff */
[----:B------:R-:W-:Y:S01]  /*0690*/  @!P4 IMAD R3, R12, R2, R3 ;  /* 0x000000020c03c224 */ /* 0x000fe200078e0203 */
[----:B------:R-:W-:Y:S01]  /*06a0*/  SEL R224, R9, R224, !P1 ;  /* 0x000000e009e07207 */ /* 0x000fe20004800000 */
[C---:B------:R-:W-:Y:S01]  /*06b0*/  VIADD R9, R7.reuse, 0x40 ;  /* 0x0000004007097836 */ /* 0x040fe20000000000 */
[----:B------:R-:W-:Y:S01]  /*06c0*/  LOP3.LUT P6, R166, R166, 0x7, RZ, 0xc0, !PT ;  /* 0x00000007a6a67812 */ /* 0x000fe200078cc0ff */
[----:B------:R-:W-:Y:S01]  /*06d0*/  VIADD R13, R7, 0x60 ;  /* 0x00000060070d7836 */ /* 0x000fe20000000000 */
[----:B------:R-:W-:Y:S01]  /*06e0*/  SHF.R.S32.HI R2, RZ, 0x1f, R224 ;  /* 0x0000001fff027819 */ /* 0x000fe200000114e0 */
[----:B-1----:R-:W-:Y:S01]  /*06f0*/  IMAD.WIDE.U32 R14, R21, UR4, R14 ;  /* 0x00000004150e7c25 */ /* 0x002fe2000f8e000e */
[-C--:B------:R-:W-:Y:S01]  /*0700*/  ISETP.GE.AND P1, PT, R11, R218.reuse, PT ;  /* 0x000000da0b00720c */ /* 0x080fe20003f26270 */
[----:B------:R-:W-:Y:S01]  /*0710*/  BSSY.RECONVERGENT B0, `(.L_x_328) ;  /* 0x0000019000007945 */ /* 0x000fe20003800200 */
[----:B------:R-:W-:Y:S01]  /*0720*/  ISETP.GE.AND P2, PT, R9, R218, PT ;  /* 0x000000da0900720c */ /* 0x000fe20003f46270 */
[----:B------:R-:W-:Y:S01]  /*0730*/  IMAD R19, R21, UR5, R15 ;  /* 0x0000000515137c24 */ /* 0x000fe2000f8e020f */
[----:B------:R-:W-:Y:S01]  /*0740*/  SEL R6, R224, RZ, P4 ;  /* 0x000000ffe0067207 */ /* 0x000fe20002000000 */
[----:B------:R-:W-:Y:S01]  /*0750*/  IMAD R10, R0, UR10, RZ ;  /* 0x0000000a000a7c24 */ /* 0x000fe2000f8e02ff */
[----:B------:R-:W-:-:S02]  /*0760*/  SEL R2, R2, RZ, P4 ;  /* 0x000000ff02027207 */ /* 0x000fc40002000000 */
[-C--:B------:R-:W-:Y:S02]  /*0770*/  ISETP.GE.AND P0, PT, R13, R218.reuse, PT ;  /* 0x000000da0d00720c */ /* 0x080fe40003f06270 */
[C---:B------:R-:W-:Y:S02]  /*0780*/  ISETP.GE.OR P6, PT, R7.reuse, R218, P6 ;  /* 0x000000da0700720c */ /* 0x040fe400037c6670 */
[C---:B------:R-:W-:Y:S02]  /*0790*/  ISETP.NE.OR P5, PT, R166.reuse, RZ, P1 ;  /* 0x000000ffa600720c */ /* 0x040fe40000fa5670 */
[----:B------:R-:W-:Y:S02]  /*07a0*/  ISETP.NE.OR P4, PT, R166, RZ, P2 ;  /* 0x000000ffa600720c */ /* 0x000fe40001785670 */
[----:B------:R-:W-:Y:S01]  /*07b0*/  LOP3.LUT R17, R7, UR8, RZ, 0xfc, !PT ;  /* 0x0000000807117c12 */ /* 0x000fe2000f8efcff */
[----:B------:R-:W-:Y:S10]  /*07c0*/  @P3 BRA `(.L_x_329) ;  /* 0x0000000000343947 */ /* 0x000ff40003800000 */
[----:B------:R-:W1:Y:S01]  /*07d0*/  LDC.64 R4, c[0x0][0x408] ;  /* 0x00010200ff047b82 */ /* 0x000e620000000a00 */
[----:B------:R-:W2:Y:S01]  /*07e0*/  LDCU.64 UR4, c[0x0][0x3f0] ;  /* 0x00007e00ff0477ac */ /* 0x000ea20008000a00 */
[----:B------:R-:W-:Y:S01]  /*07f0*/  MOV R18, R14 ;  /* 0x0000000e00127202 */ /* 0x000fe20000000f00 */
[----:B-1----:R-:W-:-:S04]  /*0800*/  IMAD R8, R4, UR9, RZ ;  /* 0x0000000904087c24 */ /* 0x002fc8000f8e02ff */
[----:B------:R-:W-:-:S04]  /*0810*/  IMAD.WIDE.U32 R20, R17, R4, R18 ;  /* 0x0000000411147225 */ /* 0x000fc800078e0012 */
[----:B------:R-:W-:Y:S01]  /*0820*/  IMAD R5, R17, R5, R8 ;  /* 0x0000000511057224 */ /* 0x000fe200078e0208 */
[----:B--2---:R-:W-:-:S04]  /*0830*/  LEA R4, P3, R20, UR4, 0x1 ;  /* 0x0000000414047c11 */ /* 0x004fc8000f8608ff */
[----:B------:R-:W-:-:S04]  /*0840*/  IADD3 R5, PT, PT, R21, R5, RZ ;  /* 0x0000000515057210 */ /* 0x000fc80007ffe0ff */
[----:B------:R-:W-:-:S05]  /*0850*/  LEA.HI.X R5, R20, UR5, R5, 0x1, P3 ;  /* 0x0000000514057c11 */ /* 0x000fca00098f0c05 */
[----:B------:R1:W-:Y:S04]  /*0860*/  STG.E.128 desc[UR16][R4.64], RZ ;  /* 0x000000ff04007986 */ /* 0x0003e8000c101d10 */
[----:B------:R1:W-:Y:S04]  /*0870*/  STG.E.128 desc[UR16][R4.64+0x80], RZ ;  /* 0x000080ff04007986 */ /* 0x0003e8000c101d10 */
[----:B------:R1:W-:Y:S04]  /*0880*/  STG.E.128 desc[UR16][R4.64+0x100], RZ ;  /* 0x000100ff04007986 */ /* 0x0003e8000c101d10 */
[----:B------:R1:W-:Y:S02]  /*0890*/  STG.E.128 desc[UR16][R4.64+0x180], RZ ;  /* 0x000180ff04007986 */ /* 0x0003e4000c101d10 */
.L_x_329:
[----:B------:R-:W-:Y:S05]  /*08a0*/  BSYNC.RECONVERGENT B0 ;  /* 0x0000000000007941 */ /* 0x000fea0003800200 */
.L_x_328:
[----:B------:R-:W-:Y:S01]  /*08b0*/  BSSY.RECONVERGENT B0, `(.L_x_330) ;  /* 0x0000013000007945 */ /* 0x000fe20003800200 */
[----:B------:R-:W-:-:S03]  /*08c0*/  ISETP.NE.OR P3, PT, R166, RZ, P0 ;  /* 0x000000ffa600720c */ /* 0x000fc60000765670 */
[----:B------:R-:W-:Y:S10]  /*08d0*/  @P1 BRA `(.L_x_331) ;  /* 0x0000000000401947 */ /* 0x000ff40003800000 */
[----:B------:R-:W2:Y:S01]  /*08e0*/  LDCU.64 UR6, c[0x0][0x408] ;  /* 0x00008100ff0677ac */ /* 0x000ea20008000a00 */
[----:B-1----:R-:W-:Y:S01]  /*08f0*/  IADD3 R5, P1, PT, R17, 0x20, RZ ;  /* 0x0000002011057810 */ /* 0x002fe20007f3e0ff */
[----:B------:R-:W-:Y:S01]  /*0900*/  IMAD.MOV.U32 R20, RZ, RZ, R14 ;  /* 0x000000ffff147224 */ /* 0x000fe200078e000e */
[----:B------:R-:W-:Y:S01]  /*0910*/  MOV R21, R19 ;  /* 0x0000001300157202 */ /* 0x000fe20000000f00 */
[----:B------:R-:W1:Y:S02]  /*0920*/  LDCU.64 UR4, c[0x0][0x3f0] ;  /* 0x00007e00ff0477ac */ /* 0x000e640008000a00 */
[----:B------:R-:W-:-:S04]  /*0930*/  IMAD.X R4, RZ, RZ, UR9, P1 ;  /* 0x00000009ff047e24 */ /* 0x000fc800088e06ff */
        /* <DEDUP_REMOVED lines=10> */
.L_x_331:
[----:B------:R-:W-:Y:S05]  /*09e0*/  BSYNC.RECONVERGENT B0 ;  /* 0x0000000000007941 */ /* 0x000fea0003800200 */
.L_x_330:
[----:B------:R-:W-:Y:S04]  /*09f0*/  BSSY.RECONVERGENT B0, `(.L_x_332) ;  /* 0x0000012000007945 */ /* 0x000fe80003800200 */
[----:B------:R-:W-:Y:S05]  /*0a00*/  @P2 BRA `(.L_x_333) ;  /* 0x0000000000402947 */ /* 0x000fea0003800000 */
[----:B------:R-:W3:Y:S01]  /*0a10*/  LDCU.64 UR6, c[0x0][0x408] ;  /* 0x00008100ff0677ac */ /* 0x000ee20008000a00 */
[----:B-1----:R-:W-:Y:S01]  /*0a20*/  IADD3 R5, P1, PT, R17, 0x40, RZ ;  /* 0x0000004011057810 */ /* 0x002fe20007f3e0ff */
[----:B------:R-:W-:Y:S01]  /*0a30*/  IMAD.MOV.U32 R20, RZ, RZ, R14 ;  /* 0x000000ffff147224 */ /* 0x000fe200078e000e */
[----:B------:R-:W-:Y:S01]  /*0a40*/  MOV R21, R19 ;  /* 0x0000001300157202 */ /* 0x000fe20000000f00 */
[----:B------:R-:W2:Y:S02]  /*0a50*/  LDCU.64 UR4, c[0x0][0x3f0] ;  /* 0x00007e00ff0477ac */ /* 0x000ea40008000a00 */
[----:B------:R-:W-:-:S04]  /*0a60*/  IMAD.X R4, RZ, RZ, UR9, P1 ;  /* 0x00000009ff047e24 */ /* 0x000fc800088e06ff */
[----:B---3--:R-:W-:Y:S02]  /*0a70*/  IMAD R4, R4, UR6, RZ ;  /* 0x0000000604047c24 */ /* 0x008fe4000f8e02ff */
        /* <DEDUP_REMOVED lines=9> */
.L_x_333:
[----:B------:R-:W-:Y:S05]  /*0b10*/  BSYNC.RECONVERGENT B0 ;  /* 0x0000000000007941 */ /* 0x000fea0003800200 */
.L_x_332:
[----:B------:R-:W-:Y:S01]  /*0b20*/  BSSY.RECONVERGENT B0, `(.L_x_334) ;  /* 0x0000014000007945 */ /* 0x000fe20003800200 */
[--C-:B------:R-:W-:Y:S02]  /*0b30*/  IADD3 R6, P2, P1, R10, R6, R3.reuse ;  /* 0x000000060a067210 */ /* 0x100fe4000795e003 */
[----:B-1----:R-:W-:Y:S02]  /*0b40*/  SHF.R.S32.HI R5, RZ, 0x1f, R10 ;  /* 0x0000001fff057819 */ /* 0x002fe4000001140a */
[----:B------:R-:W-:Y:S01]  /*0b50*/  SHF.R.S32.HI R3, RZ, 0x1f, R3 ;  /* 0x0000001fff037819 */ /* 0x000fe20000011403 */
[----:B------:R-:W-:Y:S05]  /*0b60*/  @P0 BRA `(.L_x_335) ;  /* 0x00000000003c0947 */ /* 0x000fea0003800000 */
[----:B------:R-:W1:Y:S01]  /*0b70*/  LDCU.64 UR6, c[0x0][0x408] ;  /* 0x00008100ff0677ac */ /* 0x000e620008000a00 */
[----:B------:R-:W-:Y:S02]  /*0b80*/  IADD3 R17, P0, PT, R17, 0x60, RZ ;  /* 0x0000006011117810 */ /* 0x000fe40007f1e0ff */
[----:B------:R-:W-:Y:S01]  /*0b90*/  MOV R15, R19 ;  /* 0x00000013000f7202 */ /* 0x000fe20000000f00 */
[----:B------:R-:W4:Y:S01]  /*0ba0*/  LDCU.64 UR4, c[0x0][0x3f0] ;  /* 0x00007e00ff0477ac */ /* 0x000f220008000a00 */
[----:B------:R-:W-:-:S05]  /*0bb0*/  IADD3.X R4, PT, PT, RZ, UR9, RZ, P0, !PT ;  /* 0x00000009ff047c10 */ /* 0x000fca00087fe4ff */
[----:B-1----:R-:W-:Y:S02]  /*0bc0*/  IMAD R4, R4, UR6, RZ ;  /* 0x0000000604047c24 */ /* 0x002fe4000f8e02ff */
[----:B------:R-:W-:-:S04]  /*0bd0*/  IMAD.WIDE.U32 R14, R17, UR6, R14 ;  /* 0x00000006110e7c25 */ /* 0x000fc8000f8e000e */
[----:B------:R-:W-:Y:S01]  /*0be0*/  IMAD R17, R17, UR7, R4 ;  /* 0x0000000711117c24 */ /* 0x000fe2000f8e0204 */
[----:B----4-:R-:W-:-:S04]  /*0bf0*/  LEA R16, P0, R14, UR4, 0x1 ;  /* 0x000000040e107c11 */ /* 0x010fc8000f8008ff */
[----:B------:R-:W-:-:S04]  /*0c00*/  IADD3 R17, PT, PT, R15, R17, RZ ;  /* 0x000000110f117210 */ /* 0x000fc80007ffe0ff */
[----:B------:R-:W-:-:S05]  /*0c10*/  LEA.HI.X R17, R14, UR5, R17, 0x1, P0 ;  /* 0x000000050e117c11 */ /* 0x000fca00080f0c11 */
[----:B------:R1:W-:Y:S04]  /*0c20*/  STG.E.128 desc[UR16][R16.64], RZ ;  /* 0x000000ff10007986 */ /* 0x0003e8000c101d10 */
[----:B------:R1:W-:Y:S04]  /*0c30*/  STG.E.128 desc[UR16][R16.64+0x80], RZ ;  /* 0x000080ff10007986 */ /* 0x0003e8000c101d10 */
[----:B------:R1:W-:Y:S04]  /*0c40*/  STG.E.128 desc[UR16][R16.64+0x100], RZ ;  /* 0x000100ff10007986 */ /* 0x0003e8000c101d10 */
[----:B------:R1:W-:Y:S02]  /*0c50*/  STG.E.128 desc[UR16][R16.64+0x180], RZ ;  /* 0x000180ff10007986 */ /* 0x0003e4000c101d10 */
.L_x_335:
[----:B------:R-:W-:Y:S05]  /*0c60*/  BSYNC.RECONVERGENT B0 ;  /* 0x0000000000007941 */ /* 0x000fea0003800200 */
.L_x_334:
[----:B------:R-:W-:Y:S01]  /*0c70*/  BSSY.RECONVERGENT B0, `(.L_x_336) ;  /* 0x000000b000007945 */ /* 0x000fe20003800200 */
[----:B------:R-:W-:-:S03]  /*0c80*/  IADD3.X R2, PT, PT, R5, R2, R3, P2, P1 ;  /* 0x0000000205027210 */ /* 0x000fc600017e2403 */
[----:B------:R-:W-:Y:S05]  /*0c90*/  @P6 BRA `(.L_x_337) ;  /* 0x0000000000206947 */ /* 0x000fea0003800000 */
[----:B------:R-:W4:Y:S01]  /*0ca0*/  LDCU.64 UR4, c[0x0][0x420] ;  /* 0x00008400ff0477ac */ /* 0x000f220008000a00 */
[----:B------:R-:W-:-:S05]  /*0cb0*/  IMAD R3, R7, R0, RZ ;  /* 0x0000000007037224 */ /* 0x000fca00078e02ff */
[----:B------:R-:W-:-:S04]  /*0cc0*/  IADD3 R4, P0, PT, R3, R6, RZ ;  /* 0x0000000603047210 */ /* 0x000fc80007f1e0ff */
[----:B------:R-:W-:Y:S02]  /*0cd0*/  LEA.HI.X.SX32 R3, R3, R2, 0x1, P0 ;  /* 0x0000000203037211 */ /* 0x000fe400000f0eff */
[----:B----4-:R-:W-:-:S04]  /*0ce0*/  LEA R14, P0, R4, UR4, 0x2 ;  /* 0x00000004040e7c11 */ /* 0x010fc8000f8010ff */
[----:B------:R-:W-:Y:S01]  /*0cf0*/  LEA.HI.X R15, R4, UR5, R3, 0x2, P0 ;  /* 0x00000005040f7c11 */ /* 0x000fe200080f1403 */
[----:B------:R-:W-:-:S05]  /*0d00*/  IMAD.MOV.U32 R3, RZ, RZ, 0x7f800000 ;  /* 0x7f800000ff037424 */ /* 0x000fca00078e00ff */
[----:B------:R4:W-:Y:S03]  /*0d10*/  STG.E desc[UR16][R14.64], R3 ;  /* 0x000000030e007986 */ /* 0x0009e6000c101910 */
.L_x_337:
[----:B------:R-:W-:Y:S05]  /*0d20*/  BSYNC.RECONVERGENT B0 ;  /* 0x0000000000007941 */ /* 0x000fea0003800200 */
.L_x_336:
[----:B------:R-:W-:Y:S04]  /*0d30*/  BSSY.RECONVERGENT B0, `(.L_x_338) ;  /* 0x000000a000007945 */ /* 0x000fe80003800200 */
[----:B------:R-:W-:Y:S05]  /*0d40*/  @P5 BRA `(.L_x_339) ;  /* 0x0000000000205947 */ /* 0x000fea0003800000 */
[----:B------:R-:W5:Y:S01]  /*0d50*/  LDCU.64 UR4, c[0x0][0x420] ;  /* 0x00008400ff0477ac */ /* 0x000f620008000a00 */
[----:B----4-:R-:W-:-:S05]  /*0d60*/  IMAD R3, R11, R0, RZ ;  /* 0x000000000b037224 */ /* 0x010fca00078e02ff */
[----:B------:R-:W-:-:S04]  /*0d70*/  IADD3 R4, P0, PT, R3, R6, RZ ;  /* 0x0000000603047210 */ /* 0x000fc80007f1e0ff */
[----:B------:R-:W-:Y:S02]  /*0d80*/  LEA.HI.X.SX32 R3, R3, R2, 0x1, P0 ;  /* 0x0000000203037211 */ /* 0x000fe400000f0eff */
[----:B-----5:R-:W-:-:S04]  /*0d90*/  LEA R10, P0, R4, UR4, 0x2 ;  /* 0x00000004040a7c11 */ /* 0x020fc8000f8010ff */
[----:B------:R-:W-:Y:S01]  /*0da0*/  LEA.HI.X R11, R4, UR5, R3, 0x2, P0 ;  /* 0x00000005040b7c11 */ /* 0x000fe200080f1403 */
[----:B------:R-:W-:-:S05]  /*0db0*/  IMAD.MOV.U32 R3, RZ, RZ, 0x7f800000 ;  /* 0x7f800000ff037424 */ /* 0x000fca00078e00ff */
[----:B------:R4:W-:Y:S03]  /*0dc0*/  STG.E desc[UR16][R10.64], R3 ;  /* 0x000000030a007986 */ /* 0x0009e6000c101910 */
.L_x_339:
[----:B------:R-:W-:Y:S05]  /*0dd0*/  BSYNC.RECONVERGENT B0 ;  /* 0x0000000000007941 */ /* 0x000fea0003800200 */
.L_x_338:
        /* <DEDUP_REMOVED lines=10> */
.L_x_341:
[----:B------:R-:W-:Y:S05]  /*0e80*/  BSYNC.RECONVERGENT B0 ;  /* 0x0000000000007941 */ /* 0x000fea0003800200 */
.L_x_340:
[----:B------:R-:W-:Y:S05]  /*0e90*/  @P3 EXIT ;  /* 0x000000000000394d */ /* 0x000fea0003800000 */
[----:B------:R-:W5:Y:S01]  /*0ea0*/  LDCU.64 UR4, c[0x0][0x420] ;  /* 0x00008400ff0477ac */ /* 0x000f620008000a00 */
[----:B------:R-:W-:Y:S02]  /*0eb0*/  IMAD R13, R13, R0, RZ ;  /* 0x000000000d0d7224 */ /* 0x000fe400078e02ff */
[----:B------:R-:W-:-:S03]  /*0ec0*/  IMAD.MOV.U32 R5, RZ, RZ, 0x7f800000 ;  /* 0x7f800000ff057424 */ /* 0x000fc600078e00ff */
[----:B------:R-:W-:-:S04]  /*0ed0*/  IADD3 R6, P0, PT, R13, R6, RZ ;  /* 0x000000060d067210 */ /* 0x000fc80007f1e0ff */
[----:B------:R-:W-:Y:S02]  /*0ee0*/  LEA.HI.X.SX32 R13, R13, R2, 0x1, P0 ;  /* 0x000000020d0d7211 */ /* 0x000fe400000f0eff */
[----:B-----5:R-:W-:-:S04]  /*0ef0*/  LEA R2, P0, R6, UR4, 0x2 ;  /* 0x0000000406027c11 */ /* 0x020fc8000f8010ff */
[----:B----4-:R-:W-:-:S05]  /*0f00*/  LEA.HI.X R3, R6, UR5, R13, 0x2, P0 ;  /* 0x0000000506037c11 */ /* 0x010fca00080f140d */
[----:B------:R-:W-:Y:S01]  /*0f10*/  STG.E desc[UR16][R2.64], R5 ;  /* 0x0000000502007986 */ /* 0x000fe2000c101910 */
[----:B------:R-:W-:Y:S05]  /*0f20*/  EXIT ;  /* 0x000000000000794d */ /* 0x000fea0003800000 */
.L_x_326:
[----:B------:R-:W-:Y:S02]  /*0f30*/  ISETP.NE.AND P0, PT, R224, -0x1, PT ;  /* 0xffffffffe000780c */ /* 0x000fe40003f05270 */
[----:B------:R-:W-:-:S11]  /*0f40*/  ISETP.NE.AND P2, PT, R9, -0x1, PT ;  /* 0xffffffff0900780c */ /* 0x000fd60003f45270 */
[----:B------:R-:W2:Y:S08]  /*0f50*/  @!P0 LDC.64 R6, c[0x0][0x398] ;  /* 0x0000e600ff068b82 */ /* 0x000eb00000000a00 */
[----:B------:R-:W3:Y:S01]  /*0f60*/  @P0 LDC.64 R4, c[0x0][0x3b0] ;  /* 0x0000ec00ff040b82 */ /* 0x000ee20000000a00 */
[----:B--2---:R-:W-:-:S04]  /*0f70*/  @!P0 IMAD.WIDE.U32 R16, R12, R6, RZ ;  /* 0x000000060c108225 */ /* 0x004fc800078e00ff */
[----:B------:R-:W-:Y:S02]  /*0f80*/  @!P0 IMAD R6, R12, R7, R17 ;  /* 0x000000070c068224 */ /* 0x000fe400078e0211 */
[----:B---3--:R-:W-:-:S04]  /*0f90*/  @P0 IMAD.WIDE.U32 R10, R224, R4, RZ ;  /* 0x00000004e00a0225 */ /* 0x008fc800078e00ff */
[----:B------:R-:W-:Y:S01]  /*0fa0*/  @P0 IMAD R6, R224, R5, R11 ;  /* 0x00000005e0060224 */ /* 0x000fe200078e020b */
[----:B------:R-:W-:Y:S01]  /*0fb0*/  @P0 MOV R16, R10 ;  /* 0x0000000a00100202 */ /* 0x000fe20000000f00 */
[----:B------:R-:W-:Y:S06]  /*0fc0*/  @P2 BRA `(.L_x_342) ;  /* 0x0000000000282947 */ /* 0x000fec0003800000 */
[----:B------:R-:W2:Y:S01]  /*0fd0*/  LDCU.64 UR6, c[0x0][0x3b8] ;  /* 0x00007700ff0677ac */ /* 0x000ea20008000a00 */
[----:B------:R-:W-:Y:S01]  /*0fe0*/  SHF.R.S32.HI R5, RZ, 0x1f, R8 ;  /* 0x0000001fff057819 */ /* 0x000fe20000011408 */
[----:B------:R-:W3:Y:S04]  /*0ff0*/  LDCU.64 UR4, c[0x0][0x3a0] ;  /* 0x00007400ff0477ac */ /* 0x000ee80008000a00 */
[----:B--2---:R-:W-:Y:S02]  /*1000*/  IMAD R5, R5, UR6, RZ ;  /* 0x0000000605057c24 */ /* 0x004fe4000f8e02ff */
[----:B------:R-:W-:-:S04]  /*1010*/  IMAD.WIDE.U32 R10, R8, UR6, RZ ;  /* 0x00000006080a7c25 */ /* 0x000fc8000f8e00ff */
[----:B------:R-:W-:-:S05]  /*1020*/  IMAD R2, R8, UR7, R5 ;  /* 0x0000000708027c24 */ /* 0x000fca000f8e0205 */
[----:B------:R-:W-:-:S03]  /*1030*/  IADD3 R11, PT, PT, R11, R2, RZ ;  /* 0x000000020b0b7210 */ /* 0x000fc60007ffe0ff */
[----:B---3--:R-:W-:-:S04]  /*1040*/  IMAD.WIDE.U32 R22, R12, UR4, R10 ;  /* 0x000000040c167c25 */ /* 0x008fc8000f8e000a */
[----:B------:R-:W-:Y:S01]  /*1050*/  IMAD R19, R12, UR5, R23 ;  /* 0x000000050c137c24 */ /* 0x000fe2000f8e0217 */
[----:B------:R-:W-:Y:S06]  /*1060*/  BRA `(.L_x_343) ;  /* 0x0000000000147947 */ /* 0x000fec0003800000 */
.L_x_342:
[----:B------:R-:W2:Y:S01]  /*1070*/  LDCU.64 UR6, c[0x0][0x3b8] ;  /* 0x00007700ff0677ac */ /* 0x000ea20008000a00 */
[----:B------:R-:W-:-:S05]  /*1080*/  IADD3 R22, PT, PT, R8, R9, RZ ;  /* 0x0000000908167210 */ /* 0x000fca0007ffe0ff */
[C---:B--2---:R-:W-:Y:S02]  /*1090*/  IMAD R19, R22.reuse, UR7, RZ ;  /* 0x0000000716137c24 */ /* 0x044fe4000f8e02ff */
[----:B------:R-:W-:-:S05]  /*10a0*/  IMAD.WIDE.U32 R22, R22, UR6, RZ ;  /* 0x0000000616167c25 */ /* 0x000fca000f8e00ff */
[----:B------:R-:W-:Y:S02]  /*10b0*/  IADD3 R19, PT, PT, R23, R19, RZ ;  /* 0x0000001317137210 */ /* 0x000fe40007ffe0ff */
.L_x_343:
[----:B------:R-:W2:Y:S01]  /*10c0*/  LDC R4, c[0x0][0x3e8] ;  /* 0x0000fa00ff047b82 */ /* 0x000ea20000000800 */
[----:B------:R-:W-:Y:S02]  /*10d0*/  MOV R10, RZ ;  /* 0x000000ff000a7202 */ /* 0x000fe40000000f00 */
[----:B--2---:R-:W-:-:S04]  /*10e0*/  IABS R7, R4 ;  /* 0x0000000400077213 */ /* 0x004fc80000000000 */
[----:B------:R-:W2:Y:S08]  /*10f0*/  I2F.RP R13, R7 ;  /* 0x00000007000d7306 */ /* 0x000eb00000209400 */
[----:B--2---:R-:W2:Y:S02]  /*1100*/  MUFU.RCP R11, R13 ;  /* 0x0000000d000b7308 */ /* 0x004ea40000001000 */
[----:B--2---:R-:W-:-:S06]  /*1110*/  VIADD R11, R11, 0xffffffe ;  /* 0x0ffffffe0b0b7836 */ /* 0x004fcc0000000000 */
[----:B------:R-:W2:Y:S02]  /*1120*/  F2I.FTZ.U32.TRUNC.NTZ R11, R11 ;  /* 0x0000000b000b7305 */ /* 0x000ea4000021f000 */
[----:B--2---:R-:W-:-:S04]  /*1130*/  IMAD.MOV R2, RZ, RZ, -R11 ;  /* 0x000000ffff027224 */ /* 0x004fc800078e0a0b */
[----:B------:R-:W-:Y:S01]  /*1140*/  IMAD R5, R2, R7, RZ ;  /* 0x0000000702057224 */ /* 0x000fe200078e02ff */
[----:B------:R-:W-:-:S03]  /*1150*/  IABS R2, R21 ;  /* 0x0000001500027213 */ /* 0x000fc60000000000 */
[----:B------:R-:W-:-:S04]  /*1160*/  IMAD.HI.U32 R10, R11, R5, R10 ;  /* 0x000000050b0a7227 */ /* 0x000fc800078e000a */
[----:B------:R-:W-:-:S04]  /*1170*/  IMAD.MOV.U32 R5, RZ, RZ, R2 ;  /* 0x000000ffff057224 */ /* 0x000fc800078e0002 */
[----:B------:R-:W-:-:S04]  /*1180*/  IMAD.HI.U32 R10, R10, R5, RZ ;  /* 0x000000050a0a7227 */ /* 0x000fc800078e00ff */
[----:B------:R-:W-:-:S04]  /*1190*/  IMAD.MOV R2, RZ, RZ, -R10 ;  /* 0x000000ffff027224 */ /* 0x000fc800078e0a0a */
[----:B------:R-:W-:-:S05]  /*11a0*/  IMAD R2, R7, R2, R5 ;  /* 0x0000000207027224 */ /* 0x000fca00078e0205 */
[----:B------:R-:W-:-:S13]  /*11b0*/  ISETP.GT.U32.AND P1, PT, R7, R2, PT ;  /* 0x000000020700720c */ /* 0x000fda0003f24070 */
[-C--:B------:R-:W-:Y:S01]  /*11c0*/  @!P1 IADD3 R2, PT, PT, R2, -R7.reuse, RZ ;  /* 0x8000000702029210 */ /* 0x080fe20007ffe0ff */
[----:B------:R-:W-:Y:S01]  /*11d0*/  @!P1 VIADD R10, R10, 0x1 ;  /* 0x000000010a0a9836 */ /* 0x000fe20000000000 */
[----:B------:R-:W-:Y:S02]  /*11e0*/  ISETP.NE.AND P1, PT, R4, RZ, PT ;  /* 0x000000ff0400720c */ /* 0x000fe40003f25270 */
[----:B------:R-:W-:Y:S02]  /*11f0*/  ISETP.GE.U32.AND P3, PT, R2, R7, PT ;  /* 0x000000070200720c */ /* 0x000fe40003f66070 */
[----:B------:R-:W-:-:S04]  /*1200*/  LOP3.LUT R2, R21, R4, RZ, 0x3c, !PT ;  /* 0x0000000415027212 */ /* 0x000fc800078e3cff */
[----:B------:R-:W-:-:S07]  /*1210*/  ISETP.GE.AND P0, PT, R2, RZ, PT ;  /* 0x000000ff0200720c */ /* 0x000fce0003f06270 */
[----:B------:R-:W-:-:S05]  /*1220*/  @P3 IADD3 R10, PT, PT, R10, 0x1, RZ ;  /* 0x000000010a0a3810 */ /* 0x000fca0007ffe0ff */
[----:B------:R-:W-:-:S05]  /*1230*/  IMAD.MOV.U32 R2, RZ, RZ, R10 ;  /* 0x000000ffff027224 */ /* 0x000fca00078e000a */
[----:B------:R-:W-:Y:S02]  /*1240*/  @!P0 IADD3 R2, PT, PT, -R2, RZ, RZ ;  /* 0x000000ff02028210 */ /* 0x000fe40007ffe1ff */
[----:B------:R-:W-:Y:S01]  /*1250*/  @!P1 LOP3.LUT R2, RZ, R4, RZ, 0x33, !PT ;  /* 0x00000004ff029212 */ /* 0x000fe200078e33ff */
[----:B------:R-:W-:Y:S06]  /*1260*/  @P2 BRA `(.L_x_344) ;  /* 0x0000000000302947 */ /* 0x000fec0003800000 */
[----:B------:R-:W2:Y:S01]  /*1270*/  LDCU.64 UR4, c[0x0][0x3c0] ;  /* 0x00007800ff0477ac */ /* 0x000ea20008000a00 */
[----:B------:R-:W-:Y:S01]  /*1280*/  SHF.R.S32.HI R7, RZ, 0x1f, R8 ;  /* 0x0000001fff077819 */ /* 0x000fe20000011408 */
[----:B------:R-:W3:Y:S01]  /*1290*/  LDCU.64 UR8, c[0x0][0x3a8] ;  /* 0x00007500ff0877ac */ /* 0x000ee20008000a00 */
[----:B--2---:R-:W-:Y:S02]  /*12a0*/  MOV R4, UR4 ;  /* 0x0000000400047c02 */ /* 0x004fe40008000f00 */
[----:B------:R-:W-:-:S03]  /*12b0*/  MOV R5, UR5 ;  /* 0x0000000500057c02 */ /* 0x000fc60008000f00 */
[-C--:B------:R-:W-:Y:S02]  /*12c0*/  IMAD R7, R7, R4.reuse, RZ ;  /* 0x0000000407077224 */ /* 0x080fe400078e02ff */
[----:B------:R-:W-:-:S04]  /*12d0*/  IMAD.WIDE.U32 R10, R8, R4, RZ ;  /* 0x00000004080a7225 */ /* 0x000fc800078e00ff */
[----:B------:R-:W-:-:S05]  /*12e0*/  IMAD R7, R8, R5, R7 ;  /* 0x0000000508077224 */ /* 0x000fca00078e0207 */
[----:B------:R-:W-:-:S03]  /*12f0*/  IADD3 R11, PT, PT, R11, R7, RZ ;  /* 0x000000070b0b7210 */ /* 0x000fc60007ffe0ff */
[----:B---3--:R-:W-:-:S04]  /*1300*/  IMAD.WIDE.U32 R24, R12, UR8, R10 ;  /* 0x000000080c187c25 */ /* 0x008fc8000f8e000a */
[----:B------:R-:W-:Y:S01]  /*1310*/  IMAD R12, R12, UR9, R25 ;  /* 0x000000090c0c7c24 */ /* 0x000fe2000f8e0219 */
[----:B------:R-:W-:Y:S06]  /*1320*/  BRA `(.L_x_345) ;  /* 0x0000000000147947 */ /* 0x000fec0003800000 */
.L_x_344:
[----:B------:R-:W2:Y:S01]  /*1330*/  LDC.64 R4, c[0x0][0x3c0] ;  /* 0x0000f000ff047b82 */ /* 0x000ea20000000a00 */
[----:B------:R-:W-:-:S05]  /*1340*/  IADD3 R8, PT, PT, R8, R9, RZ ;  /* 0x0000000908087210 */ /* 0x000fca0007ffe0ff */
[C---:B--2---:R-:W-:Y:S02]  /*1350*/  IMAD R12, R8.reuse, R5, RZ ;  /* 0x00000005080c7224 */ /* 0x044fe400078e02ff */
[----:B------:R-:W-:-:S05]  /*1360*/  IMAD.WIDE.U32 R24, R8, R4, RZ ;  /* 0x0000000408187225 */ /* 0x000fca00078e00ff */
[----:B------:R-:W-:-:S07]  /*1370*/  IADD3 R12, PT, PT, R25, R12, RZ ;  /* 0x0000000c190c7210 */ /* 0x000fce0007ffe0ff */
.L_x_345:
[----:B------:R-:W-:Y:S01]  /*1380*/  VIADD R218, R218, -UR10 ;  /* 0x8000000adada7c36 */ /* 0x000fe20008000000 */
[----:B------:R-:W-:Y:S01]  /*1390*/  SHF.R.U32.HI R13, RZ, 0x3, R166 ;  /* 0x00000003ff0d7819 */ /* 0x000fe200000116a6 */
[----:B------:R-:W-:Y:S01]  /*13a0*/  IMAD.SHL.U32 R167, R166, 0x8, RZ ;  /* 0x00000008a6a77824 */ /* 0x000fe200078e00ff */
[----:B------:R-:W2:Y:S01]  /*13b0*/  LDCU.64 UR8, c[0x0][0x3c8] ;  /* 0x00007900ff0877ac */ /* 0x000ea20008000a00 */
[----:B------:R-:W3:Y:S01]  /*13c0*/  S2UR UR5, SR_CgaCtaId ;  /* 0x00000000000579c3 */ /* 0x000ee20000008800 */
[CC--:B------:R-:W-:Y:S01]  /*13d0*/  ISETP.GE.AND P3, PT, R13.reuse, R218.reuse, PT ;  /* 0x000000da0d00720c */ /* 0x0c0fe20003f66270 */
[----:B-1----:R-:W-:Y:S01]  /*13e0*/  VIADD R15, R13, 0x20 ;  /* 0x000000200d0f7836 */ /* 0x002fe20000000000 */
[----:B------:R-:W-:Y:S01]  /*13f0*/  LOP3.LUT R14, R167, 0x38, RZ, 0xc0, !PT ;  /* 0x00000038a70e7812 */ /* 0x000fe200078ec0ff */
[----:B------:R-:W-:Y:S01]  /*1400*/  USHF.L.U32 UR4, UR14, 0x7, URZ ;  /* 0x000000070e047899 */ /* 0x000fe200080006ff */
[----:B------:R-:W-:Y:S01]  /*1410*/  VIADD R23, R13, 0x40 ;  /* 0x000000400d177836 */ /* 0x000fe20000000000 */
[----:B------:R-:W-:Y:S01]  /*1420*/  USHF.R.U32.HI UR14, URZ, 0x19, UR14 ;  /* 0x00000019ff0e7899 */ /* 0x000fe2000801160e */
[----:B------:R-:W-:Y:S01]  /*1430*/  ISETP.GE.AND P1, PT, R15, R218, PT ;  /* 0x000000da0f00720c */ /* 0x000fe20003f26270 */
[C---:B------:R-:W-:Y:S01]  /*1440*/  VIADD R25, R13.reuse, 0x60 ;  /* 0x000000600d197836 */ /* 0x040fe20000000000 */
[C---:B------:R-:W-:Y:S01]  /*1450*/  IADD3 R16, P0, PT, R14.reuse, R16, RZ ;  /* 0x000000100e107210 */ /* 0x040fe20007f1e0ff */
[----:B------:R-:W-:Y:S01]  /*1460*/  USHF.L.U32 UR15, UR6, 0x6, URZ ;  /* 0x00000006060f7899 */ /* 0x000fe200080006ff */
[----:B------:R-:W-:Y:S01]  /*1470*/  LOP3.LUT R18, R13, UR4, RZ, 0xfc, !PT ;  /* 0x000000040d127c12 */ /* 0x000fe2000f8efcff */
[----:B------:R-:W-:Y:S01]  /*1480*/  UMOV UR4, 0x400 ;  /* 0x0000040000047882 */ /* 0x000fe20000000000 */
[C---:B------:R-:W-:Y:S01]  /*1490*/  IADD3 R22, P2, PT, R14.reuse, R22, RZ ;  /* 0x000000160e167210 */ /* 0x040fe20007f5e0ff */
[----:B------:R-:W1:Y:S01]  /*14a0*/  @!P3 LDC.64 R8, c[0x0][0x3b0] ;  /* 0x0000ec00ff08bb82 */ /* 0x000e620000000a00 */
[----:B------:R-:W-:Y:S01]  /*14b0*/  IMAD.X R17, RZ, RZ, R6, P0 ;  /* 0x000000ffff117224 */ /* 0x000fe200000e0606 */
[----:B------:R-:W-:Y:S01]  /*14c0*/  IADD3 R14, P0, PT, R14, R24, RZ ;  /* 0x000000180e0e7210 */ /* 0x000fe20007f1e0ff */
[----:B------:R-:W4:Y:S01]  /*14d0*/  LDCU.64 UR12, c[0x0][0x388] ;  /* 0x00007100ff0c77ac */ /* 0x000f220008000a00 */
[----:B------:R-:W-:Y:S01]  /*14e0*/  ISETP.GE.AND P6, PT, R23, R218, PT ;  /* 0x000000da1700720c */ /* 0x000fe20003fc6270 */
[----:B--2---:R-:W-:Y:S01]  /*14f0*/  IMAD.WIDE.U32 R16, R21, UR8, R16 ;  /* 0x0000000815107c25 */ /* 0x004fe2000f8e0010 */
[----:B------:R-:W-:-:S02]  /*1500*/  LEA.HI.SX32 R84, R0, 0xffffffff, 0x1a ;  /* 0xffffffff00547811 */ /* 0x000fc400078fd2ff */
[----:B------:R-:W2:Y:S01]  /*1510*/  @!P3 LDC.64 R10, c[0x0][0x380] ;  /* 0x0000e000ff0abb82 */ /* 0x000ea20000000a00 */
[----:B------:R-:W-:Y:S01]  /*1520*/  IMAD R17, R21, UR9, R17 ;  /* 0x0000000915117c24 */ /* 0x000fe2000f8e0211 */
[----:B------:R-:W-:Y:S01]  /*1530*/  @!P1 IADD3 R21, P4, PT, R18, 0x20, RZ ;  /* 0x0000002012159810 */ /* 0x000fe20007f9e0ff */
[----:B---3--:R-:W-:Y:S01]  /*1540*/  ULEA UR5, UR5, UR4, 0x18 ;  /* 0x0000000405057291 */ /* 0x008fe2000f8ec0ff */
[----:B------:R-:W-:Y:S01]  /*1550*/  IMAD.X R23, RZ, RZ, R19, P2 ;  /* 0x000000ffff177224 */ /* 0x000fe200010e0613 */
[----:B------:R-:W3:Y:S01]  /*1560*/  LDCU.128 UR8, c[0x0][0x3d0] ;  /* 0x00007a00ff0877ac */ /* 0x000ee20008000c00 */
[----:B------:R-:W-:Y:S01]  /*1570*/  SHF.R.S32.HI R19, RZ, 0x1f, R84 ;  /* 0x0000001fff137819 */ /* 0x000fe20000011454 */
[----:B------:R-:W-:Y:S01]  /*1580*/  IMAD.SHL.U32 R165, R166, 0x40, RZ ;  /* 0x00000040a6a57824 */ /* 0x000fe200078e00ff */
[----:B------:R-:W5:Y:S01]  /*1590*/  @!P1 LDC.64 R6, c[0x0][0x3b0] ;  /* 0x0000ec00ff069b82 */ /* 0x000f620000000a00 */
[----:B------:R-:W-:Y:S01]  /*15a0*/  USHF.L.U64.HI UR4, UR6, 0x6, UR7 ;  /* 0x0000000606047899 */ /* 0x000fe20008010207 */
[----:B------:R-:W-:Y:S01]  /*15b0*/  IMAD.WIDE.U32 R30, R13, UR6, R22 ;  /* 0x000000060d1e7c25 */ /* 0x000fe2000f8e0016 */
[----:B------:R-:W-:-:S02]  /*15c0*/  SHF.R.S32.HI R22, RZ, 0x1f, R2 ;  /* 0x0000001fff167819 */ /* 0x000fc40000011402 */
[----:B------:R-:W-:Y:S01]  /*15d0*/  LOP3.LUT R180, R165, 0x1c0, RZ, 0xc0, !PT ;  /* 0x000001c0a5b47812 */ /* 0x000fe200078ec0ff */
[----:B------:R-:W-:Y:S01]  /*15e0*/  IMAD R31, R13, UR7, R31 ;  /* 0x000000070d1f7c24 */ /* 0x000fe2000f8e021f */
[----:B------:R-:W-:Y:S01]  /*15f0*/  SHF.R.U32.HI R82, RZ, 0x1, R166 ;  /* 0x00000001ff527819 */ /* 0x000fe200000116a6 */
[----:B-1----:R-:W-:Y:S01]  /*1600*/  @!P3 IMAD R20, R8, UR14, RZ ;  /* 0x0000000e0814bc24 */ /* 0x002fe2000f8e02ff */
[----:B------:R-:W-:Y:S01]  /*1610*/  LOP3.LUT R89, R165, 0x400, RZ, 0xc0, !PT ;  /* 0x00000400a5597812 */ /* 0x000fe200078ec0ff */
[----:B------:R-:W-:-:S04]  /*1620*/  @!P3 IMAD.WIDE.U32 R26, R18, R8, R16 ;  /* 0x00000008121ab225 */ /* 0x000fc800078e0010 */
[----:B------:R-:W-:Y:S01]  /*1630*/  @!P3 IMAD R20, R18, R9, R20 ;  /* 0x000000091214b224 */ /* 0x000fe200078e0214 */
[----:B------:R-:W-:Y:S01]  /*1640*/  LOP3.LUT R9, R167, 0x1f8, RZ, 0xc0, !PT ;  /* 0x000001f8a7097812 */ /* 0x000fe200078ec0ff */
[----:B---3--:R-:W-:Y:S01]  /*1650*/  IMAD.WIDE.U32 R30, R2, UR8, R30 ;  /* 0x00000008021e7c25 */ /* 0x008fe2000f8e001e */
[----:B--2---:R-:W-:Y:S02]  /*1660*/  @!P3 LEA R28, P5, R26, R10, 0x1 ;  /* 0x0000000a1a1cb211 */ /* 0x004fe400078a08ff */
[----:B------:R-:W-:Y:S01]  /*1670*/  LOP3.LUT R24, R9, 0x38, R166, 0x78, !PT ;  /* 0x0000003809187812 */ /* 0x000fe200078e78a6 */
[----:B------:R-:W-:Y:S01]  /*1680*/  @!P3 IMAD.IADD R20, R27, 0x1, R20 ;  /* 0x000000011b14b824 */ /* 0x000fe200078e0214 */
[----:B------:R-:W1:Y:S01]  /*1690*/  @!P1 LDC.64 R8, c[0x0][0x380] ;  /* 0x0000e000ff089b82 */ /* 0x000e620000000a00 */
[----:B------:R-:W-:Y:S01]  /*16a0*/  @!P1 IMAD.X R27, RZ, RZ, UR14, P4 ;  /* 0x0000000eff1b9e24 */ /* 0x000fe2000a0e06ff */
[----:B------:R-:W-:Y:S01]  /*16b0*/  LOP3.LUT R225, R24, 0x1e00, R167, 0xf8, !PT ;  /* 0x00001e0018e17812 */ /* 0x000fe200078ef8a7 */
[----:B------:R-:W-:Y:S01]  /*16c0*/  @!P1 IMAD.MOV.U32 R24, RZ, RZ, R16 ;  /* 0x000000ffff189224 */ /* 0x000fe200078e0010 */
[----:B------:R-:W-:Y:S01]  /*16d0*/  @!P3 LEA.HI.X R29, R26, R11, R20, 0x1, P5 ;  /* 0x0000000b1a1db211 */ /* 0x000fe200028f0c14 */
[----:B-----5:R-:W-:Y:S01]  /*16e0*/  @!P1 IMAD R20, R27, R6, RZ ;  /* 0x000000061b149224 */ /* 0x020fe200078e02ff */
[----:B------:R-:W-:Y:S01]  /*16f0*/  ISETP.GE.AND P5, PT, R25, R218, PT ;  /* 0x000000da1900720c */ /* 0x000fe20003fa6270 */
[----:B------:R-:W-:Y:S01]  /*1700*/  @!P1 IMAD.MOV.U32 R25, RZ, RZ, R17 ;  /* 0x000000ffff199224 */ /* 0x000fe200078e0011 */
[----:B------:R-:W-:Y:S01]  /*1710*/  LEA R225, R225, UR5, 0x1 ;  /* 0x00000005e1e17c11 */ /* 0x000fe2000f8e08ff */
[C---:B------:R-:W-:Y:S01]  /*1720*/  @!P1 IMAD R20, R21.reuse, R7, R20 ;  /* 0x0000000715149224 */ /* 0x040fe200078e0214 */
[----:B------:R-:W-:Y:S01]  /*1730*/  SHF.L.U64.HI R11, R4, 0x6, R5 ;  /* 0x00000006040b7819 */ /* 0x000fe20000010205 */
[----:B------:R-:W-:-:S02]  /*1740*/  @!P1 IMAD.WIDE.U32 R24, R21, R6, R24 ;  /* 0x0000000615189225 */ /* 0x000fc400078e0018 */
[----:B------:R-:W2:Y:S01]  /*1750*/  @!P6 LDC.64 R6, c[0x0][0x3b0] ;  /* 0x0000ec00ff06eb82 */ /* 0x000ea20000000a00 */
[----:B------:R-:W-:Y:S01]  /*1760*/  @!PT LDS RZ, [RZ] ;  /* 0x00000000fffff984 */ /* 0x000fe20000000800 */
[----:B------:R-:W-:Y:S01]  /*1770*/  @!PT LDS RZ, [RZ] ;  /* 0x00000000fffff984 */ /* 0x000fe20000000800 */
[----:B------:R-:W-:Y:S01]  /*1780*/  @!PT LDS RZ, [RZ] ;  /* 0x00000000fffff984 */ /* 0x000fe20000000800 */
[----:B------:R-:W-:Y:S01]  /*1790*/  @!P3 LDGSTS.E.BYPASS.LTC128B.128 [R225], desc[UR16][R28.64] ;  /* 0x000000001ce1bfae */ /* 0x000fe2000b981a10 */
[----:B------:R-:W-:Y:S02]  /*17a0*/  @!P1 IMAD.IADD R20, R25, 0x1, R20 ;  /* 0x0000000119149824 */ /* 0x000fe400078e0214 */
[----:B------:R-:W-:Y:S01]  /*17b0*/  IMAD R10, R84, -0x40, R3 ;  /* 0xffffffc0540a7824 */ /* 0x000fe200078e0203 */
[----:B------:R-:W-:Y:S01]  /*17c0*/  @!P3 LDGSTS.E.BYPASS.LTC128B.128 [R225+0x4000], desc[UR16][R28.64+0x80] ;  /* 0x040000801ce1bfae */ /* 0x000fe2000b981a10 */
[----:B------:R-:W-:Y:S02]  /*17d0*/  IMAD.SHL.U32 R21, R4, 0x40, RZ ;  /* 0x0000004004157824 */ /* 0x000fe400078e00ff */
[----:B------:R-:W-:Y:S01]  /*17e0*/  IMAD.MOV.U32 R80, RZ, RZ, 0x20 ;  /* 0x00000020ff507424 */ /* 0x000fe200078e00ff */
[----:B------:R-:W-:Y:S01]  /*17f0*/  @!P3 LDGSTS.E.BYPASS.LTC128B.128 [R225+0x8000], desc[UR16][R28.64+0x100] ;  /* 0x080001001ce1bfae */ /* 0x000fe2000b981a10 */
[----:B------:R-:W-:-:S03]  /*1800*/  ISETP.GE.AND P2, PT, R15, R10, PT ;  /* 0x0000000a0f00720c */ /* 0x000fc60003f46270 */
[----:B------:R1:W-:Y:S01]  /*1810*/  @!P3 LDGSTS.E.BYPASS.LTC128B.128 [R225+0xc000], desc[UR16][R28.64+0x180] ;  /* 0x0c0001801ce1bfae */ /* 0x0003e2000b981a10 */
[----:B------:R-:W-:Y:S01]  /*1820*/  ISETP.GE.AND P3, PT, R15, R10, PT ;  /* 0x0000000a0f00720c */ /* 0x000fe20003f66270 */
[----:B------:R-:W-:Y:S02]  /*1830*/  IMAD.X R15, RZ, RZ, R12, P0 ;  /* 0x000000ffff0f7224 */ /* 0x000fe400000e060c */
[----:B------:R-:W-:-:S04]  /*1840*/  IMAD.WIDE.U32 R14, R13, R4, R14 ;  /* 0x000000040d0e7225 */ /* 0x000fc800078e000e */
[----:B------:R-:W-:Y:S02]  /*1850*/  IMAD R15, R13, R5, R15 ;  /* 0x000000050d0f7224 */ /* 0x000fe400078e020f */
[----:B------:R-:W-:Y:S01]  /*1860*/  IMAD.WIDE.U32 R14, R2, UR10, R14 ;  /* 0x0000000a020e7c25 */ /* 0x000fe2000f8e000e */
[----:B-1----:R-:W-:-:S03]  /*1870*/  @!P1 LEA R28, P4, R24, R8, 0x1 ;  /* 0x00000008181c9211 */ /* 0x002fc600078808ff */
[----:B------:R-:W-:Y:S01]  /*1880*/  IMAD R8, R11, R84, RZ ;  /* 0x000000540b087224 */ /* 0x000fe200078e02ff */
[----:B------:R-:W-:Y:S01]  /*1890*/  @!P1 LEA.HI.X R29, R24, R9, R20, 0x1, P4 ;  /* 0x00000009181d9211 */ /* 0x000fe200020f0c14 */
[----:B------:R-:W-:Y:S01]  /*18a0*/  IMAD R20, R84, UR4, RZ ;  /* 0x0000000454147c24 */ /* 0x000fe2000f8e02ff */
[----:B------:R-:W-:Y:S01]  /*18b0*/  @!P6 IADD3 R26, P4, PT, R18, 0x40, RZ ;  /* 0x00000040121ae810 */ /* 0x000fe20007f9e0ff */
[----:B------:R-:W-:Y:S01]  /*18c0*/  IMAD.SHL.U32 R24, R166, 0x20, RZ ;  /* 0x00000020a6187824 */ /* 0x000fe200078e00ff */
[----:B------:R-:W-:Y:S01]  /*18d0*/  @!P5 IADD3 R18, P0, PT, R18, 0x60, RZ ;  /* 0x000000601212d810 */ /* 0x000fe20007f1e0ff */
[----:B------:R-:W-:Y:S01]  /*18e0*/  IMAD R20, R19, UR15, R20 ;  /* 0x0000000f13147c24 */ /* 0x000fe2000f8e0214 */
[----:B------:R-:W-:Y:S01]  /*18f0*/  @!P1 LDGSTS.E.BYPASS.LTC128B.128 [R225+0x1000], desc[UR16][R28.64] ;  /* 0x010000001ce19fae */ /* 0x000fe2000b981a10 */
[----:B------:R-:W-:Y:S01]  /*1900*/  @!P6 IMAD.X R23, RZ, RZ, UR14, P4 ;  /* 0x0000000eff17ee24 */ /* 0x000fe2000a0e06ff */
[----:B------:R-:W-:Y:S01]  /*1910*/  ISETP.GE.AND P4, PT, R13, R10, PT ;  /* 0x0000000a0d00720c */ /* 0x000fe20003f86270 */
[----:B------:R-:W-:Y:S01]  /*1920*/  IMAD R19, R19, R21, R8 ;  /* 0x0000001513137224 */ /* 0x000fe200078e0208 */
[----:B------:R-:W1:Y:S01]  /*1930*/  @!P6 LDC.64 R10, c[0x0][0x380] ;  /* 0x0000e000ff0aeb82 */ /* 0x000e620000000a00 */
[----:B--2---:R-:W-:Y:S01]  /*1940*/  @!P6 IMAD R23, R23, R6, RZ ;  /* 0x000000061717e224 */ /* 0x004fe200078e02ff */
[----:B------:R-:W-:Y:S01]  /*1950*/  @!P1 LDGSTS.E.BYPASS.LTC128B.128 [R225+0x5000], desc[UR16][R28.64+0x80] ;  /* 0x050000801ce19fae */ /* 0x000fe2000b981a10 */
[----:B------:R-:W-:-:S02]  /*1960*/  @!P5 IMAD.X R25, RZ, RZ, UR14, P0 ;  /* 0x0000000eff19de24 */ /* 0x000fc400080e06ff */
[----:B------:R-:W-:Y:S01]  /*1970*/  @!P6 IMAD R23, R26, R7, R23 ;  /* 0x000000071a17e224 */ /* 0x000fe200078e0217 */
[----:B------:R-:W-:Y:S01]  /*1980*/  @!P1 LDGSTS.E.BYPASS.LTC128B.128 [R225+0x9000], desc[UR16][R28.64+0x100] ;  /* 0x090001001ce19fae */ /* 0x000fe2000b981a10 */
[----:B------:R-:W-:Y:S01]  /*1990*/  IMAD R7, R22, UR8, RZ ;  /* 0x0000000816077c24 */ /* 0x000fe2000f8e02ff */
[----:B------:R-:W2:Y:S01]  /*19a0*/  @!P5 LDC.64 R8, c[0x0][0x3b0] ;  /* 0x0000ec00ff08db82 */ /* 0x000ea20000000a00 */
[----:B------:R-:W-:Y:S01]  /*19b0*/  @!P6 IMAD.WIDE.U32 R26, R26, R6, R16 ;  /* 0x000000061a1ae225 */ /* 0x000fe200078e0010 */
[----:B------:R3:W-:Y:S01]  /*19c0*/  @!P1 LDGSTS.E.BYPASS.LTC128B.128 [R225+0xd000], desc[UR16][R28.64+0x180] ;  /* 0x0d0001801ce19fae */ /* 0x0007e2000b981a10 */
[----:B----4-:R-:W-:Y:S01]  /*19d0*/  LEA R223, P1, R30, UR12, 0x1 ;  /* 0x0000000c1edf7c11 */ /* 0x010fe2000f8208ff */
[----:B------:R-:W-:Y:S01]  /*19e0*/  USHF.L.U32 UR8, UR6, 0x5, URZ ;  /* 0x0000000506087899 */ /* 0x000fe200080006ff */
[----:B------:R-:W-:Y:S01]  /*19f0*/  IMAD R222, R2, UR9, R7 ;  /* 0x0000000902de7c24 */ /* 0x000fe2000f8e0207 */
[----:B------:R-:W-:Y:S01]  /*1a00*/  USHF.L.U64.HI UR9, UR6, 0x5, UR7 ;  /* 0x0000000506097899 */ /* 0x000fe20008010207 */
[----:B------:R-:W-:Y:S01]  /*1a10*/  @!P6 IMAD.IADD R12, R27, 0x1, R23 ;  /* 0x000000011b0ce824 */ /* 0x000fe200078e0217 */
[----:B------:R-:W4:Y:S01]  /*1a20*/  @!P5 LDC.64 R6, c[0x0][0x380] ;  /* 0x0000e000ff06db82 */ /* 0x000f220000000a00 */
[----:B------:R-:W-:Y:S01]  /*1a30*/  IMAD.IADD R222, R31, 0x1, R222 ;  /* 0x000000011fde7824 */ /* 0x000fe200078e02de */
[----:B------:R-:W5:Y:S04]  /*1a40*/  LDCU.64 UR6, c[0x0][0x390] ;  /* 0x00007200ff0677ac */ /* 0x000f680008000a00 */
[----:B------:R-:W-:-:S02]  /*1a50*/  LEA.HI.X R222, R30, UR13, R222, 0x1, P1 ;  /* 0x0000000d1ede7c11 */ /* 0x000fc400088f0cde */
[----:B-1----:R-:W-:-:S04]  /*1a60*/  @!P6 LEA R10, P0, R26, R10, 0x1 ;  /* 0x0000000a1a0ae211 */ /* 0x002fc800078008ff */
[----:B------:R-:W-:Y:S01]  /*1a70*/  @!P6 LEA.HI.X R11, R26, R11, R12, 0x1, P0 ;  /* 0x0000000b1a0be211 */ /* 0x000fe200000f0c0c */
[----:B------:R-:W-:-:S04]  /*1a80*/  IMAD.WIDE.U32 R26, R84, UR15, RZ ;  /* 0x0000000f541a7c25 */ /* 0x000fc8000f8e00ff */
[-C--:B--2---:R-:W-:Y:S01]  /*1a90*/  @!P5 IMAD R25, R25, R8.reuse, RZ ;  /* 0x000000081919d224 */ /* 0x084fe200078e02ff */
[----:B------:R-:W-:Y:S01]  /*1aa0*/  @!P6 LDGSTS.E.BYPASS.LTC128B.128 [R225+0x2000], desc[UR16][R10.64] ;  /* 0x020000000ae1efae */ /* 0x000fe2000b981a10 */
[----:B------:R-:W-:Y:S01]  /*1ab0*/  IMAD.IADD R13, R27, 0x1, R20 ;  /* 0x000000011b0d7824 */ /* 0x000fe200078e0214 */
[----:B---3--:R-:W-:Y:S01]  /*1ac0*/  LOP3.LUT R29, R165, 0x200, RZ, 0xc0, !PT ;  /* 0x00000200a51d7812 */ /* 0x008fe200078ec0ff */
[C---:B------:R-:W-:Y:S01]  /*1ad0*/  @!P5 IMAD R9, R18.reuse, R9, R25 ;  /* 0x000000091209d224 */ /* 0x040fe200078e0219 */
[----:B------:R-:W-:Y:S02]  /*1ae0*/  @!P6 LDGSTS.E.BYPASS.LTC128B.128 [R225+0x6000], desc[UR16][R10.64+0x80] ;  /* 0x060000800ae1efae */ /* 0x000fe4000b981a10 */
[----:B------:R-:W-:Y:S01]  /*1af0*/  LOP3.LUT R23, R29, 0x7c00, R24, 0xf8, !PT ;  /* 0x00007c001d177812 */ /* 0x000fe200078ef818 */
[----:B------:R-:W-:Y:S01]  /*1b00*/  @!P5 IMAD.WIDE.U32 R28, R18, R8, R16 ;  /* 0x00000008121cd225 */ /* 0x000fe200078e0010 */
[C---:B------:R-:W-:Y:S01]  /*1b10*/  @!P4 LEA R24, P1, R26.reuse, R223, 0x1 ;  /* 0x000000df1a18c211 */ /* 0x040fe200078208ff */
[----:B------:R-:W-:Y:S01]  /*1b20*/  @!P6 LDGSTS.E.BYPASS.LTC128B.128 [R225+0xa000], desc[UR16][R10.64+0x100] ;  /* 0x0a0001000ae1efae */ /* 0x000fe2000b981a10 */
[C---:B------:R-:W-:Y:S01]  /*1b30*/  @!P3 IADD3 R8, P0, PT, R26.reuse, UR8, RZ ;  /* 0x000000081a08bc10 */ /* 0x040fe2000ff1e0ff */
[----:B------:R-:W-:Y:S01]  /*1b40*/  @!P5 IMAD.IADD R9, R29, 0x1, R9 ;  /* 0x000000011d09d824 */ /* 0x000fe200078e0209 */
[----:B------:R-:W-:Y:S01]  /*1b50*/  @!P4 LEA.HI.X R25, R26, R222, R13, 0x1, P1 ;  /* 0x000000de1a19c211 */ /* 0x000fe200008f0c0d */
[----:B------:R1:W-:Y:S01]  /*1b60*/  @!P6 LDGSTS.E.BYPASS.LTC128B.128 [R225+0xe000], desc[UR16][R10.64+0x180] ;  /* 0x0e0001800ae1efae */ /* 0x0003e2000b981a10 */
[----:B----4-:R-:W-:Y:S01]  /*1b70*/  @!P5 LEA R6, P1, R28, R6, 0x1 ;  /* 0x000000061c06d211 */ /* 0x010fe200078208ff */
[----:B------:R-:W-:Y:S01]  /*1b80*/  IMAD R17, R22, UR10, RZ ;  /* 0x0000000a16117c24 */ /* 0x000fe2000f8e02ff */
[----:B------:R-:W-:-:S02]  /*1b90*/  @!P3 IADD3.X R13, PT, PT, R13, UR9, RZ, P0, !PT ;  /* 0x000000090d0dbc10 */ /* 0x000fc400087fe4ff */
[----:B------:R-:W-:Y:S01]  /*1ba0*/  @!P5 LEA.HI.X R7, R28, R7, R9, 0x1, P1 ;  /* 0x000000071c07d211 */ /* 0x000fe200008f0c09 */
[----:B------:R-:W-:Y:S01]  /*1bb0*/  IMAD R17, R2, UR11, R17 ;  /* 0x0000000b02117c24 */ /* 0x000fe2000f8e0211 */
[----:B------:R-:W-:Y:S02]  /*1bc0*/  @!P3 LEA R12, P0, R8, R223, 0x1 ;  /* 0x000000df080cb211 */ /* 0x000fe400078008ff */
[----:B-----5:R-:W-:Y:S01]  /*1bd0*/  LEA R221, P1, R14, UR6, 0x1 ;  /* 0x000000060edd7c11 */ /* 0x020fe2000f8208ff */
[----:B------:R-:W-:Y:S01]  /*1be0*/  @!P5 LDGSTS.E.BYPASS.LTC128B.128 [R225+0x3000], desc[UR16][R6.64] ;  /* 0x0300000006e1dfae */ /* 0x000fe2000b981a10 */
[----:B------:R-:W-:Y:S01]  /*1bf0*/  @!P3 LEA.HI.X R13, R8, R222, R13, 0x1, P0 ;  /* 0x000000de080db211 */ /* 0x000fe200000f0c0d */
[----:B------:R-:W-:Y:S01]  /*1c00*/  IMAD.WIDE.U32 R8, R21, R84, RZ ;  /* 0x0000005415087225 */ /* 0x000fe200078e00ff */
[----:B------:R-:W-:Y:S01]  /*1c10*/  LOP3.LUT P6, RZ, R166, 0x4, RZ, 0xc0, !PT ;  /* 0x00000004a6ff7812 */ /* 0x000fe200078cc0ff */
[----:B------:R-:W-:Y:S02]  /*1c20*/  @!P5 LDGSTS.E.BYPASS.LTC128B.128 [R225+0x7000], desc[UR16][R6.64+0x80] ;  /* 0x0700008006e1dfae */ /* 0x000fe4000b981a10 */
[----:B------:R-:W-:Y:S01]  /*1c30*/  IMAD.IADD R17, R15, 0x1, R17 ;  /* 0x000000010f117824 */ /* 0x000fe200078e0211 */
[----:B------:R-:W-:Y:S01]  /*1c40*/  @!P2 LEA R2, P0, R4, R8, 0x5 ;  /* 0x000000080402a211 */ /* 0x000fe200078028ff */
[----:B------:R-:W-:Y:S01]  /*1c50*/  @!P5 LDGSTS.E.BYPASS.LTC128B.128 [R225+0xb000], desc[UR16][R6.64+0x100] ;  /* 0x0b00010006e1dfae */ /* 0x000fe2000b981a10 */
[----:B------:R-:W-:-:S02]  /*1c60*/  IMAD.IADD R19, R9, 0x1, R19 ;  /* 0x0000000109137824 */ /* 0x000fc400078e0213 */
[----:B------:R-:W-:Y:S01]  /*1c70*/  LEA.HI.X R220, R14, UR7, R17, 0x1, P1 ;  /* 0x000000070edc7c11 */ /* 0x000fe200088f0c11 */
[----:B------:R2:W-:Y:S02]  /*1c80*/  @!P5 LDGSTS.E.BYPASS.LTC128B.128 [R225+0xf000], desc[UR16][R6.64+0x180] ;  /* 0x0f00018006e1dfae */ /* 0x0005e4000b981a10 */
[----:B------:R-:W-:Y:S02]  /*1c90*/  @!P2 LEA.HI.X R5, R4, R19, R5, 0x5, P0 ;  /* 0x000000130405a211 */ /* 0x000fe400000f2c05 */
[----:B------:R-:W-:Y:S01]  /*1ca0*/  @!P4 LDGSTS.E.BYPASS.LTC128B.128 [R225+0x10000], desc[UR16][R24.64] ;  /* 0x1000000018e1cfae */ /* 0x000fe2000b981a10 */
[----:B-1----:R-:W-:-:S03]  /*1cb0*/  @!P2 LEA R10, P0, R2, R221, 0x1 ;  /* 0x000000dd020aa211 */ /* 0x002fc600078008ff */
[----:B------:R-:W-:Y:S01]  /*1cc0*/  @!P4 LDGSTS.E.BYPASS.LTC128B.128 [R225+0x12000], desc[UR16][R24.64+0x80] ;  /* 0x1200008018e1cfae */ /* 0x000fe2000b981a10 */
[----:B------:R-:W-:Y:S01]  /*1cd0*/  @!P2 LEA.HI.X R11, R2, R220, R5, 0x1, P0 ;  /* 0x000000dc020ba211 */ /* 0x000fe200000f0c05 */
[----:B------:R-:W-:Y:S01]  /*1ce0*/  IMAD.MOV.U32 R2, RZ, RZ, 0x40 ;  /* 0x00000040ff027424 */ /* 0x000fe200078e00ff */
[----:B------:R-:W-:Y:S01]  /*1cf0*/  LOP3.LUT P0, RZ, R166, 0x2, RZ, 0xc0, !PT ;  /* 0x00000002a6ff7812 */ /* 0x000fe2000780c0ff */
[----:B------:R-:W-:Y:S03]  /*1d00*/  @!P4 LDGSTS.E.BYPASS.LTC128B.128 [R225+0x14000], desc[UR16][R24.64+0x100] ;  /* 0x1400010018e1cfae */ /* 0x000fe6000b981a10 */
[----:B------:R-:W-:Y:S01]  /*1d10*/  SEL R80, R80, 0xffffffe0, !P0 ;  /* 0xffffffe050507807 */ /* 0x000fe20004000000 */
[----:B------:R-:W-:Y:S01]  /*1d20*/  @!P4 LDGSTS.E.BYPASS.LTC128B.128 [R225+0x16000], desc[UR16][R24.64+0x180] ;  /* 0x1600018018e1cfae */ /* 0x000fe2000b981a10 */
[----:B------:R-:W-:-:S03]  /*1d30*/  SEL R2, R2, 0xffffffc0, !P6 ;  /* 0xffffffc002027807 */ /* 0x000fc60007000000 */
[----:B------:R-:W-:Y:S04]  /*1d40*/  @!P3 LDGSTS.E.BYPASS.LTC128B.128 [R225+0x11000], desc[UR16][R12.64] ;  /* 0x110000000ce1bfae */ /* 0x000fe8000b981a10 */
[----:B------:R-:W-:Y:S01]  /*1d50*/  @!P3 LDGSTS.E.BYPASS.LTC128B.128 [R225+0x13000], desc[UR16][R12.64+0x80] ;  /* 0x130000800ce1bfae */ /* 0x000fe2000b981a10 */
[----:B--2---:R-:W-:-:S03]  /*1d60*/  LOP3.LUT R7, R180, 0x38, R167, 0xf8, !PT ;  /* 0x00000038b4077812 */ /* 0x004fc600078ef8a7 */
[----:B------:R-:W-:Y:S01]  /*1d70*/  @!P3 LDGSTS.E.BYPASS.LTC128B.128 [R225+0x15000], desc[UR16][R12.64+0x100] ;  /* 0x150001000ce1bfae */ /* 0x000fe2000b981a10 */
[C---:B------:R-:W-:Y:S02]  /*1d80*/  @!P4 LEA R6, P1, R8.reuse, R221, 0x1 ;  /* 0x000000dd0806c211 */ /* 0x040fe400078208ff */
[C---:B------:R-:W-:Y:S01]  /*1d90*/  LOP3.LUT R82, R7.reuse, 0x8, R82, 0x78, !PT ;  /* 0x0000000807527812 */ /* 0x040fe200078e7852 */
[----:B------:R1:W-:Y:S01]  /*1da0*/  @!P3 LDGSTS.E.BYPASS.LTC128B.128 [R225+0x17000], desc[UR16][R12.64+0x180] ;  /* 0x170001800ce1bfae */ /* 0x0003e2000b981a10 */
[----:B------:R-:W-:Y:S02]  /*1db0*/  LOP3.LUT R4, R7, 0x8, R166, 0x78, !PT ;  /* 0x0000000807047812 */ /* 0x000fe400078e78a6 */
[----:B------:R-:W-:Y:S01]  /*1dc0*/  @!P4 LEA.HI.X R7, R8, R220, R19, 0x1, P1 ;  /* 0x000000dc0807c211 */ /* 0x000fe200008f0c13 */
[----:B------:R-:W0:Y:S01]  /*1dd0*/  LDGDEPBAR ;  /* 0x00000000000079af */ /* 0x000e220000000000 */
[----:B------:R-:W-:Y:S02]  /*1de0*/  IMAD.IADD R23, R82, 0x1, R23 ;  /* 0x0000000152177824 */ /* 0x000fe400078e0217 */
[----:B------:R-:W-:-:S03]  /*1df0*/  IMAD R89, R4, 0x2, R89 ;  /* 0x0000000204597824 */ /* 0x000fc600078e0259 */
[----:B------:R-:W-:Y:S01]  /*1e00*/  LEA R91, R23, UR5, 0x1 ;  /* 0x00000005175b7c11 */ /* 0x000fe2000f8e08ff */
[----:B------:R-:W-:-:S04]  /*1e10*/  VIADD R83, R89, UR5 ;  /* 0x0000000559537c36 */ /* 0x000fc80008000000 */
[--C-:B------:R-:W-:Y:S02]  /*1e20*/  IMAD.IADD R88, R91, 0x1, R80.reuse ;  /* 0x000000015b587824 */ /* 0x100fe400078e0250 */
[----:B------:R-:W-:Y:S02]  /*1e30*/  IMAD.IADD R85, R83, 0x1, R80 ;  /* 0x0000000153557824 */ /* 0x000fe400078e0250 */
[--C-:B------:R-:W-:Y:S02]  /*1e40*/  IMAD.IADD R87, R91, 0x1, R2.reuse ;  /* 0x000000015b577824 */ /* 0x100fe400078e0202 */
[----:B------:R-:W-:Y:S02]  /*1e50*/  IMAD.IADD R83, R83, 0x1, R2 ;  /* 0x0000000153537824 */ /* 0x000fe400078e0202 */
[C---:B------:R-:W-:Y:S02]  /*1e60*/  IMAD.IADD R86, R80.reuse, 0x1, R87 ;  /* 0x0000000150567824 */ /* 0x040fe400078e0257 */
[----:B------:R-:W-:Y:S01]  /*1e70*/  IMAD.IADD R81, R80, 0x1, R83 ;  /* 0x0000000150517824 */ /* 0x000fe200078e0253 */
[----:B------:R-:W-:-:S04]  /*1e80*/  DEPBAR.LE SB0, 0x0 ;  /* 0x000080000000791a */ /* 0x000fc80000000000 */
[----:B------:R-:W-:Y:S06]  /*1e90*/  BAR.SYNC.DEFER_BLOCKING 0x0 ;  /* 0x0000000000007b1d */ /* 0x000fec0000010000 */
        /* <DEDUP_REMOVED lines=24> */
[----:B------:R-:W3:Y:S04]  /*2020*/  LDSM.16.M88.4 R56, [R89+UR5+0x10800] ;  /* 0x010800055938783b */ /* 0x000ee80008000200 */
[----:B------:R-:W4:Y:S04]  /*2030*/  LDSM.16.M88.4 R48, [R89+UR5+0x11000] ;  /* 0x011000055930783b */ /* 0x000f280008000200 */
[----:B------:R-:W5:Y:S04]  /*2040*/  LDSM.16.M88.4 R32, [R89+UR5+0x11800] ;  /* 0x011800055920783b */ /* 0x000f680008000200 */
[----:B------:R-:W-:Y:S04]  /*2050*/  LDSM.16.M88.4 R28, [R85+0x10000] ;  /* 0x01000000551c783b */ /* 0x000fe80000000200 */
[----:B--2---:R-:W2:Y:S04]  /*2060*/  LDSM.16.M88.4 R8, [R88] ;  /* 0x000000005808783b */ /* 0x004ea80000000200 */
[----:B------:R-:W2:Y:S04]  /*2070*/  LDSM.16.M88.4 R20, [R85+0x10800] ;  /* 0x010800005514783b */ /* 0x000ea80000000200 */
[----:B------:R-:W2:Y:S04]  /*2080*/  LDSM.16.M88.4 R72, [R85+0x11000] ;  /* 0x011000005548783b */ /* 0x000ea80000000200 */
[----:B------:R-:W2:Y:S04]  /*2090*/  LDSM.16.M88.4 R24, [R85+0x11800] ;  /* 0x011800005518783b */ /* 0x000ea80000000200 */
[----:B------:R-:W-:Y:S01]  /*20a0*/  LDSM.16.M88.4 R4, [R87] ;  /* 0x000000005704783b */ /* 0x000fe20000000200 */
[C---:B-1----:R-:W-:Y:S03]  /*20b0*/  HMMA.16816.F32.BF16 R16, R40.reuse, R12, RZ ;  /* 0x0000000c2810723c */ /* 0x042fe600000418ff */
[----:B------:R-:W1:Y:S04]  /*20c0*/  LDSM.16.M88.4 R68, [R83+0x10000] ;  /* 0x010000005344783b */ /* 0x000e680000000200 */
[----:B------:R-:W1:Y:S01]  /*20d0*/  LDSM.16.M88.4 R36, [R83+0x10800] ;  /* 0x010800005324783b */ /* 0x000e620000000200 */
[C---:B---3--:R-:W-:Y:S03]  /*20e0*/  HMMA.16816.F32.BF16 R60, R40.reuse, R56, RZ ;  /* 0x00000038283c723c */ /* 0x048fe600000418ff */
[----:B------:R-:W-:Y:S04]  /*20f0*/  LDSM.16.M88.4 R64, [R86] ;  /* 0x000000005640783b */ /* 0x000fe80000000200 */
[----:B------:R-:W-:Y:S01]  /*2100*/  LDSM.16.M88.4 R76, [R87+0x8000] ;  /* 0x00800000574c783b */ /* 0x000fe20000000200 */
[C---:B------:R-:W-:Y:S03]  /*2110*/  HMMA.16816.F32.BF16 R12, R40.reuse, R14, RZ ;  /* 0x0000000e280c723c */ /* 0x040fe600000418ff */
[----:B------:R-:W0:Y:S05]  /*2120*/  LDGDEPBAR ;  /* 0x00000000000079af */ /* 0x000e2a0000000000 */
[C---:B------:R-:W-:Y:S08]  /*2130*/  HMMA.16816.F32.BF16 R56, R40.reuse, R58, RZ ;  /* 0x0000003a2838723c */ /* 0x040ff000000418ff */
[C---:B----4-:R-:W-:Y:S08]  /*2140*/  HMMA.16816.F32.BF16 R52, R40.reuse, R48, RZ ;  /* 0x000000302834723c */ /* 0x050ff000000418ff */
[C---:B------:R-:W-:Y:S08]  /*2150*/  HMMA.16816.F32.BF16 R48, R40.reuse, R50, RZ ;  /* 0x000000322830723c */ /* 0x040ff000000418ff */
[C---:B-----5:R-:W-:Y:S08]  /*2160*/  HMMA.16816.F32.BF16 R44, R40.reuse, R32, RZ ;  /* 0x00000020282c723c */ /* 0x060ff000000418ff */
[----:B------:R-:W-:Y:S01]  /*2170*/  HMMA.16816.F32.BF16 R40, R40, R34, RZ ;  /* 0x000000222828723c */ /* 0x000fe200000418ff */
[----:B------:R-:W3:Y:S07]  /*2180*/  LDSM.16.M88.4 R32, [R83+0x11000] ;  /* 0x011000005320783b */ /* 0x000eee0000000200 */
[C---:B--2---:R-:W-:Y:S08]  /*2190*/  HMMA.16816.F32.BF16 R16, R8.reuse, R28, R16 ;  /* 0x0000001c0810723c */ /* 0x044ff00000041810 */
[C---:B------:R-:W-:Y:S01]  /*21a0*/  HMMA.16816.F32.BF16 R12, R8.reuse, R30, R12 ;  /* 0x0000001e080c723c */ /* 0x040fe2000004180c */
[----:B------:R-:W2:Y:S07]  /*21b0*/  LDSM.16.M88.4 R28, [R83+0x11800] ;  /* 0x01180000531c783b */ /* 0x000eae0000000200 */
[C---:B------:R-:W-:Y:S08]  /*21c0*/  HMMA.16816.F32.BF16 R60, R8.reuse, R20, R60 ;  /* 0x00000014083c723c */ /* 0x040ff0000004183c */
[C---:B------:R-:W-:Y:S01]  /*21d0*/  HMMA.16816.F32.BF16 R56, R8.reuse, R22, R56 ;  /* 0x000000160838723c */ /* 0x040fe20000041838 */
[----:B------:R-:W4:Y:S07]  /*21e0*/  LDSM.16.M88.4 R20, [R81+0x10000] ;  /* 0x010000005114783b */ /* 0x000f2e0000000200 */
[C---:B------:R-:W-:Y:S08]  /*21f0*/  HMMA.16816.F32.BF16 R52, R8.reuse, R72, R52 ;  /* 0x000000480834723c */ /* 0x040ff00000041834 */
[C---:B------:R-:W-:Y:S01]  /*2200*/  HMMA.16816.F32.BF16 R48, R8.reuse, R74, R48 ;  /* 0x0000004a0830723c */ /* 0x040fe20000041830 */
[----:B------:R-:W-:Y:S07]  /*2210*/  LDSM.16.M88.4 R72, [R85+0x13000] ;  /* 0x013000005548783b */ /* 0x000fee0000000200 */
[C---:B------:R-:W-:Y:S08]  /*2220*/  HMMA.16816.F32.BF16 R44, R8.reuse, R24, R44 ;  /* 0x00000018082c723c */ /* 0x040ff0000004182c */
[----:B------:R-:W-:Y:S01]  /*2230*/  HMMA.16816.F32.BF16 R40, R8, R26, R40 ;  /* 0x0000001a0828723c */ /* 0x000fe20000041828 */
[----:B------:R-:W5:Y:S04]  /*2240*/  LDSM.16.M88.4 R24, [R81+0x10800] ;  /* 0x010800005118783b */ /* 0x000f680000000200 */
[----:B------:R-:W5:Y:S03]  /*2250*/  LDSM.16.M88.4 R8, [R81+0x11000] ;  /* 0x011000005108783b */ /* 0x000f660000000200 */
[C---:B-1----:R-:W-:Y:S08]  /*2260*/  HMMA.16816.F32.BF16 R16, R4.reuse, R68, R16 ;  /* 0x000000440410723c */ /* 0x042ff00000041810 */
[C---:B------:R-:W-:Y:S01]  /*2270*/  HMMA.16816.F32.BF16 R12, R4.reuse, R70, R12 ;  /* 0x00000046040c723c */ /* 0x040fe2000004180c */
[----:B------:R-:W1:Y:S07]  /*2280*/  LDSM.16.M88.4 R68, [R81+0x11800] ;  /* 0x011800005144783b */ /* 0x000e6e0000000200 */
[C---:B------:R-:W-:Y:S08]  /*2290*/  HMMA.16816.F32.BF16 R60, R4.reuse, R36, R60 ;  /* 0x00000024043c723c */ /* 0x040ff0000004183c */
[C---:B------:R-:W-:Y:S01]  /*22a0*/  HMMA.16816.F32.BF16 R56, R4.reuse, R38, R56 ;  /* 0x000000260438723c */ /* 0x040fe20000041838 */
[----:B------:R-:W-:Y:S07]  /*22b0*/  LDSM.16.M88.4 R36, [R89+UR5+0x12000] ;  /* 0x012000055924783b */ /* 0x000fee0008000200 */
[C---:B---3--:R-:W-:Y:S08]  /*22c0*/  HMMA.16816.F32.BF16 R52, R4.reuse, R32, R52 ;  /* 0x000000200434723c */ /* 0x048ff00000041834 */
[C---:B------:R-:W-:Y:S01]  /*22d0*/  HMMA.16816.F32.BF16 R48, R4.reuse, R34, R48 ;  /* 0x000000220430723c */ /* 0x040fe20000041830 */
[----:B------:R-:W-:Y:S07]  /*22e0*/  LDSM.16.M88.4 R32, [R89+UR5+0x13000] ;  /* 0x013000055920783b */ /* 0x000fee0008000200 */
[C---:B--2---:R-:W-:Y:S08]  /*22f0*/  HMMA.16816.F32.BF16 R44, R4.reuse, R28, R44 ;  /* 0x0000001c042c723c */ /* 0x044ff0000004182c */
[----:B------:R-:W-:Y:S01]  /*2300*/  HMMA.16816.F32.BF16 R40, R4, R30, R40 ;  /* 0x0000001e0428723c */ /* 0x000fe20000041828 */
[----:B------:R-:W-:Y:S04]  /*2310*/  LDSM.16.M88.4 R4, [R91+0x4000] ;  /* 0x004000005b04783b */ /* 0x000fe80000000200 */
[----:B------:R-:W-:Y:S03]  /*2320*/  LDSM.16.M88.4 R28, [R89+UR5+0x13800] ;  /* 0x01380005591c783b */ /* 0x000fe60008000200 */
[C---:B----4-:R-:W-:Y:S08]  /*2330*/  HMMA.16816.F32.BF16 R16, R64.reuse, R20, R16 ;  /* 0x000000144010723c */ /* 0x050ff00000041810 */
[C---:B------:R-:W-:Y:S01]  /*2340*/  HMMA.16816.F32.BF16 R12, R64.reuse, R22, R12 ;  /* 0x00000016400c723c */ /* 0x040fe2000004180c */
[----:B------:R-:W2:Y:S07]  /*2350*/  LDSM.16.M88.4 R20, [R89+UR5+0x12800] ;  /* 0x012800055914783b */ /* 0x000eae0008000200 */
[C---:B-----5:R-:W-:Y:S08]  /*2360*/  HMMA.16816.F32.BF16 R60, R64.reuse, R24, R60 ;  /* 0x00000018403c723c */ /* 0x060ff0000004183c */
[C---:B------:R-:W-:Y:S01]  /*2370*/  HMMA.16816.F32.BF16 R56, R64.reuse, R26, R56 ;  /* 0x0000001a4038723c */ /* 0x040fe20000041838 */
[----:B------:R-:W-:Y:S07]  /*2380*/  LDSM.16.M88.4 R24, [R85+0x12000] ;  /* 0x012000005518783b */ /* 0x000fee0000000200 */
[C---:B------:R-:W-:Y:S08]  /*2390*/  HMMA.16816.F32.BF16 R52, R64.reuse, R8, R52 ;  /* 0x000000084034723c */ /* 0x040ff00000041834 */
[C---:B------:R-:W-:Y:S01]  /*23a0*/  HMMA.16816.F32.BF16 R48, R64.reuse, R10, R48 ;  /* 0x0000000a4030723c */ /* 0x040fe20000041830 */
[----:B------:R-:W3:Y:S07]  /*23b0*/  LDSM.16.M88.4 R8, [R88+0x4000] ;  /* 0x004000005808783b */ /* 0x000eee0000000200 */
[----:B-1----:R-:W-:Y:S08]  /*23c0*/  HMMA.16816.F32.BF16 R44, R64, R68, R44 ;  /* 0x00000044402c723c */ /* 0x002ff0000004182c */
[C---:B--2---:R-:W-:Y:S08]  /*23d0*/  HMMA.16816.F32.BF16 R60, R4.reuse, R20, R60 ;  /* 0x00000014043c723c */ /* 0x044ff0000004183c */
[----:B------:R-:W-:Y:S01]  /*23e0*/  HMMA.16816.F32.BF16 R56, R4, R22, R56 ;  /* 0x000000160438723c */ /* 0x000fe20000041838 */
[----:B------:R-:W1:Y:S07]  /*23f0*/  LDSM.16.M88.4 R20, [R85+0x12800] ;  /* 0x012800005514783b */ /* 0x000e6e0000000200 */
[----:B------:R-:W-:Y:S01]  /*2400*/  HMMA.16816.F32.BF16 R40, R64, R70, R40 ;  /* 0x000000464028723c */ /* 0x000fe20000041828 */
[----:B------:R-:W2:Y:S04]  /*2410*/  LDSM.16.M88.4 R68, [R85+0x13800] ;  /* 0x013800005544783b */ /* 0x000ea80000000200 */
[----:B------:R-:W-:Y:S03]  /*2420*/  LDSM.16.M88.4 R64, [R83+0x12000] ;  /* 0x012000005340783b */ /* 0x000fe60000000200 */
        /* <DEDUP_REMOVED lines=8> */
[----:B------:R-:W4:Y:S04]  /*24b0*/  LDSM.16.M88.4 R4, [R87+0x4000] ;  /* 0x004000005704783b */ /* 0x000f280000000200 */
[----:B------:R-:W5:Y:S03]  /*24c0*/  LDSM.16.M88.4 R28, [R83+0x13800] ;  /* 0x01380000531c783b */ /* 0x000f660000000200 */
[C---:B---3--:R-:W-:Y:S08]  /*24d0*/  HMMA.16816.F32.BF16 R16, R8.reuse, R24, R16 ;  /* 0x000000180810723c */ /* 0x048ff00000041810 */
[C---:B------:R-:W-:Y:S01]  /*24e0*/  HMMA.16816.F32.BF16 R12, R8.reuse, R26, R12 ;  /* 0x0000001a080c723c */ /* 0x040fe2000004180c */
[----:B------:R-:W-:Y:S07]  /*24f0*/  LDSM.16.M88.4 R24, [R86+0x4000] ;  /* 0x004000005618783b */ /* 0x000fee0000000200 */
[C---:B-1----:R-:W-:Y:S08]  /*2500*/  HMMA.16816.F32.BF16 R60, R8.reuse, R20, R60 ;  /* 0x00000014083c723c */ /* 0x042ff0000004183c */
[C---:B------:R-:W-:Y:S01]  /*2510*/  HMMA.16816.F32.BF16 R56, R8.reuse, R22, R56 ;  /* 0x000000160838723c */ /* 0x040fe20000041838 */
[----:B------:R-:W1:Y:S07]  /*2520*/  LDSM.16.M88.4 R20, [R81+0x12000] ;  /* 0x012000005114783b */ /* 0x000e6e0000000200 */
[C---:B--2---:R-:W-:Y:S08]  /*2530*/  HMMA.16816.F32.BF16 R44, R8.reuse, R68, R44 ;  /* 0x00000044082c723c */ /* 0x044ff0000004182c */
[C---:B------:R-:W-:Y:S01]  /*2540*/  HMMA.16816.F32.BF16 R40, R8.reuse, R70, R40 ;  /* 0x000000460828723c */ /* 0x040fe20000041828 */
[----:B------:R-:W-:Y:S07]  /*2550*/  LDSM.16.M88.4 R68, [R89+UR5+0x14000] ;  /* 0x014000055944783b */ /* 0x000fee0008000200 */
[C---:B------:R-:W-:Y:S08]  /*2560*/  HMMA.16816.F32.BF16 R52, R8.reuse, R72, R52 ;  /* 0x000000480834723c */ /* 0x040ff00000041834 */
[----:B------:R-:W-:Y:S01]  /*2570*/  HMMA.16816.F32.BF16 R48, R8, R74, R48 ;  /* 0x0000004a0830723c */ /* 0x000fe20000041830 */
[----:B------:R-:W-:Y:S04]  /*2580*/  LDSM.16.M88.4 R8, [R81+0x12800] ;  /* 0x012800005108783b */ /* 0x000fe80000000200 */
[----:B------:R-:W-:Y:S03]  /*2590*/  LDSM.16.M88.4 R72, [R81+0x13000] ;  /* 0x013000005148783b */ /* 0x000fe60000000200 */
[C---:B----4-:R-:W-:Y:S08]  /*25a0*/  HMMA.16816.F32.BF16 R16, R4.reuse, R64, R16 ;  /* 0x000000400410723c */ /* 0x050ff00000041810 */
[C---:B------:R-:W-:Y:S01]  /*25b0*/  HMMA.16816.F32.BF16 R12, R4.reuse, R66, R12 ;  /* 0x00000042040c723c */ /* 0x040fe2000004180c */
[----:B------:R-:W-:Y:S07]  /*25c0*/  LDSM.16.M88.4 R64, [R89+UR5+0x14800] ;  /* 0x014800055940783b */ /* 0x000fee0008000200 */
[C---:B-----5:R-:W-:Y:S08]  /*25d0*/  HMMA.16816.F32.BF16 R44, R4.reuse, R28, R44 ;  /* 0x0000001c042c723c */ /* 0x060ff0000004182c */
[C---:B------:R-:W-:Y:S01]  /*25e0*/  HMMA.16816.F32.BF16 R40, R4.reuse, R30, R40 ;  /* 0x0000001e0428723c */ /* 0x040fe20000041828 */
[----:B------:R-:W2:Y:S07]  /*25f0*/  LDSM.16.M88.4 R28, [R81+0x13800] ;  /* 0x01380000511c783b */ /* 0x000eae0000000200 */
[C---:B------:R-:W-:Y:S08]  /*2600*/  HMMA.16816.F32.BF16 R60, R4.reuse, R36, R60 ;  /* 0x00000024043c723c */ /* 0x040ff0000004183c */
[C---:B------:R-:W-:Y:S01]  /*2610*/  HMMA.16816.F32.BF16 R56, R4.reuse, R38, R56 ;  /* 0x000000260438723c */ /* 0x040fe20000041838 */
[----:B------:R-:W-:Y:S07]  /*2620*/  LDSM.16.M88.4 R36, [R89+UR5+0x15000] ;  /* 0x015000055924783b */ /* 0x000fee0008000200 */
[C---:B------:R-:W-:Y:S08]  /*2630*/  HMMA.16816.F32.BF16 R52, R4.reuse, R32, R52 ;  /* 0x000000200434723c */ /* 0x040ff00000041834 */
[----:B------:R-:W-:Y:S01]  /*2640*/  HMMA.16816.F32.BF16 R48, R4, R34, R48 ;  /* 0x000000220430723c */ /* 0x000fe20000041830 */
[----:B------:R-:W-:Y:S04]  /*2650*/  LDSM.16.M88.4 R4, [R91+0x8000] ;  /* 0x008000005b04783b */ /* 0x000fe80000000200 */
[----:B------:R-:W-:Y:S03]  /*2660*/  LDSM.16.M88.4 R32, [R85+0x14000] ;  /* 0x014000005520783b */ /* 0x000fe60000000200 */
[C---:B-1----:R-:W-:Y:S08]  /*2670*/  HMMA.16816.F32.BF16 R16, R24.reuse, R20, R16 ;  /* 0x000000141810723c */ /* 0x042ff00000041810 */
[C---:B------:R-:W-:Y:S01]  /*2680*/  HMMA.16816.F32.BF16 R12, R24.reuse, R22, R12 ;  /* 0x00000016180c723c */ /* 0x040fe2000004180c */
[----:B------:R-:W1:Y:S07]  /*2690*/  LDSM.16.M88.4 R20, [R89+UR5+0x15800] ;  /* 0x015800055914783b */ /* 0x000e6e0008000200 */
[C---:B--2---:R-:W-:Y:S08]  /*26a0*/  HMMA.16816.F32.BF16 R44, R24.reuse, R28, R44 ;  /* 0x0000001c182c723c */ /* 0x044ff0000004182c */
[C---:B------:R-:W-:Y:S01]  /*26b0*/  HMMA.16816.F32.BF16 R40, R24.reuse, R30, R40 ;  /* 0x0000001e1828723c */ /* 0x040fe20000041828 */
[----:B------:R-:W-:Y:S07]  /*26c0*/  LDSM.16.M88.4 R28, [R85+0x14800] ;  /* 0x01480000551c783b */ /* 0x000fee0000000200 */
[C---:B------:R-:W-:Y:S08]  /*26d0*/  HMMA.16816.F32.BF16 R60, R24.reuse, R8, R60 ;  /* 0x00000008183c723c */ /* 0x040ff0000004183c */
[C---:B------:R-:W-:Y:S01]  /*26e0*/  HMMA.16816.F32.BF16 R56, R24.reuse, R10, R56 ;  /* 0x0000000a1838723c */ /* 0x040fe20000041838 */
[----:B------:R-:W2:Y:S07]  /*26f0*/  LDSM.16.M88.4 R8, [R88+0x8000] ;  /* 0x008000005808783b */ /* 0x000eae0000000200 */
[C---:B------:R-:W-:Y:S08]  /*2700*/  HMMA.16816.F32.BF16 R52, R24.reuse, R72, R52 ;  /* 0x000000481834723c */ /* 0x040ff00000041834 */
[----:B------:R-:W-:Y:S01]  /*2710*/  HMMA.16816.F32.BF16 R48, R24, R74, R48 ;  /* 0x0000004a1830723c */ /* 0x000fe20000041830 */
[----:B------:R-:W3:Y:S04]  /*2720*/  LDSM.16.M88.4 R24, [R85+0x15000] ;  /* 0x015000005518783b */ /* 0x000ee80000000200 */
[----:B------:R-:W-:Y:S03]  /*2730*/  LDSM.16.M88.4 R72, [R83+0x14800] ;  /* 0x014800005348783b */ /* 0x000fe60000000200 */
[C---:B-1----:R-:W-:Y:S08]  /*2740*/  HMMA.16816.F32.BF16 R44, R4.reuse, R20, R44 ;  /* 0x00000014042c723c */ /* 0x042ff0000004182c */
[C---:B------:R-:W-:Y:S01]  /*2750*/  HMMA.16816.F32.BF16 R40, R4.reuse, R22, R40 ;  /* 0x000000160428723c */ /* 0x040fe20000041828 */
[----:B------:R-:W1:Y:S07]  /*2760*/  LDSM.16.M88.4 R20, [R85+0x15800] ;  /* 0x015800005514783b */ /* 0x000e6e0000000200 */
        /* <DEDUP_REMOVED lines=9> */
[----:B------:R-:W-:Y:S03]  /*2800*/  LDSM.16.M88.4 R36, [R86+0x8000] ;  /* 0x008000005624783b */ /* 0x000fe60000000200 */
[C---:B--2---:R-:W-:Y:S08]  /*2810*/  HMMA.16816.F32.BF16 R16, R8.reuse, R32, R16 ;  /* 0x000000200810723c */ /* 0x044ff00000041810 */
[C---:B------:R-:W-:Y:S01]  /*2820*/  HMMA.16816.F32.BF16 R12, R8.reuse, R34, R12 ;  /* 0x00000022080c723c */ /* 0x040fe2000004180c */
[----:B------:R-:W2:Y:S07]  /*2830*/  LDSM.16.M88.4 R32, [R81+0x14000] ;  /* 0x014000005120783b */ /* 0x000eae0000000200 */
[C---:B---3--:R-:W-:Y:S08]  /*2840*/  HMMA.16816.F32.BF16 R52, R8.reuse, R24, R52 ;  /* 0x000000180834723c */ /* 0x048ff00000041834 */
[C---:B------:R-:W-:Y:S01]  /*2850*/  HMMA.16816.F32.BF16 R48, R8.reuse, R26, R48 ;  /* 0x0000001a0830723c */ /* 0x040fe20000041830 */
[----:B------:R-:W3:Y:S07]  /*2860*/  LDSM.16.M88.4 R24, [R81+0x15000] ;  /* 0x015000005118783b */ /* 0x000eee0000000200 */
[C---:B-1----:R-:W-:Y:S08]  /*2870*/  HMMA.16816.F32.BF16 R44, R8.reuse, R20, R44 ;  /* 0x00000014082c723c */ /* 0x042ff0000004182c */
[C---:B------:R-:W-:Y:S01]  /*2880*/  HMMA.16816.F32.BF16 R40, R8.reuse, R22, R40 ;  /* 0x000000160828723c */ /* 0x040fe20000041828 */
[----:B------:R-:W1:Y:S07]  /*2890*/  LDSM.16.M88.4 R20, [R81+0x15800] ;  /* 0x015800005114783b */ /* 0x000e6e0000000200 */
[C---:B------:R-:W-:Y:S08]  /*28a0*/  HMMA.16816.F32.BF16 R60, R8.reuse, R28, R60 ;  /* 0x0000001c083c723c */ /* 0x040ff0000004183c */
[----:B------:R-:W-:Y:S01]  /*28b0*/  HMMA.16816.F32.BF16 R56, R8, R30, R56 ;  /* 0x0000001e0838723c */ /* 0x000fe20000041838 */
[----:B------:R-:W5:Y:S04]  /*28c0*/  LDSM.16.M88.4 R28, [R81+0x14800] ;  /* 0x01480000511c783b */ /* 0x000f680000000200 */
[----:B------:R-:W-:Y:S03]  /*28d0*/  LDSM.16.M88.4 R8, [R91+0xc000] ;  /* 0x00c000005b08783b */ /* 0x000fe60000000200 */
[C---:B----4-:R-:W-:Y:S08]  /*28e0*/  HMMA.16816.F32.BF16 R16, R76.reuse, R4, R16 ;  /* 0x000000044c10723c */ /* 0x050ff00000041810 */
[C---:B------:R-:W-:Y:S01]  /*28f0*/  HMMA.16816.F32.BF16 R12, R76.reuse, R6, R12 ;  /* 0x000000064c0c723c */ /* 0x040fe2000004180c */
[----:B------:R-:W4:Y:S07]  /*2900*/  LDSM.16.M88.4 R4, [R89+UR5+0x16000] ;  /* 0x016000055904783b */ /* 0x000f2e0008000200 */
[C---:B------:R-:W-:Y:S08]  /*2910*/  HMMA.16816.F32.BF16 R44, R76.reuse, R64, R44 ;  /* 0x000000404c2c723c */ /* 0x040ff0000004182c */
[C---:B------:R-:W-:Y:S08]  /*2920*/  HMMA.16816.F32.BF16 R52, R76.reuse, R68, R52 ;  /* 0x000000444c34723c */ /* 0x040ff00000041834 */
[C---:B------:R-:W-:Y:S01]  /*2930*/  HMMA.16816.F32.BF16 R48, R76.reuse, R70, R48 ;  /* 0x000000464c30723c */ /* 0x040fe20000041830 */
[----:B------:R-:W-:Y:S07]  /*2940*/  LDSM.16.M88.4 R68, [R89+UR5+0x17800] ;  /* 0x017800055944783b */ /* 0x000fee0008000200 */
[----:B------:R-:W-:Y:S01]  /*2950*/  HMMA.16816.F32.BF16 R64, R76, R66, R40 ;  /* 0x000000424c40723c */ /* 0x000fe20000041828 */
[----:B------:R-:W4:Y:S07]  /*2960*/  LDSM.16.M88.4 R40, [R89+UR5+0x16800] ;  /* 0x016800055928783b */ /* 0x000f2e0008000200 */
[C---:B--2---:R-:W-:Y:S08]  /*2970*/  HMMA.16816.F32.BF16 R16, R36.reuse, R32, R16 ;  /* 0x000000202410723c */ /* 0x044ff00000041810 */
[----:B------:R-:W-:Y:S01]  /*2980*/  HMMA.16816.F32.BF16 R12, R36, R34, R12 ;  /* 0x00000022240c723c */ /* 0x000fe2000004180c */
[----:B------:R-:W2:Y:S07]  /*2990*/  LDSM.16.M88.4 R32, [R89+UR5+0x17000] ;  /* 0x017000055920783b */ /* 0x000eae0008000200 */
[C---:B------:R-:W-:Y:S08]  /*29a0*/  HMMA.16816.F32.BF16 R60, R76.reuse, R72, R60 ;  /* 0x000000484c3c723c */ /* 0x040ff0000004183c */
[----:B------:R-:W-:Y:S08]  /*29b0*/  HMMA.16816.F32.BF16 R56, R76, R74, R56 ;  /* 0x0000004a4c38723c */ /* 0x000ff00000041838 */
[C---:B---3--:R-:W-:Y:S08]  /*29c0*/  HMMA.16816.F32.BF16 R52, R36.reuse, R24, R52 ;  /* 0x000000182434723c */ /* 0x048ff00000041834 */
[C---:B------:R-:W-:Y:S01]  /*29d0*/  HMMA.16816.F32.BF16 R48, R36.reuse, R26, R48 ;  /* 0x0000001a2430723c */ /* 0x040fe20000041830 */
[----:B------:R-:W-:Y:S07]  /*29e0*/  LDSM.16.M88.4 R24, [R88+0xc000] ;  /* 0x00c000005818783b */ /* 0x000fee0000000200 */
[C---:B-1----:R-:W-:Y:S08]  /*29f0*/  HMMA.16816.F32.BF16 R44, R36.reuse, R20, R44 ;  /* 0x00000014242c723c */ /* 0x042ff0000004182c */
[C---:B------:R-:W-:Y:S01]  /*2a00*/  HMMA.16816.F32.BF16 R64, R36.reuse, R22, R64 ;  /* 0x000000162440723c */ /* 0x040fe20000041840 */
[----:B------:R-:W1:Y:S07]  /*2a10*/  LDSM.16.M88.4 R20, [R85+0x16000] ;  /* 0x016000005514783b */ /* 0x000e6e0000000200 */
[C---:B-----5:R-:W-:Y:S08]  /*2a20*/  HMMA.16816.F32.BF16 R60, R36.reuse, R28, R60 ;  /* 0x0000001c243c723c */ /* 0x060ff0000004183c */
        /* <DEDUP_REMOVED lines=21> */
[----:B------:R-:W-:Y:S07]  /*2b80*/  LDSM.16.M88.4 R4, [R86+0xc000] ;  /* 0x00c000005604783b */ /* 0x000fee0000000200 */
[C---:B------:R-:W-:Y:S08]  /*2b90*/  HMMA.16816.F32.BF16 R52, R24.reuse, R28, R52 ;  /* 0x0000001c1834723c */ /* 0x040ff00000041834 */
[----:B------:R-:W-:Y:S01]  /*2ba0*/  HMMA.16816.F32.BF16 R48, R24, R30, R48 ;  /* 0x0000001e1830723c */ /* 0x000fe20000041830 */
[----:B------:R-:W3:Y:S07]  /*2bb0*/  LDSM.16.M88.4 R28, [R81+0x16000] ;  /* 0x01600000511c783b */ /* 0x000eee0000000200 */
[C---:B--2---:R-:W-:Y:S08]  /*2bc0*/  HMMA.16816.F32.BF16 R16, R36.reuse, R8, R16 ;  /* 0x000000082410723c */ /* 0x044ff00000041810 */
[C---:B------:R-:W-:Y:S01]  /*2bd0*/  HMMA.16816.F32.BF16 R12, R36.reuse, R10, R12 ;  /* 0x0000000a240c723c */ /* 0x040fe2000004180c */
[----:B------:R-:W2:Y:S07]  /*2be0*/  LDSM.16.M88.4 R8, [R81+0x16800] ;  /* 0x016800005108783b */ /* 0x000eae0000000200 */
[----:B-1----:R-:W-:Y:S01]  /*2bf0*/  HMMA.16816.F32.BF16 R52, R36, R20, R52 ;  /* 0x000000142434723c */ /* 0x002fe20000041834 */
[----:B------:R-:W-:-:S07]  /*2c00*/  IMAD.SHL.U32 R20, R166, 0x2, RZ ;  /* 0x00000002a6147824 */ /* 0x000fce00078e00ff */
[C---:B------:R-:W-:Y:S08]  /*2c10*/  HMMA.16816.F32.BF16 R44, R24.reuse, R32, R44 ;  /* 0x00000020182c723c */ /* 0x040ff0000004182c */
[----:B------:R-:W-:Y:S01]  /*2c20*/  HMMA.16816.F32.BF16 R64, R24, R34, R64 ;  /* 0x000000221840723c */ /* 0x000fe20000041840 */
[----:B------:R-:W-:-:S05]  /*2c30*/  LOP3.LUT R25, R20, 0x6, RZ, 0xc0, !PT ;  /* 0x0000000614197812 */ /* 0x000fca00078ec0ff */
[----:B------:R-:W-:Y:S02]  /*2c40*/  IMAD R84, R84, 0x40, R25 ;  /* 0x0000004054547824 */ /* 0x000fe400078e0219 */
[C---:B------:R-:W-:Y:S01]  /*2c50*/  HMMA.16816.F32.BF16 R48, R36.reuse, R22, R48 ;  /* 0x000000162430723c */ /* 0x040fe20000041830 */
[----:B------:R-:W1:Y:S01]  /*2c60*/  LDSM.16.M88.4 R20, [R81+0x17000] ;  /* 0x017000005114783b */ /* 0x000e620000000200 */
[C---:B------:R-:W-:Y:S01]  /*2c70*/  VIADD R24, R84.reuse, 0x1 ;  /* 0x0000000154187836 */ /* 0x040fe20000000000 */
[CC--:B------:R-:W-:Y:S01]  /*2c80*/  ISETP.GE.AND P2, PT, R84.reuse, R3.reuse, PT ;  /* 0x000000035400720c */ /* 0x0c0fe20003f46270 */
[C---:B------:R-:W-:Y:S02]  /*2c90*/  VIADD R32, R84.reuse, 0x9 ;  /* 0x0000000954207836 */ /* 0x040fe40000000000 */
[----:B------:R-:W-:Y:S01]  /*2ca0*/  VIADD R26, R84, 0x10 ;  /* 0x00000010541a7836 */ /* 0x000fe20000000000 */
[-C--:B------:R-:W-:Y:S01]  /*2cb0*/  ISETP.GE.AND P1, PT, R24, R3.reuse, PT ;  /* 0x000000031800720c */ /* 0x080fe20003f26270 */
[----:B------:R-:W-:Y:S01]  /*2cc0*/  HMMA.16816.F32.BF16 R60, R36, R40, R60 ;  /* 0x00000028243c723c */ /* 0x000fe2000004183c */
[----:B------:R-:W-:Y:S01]  /*2cd0*/  VIADD R24, R84, 0x8 ;  /* 0x0000000854187836 */ /* 0x000fe20000000000 */
[-C--:B------:R-:W-:Y:S01]  /*2ce0*/  ISETP.GE.AND P4, PT, R32, R3.reuse, PT ;  /* 0x000000032000720c */ /* 0x080fe20003f86270 */
[----:B------:R-:W-:Y:S01]  /*2cf0*/  VIADD R40, R84, 0x30 ;  /* 0x0000003054287836 */ /* 0x000fe20000000000 */
[----:B------:R-:W-:-:S02]  /*2d00*/  ISETP.GE.AND P3, PT, R26, R3, PT ;  /* 0x000000031a00720c */ /* 0x000fc40003f66270 */
[----:B------:R-:W-:Y:S01]  /*2d10*/  ISETP.GE.AND P5, PT, R24, R3, PT ;  /* 0x000000031800720c */ /* 0x000fe20003fa6270 */
[----:B------:R-:W-:Y:S01]  /*2d20*/  VIADD R24, R84, 0x11 ;  /* 0x0000001154187836 */ /* 0x000fe20000000000 */
[C---:B---3--:R-:W-:Y:S08]  /*2d30*/  HMMA.16816.F32.BF16 R16, R4.reuse, R28, R16 ;  /* 0x0000001c0410723c */ /* 0x048ff00000041810 */
[----:B------:R-:W-:Y:S01]  /*2d40*/  HMMA.16816.F32.BF16 R28, R4, R30, R12 ;  /* 0x0000001e041c723c */ /* 0x000fe2000004180c */
[----:B------:R-:W3:Y:S01]  /*2d50*/  LDSM.16.M88.4 R12, [R81+0x17800] ;  /* 0x01780000510c783b */ /* 0x000ee20000000200 */
[----:B------:R-:W-:-:S06]  /*2d60*/  DEPBAR.LE SB0, 0x0 ;  /* 0x000080000000791a */ /* 0x000fcc0000000000 */
[----:B------:R-:W-:Y:S03]  /*2d70*/  HMMA.16816.F32.BF16 R56, R36, R42, R56 ;  /* 0x0000002a2438723c */ /* 0x000fe60000041838 */
[----:B------:R-:W-:Y:S02]  /*2d80*/  FSEL R32, R18, -INF , !P2 ;  /* 0xff80000012207808 */ /* 0x000fe40005000000 */
[----:B------:R-:W-:-:S03]  /*2d90*/  FSEL R34, R19, -INF , !P1 ;  /* 0xff80000013227808 */ /* 0x000fc60004800000 */
[----:B--2---:R-:W-:Y:S01]  /*2da0*/  HMMA.16816.F32.BF16 R60, R4, R8, R60 ;  /* 0x00000008043c723c */ /* 0x004fe2000004183c */
[----:B------:R-:W-:Y:S02]  /*2db0*/  VIADD R8, R84, 0x18 ;  /* 0x0000001854087836 */ /* 0x000fe40000000000 */
[----:B------:R-:W-:-:S05]  /*2dc0*/  FSEL R30, R30, -INF , !P5 ;  /* 0xff8000001e1e7808 */ /* 0x000fca0006800000 */
[----:B------:R-:W-:Y:S01]  /*2dd0*/  HMMA.16816.F32.BF16 R44, R36, R68, R44 ;  /* 0x00000044242c723c */ /* 0x000fe2000004182c */
[----:B------:R-:W-:Y:S02]  /*2de0*/  FSEL R68, R28, -INF , !P5 ;  /* 0xff8000001c447808 */ /* 0x000fe40006800000 */
[----:B------:R-:W-:-:S05]  /*2df0*/  FSEL R28, R31, -INF , !P4 ;  /* 0xff8000001f1c7808 */ /* 0x000fca0006000000 */
[----:B------:R-:W-:Y:S01]  /*2e00*/  HMMA.16816.F32.BF16 R56, R4, R10, R56 ;  /* 0x0000000a0438723c */ /* 0x000fe20000041838 */
[----:B------:R-:W-:Y:S01]  /*2e10*/  VIADD R10, R84, 0x19 ;  /* 0x00000019540a7836 */ /* 0x000fe20000000000 */
[----:B------:R-:W-:Y:S04]  /*2e20*/  BAR.SYNC.DEFER_BLOCKING 0x0 ;  /* 0x0000000000007b1d */ /* 0x000fe80000010000 */
[-C--:B------:R-:W-:Y:S01]  /*2e30*/  ISETP.GE.AND P5, PT, R10, R3.reuse, PT ;  /* 0x000000030a00720c */ /* 0x080fe20003fa6270 */
[----:B------:R-:W-:Y:S01]  /*2e40*/  VIADD R10, R84, 0x28 ;  /* 0x00000028540a7836 */ /* 0x000fe20000000000 */
[----:B------:R-:W-:Y:S01]  /*2e50*/  HMMA.16816.F32.BF16 R64, R36, R70, R64 ;  /* 0x000000462440723c */ /* 0x000fe20000041840 */
[----:B------:R-:W-:Y:S01]  /*2e60*/  FSEL R38, R16, -INF , !P2 ;  /* 0xff80000010267808 */ /* 0x000fe20005000000 */
[----:B------:R-:W-:Y:S01]  /*2e70*/  VIADD R16, R84, 0x21 ;  /* 0x0000002154107836 */ /* 0x000fe20000000000 */
[----:B------:R-:W-:-:S02]  /*2e80*/  ISETP.GE.AND P2, PT, R24, R3, PT ;  /* 0x000000031800720c */ /* 0x000fc40003f46270 */
[----:B------:R-:W-:Y:S02]  /*2e90*/  FSEL R36, R17, -INF , !P1 ;  /* 0xff80000011247808 */ /* 0x000fe40004800000 */
[-C--:B------:R-:W-:Y:S01]  /*2ea0*/  ISETP.GE.AND P1, PT, R8, R3.reuse, PT ;  /* 0x000000030800720c */ /* 0x080fe20003f26270 */
[C---:B-1----:R-:W-:Y:S01]  /*2eb0*/  HMMA.16816.F32.BF16 R52, R4.reuse, R20, R52 ;  /* 0x000000140434723c */ /* 0x042fe20000041834 */
[----:B------:R-:W-:Y:S01]  /*2ec0*/  VIADD R8, R84, 0x20 ;  /* 0x0000002054087836 */ /* 0x000fe20000000000 */
[----:B------:R-:W-:Y:S02]  /*2ed0*/  FSEL R18, R63, -INF , !P2 ;  /* 0xff8000003f127808 */ /* 0x000fe40005000000 */
[----:B------:R-:W-:Y:S02]  /*2ee0*/  FSEL R26, R61, -INF , !P2 ;  /* 0xff8000003d1a7808 */ /* 0x000fe40005000000 */
[----:B------:R-:W-:Y:S01]  /*2ef0*/  ISETP.GE.AND P2, PT, R10, R3, PT ;  /* 0x000000030a00720c */ /* 0x000fe20003f46270 */
[----:B------:R-:W-:Y:S01]  /*2f00*/  VIADD R10, R84, 0x29 ;  /* 0x00000029540a7836 */ /* 0x000fe20000000000 */
[----:B------:R-:W-:Y:S01]  /*2f10*/  HMMA.16816.F32.BF16 R48, R4, R22, R48 ;  /* 0x000000160430723c */ /* 0x000fe20000041830 */
[----:B------:R-:W-:-:S02]  /*2f20*/  FSEL R70, R29, -INF , !P4 ;  /* 0xff8000001d467808 */ /* 0x000fc40006000000 */
[-C--:B------:R-:W-:Y:S02]  /*2f30*/  ISETP.GE.AND P4, PT, R8, R3.reuse, PT ;  /* 0x000000030800720c */ /* 0x080fe40003f86270 */
[----:B------:R-:W-:Y:S02]  /*2f40*/  FSEL R8, R62, -INF , !P3 ;  /* 0xff8000003e087808 */ /* 0x000fe40005800000 */
[----:B------:R-:W-:Y:S01]  /*2f50*/  FSEL R24, R60, -INF , !P3 ;  /* 0xff8000003c187808 */ /* 0x000fe20005800000 */
[----:B---3--:R-:W-:Y:S01]  /*2f60*/  HMMA.16816.F32.BF16 R44, R4, R12, R44 ;  /* 0x0000000c042c723c */ /* 0x008fe2000004182c */
[----:B------:R-:W-:Y:S01]  /*2f70*/  FSEL R20, R58, -INF , !P1 ;  /* 0xff8000003a147808 */ /* 0x000fe20004800000 */
[----:B------:R-:W-:Y:S01]  /*2f80*/  VIADD R12, R84, 0x38 ;  /* 0x00000038540c7836 */ /* 0x000fe20000000000 */
[----:B------:R-:W-:Y:S02]  /*2f90*/  FSEL R22, R56, -INF , !P1 ;  /* 0xff80000038167808 */ /* 0x000fe40004800000 */
[----:B------:R-:W-:-:S02]  /*2fa0*/  ISETP.GE.AND P3, PT, R16, R3, PT ;  /* 0x000000031000720c */ /* 0x000fc40003f66270 */
[-C--:B------:R-:W-:Y:S01]  /*2fb0*/  ISETP.GE.AND P1, PT, R10, R3.reuse, PT ;  /* 0x000000030a00720c */ /* 0x080fe20003f26270 */
[----:B------:R-:W-:Y:S01]  /*2fc0*/  HMMA.16816.F32.BF16 R64, R4, R14, R64 ;  /* 0x0000000e0440723c */ /* 0x000fe20000041840 */
[----:B------:R-:W-:Y:S02]  /*2fd0*/  FSEL R16, R59, -INF , !P5 ;  /* 0xff8000003b107808 */ /* 0x000fe40006800000 */
[----:B------:R-:W-:Y:S02]  /*2fe0*/  FSEL R10, R57, -INF , !P5 ;  /* 0xff800000390a7808 */ /* 0x000fe40006800000 */
[----:B------:R-:W-:Y:S01]  /*2ff0*/  ISETP.GE.AND P5, PT, R40, R3, PT ;  /* 0x000000032800720c */ /* 0x000fe20003fa6270 */
[----:B------:R-:W-:Y:S01]  /*3000*/  VIADD R40, R84, 0x31 ;  /* 0x0000003154287836 */ /* 0x000fe20000000000 */
[----:B------:R-:W-:Y:S01]  /*3010*/  FMNMX3.FTZ R5, R38, R36, R68, !PT ;  /* 0x0000002426057276 */ /* 0x000fe20007810044 */
[----:B------:R-:W-:Y:S01]  /*3020*/  VIADD R84, R84, 0x39 ;  /* 0x0000003954547836 */ /* 0x000fe20000000000 */
[----:B------:R-:W-:-:S02]  /*3030*/  FSEL R202, R54, -INF , !P4 ;  /* 0xff80000036ca7808 */ /* 0x000fc40006000000 */
[----:B------:R-:W-:Y:S02]  /*3040*/  FMNMX3.FTZ R5, R5, R70, R24, !PT ;  /* 0x0000004605057276 */ /* 0x000fe40007810018 */
[----:B------:R-:W-:Y:S02]  /*3050*/  FSEL R232, R52, -INF , !P4 ;  /* 0xff80000034e87808 */ /* 0x000fe40006000000 */
[----:B------:R-:W-:Y:S02]  /*3060*/  FSEL R204, R55, -INF , !P3 ;  /* 0xff80000037cc7808 */ /* 0x000fe40005800000 */
[----:B------:R-:W-:Y:S02]  /*3070*/  FSEL R200, R53, -INF , !P3 ;  /* 0xff80000035c87808 */ /* 0x000fe40005800000 */
[----:B------:R-:W-:Y:S02]  /*3080*/  FSEL R178, R50, -INF , !P2 ;  /* 0xff80000032b27808 */ /* 0x000fe40005000000 */
[----:B------:R-:W-:-:S02]  /*3090*/  FSEL R230, R48, -INF , !P2 ;  /* 0xff80000030e67808 */ /* 0x000fc40005000000 */
[----:B------:R-:W-:Y:S02]  /*30a0*/  FSEL R176, R51, -INF , !P1 ;  /* 0xff80000033b07808 */ /* 0x000fe40004800000 */
[----:B------:R-:W-:Y:S02]  /*30b0*/  FSEL R210, R49, -INF , !P1 ;  /* 0xff80000031d27808 */ /* 0x000fe40004800000 */
[-C--:B------:R-:W-:Y:S02]  /*30c0*/  ISETP.GE.AND P4, PT, R40, R3.reuse, PT ;  /* 0x000000032800720c */ /* 0x080fe40003f86270 */
[-C--:B------:R-:W-:Y:S02]  /*30d0*/  ISETP.GE.AND P3, PT, R12, R3.reuse, PT ;  /* 0x000000030c00720c */ /* 0x080fe40003f66270 */
[----:B------:R-:W-:Y:S02]  /*30e0*/  ISETP.GE.U32.AND P1, PT, R3, 0x41, PT ;  /* 0x000000410300780c */ /* 0x000fe40003f26070 */
[----:B------:R-:W-:-:S02]  /*30f0*/  ISETP.GE.AND P2, PT, R84, R3, PT ;  /* 0x000000035400720c */ /* 0x000fc40003f46270 */
[----:B------:R-:W-:Y:S02]  /*3100*/  FMNMX3.FTZ R3, R32, R34, R30, !PT ;  /* 0x0000002220037276 */ /* 0x000fe4000781001e */
[----:B------:R-:W-:Y:S02]  /*3110*/  FMNMX3.FTZ R5, R5, R26, R22, !PT ;  /* 0x0000001a05057276 */ /* 0x000fe40007810016 */
        /* <DEDUP_REMOVED lines=10> */
[----:B------:R-:W-:Y:S02]  /*31c0*/  FSEL R212, R65, -INF , !P2 ;  /* 0xff80000041d47808 */ /* 0x000fe40005000000 */
[----:B------:R-:W-:Y:S02]  /*31d0*/  FMNMX3.FTZ R3, R3, R204, R178, !PT ;  /* 0x000000cc03037276 */ /* 0x000fe400078100b2 */
[----:B------:R-:W-:Y:S02]  /*31e0*/  FMNMX3.FTZ R5, R5, R226, R214, !PT ;  /* 0x000000e205057276 */ /* 0x000fe400078100d6 */
[----:B------:R-:W-:Y:S02]  /*31f0*/  FSEL R208, R47, -INF , !P4 ;  /* 0xff8000002fd07808 */ /* 0x000fe40006000000 */
[----:B------:R-:W-:Y:S02]  /*3200*/  FSEL R207, R66, -INF , !P3 ;  /* 0xff80000042cf7808 */ /* 0x000fe40005800000 */
[----:B------:R-:W-:-:S02]  /*3210*/  FSEL R206, R67, -INF , !P2 ;  /* 0xff80000043ce7808 */ /* 0x000fc40005000000 */
[----:B------:R-:W-:Y:S02]  /*3220*/  FMNMX3.FTZ R6, R3, R176, R216, !PT ;  /* 0x000000b003067276 */ /* 0x000fe400078100d8 */
[----:B------:R-:W-:Y:S01]  /*3230*/  FMNMX.FTZ R7, R212, R5, !PT ;  /* 0x00000005d4077209 */ /* 0x000fe20007810000 */
[----:B------:R-:W-:Y:S06]  /*3240*/  @!P1 BRA `(.L_x_346) ;  /* 0x0000000000589947 */ /* 0x000fec0003800000 */
[----:B------:R-:W-:-:S05]  /*3250*/  LEA.HI.SX32 R12, R0, 0xfffffffe, 0x1a ;  /* 0xfffffffe000c7811 */ /* 0x000fca00078fd2ff */
[C---:B------:R-:W-:Y:S02]  /*3260*/  IMAD R3, R12.reuse, UR4, RZ ;  /* 0x000000040c037c24 */ /* 0x040fe4000f8e02ff */
[----:B------:R-:W-:-:S04]  /*3270*/  IMAD.WIDE.U32 R12, R12, UR15, RZ ;  /* 0x0000000f0c0c7c25 */ /* 0x000fc8000f8e00ff */
[----:B------:R-:W-:Y:S01]  /*3280*/  IMAD.IADD R3, R13, 0x1, R3 ;  /* 0x000000010d037824 */ /* 0x000fe200078e0203 */
[C---:B------:R-:W-:Y:S02]  /*3290*/  IADD3 R4, P2, PT, R12.reuse, UR8, RZ ;  /* 0x000000080c047c10 */ /* 0x040fe4000ff5e0ff */
[-C--:B------:R-:W-:Y:S02]  /*32a0*/  LEA R40, P3, R12, R223.reuse, 0x1 ;  /* 0x000000df0c287211 */ /* 0x080fe400078608ff */
[----:B------:R-:W-:Y:S02]  /*32b0*/  IADD3.X R5, PT, PT, R3, UR9, RZ, P2, !PT ;  /* 0x0000000903057c10 */ /* 0x000fe400097fe4ff */
[----:B------:R-:W-:Y:S02]  /*32c0*/  LEA R14, P2, R4, R223, 0x1 ;  /* 0x000000df040e7211 */ /* 0x000fe400078408ff */
[-C--:B------:R-:W-:Y:S02]  /*32d0*/  LEA.HI.X R41, R12, R222.reuse, R3, 0x1, P3 ;  /* 0x000000de0c297211 */ /* 0x080fe400018f0c03 */
[----:B------:R-:W-:-:S03]  /*32e0*/  LEA.HI.X R15, R4, R222, R5, 0x1, P2 ;  /* 0x000000de040f7211 */ /* 0x000fc600010f0c05 */
[----:B------:R-:W-:Y:S01]  /*32f0*/  @!PT LDS RZ, [RZ] ;  /* 0x00000000fffff984 */ /* 0x000fe20000000800 */
[----:B------:R-:W-:Y:S01]  /*3300*/  @!PT LDS RZ, [RZ] ;  /* 0x00000000fffff984 */ /* 0x000fe20000000800 */
[----:B------:R-:W-:Y:S01]  /*3310*/  @!PT LDS RZ, [RZ] ;  /* 0x00000000fffff984 */ /* 0x000fe20000000800 */
        /* <DEDUP_REMOVED lines=9> */
.L_x_346:
[----:B------:R-:W-:Y:S01]  /*33b0*/  FMNMX3.FTZ R9, R6, R208, R207, !PT ;  /* 0x000000d006097276 */ /* 0x000fe200078100cf */
[----:B------:R-:W2:Y:S01]  /*33c0*/  LDCU UR4, c[0x0][0x45c] ;  /* 0x00008b80ff0477ac */ /* 0x000ea20008000800 */
[----:B------:R-:W3:Y:S01]  /*33d0*/  SHFL.BFLY PT, R6, R7, 0x2, 0x1f ;  /* 0x0c401f0007067f89 */ /* 0x000ee200000e0000 */
[----:B------:R-:W-:Y:S02]  /*33e0*/  LOP3.LUT R199, R82, 0x200, R165, 0xf8, !PT ;  /* 0x0000020052c77812 */ /* 0x000fe400078ef8a5 */
[----:B------:R-:W-:Y:S02]  /*33f0*/  FMNMX.FTZ R9, R206, R9, !PT ;  /* 0x00000009ce097209 */ /* 0x000fe40007810000 */
[----:B------:R-:W-:-:S03]  /*3400*/  LEA R199, R199, UR5, 0x1 ;  /* 0x00000005c7c77c11 */ /* 0x000fc6000f8e08ff */
[----:B------:R-:W4:Y:S01]  /*3410*/  SHFL.BFLY PT, R4, R9, 0x2, 0x1f ;  /* 0x0c401f0009047f89 */ /* 0x000f2200000e0000 */
[-C--:B------:R-:W-:Y:S02]  /*3420*/  IADD3 R201, PT, PT, R80, R199.reuse, RZ ;  /* 0x000000c750c97210 */ /* 0x080fe40007ffe0ff */
[----:B------:R-:W-:Y:S01]  /*3430*/  IADD3 R198, PT, PT, R2, R199, RZ ;  /* 0x000000c702c67210 */ /* 0x000fe20007ffe0ff */
[----:B------:R-:W-:Y:S03]  /*3440*/  LDSM.16.MT88.4 R156, [R199+0x18000] ;  /* 0x01800000c79c783b */ /* 0x000fe60000004200 */
[----:B------:R-:W-:Y:S01]  /*3450*/  IADD3 R197, PT, PT, R80, R198, RZ ;  /* 0x000000c650c57210 */ /* 0x000fe20007ffe0ff */
[----:B------:R-:W-:Y:S04]  /*3460*/  LDSM.16.MT88.4 R72, [R201+0x1a000] ;  /* 0x01a00000c948783b */ /* 0x000fe80000004200 */
[----:B-1----:R-:W-:Y:S01]  /*3470*/  LDSM.16.MT88.4 R40, [R201+0x18000] ;  /* 0x01800000c928783b */ /* 0x002fe20000004200 */
[----:B---3--:R-:W-:-:S03]  /*3480*/  FMNMX.FTZ R5, R7, R6, !PT ;  /* 0x0000000607057209 */ /* 0x008fc60007810000 */
[----:B------:R-:W-:Y:S04]  /*3490*/  LDSM.16.MT88.4 R104, [R201+0x1c000] ;  /* 0x01c00000c968783b */ /* 0x000fe80000004200 */
[----:B------:R-:W1:Y:S01]  /*34a0*/  SHFL.BFLY PT, R164, R5, 0x1, 0x1f ;  /* 0x0c201f0005a47f89 */ /* 0x000e6200000e0000 */
[----:B----4-:R-:W-:-:S03]  /*34b0*/  FMNMX.FTZ R4, R9, R4, !PT ;  /* 0x0000000409047209 */ /* 0x010fc60007810000 */
        /* <DEDUP_REMOVED lines=10> */
[----:B---3--:R-:W-:Y:S02]  /*3560*/  FMNMX.FTZ R3, R4, R3, !PT ;  /* 0x0000000304037209 */ /* 0x008fe40007810000 */
[----:B------:R-:W-:Y:S01]  /*3570*/  FSEL R215, R215, RZ, P2 ;  /* 0x000000ffd7d77208 */ /* 0x000fe20001000000 */
[----:B------:R-:W3:Y:S01]  /*3580*/  LDSM.16.MT88.4 R96, [R199+0x1c000] ;  /* 0x01c00000c760783b */ /* 0x000ee20000004200 */
[C---:B------:R-:W-:Y:S01]  /*3590*/  FSETP.NEU.FTZ.AND P2, PT, R3.reuse, -INF , PT ;  /* 0xff8000000300780b */ /* 0x040fe20003f5d000 */
[----:B------:R-:W-:-:S02]  /*35a0*/  FMUL.FTZ R209, R3, UR4 ;  /* 0x0000000403d17c20 */ /* 0x000fc40008410000 */
[----:B------:R-:W3:Y:S01]  /*35b0*/  LDSM.16.MT88.4 R112, [R198+0x1c000] ;  /* 0x01c00000c670783b */ /* 0x000ee20000004200 */
[--C-:B------:R-:W-:Y:S01]  /*35c0*/  FFMA.FTZ R196, R38, UR4, -R215.reuse ;  /* 0x0000000426c47c23 */ /* 0x100fe200080108d7 */
[--C-:B------:R-:W-:Y:S01]  /*35d0*/  FFMA.FTZ R195, R36, UR4, -R215.reuse ;  /* 0x0000000424c37c23 */ /* 0x100fe200080108d7 */
[----:B------:R-:W-:Y:S01]  /*35e0*/  FSEL R209, R209, RZ, P2 ;  /* 0x000000ffd1d17208 */ /* 0x000fe20001000000 */
[----:B------:R-:W3:Y:S01]  /*35f0*/  LDSM.16.MT88.4 R120, [R197+0x1c000] ;  /* 0x01c00000c578783b */ /* 0x000ee20000004200 */
[--C-:B------:R-:W-:Y:S01]  /*3600*/  FFMA.FTZ R192, R68, UR4, -R215.reuse ;  /* 0x0000000444c07c23 */ /* 0x100fe200080108d7 */
[----:B------:R-:W-:Y:S01]  /*3610*/  FFMA.FTZ R191, R70, UR4, -R215 ;  /* 0x0000000446bf7c23 */ /* 0x000fe200080108d7 */
[----:B------:R-:W-:Y:S01]  /*3620*/  MUFU.EX2 R196, R196 ;  /* 0x000000c400c47308 */ /* 0x000fe20000000800 */
[----:B------:R-:W3:Y:S01]  /*3630*/  LDSM.16.MT88.4 R128, [R199+0x1e000] ;  /* 0x01e00000c780783b */ /* 0x000ee20000004200 */
[--C-:B------:R-:W-:Y:S01]  /*3640*/  FFMA.FTZ R194, R32, UR4, -R209.reuse ;  /* 0x0000000420c27c23 */ /* 0x100fe200080108d1 */
[--C-:B------:R-:W-:Y:S01]  /*3650*/  FFMA.FTZ R193, R34, UR4, -R209.reuse ;  /* 0x0000000422c17c23 */ /* 0x100fe200080108d1 */
[--C-:B------:R-:W-:Y:S01]  /*3660*/  FFMA.FTZ R190, R30, UR4, -R209.reuse ;  /* 0x000000041ebe7c23 */ /* 0x100fe200080108d1 */
[----:B------:R-:W3:Y:S01]  /*3670*/  LDSM.16.MT88.4 R144, [R198+0x1e000] ;  /* 0x01e00000c690783b */ /* 0x000ee20000004200 */
[----:B------:R-:W-:Y:S01]  /*3680*/  FFMA.FTZ R189, R28, UR4, -R209 ;  /* 0x000000041cbd7c23 */ /* 0x000fe200080108d1 */
[----:B------:R-:W4:Y:S01]  /*3690*/  MUFU.EX2 R195, R195 ;  /* 0x000000c300c37308 */ /* 0x000f220000000800 */
[----:B------:R-:W-:Y:S01]  /*36a0*/  FFMA.FTZ R183, R10, UR4, -R215 ;  /* 0x000000040ab77c23 */ /* 0x000fe200080108d7 */
[----:B------:R-:W3:Y:S01]  /*36b0*/  LDSM.16.MT88.4 R4, [R197+0x1e000] ;  /* 0x01e00000c504783b */ /* 0x000ee20000004200 */
[----:B------:R-:W-:Y:S01]  /*36c0*/  FFMA.FTZ R186, R8, UR4, -R209 ;  /* 0x0000000408ba7c23 */ /* 0x000fe200080108d1 */
[----:B------:R-:W-:Y:S01]  /*36d0*/  MUFU.EX2 R192, R192 ;  /* 0x000000c000c07308 */ /* 0x000fe20000000800 */
[--C-:B------:R-:W-:Y:S01]  /*36e0*/  FFMA.FTZ R188, R24, UR4, -R215.reuse ;  /* 0x0000000418bc7c23 */ /* 0x100fe200080108d7 */
[----:B------:R-:W3:Y:S01]  /*36f0*/  LDSM.16.MT88.4 R8, [R201+0x1a800] ;  /* 0x01a80000c908783b */ /* 0x000ee20000004200 */
[--C-:B------:R-:W-:Y:S01]  /*3700*/  FFMA.FTZ R187, R26, UR4, -R215.reuse ;  /* 0x000000041abb7c23 */ /* 0x100fe200080108d7 */
[----:B------:R-:W5:Y:S01]  /*3710*/  MUFU.EX2 R191, R191 ;  /* 0x000000bf00bf7308 */ /* 0x000f620000000800 */
[----:B------:R-:W-:Y:S01]  /*3720*/  FFMA.FTZ R184, R22, UR4, -R215 ;  /* 0x0000000416b87c23 */ /* 0x000fe200080108d7 */
[--C-:B------:R-:W-:Y:S01]  /*3730*/  FFMA.FTZ R185, R18, UR4, -R209.reuse ;  /* 0x0000000412b97c23 */ /* 0x100fe200080108d1 */
[--C-:B------:R-:W-:Y:S01]  /*3740*/  FFMA.FTZ R182, R20, UR4, -R209.reuse ;  /* 0x0000000414b67c23 */ /* 0x100fe200080108d1 */
[----:B------:R-:W-:Y:S01]  /*3750*/  MUFU.EX2 R194, R194 ;  /* 0x000000c200c27308 */ /* 0x000fe20000000800 */
[----:B------:R-:W-:Y:S01]  /*3760*/  FFMA.FTZ R181, R16, UR4, -R209 ;  /* 0x0000000410b57c23 */ /* 0x000fe200080108d1 */
[----:B----4-:R-:W-:Y:S01]  /*3770*/  F2FP.BF16.F32.PACK_AB R148, R195, R196 ;  /* 0x000000c4c394723e */ /* 0x010fe200000010ff */
[----:B------:R-:W4:Y:S01]  /*3780*/  LDSM.16.MT88.4 R12, [R201+0x18800] ;  /* 0x01880000c90c783b */ /* 0x000f220000004200 */
[----:B------:R-:W1:Y:S01]  /*3790*/  MUFU.EX2 R193, R193 ;  /* 0x000000c100c17308 */ /* 0x000e620000000800 */
[--C-:B------:R-:W-:Y:S01]  /*37a0*/  FFMA.FTZ R205, R200, UR4, -R215.reuse ;  /* 0x00000004c8cd7c23 */ /* 0x100fe200080108d7 */
[----:B------:R-:W-:Y:S01]  /*37b0*/  FFMA.FTZ R203, R230, UR4, -R215 ;  /* 0x00000004e6cb7c23 */ /* 0x000fe200080108d7 */
[----:B------:R-:W4:Y:S01]  /*37c0*/  LDSM.16.MT88.4 R16, [R201+0x1e800] ;  /* 0x01e80000c910783b */ /* 0x000f220000004200 */
[----:B------:R-:W-:Y:S01]  /*37d0*/  MUFU.EX2 R190, R190 ;  /* 0x000000be00be7308 */ /* 0x000fe20000000800 */
[--C-:B------:R-:W-:Y:S01]  /*37e0*/  FFMA.FTZ R211, R202, UR4, -R209.reuse ;  /* 0x00000004cad37c23 */ /* 0x100fe200080108d1 */
[----:B-----5:R-:W-:Y:S01]  /*37f0*/  F2FP.BF16.F32.PACK_AB R150, R191, R192 ;  /* 0x000000c0bf96723e */ /* 0x020fe200000010ff */
[----:B------:R-:W5:Y:S01]  /*3800*/  LDSM.16.MT88.4 R20, [R201+0x1c800] ;  /* 0x01c80000c914783b */ /* 0x000f620000004200 */
[----:B------:R-:W2:Y:S01]  /*3810*/  MUFU.EX2 R189, R189 ;  /* 0x000000bd00bd7308 */ /* 0x000ea20000000800 */
[----:B------:R-:W-:Y:S01]  /*3820*/  FFMA.FTZ R213, R176, UR4, -R209 ;  /* 0x00000004b0d57c23 */ /* 0x000fe200080108d1 */
[--C-:B------:R-:W-:Y:S01]  /*3830*/  FFMA.FTZ R232, R232, UR4, -R215.reuse ;  /* 0x00000004e8e87c23 */ /* 0x100fe200080108d7 */
[----:B------:R-:W-:Y:S01]  /*3840*/  LDSM.16.MT88.4 R24, [R199+0x1c800] ;  /* 0x01c80000c718783b */ /* 0x000fe20000004200 */
[----:B------:R-:W-:Y:S01]  /*3850*/  MUFU.EX2 R188, R188 ;  /* 0x000000bc00bc7308 */ /* 0x000fe20000000800 */
[----:B------:R-:W-:Y:S01]  /*3860*/  FFMA.FTZ R229, R212, UR4, -R215 ;  /* 0x00000004d4e57c23 */ /* 0x000fe200080108d7 */
        /* <DEDUP_REMOVED lines=8> */
[----:B--2---:R-:W-:Y:S01]  /*38f0*/  F2FP.BF16.F32.PACK_AB R151, R189, R190 ;  /* 0x000000bebd97723e */ /* 0x004fe200000010ff */
        /* <DEDUP_REMOVED lines=8> */
[----:B------:R-:W-:Y:S01]  /*3980*/  FADD.FTZ R190, R190, R193 ;  /* 0x000000c1bebe7221 */ /* 0x000fe20000010000 */
[----:B------:R-:W2:Y:S02]  /*3990*/  MUFU.EX2 R185, R185 ;  /* 0x000000b900b97308 */ /* 0x000ea40000000800 */
[----:B------:R-:W-:Y:S01]  /*39a0*/  FADD.FTZ R191, R191, R192 ;  /* 0x000000c0bfbf7221 */ /* 0x000fe20000010000 */
[----:B------:R-:W-:Y:S01]  /*39b0*/  FADD.FTZ R189, R189, R190 ;  /* 0x000000bebdbd7221 */ /* 0x000fe20000010000 */
[----:B------:R-:W-:Y:S01]  /*39c0*/  MUFU.EX2 R182, R182 ;  /* 0x000000b600b67308 */ /* 0x000fe20000000800 */
[C---:B------:R-:W-:Y:S03]  /*39d0*/  HMMA.16816.F32.BF16 R72, R148.reuse, R74, RZ ;  /* 0x0000004a9448723c */ /* 0x040fe600000418ff */
[----:B------:R-:W4:Y:S04]  /*39e0*/  MUFU.EX2 R181, R181 ;  /* 0x000000b500b57308 */ /* 0x000f280000000800 */
        /* <DEDUP_REMOVED lines=40> */
[----:B--2---:R-:W-:Y:S01]  /*3c70*/  F2FP.BF16.F32.PACK_AB R5, R185, R186 ;  /* 0x000000bab905723e */ /* 0x004fe200000010ff */
        /* <DEDUP_REMOVED lines=32> */
[C---:B-1----:R-:W-:Y:S08]  /*3e80*/  HMMA.16816.F32.BF16 R140, R4.reuse, R8, R140 ;  /* 0x00000008048c723c */ /* 0x042ff0000004188c */
[C---:B------:R-:W-:Y:S01]  /*3e90*/  HMMA.16816.F32.BF16 R144, R4.reuse, R10, R144 ;  /* 0x0000000a0490723c */ /* 0x040fe20000041890 */
[----:B------:R-:W1:Y:S07]  /*3ea0*/  LDSM.16.MT88.4 R8, [R201+0x1f000] ;  /* 0x01f00000c908783b */ /* 0x000e6e0000004200 */
[----:B------:R-:W-:Y:S01]  /*3eb0*/  HMMA.16816.F32.BF16 R84, R4, R28, R84 ;  /* 0x0000001c0454723c */ /* 0x000fe20000041854 */
[----:B------:R-:W-:Y:S01]  /*3ec0*/  FFMA.FTZ R28, R210, UR4, -R215 ;  /* 0x00000004d21c7c23 */ /* 0x000fe200080108d7 */
[--C-:B------:R-:W-:Y:S01]  /*3ed0*/  FFMA.FTZ R210, R204, UR4, -R209.reuse ;  /* 0x00000004ccd27c23 */ /* 0x100fe200080108d1 */
[----:B------:R-:W-:-:S02]  /*3ee0*/  FFMA.FTZ R204, R178, UR4, -R209 ;  /* 0x00000004b2cc7c23 */ /* 0x000fc400080108d1 */
[----:B------:R4:W-:Y:S01]  /*3ef0*/  MUFU.EX2 R202, R28 ;  /* 0x0000001c00ca7308 */ /* 0x0009e20000000800 */
[----:B------:R-:W-:Y:S02]  /*3f00*/  LDSM.16.MT88.4 R176, [R199+0x19000] ;  /* 0x01900000c7b0783b */ /* 0x000fe40000004200 */
[C---:B------:R-:W-:Y:S01]  /*3f10*/  HMMA.16816.F32.BF16 R44, R4.reuse, R172, R44 ;  /* 0x000000ac042c723c */ /* 0x040fe2000004182c */
[----:B------:R-:W3:Y:S04]  /*3f20*/  MUFU.EX2 R210, R210 ;  /* 0x000000d200d27308 */ /* 0x000ee80000000800 */
[----:B------:R-:W3:Y:S03]  /*3f30*/  MUFU.EX2 R204, R204 ;  /* 0x000000cc00cc7308 */ /* 0x000ee60000000800 */
        /* <DEDUP_REMOVED lines=13> */
[C---:B--2---:R-:W-:Y:S08]  /*4010*/  HMMA.16816.F32.BF16 R124, R4.reuse, R12, R124 ;  /* 0x0000000c047c723c */ /* 0x044ff0000004187c */
[C---:B------:R-:W-:Y:S01]  /*4020*/  HMMA.16816.F32.BF16 R128, R4.reuse, R14, R128 ;  /* 0x0000000e0480723c */ /* 0x040fe20000041880 */
[----:B------:R-:W2:Y:S07]  /*4030*/  LDSM.16.MT88.4 R12, [R201+0x1d000] ;  /* 0x01d00000c90c783b */ /* 0x000eae0000004200 */
[C---:B-----5:R-:W-:Y:S08]  /*4040*/  HMMA.16816.F32.BF16 R152, R4.reuse, R24, R152 ;  /* 0x000000180498723c */ /* 0x060ff00000041898 */
[----:B------:R-:W-:Y:S01]  /*4050*/  HMMA.16816.F32.BF16 R148, R4, R26, R148 ;  /* 0x0000001a0494723c */ /* 0x000fe20000041894 */
[----:B------:R-:W-:Y:S01]  /*4060*/  F2FP.BF16.F32.PACK_AB R4, R205, R200 ;  /* 0x000000c8cd04723e */ /* 0x000fe200000010ff */
[----:B------:R-:W-:Y:S01]  /*4070*/  LDSM.16.MT88.4 R24, [R199+0x1d000] ;  /* 0x01d00000c718783b */ /* 0x000fe20000004200 */
[----:B---3--:R-:W-:Y:S01]  /*4080*/  F2FP.BF16.F32.PACK_AB R5, R210, R211 ;  /* 0x000000d3d205723e */ /* 0x008fe200000010ff */
[----:B------:R-:W-:Y:S01]  /*4090*/  FADD.FTZ R200, R200, R183 ;  /* 0x000000b7c8c87221 */ /* 0x000fe20000010000 */
[----:B------:R-:W-:-:S02]  /*40a0*/  F2FP.BF16.F32.PACK_AB R6, R202, R203 ;  /* 0x000000cbca06723e */ /* 0x000fc400000010ff */
[----:B------:R-:W-:-:S07]  /*40b0*/  F2FP.BF16.F32.PACK_AB R7, R213, R204 ;  /* 0x000000ccd507723e */ /* 0x000fce00000010ff */
[C---:B------:R-:W-:Y:S08]  /*40c0*/  HMMA.16816.F32.BF16 R68, R4.reuse, R16, R68 ;  /* 0x000000100444723c */ /* 0x040ff00000041844 */
[C---:B------:R-:W-:Y:S01]  /*40d0*/  HMMA.16816.F32.BF16 R72, R4.reuse, R18, R72 ;  /* 0x000000120448723c */ /* 0x040fe20000041848 */
[----:B------:R-:W3:Y:S07]  /*40e0*/  LDSM.16.MT88.4 R16, [R199+0x1b000] ;  /* 0x01b00000c710783b */ /* 0x000eee0000004200 */
[C---:B-1----:R-:W-:Y:S08]  /*40f0*/  HMMA.16816.F32.BF16 R132, R4.reuse, R8, R132 ;  /* 0x000000080484723c */ /* 0x042ff00000041884 */
[C---:B------:R-:W-:Y:S01]  /*4100*/  HMMA.16816.F32.BF16 R136, R4.reuse, R10, R136 ;  /* 0x0000000a0488723c */ /* 0x040fe20000041888 */
[----:B------:R-:W1:Y:S07]  /*4110*/  LDSM.16.MT88.4 R8, [R199+0x1f000] ;  /* 0x01f00000c708783b */ /* 0x000e6e0000004200 */
[C---:B----4-:R-:W-:Y:S08]  /*4120*/  HMMA.16816.F32.BF16 R36, R4.reuse, R20, R36 ;  /* 0x000000140424723c */ /* 0x050ff00000041824 */
[C---:B------:R-:W-:Y:S01]  /*4130*/  HMMA.16816.F32.BF16 R40, R4.reuse, R22, R40 ;  /* 0x000000160428723c */ /* 0x040fe20000041828 */
[----:B------:R-:W4:Y:S07]  /*4140*/  LDSM.16.MT88.4 R20, [R198+0x1d000] ;  /* 0x01d00000c614783b */ /* 0x000f2e0000004200 */
[C---:B--2---:R-:W-:Y:S08]  /*4150*/  HMMA.16816.F32.BF16 R100, R4.reuse, R12, R100 ;  /* 0x0000000c0464723c */ /* 0x044ff00000041864 */
[C---:B------:R-:W-:Y:S01]  /*4160*/  HMMA.16816.F32.BF16 R104, R4.reuse, R14, R104 ;  /* 0x0000000e0468723c */ /* 0x040fe20000041868 */
[----:B------:R-:W2:Y:S07]  /*4170*/  LDSM.16.MT88.4 R12, [R197+0x1d000] ;  /* 0x01d00000c50c783b */ /* 0x000eae0000004200 */
[C---:B---3--:R-:W-:Y:S08]  /*4180*/  HMMA.16816.F32.BF16 R60, R4.reuse, R16, R60 ;  /* 0x00000010043c723c */ /* 0x048ff0000004183c */
[C---:B------:R-:W-:Y:S01]  /*4190*/  HMMA.16816.F32.BF16 R64, R4.reuse, R18, R64 ;  /* 0x000000120440723c */ /* 0x040fe20000041840 */
[----:B------:R-:W3:Y:S07]  /*41a0*/  LDSM.16.MT88.4 R16, [R198+0x1f000] ;  /* 0x01f00000c610783b */ /* 0x000eee0000004200 */
        /* <DEDUP_REMOVED lines=15> */
[C---:B------:R-:W-:Y:S03]  /*42a0*/  HMMA.16816.F32.BF16 R44, R4.reuse, R172, R44 ;  /* 0x000000ac042c723c */ /* 0x040fe6000004182c */
[----:B------:R-:W1:Y:S05]  /*42b0*/  MUFU.EX2 R179, R179 ;  /* 0x000000b300b37308 */ /* 0x000e6a0000000800 */
        /* <DEDUP_REMOVED lines=13> */
[----:B------:R-:W-:Y:S07]  /*4390*/  LDSM.16.MT88.4 R20, [R201+0x1d800] ;  /* 0x01d80000c914783b */ /* 0x000fee0000004200 */
[C---:B--2---:R-:W-:Y:S08]  /*43a0*/  HMMA.16816.F32.BF16 R116, R4.reuse, R12, R116 ;  /* 0x0000000c0474723c */ /* 0x044ff00000041874 */
[C---:B------:R-:W-:Y:S01]  /*43b0*/  HMMA.16816.F32.BF16 R120, R4.reuse, R14, R120 ;  /* 0x0000000e0478723c */ /* 0x040fe20000041878 */
[----:B------:R-:W2:Y:S07]  /*43c0*/  LDSM.16.MT88.4 R12, [R201+0x19800] ;  /* 0x01980000c90c783b */ /* 0x000eae0000004200 */
[C---:B---3--:R-:W-:Y:S08]  /*43d0*/  HMMA.16816.F32.BF16 R140, R4.reuse, R16, R140 ;  /* 0x00000010048c723c */ /* 0x048ff0000004188c */
[C---:B------:R-:W-:Y:S01]  /*43e0*/  HMMA.16816.F32.BF16 R144, R4.reuse, R18, R144 ;  /* 0x000000120490723c */ /* 0x040fe20000041890 */
[----:B------:R-:W3:Y:S07]  /*43f0*/  LDSM.16.MT88.4 R16, [R201+0x1f800] ;  /* 0x01f80000c910783b */ /* 0x000eee0000004200 */
[C---:B-----5:R-:W-:Y:S08]  /*4400*/  HMMA.16816.F32.BF16 R152, R4.reuse, R24, R152 ;  /* 0x000000180498723c */ /* 0x060ff00000041898 */
[----:B------:R-:W-:Y:S01]  /*4410*/  HMMA.16816.F32.BF16 R148, R4, R26, R148 ;  /* 0x0000001a0494723c */ /* 0x000fe20000041894 */
[----:B-1----:R-:W-:Y:S01]  /*4420*/  F2FP.BF16.F32.PACK_AB R4, R177, R176 ;  /* 0x000000b0b104723e */ /* 0x002fe200000010ff */
[----:B------:R-:W-:Y:S01]  /*4430*/  LDSM.16.MT88.4 R24, [R198+0x1d800] ;  /* 0x01d80000c618783b */ /* 0x000fe20000004200 */
[----:B------:R-:W-:-:S02]  /*4440*/  F2FP.BF16.F32.PACK_AB R5, R208, R179 ;  /* 0x000000b3d005723e */ /* 0x000fc400000010ff */
[----:B------:R-:W-:Y:S02]  /*4450*/  F2FP.BF16.F32.PACK_AB R6, R229, R178 ;  /* 0x000000b2e506723e */ /* 0x000fe400000010ff */
[----:B------:R-:W-:-:S07]  /*4460*/  F2FP.BF16.F32.PACK_AB R7, R227, R206 ;  /* 0x000000cee307723e */ /* 0x000fce00000010ff */
[C---:B------:R-:W-:Y:S08]  /*4470*/  HMMA.16816.F32.BF16 R68, R4.reuse, R8, R68 ;  /* 0x000000080444723c */ /* 0x040ff00000041844 */
        /* <DEDUP_REMOVED lines=50> */
[C---:B--2---:R-:W-:Y:S08]  /*47a0*/  HMMA.16816.F32.BF16 R84, R4.reuse, R12, R84 ;  /* 0x0000000c0454723c */ /* 0x044ff00000041854 */
[C---:B------:R-:W-:Y:S08]  /*47b0*/  HMMA.16816.F32.BF16 R88, R4.reuse, R14, R88 ;  /* 0x0000000e0458723c */ /* 0x040ff00000041858 */
[C---:B------:R-:W-:Y:S08]  /*47c0*/  HMMA.16816.F32.BF16 R120, R4.reuse, R10, R120 ;  /* 0x0000000a0478723c */ /* 0x040ff00000041878 */
[C---:B---3--:R-:W-:Y:S08]  /*47d0*/  HMMA.16816.F32.BF16 R152, R4.reuse, R16, R152 ;  /* 0x000000100498723c */ /* 0x048ff00000041898 */
[----:B------:R-:W-:Y:S01]  /*47e0*/  HMMA.16816.F32.BF16 R148, R4, R18, R148 ;  /* 0x000000120494723c */ /* 0x000fe20000041894 */
[----:B------:R-:W-:-:S04]  /*47f0*/  NOP ;  /* 0x0000000000007918 */ /* 0x000fc80000000000 */
[----:B------:R-:W-:-:S15]  /*4800*/  @!P1 BRA `(.L_x_347) ;  /* 0x00000030000c9947 */ /* 0x000fde0003800000 */
[----:B------:R-:W-:Y:S01]  /*4810*/  LOP3.LUT R167, R180, 0x38, R167, 0xf8, !PT ;  /* 0x00000038b4a77812 */ /* 0x000fe200078ef8a7 */
[----:B------:R-:W-:Y:S01]  /*4820*/  IMAD.SHL.U32 R6, R166, 0x20, RZ ;  /* 0x00000020a6067824 */ /* 0x000fe200078e00ff */
[C---:B------:R-:W-:Y:S01]  /*4830*/  LOP3.LUT R7, R165.reuse, 0x200, RZ, 0xc0, !PT ;  /* 0x00000200a5077812 */ /* 0x040fe200078ec0ff */
[----:B------:R-:W1:Y:S01]  /*4840*/  LDCU.64 UR6, c[0x0][0x3c0] ;  /* 0x00007800ff0677ac */ /* 0x000e620008000a00 */
[--C-:B------:R-:W-:Y:S01]  /*4850*/  SHF.R.U32.HI R4, RZ, 0x1, R166.reuse ;  /* 0x00000001ff047819 */ /* 0x100fe200000116a6 */
[----:B------:R-:W-:Y:S01]  /*4860*/  IMAD.MOV.U32 R214, RZ, RZ, 0x20 ;  /* 0x00000020ffd67424 */ /* 0x000fe200078e00ff */
[----:B------:R-:W-:Y:S01]  /*4870*/  LOP3.LUT R216, R165, 0x400, RZ, 0xc0, !PT ;  /* 0x00000400a5d87812 */ /* 0x000fe200078ec0ff */
[----:B------:R-:W2:Y:S01]  /*4880*/  LDCU UR4, c[0x0][0x45c] ;  /* 0x00008b80ff0477ac */ /* 0x000ea20008000800 */
[----:B------:R-:W-:Y:S02]  /*4890*/  LOP3.LUT R5, R167, 0x8, R166, 0x78, !PT ;  /* 0x00000008a7057812 */ /* 0x000fe400078e78a6 */
[----:B------:R-:W-:-:S02]  /*48a0*/  LOP3.LUT R6, R7, 0x7c00, R6, 0xf8, !PT ;  /* 0x00007c0007067812 */ /* 0x000fc400078ef806 */
[----:B------:R-:W-:Y:S01]  /*48b0*/  LOP3.LUT R4, R167, 0x8, R4, 0x78, !PT ;  /* 0x00000008a7047812 */ /* 0x000fe200078e7804 */
[----:B------:R-:W-:Y:S01]  /*48c0*/  IMAD R216, R5, 0x2, R216 ;  /* 0x0000000205d87824 */ /* 0x000fe200078e02d8 */
[----:B------:R-:W-:Y:S01]  /*48d0*/  LEA.HI.SX32 R226, R0, 0xfffffffe, 0x1a ;  /* 0xfffffffe00e27811 */ /* 0x000fe200078fd2ff */
[----:B------:R-:W-:Y:S01]  /*48e0*/  IMAD.MOV.U32 R0, RZ, RZ, R3 ;  /* 0x000000ffff007224 */ /* 0x000fe200078e0003 */
[----:B------:R-:W-:Y:S01]  /*48f0*/  LOP3.LUT R219, R6, R4, RZ, 0xfc, !PT ;  /* 0x0000000406db7212 */ /* 0x000fe200078efcff */
[----:B------:R-:W-:Y:S01]  /*4900*/  VIADD R3, R216, UR5 ;  /* 0x00000005d8037c36 */ /* 0x000fe20008000000 */
[----:B------:R-:W-:Y:S01]  /*4910*/  LOP3.LUT R213, R4, 0x200, R165, 0xf8, !PT ;  /* 0x0000020004d57812 */ /* 0x000fe200078ef8a5 */
[----:B------:R-:W-:Y:S01]  /*4920*/  IMAD.MOV.U32 R165, RZ, RZ, R164 ;  /* 0x000000ffffa57224 */ /* 0x000fe200078e00a4 */
[----:B------:R-:W-:Y:S01]  /*4930*/  LEA R219, R219, UR5, 0x1 ;  /* 0x00000005dbdb7c11 */ /* 0x000fe2000f8e08ff */
[----:B-1----:R-:W-:Y:S01]  /*4940*/  USHF.L.U64.HI UR8, UR6, 0x5, UR7 ;  /* 0x0000000506087899 */ /* 0x002fe20008010207 */
[----:B------:R-:W-:Y:S01]  /*4950*/  SEL R214, R214, 0xffffffe0, !P0 ;  /* 0xffffffe0d6d67807 */ /* 0x000fe20004000000 */
[----:B------:R-:W-:Y:S01]  /*4960*/  USHF.L.U32 UR9, UR6, 0x5, URZ ;  /* 0x0000000506097899 */ /* 0x000fe200080006ff */
[----:B------:R-:W-:Y:S01]  /*4970*/  LEA R213, R213, UR5, 0x1 ;  /* 0x00000005d5d57c11 */ /* 0x000fe2000f8e08ff */
[----:B------:R-:W-:Y:S01]  /*4980*/  IMAD.IADD R217, R2, 0x1, R219 ;  /* 0x0000000102d97824 */ /* 0x000fe200078e02db */
[C---:B------:R-:W-:Y:S01]  /*4990*/  IADD3 R215, PT, PT, R3.reuse, R2, RZ ;  /* 0x0000000203d77210 */ /* 0x040fe20007ffe0ff */
[----:B------:R-:W-:Y:S01]  /*49a0*/  IMAD.IADD R208, R3, 0x1, R214 ;  /* 0x0000000103d07824 */ /* 0x000fe200078e02d6 */
[C---:B------:R-:W-:Y:S01]  /*49b0*/  IADD3 R209, PT, PT, R214.reuse, R219, RZ ;  /* 0x000000dbd6d17210 */ /* 0x040fe20007ffe0ff */
[----:B------:R-:W-:Y:S01]  /*49c0*/  IMAD.IADD R212, R214, 0x1, R213 ;  /* 0x00000001d6d47824 */ /* 0x000fe200078e02d5 */
[----:B------:R-:W1:Y:S01]  /*49d0*/  LDCU.64 UR6, c[0x0][0x3c0] ;  /* 0x00007800ff0677ac */ /* 0x000e620008000a00 */
[----:B------:R-:W-:-:S02]  /*49e0*/  VIADD R230, R213, 0x18040 ;  /* 0x00018040d5e67836 */ /* 0x000fc40000000000 */
[----:B------:R-:W-:Y:S02]  /*49f0*/  VIADD R228, R213, 0x18000 ;  /* 0x00018000d5e47836 */ /* 0x000fe40000000000 */
[C---:B------:R-:W-:Y:S02]  /*4a00*/  IMAD.IADD R211, R214.reuse, 0x1, R215 ;  /* 0x00000001d6d37824 */ /* 0x040fe400078e02d7 */
[----:B------:R-:W-:Y:S01]  /*4a10*/  IMAD.IADD R210, R214, 0x1, R217 ;  /* 0x00000001d6d27824 */ /* 0x000fe200078e02d9 */
[----:B--2---:R-:W-:Y:S06]  /*4a20*/  BRA `(.L_x_348) ;  /* 0x0000000000647947 */ /* 0x004fec0003800000 */
.L_x_350:
[----:B------:R-:W1:Y:S01]  /*4a30*/  LDC.64 R2, c[0x0][0x3b8] ;  /* 0x0000ee00ff027b82 */ /* 0x000e620000000a00 */
[----:B------:R-:W-:Y:S04]  /*4a40*/  VIADD R171, R226, 0xffffffff ;  /* 0xffffffffe2ab7836 */ /* 0x000fe80000000000 */
[C---:B-1----:R-:W-:Y:S04]  /*4a50*/  IMAD.WIDE.U32 R168, R171.reuse, R2, RZ ;  /* 0x00000002aba87225 */ /* 0x042fe800078e00ff */
[----:B------:R-:W-:Y:S01]  /*4a60*/  IMAD R169, R171, R3, R169 ;  /* 0x00000003aba97224 */ /* 0x000fe200078e02a9 */
[C---:B------:R-:W-:Y:S01]  /*4a70*/  LEA R170, P1, R168.reuse, R223, 0x7 ;  /* 0x000000dfa8aa7211 */ /* 0x040fe200078238ff */
[C---:B------:R-:W-:Y:S03]  /*4a80*/  IMAD.SHL.U32 R173, R168.reuse, 0x40, RZ ;  /* 0x00000040a8ad7824 */ /* 0x040fe600078e00ff */
[--C-:B------:R-:W-:Y:S02]  /*4a90*/  LEA.HI.X R171, R168, R222, R169.reuse, 0x7, P1 ;  /* 0x000000dea8ab7211 */ /* 0x100fe400008f3ca9 */
[----:B------:R-:W-:Y:S02]  /*4aa0*/  LEA R166, P0, R2, R173, 0x5 ;  /* 0x000000ad02a67211 */ /* 0x000fe400078028ff */
[----:B------:R-:W-:Y:S01]  /*4ab0*/  SHF.L.U64.HI R164, R168, 0x6, R169 ;  /* 0x00000006a8a47819 */ /* 0x000fe200000102a9 */
[----:B------:R-:W-:Y:S01]  /*4ac0*/  @!PT LDS RZ, [RZ] ;  /* 0x00000000fffff984 */ /* 0x000fe20000000800 */
[----:B------:R-:W-:Y:S01]  /*4ad0*/  @!PT LDS RZ, [RZ] ;  /* 0x00000000fffff984 */ /* 0x000fe20000000800 */
[----:B------:R-:W-:Y:S01]  /*4ae0*/  @!PT LDS RZ, [RZ] ;  /* 0x00000000fffff984 */ /* 0x000fe20000000800 */
[----:B------:R1:W-:Y:S03]  /*4af0*/  LDGSTS.E.BYPASS.LTC128B.128 [R225+0x10000], desc[UR16][R170.64] ;  /* 0x10000000aae17fae */ /* 0x0003e6000b981a10 */
[----:B------:R-:W-:Y:S01]  /*4b00*/  LEA.HI.X R3, R2, R164, R3, 0x5, P0 ;  /* 0x000000a402037211 */ /* 0x000fe200000f2c03 */
[----:B------:R1:W-:Y:S01]  /*4b10*/  LDGSTS.E.BYPASS.LTC128B.128 [R225+0x12000], desc[UR16][R170.64+0x80] ;  /* 0x12000080aae17fae */ /* 0x0003e2000b981a10 */
[C---:B------:R-:W-:Y:S03]  /*4b20*/  LEA R172, P0, R166.reuse, R223, 0x1 ;  /* 0x000000dfa6ac7211 */ /* 0x040fe600078008ff */
[----:B------:R1:W-:Y:S01]  /*4b30*/  LDGSTS.E.BYPASS.LTC128B.128 [R225+0x14000], desc[UR16][R170.64+0x100] ;  /* 0x14000100aae17fae */ /* 0x0003e2000b981a10 */
[----:B------:R-:W-:Y:S03]  /*4b40*/  LEA.HI.X R173, R166, R222, R3, 0x1, P0 ;  /* 0x000000dea6ad7211 */ /* 0x000fe600000f0c03 */
[----:B------:R1:W-:Y:S04]  /*4b50*/  LDGSTS.E.BYPASS.LTC128B.128 [R225+0x16000], desc[UR16][R170.64+0x180] ;  /* 0x16000180aae17fae */ /* 0x0003e8000b981a10 */
[----:B------:R1:W-:Y:S04]  /*4b60*/  LDGSTS.E.BYPASS.LTC128B.128 [R225+0x11000], desc[UR16][R172.64] ;  /* 0x11000000ace17fae */ /* 0x0003e8000b981a10 */
[----:B------:R1:W-:Y:S04]  /*4b70*/  LDGSTS.E.BYPASS.LTC128B.128 [R225+0x13000], desc[UR16][R172.64+0x80] ;  /* 0x13000080ace17fae */ /* 0x0003e8000b981a10 */
[----:B------:R1:W-:Y:S04]  /*4b80*/  LDGSTS.E.BYPASS.LTC128B.128 [R225+0x15000], desc[UR16][R172.64+0x100] ;  /* 0x15000100ace17fae */ /* 0x0003e8000b981a10 */
[----:B------:R1:W-:Y:S04]  /*4b90*/  LDGSTS.E.BYPASS.LTC128B.128 [R225+0x17000], desc[UR16][R172.64+0x180] ;  /* 0x17000180ace17fae */ /* 0x0003e8000b981a10 */
[----:B------:R-:W0:Y:S01]  /*4ba0*/  LDGDEPBAR ;  /* 0x00000000000079af */ /* 0x000e220000000000 */
[----:B------:R-:W-:Y:S05]  /*4bb0*/  BRA `(.L_x_349) ;  /* 0x0000000c00e87947 */ /* 0x000fea0003800000 */
.L_x_348:
[----:B------:R-:W-:Y:S04]  /*4bc0*/  DEPBAR.LE SB0, 0x0 ;  /* 0x000080000000791a */ /* 0x000fe80000000000 */
[----:B------:R-:W-:Y:S01]  /*4bd0*/  BAR.SYNC.DEFER_BLOCKING 0x0 ;  /* 0x0000000000007b1d */ /* 0x000fe20000010000 */
[C---:B-1----:R-:W-:Y:S04]  /*4be0*/  IMAD.WIDE.U32 R2, R226.reuse, UR6, RZ ;  /* 0x00000006e2027c25 */ /* 0x042fe8000f8e00ff */
[----:B------:R-:W-:Y:S01]  /*4bf0*/  IMAD R3, R226, UR7, R3 ;  /* 0x00000007e2037c24 */ /* 0x000fe2000f8e0203 */
[CC--:B------:R-:W-:Y:S02]  /*4c00*/  LEA R206, P1, R2.reuse, R221.reuse, 0x7 ;  /* 0x000000dd02ce7211 */ /* 0x0c0fe400078238ff */
[C---:B------:R-:W-:Y:S02]  /*4c10*/  LEA R164, P0, R2.reuse, UR9, 0x6 ;  /* 0x0000000902a47c11 */ /* 0x040fe4000f8030ff */
[CCC-:B------:R-:W-:Y:S02]  /*4c20*/  LEA.HI.X R207, R2.reuse, R220.reuse, R3.reuse, 0x7, P1 ;  /* 0x000000dc02cf7211 */ /* 0x1c0fe400008f3c03 */
[----:B------:R-:W-:Y:S02]  /*4c30*/  LEA.HI.X R167, R2, UR8, R3, 0x6, P0 ;  /* 0x0000000802a77c11 */ /* 0x000fe400080f3403 */
[C---:B------:R-:W-:Y:S04]  /*4c40*/  LEA R204, P0, R164.reuse, R221, 0x1 ;  /* 0x000000dda4cc7211 */ /* 0x040fe800078008ff */
[----:B------:R-:W-:Y:S02]  /*4c50*/  LEA.HI.X R205, R164, R220, R167, 0x1, P0 ;  /* 0x000000dca4cd7211 */ /* 0x000fe400000f0ca7 */
[----:B------:R-:W-:Y:S01]  /*4c60*/  ISETP.NE.AND P0, PT, R226, RZ, PT ;  /* 0x000000ffe200720c */ /* 0x000fe20003f05270 */
        /* <DEDUP_REMOVED lines=19> */
[----:B------:R-:W-:Y:S05]  /*4da0*/  LDSM.16.M88.4 R196, [R208+0x11000] ;  /* 0x01100000d0c4783b */ /* 0x000fea0000000200 */
[----:B------:R-:W-:Y:S01]  /*4db0*/  LDSM.16.M88.4 R200, [R208+0x11800] ;  /* 0x01180000d0c8783b */ /* 0x000fe20000000200 */
[C---:B--2---:R-:W-:Y:S04]  /*4dc0*/  HMMA.16816.F32.BF16 R4, R168.reuse, R172, RZ ;  /* 0x000000aca804723c */ /* 0x044fe800000418ff */
[----:B-1----:R-:W-:Y:S04]  /*4dd0*/  LDSM.16.M88.4 R204, [R216+UR5+0x12000] ;  /* 0x01200005d8cc783b */ /* 0x002fe80008000200 */
[C---:B------:R-:W-:Y:S01]  /*4de0*/  HMMA.16816.F32.BF16 R8, R168.reuse, R174, RZ ;  /* 0x000000aea808723c */ /* 0x040fe200000418ff */
[----:B------:R-:W1:Y:S07]  /*4df0*/  LDSM.16.M88.4 R172, [R208+0x10800] ;  /* 0x01080000d0ac783b */ /* 0x000e6e0000000200 */
[C---:B---3--:R-:W-:Y:S08]  /*4e00*/  HMMA.16816.F32.BF16 R12, R168.reuse, R176, RZ ;  /* 0x000000b0a80c723c */ /* 0x048ff000000418ff */
[C---:B------:R-:W-:Y:S01]  /*4e10*/  HMMA.16816.F32.BF16 R16, R168.reuse, R178, RZ ;  /* 0x000000b2a810723c */ /* 0x040fe200000418ff */
[----:B------:R-:W-:Y:S07]  /*4e20*/  LDSM.16.M88.4 R176, [R217] ;  /* 0x00000000d9b0783b */ /* 0x000fee0000000200 */
[C---:B----4-:R-:W-:Y:S08]  /*4e30*/  HMMA.16816.F32.BF16 R20, R168.reuse, R180, RZ ;  /* 0x000000b4a814723c */ /* 0x050ff000000418ff */
[C---:B------:R-:W-:Y:S01]  /*4e40*/  HMMA.16816.F32.BF16 R24, R168.reuse, R182, RZ ;  /* 0x000000b6a818723c */ /* 0x040fe200000418ff */
[----:B------:R-:W2:Y:S07]  /*4e50*/  LDSM.16.M88.4 R180, [R215+0x10000] ;  /* 0x01000000d7b4783b */ /* 0x000eae0000000200 */
[C---:B-----5:R-:W-:Y:S08]  /*4e60*/  HMMA.16816.F32.BF16 R28, R168.reuse, R184, RZ ;  /* 0x000000b8a81c723c */ /* 0x060ff000000418ff */
[----:B------:R-:W-:Y:S01]  /*4e70*/  HMMA.16816.F32.BF16 R32, R168, R186, RZ ;  /* 0x000000baa820723c */ /* 0x000fe200000418ff */
[----:B------:R-:W3:Y:S05]  /*4e80*/  LDSM.16.M88.4 R168, [R215+0x10800] ;  /* 0x01080000d7a8783b */ /* 0x000eea0000000200 */
[----:B------:R-:W4:Y:S02]  /*4e90*/  LDSM.16.M88.4 R184, [R215+0x11000] ;  /* 0x01100000d7b8783b */ /* 0x000f240000000200 */
        /* <DEDUP_REMOVED lines=11> */
[----:B------:R-:W5:Y:S05]  /*4f50*/  LDSM.16.M88.4 R188, [R211+0x10800] ;  /* 0x01080000d3bc783b */ /* 0x000f6a0000000200 */
[----:B------:R-:W-:Y:S02]  /*4f60*/  LDSM.16.M88.4 R200, [R219+0x4000] ;  /* 0x00400000dbc8783b */ /* 0x000fe40000000200 */
        /* <DEDUP_REMOVED lines=8> */
[----:B------:R-:W-:Y:S07]  /*4ff0*/  LDSM.16.M88.4 R184, [R216+UR5+0x13800] ;  /* 0x01380005d8b8783b */ /* 0x000fee0008000200 */
[C---:B-1----:R-:W-:Y:S08]  /*5000*/  HMMA.16816.F32.BF16 R28, R176.reuse, R172, R28 ;  /* 0x000000acb01c723c */ /* 0x042ff0000004181c */
[----:B------:R-:W-:Y:S01]  /*5010*/  HMMA.16816.F32.BF16 R32, R176, R174, R32 ;  /* 0x000000aeb020723c */ /* 0x000fe20000041820 */
[----:B------:R-:W1:Y:S05]  /*5020*/  LDSM.16.M88.4 R172, [R216+UR5+0x12800] ;  /* 0x01280005d8ac783b */ /* 0x000e6a0008000200 */
[----:B------:R-:W3:Y:S02]  /*5030*/  LDSM.16.M88.4 R176, [R216+UR5+0x13000] ;  /* 0x01300005d8b0783b */ /* 0x000ee40008000200 */
        /* <DEDUP_REMOVED lines=11> */
[----:B------:R-:W2:Y:S05]  /*50f0*/  LDSM.16.M88.4 R180, [R208+0x12000] ;  /* 0x01200000d0b4783b */ /* 0x000eaa0000000200 */
[----:B------:R-:W-:Y:S02]  /*5100*/  LDSM.16.M88.4 R192, [R215+0x12000] ;  /* 0x01200000d7c0783b */ /* 0x000fe40000000200 */
        /* <DEDUP_REMOVED lines=37> */
[----:B------:R-:W2:Y:S05]  /*5360*/  LDSM.16.M88.4 R184, [R216+UR5+0x14800] ;  /* 0x01480005d8b8783b */ /* 0x000eaa0008000200 */
[----:B------:R-:W4:Y:S02]  /*5370*/  LDSM.16.M88.4 R188, [R216+UR5+0x15000] ;  /* 0x01500005d8bc783b */ /* 0x000f240008000200 */
        /* <DEDUP_REMOVED lines=11> */
[----:B------:R-:W5:Y:S05]  /*5430*/  LDSM.16.M88.4 R176, [R209+0x8000] ;  /* 0x00800000d1b0783b */ /* 0x000f6a0000000200 */
[----:B------:R-:W-:Y:S02]  /*5440*/  LDSM.16.M88.4 R196, [R210+0x8000] ;  /* 0x00800000d2c4783b */ /* 0x000fe40000000200 */
        /* <DEDUP_REMOVED lines=11> */
[----:B------:R-:W-:Y:S05]  /*5500*/  LDSM.16.M88.4 R168, [R217+0x8000] ;  /* 0x00800000d9a8783b */ /* 0x000fea0000000200 */
[----:B------:R-:W3:Y:S02]  /*5510*/  LDSM.16.M88.4 R172, [R215+0x14000] ;  /* 0x01400000d7ac783b */ /* 0x000ee40000000200 */
        /* <DEDUP_REMOVED lines=11> */
[----:B------:R-:W-:Y:S05]  /*55d0*/  LDSM.16.M88.4 R176, [R211+0x15000] ;  /* 0x01500000d3b0783b */ /* 0x000fea0000000200 */
[----:B------:R-:W-:Y:S02]  /*55e0*/  LDSM.16.M88.4 R188, [R211+0x15800] ;  /* 0x01580000d3bc783b */ /* 0x000fe40000000200 */
        /* <DEDUP_REMOVED lines=11> */
[----:B------:R-:W1:Y:S05]  /*56a0*/  LDSM.16.M88.4 R168, [R219+0xc000] ;  /* 0x00c00000dba8783b */ /* 0x000e6a0000000200 */
[----:B------:R-:W-:Y:S02]  /*56b0*/  LDSM.16.M88.4 R184, [R216+UR5+0x17000] ;  /* 0x01700005d8b8783b */ /* 0x000fe40008000200 */
        /* <DEDUP_REMOVED lines=36> */
[----:B------:R-:W1:Y:S05]  /*5900*/  LDSM.16.M88.4 R176, [R211+0x16800] ;  /* 0x01680000d3b0783b */ /* 0x000e6a0000000200 */
[----:B------:R-:W4:Y:S02]  /*5910*/  LDSM.16.M88.4 R180, [R211+0x17000] ;  /* 0x01700000d3b4783b */ /* 0x000f240000000200 */
        /* <DEDUP_REMOVED lines=35> */
[----:B------:R-:W-:Y:S06]  /*5b50*/  @P0 BRA `(.L_x_350) ;  /* 0xffffffec00b40947 */ /* 0x000fec000383ffff */
.L_x_349:
[----:B------:R-:W2:Y:S08]  /*5b60*/  SHFL.BFLY PT, R3, R204, 0x2, 0x1f ;  /* 0x0c401f00cc037f89 */ /* 0x000eb000000e0000 */
[----:B------:R-:W3:Y:S08]  /*5b70*/  SHFL.BFLY PT, R2, R167, 0x2, 0x1f ;  /* 0x0c401f00a7027f89 */ /* 0x000ef000000e0000 */
        /* <DEDUP_REMOVED lines=231> */
[----:B------:R-:W-:Y:S01]  /*69f0*/  ISETP.GT.AND P0, PT, R226, RZ, PT ;  /* 0x000000ffe200720c */ /* 0x000fe20003f04270 */
[----:B------:R-:W-:Y:S02]  /*6a00*/  FFMA.FTZ R203, R0, R227, R203 ;  /* 0x000000e300cb7223 */ /* 0x000fe400000100cb */
[----:B------:R-:W-:Y:S01]  /*6a10*/  FADD.FTZ R197, R198, R197 ;  /* 0x000000c5c6c57221 */ /* 0x000fe20000010000 */
[C---:B-----5:R-:W-:Y:S03]  /*6a20*/  HMMA.16816.F32.BF16 R116, R160.reuse, R172, R116 ;  /* 0x000000aca074723c */ /* 0x060fe60000041874 */
[----:B------:R-:W-:Y:S01]  /*6a30*/  FADD.FTZ R0, R167, R203 ;  /* 0x000000cba7007221 */ /* 0x000fe20000010000 */
[----:B-1----:R-:W-:Y:S01]  /*6a40*/  F2FP.BF16.F32.PACK_AB R151, R236, R233 ;  /* 0x000000e9ec97723e */ /* 0x002fe200000010ff */
[----:B------:R-:W-:Y:S02]  /*6a50*/  FADD.FTZ R196, R196, R197 ;  /* 0x000000c5c4c47221 */ /* 0x000fe40000010000 */
[----:B------:R-:W-:Y:S01]  /*6a60*/  FADD.FTZ R201, R201, R0 ;  /* 0x00000000c9c97221 */ /* 0x000fe20000010000 */
[C---:B------:R-:W-:Y:S01]  /*6a70*/  HMMA.16816.F32.BF16 R120, R160.reuse, R174, R120 ;  /* 0x000000aea078723c */ /* 0x040fe20000041878 */
[----:B------:R-:W1:Y:S02]  /*6a80*/  LDSM.16.MT88.4 R172, [R165+0x6000] ;  /* 0x00600000a5ac783b */ /* 0x000e640000004200 */
[----:B------:R-:W-:Y:S01]  /*6a90*/  FADD.FTZ R0, R199, R196 ;  /* 0x000000c4c7007221 */ /* 0x000fe20000010000 */
[----:B------:R-:W-:Y:S03]  /*6aa0*/  FADD.FTZ R201, R200, R201 ;  /* 0x000000c9c8c97221 */ /* 0x000fe60000010000 */
[----:B------:R-:W-:Y:S01]  /*6ab0*/  FADD.FTZ R205, R205, R0 ;  /* 0x00000000cdcd7221 */ /* 0x000fe20000010000 */
[----:B------:R-:W-:Y:S01]  /*6ac0*/  IADD3 R0, PT, PT, R226, -0x1, RZ ;  /* 0xffffffffe2007810 */ /* 0x000fe20007ffe0ff */
[C---:B---3--:R-:W-:Y:S03]  /*6ad0*/  HMMA.16816.F32.BF16 R124, R160.reuse, R156, R124 ;  /* 0x0000009ca07c723c */ /* 0x048fe6000004187c */
[----:B------:R-:W-:Y:S01]  /*6ae0*/  FADD.FTZ R232, R232, R201 ;  /* 0x000000c9e8e87221 */ /* 0x000fe20000010000 */
[----:B------:R-:W-:Y:S01]  /*6af0*/  FADD.FTZ R206, R206, R205 ;  /* 0x000000cdcece7221 */ /* 0x000fe20000010000 */
[----:B------:R-:W-:Y:S02]  /*6b00*/  MOV R226, R0 ;  /* 0x0000000000e27202 */ /* 0x000fe40000000f00 */
[----:B------:R-:W-:Y:S01]  /*6b10*/  FADD.FTZ R232, R207, R232 ;  /* 0x000000e8cfe87221 */ /* 0x000fe20000010000 */
[C---:B------:R-:W-:Y:S01]  /*6b20*/  HMMA.16816.F32.BF16 R128, R160.reuse, R158, R128 ;  /* 0x0000009ea080723c */ /* 0x040fe20000041880 */
[----:B------:R-:W3:Y:S02]  /*6b30*/  LDSM.16.MT88.4 R156, [R166+0x6000] ;  /* 0x00600000a69c783b */ /* 0x000ee40000004200 */
[----:B------:R-:W-:Y:S01]  /*6b40*/  FADD.FTZ R233, R233, R232 ;  /* 0x000000e8e9e97221 */ /* 0x000fe20000010000 */
[----:B------:R-:W-:Y:S03]  /*6b50*/  MOV R0, R3 ;  /* 0x0000000300007202 */ /* 0x000fe60000000f00 */
        /* <DEDUP_REMOVED lines=205> */
[----:B------:R-:W-:Y:S11]  /*7830*/  @P0 BRA `(.L_x_348) ;  /* 0xffffffd000e00947 */ /* 0x000ff6000383ffff */
.L_x_347:
[----:B------:R-:W1:Y:S01]  /*7840*/  SHFL.BFLY PT, R12, R229, 0x2, 0x1f ;  /* 0x0c401f00e50c7f89 */ /* 0x000e6200000e0000 */
[----:B------:R-:W2:Y:S01]  /*7850*/  S2UR UR4, SR_CgaCtaId ;  /* 0x00000000000479c3 */ /* 0x000ea20000008800 */
[----:B------:R-:W-:Y:S02]  /*7860*/  UMOV UR5, 0x400 ;  /* 0x0000040000057882 */ /* 0x000fe40000000000 */
[----:B------:R-:W3:Y:S01]  /*7870*/  SHFL.BFLY PT, R0, R227, 0x2, 0x1f ;  /* 0x0c401f00e3007f89 */ /* 0x000ee200000e0000 */
[----:B------:R-:W4:Y:S04]  /*7880*/  S2R R4, SR_TID.X ;  /* 0x0000000000047919 */ /* 0x000f280000002100 */
[----:B------:R-:W4:Y:S01]  /*7890*/  LDC.U8 R24, c[0x0][0x548] ;  /* 0x00015200ff187b82 */ /* 0x000f220000000000 */
[----:B------:R-:W4:Y:S01]  /*78a0*/  S2R R23, SR_CTAID.Y ;  /* 0x0000000000177919 */ /* 0x000f220000002600 */
[----:B------:R-:W4:Y:S01]  /*78b0*/  S2R R20, SR_CTAID.Z ;  /* 0x0000000000147919 */ /* 0x000f220000002700 */
[----:B-1----:R-:W-:Y:S01]  /*78c0*/  FADD.FTZ R12, R12, R229 ;  /* 0x000000e50c0c7221 */ /* 0x002fe20000010000 */
[----:B--2---:R-:W-:Y:S01]  /*78d0*/  ULEA UR4, UR4, UR5, 0x18 ;  /* 0x0000000504047291 */ /* 0x004fe2000f8ec0ff */
[----:B---3--:R-:W-:-:S03]  /*78e0*/  FADD.FTZ R11, R0, R227 ;  /* 0x000000e3000b7221 */ /* 0x008fc60000010000 */
[----:B------:R-:W1:Y:S04]  /*78f0*/  SHFL.BFLY PT, R7, R12, 0x1, 0x1f ;  /* 0x0c201f000c077f89 */ /* 0x000e6800000e0000 */
[----:B------:R-:W2:Y:S01]  /*7900*/  SHFL.BFLY PT, R6, R11, 0x1, 0x1f ;  /* 0x0c201f000b067f89 */ /* 0x000ea200000e0000 */
[C---:B----4-:R-:W-:Y:S02]  /*7910*/  SHF.L.U32 R2, R4.reuse, 0x1, RZ ;  /* 0x0000000104027819 */ /* 0x050fe400000006ff */
[C---:B------:R-:W-:Y:S02]  /*7920*/  SHF.L.U32 R9, R4.reuse, 0x4, RZ ;  /* 0x0000000404097819 */ /* 0x040fe400000006ff */
[----:B------:R-:W-:Y:S02]  /*7930*/  SHF.L.U32 R0, R4, 0x5, RZ ;  /* 0x0000000504007819 */ /* 0x000fe400000006ff */
[----:B------:R-:W-:-:S02]  /*7940*/  LOP3.LUT R5, R2, 0x6, RZ, 0xc0, !PT ;  /* 0x0000000602057812 */ /* 0x000fc400078ec0ff */
[----:B------:R-:W-:Y:S02]  /*7950*/  LOP3.LUT R9, R9, 0x1c0, RZ, 0xc0, !PT ;  /* 0x000001c009097812 */ /* 0x000fe400078ec0ff */
[----:B------:R-:W-:Y:S02]  /*7960*/  LOP3.LUT R0, R5, 0x7c00, R0, 0xf8, !PT ;  /* 0x00007c0005007812 */ /* 0x000fe400078ef800 */
[----:B------:R-:W-:Y:S01]  /*7970*/  LOP3.LUT R9, R9, 0x38, R2, 0xf8, !PT ;  /* 0x0000003809097812 */ /* 0x000fe200078ef802 */
[----:B-1----:R-:W-:Y:S01]  /*7980*/  FADD.FTZ R7, R12, R7 ;  /* 0x000000070c077221 */ /* 0x002fe20000010000 */
[----:B------:R-:W-:Y:S02]  /*7990*/  LOP3.LUT P1, RZ, R4, 0x10, RZ, 0xc0, !PT ;  /* 0x0000001004ff7812 */ /* 0x000fe4000782c0ff */
[----:B------:R-:W-:Y:S01]  /*79a0*/  LOP3.LUT R0, R0, R9, RZ, 0xfc, !PT ;  /* 0x0000000900007212 */ /* 0x000fe200078efcff */
[----:B--2---:R-:W-:Y:S01]  /*79b0*/  FADD.FTZ R6, R11, R6 ;  /* 0x000000060b067221 */ /* 0x004fe20000010000 */
[----:B------:R-:W1:Y:S01]  /*79c0*/  MUFU.RCP R10, R7 ;  /* 0x00000007000a7308 */ /* 0x000e620000001000 */
[----:B------:R-:W-:-:S02]  /*79d0*/  FSETP.NE.FTZ.AND P4, PT, R7, RZ, PT ;  /* 0x000000ff0700720b */ /* 0x000fc40003f95000 */
[----:B------:R-:W-:Y:S02]  /*79e0*/  MOV R2, 0x20 ;  /* 0x0000002000027802 */ /* 0x000fe40000000f00 */
[----:B------:R-:W-:Y:S02]  /*79f0*/  FSETP.NE.FTZ.AND P3, PT, R6, RZ, PT ;  /* 0x000000ff0600720b */ /* 0x000fe40003f75000 */
[C---:B------:R-:W-:Y:S01]  /*7a00*/  LOP3.LUT P2, RZ, R4.reuse, 0x8, RZ, 0xc0, !PT ;  /* 0x0000000804ff7812 */ /* 0x040fe2000784c0ff */
[----:B------:R-:W2:Y:S01]  /*7a10*/  MUFU.RCP R8, R6 ;  /* 0x0000000600087308 */ /* 0x000ea20000001000 */
[----:B------:R-:W-:Y:S02]  /*7a20*/  MOV R5, 0x10 ;  /* 0x0000001000057802 */ /* 0x000fe40000000f00 */
[----:B------:R-:W-:Y:S02]  /*7a30*/  LOP3.LUT P0, RZ, R4, 0x4, RZ, 0xc0, !PT ;  /* 0x0000000404ff7812 */ /* 0x000fe4000780c0ff */
[----:B------:R-:W-:-:S02]  /*7a40*/  LEA R9, R0, UR4, 0x1 ;  /* 0x0000000400097c11 */ /* 0x000fc4000f8e08ff */
[----:B------:R-:W-:Y:S01]  /*7a50*/  SEL R2, R2, 0xffffffe0, !P2 ;  /* 0xffffffe002027807 */ /* 0x000fe20005000000 */
[----:B------:R-:W3:Y:S01]  /*7a60*/  LDC.U8 R0, c[0x0][0x549] ;  /* 0x00015240ff007b82 */ /* 0x000ee20000000000 */
[----:B------:R-:W-:Y:S02]  /*7a70*/  SEL R5, R5, 0xfffffff0, !P0 ;  /* 0xfffffff005057807 */ /* 0x000fe40004000000 */
[----:B-1----:R-:W-:Y:S02]  /*7a80*/  FSEL R10, R10, 1, P4 ;  /* 0x3f8000000a0a7808 */ /* 0x002fe40002000000 */
[C---:B------:R-:W-:Y:S02]  /*7a90*/  IADD3 R15, PT, PT, R9.reuse, 0x40, RZ ;  /* 0x00000040090f7810 */ /* 0x040fe40007ffe0ff */
[C---:B------:R-:W-:Y:S01]  /*7aa0*/  IADD3 R13, PT, PT, R9.reuse, R2, RZ ;  /* 0x00000002090d7210 */ /* 0x040fe20007ffe0ff */
[C---:B------:R-:W-:Y:S01]  /*7ab0*/  FMUL.FTZ R160, R10.reuse, R160 ;  /* 0x000000a00aa07220 */ /* 0x040fe20000410000 */
[----:B------:R-:W-:Y:S01]  /*7ac0*/  FMUL.FTZ R161, R10, R161 ;  /* 0x000000a10aa17220 */ /* 0x000fe20000410000 */
[----:B--2---:R-:W-:Y:S01]  /*7ad0*/  FSEL R8, R8, 1, P3 ;  /* 0x3f80000008087808 */ /* 0x004fe20001800000 */
        /* <DEDUP_REMOVED lines=173> */
[----:B------:R-:W-:Y:S01]  /*85b0*/  FMUL.FTZ R128, R10, R128 ;  /* 0x000000800a807220 */ /* 0x000fe20000410000 */
[----:B---3--:R-:W-:Y:S01]  /*85c0*/  ISETP.NE.AND P2, PT, R0, RZ, PT ;  /* 0x000000ff0000720c */ /* 0x008fe20003f45270 */
[----:B------:R-:W-:Y:S01]  /*85d0*/  STS [R19+0x4400], R86 ;  /* 0x0044005613007388 */ /* 0x000fe20000000800 */
[----:B------:R-:W-:Y:S01]  /*85e0*/  FMUL.FTZ R129, R10, R129 ;  /* 0x000000810a817220 */ /* 0x000fe20000410000 */
        /* <DEDUP_REMOVED lines=30> */
[----:B------:R-:W-:Y:S01]  /*87d0*/  ISETP.NE.AND P0, PT, R224, -0x1, PT ;  /* 0xffffffffe000780c */ /* 0x000fe20003f05270 */
        /* <DEDUP_REMOVED lines=19> */
[----:B------:R-:W1:Y:S01]  /*8910*/  LDC R2, c[0x0][0x434] ;  /* 0x00010d00ff027b82 */ /* 0x000e620000000800 */
[----:B------:R-:W-:Y:S01]  /*8920*/  F2FP.BF16.F32.PACK_AB R134, R135, R134 ;  /* 0x000000868786723e */ /* 0x000fe200000010ff */
[----:B------:R-:W-:Y:S01]  /*8930*/  STS [R21+0x8000], R112 ;  /* 0x0080007015007388 */ /* 0x000fe20000000800 */
[----:B------:R-:W-:Y:S01]  /*8940*/  F2FP.BF16.F32.PACK_AB R136, R137, R136 ;  /* 0x000000888988723e */ /* 0x000fe200000010ff */
[C---:B------:R-:W-:Y:S01]  /*8950*/  FMUL.FTZ R28, R8.reuse, R150 ;  /* 0x00000096081c7220 */ /* 0x040fe20000410000 */
[----:B------:R-:W-:Y:S01]  /*8960*/  F2FP.BF16.F32.PACK_AB R138, R139, R138 ;  /* 0x0000008a8b8a723e */ /* 0x000fe200000010ff */
[----:B------:R-:W-:Y:S01]  /*8970*/  STS [R21+0x8400], R114 ;  /* 0x0084007215007388 */ /* 0x000fe20000000800 */
[----:B------:R-:W-:Y:S01]  /*8980*/  F2FP.BF16.F32.PACK_AB R140, R141, R140 ;  /* 0x0000008c8d8c723e */ /* 0x000fe200000010ff */
[----:B------:R-:W1:Y:S01]  /*8990*/  @P2 LDC R25, c[0x0][0x430] ;  /* 0x00010c00ff192b82 */ /* 0x000e620000000800 */
        /* <DEDUP_REMOVED lines=10> */
[----:B------:R-:W-:Y:S01]  /*8a40*/  SHF.L.U32 R14, R4, 0x3, RZ ;  /* 0x00000003040e7819 */ /* 0x000fe200000006ff */
[----:B------:R-:W-:Y:S01]  /*8a50*/  STS [R5+0x8400], R122 ;  /* 0x0084007a05007388 */ /* 0x000fe20000000800 */
[----:B------:R-:W-:Y:S02]  /*8a60*/  F2FP.BF16.F32.PACK_AB R28, R151, R28 ;  /* 0x0000001c971c723e */ /* 0x000fe400000010ff */
[----:B------:R-:W-:Y:S01]  /*8a70*/  @P2 MOV R22, 0x1 ;  /* 0x0000000100162802 */ /* 0x000fe20000000f00 */
[----:B------:R-:W-:Y:S04]  /*8a80*/  STS [R9+0xc000], R124 ;  /* 0x00c0007c09007388 */ /* 0x000fe80000000800 */
[----:B------:R2:W-:Y:S04]  /*8a90*/  STS [R9+0xc400], R126 ;  /* 0x00c4007e09007388 */ /* 0x0005e80000000800 */
[----:B------:R-:W-:Y:S04]  /*8aa0*/  STS [R11+0xc000], R128 ;  /* 0x00c000800b007388 */ /* 0x000fe80000000800 */
[----:B------:R3:W-:Y:S04]  /*8ab0*/  STS [R11+0xc400], R130 ;  /* 0x00c400820b007388 */ /* 0x0007e80000000800 */
[----:B------:R-:W-:Y:S04]  /*8ac0*/  STS [R13+0xc000], R132 ;  /* 0x00c000840d007388 */ /* 0x000fe80000000800 */
[----:B------:R4:W-:Y:S04]  /*8ad0*/  STS [R13+0xc400], R134 ;  /* 0x00c400860d007388 */ /* 0x0009e80000000800 */
[----:B------:R-:W-:Y:S04]  /*8ae0*/  STS [R17+0xc000], R136 ;  /* 0x00c0008811007388 */ /* 0x000fe80000000800 */
[----:B------:R5:W-:Y:S01]  /*8af0*/  STS [R17+0xc400], R138 ;  /* 0x00c4008a11007388 */ /* 0x000be20000000800 */
[----:B--2---:R-:W1:Y:S03]  /*8b00*/  LDC R9, c[0x0][0x434] ;  /* 0x00010d00ff097b82 */ /* 0x004e660000000800 */
[----:B------:R-:W-:Y:S04]  /*8b10*/  STS [R15+0xc000], R140 ;  /* 0x00c0008c0f007388 */ /* 0x000fe80000000800 */
[----:B------:R2:W-:Y:S01]  /*8b20*/  STS [R15+0xc400], R142 ;  /* 0x00c4008e0f007388 */ /* 0x0005e20000000800 */
[----:B---3--:R-:W3:Y:S03]  /*8b30*/  @P0 LDC.64 R10, c[0x0][0x408] ;  /* 0x00010200ff0a0b82 */ /* 0x008ee60000000a00 */
[----:B------:R1:W-:Y:S04]  /*8b40*/  STS [R21+0xc000], R144 ;  /* 0x00c0009015007388 */ /* 0x0003e80000000800 */
[----:B------:R1:W-:Y:S01]  /*8b50*/  STS [R21+0xc400], R146 ;  /* 0x00c4009215007388 */ /* 0x0003e20000000800 */
[----:B----4-:R-:W4:Y:S03]  /*8b60*/  @!P0 LDC.64 R12, c[0x0][0x400] ;  /* 0x00010000ff0c8b82 */ /* 0x010f260000000a00 */
[----:B------:R1:W-:Y:S04]  /*8b70*/  STS [R19+0xc000], R152 ;  /* 0x00c0009813007388 */ /* 0x0003e80000000800 */
[----:B------:R1:W-:Y:S01]  /*8b80*/  STS [R19+0xc400], R154 ;  /* 0x00c4009a13007388 */ /* 0x0003e20000000800 */
[----:B-----5:R-:W-:Y:S01]  /*8b90*/  LOP3.LUT R17, R14, 0x1f8, RZ, 0xc0, !PT ;  /* 0x000001f80e117812 */ /* 0x020fe200078ec0ff */
[----:B-1----:R-:W-:Y:S01]  /*8ba0*/  @P2 IMAD R9, R25, R2, RZ ;  /* 0x0000000219092224 */ /* 0x002fe200078e02ff */
[----:B------:R-:W1:Y:S02]  /*8bb0*/  S2R R0, SR_CTAID.X ;  /* 0x0000000000007919 */ /* 0x000e640000002500 */
[----:B------:R-:W-:Y:S01]  /*8bc0*/  LOP3.LUT R17, R17, 0x38, R4, 0x78, !PT ;  /* 0x0000003811117812 */ /* 0x000fe200078e7804 */
[----:B------:R1:W-:Y:S01]  /*8bd0*/  STS [R5+0xc000], R148 ;  /* 0x00c0009405007388 */ /* 0x0003e20000000800 */
[----:B--2---:R-:W2:Y:S02]  /*8be0*/  @P2 LDC R15, c[0x0][0x430] ;  /* 0x00010c00ff0f2b82 */ /* 0x004ea40000000800 */
[----:B------:R-:W-:Y:S01]  /*8bf0*/  LOP3.LUT R8, R17, 0x1e00, R14, 0xf8, !PT ;  /* 0x00001e0011087812 */ /* 0x000fe200078ef80e */
[----:B------:R-:W-:Y:S06]  /*8c00*/  @P2 BRA `(.L_x_351) ;  /* 0x0000000000202947 */ /* 0x000fec0003800000 */
[----:B------:R-:W-:Y:S01]  /*8c10*/  ISETP.NE.AND P1, PT, R24, RZ, PT ;  /* 0x000000ff1800720c */ /* 0x000fe20003f25270 */
[----:B------:R-:W5:-:S12]  /*8c20*/  LDC R17, c[0x0][0x3e0] ;  /* 0x0000f800ff117b82 */ /* 0x000f580000000800 */
[----:B------:R-:W5:Y:S01]  /*8c30*/  @P1 LDC R22, c[0x0][0x454] ;  /* 0x00011500ff161b82 */ /* 0x000f620000000800 */
[----:B--2---:R-:W-:Y:S02]  /*8c40*/  @P1 MOV R15, 0x1 ;  /* 0x00000001000f1802 */ /* 0x004fe40000000f00 */
[----:B------:R-:W-:-:S05]  /*8c50*/  @!P1 MOV R15, 0x1 ;  /* 0x00000001000f9802 */ /* 0x000fca0000000f00 */
[----:B------:R-:W2:Y:S01]  /*8c60*/  @P1 LDC R9, c[0x0][0x454] ;  /* 0x00011500ff091b82 */ /* 0x000ea20000000800 */
[-C--:B-----5:R-:W-:Y:S02]  /*8c70*/  @P1 IMAD R22, R22, R17.reuse, RZ ;  /* 0x0000001116161224 */ /* 0x0a0fe400078e02ff */
[----:B------:R-:W-:-:S07]  /*8c80*/  @!P1 IMAD R22, R2, R17, RZ ;  /* 0x0000001102169224 */ /* 0x000fce00078e02ff */
.L_x_351:
[----:B------:R1:W-:Y:S01]  /*8c90*/  STS [R5+0xc400], R28 ;  /* 0x00c4001c05007388 */ /* 0x0003e20000000800 */
[----:B------:R-:W-:Y:S01]  /*8ca0*/  LEA R8, R8, UR4, 0x1 ;  /* 0x0000000408087c11 */ /* 0x000fe2000f8e08ff */
[C---:B----4-:R-:W-:Y:S01]  /*8cb0*/  @!P0 IMAD.WIDE.U32 R26, R23.reuse, R12, RZ ;  /* 0x0000000c171a8225 */ /* 0x050fe200078e00ff */
[----:B------:R-:W-:Y:S01]  /*8cc0*/  ISETP.NE.AND P1, PT, R24, RZ, !P2 ;  /* 0x000000ff1800720c */ /* 0x000fe20005725270 */
[----:B------:R-:W-:Y:S01]  /*8cd0*/  BAR.SYNC.DEFER_BLOCKING 0x0 ;  /* 0x0000000000007b1d */ /* 0x000fe20000010000 */
[----:B------:R-:W-:Y:S01]  /*8ce0*/  ISETP.NE.AND P2, PT, R224, -0x1, PT ;  /* 0xffffffffe000780c */ /* 0x000fe20003f45270 */
[----:B------:R-:W-:Y:S01]  /*8cf0*/  @!P0 IMAD R13, R23, R13, R27 ;  /* 0x0000000d170d8224 */ /* 0x000fe200078e021b */
[----:B------:R-:W-:Y:S01]  /*8d00*/  SHF.R.U32.HI R24, RZ, 0x1, R4 ;  /* 0x00000001ff187819 */ /* 0x000fe20000011604 */
[----:B--2---:R-:W-:Y:S01]  /*8d10*/  IMAD R9, R20, R9, RZ ;  /* 0x0000000914097224 */ /* 0x004fe200078e02ff */
[----:B------:R-:W-:-:S03]  /*8d20*/  LOP3.LUT P5, RZ, R4, 0x3, RZ, 0xc0, !PT ;  /* 0x0000000304ff7812 */ /* 0x000fc600078ac0ff */
[----:B------:R-:W2:Y:S01]  /*8d30*/  @P4 LDC R21, c[0x0][0x458] ;  /* 0x00011600ff154b82 */ /* 0x000ea20000000800 */
[----:B------:R-:W4:Y:S01]  /*8d40*/  @P4 MUFU.LG2 R7, R7 ;  /* 0x0000000700074308 */ /* 0x000f220000000c00 */
[----:B------:R-:W-:Y:S02]  /*8d50*/  BSSY.RECONVERGENT B0, `(.L_x_352) ;  /* 0x000002c000007945 */ /* 0x000fe40003800200 */
[----:B------:R-:W-:-:S04]  /*8d60*/  @!P1 IMAD R9, R23, R22, R9 ;  /* 0x0000001617099224 */ /* 0x000fc800078e0209 */
[----:B------:R-:W5:Y:S01]  /*8d70*/  @P3 LDC R12, c[0x0][0x458] ;  /* 0x00011600ff0c3b82 */ /* 0x000f620000000800 */
[----:B------:R-:W4:Y:S01]  /*8d80*/  @P3 MUFU.LG2 R6, R6 ;  /* 0x0000000600063308 */ /* 0x000f220000000c00 */
[----:B-1----:R-:W-:Y:S01]  /*8d90*/  LOP3.LUT R5, R24, 0x70, RZ, 0xc0, !PT ;  /* 0x0000007018057812 */ /* 0x002fe200078ec0ff */
[C---:B---3--:R-:W-:Y:S01]  /*8da0*/  @P0 IMAD.WIDE.U32 R24, R224.reuse, R10, RZ ;  /* 0x0000000ae0180225 */ /* 0x048fe200078e00ff */
[----:B------:R-:W-:Y:S01]  /*8db0*/  SHF.R.U32.HI R28, RZ, 0x2, R4 ;  /* 0x00000002ff1c7819 */ /* 0x000fe20000011604 */
[----:B------:R1:W3:Y:S02]  /*8dc0*/  LDS.128 R16, [R8+0x3000] ;  /* 0x0030000008107984 */ /* 0x0002e40000000c00 */
[----:B----4-:R-:W-:Y:S01]  /*8dd0*/  @P4 FMUL.FTZ R7, R7, 0.69314718246459960938 ;  /* 0x3f31721807074820 */ /* 0x010fe20000410000 */
[----:B------:R-:W-:Y:S01]  /*8de0*/  @P0 IMAD R13, R224, R11, R25 ;  /* 0x0000000be00d0224 */ /* 0x000fe200078e0219 */
[----:B------:R-:W-:Y:S01]  /*8df0*/  LOP3.LUT R5, R5, 0x7, R28, 0xf8, !PT ;  /* 0x0000000705057812 */ /* 0x000fe200078ef81c */
[----:B------:R-:W-:-:S02]  /*8e00*/  @!P2 IMAD R224, R23, R2, RZ ;  /* 0x0000000217e0a224 */ /* 0x000fc400078e02ff */
[----:B------:R-:W-:Y:S02]  /*8e10*/  IMAD R28, R0, R15, RZ ;  /* 0x0000000f001c7224 */ /* 0x000fe400078e02ff */
[----:B------:R-:W-:Y:S01]  /*8e20*/  IMAD.MOV.U32 R11, RZ, RZ, 0x7f800000 ;  /* 0x7f800000ff0b7424 */ /* 0x000fe200078e00ff */
[----:B------:R-:W-:Y:S01]  /*8e30*/  SHF.R.S32.HI R2, RZ, 0x1f, R224 ;  /* 0x0000001fff027819 */ /* 0x000fe200000114e0 */
[----:B------:R-:W-:Y:S01]  /*8e40*/  IMAD.SHL.U32 R28, R28, 0x80, RZ ;  /* 0x000000801c1c7824 */ /* 0x000fe200078e00ff */
[----:B------:R-:W-:Y:S01]  /*8e50*/  SEL R22, R224, RZ, P1 ;  /* 0x000000ffe0167207 */ /* 0x000fe20000800000 */
[----:B------:R-:W-:Y:S01]  /*8e60*/  @P3 FMUL.FTZ R6, R6, 0.69314718246459960938 ;  /* 0x3f31721806063820 */ /* 0x000fe20000410000 */
[----:B------:R-:W-:Y:S01]  /*8e70*/  SEL R2, R2, RZ, P1 ;  /* 0x000000ff02027207 */ /* 0x000fe20000800000 */
[----:B------:R-:W-:Y:S01]  /*8e80*/  IMAD.MOV.U32 R10, RZ, RZ, 0x7f800000 ;  /* 0x7f800000ff0a7424 */ /* 0x000fe200078e00ff */
[----:B------:R-:W-:Y:S01]  /*8e90*/  IADD3 R22, P2, P1, R28, R22, R9 ;  /* 0x000000161c167210 */ /* 0x000fe2000795e009 */
[----:B--2---:R-:W-:Y:S01]  /*8ea0*/  @P4 FFMA.FTZ R11, R164, R21, R7 ;  /* 0x00000015a40b4223 */ /* 0x004fe20000010007 */
[----:B------:R-:W-:Y:S01]  /*8eb0*/  SHF.R.S32.HI R9, RZ, 0x1f, R9 ;  /* 0x0000001fff097819 */ /* 0x000fe20000011409 */
[----:B-----5:R-:W-:Y:S01]  /*8ec0*/  @P3 FFMA.FTZ R10, R3, R12, R6 ;  /* 0x0000000c030a3223 */ /* 0x020fe20000010006 */
[----:B------:R-:W-:-:S04]  /*8ed0*/  SHF.R.S32.HI R28, RZ, 0x1f, R28 ;  /* 0x0000001fff1c7819 */ /* 0x000fc8000001141c */
[----:B------:R-:W-:Y:S01]  /*8ee0*/  IADD3.X R9, PT, PT, R28, R2, R9, P2, P1 ;  /* 0x000000021c097210 */ /* 0x000fe200017e2409 */
[----:B-1-3--:R-:W-:Y:S06]  /*8ef0*/  @P5 BRA `(.L_x_353) ;  /* 0x0000000000445947 */ /* 0x00afec0003800000 */
[C---:B------:R-:W-:Y:S01]  /*8f00*/  VIADD R12, R5.reuse, 0x8 ;  /* 0x00000008050c7836 */ /* 0x040fe20000000000 */
[----:B------:R-:W-:-:S04]  /*8f10*/  ISETP.GE.AND P4, PT, R5, R218, PT ;  /* 0x000000da0500720c */ /* 0x000fc80003f86270 */
[----:B------:R-:W-:-:S09]  /*8f20*/  ISETP.GE.AND P3, PT, R12, R218, PT ;  /* 0x000000da0c00720c */ /* 0x000fd20003f66270 */
[----:B------:R-:W1:Y:S01]  /*8f30*/  @!P4 LDC.64 R6, c[0x0][0x420] ;  /* 0x00010800ff06cb82 */ /* 0x000e620000000a00 */
[----:B------:R-:W-:-:S03]  /*8f40*/  @!P4 IMAD R5, R5, R15, RZ ;  /* 0x0000000f0505c224 */ /* 0x000fc600078e02ff */
[----:B------:R-:W-:Y:S02]  /*8f50*/  @!P3 IMAD R15, R12, R15, RZ ;  /* 0x0000000f0c0fb224 */ /* 0x000fe400078e02ff */
[-C--:B------:R-:W-:Y:S02]  /*8f60*/  @!P4 IADD3 R12, P2, PT, R5, R22.reuse, RZ ;  /* 0x00000016050cc210 */ /* 0x080fe40007f5e0ff */
[----:B------:R-:W2:Y:S01]  /*8f70*/  @!P3 LDC.64 R2, c[0x0][0x420] ;  /* 0x00010800ff02bb82 */ /* 0x000ea20000000a00 */
[----:B------:R-:W-:Y:S02]  /*8f80*/  @!P3 IADD3 R22, P1, PT, R15, R22, RZ ;  /* 0x000000160f16b210 */ /* 0x000fe40007f3e0ff */
[-C--:B------:R-:W-:Y:S02]  /*8f90*/  @!P4 LEA.HI.X.SX32 R5, R5, R9.reuse, 0x1, P2 ;  /* 0x000000090505c211 */ /* 0x080fe400010f0eff */
[----:B------:R-:W-:Y:S02]  /*8fa0*/  @!P3 LEA.HI.X.SX32 R9, R15, R9, 0x1, P1 ;  /* 0x000000090f09b211 */ /* 0x000fe400008f0eff */
[----:B-1----:R-:W-:-:S04]  /*8fb0*/  @!P4 LEA R6, P2, R12, R6, 0x2 ;  /* 0x000000060c06c211 */ /* 0x002fc800078410ff */
[----:B------:R-:W-:Y:S02]  /*8fc0*/  @!P4 LEA.HI.X R7, R12, R7, R5, 0x2, P2 ;  /* 0x000000070c07c211 */ /* 0x000fe400010f1405 */
[----:B--2---:R-:W-:-:S03]  /*8fd0*/  @!P3 LEA R2, P1, R22, R2, 0x2 ;  /* 0x000000021602b211 */ /* 0x004fc600078210ff */
[----:B------:R1:W-:Y:S01]  /*8fe0*/  @!P4 STG.E desc[UR16][R6.64], R11 ;  /* 0x0000000b0600c986 */ /* 0x0003e2000c101910 */
[----:B------:R-:W-:-:S05]  /*8ff0*/  @!P3 LEA.HI.X R3, R22, R3, R9, 0x2, P1 ;  /* 0x000000031603b211 */ /* 0x000fca00008f1409 */
[----:B------:R1:W-:Y:S04]  /*9000*/  @!P3 STG.E desc[UR16][R2.64], R10 ;  /* 0x0000000a0200b986 */ /* 0x0003e8000c101910 */
.L_x_353:
[----:B------:R-:W-:Y:S05]  /*9010*/  BSYNC.RECONVERGENT B0 ;  /* 0x0000000000007941 */ /* 0x000fea0003800200 */
.L_x_352:
[----:B------:R-:W2:Y:S01]  /*9020*/  LDCU.64 UR4, c[0x0][0x410] ;  /* 0x00008200ff0477ac */ /* 0x000ea20008000a00 */
[----:B------:R-:W-:Y:S01]  /*9030*/  @P0 IMAD.MOV.U32 R26, RZ, RZ, R24 ;  /* 0x000000ffff1a0224 */ /* 0x000fe200078e0018 */
[----:B------:R-:W-:Y:S01]  /*9040*/  LOP3.LUT R5, R14, 0x38, RZ, 0xc0, !PT ;  /* 0x000000380e057812 */ /* 0x000fe200078ec0ff */
[----:B-1----:R-:W-:Y:S01]  /*9050*/  IMAD.WIDE.U32 R10, R0, 0x80, RZ ;  /* 0x00000080000a7825 */ /* 0x002fe200078e00ff */
[----:B------:R-:W-:Y:S01]  /*9060*/  SHF.R.U32.HI R3, RZ, 0x3, R4 ;  /* 0x00000003ff037819 */ /* 0x000fe20000011604 */
[----:B------:R-:W-:Y:S01]  /*9070*/  BSSY.RECONVERGENT B0, `(.L_x_354) ;  /* 0x000001f000007945 */ /* 0x000fe20003800200 */
[----:B------:R-:W-:Y:S02]  /*9080*/  IADD3 R28, P0, PT, R5, R26, RZ ;  /* 0x0000001a051c7210 */ /* 0x000fe40007f1e0ff */
[----:B------:R1:W3:Y:S01]  /*9090*/  LDS.128 R24, [R8] ;  /* 0x0000000008187984 */ /* 0x0002e20000000c00 */
[C---:B------:R-:W-:Y:S01]  /*90a0*/  VIADD R5, R3.reuse, 0x40 ;  /* 0x0000004003057836 */ /* 0x040fe20000000000 */
[CC--:B------:R-:W-:Y:S01]  /*90b0*/  ISETP.GE.AND P3, PT, R3.reuse, R218.reuse, PT ;  /* 0x000000da0300720c */ /* 0x0c0fe20003f66270 */
[----:B------:R-:W-:Y:S01]  /*90c0*/  IMAD.X R29, RZ, RZ, R13, P0 ;  /* 0x000000ffff1d7224 */ /* 0x000fe200000e060d */
[----:B------:R-:W-:Y:S01]  /*90d0*/  LOP3.LUT R2, R10, R3, RZ, 0xfc, !PT ;  /* 0x000000030a027212 */ /* 0x000fe200078efcff */
[----:B------:R-:W-:Y:S01]  /*90e0*/  VIADD R7, R3, 0x20 ;  /* 0x0000002003077836 */ /* 0x000fe20000000000 */
[-C--:B------:R-:W-:Y:S01]  /*90f0*/  ISETP.GE.AND P1, PT, R5, R218.reuse, PT ;  /* 0x000000da0500720c */ /* 0x080fe20003f26270 */
[----:B------:R-:W-:Y:S01]  /*9100*/  VIADD R5, R3, 0x60 ;  /* 0x0000006003057836 */ /* 0x000fe20000000000 */
[----:B------:R1:W4:Y:S01]  /*9110*/  LDS.128 R12, [R8+0x8000] ;  /* 0x00800000080c7984 */ /* 0x0003220000000c00 */
[----:B--2---:R-:W-:Y:S01]  /*9120*/  IMAD.WIDE.U32 R28, R20, UR4, R28 ;  /* 0x00000004141c7c25 */ /* 0x004fe2000f8e001c */
[----:B------:R-:W-:-:S02]  /*9130*/  ISETP.GE.AND P2, PT, R7, R218, PT ;  /* 0x000000da0700720c */ /* 0x000fc40003f46270 */
[----:B------:R-:W-:Y:S01]  /*9140*/  ISETP.GE.AND P0, PT, R5, R218, PT ;  /* 0x000000da0500720c */ /* 0x000fe20003f06270 */
[----:B------:R-:W-:Y:S01]  /*9150*/  IMAD R31, R20, UR5, R29 ;  /* 0x00000005141f7c24 */ /* 0x000fe2000f8e021d */
[----:B------:R1:W2:Y:S04]  /*9160*/  LDS.128 R4, [R8+0xc000] ;  /* 0x00c0000008047984 */ /* 0x0002a80000000c00 */
[----:B------:R1:W1:Y:S01]  /*9170*/  LDS.128 R20, [R8+0x4000] ;  /* 0x0040000008147984 */ /* 0x0002620000000c00 */
[----:B------:R-:W-:Y:S06]  /*9180*/  @P3 BRA `(.L_x_355) ;  /* 0x0000000000343947 */ /* 0x000fec0003800000 */
[----:B------:R-:W5:Y:S01]  /*9190*/  LDCU.64 UR6, c[0x0][0x408] ;  /* 0x00008100ff0677ac */ /* 0x000f620008000a00 */
[----:B------:R-:W-:Y:S01]  /*91a0*/  MOV R30, R28 ;  /* 0x0000001c001e7202 */ /* 0x000fe20000000f00 */
[----:B------:R-:W3:Y:S01]  /*91b0*/  LDCU.64 UR4, c[0x0][0x3f0] ;  /* 0x00007e00ff0477ac */ /* 0x000ee20008000a00 */
[----:B-----5:R-:W-:-:S03]  /*91c0*/  IMAD R3, R11, UR6, RZ ;  /* 0x000000060b037c24 */ /* 0x020fc6000f8e02ff */
[----:B------:R-:W-:-:S04]  /*91d0*/  IMAD.WIDE.U32 R32, R2, UR6, R30 ;  /* 0x0000000602207c25 */ /* 0x000fc8000f8e001e */
[----:B------:R-:W-:Y:S01]  /*91e0*/  IMAD R0, R2, UR7, R3 ;  /* 0x0000000702007c24 */ /* 0x000fe2000f8e0203 */
[----:B---3--:R-:W-:-:S04]  /*91f0*/  LEA R34, P3, R32, UR4, 0x1 ;  /* 0x0000000420227c11 */ /* 0x008fc8000f8608ff */
[----:B------:R-:W-:-:S04]  /*9200*/  IADD3 R0, PT, PT, R0, R33, RZ ;  /* 0x0000002100007210 */ /* 0x000fc80007ffe0ff */
[----:B------:R-:W-:-:S05]  /*9210*/  LEA.HI.X R35, R32, UR5, R0, 0x1, P3 ;  /* 0x0000000520237c11 */ /* 0x000fca00098f0c00 */
[----:B------:R3:W-:Y:S04]  /*9220*/  STG.E.128 desc[UR16][R34.64], R24 ;  /* 0x0000001822007986 */ /* 0x0007e8000c101d10 */
[----:B-1----:R3:W-:Y:S04]  /*9230*/  STG.E.128 desc[UR16][R34.64+0x80], R20 ;  /* 0x0000801422007986 */ /* 0x0027e8000c101d10 */
[----:B----4-:R3:W-:Y:S04]  /*9240*/  STG.E.128 desc[UR16][R34.64+0x100], R12 ;  /* 0x0001000c22007986 */ /* 0x0107e8000c101d10 */
[----:B--2---:R3:W-:Y:S02]  /*9250*/  STG.E.128 desc[UR16][R34.64+0x180], R4 ;  /* 0x0001800422007986 */ /* 0x0047e4000c101d10 */
.L_x_355:
[----:B------:R-:W-:Y:S05]  /*9260*/  BSYNC.RECONVERGENT B0 ;  /* 0x0000000000007941 */ /* 0x000fea0003800200 */
.L_x_354:
[----:B---3--:R3:W3:Y:S01]  /*9270*/  LDS.128 R24, [R8+0x1000] ;  /* 0x0010000008187984 */ /* 0x0086e20000000c00 */
[----:B------:R-:W-:Y:S03]  /*9280*/  BSSY.RECONVERGENT B0, `(.L_x_356) ;  /* 0x0000015000007945 */ /* 0x000fe60003800200 */
[----:B-1----:R1:W1:Y:S04]  /*9290*/  LDS.128 R20, [R8+0x5000] ;  /* 0x0050000008147984 */ /* 0x0022680000000c00 */
[----:B----4-:R4:W1:Y:S04]  /*92a0*/  LDS.128 R12, [R8+0x9000] ;  /* 0x00900000080c7984 */ /* 0x0108680000000c00 */
[----:B--2---:R4:W2:Y:S01]  /*92b0*/  LDS.128 R4, [R8+0xd000] ;  /* 0x00d0000008047984 */ /* 0x0048a20000000c00 */
        /* <DEDUP_REMOVED lines=16> */
[----:B--2---:R3:W-:Y:S02]  /*93c0*/  STG.E.128 desc[UR16][R34.64+0x180], R4 ;  /* 0x0001800422007986 */ /* 0x0047e4000c101d10 */
.L_x_357:
[----:B------:R-:W-:Y:S05]  /*93d0*/  BSYNC.RECONVERGENT B0 ;  /* 0x0000000000007941 */ /* 0x000fea0003800200 */
.L_x_356:
[----:B---3--:R3:W3:Y:S01]  /*93e0*/  LDS.128 R24, [R8+0x2000] ;  /* 0x0020000008187984 */ /* 0x0086e20000000c00 */
[----:B------:R-:W-:Y:S03]  /*93f0*/  BSSY.RECONVERGENT B0, `(.L_x_358) ;  /* 0x0000015000007945 */ /* 0x000fe60003800200 */
[----:B-1----:R1:W1:Y:S04]  /*9400*/  LDS.128 R20, [R8+0x6000] ;  /* 0x0060000008147984 */ /* 0x0022680000000c00 */
[----:B------:R1:W1:Y:S04]  /*9410*/  LDS.128 R12, [R8+0xa000] ;  /* 0x00a00000080c7984 */ /* 0x0002680000000c00 */
[----:B--2---:R2:W1:Y:S01]  /*9420*/  LDS.128 R4, [R8+0xe000] ;  /* 0x00e0000008047984 */ /* 0x0044620000000c00 */
        /* <DEDUP_REMOVED lines=17> */
.L_x_359:
[----:B------:R-:W-:Y:S05]  /*9540*/  BSYNC.RECONVERGENT B0 ;  /* 0x0000000000007941 */ /* 0x000fea0003800200 */
.L_x_358:
[----:B-1-3--:R1:W3:Y:S04]  /*9550*/  LDS.128 R12, [R8+0x7000] ;  /* 0x00700000080c7984 */ /* 0x00a2e80000000c00 */
[----:B------:R1:W1:Y:S04]  /*9560*/  LDS.128 R4, [R8+0xb000] ;  /* 0x00b0000008047984 */ /* 0x0002680000000c00 */
[----:B------:R1:W1:Y:S01]  /*9570*/  LDS.128 R20, [R8+0xf000] ;  /* 0x00f0000008147984 */ /* 0x0002620000000c00 */
[----:B------:R-:W-:Y:S05]  /*9580*/  @P0 EXIT ;  /* 0x000000000000094d */ /* 0x000fea0003800000 */
[----:B------:R-:W5:Y:S01]  /*9590*/  LDCU.64 UR6, c[0x0][0x408] ;  /* 0x00008100ff0677ac */ /* 0x000f620008000a00 */
[----:B------:R-:W-:Y:S01]  /*95a0*/  IADD3 R2, P0, PT, R2, 0x60, RZ ;  /* 0x0000006002027810 */ /* 0x000fe20007f1e0ff */
[----:B-12-4-:R-:W-:Y:S01]  /*95b0*/  IMAD.MOV.U32 R8, RZ, RZ, R28 ;  /* 0x000000ffff087224 */ /* 0x016fe200078e001c */
        /* <DEDUP_REMOVED lines=14> */
.L_x_360:
        /* <DEDUP_REMOVED lines=14> */
.L_x_2339:


//--------------------- .text._ZN5flash16flash_fwd_kernelI23Flash_fwd_kernel_traitsILi256ELi128ELi64ELi8ELb0ELb0EN7cutlass10bfloat16_tE19Flash_kernel_traitsILi256ELi128ELi64ELi8ES3_EELb0ELb0ELb0ELb0ELb0ELb0ELb0ELb0EEEvNS_16Flash_fwd_paramsE --------------------------
	.section	.text._ZN5flash16flash_fwd_kernelI23Flash_fwd_kernel_traitsILi256ELi128ELi64ELi8ELb0ELb0EN7cutlass10bfloat16_tE19Flash_kernel_traitsILi256ELi128ELi64ELi8ES3_EELb0ELb0ELb0ELb0ELb0ELb0ELb0ELb0EEEvNS_16Flash_fwd_paramsE,"ax",@progbits
	.align	128
        .global         _ZN5flash16flash_fwd_kernelI23Flash_fwd_kernel_traitsILi256ELi128ELi64ELi8ELb0ELb0EN7cutlass10bfloat16_tE19Flash_kernel_traitsILi256ELi128ELi64ELi8ES3_EELb0ELb0ELb0ELb0ELb0ELb0ELb0ELb0EEEvNS_16Flash_fwd_paramsE
        .type           _ZN5flash16flash_fwd_kernelI23Flash_fwd_kernel_traitsILi256ELi128ELi64ELi8ELb0ELb0EN7cutlass10bfloat16_tE19Flash_kernel_traitsILi256ELi128ELi64ELi8ES3_EELb0ELb0ELb0ELb0ELb0ELb0ELb0ELb0EEEvNS_16Flash_fwd_paramsE,@function
        .size           _ZN5flash16flash_fwd_kernelI23Flash_fwd_kernel_traitsILi256ELi128ELi64ELi8ELb0ELb0EN7cutlass10bfloat16_tE19Flash_kernel_traitsILi256ELi128ELi64ELi8ES3_EELb0ELb0ELb0ELb0ELb0ELb0ELb0ELb0EEEvNS_16Flash_fwd_paramsE,(.L_x_2340 - _ZN5flash16flash_fwd_kernelI23Flash_fwd_kernel_traitsILi256ELi128ELi64ELi8ELb0ELb0EN7cutlass10bfloat16_tE19Flash_kernel_traitsILi256ELi128ELi64ELi8ES3_EELb0ELb0ELb0ELb0ELb0ELb0ELb0ELb0EEEvNS_16Flash_fwd_paramsE)
        .other          _ZN5flash16flash_fwd_kernelI23Flash_fwd_kernel_traitsILi256ELi128ELi64ELi8ELb0ELb0EN7cutlass10bfloat16_tE19Flash_kernel_traitsILi256ELi128ELi64ELi8ES3_EELb0ELb0ELb0ELb0ELb0ELb0ELb0ELb0EEEvNS_16Flash_fwd_paramsE,@"STO_CUDA_ENTRY STV_DEFAULT"
_ZN5flash16flash_fwd_kernelI23Flash_fwd_kernel_traitsILi256ELi128ELi64ELi8ELb0ELb0EN7cutlass10bfloat16_tE19Flash_kernel_traitsILi256ELi128ELi64ELi8ES3_EELb0ELb0ELb0ELb0ELb0ELb0ELb0ELb0EEEvNS_16Flash_fwd_paramsE:
.text._ZN5flash16flash_fwd_kernelI23Flash_fwd_kernel_traitsILi256ELi128ELi64ELi8ELb0ELb0EN7cutlass10bfloat16_tE19Flash_kernel_traitsILi256ELi128ELi64ELi8ES3_EELb0ELb0ELb0ELb0ELb0ELb0ELb0ELb0EEEvNS_16Flash_fwd_paramsE:
        /* <DEDUP_REMOVED lines=38> */
[----:B------:R-:W-:Y:S01]  /*0260*/  IMAD.U32 R11, RZ, RZ, UR9 ;  /* 0x00000009ff0b7e24 */ /* 0x000fe2000f8e00ff */
[----:B------:R-:W4:Y:S01]  /*0270*/  S2UR UR27, SR_CTAID.X ;  /* 0x00000000001b79c3 */ /* 0x000f220000002500 */
[----:B------:R-:W-:Y:S01]  /*0280*/  IMAD.U32 R8, RZ, RZ, UR6 ;  /* 0x00000006ff087e24 */ /* 0x000fe2000f8e00ff */
[----:B------:R-:W-:Y:S01]  /*0290*/  UMOV UR19, 0xffffffff ;  /* 0xffffffff00137882 */ /* 0x000fe20000000000 */
[----:B------:R-:W-:Y:S01]  /*02a0*/  IMAD.U32 R9, RZ, RZ, UR7 ;  /* 0x00000007ff097e24 */ /* 0x000fe2000f8e00ff */
[----:B------:R-:W5:Y:S01]  /*02b0*/  @P1 LDG.E R2, desc[UR22][R10.64] ;  /* 0x000000160a021981 */ /* 0x000f62000c1e1900 */
[----:B------:R-:W3:Y:S03]  /*02c0*/  @!UP0 LDCU UR13, c[0x0][0x434] ;  /* 0x00008680ff0d87ac */ /* 0x000ee60008000800 */
[----:B------:R-:W5:Y:S01]  /*02d0*/  @P0 LDG.E R0, desc[UR22][R8.64] ;  /* 0x0000001608000981 */ /* 0x000f62000c1e1900 */
[----:B------:R-:W4:Y:S01]  /*02e0*/  @!UP3 LDCU.64 UR6, c[0x0][0x488] ;  /* 0x00009100ff06b7ac */ /* 0x000f220008000a00 */
[----:B------:R-:W2:Y:S01]  /*02f0*/  S2R R214, SR_TID.X ;  /* 0x0000000000d67919 */ /* 0x000ea20000002100 */
[----:B------:R-:W4:Y:S01]  /*0300*/  @!UP3 LDCU UR8, c[0x0][0x43c] ;  /* 0x00008780ff08b7ac */ /* 0x000f220008000800 */
[----:B-1----:R-:W-:-:S02]  /*0310*/  IMAD.U32 R6, RZ, RZ, UR10 ;  /* 0x0000000aff067e24 */ /* 0x002fc4000f8e00ff */
[----:B------:R-:W-:-:S05]  /*0320*/  IMAD.U32 R7, RZ, RZ, UR11 ;  /* 0x0000000bff077e24 */ /* 0x000fca000f8e00ff */
[----:B------:R-:W5:Y:S01]  /*0330*/  @!P3 LDG.E R3, desc[UR22][R6.64] ;  /* 0x000000160603b981 */ /* 0x000f62000c1e1900 */
[----:B------:R-:W-:Y:S01]  /*0340*/  UMOV UR14, URZ ;  /* 0x000000ff000e7c82 */ /* 0x000fe20008000000 */
[----:B------:R-:W-:Y:S01]  /*0350*/  UMOV UR15, 0xffffffff ;  /* 0xffffffff000f7882 */ /* 0x000fe20000000000 */
[----:B----4-:R-:W-:Y:S02]  /*0360*/  USHF.L.U32 UR18, UR27, 0x7, URZ ;  /* 0x000000071b127899 */ /* 0x010fe400080006ff */
[----:B------:R-:W-:-:S04]  /*0370*/  @!UP3 UISETP.NE.U32.AND UP2, UPT, UR6, URZ, UPT ;  /* 0x000000ff0600b28c */ /* 0x000fc8000bf45070 */
[----:B------:R-:W-:-:S04]  /*0380*/  @!UP3 UISETP.NE.AND.EX UP2, UPT, UR7, URZ, UPT, UP2 ;  /* 0x000000ff0700b28c */ /* 0x000fc8000bf45320 */
[----:B------:R-:W-:Y:S01]  /*0390*/  @!UP3 USEL UR8, UR8, URZ, UP2 ;  /* 0x000000ff0808b287 */ /* 0x000fe20009000000 */
[----:B--2---:R-:W-:Y:S02]  /*03a0*/  @P4 R2UR UR19, R5 ;  /* 0x00000000051342ca */ /* 0x004fe400000e0000 */
[----:B---3--:R-:W-:-:S13]  /*03b0*/  @P2 R2UR UR9, R4 ;  /* 0x00000000040922ca */ /* 0x008fda00000e0000 */
[----:B------:R-:W-:Y:S02]  /*03c0*/  @UP0 UIADD3 UR13, UPT, UPT, UR9, -UR19, URZ ;  /* 0x80000013090d0290 */ /* 0x000fe4000fffe0ff */
[----:B------:R-:W-:Y:S01]  /*03d0*/  UISETP.NE.U32.AND UP0, UPT, UR4, URZ, UPT ;  /* 0x000000ff0400728c */ /* 0x000fe2000bf05070 */
[----:B-----5:R-:W-:-:S03]  /*03e0*/  @P1 R2UR UR14, R2 ;  /* 0x00000000020e12ca */ /* 0x020fc600000e0000 */
[----:B------:R-:W-:Y:S01]  /*03f0*/  UISETP.NE.AND.EX UP0, UPT, UR5, URZ, UPT, UP0 ;  /* 0x000000ff0500728c */ /* 0x000fe2000bf05300 */
[----:B------:R-:W-:Y:S01]  /*0400*/  @P0 R2UR UR21, R0 ;  /* 0x00000000001502ca */ /* 0x000fe200000e0000 */
[----:B------:R-:W-:Y:S01]  /*0410*/  UISETP.GT.AND UP1, UPT, UR13, UR18, UPT ;  /* 0x000000120d00728c */ /* 0x000fe2000bf24270 */
[----:B------:R-:W-:-:S05]  /*0420*/  @!P3 R2UR UR15, R3 ;  /* 0x00000000030fb2ca */ /* 0x000fca00000e0000 */
[----:B------:R-:W-:-:S06]  /*0430*/  PLOP3.LUT P0, PT, PT, PT, UP1, 0x80, 0x8 ;  /* 0x000000000008781c */ /* 0x000fcc0003f0f018 */
[----:B------:R-:W-:Y:S01]  /*0440*/  @UP3 UIADD3 UR21, UPT, UPT, UR21, -UR14, URZ ;  /* 0x8000000e15153290 */ /* 0x000fe2000fffe0ff */
[----:B------:R-:W1:Y:S01]  /*0450*/  @!UP0 LDCU UR4, c[0x0][0x438] ;  /* 0x00008700ff0487ac */ /* 0x000e620008000800 */
[----:B------:R-:W-:Y:S10]  /*0460*/  BRA.U !UP0, `(.L_x_361) ;  /* 0x0000000108187547 */ /* 0x000ff4000b800000 */
[----:B------:R-:W-:-:S13]  /*0470*/  PLOP3.LUT P1, PT, PT, PT, UP4, 0x80, 0x8 ;  /* 0x000000000008781c */ /* 0x000fda0003f2f048 */
[----:B------:R-:W1:Y:S04]  /*0480*/  @P1 LDG.E R0, desc[UR22][R6.64+0x4] ;  /* 0x0000041606001981 */ /* 0x000e68000c1e1900 */
[----:B------:R-:W2:Y:S01]  /*0490*/  @!P1 LDG.E R2, desc[UR22][R6.64] ;  /* 0x0000001606029981 */ /* 0x000ea2000c1e1900 */
[----:B-1----:R-:W-:-:S13]  /*04a0*/  @P1 R2UR UR4, R0 ;  /* 0x00000000000412ca */ /* 0x002fda00000e0000 */
[----:B------:R-:W-:-:S07]  /*04b0*/  @UP4 UIADD3 UR4, UPT, UPT, UR4, -UR15, URZ ;  /* 0x8000000f04044290 */ /* 0x000fce000fffe0ff */
[----:B--2---:R-:W-:-:S15]  /*04c0*/  @!P1 R2UR UR4, R2 ;  /* 0x00000000020492ca */ /* 0x004fde00000e0000 */
.L_x_361:
        /* <DEDUP_REMOVED lines=9> */
[----:B------:R-:W-:Y:S01]  /*0560*/  UISETP.NE.AND UP0, UPT, UR19, -0x1, UPT ;  /* 0xffffffff1300788c */ /* 0x000fe2000bf05270 */
[----:B------:R-:W2:Y:S10]  /*0570*/  LDCU.U8 UR10, c[0x0][0x548] ;  /* 0x0000a900ff0a77ac */ /* 0x000eb40008000000 */
[----:B------:R-:W3:Y:S01]  /*0580*/  @!UP0 LDCU.64 UR8, c[0x0][0x400] ;  /* 0x00008000ff0887ac */ /* 0x000ee20008000a00 */
[----:B-1----:R-:W-:Y:S01]  /*0590*/  UISETP.NE.AND UP1, UPT, UR4, URZ, UPT ;  /* 0x000000ff0400728c */ /* 0x002fe2000bf25270 */
[----:B------:R-:W1:Y:S10]  /*05a0*/  @UP0 LDCU.64 UR6, c[0x0][0x408] ;  /* 0x00008100ff0607ac */ /* 0x000e740008000a00 */
[----:B------:R-:W4:Y:S01]  /*05b0*/  @UP1 LDCU.64 UR4, c[0x0][0x430] ;  /* 0x00008600ff0417ac */ /* 0x000f220008000a00 */
[----:B---3--:R-:W-:-:S03]  /*05c0*/  @!UP0 UIMAD.WIDE.U32 UR14, UR12, UR8, URZ ;  /* 0x000000080c0e82a5 */ /* 0x008fc6000f8e00ff */
[----:B------:R-:W-:Y:S01]  /*05d0*/  @UP1 UMOV UR8, 0x1 ;  /* 0x0000000100081882 */ /* 0x000fe20000000000 */
[----:B------:R-:W-:Y:S02]  /*05e0*/  @!UP0 UIMAD UR9, UR12, UR9, UR15 ;  /* 0x000000090c0982a4 */ /* 0x000fe4000f8e020f */
[----:B-1----:R-:W-:Y:S01]  /*05f0*/  @UP0 UIMAD.WIDE.U32 UR16, UR19, UR6, URZ ;  /* 0x00000006131002a5 */ /* 0x002fe2000f8e00ff */
[----:B------:R-:W1:Y:S03]  /*0600*/  @UP1 LDCU UR6, c[0x0][0x430] ;  /* 0x00008600ff0617ac */ /* 0x000e660008000800 */
[----:B------:R-:W-:Y:S02]  /*0610*/  @UP0 UIMAD UR9, UR19, UR7, UR17 ;  /* 0x00000007130902a4 */ /* 0x000fe4000f8e0211 */
[----:B----4-:R-:W-:Y:S01]  /*0620*/  @UP1 UIMAD UR11, UR4, UR5, URZ ;  /* 0x00000005040b12a4 */ /* 0x010fe2000f8e02ff */
[----:B------:R-:W-:Y:S01]  /*0630*/  @UP0 UMOV UR14, UR16 ;  /* 0x00000010000e0c82 */ /* 0x000fe20008000000 */
[----:B--2---:R-:W-:Y:S10]  /*0640*/  BRA.U UP1, `(.L_x_363) ;  /* 0x0000000101287547 */ /* 0x004ff4000b800000 */
        /* <DEDUP_REMOVED lines=10> */
.L_x_363:
[----:B------:R-:W2:Y:S01]  /*06f0*/  LDCU UR7, c[0x0][0x434] ;  /* 0x00008680ff0777ac */ /* 0x000ea20008000800 */
[----:B------:R-:W-:Y:S01]  /*0700*/  IMAD.SHL.U32 R0, R214, 0x8, RZ ;  /* 0x00000008d6007824 */ /* 0x000fe200078e00ff */
[----:B------:R-:W-:Y:S01]  /*0710*/  SHF.R.U32.HI R214, RZ, 0x3, R214 ;  /* 0x00000003ffd67819 */ /* 0x000fe200000116d6 */
[----:B------:R-:W-:Y:S01]  /*0720*/  BSSY.RECONVERGENT B0, `(.L_x_364) ;  /* 0x0000035000007945 */ /* 0x000fe20003800200 */
[----:B------:R-:W3:Y:S02]  /*0730*/  LDCU.64 UR4, c[0x0][0x410] ;  /* 0x00008200ff0477ac */ /* 0x000ee40008000a00 */
[----:B------:R-:W-:Y:S01]  /*0740*/  LOP3.LUT R0, R0, 0x38, RZ, 0xc0, !PT ;  /* 0x0000003800007812 */ /* 0x000fe200078ec0ff */
[C---:B------:R-:W-:Y:S01]  /*0750*/  VIADD R8, R214.reuse, 0x20 ;  /* 0x00000020d6087836 */ /* 0x040fe20000000000 */
[----:B------:R-:W-:Y:S01]  /*0760*/  UISETP.NE.AND UP1, UPT, UR10, URZ, !UP1 ;  /* 0x000000ff0a00728c */ /* 0x000fe2000cf25270 */
[----:B------:R-:W-:Y:S01]  /*0770*/  VIADD R7, R214, 0x40 ;  /* 0x00000040d6077836 */ /* 0x000fe20000000000 */
[----:B------:R-:W-:Y:S01]  /*0780*/  UIADD3 UR13, UPT, UPT, -UR18, UR13, URZ ;  /* 0x0000000d120d7290 */ /* 0x000fe2000fffe1ff */
[C---:B------:R-:W-:Y:S01]  /*0790*/  IADD3 R2, P0, PT, R0.reuse, UR14, RZ ;  /* 0x0000000e00027c10 */ /* 0x040fe2000ff1e0ff */
[----:B------:R-:W-:Y:S01]  /*07a0*/  UISETP.NE.AND UP0, UPT, UR19, -0x1, UPT ;  /* 0xffffffff1300788c */ /* 0x000fe2000bf05270 */
[C---:B------:R-:W-:Y:S01]  /*07b0*/  ISETP.NE.AND P3, PT, R0.reuse, RZ, PT ;  /* 0x000000ff0000720c */ /* 0x040fe20003f65270 */
[----:B----4-:R-:W-:Y:S01]  /*07c0*/  UIMAD UR14, UR24, UR11, URZ ;  /* 0x0000000b180e72a4 */ /* 0x010fe2000f8e02ff */
[----:B------:R-:W-:Y:S01]  /*07d0*/  LOP3.LUT R11, R0, 0x40, RZ, 0xfc, !PT ;  /* 0x00000040000b7812 */ /* 0x000fe200078efcff */
[----:B------:R-:W-:Y:S01]  /*07e0*/  IMAD.X R3, RZ, RZ, UR9, P0 ;  /* 0x00000009ff037e24 */ /* 0x000fe200080e06ff */
[----:B------:R-:W-:Y:S01]  /*07f0*/  ISETP.GE.AND P1, PT, R214, UR13, PT ;  /* 0x0000000dd6007c0c */ /* 0x000fe2000bf26270 */
[----:B--2---:R-:W-:Y:S01]  /*0800*/  UIMAD UR7, UR12, UR7, URZ ;  /* 0x000000070c0772a4 */ /* 0x004fe2000f8e02ff */
[----:B------:R-:W-:Y:S01]  /*0810*/  ISETP.GE.AND P0, PT, R8, UR13, PT ;  /* 0x0000000d08007c0c */ /* 0x000fe2000bf06270 */
[----:B------:R-:W-:Y:S01]  /*0820*/  @!UP1 UIMAD UR14, UR12, UR8, UR14 ;  /* 0x000000080c0e92a4 */ /* 0x000fe2000f8e020e */
[C---:B------:R-:W-:Y:S01]  /*0830*/  LOP3.LUT R10, R0.reuse, 0x80, RZ, 0xfc, !PT ;  /* 0x00000080000a7812 */ /* 0x040fe200078efcff */
[----:B------:R-:W-:Y:S01]  /*0840*/  USEL UR7, UR7, UR19, !UP0 ;  /* 0x0000001307077287 */ /* 0x000fe2000c000000 */
[----:B---3--:R-:W-:Y:S01]  /*0850*/  IMAD.U32 R13, RZ, RZ, UR5 ;  /* 0x00000005ff0d7e24 */ /* 0x008fe2000f8e00ff */
[----:B------:R-:W-:Y:S01]  /*0860*/  USHF.R.S32.HI UR8, URZ, 0x1f, UR14 ;  /* 0x0000001fff087899 */ /* 0x000fe2000801140e */
[----:B------:R-:W-:Y:S01]  /*0870*/  IMAD.U32 R4, RZ, RZ, UR4 ;  /* 0x00000004ff047e24 */ /* 0x000fe2000f8e00ff */
[----:B------:R-:W-:Y:S01]  /*0880*/  USHF.R.S32.HI UR5, URZ, 0x1f, UR7 ;  /* 0x0000001fff057899 */ /* 0x000fe20008011407 */
[----:B------:R-:W-:Y:S01]  /*0890*/  LOP3.LUT R9, R0, 0xc0, RZ, 0xfc, !PT ;  /* 0x000000c000097812 */ /* 0x000fe200078efcff */
[----:B-1----:R-:W-:Y:S01]  /*08a0*/  UIMAD UR4, UR18, UR6, URZ ;  /* 0x00000006120472a4 */ /* 0x002fe2000f8e02ff */
[----:B------:R-:W-:Y:S01]  /*08b0*/  IMAD.WIDE.U32 R4, R4, UR24, R2 ;  /* 0x0000001804047c25 */ /* 0x000fe2000f8e0002 */
[----:B------:R-:W-:-:S02]  /*08c0*/  USEL UR7, UR7, URZ, UP1 ;  /* 0x000000ff07077287 */ /* 0x000fc40008800000 */
[----:B------:R-:W-:Y:S01]  /*08d0*/  USEL UR5, UR5, URZ, UP1 ;  /* 0x000000ff05057287 */ /* 0x000fe20008800000 */
[----:B------:R-:W-:Y:S01]  /*08e0*/  IMAD R13, R13, UR24, R5 ;  /* 0x000000180d0d7c24 */ /* 0x000fe2000f8e0205 */
[----:B------:R-:W-:Y:S02]  /*08f0*/  USHF.R.S32.HI UR12, URZ, 0x1f, UR4 ;  /* 0x0000001fff0c7899 */ /* 0x000fe40008011404 */
[----:B------:R-:W-:Y:S02]  /*0900*/  UIADD3 UR7, UP1, UP0, UR4, UR7, UR14 ;  /* 0x0000000704077290 */ /* 0x000fe4000f83e00e */
[----:B------:R-:W-:Y:S02]  /*0910*/  UIMAD.WIDE.U32 UR10, UR27, 0x80, URZ ;  /* 0x000000801b0a78a5 */ /* 0x000fe4000f8e00ff */
[----:B------:R-:W-:-:S04]  /*0920*/  UIADD3.X UR12, UPT, UPT, UR12, UR5, UR8, UP1, UP0 ;  /* 0x000000050c0c7290 */ /* 0x000fc80008fe0408 */
[----:B------:R-:W-:Y:S01]  /*0930*/  LOP3.LUT R6, R214, UR10, RZ, 0xfc, !PT ;  /* 0x0000000ad6067c12 */ /* 0x000fe2000f8efcff */
[----:B------:R-:W-:Y:S07]  /*0940*/  @P1 BRA `(.L_x_365) ;  /* 0x0000000000481947 */ /* 0x000fee0003800000 */
[----:B------:R-:W1:Y:S01]  /*0950*/  LDC.64 R2, c[0x0][0x408] ;  /* 0x00010200ff027b82 */ /* 0x000e620000000a00 */
[----:B------:R-:W2:Y:S01]  /*0960*/  LDCU UR8, c[0x0][0x440] ;  /* 0x00008800ff0877ac */ /* 0x000ea20008000800 */
[----:B------:R-:W-:Y:S01]  /*0970*/  IMAD.MOV.U32 R12, RZ, RZ, R4 ;  /* 0x000000ffff0c7224 */ /* 0x000fe200078e0004 */
[----:B------:R-:W3:Y:S01]  /*0980*/  LDCU.64 UR4, c[0x0][0x3f0] ;  /* 0x00007e00ff0477ac */ /* 0x000ee20008000a00 */
[----:B--2---:R-:W-:Y:S02]  /*0990*/  ISETP.GE.AND P6, PT, R0, UR8, PT ;  /* 0x0000000800007c0c */ /* 0x004fe4000bfc6270 */
[----:B------:R-:W-:Y:S02]  /*09a0*/  ISETP.GE.AND P5, PT, R11, UR8, PT ;  /* 0x000000080b007c0c */ /* 0x000fe4000bfa6270 */
[----:B------:R-:W-:Y:S01]  /*09b0*/  ISETP.GE.AND P4, PT, R10, UR8, PT ;  /* 0x000000080a007c0c */ /* 0x000fe2000bf86270 */
[----:B-1----:R-:W-:Y:S01]  /*09c0*/  IMAD R14, R2, UR11, RZ ;  /* 0x0000000b020e7c24 */ /* 0x002fe2000f8e02ff */
[----:B------:R-:W-:Y:S01]  /*09d0*/  ISETP.GE.AND P2, PT, R9, UR8, PT ;  /* 0x0000000809007c0c */ /* 0x000fe2000bf46270 */
[----:B------:R-:W-:-:S04]  /*09e0*/  IMAD.WIDE.U32 R16, R6, R2, R12 ;  /* 0x0000000206107225 */ /* 0x000fc800078e000c */
[----:B------:R-:W-:Y:S01]  /*09f0*/  IMAD R3, R6, R3, R14 ;  /* 0x0000000306037224 */ /* 0x000fe200078e020e */
[----:B---3--:R-:W-:-:S03]  /*0a00*/  LEA R2, P1, R16, UR4, 0x1 ;  /* 0x0000000410027c11 */ /* 0x008fc6000f8208ff */
[----:B------:R-:W-:-:S05]  /*0a10*/  IMAD.IADD R3, R17, 0x1, R3 ;  /* 0x0000000111037824 */ /* 0x000fca00078e0203 */
[----:B------:R-:W-:-:S05]  /*0a20*/  LEA.HI.X R3, R16, UR5, R3, 0x1, P1 ;  /* 0x0000000510037c11 */ /* 0x000fca00088f0c03 */
[----:B------:R1:W-:Y:S04]  /*0a30*/  @!P6 STG.E.128 desc[UR22][R2.64], RZ ;  /* 0x000000ff0200e986 */ /* 0x0003e8000c101d16 */
[----:B------:R1:W-:Y:S04]  /*0a40*/  @!P5 STG.E.128 desc[UR22][R2.64+0x80], RZ ;  /* 0x000080ff0200d986 */ /* 0x0003e8000c101d16 */
[----:B------:R1:W-:Y:S04]  /*0a50*/  @!P4 STG.E.128 desc[UR22][R2.64+0x100], RZ ;  /* 0x000100ff0200c986 */ /* 0x0003e8000c101d16 */
[----:B------:R1:W-:Y:S02]  /*0a60*/  @!P2 STG.E.128 desc[UR22][R2.64+0x180], RZ ;  /* 0x000180ff0200a986 */ /* 0x0003e4000c101d16 */
.L_x_365:
[----:B------:R-:W-:Y:S05]  /*0a70*/  BSYNC.RECONVERGENT B0 ;  /* 0x0000000000007941 */ /* 0x000fea0003800200 */
.L_x_364:
[----:B------:R-:W-:Y:S01]  /*0a80*/  BSSY.RECONVERGENT B0, `(.L_x_366) ;  /* 0x0000019000007945 */ /* 0x000fe20003800200 */
[----:B------:R-:W-:Y:S02]  /*0a90*/  ISETP.GE.AND P1, PT, R7, UR13, PT ;  /* 0x0000000d07007c0c */ /* 0x000fe4000bf26270 */
[----:B------:R-:W-:Y:S01]  /*0aa0*/  IADD3 R14, PT, PT, R214, 0x60, RZ ;  /* 0x00000060d60e7810 */ /* 0x000fe20007ffe0ff */
[----:B------:R-:W-:Y:S05]  /*0ab0*/  @P0 BRA `(.L_x_367) ;  /* 0x0000000000540947 */ /* 0x000fea0003800000 */
[----:B------:R-:W2:Y:S01]  /*0ac0*/  LDCU.64 UR8, c[0x0][0x408] ;  /* 0x00008100ff0877ac */ /* 0x000ea20008000a00 */
[----:B-1----:R-:W-:Y:S01]  /*0ad0*/  IADD3 R3, P0, PT, R6, 0x20, RZ ;  /* 0x0000002006037810 */ /* 0x002fe20007f1e0ff */
[----:B------:R-:W-:Y:S01]  /*0ae0*/  IMAD.MOV.U32 R16, RZ, RZ, R4 ;  /* 0x000000ffff107224 */ /* 0x000fe200078e0004 */
[----:B------:R-:W1:Y:S01]  /*0af0*/  LDCU UR14, c[0x0][0x440] ;  /* 0x00008800ff0e77ac */ /* 0x000e620008000800 */
[----:B------:R-:W-:Y:S02]  /*0b00*/  IMAD.MOV.U32 R17, RZ, RZ, R13 ;  /* 0x000000ffff117224 */ /* 0x000fe400078e000d */
[----:B------:R-:W-:Y:S01]  /*0b10*/  IMAD.X R2, RZ, RZ, UR11, P0 ;  /* 0x0000000bff027e24 */ /* 0x000fe200080e06ff */
[----:B------:R-:W3:Y:S03]  /*0b20*/  LDCU.64 UR4, c[0x0][0x3f0] ;  /* 0x00007e00ff0477ac */ /* 0x000ee60008000a00 */
[----:B--2---:R-:W-:-:S02]  /*0b30*/  IMAD R2, R2, UR8, RZ ;  /* 0x0000000802027c24 */ /* 0x004fc4000f8e02ff */
[----:B------:R-:W-:Y:S01]  /*0b40*/  IMAD.WIDE.U32 R16, R3, UR8, R16 ;  /* 0x0000000803107c25 */ /* 0x000fe2000f8e0010 */
[----:B-1----:R-:W-:-:S03]  /*0b50*/  ISETP.GE.AND P5, PT, R0, UR14, PT ;  /* 0x0000000e00007c0c */ /* 0x002fc6000bfa6270 */
        /* <DEDUP_REMOVED lines=11> */
.L_x_367:
[----:B------:R-:W-:Y:S05]  /*0c10*/  BSYNC.RECONVERGENT B0 ;  /* 0x0000000000007941 */ /* 0x000fea0003800200 */
.L_x_366:
[----:B------:R-:W-:Y:S01]  /*0c20*/  BSSY.RECONVERGENT B0, `(.L_x_368) ;  /* 0x0000018000007945 */ /* 0x000fe20003800200 */
[----:B------:R-:W-:-:S03]  /*0c30*/  ISETP.GE.AND P0, PT, R14, UR13, PT ;  /* 0x0000000d0e007c0c */ /* 0x000fc6000bf06270 */
[----:B------:R-:W-:Y:S10]  /*0c40*/  @P1 BRA `(.L_x_369) ;  /* 0x0000000000541947 */ /* 0x000ff40003800000 */
[----:B------:R-:W3:Y:S01]  /*0c50*/  LDCU.64 UR8, c[0x0][0x408] ;  /* 0x00008100ff0877ac */ /* 0x000ee20008000a00 */
[----:B-1----:R-:W-:Y:S01]  /*0c60*/  IADD3 R3, P1, PT, R6, 0x40, RZ ;  /* 0x0000004006037810 */ /* 0x002fe20007f3e0ff */
[----:B------:R-:W-:Y:S01]  /*0c70*/  IMAD.MOV.U32 R16, RZ, RZ, R4 ;  /* 0x000000ffff107224 */ /* 0x000fe200078e0004 */
[----:B------:R-:W1:Y:S01]  /*0c80*/  LDCU UR14, c[0x0][0x440] ;  /* 0x00008800ff0e77ac */ /* 0x000e620008000800 */
[----:B------:R-:W-:Y:S02]  /*0c90*/  IMAD.MOV.U32 R17, RZ, RZ, R13 ;  /* 0x000000ffff117224 */ /* 0x000fe400078e000d */
[----:B------:R-:W-:Y:S01]  /*0ca0*/  IMAD.X R2, RZ, RZ, UR11, P1 ;  /* 0x0000000bff027e24 */ /* 0x000fe200088e06ff */
[----:B------:R-:W2:Y:S03]  /*0cb0*/  LDCU.64 UR4, c[0x0][0x3f0] ;  /* 0x00007e00ff0477ac */ /* 0x000ea60008000a00 */
[----:B---3--:R-:W-:-:S02]  /*0cc0*/  IMAD R2, R2, UR8, RZ ;  /* 0x0000000802027c24 */ /* 0x008fc4000f8e02ff */
[----:B------:R-:W-:Y:S01]  /*0cd0*/  IMAD.WIDE.U32 R16, R3, UR8, R16 ;  /* 0x0000000803107c25 */ /* 0x000fe2000f8e0010 */
[----:B-1----:R-:W-:-:S03]  /*0ce0*/  ISETP.GE.AND P5, PT, R0, UR14, PT ;  /* 0x0000000e00007c0c */ /* 0x002fc6000bfa6270 */
[----:B------:R-:W-:Y:S01]  /*0cf0*/  IMAD R2, R3, UR9, R2 ;  /* 0x0000000903027c24 */ /* 0x000fe2000f8e0202 */
[----:B------:R-:W-:Y:S02]  /*0d00*/  ISETP.GE.AND P4, PT, R11, UR14, PT ;  /* 0x0000000e0b007c0c */ /* 0x000fe4000bf86270 */
[----:B------:R-:W-:Y:S01]  /*0d10*/  ISETP.GE.AND P2, PT, R10, UR14, PT ;  /* 0x0000000e0a007c0c */ /* 0x000fe2000bf46270 */
[----:B------:R-:W-:Y:S01]  /*0d20*/  IMAD.IADD R3, R17, 0x1, R2 ;  /* 0x0000000111037824 */ /* 0x000fe200078e0202 */
[----:B------:R-:W-:Y:S02]  /*0d30*/  ISETP.GE.AND P1, PT, R9, UR14, PT ;  /* 0x0000000e09007c0c */ /* 0x000fe4000bf26270 */
[----:B--2---:R-:W-:-:S04]  /*0d40*/  LEA R18, P6, R16, UR4, 0x1 ;  /* 0x0000000410127c11 */ /* 0x004fc8000f8c08ff */
[----:B------:R-:W-:-:S05]  /*0d50*/  LEA.HI.X R19, R16, UR5, R3, 0x1, P6 ;  /* 0x0000000510137c11 */ /* 0x000fca000b0f0c03 */
[----:B------:R3:W-:Y:S04]  /*0d60*/  @!P5 STG.E.128 desc[UR22][R18.64], RZ ;  /* 0x000000ff1200d986 */ /* 0x0007e8000c101d16 */
[----:B------:R3:W-:Y:S04]  /*0d70*/  @!P4 STG.E.128 desc[UR22][R18.64+0x80], RZ ;  /* 0x000080ff1200c986 */ /* 0x0007e8000c101d16 */
[----:B------:R3:W-:Y:S04]  /*0d80*/  @!P2 STG.E.128 desc[UR22][R18.64+0x100], RZ ;  /* 0x000100ff1200a986 */ /* 0x0007e8000c101d16 */
[----:B------:R3:W-:Y:S02]  /*0d90*/  @!P1 STG.E.128 desc[UR22][R18.64+0x180], RZ ;  /* 0x000180ff12009986 */ /* 0x0007e4000c101d16 */
.L_x_369:
[----:B------:R-:W-:Y:S05]  /*0da0*/  BSYNC.RECONVERGENT B0 ;  /* 0x0000000000007941 */ /* 0x000fea0003800200 */
.L_x_368:
[----:B------:R-:W-:Y:S01]  /*0db0*/  BSSY.RECONVERGENT B0, `(.L_x_370) ;  /* 0x000001a000007945 */ /* 0x000fe20003800200 */
[----:B------:R-:W-:Y:S02]  /*0dc0*/  ISETP.GE.OR P6, PT, R214, UR13, P3 ;  /* 0x0000000dd6007c0c */ /* 0x000fe40009fc6670 */
[----:B------:R-:W-:Y:S02]  /*0dd0*/  ISETP.GE.OR P5, PT, R8, UR13, P3 ;  /* 0x0000000d08007c0c */ /* 0x000fe40009fa6670 */
[----:B------:R-:W-:Y:S02]  /*0de0*/  ISETP.GE.OR P4, PT, R7, UR13, P3 ;  /* 0x0000000d07007c0c */ /* 0x000fe40009f86670 */
[----:B------:R-:W-:Y:S01]  /*0df0*/  ISETP.GE.OR P3, PT, R14, UR13, P3 ;  /* 0x0000000d0e007c0c */ /* 0x000fe20009f66670 */
[----:B------:R-:W-:-:S12]  /*0e00*/  @P0 BRA `(.L_x_371) ;  /* 0x0000000000500947 */ /* 0x000fd80003800000 */
[----:B------:R-:W4:Y:S01]  /*0e10*/  LDCU.64 UR8, c[0x0][0x408] ;  /* 0x00008100ff0877ac */ /* 0x000f220008000a00 */
[----:B-1----:R-:W-:Y:S01]  /*0e20*/  IADD3 R3, P0, PT, R6, 0x60, RZ ;  /* 0x0000006006037810 */ /* 0x002fe20007f1e0ff */
[----:B------:R-:W-:Y:S01]  /*0e30*/  IMAD.MOV.U32 R5, RZ, RZ, R13 ;  /* 0x000000ffff057224 */ /* 0x000fe200078e000d */
[----:B------:R-:W1:Y:S03]  /*0e40*/  LDCU UR14, c[0x0][0x440] ;  /* 0x00008800ff0e77ac */ /* 0x000e660008000800 */
[----:B------:R-:W-:Y:S01]  /*0e50*/  IMAD.X R2, RZ, RZ, UR11, P0 ;  /* 0x0000000bff027e24 */ /* 0x000fe200080e06ff */
[----:B------:R-:W5:Y:S03]  /*0e60*/  LDCU.64 UR4, c[0x0][0x3f0] ;  /* 0x00007e00ff0477ac */ /* 0x000f660008000a00 */
[----:B----4-:R-:W-:-:S02]  /*0e70*/  IMAD R2, R2, UR8, RZ ;  /* 0x0000000802027c24 */ /* 0x010fc4000f8e02ff */
[----:B------:R-:W-:Y:S01]  /*0e80*/  IMAD.WIDE.U32 R4, R3, UR8, R4 ;  /* 0x0000000803047c25 */ /* 0x000fe2000f8e0004 */
[----:B-1----:R-:W-:-:S03]  /*0e90*/  ISETP.GE.AND P0, PT, R0, UR14, PT ;  /* 0x0000000e00007c0c */ /* 0x002fc6000bf06270 */
        /* <DEDUP_REMOVED lines=11> */
.L_x_371:
[----:B------:R-:W-:Y:S05]  /*0f50*/  BSYNC.RECONVERGENT B0 ;  /* 0x0000000000007941 */ /* 0x000fea0003800200 */
.L_x_370:
[----:B------:R-:W-:Y:S04]  /*0f60*/  BSSY.RECONVERGENT B0, `(.L_x_372) ;  /* 0x000000a000007945 */ /* 0x000fe80003800200 */
[----:B------:R-:W-:Y:S05]  /*0f70*/  @P6 BRA `(.L_x_373) ;  /* 0x0000000000206947 */ /* 0x000fea0003800000 */
[----:B------:R-:W5:Y:S01]  /*0f80*/  LDCU.64 UR4, c[0x0][0x420] ;  /* 0x00008400ff0477ac */ /* 0x000f620008000a00 */
[----:B------:R-:W-:Y:S02]  /*0f90*/  IMAD R0, R214, UR6, RZ ;  /* 0x00000006d6007c24 */ /* 0x000fe4000f8e02ff */
[----:B------:R-:W-:-:S03]  /*0fa0*/  IMAD.MOV.U32 R5, RZ, RZ, 0x7f800000 ;  /* 0x7f800000ff057424 */ /* 0x000fc600078e00ff */
[----:B-1--4-:R-:W-:-:S04]  /*0fb0*/  IADD3 R3, P0, PT, R0, UR7, RZ ;  /* 0x0000000700037c10 */ /* 0x012fc8000ff1e0ff */
[----:B------:R-:W-:Y:S02]  /*0fc0*/  LEA.HI.X.SX32 R0, R0, UR12, 0x1, P0 ;  /* 0x0000000c00007c11 */ /* 0x000fe400080f0eff */
[----:B-----5:R-:W-:-:S04]  /*0fd0*/  LEA R2, P0, R3, UR4, 0x2 ;  /* 0x0000000403027c11 */ /* 0x020fc8000f8010ff */
[----:B------:R-:W-:-:S05]  /*0fe0*/  LEA.HI.X R3, R3, UR5, R0, 0x2, P0 ;  /* 0x0000000503037c11 */ /* 0x000fca00080f1400 */
[----:B------:R1:W-:Y:S04]  /*0ff0*/  STG.E desc[UR22][R2.64], R5 ;  /* 0x0000000502007986 */ /* 0x0003e8000c101916 */
.L_x_373:
[----:B------:R-:W-:Y:S05]  /*1000*/  BSYNC.RECONVERGENT B0 ;  /* 0x0000000000007941 */ /* 0x000fea0003800200 */
.L_x_372:
[----:B------:R-:W-:Y:S04]  /*1010*/  BSSY.RECONVERGENT B0, `(.L_x_374) ;  /* 0x000000a000007945 */ /* 0x000fe80003800200 */
[----:B------:R-:W-:Y:S05]  /*1020*/  @P5 BRA `(.L_x_375) ;  /* 0x0000000000205947 */ /* 0x000fea0003800000 */
[----:B------:R-:W5:Y:S01]  /*1030*/  LDCU.64 UR4, c[0x0][0x420] ;  /* 0x00008400ff0477ac */ /* 0x000f620008000a00 */
[----:B------:R-:W-:Y:S02]  /*1040*/  IMAD R0, R8, UR6, RZ ;  /* 0x0000000608007c24 */ /* 0x000fe4000f8e02ff */
[----:B-1----:R-:W-:-:S03]  /*1050*/  IMAD.MOV.U32 R5, RZ, RZ, 0x7f800000 ;  /* 0x7f800000ff057424 */ /* 0x002fc600078e00ff */
[----:B----4-:R-:W-:-:S04]  /*1060*/  IADD3 R3, P0, PT, R0, UR7, RZ ;  /* 0x0000000700037c10 */ /* 0x010fc8000ff1e0ff */
[----:B------:R-:W-:Y:S02]  /*1070*/  LEA.HI.X.SX32 R0, R0, UR12, 0x1, P0 ;  /* 0x0000000c00007c11 */ /* 0x000fe400080f0eff */
[----:B-----5:R-:W-:-:S04]  /*1080*/  LEA R2, P0, R3, UR4, 0x2 ;  /* 0x0000000403027c11 */ /* 0x020fc8000f8010ff */
[----:B------:R-:W-:-:S05]  /*1090*/  LEA.HI.X R3, R3, UR5, R0, 0x2, P0 ;  /* 0x0000000503037c11 */ /* 0x000fca00080f1400 */
[----:B------:R1:W-:Y:S04]  /*10a0*/  STG.E desc[UR22][R2.64], R5 ;  /* 0x0000000502007986 */ /* 0x0003e8000c101916 */
.L_x_375:
[----:B------:R-:W-:Y:S05]  /*10b0*/  BSYNC.RECONVERGENT B0 ;  /* 0x0000000000007941 */ /* 0x000fea0003800200 */
.L_x_374:
        /* <DEDUP_REMOVED lines=10> */
.L_x_377:
[----:B------:R-:W-:Y:S05]  /*1160*/  BSYNC.RECONVERGENT B0 ;  /* 0x0000000000007941 */ /* 0x000fea0003800200 */
.L_x_376:
[----:B------:R-:W-:Y:S05]  /*1170*/  @P3 EXIT ;  /* 0x000000000000394d */ /* 0x000fea0003800000 */
[----:B------:R-:W5:Y:S01]  /*1180*/  LDCU.64 UR4, c[0x0][0x420] ;  /* 0x00008400ff0477ac */ /* 0x000f620008000a00 */
[----:B------:R-:W-:Y:S02]  /*1190*/  IMAD R0, R14, UR6, RZ ;  /* 0x000000060e007c24 */ /* 0x000fe4000f8e02ff */
[----:B-1----:R-:W-:-:S03]  /*11a0*/  IMAD.MOV.U32 R5, RZ, RZ, 0x7f800000 ;  /* 0x7f800000ff057424 */ /* 0x002fc600078e00ff */
[----:B----4-:R-:W-:-:S04]  /*11b0*/  IADD3 R3, P0, PT, R0, UR7, RZ ;  /* 0x0000000700037c10 */ /* 0x010fc8000ff1e0ff */
[----:B------:R-:W-:Y:S02]  /*11c0*/  LEA.HI.X.SX32 R0, R0, UR12, 0x1, P0 ;  /* 0x0000000c00007c11 */ /* 0x000fe400080f0eff */
[----:B-----5:R-:W-:-:S04]  /*11d0*/  LEA R2, P0, R3, UR4, 0x2 ;  /* 0x0000000403027c11 */ /* 0x020fc8000f8010ff */
[----:B------:R-:W-:-:S05]  /*11e0*/  LEA.HI.X R3, R3, UR5, R0, 0x2, P0 ;  /* 0x0000000503037c11 */ /* 0x000fca00080f1400 */
[----:B------:R-:W-:Y:S01]  /*11f0*/  STG.E desc[UR22][R2.64], R5 ;  /* 0x0000000502007986 */ /* 0x000fe2000c101916 */
[----:B------:R-:W-:Y:S05]  /*1200*/  EXIT ;  /* 0x000000000000794d */ /* 0x000fea0003800000 */
.L_x_362:
        /* <DEDUP_REMOVED lines=22> */
.L_x_378:
[----:B------:R-:W1:Y:S01]  /*1370*/  LDCU.64 UR10, c[0x0][0x3b8] ;  /* 0x00007700ff0a77ac */ /* 0x000e620008000a00 */
[----:B------:R-:W-:-:S04]  /*1380*/  UIADD3 UR6, UPT, UPT, UR14, UR15, URZ ;  /* 0x0000000f0e067290 */ /* 0x000fc8000fffe0ff */
[----:B-1----:R-:W-:Y:S02]  /*1390*/  UIMAD.WIDE.U32 UR16, UR6, UR10, URZ ;  /* 0x0000000a061072a5 */ /* 0x002fe4000f8e00ff */
[----:B------:R-:W-:-:S04]  /*13a0*/  UIMAD UR6, UR6, UR11, URZ ;  /* 0x0000000b060672a4 */ /* 0x000fc8000f8e02ff */
[----:B------:R-:W-:Y:S02]  /*13b0*/  UIADD3 UR6, UPT, UPT, UR17, UR6, URZ ;  /* 0x0000000611067290 */ /* 0x000fe4000fffe0ff */
.L_x_379:
        /* <DEDUP_REMOVED lines=38> */
.L_x_380:
[----:B------:R-:W1:Y:S01]  /*1620*/  LDCU.64 UR8, c[0x0][0x3c0] ;  /* 0x00007800ff0877ac */ /* 0x000e620008000a00 */
[----:B------:R-:W-:-:S04]  /*1630*/  UIADD3 UR14, UPT, UPT, UR14, UR15, URZ ;  /* 0x0000000f0e0e7290 */ /* 0x000fc8000fffe0ff */
[----:B-1----:R-:W-:Y:S02]  /*1640*/  UIMAD.WIDE.U32 UR4, UR14, UR8, URZ ;  /* 0x000000080e0472a5 */ /* 0x002fe4000f8e00ff */
[----:B------:R-:W-:-:S04]  /*1650*/  UIMAD UR14, UR14, UR9, URZ ;  /* 0x000000090e0e72a4 */ /* 0x000fc8000f8e02ff */
[----:B------:R-:W-:-:S12]  /*1660*/  UIADD3 UR14, UPT, UPT, UR5, UR14, URZ ;  /* 0x0000000e050e7290 */ /* 0x000fd8000fffe0ff */
.L_x_381:
[----:B------:R-:W-:Y:S01]  /*1670*/  IMAD.SHL.U32 R231, R214, 0x8, RZ ;  /* 0x00000008d6e77824 */ /* 0x000fe200078e00ff */
[----:B------:R-:W-:Y:S01]  /*1680*/  SHF.R.U32.HI R5, RZ, 0x3, R214 ;  /* 0x00000003ff057819 */ /* 0x000fe200000116d6 */
[----:B------:R-:W-:Y:S01]  /*1690*/  UIADD3 UR18, UPT, UPT, -UR18, UR13, URZ ;  /* 0x0000000d12127290 */ /* 0x000fe2000fffe1ff */
[----:B------:R-:W-:Y:S01]  /*16a0*/  SHF.R.S32.HI R225, RZ, 0x1f, R2 ;  /* 0x0000001fffe17819 */ /* 0x000fe20000011402 */
[----:B------:R-:W1:Y:S01]  /*16b0*/  LDCU.64 UR12, c[0x0][0x3c8] ;  /* 0x00007900ff0c77ac */ /* 0x000e620008000a00 */
[----:B------:R-:W-:Y:S01]  /*16c0*/  LOP3.LUT R215, R231, 0x38, RZ, 0xc0, !PT ;  /* 0x00000038e7d77812 */ /* 0x000fe200078ec0ff */
[----:B------:R-:W2:Y:S01]  /*16d0*/  S2UR UR28, SR_CgaCtaId ;  /* 0x00000000001c79c3 */ /* 0x000ea20000008800 */
[----:B------:R-:W-:Y:S01]  /*16e0*/  VIADD R0, R5, 0x40 ;  /* 0x0000004005007836 */ /* 0x000fe20000000000 */
[----:B------:R-:W-:Y:S01]  /*16f0*/  LOP3.LUT R229, R231, 0x1f8, RZ, 0xc0, !PT ;  /* 0x000001f8e7e57812 */ /* 0x000fe200078ec0ff */
[----:B------:R-:W-:Y:S01]  /*1700*/  VIADD R4, R5, 0x20 ;  /* 0x0000002005047836 */ /* 0x000fe20000000000 */
[C---:B------:R-:W-:Y:S01]  /*1710*/  IADD3 R6, P1, PT, R215.reuse, UR16, RZ ;  /* 0x00000010d7067c10 */ /* 0x040fe2000ff3e0ff */
[----:B------:R-:W3:Y:S01]  /*1720*/  LDCU.64 UR16, c[0x0][0x388] ;  /* 0x00007100ff1077ac */ /* 0x000ee20008000a00 */
[C---:B------:R-:W-:Y:S01]  /*1730*/  IADD3 R12, P0, PT, R215.reuse, UR4, RZ ;  /* 0x00000004d70c7c10 */ /* 0x040fe2000ff1e0ff */
[----:B------:R-:W-:Y:S01]  /*1740*/  BSSY.RECONVERGENT B0, `(.L_x_382) ;  /* 0x000004e000007945 */ /* 0x000fe20003800200 */
[----:B------:R-:W-:Y:S01]  /*1750*/  ISETP.GE.AND P6, PT, R0, UR18, PT ;  /* 0x0000001200007c0c */ /* 0x000fe2000bfc6270 */
[----:B------:R-:W-:Y:S01]  /*1760*/  IMAD.X R7, RZ, RZ, UR6, P1 ;  /* 0x00000006ff077e24 */ /* 0x000fe200088e06ff */
[----:B------:R-:W4:Y:S01]  /*1770*/  LDCU.128 UR4, c[0x0][0x3d0] ;  /* 0x00007a00ff0477ac */ /* 0x000f220008000c00 */
[----:B------:R-:W-:Y:S01]  /*1780*/  IMAD.X R13, RZ, RZ, UR14, P0 ;  /* 0x0000000eff0d7e24 */ /* 0x000fe200080e06ff */
[----:B------:R-:W-:Y:S01]  /*1790*/  IADD3 R10, P0, PT, R215, UR26, RZ ;  /* 0x0000001ad70a7c10 */ /* 0x000fe2000ff1e0ff */
[----:B------:R-:W-:Y:S01]  /*17a0*/  IMAD.WIDE.U32 R6, R5, UR10, R6 ;  /* 0x0000000a05067c25 */ /* 0x000fe2000f8e0006 */
[----:B------:R-:W5:Y:S01]  /*17b0*/  LDCU.64 UR14, c[0x0][0x390] ;  /* 0x00007200ff0e77ac */ /* 0x000f620008000a00 */
[----:B------:R-:W-:-:S02]  /*17c0*/  LOP3.LUT R0, R231, 0x1e00, RZ, 0xc0, !PT ;  /* 0x00001e00e7007812 */ /* 0x000fc400078ec0ff */
[C---:B------:R-:W-:Y:S01]  /*17d0*/  IMAD R7, R5.reuse, UR11, R7 ;  /* 0x0000000b05077c24 */ /* 0x040fe2000f8e0207 */
[----:B------:R-:W-:Y:S01]  /*17e0*/  IADD3.X R11, PT, PT, RZ, UR25, RZ, P0, !PT ;  /* 0x00000019ff0b7c10 */ /* 0x000fe200087fe4ff */
[----:B------:R-:W-:Y:S01]  /*17f0*/  IMAD.WIDE.U32 R12, R5, UR8, R12 ;  /* 0x00000008050c7c25 */ /* 0x000fe2000f8e000c */
[----:B------:R-:W-:Y:S02]  /*1800*/  LOP3.LUT R229, R229, 0x38, R214, 0x78, !PT ;  /* 0x00000038e5e57812 */ /* 0x000fe400078e78d6 */
[----:B------:R-:W-:Y:S01]  /*1810*/  LOP3.LUT R236, R215, 0x40, RZ, 0xfc, !PT ;  /* 0x00000040d7ec7812 */ /* 0x000fe200078efcff */
[----:B------:R-:W-:Y:S01]  /*1820*/  IMAD R13, R5, UR9, R13 ;  /* 0x00000009050d7c24 */ /* 0x000fe2000f8e020d */
[----:B------:R-:W-:Y:S01]  /*1830*/  LOP3.LUT R229, R229, R0, RZ, 0xfc, !PT ;  /* 0x00000000e5e57212 */ /* 0x000fe200078efcff */
[----:B-1----:R-:W-:Y:S01]  /*1840*/  IMAD.U32 R8, RZ, RZ, UR12 ;  /* 0x0000000cff087e24 */ /* 0x002fe2000f8e00ff */
[----:B------:R-:W-:Y:S01]  /*1850*/  LOP3.LUT R234, R215, 0x80, RZ, 0xfc, !PT ;  /* 0x00000080d7ea7812 */ /* 0x000fe200078efcff */
[----:B------:R-:W-:Y:S01]  /*1860*/  VIADD R0, R5, 0x60 ;  /* 0x0000006005007836 */ /* 0x000fe20000000000 */
[----:B------:R-:W-:Y:S01]  /*1870*/  LOP3.LUT R232, R215, 0xc0, RZ, 0xfc, !PT ;  /* 0x000000c0d7e87812 */ /* 0x000fe200078efcff */
[----:B----4-:R-:W-:-:S02]  /*1880*/  IMAD R227, R225, UR4, RZ ;  /* 0x00000004e1e37c24 */ /* 0x010fc4000f8e02ff */
[----:B------:R-:W-:Y:S01]  /*1890*/  IMAD.WIDE.U32 R6, R2, UR4, R6 ;  /* 0x0000000402067c25 */ /* 0x000fe2000f8e0006 */
[----:B------:R-:W-:-:S03]  /*18a0*/  USHF.R.U32.HI UR4, URZ, 0x19, UR27 ;  /* 0x00000019ff047899 */ /* 0x000fc6000801161b */
[----:B------:R-:W-:Y:S01]  /*18b0*/  IMAD R227, R2, UR5, R227 ;  /* 0x0000000502e37c24 */ /* 0x000fe2000f8e02e3 */
[----:B---3--:R-:W-:Y:S01]  /*18c0*/  LEA R228, P1, R6, UR16, 0x1 ;  /* 0x0000001006e47c11 */ /* 0x008fe2000f8208ff */
[----:B------:R-:W-:Y:S01]  /*18d0*/  IMAD R225, R225, UR6, RZ ;  /* 0x00000006e1e17c24 */ /* 0x000fe2000f8e02ff */
[----:B------:R-:W-:Y:S01]  /*18e0*/  UMOV UR5, 0x400 ;  /* 0x0000040000057882 */ /* 0x000fe20000000000 */
[----:B------:R-:W-:Y:S01]  /*18f0*/  IMAD.IADD R227, R7, 0x1, R227 ;  /* 0x0000000107e37824 */ /* 0x000fe200078e02e3 */
[----:B--2---:R-:W-:Y:S01]  /*1900*/  ULEA UR5, UR28, UR5, 0x18 ;  /* 0x000000051c057291 */ /* 0x004fe2000f8ec0ff */
[C---:B------:R-:W-:Y:S02]  /*1910*/  IMAD R225, R2.reuse, UR7, R225 ;  /* 0x0000000702e17c24 */ /* 0x040fe4000f8e02e1 */
[----:B------:R-:W-:Y:S01]  /*1920*/  IMAD.WIDE.U32 R2, R2, UR6, R12 ;  /* 0x0000000602027c25 */ /* 0x000fe2000f8e000c */
[----:B------:R-:W-:Y:S01]  /*1930*/  LEA.HI.X R227, R6, UR17, R227, 0x1, P1 ;  /* 0x0000001106e37c11 */ /* 0x000fe200088f0ce3 */
[----:B------:R-:W-:Y:S01]  /*1940*/  USHF.L.U32 UR6, UR27, 0x7, URZ ;  /* 0x000000071b067899 */ /* 0x000fe200080006ff */
[----:B------:R-:W-:Y:S01]  /*1950*/  ISETP.GE.AND P1, PT, R5, UR18, PT ;  /* 0x0000001205007c0c */ /* 0x000fe2000bf26270 */
[----:B------:R-:W-:Y:S01]  /*1960*/  IMAD.WIDE.U32 R8, R8, UR24, R10 ;  /* 0x0000001808087c25 */ /* 0x000fe2000f8e000a */
[----:B------:R-:W-:-:S02]  /*1970*/  MOV R11, UR13 ;  /* 0x0000000d000b7c02 */ /* 0x000fc40008000f00 */
[C---:B-----5:R-:W-:Y:S01]  /*1980*/  LEA R226, P0, R2.reuse, UR14, 0x1 ;  /* 0x0000000e02e27c11 */ /* 0x060fe2000f8008ff */
[----:B------:R-:W-:Y:S01]  /*1990*/  IMAD.IADD R225, R3, 0x1, R225 ;  /* 0x0000000103e17824 */ /* 0x000fe200078e02e1 */
[----:B------:R-:W-:Y:S01]  /*19a0*/  LOP3.LUT R7, R5, UR6, RZ, 0xfc, !PT ;  /* 0x0000000605077c12 */ /* 0x000fe2000f8efcff */
[----:B------:R-:W-:Y:S01]  /*19b0*/  IMAD R11, R11, UR24, R9 ;  /* 0x000000180b0b7c24 */ /* 0x000fe2000f8e0209 */
[----:B------:R-:W-:Y:S02]  /*19c0*/  LEA R229, R229, UR5, 0x1 ;  /* 0x00000005e5e57c11 */ /* 0x000fe4000f8e08ff */
[----:B------:R-:W-:Y:S02]  /*19d0*/  LEA.HI.X R225, R2, UR15, R225, 0x1, P0 ;  /* 0x0000000f02e17c11 */ /* 0x000fe400080f0ce1 */
[----:B------:R-:W-:Y:S01]  /*19e0*/  ISETP.GE.AND P0, PT, R4, UR18, PT ;  /* 0x0000001204007c0c */ /* 0x000fe2000bf06270 */
[----:B------:R-:W-:-:S12]  /*19f0*/  @P1 BRA `(.L_x_383) ;  /* 0x0000000000881947 */ /* 0x000fd80003800000 */
        /* <DEDUP_REMOVED lines=34> */
.L_x_383:
[----:B------:R-:W-:Y:S05]  /*1c20*/  BSYNC.RECONVERGENT B0 ;  /* 0x0000000000007941 */ /* 0x000fea0003800200 */
.L_x_382:
[----:B------:R-:W-:Y:S01]  /*1c30*/  USHF.L.U64.HI UR14, UR10, 0x6, UR11 ;  /* 0x000000060a0e7899 */ /* 0x000fe2000801020b */
        /* <DEDUP_REMOVED lines=40> */
.L_x_385:
[----:B------:R-:W-:Y:S05]  /*1ec0*/  BSYNC.RECONVERGENT B0 ;  /* 0x0000000000007941 */ /* 0x000fea0003800200 */
.L_x_384:
[----:B------:R-:W-:Y:S04]  /*1ed0*/  BSSY.RECONVERGENT B0, `(.L_x_386) ;  /* 0x0000027000007945 */ /* 0x000fe80003800200 */
[----:B------:R-:W-:Y:S05]  /*1ee0*/  @P6 BRA `(.L_x_387) ;  /* 0x0000000000946947 */ /* 0x000fea0003800000 */
[----:B------:R-:W3:Y:S01]  /*1ef0*/  LDCU.64 UR12, c[0x0][0x3b0] ;  /* 0x00007600ff0c77ac */ /* 0x000ee20008000a00 */
[----:B-12---:R-:W-:Y:S01]  /*1f00*/  IADD3 R3, P0, PT, R7, 0x40, RZ ;  /* 0x0000004007037810 */ /* 0x006fe20007f1e0ff */
        /* <DEDUP_REMOVED lines=35> */
.L_x_387:
[----:B------:R-:W-:Y:S05]  /*2140*/  BSYNC.RECONVERGENT B0 ;  /* 0x0000000000007941 */ /* 0x000fea0003800200 */
.L_x_386:
[----:B------:R-:W-:Y:S04]  /*2150*/  BSSY.RECONVERGENT B0, `(.L_x_388) ;  /* 0x0000027000007945 */ /* 0x000fe80003800200 */
[----:B------:R-:W-:Y:S05]  /*2160*/  @P5 BRA `(.L_x_389) ;  /* 0x0000000000945947 */ /* 0x000fea0003800000 */
[----:B------:R-:W4:Y:S01]  /*2170*/  LDCU.64 UR12, c[0x0][0x3b0] ;  /* 0x00007600ff0c77ac */ /* 0x000f220008000a00 */
[----:B------:R-:W-:Y:S01]  /*2180*/  IADD3 R7, P0, PT, R7, 0x60, RZ ;  /* 0x0000006007077810 */ /* 0x000fe20007f1e0ff */
[----:B-123--:R-:W-:Y:S01]  /*2190*/  IMAD.MOV.U32 R2, RZ, RZ, R8 ;  /* 0x000000ffff027224 */ /* 0x00efe200078e0008 */
[----:B------:R-:W1:Y:S01]  /*21a0*/  LDCU UR15, c[0x0][0x440] ;  /* 0x00008800ff0f77ac */ /* 0x000e620008000800 */
[----:B------:R-:W-:Y:S02]  /*21b0*/  IMAD.MOV.U32 R3, RZ, RZ, R11 ;  /* 0x000000ffff037224 */ /* 0x000fe400078e000b */
[----:B------:R-:W-:Y:S01]  /*21c0*/  IMAD.X R0, RZ, RZ, UR4, P0 ;  /* 0x00000004ff007e24 */ /* 0x000fe200080e06ff */
        /* <DEDUP_REMOVED lines=31> */
.L_x_389:
[----:B------:R-:W-:Y:S05]  /*23c0*/  BSYNC.RECONVERGENT B0 ;  /* 0x0000000000007941 */ /* 0x000fea0003800200 */
.L_x_388:
[----:B------:R-:W-:Y:S01]  /*23d0*/  ULEA.HI.SX32 UR13, UR20, 0xffffffff, 0x1a ;  /* 0xffffffff140d7891 */ /* 0x000fe2000f8fd2ff */
[----:B------:R-:W-:Y:S01]  /*23e0*/  BSSY.RECONVERGENT B0, `(.L_x_390) ;  /* 0x000002d000007945 */ /* 0x000fe20003800200 */
[----:B------:R-:W-:Y:S02]  /*23f0*/  USHF.L.U32 UR15, UR10, 0x6, URZ ;  /* 0x000000060a0f7899 */ /* 0x000fe400080006ff */
[----:B------:R-:W-:Y:S02]  /*2400*/  UIMAD UR6, UR13, -0x40, UR21 ;  /* 0xffffffc00d0678a4 */ /* 0x000fe4000f8e0215 */
[----:B------:R-:W-:Y:S02]  /*2410*/  USHF.R.S32.HI UR12, URZ, 0x1f, UR13 ;  /* 0x0000001fff0c7899 */ /* 0x000fe4000801140d */
[----:B------:R-:W-:Y:S02]  /*2420*/  UIMAD UR7, UR14, UR13, URZ ;  /* 0x0000000d0e0772a4 */ /* 0x000fe4000f8e02ff */
[----:B------:R-:W-:Y:S01]  /*2430*/  ISETP.GE.AND P6, PT, R5, UR6, PT ;  /* 0x0000000605007c0c */ /* 0x000fe2000bfc6270 */
[----:B------:R-:W-:Y:S01]  /*2440*/  UIMAD.WIDE.U32 UR26, UR15, UR13, URZ ;  /* 0x0000000d0f1a72a5 */ /* 0x000fe2000f8e00ff */
[----:B------:R-:W-:Y:S01]  /*2450*/  ISETP.GE.AND P5, PT, R4, UR6, PT ;  /* 0x0000000604007c0c */ /* 0x000fe2000bfa6270 */
[----:B------:R-:W-:-:S02]  /*2460*/  UIMAD UR7, UR12, UR15, UR7 ;  /* 0x0000000f0c0772a4 */ /* 0x000fc4000f8e0207 */
[----:B------:R-:W-:Y:S02]  /*2470*/  USHF.L.U64.HI UR16, UR10, 0x5, UR11 ;  /* 0x000000050a107899 */ /* 0x000fe4000801020b */
[----:B------:R-:W-:Y:S02]  /*2480*/  USHF.L.U32 UR17, UR10, 0x5, URZ ;  /* 0x000000050a117899 */ /* 0x000fe400080006ff */
[----:B------:R-:W-:Y:S02]  /*2490*/  USHF.L.U64.HI UR24, UR8, 0x6, UR9 ;  /* 0x0000000608187899 */ /* 0x000fe40008010209 */
[----:B------:R-:W-:Y:S02]  /*24a0*/  USHF.L.U32 UR25, UR8, 0x6, URZ ;  /* 0x0000000608197899 */ /* 0x000fe400080006ff */
[----:B------:R-:W-:Y:S01]  /*24b0*/  UIADD3 UR7, UPT, UPT, UR27, UR7, URZ ;  /* 0x000000071b077290 */ /* 0x000fe2000fffe0ff */
[----:B------:R-:W-:Y:S11]  /*24c0*/  @P6 BRA `(.L_x_391) ;  /* 0x0000000000786947 */ /* 0x000ff60003800000 */
[----:B------:R-:W5:Y:S01]  /*24d0*/  LDCU UR4, c[0x0][0x440] ;  /* 0x00008800ff0477ac */ /* 0x000f620008000800 */
[----:B-123--:R-:W-:Y:S02]  /*24e0*/  IMAD.U32 R2, RZ, RZ, UR26 ;  /* 0x0000001aff027e24 */ /* 0x00efe4000f8e00ff */
        /* <DEDUP_REMOVED lines=28> */
.L_x_391:
[----:B------:R-:W-:Y:S05]  /*26b0*/  BSYNC.RECONVERGENT B0 ;  /* 0x0000000000007941 */ /* 0x000fea0003800200 */
.L_x_390:
[----:B------:R-:W-:Y:S04]  /*26c0*/  BSSY.RECONVERGENT B0, `(.L_x_392) ;  /* 0x0000021000007945 */ /* 0x000fe80003800200 */
[----:B------:R-:W-:Y:S05]  /*26d0*/  @P5 BRA `(.L_x_393) ;  /* 0x00000000007c5947 */ /* 0x000fea0003800000 */
[----:B------:R-:W5:Y:S01]  /*26e0*/  LDCU UR4, c[0x0][0x440] ;  /* 0x00008800ff0477ac */ /* 0x000f620008000800 */
[----:B------:R-:W-:-:S04]  /*26f0*/  UIADD3 UR11, UP0, UPT, UR17, UR26, URZ ;  /* 0x0000001a110b7290 */ /* 0x000fc8000ff1e0ff */
[----:B------:R-:W-:Y:S02]  /*2700*/  UIADD3.X UR10, UPT, UPT, UR16, UR7, URZ, UP0, !UPT ;  /* 0x00000007100a7290 */ /* 0x000fe400087fe4ff */
[----:B-123--:R-:W-:-:S04]  /*2710*/  IMAD.U32 R3, RZ, RZ, UR11 ;  /* 0x0000000bff037e24 */ /* 0x00efc8000f8e00ff */
        /* <DEDUP_REMOVED lines=27> */
.L_x_393:
[----:B------:R-:W-:Y:S05]  /*28d0*/  BSYNC.RECONVERGENT B0 ;  /* 0x0000000000007941 */ /* 0x000fea0003800200 */
.L_x_392:
[----:B------:R-:W0:Y:S01]  /*28e0*/  LDGDEPBAR ;  /* 0x00000000000079af */ /* 0x000e220000000000 */
[----:B------:R-:W-:Y:S01]  /*28f0*/  UIMAD UR24, UR24, UR13, URZ ;  /* 0x0000000d181872a4 */ /* 0x000fe2000f8e02ff */
[----:B-123--:R-:W-:Y:S01]  /*2900*/  IMAD.SHL.U32 R2, R214, 0x40, RZ ;  /* 0x00000040d6027824 */ /* 0x00efe200078e00ff */
        /* <DEDUP_REMOVED lines=11> */
[----:B------:R-:W1:Y:S01]  /*29c0*/  LDCU UR7, c[0x0][0x440] ;  /* 0x00008800ff0777ac */ /* 0x000e620008000800 */
[----:B------:R-:W-:Y:S02]  /*29d0*/  IMAD.U32 R8, RZ, RZ, UR10 ;  /* 0x0000000aff087e24 */ /* 0x000fe4000f8e00ff */
[----:B----4-:R-:W-:Y:S02]  /*29e0*/  IMAD.U32 R6, RZ, RZ, UR4 ;  /* 0x00000004ff067e24 */ /* 0x010fe4000f8e00ff */
[----:B------:R-:W-:Y:S01]  /*29f0*/  IMAD.U32 R9, RZ, RZ, UR11 ;  /* 0x0000000bff097e24 */ /* 0x000fe2000f8e00ff */
[----:B------:R-:W-:-:S04]  /*2a00*/  LEA R10, P4, R8, R226, 0x1 ;  /* 0x000000e2080a7211 */ /* 0x000fc800078808ff */
        /* <DEDUP_REMOVED lines=26> */
.L_x_395:
[----:B------:R2:W-:Y:S04]  /*2bb0*/  STS.128 [R229+0x18000], RZ ;  /* 0x018000ffe5007388 */ /* 0x0005e80000000c00 */
[----:B------:R2:W-:Y:S04]  /*2bc0*/  STS.128 [R229+0x1a000], RZ ;  /* 0x01a000ffe5007388 */ /* 0x0005e80000000c00 */
[----:B------:R2:W-:Y:S04]  /*2bd0*/  STS.128 [R229+0x1c000], RZ ;  /* 0x01c000ffe5007388 */ /* 0x0005e80000000c00 */
[----:B------:R2:W-:Y:S02]  /*2be0*/  STS.128 [R229+0x1e000], RZ ;  /* 0x01e000ffe5007388 */ /* 0x0005e40000000c00 */
.L_x_396:
[----:B------:R-:W-:Y:S05]  /*2bf0*/  BSYNC.RECONVERGENT B0 ;  /* 0x0000000000007941 */ /* 0x000fea0003800200 */
.L_x_394:
[----:B------:R-:W-:Y:S01]  /*2c00*/  ISETP.GE.AND P0, PT, R4, UR6, PT ;  /* 0x0000000604007c0c */ /* 0x000fe2000bf06270 */
[C---:B------:R-:W-:Y:S01]  /*2c10*/  IMAD.SHL.U32 R217, R214.reuse, 0x20, RZ ;  /* 0x00000020d6d97824 */ /* 0x040fe200078e00ff */
[----:B------:R-:W-:Y:S01]  /*2c20*/  LOP3.LUT R5, R214, 0x8, RZ, 0xc0, !PT ;  /* 0x00000008d6057812 */ /* 0x000fe200078ec0ff */
[----:B------:R-:W-:Y:S01]  /*2c30*/  BSSY.RECONVERGENT B0, `(.L_x_397) ;  /* 0x000002c000007945 */ /* 0x000fe20003800200 */
[----:B------:R-:W-:Y:S02]  /*2c40*/  LOP3.LUT R88, R2, 0x400, RZ, 0xc0, !PT ;  /* 0x0000040002587812 */ /* 0x000fe400078ec0ff */
[----:B------:R-:W-:Y:S02]  /*2c50*/  LOP3.LUT R217, R217, 0x7c00, RZ, 0xc0, !PT ;  /* 0x00007c00d9d97812 */ /* 0x000fe400078ec0ff */
[----:B------:R-:W-:Y:S02]  /*2c60*/  LOP3.LUT R5, R0, R5, RZ, 0x3c, !PT ;  /* 0x0000000500057212 */ /* 0x000fe400078e3cff */
[----:B------:R-:W-:-:S03]  /*2c70*/  LOP3.LUT R4, R217, 0x200, R2, 0xf8, !PT ;  /* 0x00000200d9047812 */ /* 0x000fc600078ef802 */
[----:B------:R3:W-:Y:S01]  /*2c80*/  @P0 STS.128 [R229+0x19000], RZ ;  /* 0x019000ffe5000388 */ /* 0x0007e20000000c00 */
[----:B------:R-:W-:Y:S02]  /*2c90*/  IMAD R88, R5, 0x2, R88 ;  /* 0x0000000205587824 */ /* 0x000fe400078e0258 */
[----:B------:R-:W-:Y:S01]  /*2ca0*/  IMAD.IADD R89, R3, 0x1, R4 ;  /* 0x0000000103597824 */ /* 0x000fe200078e0204 */
[----:B------:R3:W-:Y:S04]  /*2cb0*/  @P0 STS.128 [R229+0x1b000], RZ ;  /* 0x01b000ffe5000388 */ /* 0x0007e80000000c00 */
[----:B------:R3:W-:Y:S01]  /*2cc0*/  @P0 STS.128 [R229+0x1d000], RZ ;  /* 0x01d000ffe5000388 */ /* 0x0007e20000000c00 */
[----:B------:R-:W-:-:S03]  /*2cd0*/  LEA R89, R89, UR5, 0x1 ;  /* 0x0000000559597c11 */ /* 0x000fc6000f8e08ff */
[----:B------:R3:W-:Y:S01]  /*2ce0*/  @P0 STS.128 [R229+0x1f000], RZ ;  /* 0x01f000ffe5000388 */ /* 0x0007e20000000c00 */
[----:B------:R-:W-:Y:S05]  /*2cf0*/  @P0 BRA `(.L_x_398) ;  /* 0x00000000007c0947 */ /* 0x000fea0003800000 */
[----:B------:R-:W5:Y:S01]  /*2d00*/  LDCU UR6, c[0x0][0x440] ;  /* 0x00008800ff0677ac */ /* 0x000f620008000800 */
[----:B------:R-:W-:-:S04]  /*2d10*/  ULEA UR12, UP0, UR8, UR10, 0x5 ;  /* 0x0000000a080c7291 */ /* 0x000fc8000f8028ff */
[----:B------:R-:W-:Y:S02]  /*2d20*/  ULEA.HI.X UR7, UR8, UR4, UR9, 0x5, UP0 ;  /* 0x0000000408077291 */ /* 0x000fe400080f2c09 */
        /* <DEDUP_REMOVED lines=28> */
.L_x_398:
[----:B------:R-:W-:Y:S05]  /*2ef0*/  BSYNC.RECONVERGENT B0 ;  /* 0x0000000000007941 */ /* 0x000fea0003800200 */
.L_x_397:
[----:B------:R-:W-:Y:S01]  /*2f00*/  LDSM.16.M88.4 R24, [R88+UR5+0x10000] ;  /* 0x010000055818783b */ /* 0x000fe20008000200 */
[----:B------:R-:W-:Y:S01]  /*2f10*/  IMAD.MOV.U32 R80, RZ, RZ, 0x20 ;  /* 0x00000020ff507424 */ /* 0x000fe200078e00ff */
[----:B------:R-:W-:Y:S01]  /*2f20*/  LOP3.LUT P2, RZ, R214, 0x2, RZ, 0xc0, !PT ;  /* 0x00000002d6ff7812 */ /* 0x000fe2000784c0ff */
[----:B------:R-:W-:Y:S01]  /*2f30*/  VIADD R83, R88, UR5 ;  /* 0x0000000558537c36 */ /* 0x000fe20008000000 */
[----:B------:R-:W5:Y:S01]  /*2f40*/  LDSM.16.M88.4 R52, [R89] ;  /* 0x000000005934783b */ /* 0x000f620000000200 */
[----:B------:R-:W-:Y:S01]  /*2f50*/  IMAD.MOV.U32 R82, RZ, RZ, 0x40 ;  /* 0x00000040ff527424 */ /* 0x000fe200078e00ff */
[----:B------:R-:W-:Y:S01]  /*2f60*/  SEL R80, R80, 0xffffffe0, !P2 ;  /* 0xffffffe050507807 */ /* 0x000fe20005000000 */
[----:B------:R-:W-:Y:S01]  /*2f70*/  UISETP.GE.U32.AND UP1, UPT, UR21, 0x41, UPT ;  /* 0x000000411500788c */ /* 0x000fe2000bf26070 */
[----:B------:R-:W2:Y:S01]  /*2f80*/  LDSM.16.M88.4 R16, [R88+UR5+0x10800] ;  /* 0x010800055810783b */ /* 0x000ea20008000200 */
[----:B------:R-:W-:Y:S02]  /*2f90*/  LOP3.LUT P0, RZ, R214, 0x4, RZ, 0xc0, !PT ;  /* 0x00000004d6ff7812 */ /* 0x000fe4000780c0ff */
[--C-:B------:R-:W-:Y:S01]  /*2fa0*/  IMAD.IADD R84, R83, 0x1, R80.reuse ;  /* 0x0000000153547824 */ /* 0x100fe200078e0250 */
[----:B------:R-:W3:Y:S01]  /*2fb0*/  LDSM.16.M88.4 R60, [R88+UR5+0x11000] ;  /* 0x01100005583c783b */ /* 0x000ee20008000200 */
[----:B------:R-:W-:Y:S01]  /*2fc0*/  IMAD.IADD R86, R89, 0x1, R80 ;  /* 0x0000000159567824 */ /* 0x000fe200078e0250 */
[----:B------:R-:W-:-:S02]  /*2fd0*/  SEL R82, R82, 0xffffffc0, !P0 ;  /* 0xffffffc052527807 */ /* 0x000fc40004000000 */
[----:B------:R-:W3:Y:S03]  /*2fe0*/  LDSM.16.M88.4 R32, [R88+UR5+0x11800] ;  /* 0x011800055820783b */ /* 0x000ee60008000200 */
[--C-:B------:R-:W-:Y:S01]  /*2ff0*/  IMAD.IADD R83, R83, 0x1, R82.reuse ;  /* 0x0000000153537824 */ /* 0x100fe200078e0252 */
[----:B----4-:R-:W-:Y:S01]  /*3000*/  LDSM.16.M88.4 R4, [R84+0x10000] ;  /* 0x010000005404783b */ /* 0x010fe20000000200 */
[----:B------:R-:W-:Y:S02]  /*3010*/  IMAD.IADD R87, R89, 0x1, R82 ;  /* 0x0000000159577824 */ /* 0x000fe400078e0252 */
[C---:B------:R-:W-:Y:S01]  /*3020*/  IMAD.IADD R81, R80.reuse, 0x1, R83 ;  /* 0x0000000150517824 */ /* 0x040fe200078e0253 */
[----:B------:R-:W4:Y:S01]  /*3030*/  LDSM.16.M88.4 R40, [R86] ;  /* 0x000000005628783b */ /* 0x000f220000000200 */
[----:B------:R-:W-:-:S03]  /*3040*/  IMAD.IADD R85, R80, 0x1, R87 ;  /* 0x0000000150557824 */ /* 0x000fc600078e0257 */
[----:B-1----:R-:W1:Y:S04]  /*3050*/  LDSM.16.M88.4 R8, [R84+0x10800] ;  /* 0x010800005408783b */ /* 0x002e680000000200 */
[----:B------:R-:W1:Y:S04]  /*3060*/  LDSM.16.M88.4 R12, [R84+0x11000] ;  /* 0x01100000540c783b */ /* 0x000e680000000200 */
[----:B------:R-:W1:Y:S04]  /*3070*/  LDSM.16.M88.4 R72, [R84+0x11800] ;  /* 0x011800005448783b */ /* 0x000e680000000200 */
[----:B------:R-:W-:Y:S01]  /*3080*/  LDSM.16.M88.4 R48, [R83+0x10000] ;  /* 0x010000005330783b */ /* 0x000fe20000000200 */
[C---:B-----5:R-:W-:Y:S03]  /*3090*/  HMMA.16816.F32.BF16 R28, R52.reuse, R24, RZ ;  /* 0x00000018341c723c */ /* 0x060fe600000418ff */
[----:B------:R-:W-:Y:S04]  /*30a0*/  LDSM.16.M88.4 R36, [R83+0x10800] ;  /* 0x010800005324783b */ /* 0x000fe80000000200 */
[----:B------:R-:W-:Y:S01]  /*30b0*/  LDSM.16.M88.4 R68, [R83+0x11800] ;  /* 0x011800005344783b */ /* 0x000fe20000000200 */
[C---:B--2---:R-:W-:Y:S03]  /*30c0*/  HMMA.16816.F32.BF16 R20, R52.reuse, R16, RZ ;  /* 0x000000103414723c */ /* 0x044fe600000418ff */
[----:B------:R-:W-:Y:S04]  /*30d0*/  LDSM.16.M88.4 R44, [R81+0x10000] ;  /* 0x01000000512c783b */ /* 0x000fe80000000200 */
[----:B------:R-:W-:Y:S01]  /*30e0*/  LDSM.16.M88.4 R76, [R87+0x4000] ;  /* 0x00400000574c783b */ /* 0x000fe20000000200 */
[C---:B------:R-:W-:Y:S03]  /*30f0*/  HMMA.16816.F32.BF16 R24, R52.reuse, R26, RZ ;  /* 0x0000001a3418723c */ /* 0x040fe600000418ff */
[----:B------:R-:W0:Y:S05]  /*3100*/  LDGDEPBAR ;  /* 0x00000000000079af */ /* 0x000e2a0000000000 */
[C---:B------:R-:W-:Y:S08]  /*3110*/  HMMA.16816.F32.BF16 R16, R52.reuse, R18, RZ ;  /* 0x000000123410723c */ /* 0x040ff000000418ff */
[C---:B---3--:R-:W-:Y:S08]  /*3120*/  HMMA.16816.F32.BF16 R64, R52.reuse, R60, RZ ;  /* 0x0000003c3440723c */ /* 0x048ff000000418ff */
[C---:B------:R-:W-:Y:S08]  /*3130*/  HMMA.16816.F32.BF16 R60, R52.reuse, R62, RZ ;  /* 0x0000003e343c723c */ /* 0x040ff000000418ff */
[----:B------:R-:W-:Y:S08]  /*3140*/  HMMA.16816.F32.BF16 R56, R52, R32, RZ ;  /* 0x000000203438723c */ /* 0x000ff000000418ff */
[C---:B----4-:R-:W-:Y:S08]  /*3150*/  HMMA.16816.F32.BF16 R28, R40.reuse, R4, R28 ;  /* 0x00000004281c723c */ /* 0x050ff0000004181c */
[C---:B------:R-:W-:Y:S01]  /*3160*/  HMMA.16816.F32.BF16 R24, R40.reuse, R6, R24 ;  /* 0x000000062818723c */ /* 0x040fe20000041818 */
[----:B------:R-:W2:Y:S07]  /*3170*/  LDSM.16.M88.4 R4, [R87] ;  /* 0x000000005704783b */ /* 0x000eae0000000200 */
[C---:B-1----:R-:W-:Y:S08]  /*3180*/  HMMA.16816.F32.BF16 R20, R40.reuse, R8, R20 ;  /* 0x000000082814723c */ /* 0x042ff00000041814 */
[----:B------:R-:W-:Y:S01]  /*3190*/  HMMA.16816.F32.BF16 R16, R40, R10, R16 ;  /* 0x0000000a2810723c */ /* 0x000fe20000041810 */
[----:B------:R-:W1:Y:S07]  /*31a0*/  LDSM.16.M88.4 R8, [R83+0x11000] ;  /* 0x011000005308783b */ /* 0x000e6e0000000200 */
[----:B------:R-:W-:Y:S01]  /*31b0*/  HMMA.16816.F32.BF16 R52, R52, R34, RZ ;  /* 0x000000223434723c */ /* 0x000fe200000418ff */
[----:B------:R-:W3:Y:S07]  /*31c0*/  LDSM.16.M88.4 R32, [R85] ;  /* 0x000000005520783b */ /* 0x000eee0000000200 */
[C---:B------:R-:W-:Y:S08]  /*31d0*/  HMMA.16816.F32.BF16 R64, R40.reuse, R12, R64 ;  /* 0x0000000c2840723c */ /* 0x040ff00000041840 */
[C---:B------:R-:W-:Y:S01]  /*31e0*/  HMMA.16816.F32.BF16 R60, R40.reuse, R14, R60 ;  /* 0x0000000e283c723c */ /* 0x040fe2000004183c */
[----:B------:R-:W4:Y:S07]  /*31f0*/  LDSM.16.M88.4 R12, [R81+0x10800] ;  /* 0x01080000510c783b */ /* 0x000f2e0000000200 */
[C---:B------:R-:W-:Y:S08]  /*3200*/  HMMA.16816.F32.BF16 R56, R40.reuse, R72, R56 ;  /* 0x000000482838723c */ /* 0x040ff00000041838 */
[----:B------:R-:W-:Y:S01]  /*3210*/  HMMA.16816.F32.BF16 R52, R40, R74, R52 ;  /* 0x0000004a2834723c */ /* 0x000fe20000041834 */
[----:B------:R-:W5:Y:S04]  /*3220*/  LDSM.16.M88.4 R40, [R81+0x11000] ;  /* 0x011000005128783b */ /* 0x000f680000000200 */
[----:B------:R-:W-:Y:S03]  /*3230*/  LDSM.16.M88.4 R72, [R88+UR5+0x13000] ;  /* 0x013000055848783b */ /* 0x000fe60008000200 */
[C---:B--2---:R-:W-:Y:S08]  /*3240*/  HMMA.16816.F32.BF16 R28, R4.reuse, R48, R28 ;  /* 0x00000030041c723c */ /* 0x044ff0000004181c */
[C---:B------:R-:W-:Y:S01]  /*3250*/  HMMA.16816.F32.BF16 R24, R4.reuse, R50, R24 ;  /* 0x000000320418723c */ /* 0x040fe20000041818 */
[----:B------:R-:W-:Y:S07]  /*3260*/  LDSM.16.M88.4 R48, [R89+0x4000] ;  /* 0x004000005930783b */ /* 0x000fee0000000200 */
[C---:B------:R-:W-:Y:S08]  /*3270*/  HMMA.16816.F32.BF16 R20, R4.reuse, R36, R20 ;  /* 0x000000240414723c */ /* 0x040ff00000041814 */
[C---:B------:R-:W-:Y:S01]  /*3280*/  HMMA.16816.F32.BF16 R16, R4.reuse, R38, R16 ;  /* 0x000000260410723c */ /* 0x040fe20000041810 */
[----:B------:R-:W2:Y:S07]  /*3290*/  LDSM.16.M88.4 R36, [R81+0x11800] ;  /* 0x011800005124783b */ /* 0x000eae0000000200 */
[C---:B-1----:R-:W-:Y:S08]  /*32a0*/  HMMA.16816.F32.BF16 R64, R4.reuse, R8, R64 ;  /* 0x000000080440723c */ /* 0x042ff00000041840 */
[C---:B------:R-:W-:Y:S01]  /*32b0*/  HMMA.16816.F32.BF16 R60, R4.reuse, R10, R60 ;  /* 0x0000000a043c723c */ /* 0x040fe2000004183c */
[----:B------:R-:W1:Y:S07]  /*32c0*/  LDSM.16.M88.4 R8, [R88+UR5+0x12000] ;  /* 0x012000055808783b */ /* 0x000e6e0008000200 */
[C---:B------:R-:W-:Y:S08]  /*32d0*/  HMMA.16816.F32.BF16 R56, R4.reuse, R68, R56 ;  /* 0x000000440438723c */ /* 0x040ff00000041838 */
[----:B------:R-:W-:Y:S01]  /*32e0*/  HMMA.16816.F32.BF16 R52, R4, R70, R52 ;  /* 0x000000460434723c */ /* 0x000fe20000041834 */
[----:B------:R-:W1:Y:S04]  /*32f0*/  LDSM.16.M88.4 R4, [R88+UR5+0x12800] ;  /* 0x012800055804783b */ /* 0x000e680008000200 */
[----:B------:R-:W1:Y:S03]  /*3300*/  LDSM.16.M88.4 R68, [R88+UR5+0x13800] ;  /* 0x013800055844783b */ /* 0x000e660008000200 */
[C---:B---3--:R-:W-:Y:S08]  /*3310*/  HMMA.16816.F32.BF16 R28, R32.reuse, R44, R28 ;  /* 0x0000002c201c723c */ /* 0x048ff0000004181c */
[C---:B------:R-:W-:Y:S01]  /*3320*/  HMMA.16816.F32.BF16 R24, R32.reuse, R46, R24 ;  /* 0x0000002e2018723c */ /* 0x040fe20000041818 */
[----:B------:R-:W-:Y:S07]  /*3330*/  LDSM.16.M88.4 R44, [R84+0x12000] ;  /* 0x01200000542c783b */ /* 0x000fee0000000200 */
[C---:B----4-:R-:W-:Y:S08]  /*3340*/  HMMA.16816.F32.BF16 R20, R32.reuse, R12, R20 ;  /* 0x0000000c2014723c */ /* 0x050ff00000041814 */
[C---:B------:R-:W-:Y:S01]  /*3350*/  HMMA.16816.F32.BF16 R16, R32.reuse, R14, R16 ;  /* 0x0000000e2010723c */ /* 0x040fe20000041810 */
[----:B------:R-:W3:Y:S07]  /*3360*/  LDSM.16.M88.4 R12, [R86+0x4000] ;  /* 0x00400000560c783b */ /* 0x000eee0000000200 */
[C---:B-----5:R-:W-:Y:S08]  /*3370*/  HMMA.16816.F32.BF16 R64, R32.reuse, R40, R64 ;  /* 0x000000282040723c */ /* 0x060ff00000041840 */
[C---:B------:R-:W-:Y:S01]  /*3380*/  HMMA.16816.F32.BF16 R60, R32.reuse, R42, R60 ;  /* 0x0000002a203c723c */ /* 0x040fe2000004183c */
[----:B------:R-:W4:Y:S07]  /*3390*/  LDSM.16.M88.4 R40, [R84+0x12800] ;  /* 0x012800005428783b */ /* 0x000f2e0000000200 */
[C---:B--2---:R-:W-:Y:S08]  /*33a0*/  HMMA.16816.F32.BF16 R56, R32.reuse, R36, R56 ;  /* 0x000000242038723c */ /* 0x044ff00000041838 */
[----:B------:R-:W-:Y:S01]  /*33b0*/  HMMA.16816.F32.BF16 R52, R32, R38, R52 ;  /* 0x000000262034723c */ /* 0x000fe20000041834 */
[----:B------:R-:W2:Y:S04]  /*33c0*/  LDSM.16.M88.4 R36, [R84+0x13000] ;  /* 0x013000005424783b */ /* 0x000ea80000000200 */
[----:B------:R-:W5:Y:S03]  /*33d0*/  LDSM.16.M88.4 R32, [R84+0x13800] ;  /* 0x013800005420783b */ /* 0x000f660000000200 */
[C---:B-1----:R-:W-:Y:S08]  /*33e0*/  HMMA.16816.F32.BF16 R28, R48.reuse, R8, R28 ;  /* 0x00000008301c723c */ /* 0x042ff0000004181c */
[C---:B------:R-:W-:Y:S01]  /*33f0*/  HMMA.16816.F32.BF16 R24, R48.reuse, R10, R24 ;  /* 0x0000000a3018723c */ /* 0x040fe20000041818 */
[----:B------:R-:W1:Y:S07]  /*3400*/  LDSM.16.M88.4 R8, [R83+0x12000] ;  /* 0x012000005308783b */ /* 0x000e6e0000000200 */
[C---:B------:R-:W-:Y:S08]  /*3410*/  HMMA.16816.F32.BF16 R20, R48.reuse, R4, R20 ;  /* 0x000000043014723c */ /* 0x040ff00000041814 */
[C---:B------:R-:W-:Y:S01]  /*3420*/  HMMA.16816.F32.BF16 R16, R48.reuse, R6, R16 ;  /* 0x000000063010723c */ /* 0x040fe20000041810 */
[----:B------:R-:W1:Y:S07]  /*3430*/  LDSM.16.M88.4 R4, [R83+0x12800] ;  /* 0x012800005304783b */ /* 0x000e6e0000000200 */
[C---:B------:R-:W-:Y:S08]  /*3440*/  HMMA.16816.F32.BF16 R64, R48.reuse, R72, R64 ;  /* 0x000000483040723c */ /* 0x040ff00000041840 */
[C---:B------:R-:W-:Y:S01]  /*3450*/  HMMA.16816.F32.BF16 R60, R48.reuse, R74, R60 ;  /* 0x0000004a303c723c */ /* 0x040fe2000004183c */
[----:B------:R-:W-:Y:S07]  /*3460*/  LDSM.16.M88.4 R72, [R83+0x13000] ;  /* 0x013000005348783b */ /* 0x000fee0000000200 */
[C---:B------:R-:W-:Y:S08]  /*3470*/  HMMA.16816.F32.BF16 R56, R48.reuse, R68, R56 ;  /* 0x000000443038723c */ /* 0x040ff00000041838 */
[----:B------:R-:W-:Y:S01]  /*3480*/  HMMA.16816.F32.BF16 R52, R48, R70, R52 ;  /* 0x000000463034723c */ /* 0x000fe20000041834 */
[----:B------:R-:W1:Y:S04]  /*3490*/  LDSM.16.M88.4 R68, [R83+0x13800] ;  /* 0x013800005344783b */ /* 0x000e680000000200 */
[----:B------:R-:W-:Y:S03]  /*34a0*/  LDSM.16.M88.4 R48, [R85+0x4000] ;  /* 0x004000005530783b */ /* 0x000fe60000000200 */
[C---:B---3--:R-:W-:Y:S08]  /*34b0*/  HMMA.16816.F32.BF16 R28, R12.reuse, R44, R28 ;  /* 0x0000002c0c1c723c */ /* 0x048ff0000004181c */
[C---:B------:R-:W-:Y:S01]  /*34c0*/  HMMA.16816.F32.BF16 R24, R12.reuse, R46, R24 ;  /* 0x0000002e0c18723c */ /* 0x040fe20000041818 */
[----:B------:R-:W3:Y:S07]  /*34d0*/  LDSM.16.M88.4 R44, [R81+0x12000] ;  /* 0x01200000512c783b */ /* 0x000eee0000000200 */
[C---:B----4-:R-:W-:Y:S08]  /*34e0*/  HMMA.16816.F32.BF16 R20, R12.reuse, R40, R20 ;  /* 0x000000280c14723c */ /* 0x050ff00000041814 */
[C---:B------:R-:W-:Y:S01]  /*34f0*/  HMMA.16816.F32.BF16 R16, R12.reuse, R42, R16 ;  /* 0x0000002a0c10723c */ /* 0x040fe20000041810 */
[----:B------:R-:W4:Y:S07]  /*3500*/  LDSM.16.M88.4 R40, [R81+0x12800] ;  /* 0x012800005128783b */ /* 0x000f2e0000000200 */
[C---:B--2---:R-:W-:Y:S08]  /*3510*/  HMMA.16816.F32.BF16 R64, R12.reuse, R36, R64 ;  /* 0x000000240c40723c */ /* 0x044ff00000041840 */
[C---:B------:R-:W-:Y:S01]  /*3520*/  HMMA.16816.F32.BF16 R60, R12.reuse, R38, R60 ;  /* 0x000000260c3c723c */ /* 0x040fe2000004183c */
[----:B------:R-:W2:Y:S07]  /*3530*/  LDSM.16.M88.4 R36, [R81+0x13000] ;  /* 0x013000005124783b */ /* 0x000eae0000000200 */
[C---:B-----5:R-:W-:Y:S08]  /*3540*/  HMMA.16816.F32.BF16 R56, R12.reuse, R32, R56 ;  /* 0x000000200c38723c */ /* 0x060ff00000041838 */
[----:B------:R-:W-:Y:S01]  /*3550*/  HMMA.16816.F32.BF16 R52, R12, R34, R52 ;  /* 0x000000220c34723c */ /* 0x000fe20000041834 */
[----:B------:R-:W5:Y:S04]  /*3560*/  LDSM.16.M88.4 R32, [R81+0x13800] ;  /* 0x013800005120783b */ /* 0x000f680000000200 */
[----:B------:R-:W-:Y:S03]  /*3570*/  LDSM.16.M88.4 R12, [R89+0x8000] ;  /* 0x00800000590c783b */ /* 0x000fe60000000200 */
[C---:B-1----:R-:W-:Y:S08]  /*3580*/  HMMA.16816.F32.BF16 R28, R76.reuse, R8, R28 ;  /* 0x000000084c1c723c */ /* 0x042ff0000004181c */
[C---:B------:R-:W-:Y:S01]  /*3590*/  HMMA.16816.F32.BF16 R24, R76.reuse, R10, R24 ;  /* 0x0000000a4c18723c */ /* 0x040fe20000041818 */
[----:B------:R-:W1:Y:S07]  /*35a0*/  LDSM.16.M88.4 R8, [R88+UR5+0x14000] ;  /* 0x014000055808783b */ /* 0x000e6e0008000200 */
[C---:B------:R-:W-:Y:S08]  /*35b0*/  HMMA.16816.F32.BF16 R20, R76.reuse, R4, R20 ;  /* 0x000000044c14723c */ /* 0x040ff00000041814 */
[C---:B------:R-:W-:Y:S01]  /*35c0*/  HMMA.16816.F32.BF16 R16, R76.reuse, R6, R16 ;  /* 0x000000064c10723c */ /* 0x040fe20000041810 */
[----:B------:R-:W1:Y:S07]  /*35d0*/  LDSM.16.M88.4 R4, [R88+UR5+0x14800] ;  /* 0x014800055804783b */ /* 0x000e6e0008000200 */
        /* <DEDUP_REMOVED lines=15> */
[----:B------:R-:W-:Y:S07]  /*36d0*/  LDSM.16.M88.4 R36, [R86+0x8000] ;  /* 0x008000005624783b */ /* 0x000fee0000000200 */
        /* <DEDUP_REMOVED lines=15> */
[----:B------:R-:W3:Y:S07]  /*37d0*/  LDSM.16.M88.4 R12, [R83+0x14800] ;  /* 0x01480000530c783b */ /* 0x000eee0000000200 */
        /* <DEDUP_REMOVED lines=22> */
[C---:B------:R-:W-:Y:S01]  /*3940*/  HMMA.16816.F32.BF16 R68, R48.reuse, R8, R64 ;  /* 0x000000083044723c */ /* 0x040fe20000041840 */
[----:B------:R-:W-:Y:S07]  /*3950*/  LDSM.16.M88.4 R64, [R88+UR5+0x16000] ;  /* 0x016000055840783b */ /* 0x000fee0008000200 */
[----:B------:R-:W-:Y:S01]  /*3960*/  HMMA.16816.F32.BF16 R60, R48, R10, R60 ;  /* 0x0000000a303c723c */ /* 0x000fe2000004183c */
[----:B------:R-:W1:Y:S04]  /*3970*/  LDSM.16.M88.4 R8, [R88+UR5+0x16800] ;  /* 0x016800055808783b */ /* 0x000e680008000200 */
[----:B------:R-:W-:Y:S03]  /*3980*/  LDSM.16.M88.4 R48, [R87+0xc000] ;  /* 0x00c000005730783b */ /* 0x000fe60000000200 */
[C---:B--2---:R-:W-:Y:S08]  /*3990*/  HMMA.16816.F32.BF16 R56, R36.reuse, R12, R56 ;  /* 0x0000000c2438723c */ /* 0x044ff00000041838 */
[C---:B------:R-:W-:Y:S01]  /*39a0*/  HMMA.16816.F32.BF16 R52, R36.reuse, R14, R52 ;  /* 0x0000000e2434723c */ /* 0x040fe20000041834 */
[----:B------:R-:W2:Y:S07]  /*39b0*/  LDSM.16.M88.4 R12, [R88+UR5+0x17800] ;  /* 0x01780005580c783b */ /* 0x000eae0008000200 */
        /* <DEDUP_REMOVED lines=135> */
[----:B------:R-:W1:Y:S01]  /*4230*/  LDCU UR4, c[0x0][0x440] ;  /* 0x00008800ff0477ac */ /* 0x000e620008000800 */
[----:B------:R-:W-:-:S04]  /*4240*/  ULEA.HI.SX32 UR6, UR20, 0xfffffffe, 0x1a ;  /* 0xfffffffe14067891 */ /* 0x000fc8000f8fd2ff */
[----:B------:R-:W-:Y:S02]  /*4250*/  UIMAD.WIDE.U32 UR8, UR15, UR6, URZ ;  /* 0x000000060f0872a5 */ /* 0x000fe4000f8e00ff */
[----:B------:R-:W-:Y:S02]  /*4260*/  UIMAD UR6, UR14, UR6, URZ ;  /* 0x000000060e0672a4 */ /* 0x000fe4000f8e02ff */
[----:B------:R-:W-:Y:S02]  /*4270*/  UIADD3 UR17, UP0, UPT, UR17, UR8, URZ ;  /* 0x0000000811117290 */ /* 0x000fe4000ff1e0ff */
[----:B------:R-:W-:Y:S01]  /*4280*/  UIADD3 UR6, UPT, UPT, UR9, UR6, URZ ;  /* 0x0000000609067290 */ /* 0x000fe2000fffe0ff */
[----:B------:R-:W-:Y:S02]  /*4290*/  IMAD.U32 R14, RZ, RZ, UR8 ;  /* 0x00000008ff0e7e24 */ /* 0x000fe4000f8e00ff */
[----:B------:R-:W-:Y:S01]  /*42a0*/  IMAD.U32 R15, RZ, RZ, UR9 ;  /* 0x00000009ff0f7e24 */ /* 0x000fe2000f8e00ff */
[----:B-1----:R-:W-:Y:S01]  /*42b0*/  ISETP.GE.AND P5, PT, R215, UR4, PT ;  /* 0x00000004d7007c0c */ /* 0x002fe2000bfa6270 */
[----:B------:R-:W-:Y:S01]  /*42c0*/  UIADD3.X UR16, UPT, UPT, UR16, UR6, URZ, UP0, !UPT ;  /* 0x0000000610107290 */ /* 0x000fe200087fe4ff */
[----:B------:R-:W-:Y:S01]  /*42d0*/  IMAD.U32 R12, RZ, RZ, UR6 ;  /* 0x00000006ff0c7e24 */ /* 0x000fe2000f8e00ff */
[----:B------:R-:W-:Y:S01]  /*42e0*/  LEA R28, P1, R14, R228, 0x1 ;  /* 0x000000e40e1c7211 */ /* 0x000fe200078208ff */
[----:B------:R-:W-:Y:S01]  /*42f0*/  IMAD.U32 R5, RZ, RZ, UR17 ;  /* 0x00000011ff057e24 */ /* 0x000fe2000f8e00ff */
[----:B------:R-:W-:-:S02]  /*4300*/  ISETP.GE.AND P4, PT, R236, UR4, PT ;  /* 0x00000004ec007c0c */ /* 0x000fc4000bf86270 */
[----:B------:R-:W-:Y:S01]  /*4310*/  ISETP.GE.AND P3, PT, R234, UR4, PT ;  /* 0x00000004ea007c0c */ /* 0x000fe2000bf66270 */
[----:B------:R-:W-:Y:S01]  /*4320*/  IMAD.U32 R6, RZ, RZ, UR16 ;  /* 0x00000010ff067e24 */ /* 0x000fe2000f8e00ff */
[-C--:B------:R-:W-:Y:S02]  /*4330*/  LEA.HI.X R29, R14, R227.reuse, R12, 0x1, P1 ;  /* 0x000000e30e1d7211 */ /* 0x080fe400008f0c0c */
        /* <DEDUP_REMOVED lines=44> */
.L_x_399:
[----:B------:R-:W-:Y:S01]  /*4600*/  FMNMX3.FTZ R7, R7, R204, R203, !PT ;  /* 0x000000cc07077276 */ /* 0x000fe200078100cb */
[----:B------:R-:W2:Y:S01]  /*4610*/  SHFL.BFLY PT, R12, R13, 0x2, 0x1f ;  /* 0x0c401f000d0c7f89 */ /* 0x000ea200000e0000 */
[----:B------:R-:W3:Y:S01]  /*4620*/  LDCU UR4, c[0x0][0x45c] ;  /* 0x00008b80ff0477ac */ /* 0x000ee20008000800 */
        /* <DEDUP_REMOVED lines=18> */
[----:B------:R-:W-:Y:S01]  /*4750*/  LDSM.16.MT88.4 R96, [R197+0x1c000] ;  /* 0x01c00000c560783b */ /* 0x000fe20000004200 */
[----:B--2---:R-:W-:-:S03]  /*4760*/  FMNMX.FTZ R164, R7, R164, !PT ;  /* 0x000000a407a47209 */ /* 0x004fc60007810000 */
[----:B------:R-:W-:Y:S01]  /*4770*/  LDSM.16.MT88.4 R104, [R195+0x1c000] ;  /* 0x01c00000c368783b */ /* 0x000fe20000004200 */
[C---:B------:R-:W-:Y:S01]  /*4780*/  FSETP.NEU.FTZ.AND P1, PT, R164.reuse, -INF , PT ;  /* 0xff800000a400780b */ /* 0x040fe20003f3d000 */
[----:B---3--:R-:W-:Y:S02]  /*4790*/  FMUL.FTZ R212, R164, UR4 ;  /* 0x00000004a4d47c20 */ /* 0x008fe40008410000 */
[----:B------:R-:W-:Y:S01]  /*47a0*/  LDSM.16.MT88.4 R112, [R194+0x1c000] ;  /* 0x01c00000c270783b */ /* 0x000fe20000004200 */
[----:B----4-:R-:W-:-:S03]  /*47b0*/  FMNMX.FTZ R3, R6, R5, !PT ;  /* 0x0000000506037209 */ /* 0x010fc60007810000 */
[----:B------:R-:W-:Y:S01]  /*47c0*/  LDSM.16.MT88.4 R120, [R193+0x1c000] ;  /* 0x01c00000c178783b */ /* 0x000fe20000004200 */
[----:B------:R-:W-:Y:S02]  /*47d0*/  FSEL R212, R212, RZ, P1 ;  /* 0x000000ffd4d47208 */ /* 0x000fe40000800000 */
[C---:B------:R-:W-:Y:S01]  /*47e0*/  FSETP.NEU.FTZ.AND P1, PT, R3.reuse, -INF , PT ;  /* 0xff8000000300780b */ /* 0x040fe20003f3d000 */
[----:B------:R-:W-:Y:S01]  /*47f0*/  FMUL.FTZ R205, R3, UR4 ;  /* 0x0000000403cd7c20 */ /* 0x000fe20008410000 */
[----:B------:R-:W-:Y:S01]  /*4800*/  LDSM.16.MT88.4 R128, [R197+0x1e000] ;  /* 0x01e00000c580783b */ /* 0x000fe20000004200 */
[--C-:B------:R-:W-:Y:S01]  /*4810*/  FFMA.FTZ R191, R89, UR4, -R212.reuse ;  /* 0x0000000459bf7c23 */ /* 0x100fe200080108d4 */
[--C-:B------:R-:W-:Y:S01]  /*4820*/  FFMA.FTZ R192, R37, UR4, -R212.reuse ;  /* 0x0000000425c07c23 */ /* 0x100fe200080108d4 */
[--C-:B------:R-:W-:Y:S01]  /*4830*/  FFMA.FTZ R188, R39, UR4, -R212.reuse ;  /* 0x0000000427bc7c23 */ /* 0x100fe200080108d4 */
[----:B------:R-:W-:Y:S01]  /*4840*/  FSEL R205, R205, RZ, P1 ;  /* 0x000000ffcdcd7208 */ /* 0x000fe20000800000 */
[----:B------:R-:W-:Y:S01]  /*4850*/  LDSM.16.MT88.4 R136, [R195+0x1e000] ;  /* 0x01e00000c388783b */ /* 0x000fe20000004200 */
[--C-:B------:R-:W-:Y:S01]  /*4860*/  FFMA.FTZ R187, R25, UR4, -R212.reuse ;  /* 0x0000000419bb7c23 */ /* 0x100fe200080108d4 */
[----:B------:R-:W-:Y:S01]  /*4870*/  MUFU.EX2 R191, R191 ;  /* 0x000000bf00bf7308 */ /* 0x000fe20000000800 */
[--C-:B------:R-:W-:Y:S01]  /*4880*/  FFMA.FTZ R184, R9, UR4, -R212.reuse ;  /* 0x0000000409b87c23 */ /* 0x100fe200080108d4 */
[--C-:B------:R-:W-:Y:S01]  /*4890*/  FFMA.FTZ R190, R90, UR4, -R205.reuse ;  /* 0x000000045abe7c23 */ /* 0x100fe200080108cd */
[--C-:B------:R-:W-:Y:S01]  /*48a0*/  FFMA.FTZ R185, R4, UR4, -R205.reuse ;  /* 0x0000000404b97c23 */ /* 0x100fe200080108cd */
[----:B------:R-:W2:Y:S01]  /*48b0*/  LDSM.16.MT88.4 R88, [R193+0x1a000] ;  /* 0x01a00000c158783b */ /* 0x000ea20000004200 */
[--C-:B------:R-:W-:Y:S01]  /*48c0*/  FFMA.FTZ R189, R10, UR4, -R205.reuse ;  /* 0x000000040abd7c23 */ /* 0x100fe200080108cd */
[--C-:B------:R-:W-:Y:S01]  /*48d0*/  FFMA.FTZ R186, R26, UR4, -R205.reuse ;  /* 0x000000041aba7c23 */ /* 0x100fe200080108cd */
[----:B------:R-:W3:Y:S01]  /*48e0*/  MUFU.EX2 R192, R192 ;  /* 0x000000c000c07308 */ /* 0x000ee20000000800 */
        /* <DEDUP_REMOVED lines=13> */
[----:B---3--:R-:W-:Y:S01]  /*49c0*/  F2FP.BF16.F32.PACK_AB R148, R191, R192 ;  /* 0x000000c0bf94723e */ /* 0x008fe200000010ff */
[--C-:B------:R-:W-:Y:S01]  /*49d0*/  FFMA.FTZ R165, R18, UR4, -R205.reuse ;  /* 0x0000000412a57c23 */ /* 0x100fe200080108cd */
[----:B------:R-:W3:Y:S01]  /*49e0*/  MUFU.EX2 R189, R189 ;  /* 0x000000bd00bd7308 */ /* 0x000ee20000000800 */
[----:B------:R-:W4:Y:S01]  /*49f0*/  LDSM.16.MT88.4 R16, [R193+0x18800] ;  /* 0x01880000c110783b */ /* 0x000f220000004200 */
[--C-:B------:R-:W-:Y:S01]  /*4a00*/  FFMA.FTZ R196, R201, UR4, -R212.reuse ;  /* 0x00000004c9c47c23 */ /* 0x100fe200080108d4 */
[--C-:B------:R-:W-:Y:S01]  /*4a10*/  FFMA.FTZ R201, R199, UR4, -R212.reuse ;  /* 0x00000004c7c97c23 */ /* 0x100fe200080108d4 */
[----:B------:R-:W-:Y:S01]  /*4a20*/  MUFU.EX2 R186, R186 ;  /* 0x000000ba00ba7308 */ /* 0x000fe20000000800 */
[----:B-1----:R-:W1:Y:S01]  /*4a30*/  LDSM.16.MT88.4 R20, [R194+0x18800] ;  /* 0x01880000c214783b */ /* 0x002e620000004200 */
        /* <DEDUP_REMOVED lines=8> */
[----:B---3--:R-:W-:Y:S01]  /*4ac0*/  F2FP.BF16.F32.PACK_AB R149, R189, R190 ;  /* 0x000000bebd95723e */ /* 0x008fe200000010ff */
[--C-:B------:R-:W-:Y:S01]  /*4ad0*/  FFMA.FTZ R200, R178, UR4, -R205.reuse ;  /* 0x00000004b2c87c23 */ /* 0x100fe200080108cd */
[----:B------:R-:W3:Y:S01]  /*4ae0*/  MUFU.EX2 R183, R183 ;  /* 0x000000b700b77308 */ /* 0x000ee20000000800 */
[----:B------:R-:W-:Y:S01]  /*4af0*/  LDSM.16.MT88.4 R168, [R194+0x1a800] ;  /* 0x01a80000c2a8783b */ /* 0x000fe20000004200 */
[--C-:B------:R-:W-:Y:S01]  /*4b00*/  FFMA.FTZ R211, R176, UR4, -R205.reuse ;  /* 0x00000004b0d37c23 */ /* 0x100fe200080108cd */
[--C-:B------:R-:W-:Y:S01]  /*4b10*/  FFMA.FTZ R177, R177, UR4, -R212.reuse ;  /* 0x00000004b1b17c23 */ /* 0x100fe200080108d4 */
[----:B------:R-:W-:Y:S01]  /*4b20*/  MUFU.EX2 R180, R180 ;  /* 0x000000b400b47308 */ /* 0x000fe20000000800 */
[----:B------:R-:W-:Y:S01]  /*4b30*/  LDSM.16.MT88.4 R32, [R197+0x1c800] ;  /* 0x01c80000c520783b */ /* 0x000fe20000004200 */
[----:B-----5:R-:W-:Y:S01]  /*4b40*/  F2FP.BF16.F32.PACK_AB R151, R185, R186 ;  /* 0x000000bab997723e */ /* 0x020fe200000010ff */
[----:B------:R-:W-:Y:S01]  /*4b50*/  FFMA.FTZ R235, R208, UR4, -R212 ;  /* 0x00000004d0eb7c23 */ /* 0x000fe200080108d4 */
[----:B------:R-:W-:Y:S01]  /*4b60*/  MUFU.EX2 R167, R167 ;  /* 0x000000a700a77308 */ /* 0x000fe20000000800 */
[----:B------:R-:W-:Y:S01]  /*4b70*/  LDSM.16.MT88.4 R28, [R195+0x1c800] ;  /* 0x01c80000c31c783b */ /* 0x000fe20000004200 */
[--C-:B------:R-:W-:Y:S01]  /*4b80*/  FFMA.FTZ R204, R204, UR4, -R205.reuse ;  /* 0x00000004cccc7c23 */ /* 0x100fe200080108cd */
[--C-:B------:R-:W-:Y:S01]  /*4b90*/  FFMA.FTZ R233, R202, UR4, -R205.reuse ;  /* 0x00000004cae97c23 */ /* 0x100fe200080108cd */
[----:B------:R-:W-:Y:S01]  /*4ba0*/  MUFU.EX2 R182, R182 ;  /* 0x000000b600b67308 */ /* 0x000fe20000000800 */
[----:B------:R-:W-:Y:S01]  /*4bb0*/  HMMA.16816.F32.BF16 R36, R148, R40, RZ ;  /* 0x000000289424723c */ /* 0x000fe200000418ff */
[----:B------:R-:W-:Y:S01]  /*4bc0*/  FFMA.FTZ R203, R203, UR4, -R205 ;  /* 0x00000004cbcb7c23 */ /* 0x000fe200080108cd */
[----:B------:R-:W-:Y:S01]  /*4bd0*/  FADD.FTZ R191, R192, R191 ;  /* 0x000000bfc0bf7221 */ /* 0x000fe20000010000 */
[----:B------:R-:W5:Y:S01]  /*4be0*/  MUFU.EX2 R181, R181 ;  /* 0x000000b500b57308 */ /* 0x000f620000000800 */
[----:B------:R-:W-:-:S02]  /*4bf0*/  FADD.FTZ R189, R190, R189 ;  /* 0x000000bdbebd7221 */ /* 0x000fc40000010000 */
[----:B------:R-:W-:Y:S01]  /*4c00*/  FADD.FTZ R188, R188, R191 ;  /* 0x000000bfbcbc7221 */ /* 0x000fe20000010000 */
[----:B------:R-:W-:Y:S01]  /*4c10*/  MUFU.EX2 R166, R166 ;  /* 0x000000a600a67308 */ /* 0x000fe20000000800 */
[C---:B------:R-:W-:Y:S01]  /*4c20*/  HMMA.16816.F32.BF16 R40, R148.reuse, R42, RZ ;  /* 0x0000002a9428723c */ /* 0x040fe200000418ff */
[----:B------:R-:W-:Y:S01]  /*4c30*/  FADD.FTZ R186, R186, R189 ;  /* 0x000000bdbaba7221 */ /* 0x000fe20000010000 */
[----:B------:R-:W-:Y:S01]  /*4c40*/  FADD.FTZ R187, R187, R188 ;  /* 0x000000bcbbbb7221 */ /* 0x000fe20000010000 */
[----:B------:R-:W1:Y:S02]  /*4c50*/  MUFU.EX2 R165, R165 ;  /* 0x000000a500a57308 */ /* 0x000e640000000800 */
[----:B------:R-:W-:Y:S02]  /*4c60*/  FADD.FTZ R185, R185, R186 ;  /* 0x000000bab9b97221 */ /* 0x000fe40000010000 */
        /* <DEDUP_REMOVED lines=42> */
[----:B---3--:R-:W-:Y:S01]  /*4f10*/  F2FP.BF16.F32.PACK_AB R4, R183, R184 ;  /* 0x000000b8b704723e */ /* 0x008fe200000010ff */
[----:B------:R-:W-:Y:S01]  /*4f20*/  FADD.FTZ R184, R184, R187 ;  /* 0x000000bbb8b87221 */ /* 0x000fe20000010000 */
[----:B-----5:R-:W-:Y:S01]  /*4f30*/  F2FP.BF16.F32.PACK_AB R5, R181, R182 ;  /* 0x000000b6b505723e */ /* 0x020fe200000010ff */
[----:B------:R-:W-:-:S02]  /*4f40*/  FADD.FTZ R182, R182, R185 ;  /* 0x000000b9b6b67221 */ /* 0x000fc40000010000 */
[----:B------:R-:W-:Y:S02]  /*4f50*/  FADD.FTZ R183, R183, R184 ;  /* 0x000000b8b7b77221 */ /* 0x000fe40000010000 */
[----:B------:R-:W-:Y:S01]  /*4f60*/  HMMA.16816.F32.BF16 R148, R148, R6, RZ ;  /* 0x000000069494723c */ /* 0x000fe200000418ff */
[----:B------:R-:W-:Y:S01]  /*4f70*/  F2FP.BF16.F32.PACK_AB R6, R167, R180 ;  /* 0x000000b4a706723e */ /* 0x000fe200000010ff */
[----:B------:R-:W-:Y:S01]  /*4f80*/  FADD.FTZ R181, R181, R182 ;  /* 0x000000b6b5b57221 */ /* 0x000fe20000010000 */
[----:B-1----:R-:W-:Y:S01]  /*4f90*/  F2FP.BF16.F32.PACK_AB R7, R165, R166 ;  /* 0x000000a6a507723e */ /* 0x002fe200000010ff */
        /* <DEDUP_REMOVED lines=200> */
.L_x_403:
[----:B------:R-:W1:Y:S01]  /*5c20*/  LDC.64 R2, c[0x0][0x3b8] ;  /* 0x0000ee00ff027b82 */ /* 0x000e620000000a00 */
[----:B------:R-:W-:Y:S01]  /*5c30*/  UIADD3 UR7, UPT, UPT, UR20, -0x1, URZ ;  /* 0xffffffff14077890 */ /* 0x000fe2000fffe0ff */
[----:B------:R-:W-:Y:S02]  /*5c40*/  LOP3.LUT R169, R231, 0x1f8, RZ, 0xc0, !PT ;  /* 0x000001f8e7a97812 */ /* 0x000fe400078ec0ff */
[----:B------:R-:W-:Y:S02]  /*5c50*/  ISETP.GE.AND P1, PT, R215, UR8, PT ;  /* 0x00000008d7007c0c */ /* 0x000fe4000bf26270 */
[----:B------:R-:W-:Y:S04]  /*5c60*/  LOP3.LUT R166, R169, 0x38, R214, 0x78, !PT ;  /* 0x00000038a9a67812 */ /* 0x000fe800078e78d6 */
[----:B------:R-:W-:Y:S04]  /*5c70*/  LOP3.LUT R166, R166, 0x1e00, R231, 0xf8, !PT ;  /* 0x00001e00a6a67812 */ /* 0x000fe800078ef8e7 */
[----:B------:R-:W-:Y:S01]  /*5c80*/  LEA R229, R166, UR5, 0x1 ;  /* 0x00000005a6e57c11 */ /* 0x000fe2000f8e08ff */
[----:B-1----:R-:W-:Y:S04]  /*5c90*/  IMAD.WIDE.U32 R172, R2, UR7, RZ ;  /* 0x0000000702ac7c25 */ /* 0x002fe8000f8e00ff */
[----:B------:R-:W-:Y:S02]  /*5ca0*/  IMAD R170, R3, UR7, R173 ;  /* 0x0000000703aa7c24 */ /* 0x000fe4000f8e02ad */
[C---:B------:R-:W-:Y:S03]  /*5cb0*/  IMAD.SHL.U32 R171, R172.reuse, 0x40, RZ ;  /* 0x00000040acab7824 */ /* 0x040fe600078e00ff */
[--C-:B------:R-:W-:Y:S02]  /*5cc0*/  SHF.L.U64.HI R168, R172, 0x6, R170.reuse ;  /* 0x00000006aca87819 */ /* 0x100fe400000102aa */
[C---:B------:R-:W-:Y:S04]  /*5cd0*/  LEA R164, P5, R2.reuse, R171, 0x5 ;  /* 0x000000ab02a47211 */ /* 0x040fe800078a28ff */
[----:B------:R-:W-:Y:S02]  /*5ce0*/  LEA.HI.X R168, R2, R168, R3, 0x5, P5 ;  /* 0x000000a802a87211 */ /* 0x000fe400028f2c03 */
[-C--:B------:R-:W-:Y:S02]  /*5cf0*/  LEA R2, P6, R172, R228.reuse, 0x7 ;  /* 0x000000e4ac027211 */ /* 0x080fe400078c38ff */
[----:B------:R-:W-:Y:S02]  /*5d00*/  LEA R174, P5, R164, R228, 0x1 ;  /* 0x000000e4a4ae7211 */ /* 0x000fe400078a08ff */
[-C--:B------:R-:W-:Y:S02]  /*5d10*/  LEA.HI.X R3, R172, R227.reuse, R170, 0x7, P6 ;  /* 0x000000e3ac037211 */ /* 0x080fe400030f3caa */
        /* <DEDUP_REMOVED lines=43> */
.L_x_401:
        /* <DEDUP_REMOVED lines=9> */
[C---:B------:R-:W-:Y:S01]  /*6060*/  LEA R202, P2, R206.reuse, R226, 0x7 ;  /* 0x000000e2ceca7211 */ /* 0x040fe200078438ff */
[C---:B------:R-:W-:Y:S01]  /*6070*/  IMAD.SHL.U32 R167, R206.reuse, 0x40, RZ ;  /* 0x00000040cea77824 */ /* 0x040fe200078e00ff */
[C---:B------:R-:W-:Y:S02]  /*6080*/  LOP3.LUT R236, R215.reuse, 0x40, RZ, 0xfc, !PT ;  /* 0x00000040d7ec7812 */ /* 0x040fe400078efcff */
[--C-:B------:R-:W-:Y:S02]  /*6090*/  LEA.HI.X R203, R206, R225, R204.reuse, 0x7, P2 ;  /* 0x000000e1cecb7211 */ /* 0x100fe400010f3ccc */
[----:B------:R-:W-:Y:S02]  /*60a0*/  ISETP.GE.AND P4, PT, R236, UR8, PT ;  /* 0x00000008ec007c0c */ /* 0x000fe4000bf86270 */
[C---:B------:R-:W-:Y:S02]  /*60b0*/  LOP3.LUT R234, R215.reuse, 0x80, RZ, 0xfc, !PT ;  /* 0x00000080d7ea7812 */ /* 0x040fe400078efcff */
[C---:B------:R-:W-:Y:S02]  /*60c0*/  LOP3.LUT R232, R215.reuse, 0xc0, RZ, 0xfc, !PT ;  /* 0x000000c0d7e87812 */ /* 0x040fe400078efcff */
        /* <DEDUP_REMOVED lines=8> */
[C---:B------:R-:W-:Y:S02]  /*6150*/  LEA R167, P0, R222.reuse, R167, 0x5 ;  /* 0x000000a7dea77211 */ /* 0x040fe400078028ff */
[----:B------:R-:W-:Y:S01]  /*6160*/  @P1 STS.128 [R229+0x18000], RZ ;  /* 0x018000ffe5001388 */ /* 0x000fe20000000c00 */
[--C-:B------:R-:W-:Y:S02]  /*6170*/  LOP3.LUT R169, R215, 0x1c0, R210.reuse, 0xf8, !PT ;  /* 0x000001c0d7a97812 */ /* 0x100fe400078ef8d2 */
[----:B------:R-:W-:Y:S02]  /*6180*/  LEA.HI.X R164, R222, R164, R223, 0x5, P0 ;  /* 0x000000a4dea47211 */ /* 0x000fe400000f2cdf */
[----:B------:R-:W-:Y:S01]  /*6190*/  @!PT LDS RZ, [RZ] ;  /* 0x00000000fffff984 */ /* 0x000fe20000000800 */
[----:B------:R-:W-:Y:S01]  /*61a0*/  @!PT LDS RZ, [RZ] ;  /* 0x00000000fffff984 */ /* 0x000fe20000000800 */
[----:B------:R-:W-:Y:S01]  /*61b0*/  @!PT LDS RZ, [RZ] ;  /* 0x00000000fffff984 */ /* 0x000fe20000000800 */
[----:B------:R-:W-:Y:S01]  /*61c0*/  @!P4 LDGSTS.E.BYPASS.LTC128B.128 [R229+0x1a000], desc[UR22][R202.64+0x80] ;  /* 0x1a000080cae5cfae */ /* 0x000fe2000b981a16 */
[----:B------:R-:W-:Y:S02]  /*61d0*/  LEA R200, P0, R167, R226, 0x1 ;  /* 0x000000e2a7c87211 */ /* 0x000fe400078008ff */
[----:B------:R-:W-:Y:S02]  /*61e0*/  LOP3.LUT R3, R217, 0x200, R210, 0xf8, !PT ;  /* 0x00000200d9037812 */ /* 0x000fe400078ef8d2 */
[----:B------:R-:W-:Y:S01]  /*61f0*/  @P4 STS.128 [R229+0x1a000], RZ ;  /* 0x01a000ffe5004388 */ /* 0x000fe20000000c00 */
[----:B------:R-:W-:Y:S02]  /*6200*/  LEA.HI.X R201, R167, R225, R164, 0x1, P0 ;  /* 0x000000e1a7c97211 */ /* 0x000fe400000f0ca4 */
[----:B------:R-:W-:Y:S02]  /*6210*/  LOP3.LUT R2, R216, 0x8, RZ, 0xc0, !PT ;  /* 0x00000008d8027812 */ /* 0x000fe400078ec0ff */
[----:B------:R-:W-:Y:S01]  /*6220*/  @!PT LDS RZ, [RZ] ;  /* 0x00000000fffff984 */ /* 0x000fe20000000800 */
[----:B------:R-:W-:Y:S01]  /*6230*/  @!PT LDS RZ, [RZ] ;  /* 0x00000000fffff984 */ /* 0x000fe20000000800 */
[----:B------:R-:W-:Y:S01]  /*6240*/  @!PT LDS RZ, [RZ] ;  /* 0x00000000fffff984 */ /* 0x000fe20000000800 */
[----:B------:R-:W-:Y:S01]  /*6250*/  @!P3 LDGSTS.E.BYPASS.LTC128B.128 [R229+0x1c000], desc[UR22][R202.64+0x100] ;  /* 0x1c000100cae5bfae */ /* 0x000fe2000b981a16 */
[----:B------:R-:W-:Y:S02]  /*6260*/  LOP3.LUT R220, R169, 0x8, R214, 0x78, !PT ;  /* 0x00000008a9dc7812 */ /* 0x000fe400078e78d6 */
[----:B------:R-:W-:Y:S02]  /*6270*/  LOP3.LUT R2, R3, R169, R2, 0xf6, !PT ;  /* 0x000000a903027212 */ /* 0x000fe400078ef602 */
[----:B------:R-:W-:Y:S01]  /*6280*/  @P3 STS.128 [R229+0x1c000], RZ ;  /* 0x01c000ffe5003388 */ /* 0x000fe20000000c00 */
[----:B------:R-:W-:Y:S01]  /*6290*/  LOP3.LUT P0, RZ, R214, 0x4, RZ, 0xc0, !PT ;  /* 0x00000004d6ff7812 */ /* 0x000fe2000780c0ff */
[----:B------:R-:W-:Y:S01]  /*62a0*/  IMAD R220, R220, 0x2, R209 ;  /* 0x00000002dcdc7824 */ /* 0x000fe200078e02d1 */
[----:B------:R-:W-:Y:S02]  /*62b0*/  LEA R221, R2, UR5, 0x1 ;  /* 0x0000000502dd7c11 */ /* 0x000fe4000f8e08ff */
[----:B------:R-:W-:Y:S01]  /*62c0*/  @!PT LDS RZ, [RZ] ;  /* 0x00000000fffff984 */ /* 0x000fe20000000800 */
[----:B------:R-:W-:Y:S01]  /*62d0*/  @!PT LDS RZ, [RZ] ;  /* 0x00000000fffff984 */ /* 0x000fe20000000800 */
[----:B------:R-:W-:Y:S01]  /*62e0*/  @!PT LDS RZ, [RZ] ;  /* 0x00000000fffff984 */ /* 0x000fe20000000800 */
[----:B------:R-:W-:Y:S01]  /*62f0*/  @!P2 LDGSTS.E.BYPASS.LTC128B.128 [R229+0x1e000], desc[UR22][R202.64+0x180] ;  /* 0x1e000180cae5afae */ /* 0x000fe2000b981a16 */
[----:B------:R-:W-:Y:S01]  /*6300*/  SEL R2, R211, 0xffffffc0, !P0 ;  /* 0xffffffc0d3027807 */ /* 0x000fe20004000000 */
[----:B------:R-:W-:Y:S03]  /*6310*/  VIADD R3, R220, UR5 ;  /* 0x00000005dc037c36 */ /* 0x000fe60008000000 */
[----:B------:R-:W-:Y:S01]  /*6320*/  @P2 STS.128 [R229+0x1e000], RZ ;  /* 0x01e000ffe5002388 */ /* 0x000fe20000000c00 */
[--C-:B------:R-:W-:Y:S02]  /*6330*/  IMAD.IADD R218, R208, 0x1, R221.reuse ;  /* 0x00000001d0da7824 */ /* 0x100fe400078e02dd */
[C---:B------:R-:W-:Y:S02]  /*6340*/  IMAD.IADD R166, R3.reuse, 0x1, R208 ;  /* 0x0000000103a67824 */ /* 0x040fe400078e02d0 */
[----:B------:R-:W-:Y:S01]  /*6350*/  @!PT LDS RZ, [RZ] ;  /* 0x00000000fffff984 */ /* 0x000fe20000000800 */
[----:B------:R-:W-:Y:S01]  /*6360*/  @!PT LDS RZ, [RZ] ;  /* 0x00000000fffff984 */ /* 0x000fe20000000800 */
[----:B------:R-:W-:Y:S01]  /*6370*/  @!PT LDS RZ, [RZ] ;  /* 0x00000000fffff984 */ /* 0x000fe20000000800 */
[----:B------:R-:W-:Y:S01]  /*6380*/  @!P1 LDGSTS.E.BYPASS.LTC128B.128 [R229+0x19000], desc[UR22][R200.64] ;  /* 0x19000000c8e59fae */ /* 0x000fe2000b981a16 */
[----:B------:R-:W-:Y:S02]  /*6390*/  IMAD.IADD R219, R2, 0x1, R221 ;  /* 0x0000000102db7824 */ /* 0x000fe400078e02dd */
[----:B------:R-:W-:Y:S02]  /*63a0*/  IMAD.IADD R3, R3, 0x1, R2 ;  /* 0x0000000103037824 */ /* 0x000fe400078e0202 */
[----:B------:R-:W-:Y:S01]  /*63b0*/  @P1 STS.128 [R229+0x19000], RZ ;  /* 0x019000ffe5001388 */ /* 0x000fe20000000c00 */
[C---:B------:R-:W-:Y:S02]  /*63c0*/  IMAD.IADD R164, R208.reuse, 0x1, R219 ;  /* 0x00000001d0a47824 */ /* 0x040fe400078e02db */
[----:B------:R-:W-:Y:S02]  /*63d0*/  IMAD.IADD R2, R208, 0x1, R3 ;  /* 0x00000001d0027824 */ /* 0x000fe400078e0203 */
        /* <DEDUP_REMOVED lines=24> */
[----:B-1----:R-:W-:Y:S01]  /*6560*/  LDSM.16.M88.4 R200, [R2+0x10000] ;  /* 0x0100000002c8783b */ /* 0x002fe20000000200 */
[C---:B--2---:R-:W-:Y:S04]  /*6570*/  HMMA.16816.F32.BF16 R4, R168.reuse, R172, RZ ;  /* 0x000000aca804723c */ /* 0x044fe800000418ff */
[----:B------:R-:W-:Y:S04]  /*6580*/  LDSM.16.M88.4 R204, [R220+UR5+0x12000] ;  /* 0x01200005dccc783b */ /* 0x000fe80008000200 */
        /* <DEDUP_REMOVED lines=10> */
[----:B------:R-:W2:Y:S05]  /*6630*/  LDSM.16.M88.4 R168, [R166+0x11800] ;  /* 0x01180000a6a8783b */ /* 0x000eaa0000000200 */
[----:B------:R-:W3:Y:S02]  /*6640*/  LDSM.16.M88.4 R184, [R3+0x10800] ;  /* 0x0108000003b8783b */ /* 0x000ee40000000200 */
        /* <DEDUP_REMOVED lines=11> */
[----:B------:R-:W2:Y:S05]  /*6700*/  LDSM.16.M88.4 R168, [R2+0x10800] ;  /* 0x0108000002a8783b */ /* 0x000eaa0000000200 */
[----:B------:R-:W-:Y:S02]  /*6710*/  LDSM.16.M88.4 R188, [R221+0x4000] ;  /* 0x00400000ddbc783b */ /* 0x000fe40000000200 */
        /* <DEDUP_REMOVED lines=11> */
[----:B------:R-:W1:Y:S05]  /*67d0*/  LDSM.16.M88.4 R172, [R220+UR5+0x12800] ;  /* 0x01280005dcac783b */ /* 0x000e6a0008000200 */
[----:B------:R-:W4:Y:S02]  /*67e0*/  LDSM.16.M88.4 R176, [R220+UR5+0x13000] ;  /* 0x01300005dcb0783b */ /* 0x000f240008000200 */
        /* <DEDUP_REMOVED lines=11> */
[----:B------:R-:W-:Y:S05]  /*68a0*/  LDSM.16.M88.4 R184, [R166+0x13000] ;  /* 0x01300000a6b8783b */ /* 0x000fea0000000200 */
[----:B------:R-:W-:Y:S02]  /*68b0*/  LDSM.16.M88.4 R196, [R164+0x4000] ;  /* 0x00400000a4c4783b */ /* 0x000fe40000000200 */
        /* <DEDUP_REMOVED lines=11> */
[----:B------:R-:W-:Y:S05]  /*6970*/  LDSM.16.M88.4 R188, [R219+0x4000] ;  /* 0x00400000dbbc783b */ /* 0x000fea0000000200 */
[----:B------:R-:W4:Y:S02]  /*6980*/  LDSM.16.M88.4 R192, [R3+0x12000] ;  /* 0x0120000003c0783b */ /* 0x000f240000000200 */
        /* <DEDUP_REMOVED lines=152> */
.L_x_402:
[----:B-1----:R-:W1:Y:S01]  /*7310*/  SHFL.BFLY PT, R3, R200, 0x2, 0x1f ;  /* 0x0c401f00c8037f89 */ /* 0x002e6200000e0000 */
[----:B------:R-:W-:Y:S02]  /*7320*/  UISETP.GT.AND UP0, UPT, UR20, URZ, UPT ;  /* 0x000000ff1400728c */ /* 0x000fe4000bf04270 */
[----:B------:R-:W-:Y:S05]  /*7330*/  UIADD3 UR7, UPT, UPT, UR20, -0x1, URZ ;  /* 0xffffffff14077890 */ /* 0x000fea000fffe0ff */
[----:B------:R-:W2:Y:S08]  /*7340*/  SHFL.BFLY PT, R2, R167, 0x2, 0x1f ;  /* 0x0c401f00a7027f89 */ /* 0x000eb000000e0000 */
[----:B------:R-:W-:Y:S01]  /*7350*/  LDSM.16.MT88.4 R172, [R212+0x18000] ;  /* 0x01800000d4ac783b */ /* 0x000fe20000004200 */
[----:B------:R-:W-:Y:S07]  /*7360*/  UMOV UR20, UR7 ;  /* 0x0000000700147c82 */ /* 0x000fee0008000000 */
[----:B------:R-:W-:Y:S08]  /*7370*/  LDSM.16.MT88.4 R180, [R212+0x1c800] ;  /* 0x01c80000d4b4783b */ /* 0x000ff00000004200 */
[----:B------:R-:W-:Y:S01]  /*7380*/  LDSM.16.MT88.4 R192, [R212+0x1e800] ;  /* 0x01e80000d4c0783b */ /* 0x000fe20000004200 */
[----:B-1----:R-:W-:Y:S02]  /*7390*/  FMNMX.FTZ R169, R200, R3, !PT ;  /* 0x00000003c8a97209 */ /* 0x002fe40007810000 */
[----:B--2---:R-:W-:Y:S05]  /*73a0*/  FMNMX.FTZ R168, R167, R2, !PT ;  /* 0x00000002a7a87209 */ /* 0x004fea0007810000 */
        /* <DEDUP_REMOVED lines=452> */
.L_x_400:
[----:B------:R-:W1:Y:S01]  /*8ff0*/  SHFL.BFLY PT, R0, R233, 0x2, 0x1f ;  /* 0x0c401f00e9007f89 */ /* 0x000e6200000e0000 */
[C---:B------:R-:W-:Y:S01]  /*9000*/  LOP3.LUT P1, RZ, R214.reuse, 0x10, RZ, 0xc0, !PT ;  /* 0x00000010d6ff7812 */ /* 0x040fe2000782c0ff */
[----:B------:R-:W-:Y:S01]  /*9010*/  UISETP.NE.AND UP3, UPT, UR19, -0x1, UPT ;  /* 0xffffffff1300788c */ /* 0x000fe2000bf65270 */
[----:B------:R-:W-:Y:S01]  /*9020*/  LOP3.LUT P2, RZ, R214, 0x8, RZ, 0xc0, !PT ;  /* 0x00000008d6ff7812 */ /* 0x000fe2000784c0ff */
[----:B------:R-:W2:Y:S01]  /*9030*/  SHFL.BFLY PT, R8, R235, 0x2, 0x1f ;  /* 0x0c401f00eb087f89 */ /* 0x000ea200000e0000 */
[----:B------:R-:W3:Y:S01]  /*9040*/  S2UR UR12, SR_CTAID.Y ;  /* 0x00000000000c79c3 */ /* 0x000ee20000002600 */
[----:B------:R-:W4:Y:S01]  /*9050*/  LDCU.U8 UR4, c[0x0][0x549] ;  /* 0x0000a920ff0477ac */ /* 0x000f220008000000 */
[----:B------:R-:W5:Y:S06]  /*9060*/  LDCU UR10, c[0x0][0x434] ;  /* 0x00008680ff0a77ac */ /* 0x000f6c0008000800 */
[----:B------:R-:W3:Y:S01]  /*9070*/  @!UP3 LDCU.64 UR8, c[0x0][0x400] ;  /* 0x00008000ff08b7ac */ /* 0x000ee20008000a00 */
[----:B------:R-:W5:Y:S01]  /*9080*/  @UP3 LDCU.64 UR6, c[0x0][0x408] ;  /* 0x00008100ff0637ac */ /* 0x000f620008000a00 */
[----:B------:R-:W5:Y:S01]  /*9090*/  LDCU.U8 UR11, c[0x0][0x548] ;  /* 0x0000a900ff0b77ac */ /* 0x000f620008000000 */
[----:B-1----:R-:W-:Y:S01]  /*90a0*/  FADD.FTZ R9, R0, R233 ;  /* 0x000000e900097221 */ /* 0x002fe20000010000 */
[----:B------:R-:W-:Y:S01]  /*90b0*/  SHF.L.U32 R0, R214, 0x1, RZ ;  /* 0x00000001d6007819 */ /* 0x000fe200000006ff */
[----:B----4-:R-:W-:Y:S01]  /*90c0*/  UISETP.NE.AND UP1, UPT, UR4, URZ, UPT ;  /* 0x000000ff0400728c */ /* 0x010fe2000bf25270 */
[----:B--2---:R-:W-:-:S02]  /*90d0*/  FADD.FTZ R8, R8, R235 ;  /* 0x000000eb08087221 */ /* 0x004fc40000010000 */
[----:B------:R-:W1:Y:S01]  /*90e0*/  SHFL.BFLY PT, R2, R9, 0x1, 0x1f ;  /* 0x0c201f0009027f89 */ /* 0x000e6200000e0000 */
[----:B------:R-:W-:Y:S01]  /*90f0*/  LOP3.LUT R217, R217, 0x6, R0, 0xf8, !PT ;  /* 0x00000006d9d97812 */ /* 0x000fe200078ef800 */
[----:B------:R-:W-:Y:S02]  /*9100*/  UISETP.NE.AND UP2, UPT, UR19, -0x1, UPT ;  /* 0xffffffff1300788c */ /* 0x000fe4000bf45270 */
[----:B------:R-:W2:Y:S01]  /*9110*/  SHFL.BFLY PT, R5, R8, 0x1, 0x1f ;  /* 0x0c201f0008057f89 */ /* 0x000ea200000e0000 */
[----:B---3--:R-:W-:Y:S01]  /*9120*/  @!UP3 UIMAD.WIDE.U32 UR14, UR12, UR8, URZ ;  /* 0x000000080c0eb2a5 */ /* 0x008fe2000f8e00ff */
[----:B------:R-:W3:Y:S01]  /*9130*/  S2UR UR8, SR_CTAID.X ;  /* 0x00000000000879c3 */ /* 0x000ee20000002500 */
[----:B-----5:R-:W-:Y:S01]  /*9140*/  @UP3 UIMAD.WIDE.U32 UR16, UR19, UR6, URZ ;  /* 0x00000006131032a5 */ /* 0x020fe2000f8e00ff */
[----:B------:R-:W4:Y:S01]  /*9150*/  @UP1 LDCU UR4, c[0x0][0x430] ;  /* 0x00008600ff0417ac */ /* 0x000f220008000800 */
[----:B------:R-:W-:-:S05]  /*9160*/  @!UP3 UIMAD UR9, UR12, UR9, UR15 ;  /* 0x000000090c09b2a4 */ /* 0x000fca000f8e020f */
[----:B------:R-:W3:Y:S01]  /*9170*/  S2UR UR6, SR_CTAID.Z ;  /* 0x00000000000679c3 */ /* 0x000ee20000002700 */
[----:B------:R-:W-:Y:S02]  /*9180*/  @UP3 UIMAD UR9, UR19, UR7, UR17 ;  /* 0x00000007130932a4 */ /* 0x000fe4000f8e0211 */
[----:B------:R-:W-:Y:S01]  /*9190*/  @!UP2 UIMAD UR19, UR12, UR10, URZ ;  /* 0x0000000a0c13a2a4 */ /* 0x000fe2000f8e02ff */
[----:B------:R-:W4:Y:S01]  /*91a0*/  LDCU UR13, c[0x0][0x434] ;  /* 0x00008680ff0d77ac */ /* 0x000f220008000800 */
[----:B------:R-:W-:Y:S01]  /*91b0*/  UISETP.NE.AND UP0, UPT, UR11, URZ, !UP1 ;  /* 0x000000ff0b00728c */ /* 0x000fe2000cf05270 */
[----:B-1----:R-:W-:Y:S01]  /*91c0*/  FADD.FTZ R2, R9, R2 ;  /* 0x0000000209027221 */ /* 0x002fe20000010000 */
[----:B------:R-:W1:Y:S01]  /*91d0*/  @UP1 LDCU UR15, c[0x0][0x430] ;  /* 0x00008600ff0f17ac */ /* 0x000e620008000800 */
[----:B--2---:R-:W-:Y:S02]  /*91e0*/  FADD.FTZ R4, R8, R5 ;  /* 0x0000000508047221 */ /* 0x004fe40000010000 */
[----:B------:R-:W2:Y:S01]  /*91f0*/  MUFU.RCP R6, R2 ;  /* 0x0000000200067308 */ /* 0x000ea20000001000 */
[----:B------:R-:W-:Y:S01]  /*9200*/  SHF.L.U32 R5, R214, 0x4, RZ ;  /* 0x00000004d6057819 */ /* 0x000fe200000006ff */
[----:B----4-:R-:W-:Y:S01]  /*9210*/  @UP1 UIMAD UR13, UR4, UR10, URZ ;  /* 0x0000000a040d12a4 */ /* 0x010fe2000f8e02ff */
[----:B------:R-:W-:Y:S01]  /*9220*/  FSETP.NE.FTZ.AND P3, PT, R2, RZ, PT ;  /* 0x000000ff0200720b */ /* 0x000fe20003f75000 */
[----:B------:R-:W-:Y:S01]  /*9230*/  @UP1 UMOV UR7, 0x1 ;  /* 0x0000000100071882 */ /* 0x000fe20000000000 */
[----:B------:R-:W-:Y:S01]  /*9240*/  LOP3.LUT R5, R5, 0x1c0, RZ, 0xc0, !PT ;  /* 0x000001c005057812 */ /* 0x000fe200078ec0ff */
[----:B------:R-:W-:Y:S01]  /*9250*/  @UP3 UMOV UR14, UR16 ;  /* 0x00000010000e3c82 */ /* 0x000fe20008000000 */
[----:B------:R-:W-:Y:S01]  /*9260*/  FSETP.NE.FTZ.AND P4, PT, R4, RZ, PT ;  /* 0x000000ff0400720b */ /* 0x000fe20003f95000 */
[----:B------:R-:W4:Y:S01]  /*9270*/  MUFU.RCP R7, R4 ;  /* 0x0000000400077308 */ /* 0x000f220000001000 */
[----:B------:R-:W-:Y:S01]  /*9280*/  LOP3.LUT R0, R5, 0x38, R0, 0xf8, !PT ;  /* 0x0000003805007812 */ /* 0x000fe200078ef800 */
[----:B------:R-:W-:Y:S01]  /*9290*/  USHF.R.S32.HI UR4, URZ, 0x1f, UR19 ;  /* 0x0000001fff047899 */ /* 0x000fe20008011413 */
[----:B------:R-:W-:-:S02]  /*92a0*/  MOV R5, 0x20 ;  /* 0x0000002000057802 */ /* 0x000fc40000000f00 */
[----:B------:R-:W-:-:S04]  /*92b0*/  LOP3.LUT R0, R217, R0, RZ, 0xfc, !PT ;  /* 0x00000000d9007212 */ /* 0x000fc800078efcff */
[----:B------:R-:W-:Y:S02]  /*92c0*/  LEA R9, R0, UR5, 0x1 ;  /* 0x0000000500097c11 */ /* 0x000fe4000f8e08ff */
[----:B--2---:R-:W-:Y:S02]  /*92d0*/  FSEL R6, R6, 1, P3 ;  /* 0x3f80000006067808 */ /* 0x004fe40001800000 */
[----:B------:R-:W-:Y:S02]  /*92e0*/  SEL R0, R5, 0xffffffe0, !P2 ;  /* 0xffffffe005007807 */ /* 0x000fe40005000000 */
[----:B------:R-:W-:Y:S01]  /*92f0*/  IADD3 R13, PT, PT, R9, 0x40, RZ ;  /* 0x00000040090d7810 */ /* 0x000fe20007ffe0ff */
        /* <DEDUP_REMOVED lines=265> */
[----:B------:R4:W-:Y:S01]  /*a390*/  STS [R17+0xc000], R152 ;  /* 0x00c0009811007388 */ /* 0x0009e20000000800 */
[----:B------:R-:W-:-:S03]  /*a3a0*/  LEA R0, R0, UR5, 0x1 ;  /* 0x0000000500007c11 */ /* 0x000fc6000f8e08ff */
[----:B------:R4:W-:Y:S04]  /*a3b0*/  STS [R17+0xc400], R154 ;  /* 0x00c4009a11007388 */ /* 0x0009e80000000800 */
[----:B------:R4:W-:Y:S04]  /*a3c0*/  STS [R21+0xc000], R7 ;  /* 0x00c0000715007388 */ /* 0x0009e80000000800 */
[----:B------:R4:W-:Y:S01]  /*a3d0*/  STS [R21+0xc400], R150 ;  /* 0x00c4009615007388 */ /* 0x0009e20000000800 */
[----:B-1-3--:R-:W-:Y:S05]  /*a3e0*/  BRA.U UP1, `(.L_x_404) ;  /* 0x0000000101207547 */ /* 0x00afea000b800000 */
        /* <DEDUP_REMOVED lines=8> */
.L_x_404:
        /* <DEDUP_REMOVED lines=8> */
[----:B------:R-:W-:Y:S01]  /*a4f0*/  @!UP0 UIMAD UR13, UR12, UR7, UR13 ;  /* 0x000000070c0d82a4 */ /* 0x000fe2000f8e020d */
[----:B----4-:R-:W-:Y:S01]  /*a500*/  SHF.R.U32.HI R13, RZ, 0x2, R214 ;  /* 0x00000002ff0d7819 */ /* 0x010fe200000116d6 */
[----:B------:R-:W-:Y:S01]  /*a510*/  USHF.L.U32 UR10, UR10, 0x7, URZ ;  /* 0x000000070a0a7899 */ /* 0x000fe200080006ff */
[----:B------:R-:W-:Y:S01]  /*a520*/  BSSY.RECONVERGENT B0, `(.L_x_405) ;  /* 0x0000022000007945 */ /* 0x000fe20003800200 */
[----:B------:R-:W-:Y:S01]  /*a530*/  USEL UR4, UR4, URZ, UP0 ;  /* 0x000000ff04047287 */ /* 0x000fe20008000000 */
[----:B------:R-:W-:Y:S01]  /*a540*/  MOV R12, 0x7f800000 ;  /* 0x7f800000000c7802 */ /* 0x000fe20000000f00 */
[----:B------:R-:W3:Y:S01]  /*a550*/  @P3 LDC R14, c[0x0][0x458] ;  /* 0x00011600ff0e3b82 */ /* 0x000ee20000000800 */
[----:B------:R-:W4:Y:S01]  /*a560*/  @P3 MUFU.LG2 R2, R2 ;  /* 0x0000000200023308 */ /* 0x000f220000000c00 */
[----:B------:R-:W-:Y:S01]  /*a570*/  USHF.R.S32.HI UR7, URZ, 0x1f, UR13 ;  /* 0x0000001fff077899 */ /* 0x000fe2000801140d */
[----:B------:R-:W-:Y:S01]  /*a580*/  MOV R7, 0x7f800000 ;  /* 0x7f80000000077802 */ /* 0x000fe20000000f00 */
[----:B------:R-:W-:Y:S01]  /*a590*/  USHF.R.S32.HI UR5, URZ, 0x1f, UR10 ;  /* 0x0000001fff057899 */ /* 0x000fe2000801140a */
[----:B------:R-:W-:Y:S01]  /*a5a0*/  LOP3.LUT R6, R6, 0x7, R13, 0xf8, !PT ;  /* 0x0000000706067812 */ /* 0x000fe200078ef80d */
[----:B------:R-:W-:Y:S01]  /*a5b0*/  UIADD3 UR19, UP1, UP0, UR10, UR19, UR13 ;  /* 0x000000130a137290 */ /* 0x000fe2000f83e00d */
[----:B------:R1:W3:Y:S01]  /*a5c0*/  LDS.128 R8, [R0+0x3000] ;  /* 0x0030000000087984 */ /* 0x0002e20000000c00 */
[----:B--2---:R-:W-:-:S02]  /*a5d0*/  @P4 FMUL.FTZ R15, R4, 0.69314718246459960938 ;  /* 0x3f317218040f4820 */ /* 0x004fc40000410000 */
[----:B------:R-:W-:Y:S02]  /*a5e0*/  UIADD3.X UR4, UPT, UPT, UR5, UR4, UR7, UP1, UP0 ;  /* 0x0000000405047290 */ /* 0x000fe40008fe0407 */
[----:B-1----:R-:W-:Y:S01]  /*a5f0*/  @P4 FFMA.FTZ R12, R164, R5, R15 ;  /* 0x00000005a40c4223 */ /* 0x002fe2000001000f */
[----:B----4-:R-:W-:-:S04]  /*a600*/  @P3 FMUL.FTZ R2, R2, 0.69314718246459960938 ;  /* 0x3f31721802023820 */ /* 0x010fc80000410000 */
[----:B---3--:R-:W-:Y:S01]  /*a610*/  @P3 FFMA.FTZ R7, R3, R14, R2 ;  /* 0x0000000e03073223 */ /* 0x008fe20000010002 */
[----:B------:R-:W-:Y:S06]  /*a620*/  @P0 BRA `(.L_x_406) ;  /* 0x0000000000440947 */ /* 0x000fec0003800000 */
        /* <DEDUP_REMOVED lines=17> */
.L_x_406:
[----:B------:R-:W-:Y:S05]  /*a740*/  BSYNC.RECONVERGENT B0 ;  /* 0x0000000000007941 */ /* 0x000fea0003800200 */
.L_x_405:
[----:B------:R-:W2:Y:S01]  /*a750*/  LDCU.64 UR4, c[0x0][0x410] ;  /* 0x00008200ff0477ac */ /* 0x000ea20008000a00 */
[----:B-1----:R-:W-:Y:S01]  /*a760*/  SHF.R.U32.HI R2, RZ, 0x3, R214 ;  /* 0x00000003ff027819 */ /* 0x002fe200000116d6 */
[----:B------:R1:W3:Y:S01]  /*a770*/  LDS.128 R20, [R0] ;  /* 0x0000000000147984 */ /* 0x0002e20000000c00 */
[----:B------:R-:W-:Y:S01]  /*a780*/  IADD3 R6, P0, PT, R215, UR14, RZ ;  /* 0x0000000ed7067c10 */ /* 0x000fe2000ff1e0ff */
[----:B------:R-:W-:Y:S01]  /*a790*/  BSSY.RECONVERGENT B0, `(.L_x_407) ;  /* 0x0000026000007945 */ /* 0x000fe20003800200 */
[C---:B------:R-:W-:Y:S01]  /*a7a0*/  ISETP.GE.AND P3, PT, R2.reuse, UR18, PT ;  /* 0x0000001202007c0c */ /* 0x040fe2000bf66270 */
[C---:B------:R-:W-:Y:S01]  /*a7b0*/  VIADD R4, R2.reuse, 0x20 ;  /* 0x0000002002047836 */ /* 0x040fe20000000000 */
[----:B------:R-:W-:Y:S01]  /*a7c0*/  IADD3.X R7, PT, PT, RZ, UR9, RZ, P0, !PT ;  /* 0x00000009ff077c10 */ /* 0x000fe200087fe4ff */
[----:B------:R1:W4:Y:S01]  /*a7d0*/  LDS.128 R16, [R0+0x4000] ;  /* 0x0040000000107984 */ /* 0x0003220000000c00 */
[----:B------:R-:W-:Y:S01]  /*a7e0*/  VIADD R3, R2, 0x40 ;  /* 0x0000004002037836 */ /* 0x000fe20000000000 */
[----:B------:R-:W-:Y:S01]  /*a7f0*/  UIMAD.WIDE.U32 UR8, UR8, 0x80, URZ ;  /* 0x00000080080878a5 */ /* 0x000fe2000f8e00ff */
[----:B------:R-:W-:Y:S01]  /*a800*/  ISETP.GE.AND P2, PT, R4, UR18, PT ;  /* 0x0000001204007c0c */ /* 0x000fe2000bf46270 */
[----:B------:R1:W1:Y:S02]  /*a810*/  LDS.128 R12, [R0+0x8000] ;  /* 0x00800000000c7984 */ /* 0x0002640000000c00 */
[----:B------:R-:W-:Y:S01]  /*a820*/  ISETP.GE.AND P1, PT, R3, UR18, PT ;  /* 0x0000001203007c0c */ /* 0x000fe2000bf26270 */
[C---:B------:R-:W-:Y:S01]  /*a830*/  VIADD R3, R2.reuse, 0x60 ;  /* 0x0000006002037836 */ /* 0x040fe20000000000 */
[----:B------:R-:W-:Y:S01]  /*a840*/  LOP3.LUT R2, R2, UR8, RZ, 0xfc, !PT ;  /* 0x0000000802027c12 */ /* 0x000fe2000f8efcff */
[----:B--2---:R-:W-:Y:S01]  /*a850*/  IMAD.U32 R24, RZ, RZ, UR4 ;  /* 0x00000004ff187e24 */ /* 0x004fe2000f8e00ff */
[----:B------:R-:W-:-:S02]  /*a860*/  MOV R27, UR5 ;  /* 0x00000005001b7c02 */ /* 0x000fc40008000f00 */
[----:B------:R-:W-:Y:S01]  /*a870*/  ISETP.GE.AND P0, PT, R3, UR18, PT ;  /* 0x0000001203007c0c */ /* 0x000fe2000bf06270 */
[----:B------:R-:W-:Y:S02]  /*a880*/  IMAD.WIDE.U32 R24, R24, UR6, R6 ;  /* 0x0000000618187c25 */ /* 0x000fe4000f8e0006 */
[----:B------:R2:W1:Y:S02]  /*a890*/  LDS.128 R4, [R0+0xc000] ;  /* 0x00c0000000047984 */ /* 0x0004640000000c00 */
[----:B------:R-:W-:Y:S01]  /*a8a0*/  IMAD R27, R27, UR6, R25 ;  /* 0x000000061b1b7c24 */ /* 0x000fe2000f8e0219 */
[----:B------:R-:W-:Y:S07]  /*a8b0*/  @P3 BRA `(.L_x_408) ;  /* 0x00000000004c3947 */ /* 0x000fee0003800000 */
[----:B------:R-:W5:Y:S01]  /*a8c0*/  LDCU.64 UR6, c[0x0][0x408] ;  /* 0x00008100ff0677ac */ /* 0x000f620008000a00 */
[----:B------:R-:W-:Y:S01]  /*a8d0*/  IMAD.MOV.U32 R26, RZ, RZ, R24 ;  /* 0x000000ffff1a7224 */ /* 0x000fe200078e0018 */
[----:B------:R-:W3:Y:S01]  /*a8e0*/  LDCU.64 UR4, c[0x0][0x3f0] ;  /* 0x00007e00ff0477ac */ /* 0x000ee20008000a00 */
[----:B------:R-:W2:Y:S01]  /*a8f0*/  LDCU UR11, c[0x0][0x440] ;  /* 0x00008800ff0b77ac */ /* 0x000ea20008000800 */
[----:B-----5:R-:W-:Y:S01]  /*a900*/  UIMAD UR10, UR9, UR6, URZ ;  /* 0x00000006090a72a4 */ /* 0x020fe2000f8e02ff */
[----:B------:R-:W-:-:S05]  /*a910*/  IMAD.WIDE.U32 R28, R2, UR6, R26 ;  /* 0x00000006021c7c25 */ /* 0x000fca000f8e001a */
[----:B------:R-:W-:Y:S01]  /*a920*/  IMAD.U32 R3, RZ, RZ, UR10 ;  /* 0x0000000aff037e24 */ /* 0x000fe2000f8e00ff */
[----:B---3--:R-:W-:Y:S02]  /*a930*/  LEA R30, P3, R28, UR4, 0x1 ;  /* 0x000000041c1e7c11 */ /* 0x008fe4000f8608ff */
[----:B--2---:R-:W-:Y:S01]  /*a940*/  ISETP.GE.AND P6, PT, R215, UR11, PT ;  /* 0x0000000bd7007c0c */ /* 0x004fe2000bfc6270 */
[----:B------:R-:W-:Y:S01]  /*a950*/  IMAD R3, R2, UR7, R3 ;  /* 0x0000000702037c24 */ /* 0x000fe2000f8e0203 */
[----:B------:R-:W-:Y:S02]  /*a960*/  ISETP.GE.AND P5, PT, R236, UR11, PT ;  /* 0x0000000bec007c0c */ /* 0x000fe4000bfa6270 */
[----:B------:R-:W-:Y:S01]  /*a970*/  ISETP.GE.AND P4, PT, R234, UR11, PT ;  /* 0x0000000bea007c0c */ /* 0x000fe2000bf86270 */
[----:B------:R-:W-:-:S05]  /*a980*/  IMAD.IADD R3, R3, 0x1, R29 ;  /* 0x0000000103037824 */ /* 0x000fca00078e021d */
[----:B------:R-:W-:Y:S02]  /*a990*/  LEA.HI.X R31, R28, UR5, R3, 0x1, P3 ;  /* 0x000000051c1f7c11 */ /* 0x000fe400098f0c03 */
[----:B------:R-:W-:-:S03]  /*a9a0*/  ISETP.GE.AND P3, PT, R232, UR11, PT ;  /* 0x0000000be8007c0c */ /* 0x000fc6000bf66270 */
[----:B------:R2:W-:Y:S04]  /*a9b0*/  @!P6 STG.E.128 desc[UR22][R30.64], R20 ;  /* 0x000000141e00e986 */ /* 0x0005e8000c101d16 */
[----:B----4-:R2:W-:Y:S04]  /*a9c0*/  @!P5 STG.E.128 desc[UR22][R30.64+0x80], R16 ;  /* 0x000080101e00d986 */ /* 0x0105e8000c101d16 */
[----:B-1----:R2:W-:Y:S04]  /*a9d0*/  @!P4 STG.E.128 desc[UR22][R30.64+0x100], R12 ;  /* 0x0001000c1e00c986 */ /* 0x0025e8000c101d16 */
[----:B------:R2:W-:Y:S02]  /*a9e0*/  @!P3 STG.E.128 desc[UR22][R30.64+0x180], R4 ;  /* 0x000180041e00b986 */ /* 0x0005e4000c101d16 */
.L_x_408:
[----:B------:R-:W-:Y:S05]  /*a9f0*/  BSYNC.RECONVERGENT B0 ;  /* 0x0000000000007941 */ /* 0x000fea0003800200 */
.L_x_407:
        /* <DEDUP_REMOVED lines=9> */
[----:B------:R-:W2:Y:S01]  /*aa90*/  LDCU UR10, c[0x0][0x440] ;  /* 0x00008800ff0a77ac */ /* 0x000ea20008000800 */
[----:B------:R-:W-:Y:S02]  /*aaa0*/  IMAD.MOV.U32 R31, RZ, RZ, R27 ;  /* 0x000000ffff1f7224 */ /* 0x000fe400078e001b */
[----:B------:R-:W-:Y:S01]  /*aab0*/  IMAD.X R3, RZ, RZ, UR9, P2 ;  /* 0x00000009ff037e24 */ /* 0x000fe200090e06ff */
[----:B------:R-:W3:Y:S03]  /*aac0*/  LDCU.64 UR4, c[0x0][0x3f0] ;  /* 0x00007e00ff0477ac */ /* 0x000ee60008000a00 */
[----:B-----5:R-:W-:-:S02]  /*aad0*/  IMAD R3, R3, UR6, RZ ;  /* 0x0000000603037c24 */ /* 0x020fc4000f8e02ff */
        /* <DEDUP_REMOVED lines=10> */
[----:B----4-:R2:W-:Y:S04]  /*ab80*/  @!P4 STG.E.128 desc[UR22][R28.64+0x80], R16 ;  /* 0x000080101c00c986 */ /* 0x0105e8000c101d16 */
[----:B-1----:R2:W-:Y:S04]  /*ab90*/  @!P3 STG.E.128 desc[UR22][R28.64+0x100], R12 ;  /* 0x0001000c1c00b986 */ /* 0x0025e8000c101d16 */
[----:B------:R2:W-:Y:S02]  /*aba0*/  @!P2 STG.E.128 desc[UR22][R28.64+0x180], R4 ;  /* 0x000180041c00a986 */ /* 0x0005e4000c101d16 */
.L_x_410:
[----:B------:R-:W-:Y:S05]  /*abb0*/  BSYNC.RECONVERGENT B0 ;  /* 0x0000000000007941 */ /* 0x000fea0003800200 */
.L_x_409:
        /* <DEDUP_REMOVED lines=27> */
.L_x_412:
[----:B------:R-:W-:Y:S05]  /*ad70*/  BSYNC.RECONVERGENT B0 ;  /* 0x0000000000007941 */ /* 0x000fea0003800200 */
.L_x_411:
[----:B-12---:R1:W2:Y:S04]  /*ad80*/  LDS.128 R12, [R0+0x7000] ;  /* 0x00700000000c7984 */ /* 0x0062a80000000c00 */
[----:B------:R1:W1:Y:S01]  /*ad90*/  LDS.128 R4, [R0+0xb000] ;  /* 0x00b0000000047984 */ /* 0x0002620000000c00 */
[----:B------:R-:W-:Y:S05]  /*ada0*/  @P0 EXIT ;  /* 0x000000000000094d */ /* 0x000fea0003800000 */
[----:B------:R-:W5:Y:S01]  /*adb0*/  LDCU.64 UR6, c[0x0][0x408] ;  /* 0x00008100ff0677ac */ /* 0x000f620008000a00 */
[----:B------:R-:W-:Y:S01]  /*adc0*/  IADD3 R3, P0, PT, R2, 0x60, RZ ;  /* 0x0000006002037810 */ /* 0x000fe20007f1e0ff */
[----:B----4-:R4:W1:Y:S01]  /*add0*/  LDS.128 R16, [R0+0xf000] ;  /* 0x00f0000000107984 */ /* 0x0108620000000c00 */
[----:B---3--:R-:W-:Y:S01]  /*ade0*/  IMAD.MOV.U32 R20, RZ, RZ, R24 ;  /* 0x000000ffff147224 */ /* 0x008fe200078e0018 */
[----:B------:R-:W3:Y:S01]  /*adf0*/  LDCU.64 UR4, c[0x0][0x3f0] ;  /* 0x00007e00ff0477ac */ /* 0x000ee20008000a00 */
[----:B------:R-:W-:Y:S02]  /*ae00*/  IMAD.MOV.U32 R21, RZ, RZ, R27 ;  /* 0x000000ffff157224 */ /* 0x000fe400078e001b */
[----:B------:R-:W-:Y:S01]  /*ae10*/  IMAD.X R2, RZ, RZ, UR9, P0 ;  /* 0x00000009ff027e24 */ /* 0x000fe200080e06ff */
[----:B------:R-:W4:Y:S03]  /*ae20*/  LDCU UR10, c[0x0][0x440] ;  /* 0x00008800ff0a77ac */ /* 0x000f260008000800 */
[----:B-----5:R-:W-:-:S02]  /*ae30*/  IMAD R2, R2, UR6, RZ ;  /* 0x0000000602027c24 */ /* 0x020fc4000f8e02ff */
        /* <DEDUP_REMOVED lines=15> */
.L_x_413:
        /* <DEDUP_REMOVED lines=13> */
.L_x_2340:


//--------------------- .text._ZN5flash16flash_fwd_kernelI23Flash_fwd_kernel_traitsILi256ELi128ELi64ELi8ELb0ELb0EN7cutlass10bfloat16_tE19Flash_kernel_traitsILi256ELi128ELi64ELi8ES3_EELb0ELb0ELb0ELb1ELb0ELb0ELb0ELb0EEEvNS_16Flash_fwd_paramsE --------------------------
	.section	.text._ZN5flash16flash_fwd_kernelI23Flash_fwd_kernel_traitsILi256ELi128ELi64ELi8ELb0ELb0EN7cutlass10bfloat16_tE19Flash_kernel_traitsILi256ELi128ELi64ELi8ES3_EELb0ELb0ELb0ELb1ELb0ELb0ELb0ELb0EEEvNS_16Flash_fwd_paramsE,"ax",@progbits
	.align	128
        .global         _ZN5flash16flash_fwd_kernelI23Flash_fwd_kernel_traitsILi256ELi128ELi64ELi8ELb0ELb0EN7cutlass10bfloat16_tE19Flash_kernel_traitsILi256ELi128ELi64ELi8ES3_EELb0ELb0ELb0ELb1ELb0ELb0ELb0ELb0EEEvNS_16Flash_fwd_paramsE
        .type           _ZN5flash16flash_fwd_kernelI23Flash_fwd_kernel_traitsILi256ELi128ELi64ELi8ELb0ELb0EN7cutlass10bfloat16_tE19Flash_kernel_traitsILi256ELi128ELi64ELi8ES3_EELb0ELb0ELb0ELb1ELb0ELb0ELb0ELb0EEEvNS_16Flash_fwd_paramsE,@function
        .size           _ZN5flash16flash_fwd_kernelI23Flash_fwd_kernel_traitsILi256ELi128ELi64ELi8ELb0ELb0EN7cutlass10bfloat16_tE19Flash_kernel_traitsILi256ELi128ELi64ELi8ES3_EELb0ELb0ELb0ELb1ELb0ELb0ELb0ELb0EEEvNS_16Flash_fwd_paramsE,(.L_x_2341 - _ZN5flash16flash_fwd_kernelI23Flash_fwd_kernel_traitsILi256ELi128ELi64ELi8ELb0ELb0EN7cutlass10bfloat16_tE19Flash_kernel_traitsILi256ELi128ELi64ELi8ES3_EELb0ELb0ELb0ELb1ELb0ELb0ELb0ELb0EEEvNS_16Flash_fwd_paramsE)
        .other          _ZN5flash16flash_fwd_kernelI23Flash_fwd_kernel_traitsILi256ELi128ELi64ELi8ELb0ELb0EN7cutlass10bfloat16_tE19Flash_kernel_traitsILi256ELi128ELi64ELi8ES3_EELb0ELb0ELb0ELb1ELb0ELb0ELb0ELb0EEEvNS_16Flash_fwd_paramsE,@"STO_CUDA_ENTRY STV_DEFAULT"
_ZN5flash16flash_fwd_kernelI23Flash_fwd_kernel_traitsILi256ELi128ELi64ELi8ELb0ELb0EN7cutlass10bfloat16_tE19Flash_kernel_traitsILi256ELi128ELi64ELi8ES3_EELb0ELb0ELb0ELb1ELb0ELb0ELb0ELb0EEEvNS_16Flash_fwd_paramsE:
.text._ZN5flash16flash_fwd_kernelI23Flash_fwd_kernel_traitsILi256ELi128ELi64ELi8ELb0ELb0EN7cutlass10bfloat16_tE19Flash_kernel_traitsILi256ELi128ELi64ELi8ES3_EELb0ELb0ELb0ELb1ELb0ELb0ELb0ELb0EEEvNS_16Flash_fwd_paramsE:
        /* <DEDUP_REMOVED lines=52> */
[----:B------:R-:W1:Y:S01]  /*0340*/  S2R R219, SR_TID.X ;  /* 0x0000000000db7919 */ /* 0x000e620000002100 */
[----:B----4-:R-:W-:Y:S01]  /*0350*/  @!UP3 UISETP.NE.U32.AND UP2, UPT, UR6, URZ, UPT ;  /* 0x000000ff0600b28c */ /* 0x010fe2000bf45070 */
[----:B------:R-:W-:Y:S01]  /*0360*/  UMOV UR10, URZ ;  /* 0x000000ff000a7c82 */ /* 0x000fe20008000000 */
[----:B------:R-:W-:Y:S01]  /*0370*/  USHF.L.U32 UR6, UR21, 0x7, URZ ;  /* 0x0000000715067899 */ /* 0x000fe200080006ff */
[----:B------:R-:W-:Y:S01]  /*0380*/  UMOV UR11, 0xffffffff ;  /* 0xffffffff000b7882 */ /* 0x000fe20000000000 */
        /* <DEDUP_REMOVED lines=21> */
.L_x_414:
        /* <DEDUP_REMOVED lines=30> */
.L_x_416:
        /* <DEDUP_REMOVED lines=8> */
[C---:B------:R-:W-:Y:S01]  /*0740*/  VIADD R8, R219.reuse, 0x40 ;  /* 0x00000040db087836 */ /* 0x040fe20000000000 */
[C---:B------:R-:W-:Y:S01]  /*0750*/  IADD3 R4, P0, PT, R0.reuse, UR14, RZ ;  /* 0x0000000e00047c10 */ /* 0x040fe2000ff1e0ff */
[----:B------:R-:W-:Y:S01]  /*0760*/  UIADD3 UR23, UPT, UPT, -UR6, UR23, URZ ;  /* 0x0000001706177290 */ /* 0x000fe2000fffe1ff */
[C---:B------:R-:W-:Y:S01]  /*0770*/  VIADD R6, R219.reuse, 0x60 ;  /* 0x00000060db067836 */ /* 0x040fe20000000000 */
[----:B------:R-:W-:Y:S01]  /*0780*/  UISETP.NE.AND UP0, UPT, UR20, -0x1, UPT ;  /* 0xffffffff1400788c */ /* 0x000fe2000bf05270 */
[----:B------:R-:W-:Y:S01]  /*0790*/  LOP3.LUT R12, R0, 0x40, RZ, 0xfc, !PT ;  /* 0x00000040000c7812 */ /* 0x000fe200078efcff */
[----:B------:R-:W-:Y:S01]  /*07a0*/  IMAD.X R5, RZ, RZ, UR11, P0 ;  /* 0x0000000bff057e24 */ /* 0x000fe200080e06ff */
[----:B----4-:R-:W-:Y:S01]  /*07b0*/  UIMAD UR8, UR28, UR8, URZ ;  /* 0x000000081c0872a4 */ /* 0x010fe2000f8e02ff */
        /* <DEDUP_REMOVED lines=8> */
[----:B------:R-:W-:Y:S01]  /*0840*/  IMAD.U32 R17, RZ, RZ, UR5 ;  /* 0x00000005ff117e24 */ /* 0x000fe2000f8e00ff */
[----:B------:R-:W-:Y:S01]  /*0850*/  USHF.R.S32.HI UR4, URZ, 0x1f, UR9 ;  /* 0x0000001fff047899 */ /* 0x000fe20008011409 */
[----:B------:R-:W-:Y:S01]  /*0860*/  IMAD.WIDE.U32 R2, R2, UR28, R4 ;  /* 0x0000001c02027c25 */ /* 0x000fe2000f8e0004 */
[----:B------:R-:W-:Y:S01]  /*0870*/  USEL UR9, UR9, URZ, UP1 ;  /* 0x000000ff09097287 */ /* 0x000fe20008800000 */
[C---:B------:R-:W-:Y:S01]  /*0880*/  LOP3.LUT R11, R0.reuse, 0x80, RZ, 0xfc, !PT ;  /* 0x00000080000b7812 */ /* 0x040fe200078efcff */
[----:B------:R-:W-:Y:S01]  /*0890*/  USHF.R.S32.HI UR12, URZ, 0x1f, UR6 ;  /* 0x0000001fff0c7899 */ /* 0x000fe20008011406 */
[----:B------:R-:W-:Y:S01]  /*08a0*/  LOP3.LUT R10, R0, 0xc0, RZ, 0xfc, !PT ;  /* 0x000000c0000a7812 */ /* 0x000fe200078efcff */
[----:B------:R-:W-:Y:S01]  /*08b0*/  USEL UR4, UR4, URZ, UP1 ;  /* 0x000000ff04047287 */ /* 0x000fe20008800000 */
[----:B------:R-:W-:Y:S01]  /*08c0*/  IMAD R17, R17, UR28, R3 ;  /* 0x0000001c11117c24 */ /* 0x000fe2000f8e0203 */
[----:B------:R-:W-:-:S02]  /*08d0*/  USHF.R.S32.HI UR5, URZ, 0x1f, UR8 ;  /* 0x0000001fff057899 */ /* 0x000fc40008011408 */
[----:B------:R-:W-:Y:S02]  /*08e0*/  UIADD3 UR6, UP1, UP0, UR6, UR9, UR8 ;  /* 0x0000000906067290 */ /* 0x000fe4000f83e008 */
[----:B------:R-:W-:Y:S02]  /*08f0*/  UIMAD.WIDE.U32 UR10, UR21, 0x80, URZ ;  /* 0x00000080150a78a5 */ /* 0x000fe4000f8e00ff */
[----:B------:R-:W-:-:S04]  /*0900*/  UIADD3.X UR12, UPT, UPT, UR12, UR4, UR5, UP1, UP0 ;  /* 0x000000040c0c7290 */ /* 0x000fc80008fe0405 */
[----:B------:R-:W-:Y:S01]  /*0910*/  LOP3.LUT R5, R219, UR10, RZ, 0xfc, !PT ;  /* 0x0000000adb057c12 */ /* 0x000fe2000f8efcff */
[----:B------:R-:W-:Y:S07]  /*0920*/  @P0 BRA `(.L_x_418) ;  /* 0x00000000004c0947 */ /* 0x000fee0003800000 */
[----:B------:R-:W1:Y:S01]  /*0930*/  LDCU.64 UR4, c[0x0][0x408] ;  /* 0x00008100ff0477ac */ /* 0x000e620008000a00 */
[----:B------:R-:W-:Y:S01]  /*0940*/  IMAD.MOV.U32 R16, RZ, RZ, R2 ;  /* 0x000000ffff107224 */ /* 0x000fe200078e0002 */
[----:B------:R-:W2:Y:S01]  /*0950*/  LDCU UR13, c[0x0][0x440] ;  /* 0x00008800ff0d77ac */ /* 0x000ea20008000800 */
[----:B------:R-:W3:Y:S01]  /*0960*/  LDCU.64 UR8, c[0x0][0x3f0] ;  /* 0x00007e00ff0877ac */ /* 0x000ee20008000a00 */
[----:B-1----:R-:W-:Y:S01]  /*0970*/  UIMAD UR14, UR11, UR4, URZ ;  /* 0x000000040b0e72a4 */ /* 0x002fe2000f8e02ff */
[----:B------:R-:W-:Y:S01]  /*0980*/  IMAD.WIDE.U32 R14, R5, UR4, R16 ;  /* 0x00000004050e7c25 */ /* 0x000fe2000f8e0010 */
[----:B--2---:R-:W-:-:S04]  /*0990*/  ISETP.GE.AND P6, PT, R0, UR13, PT ;  /* 0x0000000d00007c0c */ /* 0x004fc8000bfc6270 */
[----:B------:R-:W-:Y:S01]  /*09a0*/  IMAD.U32 R4, RZ, RZ, UR14 ;  /* 0x0000000eff047e24 */ /* 0x000fe2000f8e00ff */
[----:B------:R-:W-:Y:S02]  /*09b0*/  ISETP.GE.AND P5, PT, R12, UR13, PT ;  /* 0x0000000d0c007c0c */ /* 0x000fe4000bfa6270 */
[----:B------:R-:W-:Y:S01]  /*09c0*/  ISETP.GE.AND P4, PT, R11, UR13, PT ;  /* 0x0000000d0b007c0c */ /* 0x000fe2000bf86270 */
[----:B------:R-:W-:Y:S01]  /*09d0*/  IMAD R4, R5, UR5, R4 ;  /* 0x0000000505047c24 */ /* 0x000fe2000f8e0204 */
[----:B------:R-:W-:Y:S02]  /*09e0*/  ISETP.GE.AND P3, PT, R10, UR13, PT ;  /* 0x0000000d0a007c0c */ /* 0x000fe4000bf66270 */
[----:B---3--:R-:W-:Y:S01]  /*09f0*/  LEA R18, P0, R14, UR8, 0x1 ;  /* 0x000000080e127c11 */ /* 0x008fe2000f8008ff */
[----:B------:R-:W-:-:S05]  /*0a00*/  IMAD.IADD R4, R15, 0x1, R4 ;  /* 0x000000010f047824 */ /* 0x000fca00078e0204 */
[----:B------:R-:W-:-:S05]  /*0a10*/  LEA.HI.X R19, R14, UR9, R4, 0x1, P0 ;  /* 0x000000090e137c11 */ /* 0x000fca00080f0c04 */
[----:B------:R1:W-:Y:S04]  /*0a20*/  @!P6 STG.E.128 desc[UR24][R18.64], RZ ;  /* 0x000000ff1200e986 */ /* 0x0003e8000c101d18 */
[----:B------:R1:W-:Y:S04]  /*0a30*/  @!P5 STG.E.128 desc[UR24][R18.64+0x80], RZ ;  /* 0x000080ff1200d986 */ /* 0x0003e8000c101d18 */
[----:B------:R1:W-:Y:S04]  /*0a40*/  @!P4 STG.E.128 desc[UR24][R18.64+0x100], RZ ;  /* 0x000100ff1200c986 */ /* 0x0003e8000c101d18 */
[----:B------:R1:W-:Y:S02]  /*0a50*/  @!P3 STG.E.128 desc[UR24][R18.64+0x180], RZ ;  /* 0x000180ff1200b986 */ /* 0x0003e4000c101d18 */
.L_x_418:
[----:B------:R-:W-:Y:S05]  /*0a60*/  BSYNC.RECONVERGENT B0 ;  /* 0x0000000000007941 */ /* 0x000fea0003800200 */
.L_x_417:
        /* <DEDUP_REMOVED lines=8> */
[----:B------:R-:W-:Y:S01]  /*0af0*/  IMAD.X R4, RZ, RZ, UR11, P2 ;  /* 0x0000000bff047e24 */ /* 0x000fe200090e06ff */
        /* <DEDUP_REMOVED lines=15> */
.L_x_420:
[----:B------:R-:W-:Y:S05]  /*0bf0*/  BSYNC.RECONVERGENT B0 ;  /* 0x0000000000007941 */ /* 0x000fea0003800200 */
.L_x_419:
        /* <DEDUP_REMOVED lines=8> */
[----:B------:R-:W-:Y:S01]  /*0c80*/  IMAD.X R4, RZ, RZ, UR11, P1 ;  /* 0x0000000bff047e24 */ /* 0x000fe200088e06ff */
        /* <DEDUP_REMOVED lines=15> */
.L_x_422:
[----:B------:R-:W-:Y:S05]  /*0d80*/  BSYNC.RECONVERGENT B0 ;  /* 0x0000000000007941 */ /* 0x000fea0003800200 */
.L_x_421:
        /* <DEDUP_REMOVED lines=10> */
[----:B------:R-:W-:Y:S01]  /*0e30*/  IMAD.X R3, RZ, RZ, UR11, P0 ;  /* 0x0000000bff037e24 */ /* 0x000fe200080e06ff */
        /* <DEDUP_REMOVED lines=15> */
.L_x_424:
[----:B------:R-:W-:Y:S05]  /*0f30*/  BSYNC.RECONVERGENT B0 ;  /* 0x0000000000007941 */ /* 0x000fea0003800200 */
.L_x_423:
        /* <DEDUP_REMOVED lines=10> */
.L_x_426:
[----:B------:R-:W-:Y:S05]  /*0fe0*/  BSYNC.RECONVERGENT B0 ;  /* 0x0000000000007941 */ /* 0x000fea0003800200 */
.L_x_425:
        /* <DEDUP_REMOVED lines=10> */
.L_x_428:
[----:B------:R-:W-:Y:S05]  /*1090*/  BSYNC.RECONVERGENT B0 ;  /* 0x0000000000007941 */ /* 0x000fea0003800200 */
.L_x_427:
        /* <DEDUP_REMOVED lines=10> */
.L_x_430:
[----:B------:R-:W-:Y:S05]  /*1140*/  BSYNC.RECONVERGENT B0 ;  /* 0x0000000000007941 */ /* 0x000fea0003800200 */
.L_x_429:
        /* <DEDUP_REMOVED lines=10> */
.L_x_415:
        /* <DEDUP_REMOVED lines=20> */
.L_x_431:
[----:B------:R-:W1:Y:S01]  /*1330*/  LDCU.64 UR18, c[0x0][0x3b8] ;  /* 0x00007700ff1277ac */ /* 0x000e620008000a00 */
[----:B------:R-:W-:-:S04]  /*1340*/  UIADD3 UR7, UPT, UPT, UR10, UR11, URZ ;  /* 0x0000000b0a077290 */ /* 0x000fc8000fffe0ff */
[----:B-1----:R-:W-:Y:S02]  /*1350*/  UIMAD.WIDE.U32 UR8, UR7, UR18, URZ ;  /* 0x00000012070872a5 */ /* 0x002fe4000f8e00ff */
[----:B------:R-:W-:-:S04]  /*1360*/  UIMAD UR7, UR7, UR19, URZ ;  /* 0x00000013070772a4 */ /* 0x000fc8000f8e02ff */
[----:B------:R-:W-:Y:S02]  /*1370*/  UIADD3 UR7, UPT, UPT, UR9, UR7, URZ ;  /* 0x0000000709077290 */ /* 0x000fe4000fffe0ff */
.L_x_432:
[----:B------:R-:W1:Y:S01]  /*1380*/  LDC R0, c[0x0][0x3e8] ;  /* 0x0000fa00ff007b82 */ /* 0x000e620000000800 */
[----:B------:R-:W2:Y:S01]  /*1390*/  S2R R2, SR_CTAID.Z ;  /* 0x0000000000027919 */ /* 0x000ea20000002700 */
[----:B------:R-:W-:Y:S02]  /*13a0*/  MOV R6, RZ ;  /* 0x000000ff00067202 */ /* 0x000fe40000000f00 */
[----:B-1----:R-:W-:-:S04]  /*13b0*/  IABS R4, R0 ;  /* 0x0000000000047213 */ /* 0x002fc80000000000 */
[----:B------:R-:W1:Y:S01]  /*13c0*/  I2F.RP R5, R4 ;  /* 0x0000000400057306 */ /* 0x000e620000209400 */
[----:B--2---:R-:W-:-:S07]  /*13d0*/  IABS R2, R2 ;  /* 0x0000000200027213 */ /* 0x004fce0000000000 */
[----:B-1----:R-:W1:Y:S02]  /*13e0*/  MUFU.RCP R7, R5 ;  /* 0x0000000500077308 */ /* 0x002e640000001000 */
[----:B-1----:R-:W-:-:S06]  /*13f0*/  VIADD R7, R7, 0xffffffe ;  /* 0x0ffffffe07077836 */ /* 0x002fcc0000000000 */
[----:B------:R-:W1:Y:S02]  /*1400*/  F2I.FTZ.U32.TRUNC.NTZ R7, R7 ;  /* 0x0000000700077305 */ /* 0x000e64000021f000 */
[----:B-1----:R-:W-:-:S04]  /*1410*/  IMAD.MOV R3, RZ, RZ, -R7 ;  /* 0x000000ffff037224 */ /* 0x002fc800078e0a07 */
        /* <DEDUP_REMOVED lines=27> */
.L_x_433:
[----:B------:R-:W1:Y:S01]  /*15d0*/  LDCU.64 UR12, c[0x0][0x3c0] ;  /* 0x00007800ff0c77ac */ /* 0x000e620008000a00 */
[----:B------:R-:W-:-:S04]  /*15e0*/  UIADD3 UR10, UPT, UPT, UR10, UR11, URZ ;  /* 0x0000000b0a0a7290 */ /* 0x000fc8000fffe0ff */
[----:B-1----:R-:W-:Y:S02]  /*15f0*/  UIMAD.WIDE.U32 UR14, UR10, UR12, URZ ;  /* 0x0000000c0a0e72a5 */ /* 0x002fe4000f8e00ff */
[----:B------:R-:W-:-:S04]  /*1600*/  UIMAD UR5, UR10, UR13, URZ ;  /* 0x0000000d0a0572a4 */ /* 0x000fc8000f8e02ff */
[----:B------:R-:W-:Y:S01]  /*1610*/  UIADD3 UR5, UPT, UPT, UR15, UR5, URZ ;  /* 0x000000050f057290 */ /* 0x000fe2000fffe0ff */
[----:B------:R-:W-:-:S11]  /*1620*/  UMOV UR4, UR14 ;  /* 0x0000000e00047c82 */ /* 0x000fd60008000000 */
.L_x_434:
[----:B------:R-:W-:Y:S01]  /*1630*/  IMAD.SHL.U32 R2, R219, 0x8, RZ ;  /* 0x00000008db027824 */ /* 0x000fe200078e00ff */
[----:B------:R-:W1:Y:S01]  /*1640*/  LDCU.64 UR16, c[0x0][0x388] ;  /* 0x00007100ff1077ac */ /* 0x000e620008000a00 */
[----:B------:R-:W-:Y:S01]  /*1650*/  SHF.R.U32.HI R5, RZ, 0x3, R219 ;  /* 0x00000003ff057819 */ /* 0x000fe200000116db */
[----:B------:R-:W-:Y:S01]  /*1660*/  BSSY.RECONVERGENT B0, `(.L_x_435) ;  /* 0x0000058000007945 */ /* 0x000fe20003800200 */
[----:B------:R-:W-:Y:S01]  /*1670*/  SHF.R.S32.HI R3, RZ, 0x1f, R6 ;  /* 0x0000001fff037819 */ /* 0x000fe20000011406 */
[----:B------:R-:W2:Y:S01]  /*1680*/  LDCU.64 UR14, c[0x0][0x390] ;  /* 0x00007200ff0e77ac */ /* 0x000ea20008000a00 */
[C---:B------:R-:W-:Y:S01]  /*1690*/  LOP3.LUT R77, R2.reuse, 0x38, RZ, 0xc0, !PT ;  /* 0x00000038024d7812 */ /* 0x040fe200078ec0ff */
[----:B------:R-:W-:Y:S01]  /*16a0*/  VIADD R0, R5, 0x40 ;  /* 0x0000004005007836 */ /* 0x000fe20000000000 */
[----:B------:R-:W-:Y:S01]  /*16b0*/  LOP3.LUT R4, R2, 0x1f8, RZ, 0xc0, !PT ;  /* 0x000001f802047812 */ /* 0x000fe200078ec0ff */
[----:B------:R-:W-:Y:S01]  /*16c0*/  UIADD3 UR26, UPT, UPT, -UR6, UR23, URZ ;  /* 0x00000017061a7290 */ /* 0x000fe2000fffe1ff */
[C---:B------:R-:W-:Y:S01]  /*16d0*/  IADD3 R10, P1, PT, R77.reuse, UR8, RZ ;  /* 0x000000084d0a7c10 */ /* 0x040fe2000ff3e0ff */
[----:B------:R-:W3:Y:S01]  /*16e0*/  LDCU.128 UR8, c[0x0][0x3d0] ;  /* 0x00007a00ff0877ac */ /* 0x000ee20008000c00 */
[----:B------:R-:W-:-:S02]  /*16f0*/  IADD3 R14, P0, PT, R77, UR4, RZ ;  /* 0x000000044d0e7c10 */ /* 0x000fc4000ff1e0ff */
[----:B------:R-:W-:Y:S01]  /*1700*/  LOP3.LUT R242, R77, 0x40, RZ, 0xfc, !PT ;  /* 0x000000404df27812 */ /* 0x000fe200078efcff */
[----:B------:R-:W-:Y:S01]  /*1710*/  IMAD.X R11, RZ, RZ, UR7, P1 ;  /* 0x00000007ff0b7e24 */ /* 0x000fe200088e06ff */
[----:B------:R-:W4:Y:S01]  /*1720*/  S2UR UR7, SR_CgaCtaId ;  /* 0x00000000000779c3 */ /* 0x000f220000008800 */
[----:B------:R-:W-:Y:S01]  /*1730*/  IMAD.X R15, RZ, RZ, UR5, P0 ;  /* 0x00000005ff0f7e24 */ /* 0x000fe200080e06ff */
[----:B------:R-:W5:Y:S01]  /*1740*/  LDCU.64 UR4, c[0x0][0x3c8] ;  /* 0x00007900ff0477ac */ /* 0x000f620008000a00 */
[----:B------:R-:W-:Y:S01]  /*1750*/  IMAD.WIDE.U32 R10, R5, UR18, R10 ;  /* 0x00000012050a7c25 */ /* 0x000fe2000f8e000a */
[----:B------:R-:W-:Y:S02]  /*1760*/  IADD3 R12, P0, PT, R77, UR30, RZ ;  /* 0x0000001e4d0c7c10 */ /* 0x000fe4000ff1e0ff */
[----:B------:R-:W-:Y:S01]  /*1770*/  ISETP.GE.AND P6, PT, R0, UR26, PT ;  /* 0x0000001a00007c0c */ /* 0x000fe2000bfc6270 */
[C---:B------:R-:W-:Y:S01]  /*1780*/  IMAD R11, R5.reuse, UR19, R11 ;  /* 0x00000013050b7c24 */ /* 0x040fe2000f8e020b */
[C---:B------:R-:W-:Y:S01]  /*1790*/  IADD3 R0, PT, PT, R5.reuse, 0x20, RZ ;  /* 0x0000002005007810 */ /* 0x040fe20007ffe0ff */
[----:B------:R-:W-:Y:S01]  /*17a0*/  IMAD.WIDE.U32 R14, R5, UR12, R14 ;  /* 0x0000000c050e7c25 */ /* 0x000fe2000f8e000e */
[----:B------:R-:W-:-:S02]  /*17b0*/  LOP3.LUT R241, R77, 0x80, RZ, 0xfc, !PT ;  /* 0x000000804df17812 */ /* 0x000fc400078efcff */
[----:B------:R-:W-:Y:S01]  /*17c0*/  LOP3.LUT R240, R77, 0xc0, RZ, 0xfc, !PT ;  /* 0x000000c04df07812 */ /* 0x000fe200078efcff */
[----:B---3--:R-:W-:Y:S02]  /*17d0*/  IMAD R9, R3, UR8, RZ ;  /* 0x0000000803097c24 */ /* 0x008fe4000f8e02ff */
[----:B------:R-:W-:-:S04]  /*17e0*/  IMAD.WIDE.U32 R10, R6, UR8, R10 ;  /* 0x00000008060a7c25 */ /* 0x000fc8000f8e000a */
[----:B------:R-:W-:Y:S01]  /*17f0*/  IMAD R9, R6, UR9, R9 ;  /* 0x0000000906097c24 */ /* 0x000fe2000f8e0209 */
[----:B-1----:R-:W-:Y:S01]  /*1800*/  LEA R230, P1, R10, UR16, 0x1 ;  /* 0x000000100ae67c11 */ /* 0x002fe2000f8208ff */
[----:B------:R-:W-:Y:S01]  /*1810*/  IMAD R3, R3, UR10, RZ ;  /* 0x0000000a03037c24 */ /* 0x000fe2000f8e02ff */
[----:B-----5:R-:W-:Y:S01]  /*1820*/  MOV R8, UR4 ;  /* 0x0000000400087c02 */ /* 0x020fe20008000f00 */
[----:B------:R-:W-:Y:S01]  /*1830*/  IMAD.IADD R226, R11, 0x1, R9 ;  /* 0x000000010be27824 */ /* 0x000fe200078e0209 */
[----:B------:R-:W-:Y:S01]  /*1840*/  USHF.L.U32 UR4, UR21, 0x7, URZ ;  /* 0x0000000715047899 */ /* 0x000fe200080006ff */
[C---:B------:R-:W-:Y:S02]  /*1850*/  IMAD R15, R5.reuse, UR13, R15 ;  /* 0x0000000d050f7c24 */ /* 0x040fe4000f8e020f */
[----:B------:R-:W-:Y:S01]  /*1860*/  IMAD R3, R6, UR11, R3 ;  /* 0x0000000b06037c24 */ /* 0x000fe2000f8e0203 */
[----:B------:R-:W-:Y:S01]  /*1870*/  LEA.HI.X R226, R10, UR17, R226, 0x1, P1 ;  /* 0x000000110ae27c11 */ /* 0x000fe200088f0ce2 */
[----:B------:R-:W-:Y:S01]  /*1880*/  IMAD.WIDE.U32 R6, R6, UR10, R14 ;  /* 0x0000000a06067c25 */ /* 0x000fe2000f8e000e */
[----:B------:R-:W-:Y:S01]  /*1890*/  ISETP.GE.AND P1, PT, R5, UR26, PT ;  /* 0x0000001a05007c0c */ /* 0x000fe2000bf26270 */
[----:B------:R-:W-:Y:S01]  /*18a0*/  UMOV UR10, 0x400 ;  /* 0x00000400000a7882 */ /* 0x000fe20000000000 */
[----:B------:R-:W-:Y:S01]  /*18b0*/  USHF.R.U32.HI UR11, URZ, 0x19, UR21 ;  /* 0x00000019ff0b7899 */ /* 0x000fe20008011615 */
[----:B------:R-:W-:Y:S01]  /*18c0*/  IMAD.X R13, RZ, RZ, UR29, P0 ;  /* 0x0000001dff0d7e24 */ /* 0x000fe200080e06ff */
[----:B--2---:R-:W-:Y:S01]  /*18d0*/  LEA R224, P0, R6, UR14, 0x1 ;  /* 0x0000000e06e07c11 */ /* 0x004fe2000f8008ff */
[----:B------:R-:W-:Y:S01]  /*18e0*/  IMAD.IADD R222, R7, 0x1, R3 ;  /* 0x0000000107de7824 */ /* 0x000fe200078e0203 */
[----:B------:R-:W-:Y:S01]  /*18f0*/  LOP3.LUT R3, R4, 0x38, R219, 0x78, !PT ;  /* 0x0000003804037812 */ /* 0x000fe200078e78db */
[----:B----4-:R-:W-:Y:S01]  /*1900*/  ULEA UR10, UR7, UR10, 0x18 ;  /* 0x0000000a070a7291 */ /* 0x010fe2000f8ec0ff */
[----:B------:R-:W-:-:S02]  /*1910*/  IMAD.WIDE.U32 R8, R8, UR28, R12 ;  /* 0x0000001c08087c25 */ /* 0x000fc4000f8e000c */
[----:B------:R-:W-:Y:S02]  /*1920*/  LEA.HI.X R222, R6, UR15, R222, 0x1, P0 ;  /* 0x0000000f06de7c11 */ /* 0x000fe400080f0cde */
[----:B------:R-:W-:Y:S01]  /*1930*/  IMAD.U32 R11, RZ, RZ, UR5 ;  /* 0x00000005ff0b7e24 */ /* 0x000fe2000f8e00ff */
[----:B------:R-:W-:Y:S01]  /*1940*/  LOP3.LUT R166, R3, 0x1e00, R2, 0xf8, !PT ;  /* 0x00001e0003a67812 */ /* 0x000fe200078ef802 */
[C---:B------:R-:W-:Y:S01]  /*1950*/  VIADD R4, R5.reuse, 0x60 ;  /* 0x0000006005047836 */ /* 0x040fe20000000000 */
[----:B------:R-:W-:Y:S01]  /*1960*/  LOP3.LUT R6, R5, UR4, RZ, 0xfc, !PT ;  /* 0x0000000405067c12 */ /* 0x000fe2000f8efcff */
[----:B------:R-:W-:Y:S01]  /*1970*/  IMAD R11, R11, UR28, R9 ;  /* 0x0000001c0b0b7c24 */ /* 0x000fe2000f8e0209 */
[----:B------:R-:W-:Y:S02]  /*1980*/  ISETP.GE.AND P0, PT, R0, UR26, PT ;  /* 0x0000001a00007c0c */ /* 0x000fe4000bf06270 */
[----:B------:R-:W-:Y:S01]  /*1990*/  LEA R78, R166, UR10, 0x1 ;  /* 0x0000000aa64e7c11 */ /* 0x000fe2000f8e08ff */
[----:B------:R-:W-:Y:S10]  /*19a0*/  @P1 BRA `(.L_x_436) ;  /* 0x00000000008c1947 */ /* 0x000ff40003800000 */
        /* <DEDUP_REMOVED lines=9> */
[----:B---3--:R-:W-:Y:S01]  /*1a40*/  LEA R14, P5, R12, UR8, 0x1 ;  /* 0x000000080c0e7c11 */ /* 0x008fe2000f8a08ff */
[----:B------:R-:W-:Y:S01]  /*1a50*/  IMAD R3, R6, UR5, R3 ;  /* 0x0000000506037c24 */ /* 0x000fe2000f8e0203 */
[----:B------:R-:W-:Y:S02]  /*1a60*/  ISETP.GE.AND P2, PT, R241, UR14, PT ;  /* 0x0000000ef1007c0c */ /* 0x000fe4000bf46270 */
[----:B------:R-:W-:Y:S01]  /*1a70*/  ISETP.GE.AND P1, PT, R240, UR14, PT ;  /* 0x0000000ef0007c0c */ /* 0x000fe2000bf26270 */
        /* <DEDUP_REMOVED lines=22> */
.L_x_436:
[----:B------:R-:W-:Y:S05]  /*1be0*/  BSYNC.RECONVERGENT B0 ;  /* 0x0000000000007941 */ /* 0x000fea0003800200 */
.L_x_435:
        /* <DEDUP_REMOVED lines=40> */
.L_x_438:
[----:B------:R-:W-:Y:S05]  /*1e70*/  BSYNC.RECONVERGENT B0 ;  /* 0x0000000000007941 */ /* 0x000fea0003800200 */
.L_x_437:
[----:B------:R-:W-:Y:S04]  /*1e80*/  BSSY.RECONVERGENT B0, `(.L_x_439) ;  /* 0x0000027000007945 */ /* 0x000fe80003800200 */
[----:B------:R-:W-:Y:S05]  /*1e90*/  @P6 BRA `(.L_x_440) ;  /* 0x0000000000946947 */ /* 0x000fea0003800000 */
        /* <DEDUP_REMOVED lines=37> */
.L_x_440:
[----:B------:R-:W-:Y:S05]  /*20f0*/  BSYNC.RECONVERGENT B0 ;  /* 0x0000000000007941 */ /* 0x000fea0003800200 */
.L_x_439:
[----:B------:R-:W-:Y:S01]  /*2100*/  UIADD3 UR4, UPT, UPT, UR22, 0x3f, URZ ;  /* 0x0000003f16047890 */ /* 0x000fe2000fffe0ff */
[----:B------:R-:W-:Y:S03]  /*2110*/  BSSY.RECONVERGENT B0, `(.L_x_441) ;  /* 0x0000028000007945 */ /* 0x000fe60003800200 */
[----:B------:R-:W-:-:S04]  /*2120*/  USHF.R.S32.HI UR14, URZ, 0x1f, UR4 ;  /* 0x0000001fff0e7899 */ /* 0x000fc80008011404 */
[----:B------:R-:W-:Y:S01]  /*2130*/  ULEA.HI UR14, UR14, UR4, URZ, 0x6 ;  /* 0x000000040e0e7291 */ /* 0x000fe2000f8f30ff */
[----:B------:R-:W-:Y:S11]  /*2140*/  @P5 BRA `(.L_x_442) ;  /* 0x0000000000905947 */ /* 0x000ff60003800000 */
        /* <DEDUP_REMOVED lines=36> */
.L_x_442:
[----:B------:R-:W-:Y:S05]  /*2390*/  BSYNC.RECONVERGENT B0 ;  /* 0x0000000000007941 */ /* 0x000fea0003800200 */
.L_x_441:
        /* <DEDUP_REMOVED lines=10> */
[----:B------:R-:W-:Y:S02]  /*2440*/  UIMAD UR5, UR30, UR17, UR5 ;  /* 0x000000111e0572a4 */ /* 0x000fe4000f8e0205 */
[----:B------:R-:W-:Y:S02]  /*2450*/  USHF.L.U64.HI UR26, UR18, 0x5, UR19 ;  /* 0x00000005121a7899 */ /* 0x000fe40008010213 */
[----:B------:R-:W-:Y:S02]  /*2460*/  USHF.L.U32 UR29, UR18, 0x5, URZ ;  /* 0x00000005121d7899 */ /* 0x000fe400080006ff */
[----:B------:R-:W-:Y:S02]  /*2470*/  UIADD3 UR5, UPT, UPT, UR9, UR5, URZ ;  /* 0x0000000509057290 */ /* 0x000fe4000fffe0ff */
[----:B------:R-:W-:Y:S10]  /*2480*/  @P6 BRA `(.L_x_444) ;  /* 0x0000000000786947 */ /* 0x000ff40003800000 */
        /* <DEDUP_REMOVED lines=30> */
.L_x_444:
[----:B------:R-:W-:Y:S05]  /*2670*/  BSYNC.RECONVERGENT B0 ;  /* 0x0000000000007941 */ /* 0x000fea0003800200 */
.L_x_443:
[----:B------:R-:W-:Y:S04]  /*2680*/  BSSY.RECONVERGENT B0, `(.L_x_445) ;  /* 0x0000021000007945 */ /* 0x000fe80003800200 */
[----:B------:R-:W-:Y:S05]  /*2690*/  @P5 BRA `(.L_x_446) ;  /* 0x00000000007c5947 */ /* 0x000fea0003800000 */
        /* <DEDUP_REMOVED lines=31> */
.L_x_446:
[----:B------:R-:W-:Y:S05]  /*2890*/  BSYNC.RECONVERGENT B0 ;  /* 0x0000000000007941 */ /* 0x000fea0003800200 */
.L_x_445:
        /* <DEDUP_REMOVED lines=18> */
[----:B------:R-:W2:Y:S01]  /*29c0*/  @P0 LDG.E R4, desc[UR24][R4.64] ;  /* 0x0000001804040981 */ /* 0x000ea2000c1e1900 */
[----:B-----5:R-:W2:Y:S01]  /*29d0*/  @P0 MUFU.RCP R3, UR4 ;  /* 0x0000000400030d08 */ /* 0x020ea20008001000 */
[----:B------:R-:W-:Y:S01]  /*29e0*/  USHF.L.U64.HI UR4, UR12, 0x6, UR13 ;  /* 0x000000060c047899 */ /* 0x000fe2000801020d */
[----:B------:R-:W-:Y:S01]  /*29f0*/  SHF.R.U32.HI R221, RZ, 0x1, R219 ;  /* 0x00000001ffdd7819 */ /* 0x000fe200000116db */
[----:B------:R-:W-:Y:S02]  /*2a00*/  USHF.L.U32 UR5, UR12, 0x6, URZ ;  /* 0x000000060c057899 */ /* 0x000fe400080006ff */
[----:B------:R-:W-:Y:S02]  /*2a10*/  UIMAD UR4, UR4, UR15, URZ ;  /* 0x0000000f040472a4 */ /* 0x000fe4000f8e02ff */
[----:B------:R-:W-:Y:S02]  /*2a20*/  UIMAD.WIDE.U32 UR18, UR5, UR15, URZ ;  /* 0x0000000f051272a5 */ /* 0x000fe4000f8e00ff */
[----:B------:R-:W-:-:S03]  /*2a30*/  UIMAD UR4, UR30, UR5, UR4 ;  /* 0x000000051e0472a4 */ /* 0x000fc6000f8e0204 */
[----:B------:R-:W-:Y:S01]  /*2a40*/  UMOV UR5, URZ ;  /* 0x000000ff00057c82 */ /* 0x000fe20008000000 */
[----:B------:R-:W-:Y:S01]  /*2a50*/  UIADD3 UR4, UPT, UPT, UR19, UR4, URZ ;  /* 0x0000000413047290 */ /* 0x000fe2000fffe0ff */
[----:B------:R-:W-:Y:S01]  /*2a60*/  BAR.SYNC.DEFER_BLOCKING 0x0 ;  /* 0x0000000000007b1d */ /* 0x000fe20000010000 */
[----:B--2---:R-:W-:-:S05]  /*2a70*/  @P0 FMUL.FTZ R3, R4, R3 ;  /* 0x0000000304030220 */ /* 0x004fca0000410000 */
[----:B------:R-:W-:Y:S02]  /*2a80*/  @P0 R2UR UR8, R3 ;  /* 0x00000000030802ca */ /* 0x000fe400000e0000 */
[----:B------:R-:W-:-:S04]  /*2a90*/  LOP3.LUT R3, R76, 0x1c0, RZ, 0xc0, !PT ;  /* 0x000001c04c037812 */ /* 0x000fc800078ec0ff */
[----:B------:R-:W-:-:S07]  /*2aa0*/  LOP3.LUT R2, R3, 0x38, R2, 0xf8, !PT ;  /* 0x0000003803027812 */ /* 0x000fce00078ef802 */
        /* <DEDUP_REMOVED lines=33> */
.L_x_448:
[----:B------:R2:W-:Y:S04]  /*2cc0*/  STS.128 [R78+0x18000], RZ ;  /* 0x018000ff4e007388 */ /* 0x0005e80000000c00 */
[----:B------:R2:W-:Y:S04]  /*2cd0*/  STS.128 [R78+0x1a000], RZ ;  /* 0x01a000ff4e007388 */ /* 0x0005e80000000c00 */
[----:B------:R2:W-:Y:S04]  /*2ce0*/  STS.128 [R78+0x1c000], RZ ;  /* 0x01c000ff4e007388 */ /* 0x0005e80000000c00 */
[----:B------:R2:W-:Y:S02]  /*2cf0*/  STS.128 [R78+0x1e000], RZ ;  /* 0x01e000ff4e007388 */ /* 0x0005e40000000c00 */
.L_x_449:
[----:B------:R-:W-:Y:S05]  /*2d00*/  BSYNC.RECONVERGENT B0 ;  /* 0x0000000000007941 */ /* 0x000fea0003800200 */
.L_x_447:
[----:B------:R-:W-:Y:S01]  /*2d10*/  ISETP.GE.AND P0, PT, R0, UR11, PT ;  /* 0x0000000b00007c0c */ /* 0x000fe2000bf06270 */
[----:B------:R-:W-:Y:S01]  /*2d20*/  IMAD.SHL.U32 R220, R219, 0x20, RZ ;  /* 0x00000020dbdc7824 */ /* 0x000fe200078e00ff */
[C---:B------:R-:W-:Y:S01]  /*2d30*/  LOP3.LUT R3, R2.reuse, 0x8, R221, 0x78, !PT ;  /* 0x0000000802037812 */ /* 0x040fe200078e78dd */
[----:B------:R-:W-:Y:S01]  /*2d40*/  BSSY.RECONVERGENT B0, `(.L_x_450) ;  /* 0x000002c000007945 */ /* 0x000fe20003800200 */
[----:B------:R-:W-:Y:S02]  /*2d50*/  LOP3.LUT R5, R2, 0x8, R219, 0x78, !PT ;  /* 0x0000000802057812 */ /* 0x000fe400078e78db */
[----:B------:R-:W-:Y:S02]  /*2d60*/  LOP3.LUT R220, R220, 0x7c00, RZ, 0xc0, !PT ;  /* 0x00007c00dcdc7812 */ /* 0x000fe400078ec0ff */
[----:B------:R-:W-:Y:S02]  /*2d70*/  LOP3.LUT R84, R76, 0x400, RZ, 0xc0, !PT ;  /* 0x000004004c547812 */ /* 0x000fe400078ec0ff */
        /* <DEDUP_REMOVED lines=12> */
[----:B-1--4-:R-:W-:-:S04]  /*2e40*/  IMAD.U32 R7, RZ, RZ, UR11 ;  /* 0x0000000bff077e24 */ /* 0x012fc8000f8e00ff */
        /* <DEDUP_REMOVED lines=27> */
.L_x_451:
[----:B------:R-:W-:Y:S05]  /*3000*/  BSYNC.RECONVERGENT B0 ;  /* 0x0000000000007941 */ /* 0x000fea0003800200 */
.L_x_450:
[----:B------:R-:W-:Y:S01]  /*3010*/  LDSM.16.M88.4 R48, [R84+UR10+0x10000] ;  /* 0x0100000a5430783b */ /* 0x000fe20008000200 */
[----:B------:R-:W-:Y:S01]  /*3020*/  IMAD.MOV.U32 R2, RZ, RZ, 0x20 ;  /* 0x00000020ff027424 */ /* 0x000fe200078e00ff */
[C---:B------:R-:W-:Y:S01]  /*3030*/  LOP3.LUT P2, RZ, R219.reuse, 0x2, RZ, 0xc0, !PT ;  /* 0x00000002dbff7812 */ /* 0x040fe2000784c0ff */
[----:B------:R-:W-:Y:S01]  /*3040*/  VIADD R81, R84, UR10 ;  /* 0x0000000a54517c36 */ /* 0x000fe20008000000 */
[----:B------:R-:W5:Y:S01]  /*3050*/  LDSM.16.M88.4 R24, [R85] ;  /* 0x000000005518783b */ /* 0x000f620000000200 */
[C---:B------:R-:W-:Y:S01]  /*3060*/  LOP3.LUT P0, RZ, R219.reuse, 0x4, RZ, 0xc0, !PT ;  /* 0x00000004dbff7812 */ /* 0x040fe2000780c0ff */
[----:B------:R-:W-:Y:S01]  /*3070*/  IMAD.SHL.U32 R165, R219, 0x2, RZ ;  /* 0x00000002dba57824 */ /* 0x000fe200078e00ff */
[----:B------:R-:W-:Y:S01]  /*3080*/  SEL R2, R2, 0xffffffe0, !P2 ;  /* 0xffffffe002027807 */ /* 0x000fe20005000000 */
[----:B------:R-:W2:Y:S01]  /*3090*/  LDSM.16.M88.4 R40, [R84+UR10+0x10800] ;  /* 0x0108000a5428783b */ /* 0x000ea20008000200 */
[----:B------:R-:W-:Y:S02]  /*30a0*/  UISETP.GE.U32.AND UP1, UPT, UR22, 0x41, UPT ;  /* 0x000000411600788c */ /* 0x000fe4000bf26070 */
[----:B------:R-:W-:Y:S01]  /*30b0*/  LOP3.LUT R165, R165, 0x6, RZ, 0xc0, !PT ;  /* 0x00000006a5a57812 */ /* 0x000fe200078ec0ff */
[--C-:B------:R-:W-:Y:S01]  /*30c0*/  IMAD.IADD R0, R81, 0x1, R2.reuse ;  /* 0x0000000151007824 */ /* 0x100fe200078e0202 */
[----:B------:R-:W-:Y:S01]  /*30d0*/  LDSM.16.M88.4 R32, [R84+UR10+0x11000] ;  /* 0x0110000a5420783b */ /* 0x000fe20008000200 */
[----:B------:R-:W-:-:S03]  /*30e0*/  IMAD.IADD R82, R85, 0x1, R2 ;  /* 0x0000000155527824 */ /* 0x000fc600078e0202 */
[----:B------:R-:W-:Y:S04]  /*30f0*/  LDSM.16.M88.4 R8, [R0+0x10000] ;  /* 0x010000000008783b */ /* 0x000fe80000000200 */
[----:B------:R-:W2:Y:S04]  /*3100*/  LDSM.16.M88.4 R16, [R82] ;  /* 0x000000005210783b */ /* 0x000ea80000000200 */
[----:B---3--:R-:W3:Y:S04]  /*3110*/  LDSM.16.M88.4 R12, [R84+UR10+0x11800] ;  /* 0x0118000a540c783b */ /* 0x008ee80008000200 */
[----:B------:R-:W3:Y:S04]  /*3120*/  LDSM.16.M88.4 R20, [R0+0x10800] ;  /* 0x010800000014783b */ /* 0x000ee80000000200 */
[----:B-1--4-:R-:W1:Y:S04]  /*3130*/  LDSM.16.M88.4 R4, [R0+0x11000] ;  /* 0x011000000004783b */ /* 0x012e680000000200 */
[----:B------:R-:W4:Y:S04]  /*3140*/  LDSM.16.M88.4 R68, [R0+0x11800] ;  /* 0x011800000044783b */ /* 0x000f280000000200 */
[----:B------:R-:W-:Y:S01]  /*3150*/  LDSM.16.M88.4 R72, [R85+0x4000] ;  /* 0x004000005548783b */ /* 0x000fe20000000200 */
[C---:B-----5:R-:W-:Y:S03]  /*3160*/  HMMA.16816.F32.BF16 R52, R24.reuse, R48, RZ ;  /* 0x000000301834723c */ /* 0x060fe600000418ff */
[----:B------:R-:W0:Y:S05]  /*3170*/  LDGDEPBAR ;  /* 0x00000000000079af */ /* 0x000e2a0000000000 */
[C---:B------:R-:W-:Y:S08]  /*3180*/  HMMA.16816.F32.BF16 R48, R24.reuse, R50, RZ ;  /* 0x000000321830723c */ /* 0x040ff000000418ff */
[----:B--2---:R-:W-:Y:S08]  /*3190*/  HMMA.16816.F32.BF16 R44, R24, R40, RZ ;  /* 0x00000028182c723c */ /* 0x004ff000000418ff */
[----:B------:R-:W-:Y:S01]  /*31a0*/  HMMA.16816.F32.BF16 R52, R16, R8, R52 ;  /* 0x000000081034723c */ /* 0x000fe20000041834 */
[----:B------:R-:W-:-:S05]  /*31b0*/  IMAD.MOV.U32 R8, RZ, RZ, 0x40 ;  /* 0x00000040ff087424 */ /* 0x000fca00078e00ff */
[----:B------:R-:W-:Y:S02]  /*31c0*/  SEL R8, R8, 0xffffffc0, !P0 ;  /* 0xffffffc008087807 */ /* 0x000fe40004000000 */
[C---:B------:R-:W-:Y:S03]  /*31d0*/  HMMA.16816.F32.BF16 R36, R24.reuse, R32, RZ ;  /* 0x000000201824723c */ /* 0x040fe600000418ff */
[--C-:B------:R-:W-:Y:S02]  /*31e0*/  IMAD.IADD R81, R81, 0x1, R8.reuse ;  /* 0x0000000151517824 */ /* 0x100fe400078e0208 */
[----:B------:R-:W-:Y:S02]  /*31f0*/  IMAD.IADD R83, R85, 0x1, R8 ;  /* 0x0000000155537824 */ /* 0x000fe400078e0208 */
[C---:B------:R-:W-:Y:S01]  /*3200*/  IMAD.IADD R79, R2.reuse, 0x1, R81 ;  /* 0x00000001024f7824 */ /* 0x040fe200078e0251 */
[----:B------:R-:W-:Y:S01]  /*3210*/  HMMA.16816.F32.BF16 R40, R24, R42, RZ ;  /* 0x0000002a1828723c */ /* 0x000fe200000418ff */
[----:B------:R-:W-:Y:S01]  /*3220*/  LDSM.16.M88.4 R64, [R81+0x10000] ;  /* 0x010000005140783b */ /* 0x000fe20000000200 */
[----:B------:R-:W-:-:S03]  /*3230*/  IMAD.IADD R80, R2, 0x1, R83 ;  /* 0x0000000102507824 */ /* 0x000fc600078e0253 */
[----:B------:R-:W-:Y:S03]  /*3240*/  LDSM.16.M88.4 R60, [R81+0x11000] ;  /* 0x01100000513c783b */ /* 0x000fe60000000200 */
[C---:B------:R-:W-:Y:S01]  /*3250*/  HMMA.16816.F32.BF16 R32, R24.reuse, R34, RZ ;  /* 0x000000221820723c */ /* 0x040fe200000418ff */
[----:B------:R-:W-:Y:S07]  /*3260*/  LDSM.16.M88.4 R56, [R81+0x11800] ;  /* 0x011800005138783b */ /* 0x000fee0000000200 */
[C---:B---3--:R-:W-:Y:S08]  /*3270*/  HMMA.16816.F32.BF16 R28, R24.reuse, R12, RZ ;  /* 0x0000000c181c723c */ /* 0x048ff000000418ff */
[----:B------:R-:W-:Y:S01]  /*3280*/  HMMA.16816.F32.BF16 R24, R24, R14, RZ ;  /* 0x0000000e1818723c */ /* 0x000fe200000418ff */
[----:B------:R-:W-:Y:S07]  /*3290*/  LDSM.16.M88.4 R12, [R81+0x10800] ;  /* 0x01080000510c783b */ /* 0x000fee0000000200 */
[C---:B------:R-:W-:Y:S01]  /*32a0*/  HMMA.16816.F32.BF16 R48, R16.reuse, R10, R48 ;  /* 0x0000000a1030723c */ /* 0x040fe20000041830 */
[----:B------:R-:W2:Y:S07]  /*32b0*/  LDSM.16.M88.4 R8, [R83] ;  /* 0x000000005308783b */ /* 0x000eae0000000200 */
[C---:B------:R-:W-:Y:S08]  /*32c0*/  HMMA.16816.F32.BF16 R44, R16.reuse, R20, R44 ;  /* 0x00000014102c723c */ /* 0x040ff0000004182c */
[C---:B------:R-:W-:Y:S01]  /*32d0*/  HMMA.16816.F32.BF16 R40, R16.reuse, R22, R40 ;  /* 0x000000161028723c */ /* 0x040fe20000041828 */
[----:B------:R-:W-:Y:S07]  /*32e0*/  LDSM.16.M88.4 R20, [R79+0x10000] ;  /* 0x010000004f14783b */ /* 0x000fee0000000200 */
[C---:B-1----:R-:W-:Y:S08]  /*32f0*/  HMMA.16816.F32.BF16 R36, R16.reuse, R4, R36 ;  /* 0x000000041024723c */ /* 0x042ff00000041824 */
[C---:B------:R-:W-:Y:S01]  /*3300*/  HMMA.16816.F32.BF16 R32, R16.reuse, R6, R32 ;  /* 0x000000061020723c */ /* 0x040fe20000041820 */
[----:B------:R-:W-:Y:S07]  /*3310*/  LDSM.16.M88.4 R4, [R80] ;  /* 0x000000005004783b */ /* 0x000fee0000000200 */
[C---:B----4-:R-:W-:Y:S08]  /*3320*/  HMMA.16816.F32.BF16 R28, R16.reuse, R68, R28 ;  /* 0x00000044101c723c */ /* 0x050ff0000004181c */
[----:B------:R-:W-:Y:S01]  /*3330*/  HMMA.16816.F32.BF16 R24, R16, R70, R24 ;  /* 0x000000461018723c */ /* 0x000fe20000041818 */
[----:B------:R-:W1:Y:S04]  /*3340*/  LDSM.16.M88.4 R16, [R79+0x10800] ;  /* 0x010800004f10783b */ /* 0x000e680000000200 */
[----:B------:R-:W-:Y:S03]  /*3350*/  LDSM.16.M88.4 R68, [R84+UR10+0x12000] ;  /* 0x0120000a5444783b */ /* 0x000fe60008000200 */
[C---:B--2---:R-:W-:Y:S08]  /*3360*/  HMMA.16816.F32.BF16 R52, R8.reuse, R64, R52 ;  /* 0x000000400834723c */ /* 0x044ff00000041834 */
[C---:B------:R-:W-:Y:S01]  /*3370*/  HMMA.16816.F32.BF16 R48, R8.reuse, R66, R48 ;  /* 0x000000420830723c */ /* 0x040fe20000041830 */
[----:B------:R-:W-:Y:S07]  /*3380*/  LDSM.16.M88.4 R64, [R84+UR10+0x12800] ;  /* 0x0128000a5440783b */ /* 0x000fee0008000200 */
[C---:B------:R-:W-:Y:S08]  /*3390*/  HMMA.16816.F32.BF16 R44, R8.reuse, R12, R44 ;  /* 0x0000000c082c723c */ /* 0x040ff0000004182c */
[C---:B------:R-:W-:Y:S01]  /*33a0*/  HMMA.16816.F32.BF16 R40, R8.reuse, R14, R40 ;  /* 0x0000000e0828723c */ /* 0x040fe20000041828 */
[----:B------:R-:W2:Y:S07]  /*33b0*/  LDSM.16.M88.4 R12, [R79+0x11000] ;  /* 0x011000004f0c783b */ /* 0x000eae0000000200 */
[C---:B------:R-:W-:Y:S08]  /*33c0*/  HMMA.16816.F32.BF16 R36, R8.reuse, R60, R36 ;  /* 0x0000003c0824723c */ /* 0x040ff00000041824 */
[C---:B------:R-:W-:Y:S01]  /*33d0*/  HMMA.16816.F32.BF16 R32, R8.reuse, R62, R32 ;  /* 0x0000003e0820723c */ /* 0x040fe20000041820 */
[----:B------:R-:W-:Y:S07]  /*33e0*/  LDSM.16.M88.4 R60, [R84+UR10+0x13000] ;  /* 0x0130000a543c783b */ /* 0x000fee0008000200 */
[C---:B------:R-:W-:Y:S08]  /*33f0*/  HMMA.16816.F32.BF16 R28, R8.reuse, R56, R28 ;  /* 0x00000038081c723c */ /* 0x040ff0000004181c */
[----:B------:R-:W-:Y:S01]  /*3400*/  HMMA.16816.F32.BF16 R24, R8, R58, R24 ;  /* 0x0000003a0818723c */ /* 0x000fe20000041818 */
[----:B------:R-:W3:Y:S04]  /*3410*/  LDSM.16.M88.4 R8, [R79+0x11800] ;  /* 0x011800004f08783b */ /* 0x000ee80000000200 */
[----:B------:R-:W4:Y:S03]  /*3420*/  LDSM.16.M88.4 R56, [R84+UR10+0x13800] ;  /* 0x0138000a5438783b */ /* 0x000f260008000200 */
[C---:B-1----:R-:W-:Y:S08]  /*3430*/  HMMA.16816.F32.BF16 R44, R4.reuse, R16, R44 ;  /* 0x00000010042c723c */ /* 0x042ff0000004182c */
[C---:B------:R-:W-:Y:S01]  /*3440*/  HMMA.16816.F32.BF16 R40, R4.reuse, R18, R40 ;  /* 0x000000120428723c */ /* 0x040fe20000041828 */
[----:B------:R-:W-:Y:S07]  /*3450*/  LDSM.16.M88.4 R16, [R0+0x12000] ;  /* 0x012000000010783b */ /* 0x000fee0000000200 */
[C---:B------:R-:W-:Y:S08]  /*3460*/  HMMA.16816.F32.BF16 R52, R4.reuse, R20, R52 ;  /* 0x000000140434723c */ /* 0x040ff00000041834 */
[C---:B------:R-:W-:Y:S01]  /*3470*/  HMMA.16816.F32.BF16 R48, R4.reuse, R22, R48 ;  /* 0x000000160430723c */ /* 0x040fe20000041830 */
[----:B------:R-:W-:Y:S07]  /*3480*/  LDSM.16.M88.4 R20, [R82+0x4000] ;  /* 0x004000005214783b */ /* 0x000fee0000000200 */
[C---:B--2---:R-:W-:Y:S08]  /*3490*/  HMMA.16816.F32.BF16 R36, R4.reuse, R12, R36 ;  /* 0x0000000c0424723c */ /* 0x044ff00000041824 */
        /* <DEDUP_REMOVED lines=27> */
[C---:B---3--:R-:W-:Y:S08]  /*3650*/  HMMA.16816.F32.BF16 R28, R20.reuse, R4, R28 ;  /* 0x00000004141c723c */ /* 0x048ff0000004181c */
[----:B------:R-:W-:Y:S01]  /*3660*/  HMMA.16816.F32.BF16 R56, R20, R6, R56 ;  /* 0x000000061438723c */ /* 0x000fe20000041838 */
[----:B------:R-:W2:Y:S04]  /*3670*/  LDSM.16.M88.4 R4, [R79+0x12800] ;  /* 0x012800004f04783b */ /* 0x000ea80000000200 */
        /* <DEDUP_REMOVED lines=13> */
[----:B------:R-:W-:Y:S04]  /*3750*/  LDSM.16.M88.4 R60, [R84+UR10+0x15800] ;  /* 0x0158000a543c783b */ /* 0x000fe80008000200 */
[----:B------:R-:W-:Y:S03]  /*3760*/  LDSM.16.M88.4 R8, [R0+0x14000] ;  /* 0x014000000008783b */ /* 0x000fe60000000200 */
[C---:B--2---:R-:W-:Y:S08]  /*3770*/  HMMA.16816.F32.BF16 R44, R16.reuse, R4, R44 ;  /* 0x00000004102c723c */ /* 0x044ff0000004182c */
[C---:B------:R-:W-:Y:S01]  /*3780*/  HMMA.16816.F32.BF16 R40, R16.reuse, R6, R40 ;  /* 0x000000061028723c */ /* 0x040fe20000041828 */
[----:B------:R-:W2:Y:S07]  /*3790*/  LDSM.16.M88.4 R4, [R84+UR10+0x15000] ;  /* 0x0150000a5404783b */ /* 0x000eae0008000200 */
[C---:B------:R-:W-:Y:S08]  /*37a0*/  HMMA.16816.F32.BF16 R52, R16.reuse, R12, R52 ;  /* 0x0000000c1034723c */ /* 0x040ff00000041834 */
[C---:B------:R-:W-:Y:S01]  /*37b0*/  HMMA.16816.F32.BF16 R48, R16.reuse, R14, R48 ;  /* 0x0000000e1030723c */ /* 0x040fe20000041830 */
[----:B------:R-:W2:Y:S07]  /*37c0*/  LDSM.16.M88.4 R12, [R82+0x8000] ;  /* 0x00800000520c783b */ /* 0x000eae0000000200 */
[C---:B---3--:R-:W-:Y:S08]  /*37d0*/  HMMA.16816.F32.BF16 R36, R16.reuse, R20, R36 ;  /* 0x000000141024723c */ /* 0x048ff00000041824 */
        /* <DEDUP_REMOVED lines=13> */
[C---:B------:R-:W-:Y:S01]  /*38b0*/  HMMA.16816.F32.BF16 R68, R64.reuse, R6, R68 ;  /* 0x000000064044723c */ /* 0x040fe20000041844 */
[----:B------:R-:W-:Y:S07]  /*38c0*/  LDSM.16.M88.4 R4, [R81+0x14000] ;  /* 0x014000005104783b */ /* 0x000fee0000000200 */
[C---:B------:R-:W-:Y:S08]  /*38d0*/  HMMA.16816.F32.BF16 R72, R64.reuse, R60, R72 ;  /* 0x0000003c4048723c */ /* 0x040ff00000041848 */
[----:B------:R-:W-:Y:S01]  /*38e0*/  HMMA.16816.F32.BF16 R56, R64, R62, R56 ;  /* 0x0000003e4038723c */ /* 0x000fe20000041838 */
[----:B------:R-:W-:Y:S04]  /*38f0*/  LDSM.16.M88.4 R60, [R84+UR10+0x17800] ;  /* 0x0178000a543c783b */ /* 0x000fe80008000200 */
[----:B------:R-:W-:Y:S03]  /*3900*/  LDSM.16.M88.4 R64, [R79+0x16000] ;  /* 0x016000004f40783b */ /* 0x000fe60000000200 */
[C---:B------:R-:W-:Y:S08]  /*3910*/  HMMA.16816.F32.BF16 R52, R12.reuse, R8, R52 ;  /* 0x000000080c34723c */ /* 0x040ff00000041834 */
[C---:B------:R-:W-:Y:S01]  /*3920*/  HMMA.16816.F32.BF16 R48, R12.reuse, R10, R48 ;  /* 0x0000000a0c30723c */ /* 0x040fe20000041830 */
[----:B------:R-:W1:Y:S07]  /*3930*/  LDSM.16.M88.4 R8, [R83+0x8000] ;  /* 0x008000005308783b */ /* 0x000e6e0000000200 */
[C---:B---3--:R-:W-:Y:S08]  /*3940*/  HMMA.16816.F32.BF16 R44, R12.reuse, R16, R44 ;  /* 0x000000100c2c723c */ /* 0x048ff0000004182c */
[C---:B------:R-:W-:Y:S01]  /*3950*/  HMMA.16816.F32.BF16 R40, R12.reuse, R18, R40 ;  /* 0x000000120c28723c */ /* 0x040fe20000041828 */
[----:B------:R-:W2:Y:S07]  /*3960*/  LDSM.16.M88.4 R16, [R81+0x14800] ;  /* 0x014800005110783b */ /* 0x000eae0000000200 */
[C---:B------:R-:W-:Y:S08]  /*3970*/  HMMA.16816.F32.BF16 R36, R12.reuse, R20, R36 ;  /* 0x000000140c24723c */ /* 0x040ff00000041824 */
[C---:B------:R-:W-:Y:S01]  /*3980*/  HMMA.16816.F32.BF16 R68, R12.reuse, R22, R68 ;  /* 0x000000160c44723c */ /* 0x040fe20000041844 */
[----:B------:R-:W3:Y:S07]  /*3990*/  LDSM.16.M88.4 R20, [R81+0x15000] ;  /* 0x015000005114783b */ /* 0x000eee0000000200 */
[C---:B----4-:R-:W-:Y:S08]  /*39a0*/  HMMA.16816.F32.BF16 R72, R12.reuse, R24, R72 ;  /* 0x000000180c48723c */ /* 0x050ff00000041848 */
[----:B------:R-:W-:Y:S01]  /*39b0*/  HMMA.16816.F32.BF16 R56, R12, R26, R56 ;  /* 0x0000001a0c38723c */ /* 0x000fe20000041838 */
[----:B------:R-:W-:Y:S04]  /*39c0*/  LDSM.16.M88.4 R12, [R79+0x14000] ;  /* 0x014000004f0c783b */ /* 0x000fe80000000200 */
[----:B------:R-:W4:Y:S03]  /*39d0*/  LDSM.16.M88.4 R24, [R80+0x8000] ;  /* 0x008000005018783b */ /* 0x000f260000000200 */
        /* <DEDUP_REMOVED lines=8> */
[----:B------:R-:W-:Y:S07]  /*3a60*/  LDSM.16.M88.4 R20, [R79+0x15800] ;  /* 0x015800004f14783b */ /* 0x000fee0000000200 */
[C---:B------:R-:W-:Y:S08]  /*3a70*/  HMMA.16816.F32.BF16 R72, R8.reuse, R28, R72 ;  /* 0x0000001c0848723c */ /* 0x040ff00000041848 */
[----:B------:R-:W-:Y:S01]  /*3a80*/  HMMA.16816.F32.BF16 R56, R8, R30, R56 ;  /* 0x0000001e0838723c */ /* 0x000fe20000041838 */
[----:B------:R-:W3:Y:S04]  /*3a90*/  LDSM.16.M88.4 R8, [R84+UR10+0x16000] ;  /* 0x0160000a5408783b */ /* 0x000ee80008000200 */
[----:B------:R-:W5:Y:S03]  /*3aa0*/  LDSM.16.M88.4 R28, [R84+UR10+0x16800] ;  /* 0x0168000a541c783b */ /* 0x000f660008000200 */
[C---:B----4-:R-:W-:Y:S08]  /*3ab0*/  HMMA.16816.F32.BF16 R52, R24.reuse, R12, R52 ;  /* 0x0000000c1834723c */ /* 0x050ff00000041834 */
[C---:B------:R-:W-:Y:S01]  /*3ac0*/  HMMA.16816.F32.BF16 R48, R24.reuse, R14, R48 ;  /* 0x0000000e1830723c */ /* 0x040fe20000041830 */
[----:B------:R-:W4:Y:S04]  /*3ad0*/  LDSM.16.M88.4 R12, [R84+UR10+0x17000] ;  /* 0x0170000a540c783b */ /* 0x000f280008000200 */
[----:B------:R-:W-:Y:S03]  /*3ae0*/  LDSM.16.M88.4 R84, [R81+0x17800] ;  /* 0x017800005154783b */ /* 0x000fe60000000200 */
[C---:B-1----:R-:W-:Y:S08]  /*3af0*/  HMMA.16816.F32.BF16 R44, R24.reuse, R4, R44 ;  /* 0x00000004182c723c */ /* 0x042ff0000004182c */
[C---:B------:R-:W-:Y:S01]  /*3b00*/  HMMA.16816.F32.BF16 R40, R24.reuse, R6, R40 ;  /* 0x000000061828723c */ /* 0x040fe20000041828 */
[----:B------:R-:W-:Y:S07]  /*3b10*/  LDSM.16.M88.4 R4, [R0+0x16000] ;  /* 0x016000000004783b */ /* 0x000fee0000000200 */
[C---:B--2---:R-:W-:Y:S08]  /*3b20*/  HMMA.16816.F32.BF16 R36, R24.reuse, R16, R36 ;  /* 0x000000101824723c */ /* 0x044ff00000041824 */
[----:B------:R-:W-:Y:S01]  /*3b30*/  HMMA.16816.F32.BF16 R68, R24, R18, R68 ;  /* 0x000000121844723c */ /* 0x000fe20000041844 */
[----:B------:R-:W1:Y:S07]  /*3b40*/  LDSM.16.M88.4 R16, [R82+0xc000] ;  /* 0x00c000005210783b */ /* 0x000e6e0000000200 */
[C---:B---3--:R-:W-:Y:S08]  /*3b50*/  HMMA.16816.F32.BF16 R52, R32.reuse, R8, R52 ;  /* 0x000000082034723c */ /* 0x048ff00000041834 */
[----:B------:R-:W-:Y:S01]  /*3b60*/  HMMA.16816.F32.BF16 R48, R32, R10, R48 ;  /* 0x0000000a2030723c */ /* 0x000fe20000041830 */
[----:B------:R-:W2:Y:S07]  /*3b70*/  LDSM.16.M88.4 R8, [R0+0x17000] ;  /* 0x017000000008783b */ /* 0x000eae0000000200 */
[C---:B------:R-:W-:Y:S08]  /*3b80*/  HMMA.16816.F32.BF16 R72, R24.reuse, R20, R72 ;  /* 0x000000141848723c */ /* 0x040ff00000041848 */
[----:B------:R-:W-:Y:S01]  /*3b90*/  HMMA.16816.F32.BF16 R56, R24, R22, R56 ;  /* 0x000000161838723c */ /* 0x000fe20000041838 */
[----:B------:R-:W3:Y:S04]  /*3ba0*/  LDSM.16.M88.4 R20, [R0+0x16800] ;  /* 0x016800000014783b */ /* 0x000ee80000000200 */
[----:B------:R1:W-:Y:S03]  /*3bb0*/  LDSM.16.M88.4 R24, [R0+0x17800] ;  /* 0x017800000018783b */ /* 0x0003e60000000200 */
[C---:B-----5:R-:W-:Y:S08]  /*3bc0*/  HMMA.16816.F32.BF16 R44, R32.reuse, R28, R44 ;  /* 0x0000001c202c723c */ /* 0x060ff0000004182c */
[C---:B------:R-:W-:Y:S01]  /*3bd0*/  HMMA.16816.F32.BF16 R40, R32.reuse, R30, R40 ;  /* 0x0000001e2028723c */ /* 0x040fe20000041828 */
[----:B------:R-:W-:Y:S07]  /*3be0*/  LDSM.16.M88.4 R28, [R83+0xc000] ;  /* 0x00c00000531c783b */ /* 0x000fee0000000200 */
[----:B----4-:R-:W-:Y:S01]  /*3bf0*/  HMMA.16816.F32.BF16 R36, R32, R12, R36 ;  /* 0x0000000c2024723c */ /* 0x010fe20000041824 */
[----:B-1----:R-:W-:-:S07]  /*3c00*/  LOP3.LUT R0, R221, 0x1f0, RZ, 0xc0, !PT ;  /* 0x000001f0dd007812 */ /* 0x002fce00078ec0ff */
[C---:B------:R-:W-:Y:S01]  /*3c10*/  HMMA.16816.F32.BF16 R68, R32.reuse, R14, R68 ;  /* 0x0000000e2044723c */ /* 0x040fe20000041844 */
[----:B------:R-:W1:Y:S07]  /*3c20*/  LDSM.16.M88.4 R12, [R81+0x16000] ;  /* 0x01600000510c783b */ /* 0x000e6e0000000200 */
[C---:B------:R-:W-:Y:S08]  /*3c30*/  HMMA.16816.F32.BF16 R72, R32.reuse, R60, R72 ;  /* 0x0000003c2048723c */ /* 0x040ff00000041848 */
[----:B------:R-:W-:Y:S01]  /*3c40*/  HMMA.16816.F32.BF16 R56, R32, R62, R56 ;  /* 0x0000003e2038723c */ /* 0x000fe20000041838 */
[----:B------:R-:W4:Y:S04]  /*3c50*/  LDSM.16.M88.4 R60, [R81+0x17000] ;  /* 0x01700000513c783b */ /* 0x000f280000000200 */
[----:B------:R-:W5:Y:S03]  /*3c60*/  LDSM.16.M88.4 R32, [R81+0x16800] ;  /* 0x016800005120783b */ /* 0x000f660000000200 */
[C---:B------:R-:W-:Y:S08]  /*3c70*/  HMMA.16816.F32.BF16 R52, R16.reuse, R4, R52 ;  /* 0x000000041034723c */ /* 0x040ff00000041834 */
[C---:B------:R-:W-:Y:S01]  /*3c80*/  HMMA.16816.F32.BF16 R48, R16.reuse, R6, R48 ;  /* 0x000000061030723c */ /* 0x040fe20000041830 */
[----:B------:R-:W-:Y:S07]  /*3c90*/  LDSM.16.M88.4 R4, [R80+0xc000] ;  /* 0x00c000005004783b */ /* 0x000fee0000000200 */
[C---:B--2---:R-:W-:Y:S08]  /*3ca0*/  HMMA.16816.F32.BF16 R36, R16.reuse, R8, R36 ;  /* 0x000000081024723c */ /* 0x044ff00000041824 */
[C---:B------:R-:W-:Y:S01]  /*3cb0*/  HMMA.16816.F32.BF16 R68, R16.reuse, R10, R68 ;  /* 0x0000000a1044723c */ /* 0x040fe20000041844 */
[----:B------:R-:W2:Y:S07]  /*3cc0*/  LDSM.16.M88.4 R8, [R79+0x17000] ;  /* 0x017000004f08783b */ /* 0x000eae0000000200 */
[C---:B---3--:R-:W-:Y:S08]  /*3cd0*/  HMMA.16816.F32.BF16 R44, R16.reuse, R20, R44 ;  /* 0x00000014102c723c */ /* 0x048ff0000004182c */
[----:B------:R-:W-:Y:S01]  /*3ce0*/  HMMA.16816.F32.BF16 R40, R16, R22, R40 ;  /* 0x000000161028723c */ /* 0x000fe20000041828 */
[----:B------:R-:W3:Y:S07]  /*3cf0*/  LDSM.16.M88.4 R20, [R79+0x16800] ;  /* 0x016800004f14783b */ /* 0x000eee0000000200 */
[C---:B-1----:R-:W-:Y:S08]  /*3d00*/  HMMA.16816.F32.BF16 R52, R28.reuse, R12, R52 ;  /* 0x0000000c1c34723c */ /* 0x042ff00000041834 */
[----:B------:R-:W-:Y:S01]  /*3d10*/  HMMA.16816.F32.BF16 R48, R28, R14, R48 ;  /* 0x0000000e1c30723c */ /* 0x000fe20000041830 */
[----:B------:R-:W1:Y:S01]  /*3d20*/  LDSM.16.M88.4 R12, [R79+0x17800] ;  /* 0x017800004f0c783b */ /* 0x000e620000000200 */
[----:B------:R-:W-:-:S06]  /*3d30*/  DEPBAR.LE SB0, 0x0 ;  /* 0x000080000000791a */ /* 0x000fcc0000000000 */
[----:B------:R-:W-:Y:S01]  /*3d40*/  HMMA.16816.F32.BF16 R72, R16, R24, R72 ;  /* 0x000000181048723c */ /* 0x000fe20000041848 */
[----:B------:R-:W-:-:S04]  /*3d50*/  IMAD.U32 R24, RZ, RZ, UR15 ;  /* 0x0000000fff187e24 */ /* 0x000fc8000f8e00ff */
[----:B------:R-:W-:-:S03]  /*3d60*/  IMAD R24, R24, 0x40, R165 ;  /* 0x0000004018187824 */ /* 0x000fc600078e02a5 */
[----:B----4-:R-:W-:Y:S01]  /*3d70*/  HMMA.16816.F32.BF16 R36, R28, R60, R36 ;  /* 0x0000003c1c24723c */ /* 0x010fe20000041824 */
[C---:B------:R-:W-:Y:S01]  /*3d80*/  VIADD R60, R24.reuse, 0x10 ;  /* 0x00000010183c7836 */ /* 0x040fe20000000000 */
[----:B------:R-:W-:-:S04]  /*3d90*/  ISETP.GE.AND P1, PT, R24, UR22, PT ;  /* 0x0000001618007c0c */ /* 0x000fc8000bf26270 */
[----:B------:R-:W-:Y:S02]  /*3da0*/  ISETP.GE.AND P3, PT, R60, UR22, PT ;  /* 0x000000163c007c0c */ /* 0x000fe4000bf66270 */
[----:B------:R-:W-:Y:S01]  /*3db0*/  HMMA.16816.F32.BF16 R56, R16, R26, R56 ;  /* 0x0000001a1038723c */ /* 0x000fe20000041838 */
[----:B------:R-:W-:Y:S01]  /*3dc0*/  SHF.R.U32.HI R17, RZ, 0x2, R219 ;  /* 0x00000002ff117819 */ /* 0x000fe200000116db */
[----:B------:R-:W-:-:S03]  /*3dd0*/  IMAD.U32 R16, RZ, RZ, UR22 ;  /* 0x00000016ff107e24 */ /* 0x000fc6000f8e00ff */
[----:B------:R-:W-:-:S03]  /*3de0*/  LOP3.LUT R17, R17, 0x7, RZ, 0xc0, !PT ;  /* 0x0000000711117812 */ /* 0x000fc600078ec0ff */
[----:B-----5:R-:W-:Y:S01]  /*3df0*/  HMMA.16816.F32.BF16 R44, R28, R32, R44 ;  /* 0x000000201c2c723c */ /* 0x020fe2000004182c */
[----:B------:R-:W-:-:S04]  /*3e00*/  IADD3 R17, PT, PT, R17, UR6, R0 ;  /* 0x0000000611117c10 */ /* 0x000fc8000fffe000 */
[----:B------:R-:W-:Y:S01]  /*3e10*/  IADD3 R17, PT, PT, R16, -UR23, R17 ;  /* 0x8000001710117c10 */ /* 0x000fe2000fffe011 */
[C---:B------:R-:W-:Y:S02]  /*3e20*/  VIADD R16, R24.reuse, 0x1 ;  /* 0x0000000118107836 */ /* 0x040fe40000000000 */
[C---:B------:R-:W-:Y:S01]  /*3e30*/  HMMA.16816.F32.BF16 R68, R28.reuse, R62, R68 ;  /* 0x0000003e1c44723c */ /* 0x040fe20000041844 */
[----:B------:R-:W-:Y:S02]  /*3e40*/  VIADD R62, R24, 0x9 ;  /* 0x00000009183e7836 */ /* 0x000fe40000000000 */
[C---:B------:R-:W-:Y:S01]  /*3e50*/  VIADD R27, R17.reuse, 0x8 ;  /* 0x00000008111b7836 */ /* 0x040fe20000000000 */
[----:B------:R-:W-:Y:S01]  /*3e60*/  ISETP.GE.AND P6, PT, R16, UR22, PT ;  /* 0x0000001610007c0c */ /* 0x000fe2000bfc6270 */
[--C-:B------:R-:W-:Y:S01]  /*3e70*/  IMAD.IADD R18, R17, 0x1, -R62.reuse ;  /* 0x0000000111127824 */ /* 0x100fe200078e0a3e */
[----:B------:R-:W-:Y:S01]  /*3e80*/  ISETP.GE.AND P4, PT, R62, UR22, PT ;  /* 0x000000163e007c0c */ /* 0x000fe2000bf86270 */
[----:B------:R-:W-:Y:S01]  /*3e90*/  IMAD.IADD R62, R27, 0x1, -R62 ;  /* 0x000000011b3e7824 */ /* 0x000fe200078e0a3e */
[----:B------:R-:W-:Y:S01]  /*3ea0*/  HMMA.16816.F32.BF16 R40, R28, R34, R40 ;  /* 0x000000221c28723c */ /* 0x000fe20000041828 */
[----:B------:R-:W-:Y:S01]  /*3eb0*/  VIADD R34, R24, 0x11 ;  /* 0x0000001118227836 */ /* 0x000fe20000000000 */
[----:B------:R-:W-:-:S02]  /*3ec0*/  IABS R18, R18 ;  /* 0x0000001200127213 */ /* 0x000fc40000000000 */
[----:B------:R-:W-:Y:S02]  /*3ed0*/  IABS R62, R62 ;  /* 0x0000003e003e7213 */ /* 0x000fe40000000000 */
[----:B------:R-:W-:Y:S02]  /*3ee0*/  I2FP.F32.S32 R18, R18 ;  /* 0x0000001200127245 */ /* 0x000fe40000201400 */
[----:B------:R-:W-:Y:S01]  /*3ef0*/  HMMA.16816.F32.BF16 R72, R28, R84, R72 ;  /* 0x000000541c48723c */ /* 0x000fe20000041848 */
[----:B------:R-:W-:-:S07]  /*3f00*/  I2FP.F32.S32 R62, R62 ;  /* 0x0000003e003e7245 */ /* 0x000fce0000201400 */
[----:B--2---:R-:W-:Y:S01]  /*3f10*/  HMMA.16816.F32.BF16 R36, R4, R8, R36 ;  /* 0x000000080424723c */ /* 0x004fe20000041824 */
[--C-:B------:R-:W-:Y:S02]  /*3f20*/  IMAD.IADD R8, R17, 0x1, -R16.reuse ;  /* 0x0000000111087824 */ /* 0x100fe400078e0a10 */
[----:B------:R-:W-:-:S03]  /*3f30*/  IMAD.IADD R16, R27, 0x1, -R16 ;  /* 0x000000011b107824 */ /* 0x000fc600078e0a10 */
[----:B------:R-:W-:Y:S02]  /*3f40*/  IABS R8, R8 ;  /* 0x0000000800087213 */ /* 0x000fe40000000000 */
[----:B------:R-:W-:Y:S01]  /*3f50*/  HMMA.16816.F32.BF16 R48, R4, R66, R48 ;  /* 0x000000420430723c */ /* 0x000fe20000041830 */
[----:B------:R-:W-:Y:S02]  /*3f60*/  IABS R16, R16 ;  /* 0x0000001000107213 */ /* 0x000fe40000000000 */
[----:B------:R-:W-:Y:S01]  /*3f70*/  I2FP.F32.S32 R26, R8 ;  /* 0x00000008001a7245 */ /* 0x000fe20000201400 */
[----:B------:R-:W-:Y:S01]  /*3f80*/  VIADD R8, R24, 0x18 ;  /* 0x0000001818087836 */ /* 0x000fe20000000000 */
[----:B------:R-:W-:-:S03]  /*3f90*/  I2FP.F32.S32 R16, R16 ;  /* 0x0000001000107245 */ /* 0x000fc60000201400 */
[----:B---3--:R-:W-:Y:S01]  /*3fa0*/  HMMA.16816.F32.BF16 R44, R4, R20, R44 ;  /* 0x00000014042c723c */ /* 0x008fe2000004182c */
[--C-:B------:R-:W-:Y:S02]  /*3fb0*/  IMAD.IADD R9, R17, 0x1, -R8.reuse ;  /* 0x0000000111097824 */ /* 0x100fe400078e0a08 */
[----:B------:R-:W-:-:S03]  /*3fc0*/  IMAD.IADD R19, R27, 0x1, -R8 ;  /* 0x000000011b137824 */ /* 0x000fc600078e0a08 */
        /* <DEDUP_REMOVED lines=14> */
[----:B-1----:R-:W-:Y:S01]  /*40b0*/  HMMA.16816.F32.BF16 R72, R4, R12, R72 ;  /* 0x0000000c0448723c */ /* 0x002fe20000041848 */
[----:B------:R-:W-:Y:S02]  /*40c0*/  IMAD.IADD R13, R17, 0x1, -R10 ;  /* 0x00000001110d7824 */ /* 0x000fe400078e0a0a */
[----:B------:R-:W-:Y:S01]  /*40d0*/  FFMA.FTZ R44, R11, -UR5, R44 ;  /* 0x800000050b2c7c23 */ /* 0x000fe2000801002c */
[----:B------:R-:W-:Y:S01]  /*40e0*/  VIADD R10, R24, 0x21 ;  /* 0x00000021180a7836 */ /* 0x000fe20000000000 */
[----:B------:R-:W-:Y:S01]  /*40f0*/  FSEL R18, R18, -INF , !P4 ;  /* 0xff80000012127808 */ /* 0x000fe20006000000 */
        /* <DEDUP_REMOVED lines=87> */
[C---:B------:R-:W-:Y:S01]  /*4670*/  IMAD.IADD R29, R17.reuse, 0x1, -R38 ;  /* 0x00000001111d7824 */ /* 0x040fe200078e0a26 */
[----:B------:R-:W-:Y:S01]  /*4680*/  ISETP.GE.AND P4, PT, R28, UR22, PT ;  /* 0x000000161c007c0c */ /* 0x000fe2000bf86270 */
[----:B------:R-:W-:Y:S01]  /*4690*/  FFMA.FTZ R39, R8, -UR5, R39 ;  /* 0x8000000508277c23 */ /* 0x000fe20008010027 */
        /* <DEDUP_REMOVED lines=94> */
[----:B------:R-:W-:Y:S02]  /*4c80*/  LEA.HI.X R29, R6, R226, R27, 0x1, P1 ;  /* 0x000000e2061d7211 */ /* 0x000fe400008f0c1b */
        /* <DEDUP_REMOVED lines=44> */
.L_x_452:
        /* <DEDUP_REMOVED lines=328> */
[C---:B------:R-:W-:Y:S01]  /*63d0*/  IMAD.SHL.U32 R218, R219.reuse, 0x40, RZ ;  /* 0x00000040dbda7824 */ /* 0x040fe200078e00ff */
[--C-:B------:R-:W-:Y:S01]  /*63e0*/  SHF.R.U32.HI R238, RZ, 0x2, R219.reuse ;  /* 0x00000002ffee7819 */ /* 0x100fe200000116db */
[----:B------:R-:W1:Y:S01]  /*63f0*/  LDCU UR4, c[0x0][0x440] ;  /* 0x00008800ff0477ac */ /* 0x000e620008000800 */
[----:B------:R-:W-:Y:S01]  /*6400*/  IMAD.U32 R5, RZ, RZ, UR21 ;  /* 0x00000015ff057e24 */ /* 0x000fe2000f8e00ff */
[----:B------:R-:W2:Y:S01]  /*6410*/  LDC.64 R228, c[0x0][0x3c0] ;  /* 0x0000f000ffe47b82 */ /* 0x000ea20000000a00 */
[----:B------:R-:W-:Y:S01]  /*6420*/  IMAD.SHL.U32 R2, R219, 0x8, RZ ;  /* 0x00000008db027824 */ /* 0x000fe200078e00ff */
[----:B------:R-:W-:Y:S01]  /*6430*/  LOP3.LUT R9, R218, 0x1c0, RZ, 0xc0, !PT ;  /* 0x000001c0da097812 */ /* 0x000fe200078ec0ff */
[----:B------:R-:W-:Y:S01]  /*6440*/  IMAD R5, R5, 0x80, R0 ;  /* 0x0000008005057824 */ /* 0x000fe200078e0200 */
[----:B------:R-:W-:Y:S01]  /*6450*/  LOP3.LUT R238, R238, 0x7, RZ, 0xc0, !PT ;  /* 0x00000007eeee7812 */ /* 0x000fe200078ec0ff */
[----:B------:R-:W-:Y:S01]  /*6460*/  IMAD.SHL.U32 R215, R219, 0x40, RZ ;  /* 0x00000040dbd77824 */ /* 0x000fe200078e00ff */
[----:B------:R-:W-:Y:S01]  /*6470*/  SHF.R.U32.HI R7, RZ, 0x1, R219 ;  /* 0x00000001ff077819 */ /* 0x000fe200000116db */
[----:B------:R-:W-:Y:S01]  /*6480*/  UMOV UR6, 0x400 ;  /* 0x0000040000067882 */ /* 0x000fe20000000000 */
[--C-:B------:R-:W-:Y:S01]  /*6490*/  LOP3.LUT R0, R9, 0x38, R2.reuse, 0xf8, !PT ;  /* 0x0000003809007812 */ /* 0x100fe200078ef802 */
[----:B------:R-:W-:Y:S01]  /*64a0*/  IMAD.IADD R238, R238, 0x1, R5 ;  /* 0x00000001eeee7824 */ /* 0x000fe200078e0205 */
[----:B------:R-:W-:Y:S01]  /*64b0*/  LOP3.LUT R5, R215, 0x1c0, RZ, 0xc0, !PT ;  /* 0x000001c0d7057812 */ /* 0x000fe200078ec0ff */
[----:B------:R-:W-:Y:S01]  /*64c0*/  ULEA UR6, UR7, UR6, 0x18 ;  /* 0x0000000607067291 */ /* 0x000fe2000f8ec0ff */
[----:B------:R-:W-:Y:S01]  /*64d0*/  LOP3.LUT R7, R0, 0x8, R7, 0x78, !PT ;  /* 0x0000000800077812 */ /* 0x000fe200078e7807 */
[----:B------:R-:W-:Y:S01]  /*64e0*/  IMAD.MOV.U32 R217, RZ, RZ, 0x20 ;  /* 0x00000020ffd97424 */ /* 0x000fe200078e00ff */
[----:B------:R-:W-:Y:S01]  /*64f0*/  LOP3.LUT R214, R5, 0x38, R2, 0xf8, !PT ;  /* 0x0000003805d67812 */ /* 0x000fe200078ef802 */
[----:B------:R-:W-:Y:S01]  /*6500*/  IMAD.U32 R9, RZ, RZ, UR22 ;  /* 0x00000016ff097e24 */ /* 0x000fe2000f8e00ff */
[----:B------:R-:W-:Y:S01]  /*6510*/  LOP3.LUT R4, R2, 0x38, RZ, 0xc0, !PT ;  /* 0x0000003802047812 */ /* 0x000fe200078ec0ff */
[----:B------:R-:W-:Y:S01]  /*6520*/  IMAD.U32 R231, RZ, RZ, UR23 ;  /* 0x00000017ffe77e24 */ /* 0x000fe2000f8e00ff */
[----:B------:R-:W-:Y:S01]  /*6530*/  LOP3.LUT R218, R7, 0x200, R218, 0xf8, !PT ;  /* 0x0000020007da7812 */ /* 0x000fe200078ef8da */
[----:B------:R-:W-:Y:S01]  /*6540*/  IMAD.MOV.U32 R212, RZ, RZ, 0x20 ;  /* 0x00000020ffd47424 */ /* 0x000fe200078e00ff */
[----:B------:R-:W-:Y:S01]  /*6550*/  LOP3.LUT R213, R215, 0x400, RZ, 0xc0, !PT ;  /* 0x00000400d7d57812 */ /* 0x000fe200078ec0ff */
[----:B------:R-:W-:Y:S01]  /*6560*/  VIADD R233, R165, UR23 ;  /* 0x00000017a5e97c36 */ /* 0x000fe20008000000 */
[----:B------:R-:W-:Y:S01]  /*6570*/  LOP3.LUT R0, R214, 0x8, R219, 0x78, !PT ;  /* 0x00000008d6007812 */ /* 0x000fe200078e78db */
[----:B------:R-:W-:Y:S01]  /*6580*/  IMAD.MOV.U32 R165, RZ, RZ, R164 ;  /* 0x000000ffffa57224 */ /* 0x000fe200078e00a4 */
[----:B-1----:R-:W-:Y:S01]  /*6590*/  ISETP.GE.AND P1, PT, R4, UR4, PT ;  /* 0x0000000404007c0c */ /* 0x002fe2000bf26270 */
[----:B------:R-:W-:Y:S01]  /*65a0*/  IMAD.MOV.U32 R216, RZ, RZ, 0x40 ;  /* 0x00000040ffd87424 */ /* 0x000fe200078e00ff */
[----:B------:R-:W-:Y:S01]  /*65b0*/  SEL R217, R217, 0xffffffe0, !P2 ;  /* 0xffffffe0d9d97807 */ /* 0x000fe20005000000 */
[----:B------:R-:W-:Y:S01]  /*65c0*/  IMAD R213, R0, 0x2, R213 ;  /* 0x0000000200d57824 */ /* 0x000fe200078e02d5 */
[----:B------:R-:W-:Y:S01]  /*65d0*/  LEA R218, R218, UR6, 0x1 ;  /* 0x00000006dada7c11 */ /* 0x000fe2000f8e08ff */
[----:B------:R-:W-:Y:S01]  /*65e0*/  IMAD.MOV.U32 R0, RZ, RZ, R3 ;  /* 0x000000ffff007224 */ /* 0x000fe200078e0003 */
[----:B------:R-:W-:Y:S01]  /*65f0*/  IADD3 R4, PT, PT, R9, -UR23, R238 ;  /* 0x8000001709047c10 */ /* 0x000fe2000fffe0ee */
[C---:B------:R-:W-:Y:S01]  /*6600*/  IMAD.SHL.U32 R232, R219.reuse, 0x20, RZ ;  /* 0x00000020dbe87824 */ /* 0x040fe200078e00ff */
[----:B------:R-:W-:Y:S01]  /*6610*/  LOP3.LUT P0, RZ, R219, 0x2, RZ, 0xc0, !PT ;  /* 0x00000002dbff7812 */ /* 0x000fe2000780c0ff */
[----:B------:R-:W-:Y:S01]  /*6620*/  VIADD R238, R238, UR22 ;  /* 0x00000016eeee7c36 */ /* 0x000fe20008000000 */
[----:B------:R-:W-:Y:S01]  /*6630*/  IADD3 R231, PT, PT, R4, 0x8, R231 ;  /* 0x0000000804e77810 */ /* 0x000fe20007ffe0e7 */
[----:B------:R-:W-:Y:S01]  /*6640*/  IMAD.IADD R217, R217, 0x1, R218 ;  /* 0x00000001d9d97824 */ /* 0x000fe200078e02da */
[----:B------:R-:W-:Y:S01]  /*6650*/  LOP3.LUT R234, R2, 0x38, RZ, 0xc0, !PT ;  /* 0x0000003802ea7812 */ /* 0x000fe200078ec0ff */
[----:B------:R-:W-:Y:S01]  /*6660*/  VIADD R239, R218, 0x18000 ;  /* 0x00018000daef7836 */ /* 0x000fe20000000000 */
[----:B------:R-:W-:Y:S01]  /*6670*/  SEL R212, R212, 0xffffffe0, !P0 ;  /* 0xffffffe0d4d47807 */ /* 0x000fe20004000000 */
[----:B------:R-:W-:Y:S01]  /*6680*/  ULEA.HI.SX32 UR14, UR14, 0xfffffffe, 0x1a ;  /* 0xfffffffe0e0e7891 */ /* 0x000fe2000f8fd2ff */
[----:B------:R-:W-:Y:S01]  /*6690*/  LEA R236, R166, UR6, 0x1 ;  /* 0x00000006a6ec7c11 */ /* 0x000fe2000f8e08ff */
[----:B------:R-:W1:Y:S01]  /*66a0*/  LDCU UR8, c[0x0][0x440] ;  /* 0x00008800ff0877ac */ /* 0x000e620008000800 */
[----:B------:R-:W3:Y:S01]  /*66b0*/  LDCU UR4, c[0x0][0x45c] ;  /* 0x00008b80ff0477ac */ /* 0x000ee20008000800 */
[----:B------:R-:W-:Y:S08]  /*66c0*/  BRA `(.L_x_454) ;  /* 0x0000000000d87947 */ /* 0x000ff00003800000 */
.L_x_456:
[----:B------:R-:W1:Y:S01]  /*66d0*/  LDC.64 R2, c[0x0][0x3b8] ;  /* 0x0000ee00ff027b82 */ /* 0x000e620000000a00 */
[----:B------:R-:W-:Y:S06]  /*66e0*/  UIADD3 UR7, UPT, UPT, UR14, -0x1, URZ ;  /* 0xffffffff0e077890 */ /* 0x000fec000fffe0ff */
[----:B-1----:R-:W-:Y:S04]  /*66f0*/  IMAD.WIDE.U32 R168, R2, UR7, RZ ;  /* 0x0000000702a87c25 */ /* 0x002fe8000f8e00ff */
[----:B------:R-:W-:Y:S01]  /*6700*/  IMAD R169, R3, UR7, R169 ;  /* 0x0000000703a97c24 */ /* 0x000fe2000f8e02a9 */
        /* <DEDUP_REMOVED lines=8> */
[----:B------:R1:W-:Y:S03]  /*6790*/  @!P1 LDGSTS.E.BYPASS.LTC128B.128 [R236+0x10000], desc[UR24][R172.64] ;  /* 0x10000000acec9fae */ /* 0x0003e6000b981a18 */
[----:B------:R-:W-:Y:S01]  /*67a0*/  LEA.HI.X R164, R2, R164, R3, 0x5, P5 ;  /* 0x000000a402a47211 */ /* 0x000fe200028f2c03 */
[----:B------:R1:W-:Y:S01]  /*67b0*/  @P1 STS.128 [R236+0x10000], RZ ;  /* 0x010000ffec001388 */ /* 0x0003e20000000c00 */
[C---:B------:R-:W-:Y:S03]  /*67c0*/  LEA R2, P5, R171.reuse, R230, 0x1 ;  /* 0x000000e6ab027211 */ /* 0x040fe600078a08ff */
        /* <DEDUP_REMOVED lines=38> */
.L_x_454:
[----:B------:R-:W-:Y:S04]  /*6a30*/  DEPBAR.LE SB0, 0x0 ;  /* 0x000080000000791a */ /* 0x000fe80000000000 */
[----:B------:R-:W-:Y:S01]  /*6a40*/  BAR.SYNC.DEFER_BLOCKING 0x0 ;  /* 0x0000000000007b1d */ /* 0x000fe20000010000 */
[----:B--2---:R-:W-:Y:S01]  /*6a50*/  IMAD.WIDE.U32 R2, R228, UR14, RZ ;  /* 0x0000000ee4027c25 */ /* 0x004fe2000f8e00ff */
[C---:B------:R-:W-:Y:S01]  /*6a60*/  LOP3.LUT R242, R234.reuse, 0x40, RZ, 0xfc, !PT ;  /* 0x00000040eaf27812 */ /* 0x040fe200078efcff */
[----:B------:R-:W-:Y:S01]  /*6a70*/  UISETP.NE.AND UP0, UPT, UR14, URZ, UPT ;  /* 0x000000ff0e00728c */ /* 0x000fe2000bf05270 */
[----:B------:R-:W-:Y:S01]  /*6a80*/  LOP3.LUT R241, R234, 0x80, RZ, 0xfc, !PT ;  /* 0x00000080eaf17812 */ /* 0x000fe200078efcff */
[----:B------:R-:W-:Y:S01]  /*6a90*/  IMAD R3, R229, UR14, R3 ;  /* 0x0000000ee5037c24 */ /* 0x000fe2000f8e0203 */
[C---:B------:R-:W-:Y:S01]  /*6aa0*/  LEA R22, P0, R2.reuse, R224, 0x7 ;  /* 0x000000e002167211 */ /* 0x040fe200078038ff */
[----:B------:R-:W-:Y:S01]  /*6ab0*/  IMAD.SHL.U32 R21, R2, 0x40, RZ ;  /* 0x0000004002157824 */ /* 0x000fe200078e00ff */
[----:B-1----:R-:W-:Y:S01]  /*6ac0*/  ISETP.GE.AND P4, PT, R242, UR8, PT ;  /* 0x00000008f2007c0c */ /* 0x002fe2000bf86270 */
[----:B------:R-:W-:Y:S01]  /*6ad0*/  VIADD R223, R213, UR6 ;  /* 0x00000006d5df7c36 */ /* 0x000fe20008000000 */
[--C-:B------:R-:W-:Y:S02]  /*6ae0*/  LEA.HI.X R23, R2, R222, R3.reuse, 0x7, P0 ;  /* 0x000000de02177211 */ /* 0x100fe400000f3c03 */
[----:B------:R-:W-:Y:S02]  /*6af0*/  ISETP.GE.AND P3, PT, R241, UR8, PT ;  /* 0x00000008f1007c0c */ /* 0x000fe4000bf66270 */
[----:B------:R-:W-:Y:S02]  /*6b00*/  LOP3.LUT R240, R234, 0xc0, RZ, 0xfc, !PT ;  /* 0x000000c0eaf07812 */ /* 0x000fe400078efcff */
[----:B------:R-:W-:Y:S02]  /*6b10*/  SHF.L.U64.HI R3, R2, 0x6, R3 ;  /* 0x0000000602037819 */ /* 0x000fe40000010203 */
[----:B------:R-:W-:Y:S02]  /*6b20*/  ISETP.GE.AND P2, PT, R240, UR8, PT ;  /* 0x00000008f0007c0c */ /* 0x000fe4000bf46270 */
[C---:B------:R-:W-:Y:S02]  /*6b30*/  LEA R21, P0, R228.reuse, R21, 0x5 ;  /* 0x00000015e4157211 */ /* 0x040fe400078028ff */
[----:B------:R-:W-:Y:S01]  /*6b40*/  SHF.R.U32.HI R221, RZ, 0x1, R219 ;  /* 0x00000001ffdd7819 */ /* 0x000fe200000116db */
[----:B------:R-:W-:Y:S01]  /*6b50*/  @!PT LDS RZ, [RZ] ;  /* 0x00000000fffff984 */ /* 0x000fe20000000800 */
[----:B------:R-:W-:Y:S01]  /*6b60*/  @!PT LDS RZ, [RZ] ;  /* 0x00000000fffff984 */ /* 0x000fe20000000800 */
[----:B------:R-:W-:Y:S01]  /*6b70*/  @!PT LDS RZ, [RZ] ;  /* 0x00000000fffff984 */ /* 0x000fe20000000800 */
[----:B------:R-:W-:Y:S01]  /*6b80*/  @!P1 LDGSTS.E.BYPASS.LTC128B.128 [R236+0x18000], desc[UR24][R22.64] ;  /* 0x1800000016ec9fae */ /* 0x000fe2000b981a18 */
[----:B------:R-:W-:Y:S02]  /*6b90*/  LEA.HI.X R3, R228, R3, R229, 0x5, P0 ;  /* 0x00000003e4037211 */ /* 0x000fe400000f2ce5 */
[C---:B------:R-:W-:Y:S02]  /*6ba0*/  LEA R2, P0, R21.reuse, R224, 0x1 ;  /* 0x000000e015027211 */ /* 0x040fe400078008ff */
[----:B------:R-:W-:Y:S01]  /*6bb0*/  @P1 STS.128 [R236+0x18000], RZ ;  /* 0x018000ffec001388 */ /* 0x000fe20000000c00 */
[----:B------:R-:W-:Y:S02]  /*6bc0*/  ISETP.GE.AND P1, PT, R234, UR8, PT ;  /* 0x00000008ea007c0c */ /* 0x000fe4000bf26270 */
[----:B------:R-:W-:Y:S02]  /*6bd0*/  LEA.HI.X R3, R21, R222, R3, 0x1, P0 ;  /* 0x000000de15037211 */ /* 0x000fe400000f0c03 */
[----:B------:R-:W-:Y:S01]  /*6be0*/  @!PT LDS RZ, [RZ] ;  /* 0x00000000fffff984 */ /* 0x000fe20000000800 */
[----:B------:R-:W-:Y:S01]  /*6bf0*/  @!PT LDS RZ, [RZ] ;  /* 0x00000000fffff984 */ /* 0x000fe20000000800 */
[----:B------:R-:W-:Y:S01]  /*6c00*/  @!PT LDS RZ, [RZ] ;  /* 0x00000000fffff984 */ /* 0x000fe20000000800 */
[----:B------:R-:W-:Y:S01]  /*6c10*/  @!P4 LDGSTS.E.BYPASS.LTC128B.128 [R236+0x1a000], desc[UR24][R22.64+0x80] ;  /* 0x1a00008016eccfae */ /* 0x000fe2000b981a18 */
[----:B------:R-:W-:Y:S02]  /*6c20*/  LOP3.LUT R220, R232, 0x7c00, RZ, 0xc0, !PT ;  /* 0x00007c00e8dc7812 */ /* 0x000fe400078ec0ff */
[----:B------:R-:W-:Y:S02]  /*6c30*/  LOP3.LUT R169, R221, 0x8, RZ, 0xc0, !PT ;  /* 0x00000008dda97812 */ /* 0x000fe400078ec0ff */
[----:B------:R-:W-:Y:S01]  /*6c40*/  @P4 STS.128 [R236+0x1a000], RZ ;  /* 0x01a000ffec004388 */ /* 0x000fe20000000c00 */
[----:B------:R-:W-:Y:S02]  /*6c50*/  LOP3.LUT R164, R220, 0x200, R215, 0xf8, !PT ;  /* 0x00000200dca47812 */ /* 0x000fe400078ef8d7 */
[----:B------:R-:W-:Y:S02]  /*6c60*/  LOP3.LUT P0, RZ, R219, 0x4, RZ, 0xc0, !PT ;  /* 0x00000004dbff7812 */ /* 0x000fe4000780c0ff */
[----:B------:R-:W-:Y:S01]  /*6c70*/  @!PT LDS RZ, [RZ] ;  /* 0x00000000fffff984 */ /* 0x000fe20000000800 */
[----:B------:R-:W-:Y:S01]  /*6c80*/  @!PT LDS RZ, [RZ] ;  /* 0x00000000fffff984 */ /* 0x000fe20000000800 */
[----:B------:R-:W-:Y:S01]  /*6c90*/  @!PT LDS RZ, [RZ] ;  /* 0x00000000fffff984 */ /* 0x000fe20000000800 */
[----:B------:R-:W-:Y:S01]  /*6ca0*/  @!P3 LDGSTS.E.BYPASS.LTC128B.128 [R236+0x1c000], desc[UR24][R22.64+0x100] ;  /* 0x1c00010016ecbfae */ /* 0x000fe2000b981a18 */
[----:B------:R-:W-:Y:S04]  /*6cb0*/  LOP3.LUT R164, R164, R214, R169, 0xf6, !PT ;  /* 0x000000d6a4a47212 */ /* 0x000fe800078ef6a9 */
[----:B------:R-:W-:Y:S01]  /*6cc0*/  @P3 STS.128 [R236+0x1c000], RZ ;  /* 0x01c000ffec003388 */ /* 0x000fe20000000c00 */
[----:B------:R-:W-:Y:S01]  /*6cd0*/  LEA R227, R164, UR6, 0x1 ;  /* 0x00000006a4e37c11 */ /* 0x000fe2000f8e08ff */
[C---:B------:R-:W-:Y:S03]  /*6ce0*/  IMAD.IADD R164, R223.reuse, 0x1, R212 ;  /* 0x00000001dfa47824 */ /* 0x040fe600078e02d4 */
[----:B------:R-:W-:Y:S01]  /*6cf0*/  @!PT LDS RZ, [RZ] ;  /* 0x00000000fffff984 */ /* 0x000fe20000000800 */
[----:B------:R-:W-:Y:S01]  /*6d00*/  @!PT LDS RZ, [RZ] ;  /* 0x00000000fffff984 */ /* 0x000fe20000000800 */
[----:B------:R-:W-:Y:S01]  /*6d10*/  @!PT LDS RZ, [RZ] ;  /* 0x00000000fffff984 */ /* 0x000fe20000000800 */
[----:B------:R-:W-:Y:S01]  /*6d20*/  @!P2 LDGSTS.E.BYPASS.LTC128B.128 [R236+0x1e000], desc[UR24][R22.64+0x180] ;  /* 0x1e00018016ecafae */ /* 0x000fe2000b981a18 */
[--C-:B------:R-:W-:Y:S04]  /*6d30*/  IMAD.IADD R166, R212, 0x1, R227.reuse ;  /* 0x00000001d4a67824 */ /* 0x100fe800078e02e3 */
        /* <DEDUP_REMOVED lines=23> */
[----:B------:R-:W4:Y:S05]  /*6eb0*/  LDSM.16.M88.4 R176, [R213+UR6+0x10800] ;  /* 0x01080006d5b0783b */ /* 0x000f2a0008000200 */
[----:B------:R-:W5:Y:S05]  /*6ec0*/  LDSM.16.M88.4 R180, [R213+UR6+0x11000] ;  /* 0x01100006d5b4783b */ /* 0x000f6a0008000200 */
[----:B------:R-:W0:Y:S05]  /*6ed0*/  LDGDEPBAR ;  /* 0x00000000000079af */ /* 0x000e2a0000000000 */
[----:B------:R-:W3:Y:S05]  /*6ee0*/  LDSM.16.M88.4 R184, [R213+UR6+0x11800] ;  /* 0x01180006d5b8783b */ /* 0x000eea0008000200 */
[----:B------:R-:W-:Y:S05]  /*6ef0*/  LDSM.16.M88.4 R188, [R166] ;  /* 0x00000000a6bc783b */ /* 0x000fea0000000200 */
[----:B------:R-:W-:Y:S05]  /*6f00*/  LDSM.16.M88.4 R192, [R164+0x10800] ;  /* 0x01080000a4c0783b */ /* 0x000fea0000000200 */
[----:B------:R-:W-:Y:S01]  /*6f10*/  LDSM.16.M88.4 R196, [R164+0x11800] ;  /* 0x01180000a4c4783b */ /* 0x000fe20000000200 */
[C---:B--2---:R-:W-:Y:S08]  /*6f20*/  HMMA.16816.F32.BF16 R4, R168.reuse, R172, RZ ;  /* 0x000000aca804723c */ /* 0x044ff000000418ff */
[C---:B------:R-:W-:Y:S01]  /*6f30*/  HMMA.16816.F32.BF16 R8, R168.reuse, R174, RZ ;  /* 0x000000aea808723c */ /* 0x040fe200000418ff */
[----:B------:R-:W2:Y:S07]  /*6f40*/  LDSM.16.M88.4 R172, [R164+0x10000] ;  /* 0x01000000a4ac783b */ /* 0x000eae0000000200 */
[C---:B----4-:R-:W-:Y:S01]  /*6f50*/  HMMA.16816.F32.BF16 R12, R168.reuse, R176, RZ ;  /* 0x000000b0a80c723c */ /* 0x050fe200000418ff */
[----:B------:R-:W-:Y:S05]  /*6f60*/  SEL R176, R216, 0xffffffc0, !P0 ;  /* 0xffffffc0d8b07807 */ /* 0x000fea0004000000 */
[----:B------:R-:W-:Y:S02]  /*6f70*/  IMAD.IADD R225, R176, 0x1, R227 ;  /* 0x00000001b0e17824 */ /* 0x000fe400078e02e3 */
[C---:B------:R-:W-:Y:S01]  /*6f80*/  HMMA.16816.F32.BF16 R16, R168.reuse, R178, RZ ;  /* 0x000000b2a810723c */ /* 0x040fe200000418ff */
[----:B------:R-:W-:Y:S02]  /*6f90*/  IMAD.IADD R223, R223, 0x1, R176 ;  /* 0x00000001dfdf7824 */ /* 0x000fe400078e02b0 */
[----:B------:R-:W4:Y:S01]  /*6fa0*/  LDSM.16.M88.4 R176, [R164+0x11000] ;  /* 0x01100000a4b0783b */ /* 0x000f220000000200 */
[C---:B-1----:R-:W-:Y:S02]  /*6fb0*/  IMAD.IADD R3, R212.reuse, 0x1, R225 ;  /* 0x00000001d4037824 */ /* 0x042fe400078e02e1 */
[----:B------:R-:W-:Y:S02]  /*6fc0*/  IMAD.IADD R2, R212, 0x1, R223 ;  /* 0x00000001d4027824 */ /* 0x000fe400078e02df */
[C---:B-----5:R-:W-:Y:S01]  /*6fd0*/  HMMA.16816.F32.BF16 R20, R168.reuse, R180, RZ ;  /* 0x000000b4a814723c */ /* 0x060fe200000418ff */
[----:B------:R-:W-:Y:S05]  /*6fe0*/  LDSM.16.M88.4 R200, [R225] ;  /* 0x00000000e1c8783b */ /* 0x000fea0000000200 */
[----:B------:R-:W1:Y:S02]  /*6ff0*/  LDSM.16.M88.4 R204, [R223+0x10000] ;  /* 0x01000000dfcc783b */ /* 0x000e640000000200 */
[C---:B------:R-:W-:Y:S03]  /*7000*/  HMMA.16816.F32.BF16 R24, R168.reuse, R182, RZ ;  /* 0x000000b6a818723c */ /* 0x040fe600000418ff */
[----:B------:R-:W5:Y:S05]  /*7010*/  LDSM.16.M88.4 R180, [R223+0x10800] ;  /* 0x01080000dfb4783b */ /* 0x000f6a0000000200 */
[C---:B---3--:R-:W-:Y:S01]  /*7020*/  HMMA.16816.F32.BF16 R28, R168.reuse, R184, RZ ;  /* 0x000000b8a81c723c */ /* 0x048fe200000418ff */
[----:B------:R-:W-:Y:S07]  /*7030*/  LDSM.16.M88.4 R208, [R2+0x10000] ;  /* 0x0100000002d0783b */ /* 0x000fee0000000200 */
[----:B------:R-:W-:Y:S01]  /*7040*/  HMMA.16816.F32.BF16 R32, R168, R186, RZ ;  /* 0x000000baa820723c */ /* 0x000fe200000418ff */
[----:B------:R-:W3:Y:S05]  /*7050*/  LDSM.16.M88.4 R168, [R223+0x11000] ;  /* 0x01100000dfa8783b */ /* 0x000eea0000000200 */
[----:B------:R-:W-:Y:S02]  /*7060*/  LDSM.16.M88.4 R184, [R3] ;  /* 0x0000000003b8783b */ /* 0x000fe40000000200 */
[C---:B--2---:R-:W-:Y:S08]  /*7070*/  HMMA.16816.F32.BF16 R4, R188.reuse, R172, R4 ;  /* 0x000000acbc04723c */ /* 0x044ff00000041804 */
[C---:B------:R-:W-:Y:S01]  /*7080*/  HMMA.16816.F32.BF16 R8, R188.reuse, R174, R8 ;  /* 0x000000aebc08723c */ /* 0x040fe20000041808 */
[----:B------:R-:W2:Y:S07]  /*7090*/  LDSM.16.M88.4 R172, [R223+0x11800] ;  /* 0x01180000dfac783b */ /* 0x000eae0000000200 */
[C---:B------:R-:W-:Y:S08]  /*70a0*/  HMMA.16816.F32.BF16 R12, R188.reuse, R192, R12 ;  /* 0x000000c0bc0c723c */ /* 0x040ff0000004180c */
        /* <DEDUP_REMOVED lines=8> */
[----:B------:R-:W-:Y:S02]  /*7130*/  LDSM.16.M88.4 R196, [R166+0x4000] ;  /* 0x00400000a6c4783b */ /* 0x000fe40000000200 */
[C---:B-1----:R-:W-:Y:S08]  /*7140*/  HMMA.16816.F32.BF16 R4, R200.reuse, R204, R4 ;  /* 0x000000ccc804723c */ /* 0x042ff00000041804 */
[C---:B------:R-:W-:Y:S01]  /*7150*/  HMMA.16816.F32.BF16 R8, R200.reuse, R206, R8 ;  /* 0x000000cec808723c */ /* 0x040fe20000041808 */
[----:B------:R-:W-:Y:S07]  /*7160*/  LDSM.16.M88.4 R204, [R2+0x12000] ;  /* 0x0120000002cc783b */ /* 0x000fee0000000200 */
[C---:B-----5:R-:W-:Y:S08]  /*7170*/  HMMA.16816.F32.BF16 R12, R200.reuse, R180, R12 ;  /* 0x000000b4c80c723c */ /* 0x060ff0000004180c */
[C---:B------:R-:W-:Y:S01]  /*7180*/  HMMA.16816.F32.BF16 R16, R200.reuse, R182, R16 ;  /* 0x000000b6c810723c */ /* 0x040fe20000041810 */
[----:B------:R-:W-:Y:S07]  /*7190*/  LDSM.16.M88.4 R180, [R213+UR6+0x12800] ;  /* 0x01280006d5b4783b */ /* 0x000fee0008000200 */
[C---:B---3--:R-:W-:Y:S08]  /*71a0*/  HMMA.16816.F32.BF16 R20, R200.reuse, R168, R20 ;  /* 0x000000a8c814723c */ /* 0x048ff00000041814 */
[C---:B------:R-:W-:Y:S01]  /*71b0*/  HMMA.16816.F32.BF16 R24, R200.reuse, R170, R24 ;  /* 0x000000aac818723c */ /* 0x040fe20000041818 */
[----:B------:R-:W-:Y:S07]  /*71c0*/  LDSM.16.M88.4 R168, [R227+0x4000] ;  /* 0x00400000e3a8783b */ /* 0x000fee0000000200 */
[C---:B--2---:R-:W-:Y:S08]  /*71d0*/  HMMA.16816.F32.BF16 R28, R200.reuse, R172, R28 ;  /* 0x000000acc81c723c */ /* 0x044ff0000004181c */
        /* <DEDUP_REMOVED lines=96> */
[C---:B------:R-:W-:Y:S01]  /*77e0*/  HMMA.16816.F32.BF16 R12, R184.reuse, R204, R12 ;  /* 0x000000ccb80c723c */ /* 0x040fe2000004180c */
[----:B------:R-:W-:Y:S07]  /*77f0*/  IMAD.U32 R204, RZ, RZ, UR14 ;  /* 0x0000000effcc7e24 */ /* 0x000fee000f8e00ff */
        /* <DEDUP_REMOVED lines=46> */
[C---:B-----5:R-:W-:Y:S05]  /*7ae0*/  HMMA.16816.F32.BF16 R4, R168.reuse, R184, R4 ;  /* 0x000000b8a804723c */ /* 0x060fea0000041804 */
[----:B-1----:R-:W-:Y:S03]  /*7af0*/  IMAD R3, R204, 0x40, R233 ;  /* 0x00000040cc037824 */ /* 0x002fe600078e02e9 */
        /* <DEDUP_REMOVED lines=162> */
.L_x_455:
        /* <DEDUP_REMOVED lines=424> */
[C---:B----4-:R-:W-:Y:S03]  /*9fa0*/  HMMA.16816.F32.BF16 R76, R148.reuse, R24, R76 ;  /* 0x00000018944c723c */ /* 0x050fe6000004184c */
[----:B------:R-:W-:Y:S04]  /*9fb0*/  FADD.FTZ R25, R199, R200 ;  /* 0x000000c8c7197221 */ /* 0x000fe80000010000 */
[----:B------:R-:W-:Y:S01]  /*9fc0*/  FADD.FTZ R25, R198, R25 ;  /* 0x00000019c6197221 */ /* 0x000fe20000010000 */
[C---:B------:R-:W-:Y:S03]  /*9fd0*/  HMMA.16816.F32.BF16 R80, R148.reuse, R26, R80 ;  /* 0x0000001a9450723c */ /* 0x040fe60000041850 */
[----:B------:R-:W-:Y:S04]  /*9fe0*/  FADD.FTZ R206, R206, R25 ;  /* 0x00000019cece7221 */ /* 0x000fe80000010000 */
[----:B------:R-:W-:Y:S01]  /*9ff0*/  FADD.FTZ R205, R205, R206 ;  /* 0x000000cecdcd7221 */ /* 0x000fe20000010000 */
[C---:B------:R-:W-:Y:S03]  /*a000*/  HMMA.16816.F32.BF16 R84, R148.reuse, R152, R84 ;  /* 0x000000989454723c */ /* 0x040fe60000041854 */
[----:B---3--:R-:W-:Y:S01]  /*a010*/  MOV R165, R164 ;  /* 0x000000a400a57202 */ /* 0x008fe20000000f00 */
[----:B------:R-:W-:Y:S04]  /*a020*/  FADD.FTZ R208, R208, R205 ;  /* 0x000000cdd0d07221 */ /* 0x000fe80000010000 */
        /* <DEDUP_REMOVED lines=13> */
[----:B------:R-:W-:Y:S05]  /*a100*/  FADD.FTZ R237, R181, R180 ;  /* 0x000000b4b5ed7221 */ /* 0x000fea0000010000 */
[C---:B------:R-:W-:Y:S08]  /*a110*/  HMMA.16816.F32.BF16 R108, R148.reuse, R172, R108 ;  /* 0x000000ac946c723c */ /* 0x040ff0000004186c */
[C---:B------:R-:W-:Y:S08]  /*a120*/  HMMA.16816.F32.BF16 R112, R148.reuse, R174, R112 ;  /* 0x000000ae9470723c */ /* 0x040ff00000041870 */
[C---:B------:R-:W-:Y:S08]  /*a130*/  HMMA.16816.F32.BF16 R116, R148.reuse, R32, R116 ;  /* 0x000000209474723c */ /* 0x040ff00000041874 */
[C---:B------:R-:W-:Y:S08]  /*a140*/  HMMA.16816.F32.BF16 R120, R148.reuse, R34, R120 ;  /* 0x000000229478723c */ /* 0x040ff00000041878 */
[C---:B-1----:R-:W-:Y:S08]  /*a150*/  HMMA.16816.F32.BF16 R124, R148.reuse, R20, R124 ;  /* 0x00000014947c723c */ /* 0x042ff0000004187c */
[C---:B------:R-:W-:Y:S01]  /*a160*/  HMMA.16816.F32.BF16 R128, R148.reuse, R22, R128 ;  /* 0x000000169480723c */ /* 0x040fe20000041880 */
[----:B------:R-:W1:Y:S07]  /*a170*/  LDSM.16.MT88.4 R20, [R166+0x7800] ;  /* 0x00780000a614783b */ /* 0x000e6e0000004200 */
[C---:B--2---:R-:W-:Y:S08]  /*a180*/  HMMA.16816.F32.BF16 R132, R148.reuse, R4, R132 ;  /* 0x000000049484723c */ /* 0x044ff00000041884 */
[C---:B------:R-:W-:Y:S08]  /*a190*/  HMMA.16816.F32.BF16 R136, R148.reuse, R6, R136 ;  /* 0x000000069488723c */ /* 0x040ff00000041888 */
[C---:B------:R-:W-:Y:S08]  /*a1a0*/  HMMA.16816.F32.BF16 R140, R148.reuse, R8, R140 ;  /* 0x00000008948c723c */ /* 0x040ff0000004188c */
[C---:B------:R-:W-:Y:S08]  /*a1b0*/  HMMA.16816.F32.BF16 R144, R148.reuse, R10, R144 ;  /* 0x0000000a9490723c */ /* 0x040ff00000041890 */
[C---:B-1----:R-:W-:Y:S08]  /*a1c0*/  HMMA.16816.F32.BF16 R152, R148.reuse, R20, R12 ;  /* 0x000000149498723c */ /* 0x042ff0000004180c */
[----:B------:R-:W-:Y:S01]  /*a1d0*/  HMMA.16816.F32.BF16 R148, R148, R22, R16 ;  /* 0x000000169494723c */ /* 0x000fe20000041810 */
[----:B------:R-:W-:Y:S08]  /*a1e0*/  @!UPT UIADD3 URZ, UPT, UPT, URZ, URZ, URZ ;  /* 0x000000fffffff290 */ /* 0x000ff0000fffe0ff */
[----:B------:R-:W-:Y:S11]  /*a1f0*/  BRA.U UP0, `(.L_x_454) ;  /* 0xffffffc9000c7547 */ /* 0x000ff6000b83ffff */
.L_x_453:
[----:B------:R-:W1:Y:S01]  /*a200*/  SHFL.BFLY PT, R10, R237, 0x2, 0x1f ;  /* 0x0c401f00ed0a7f89 */ /* 0x000e6200000e0000 */
[----:B------:R-:W2:Y:S01]  /*a210*/  S2UR UR6, SR_CgaCtaId ;  /* 0x00000000000679c3 */ /* 0x000ea20000008800 */
[----:B------:R-:W-:Y:S01]  /*a220*/  UMOV UR4, 0x400 ;  /* 0x0000040000047882 */ /* 0x000fe20000000000 */
[----:B------:R-:W-:Y:S01]  /*a230*/  UISETP.NE.AND UP3, UPT, UR20, -0x1, UPT ;  /* 0xffffffff1400788c */ /* 0x000fe2000bf65270 */
[----:B------:R-:W3:Y:S01]  /*a240*/  SHFL.BFLY PT, R0, R235, 0x2, 0x1f ;  /* 0x0c401f00eb007f89 */ /* 0x000ee200000e0000 */
[----:B------:R-:W4:Y:S04]  /*a250*/  LDCU.U8 UR8, c[0x0][0x549] ;  /* 0x0000a920ff0877ac */ /* 0x000f280008000000 */
        /* <DEDUP_REMOVED lines=8> */
[----:B------:R-:W5:Y:S01]  /*a2e0*/  @!UP3 LDCU.64 UR4, c[0x0][0x400] ;  /* 0x00008000ff04b7ac */ /* 0x000f620008000a00 */
[----:B---3--:R-:W-:-:S02]  /*a2f0*/  FADD.FTZ R9, R0, R235 ;  /* 0x000000eb00097221 */ /* 0x008fc40000010000 */
[----:B------:R-:W1:Y:S01]  /*a300*/  SHFL.BFLY PT, R5, R10, 0x1, 0x1f ;  /* 0x0c201f000a057f89 */ /* 0x000e6200000e0000 */
[----:B----4-:R-:W-:-:S03]  /*a310*/  UISETP.NE.AND UP1, UPT, UR8, URZ, UPT ;  /* 0x000000ff0800728c */ /* 0x010fc6000bf25270 */
[----:B------:R-:W2:Y:S01]  /*a320*/  SHFL.BFLY PT, R2, R9, 0x1, 0x1f ;  /* 0x0c201f0009027f89 */ /* 0x000ea200000e0000 */
[----:B------:R-:W-:Y:S01]  /*a330*/  UISETP.NE.AND UP0, UPT, UR10, URZ, !UP1 ;  /* 0x000000ff0a00728c */ /* 0x000fe2000cf05270 */
[----:B------:R-:W3:Y:S06]  /*a340*/  S2R R0, SR_TID.X ;  /* 0x0000000000007919 */ /* 0x000eec0000002100 */
[----:B------:R-:W4:Y:S01]  /*a350*/  @UP1 LDCU UR8, c[0x0][0x430] ;  /* 0x00008600ff0817ac */ /* 0x000f220008000800 */
[----:B-----5:R-:W-:-:S04]  /*a360*/  @!UP3 UIMAD.WIDE.U32 UR14, UR7, UR4, URZ ;  /* 0x00000004070eb2a5 */ /* 0x020fc8000f8e00ff */
[----:B------:R-:W-:Y:S01]  /*a370*/  @!UP3 UIMAD UR11, UR7, UR5, UR15 ;  /* 0x00000005070bb2a4 */ /* 0x000fe2000f8e020f */
[----:B------:R-:W5:Y:S01]  /*a380*/  @UP3 LDCU.64 UR4, c[0x0][0x408] ;  /* 0x00008100ff0437ac */ /* 0x000f620008000a00 */
[----:B-1----:R-:W-:Y:S01]  /*a390*/  FADD.FTZ R4, R10, R5 ;  /* 0x000000050a047221 */ /* 0x002fe20000010000 */
[----:B--2---:R-:W-:-:S03]  /*a3a0*/  FADD.FTZ R2, R9, R2 ;  /* 0x0000000209027221 */ /* 0x004fc60000010000 */
[----:B------:R-:W1:Y:S01]  /*a3b0*/  MUFU.RCP R8, R4 ;  /* 0x0000000400087308 */ /* 0x000e620000001000 */
[----:B------:R-:W-:Y:S01]  /*a3c0*/  FSETP.NE.FTZ.AND P4, PT, R4, RZ, PT ;  /* 0x000000ff0400720b */ /* 0x000fe20003f95000 */
[----:B----4-:R-:W-:Y:S01]  /*a3d0*/  @UP1 UIMAD UR12, UR8, UR9, URZ ;  /* 0x00000009080c12a4 */ /* 0x010fe2000f8e02ff */
[----:B------:R-:W-:-:S05]  /*a3e0*/  FSETP.NE.FTZ.AND P3, PT, R2, RZ, PT ;  /* 0x000000ff0200720b */ /* 0x000fca0003f75000 */
[----:B------:R-:W2:Y:S01]  /*a3f0*/  MUFU.RCP R7, R2 ;  /* 0x0000000200077308 */ /* 0x000ea20000001000 */
[C---:B---3--:R-:W-:Y:S01]  /*a400*/  SHF.L.U32 R6, R0.reuse, 0x4, RZ ;  /* 0x0000000400067819 */ /* 0x048fe200000006ff */
[----:B-----5:R-:W-:Y:S01]  /*a410*/  @UP3 UIMAD.WIDE.U32 UR16, UR20, UR4, URZ ;  /* 0x00000004141032a5 */ /* 0x020fe2000f8e00ff */
[----:B------:R-:W-:Y:S02]  /*a420*/  SHF.L.U32 R5, R0, 0x1, RZ ;  /* 0x0000000100057819 */ /* 0x000fe400000006ff */
[----:B------:R-:W-:Y:S01]  /*a430*/  LOP3.LUT R6, R6, 0x1c0, RZ, 0xc0, !PT ;  /* 0x000001c006067812 */ /* 0x000fe200078ec0ff */
[----:B------:R-:W-:Y:S01]  /*a440*/  @UP3 UIMAD UR11, UR20, UR5, UR17 ;  /* 0x00000005140b32a4 */ /* 0x000fe2000f8e0211 */
[--C-:B------:R-:W-:Y:S01]  /*a450*/  LOP3.LUT R220, R220, 0x6, R5.reuse, 0xf8, !PT ;  /* 0x00000006dcdc7812 */ /* 0x100fe200078ef805 */
[----:B------:R-:W-:Y:S01]  /*a460*/  @!UP2 UIMAD UR20, UR7, UR9, URZ ;  /* 0x000000090714a2a4 */ /* 0x000fe2000f8e02ff */
[----:B------:R-:W-:Y:S01]  /*a470*/  LOP3.LUT R5, R6, 0x38, R5, 0xf8, !PT ;  /* 0x0000003806057812 */ /* 0x000fe200078ef805 */
[----:B------:R-:W3:Y:S01]  /*a480*/  @UP1 LDCU UR5, c[0x0][0x430] ;  /* 0x00008600ff0517ac */ /* 0x000ee20008000800 */
[----:B------:R-:W-:-:S02]  /*a490*/  LOP3.LUT P1, RZ, R0, 0x10, RZ, 0xc0, !PT ;  /* 0x0000001000ff7812 */ /* 0x000fc4000782c0ff */
[----:B-1----:R-:W-:Y:S01]  /*a4a0*/  FSEL R8, R8, 1, P4 ;  /* 0x3f80000008087808 */ /* 0x002fe20002000000 */
[----:B------:R-:W-:Y:S01]  /*a4b0*/  @UP1 UMOV UR4, 0x1 ;  /* 0x0000000100041882 */ /* 0x000fe20000000000 */
[----:B------:R-:W-:Y:S01]  /*a4c0*/  LOP3.LUT R5, R220, R5, RZ, 0xfc, !PT ;  /* 0x00000005dc057212 */ /* 0x000fe200078efcff */
[----:B------:R-:W-:Y:S01]  /*a4d0*/  @UP3 UMOV UR14, UR16 ;  /* 0x00000010000e3c82 */ /* 0x000fe20008000000 */
[----:B--2---:R-:W-:Y:S01]  /*a4e0*/  FSEL R7, R7, 1, P3 ;  /* 0x3f80000007077808 */ /* 0x004fe20001800000 */
[C---:B------:R-:W-:Y:S01]  /*a4f0*/  FMUL.FTZ R160, R8.reuse, R160 ;  /* 0x000000a008a07220 */ /* 0x040fe20000410000 */
[----:B------:R-:W-:Y:S01]  /*a500*/  MOV R6, 0x20 ;  /* 0x0000002000067802 */ /* 0x000fe20000000f00 */
[----:B------:R-:W-:Y:S01]  /*a510*/  FMUL.FTZ R161, R8, R161 ;  /* 0x000000a108a17220 */ /* 0x000fe20000410000 */
[----:B------:R-:W-:Y:S01]  /*a520*/  LOP3.LUT P2, RZ, R0, 0x8, RZ, 0xc0, !PT ;  /* 0x0000000800ff7812 */ /* 0x000fe2000784c0ff */
        /* <DEDUP_REMOVED lines=63> */
[----:B------:R-:W-:Y:S01]  /*a920*/  FMUL.FTZ R162, R7, R162 ;  /* 0x000000a207a27220 */ /* 0x000fe20000410000 */
[----:B------:R-:W-:Y:S01]  /*a930*/  LEA R5, R5, UR6, 0x1 ;  /* 0x0000000605057c11 */ /* 0x000fe2000f8e08ff */
[C---:B------:R-:W-:Y:S01]  /*a940*/  FMUL.FTZ R163, R7.reuse, R163 ;  /* 0x000000a307a37220 */ /* 0x040fe20000410000 */
[----:B------:R-:W-:Y:S01]  /*a950*/  SEL R6, R6, 0xffffffe0, !P2 ;  /* 0xffffffe006067807 */ /* 0x000fe20005000000 */
[C---:B------:R-:W-:Y:S01]  /*a960*/  FMUL.FTZ R158, R7.reuse, R158 ;  /* 0x0000009e079e7220 */ /* 0x040fe20000410000 */
[C---:B------:R-:W-:Y:S01]  /*a970*/  FMUL.FTZ R159, R7.reuse, R159 ;  /* 0x0000009f079f7220 */ /* 0x040fe20000410000 */
[C---:B------:R-:W-:Y:S01]  /*a980*/  FMUL.FTZ R38, R7.reuse, R38 ;  /* 0x0000002607267220 */ /* 0x040fe20000410000 */
[C---:B------:R-:W-:Y:S01]  /*a990*/  FMUL.FTZ R39, R7.reuse, R39 ;  /* 0x0000002707277220 */ /* 0x040fe20000410000 */
[----:B------:R-:W-:Y:S01]  /*a9a0*/  SEL R8, R8, 0xfffffff0, !P0 ;  /* 0xfffffff008087807 */ /* 0x000fe20004000000 */
[C---:B------:R-:W-:Y:S01]  /*a9b0*/  FMUL.FTZ R42, R7.reuse, R42 ;  /* 0x0000002a072a7220 */ /* 0x040fe20000410000 */
[----:B------:R-:W-:Y:S01]  /*a9c0*/  FMUL.FTZ R43, R7, R43 ;  /* 0x0000002b072b7220 */ /* 0x000fe20000410000 */
[----:B------:R-:W-:Y:S01]  /*a9d0*/  IADD3 R13, PT, PT, R5, 0x40, RZ ;  /* 0x00000040050d7810 */ /* 0x000fe20007ffe0ff */
        /* <DEDUP_REMOVED lines=160> */
[----:B------:R-:W-:Y:S01]  /*b3e0*/  SHF.L.U32 R12, R0, 0x3, RZ ;  /* 0x00000003000c7819 */ /* 0x000fe200000006ff */
[----:B------:R-:W-:Y:S01]  /*b3f0*/  STS [R9+0x8000], R96 ;  /* 0x0080006009007388 */ /* 0x000fe20000000800 */
[----:B------:R-:W-:-:S02]  /*b400*/  F2FP.BF16.F32.PACK_AB R148, R149, R148 ;  /* 0x000000949594723e */ /* 0x000fc400000010ff */
        /* <DEDUP_REMOVED lines=35> */
[----:B------:R-:W3:Y:S01]  /*b640*/  @UP1 LDCU UR12, c[0x0][0x454] ;  /* 0x00008a80ff0c17ac */ /* 0x000ee20008000800 */
[----:B-1----:R-:W-:-:S02]  /*b650*/  @UP1 UIMAD UR4, UR4, UR5, URZ ;  /* 0x00000005040412a4 */ /* 0x002fc4000f8e02ff */
[----:B------:R-:W-:-:S03]  /*b660*/  @!UP1 UIMAD UR4, UR9, UR5, URZ ;  /* 0x00000005090492a4 */ /* 0x000fc6000f8e02ff */
[----:B------:R-:W-:Y:S01]  /*b670*/  @UP1 UMOV UR5, 0x1 ;  /* 0x0000000100051882 */ /* 0x000fe20000000000 */
[----:B---3--:R-:W-:-:S08]  /*b680*/  @!UP1 UMOV UR5, 0x1 ;  /* 0x0000000100059882 */ /* 0x008fd00000000000 */
.L_x_457:
[----:B------:R1:W-:Y:S01]  /*b690*/  STS [R21+0xc000], R148 ;  /* 0x00c0009415007388 */ /* 0x0003e20000000800 */
[----:B------:R-:W-:Y:S01]  /*b6a0*/  LEA R5, R5, UR6, 0x1 ;  /* 0x0000000605057c11 */ /* 0x000fe2000f8e08ff */
[----:B------:R-:W3:Y:S01]  /*b6b0*/  S2UR UR8, SR_CTAID.X ;  /* 0x00000000000879c3 */ /* 0x000ee20000002500 */
[----:B--2---:R-:W2:Y:S01]  /*b6c0*/  @P4 MUFU.LG2 R15, R4 ;  /* 0x00000004000f4308 */ /* 0x004ea20000000c00 */
        /* <DEDUP_REMOVED lines=8> */
[----:B------:R-:W-:Y:S01]  /*b750*/  SHF.R.U32.HI R14, RZ, 0x2, R0 ;  /* 0x00000002ff0e7819 */ /* 0x000fe20000011600 */
[----:B------:R-:W-:-:S03]  /*b760*/  USHF.L.U32 UR21, UR21, 0x7, URZ ;  /* 0x0000000715157899 */ /* 0x000fc600080006ff */
[----:B------:R-:W4:Y:S01]  /*b770*/  @P4 LDC R7, c[0x0][0x458] ;  /* 0x00011600ff074b82 */ /* 0x000f220000000800 */
[----:B------:R-:W5:Y:S01]  /*b780*/  @P3 MUFU.LG2 R2, R2 ;  /* 0x0000000200023308 */ /* 0x000f620000000c00 */
[----:B------:R-:W-:Y:S01]  /*b790*/  BSSY.RECONVERGENT B0, `(.L_x_458) ;  /* 0x0000023000007945 */ /* 0x000fe20003800200 */
[----:B------:R-:W-:Y:S01]  /*b7a0*/  UIADD3 UR23, UPT, UPT, -UR21, UR23, URZ ;  /* 0x0000001715177290 */ /* 0x000fe2000fffe1ff */
[----:B------:R-:W-:Y:S01]  /*b7b0*/  IMAD.MOV.U32 R13, RZ, RZ, 0x7f800000 ;  /* 0x7f800000ff0d7424 */ /* 0x000fe200078e00ff */
[----:B------:R-:W-:Y:S01]  /*b7c0*/  LOP3.LUT R14, R221, 0x7, R14, 0xf8, !PT ;  /* 0x00000007dd0e7812 */ /* 0x000fe200078ef80e */
[----:B--2---:R-:W-:Y:S02]  /*b7d0*/  @P4 FMUL.FTZ R15, R15, 0.69314718246459960938 ;  /* 0x3f3172180f0f4820 */ /* 0x004fe40000410000 */
[----:B------:R-:W2:Y:S01]  /*b7e0*/  @P3 LDC R6, c[0x0][0x458] ;  /* 0x00011600ff063b82 */ /* 0x000ea20000000800 */
[----:B------:R-:W-:Y:S01]  /*b7f0*/  MOV R4, 0x7f800000 ;  /* 0x7f80000000047802 */ /* 0x000fe20000000f00 */
[----:B---3--:R-:W-:-:S04]  /*b800*/  UIMAD UR6, UR8, UR5, URZ ;  /* 0x00000005080672a4 */ /* 0x008fc8000f8e02ff */
[----:B------:R-:W-:Y:S01]  /*b810*/  USHF.L.U32 UR7, UR6, 0x7, URZ ;  /* 0x0000000706077899 */ /* 0x000fe200080006ff */
[----:B------:R1:W3:Y:S01]  /*b820*/  LDS.128 R8, [R5+0x3000] ;  /* 0x0030000005087984 */ /* 0x0002e20000000c00 */
[----:B------:R-:W-:Y:S01]  /*b830*/  USHF.R.S32.HI UR6, URZ, 0x1f, UR12 ;  /* 0x0000001fff067899 */ /* 0x000fe2000801140c */
[----:B-----5:R-:W-:Y:S01]  /*b840*/  @P3 FMUL.FTZ R2, R2, 0.69314718246459960938 ;  /* 0x3f31721802023820 */ /* 0x020fe20000410000 */
[----:B------:R-:W-:Y:S02]  /*b850*/  USHF.R.S32.HI UR4, URZ, 0x1f, UR7 ;  /* 0x0000001fff047899 */ /* 0x000fe40008011407 */
[----:B------:R-:W-:Y:S01]  /*b860*/  UIADD3 UR20, UP1, UP0, UR7, UR20, UR12 ;  /* 0x0000001407147290 */ /* 0x000fe2000f83e00c */
[----:B----4-:R-:W-:-:S03]  /*b870*/  @P4 FFMA.FTZ R13, R164, R7, R15 ;  /* 0x00000007a40d4223 */ /* 0x010fc6000001000f */
[----:B------:R-:W-:Y:S01]  /*b880*/  UIADD3.X UR4, UPT, UPT, UR4, UR15, UR6, UP1, UP0 ;  /* 0x0000000f04047290 */ /* 0x000fe20008fe0406 */
[----:B--2---:R-:W-:Y:S01]  /*b890*/  @P3 FFMA.FTZ R4, R3, R6, R2 ;  /* 0x0000000603043223 */ /* 0x004fe20000010002 */
[----:B-1-3--:R-:W-:Y:S10]  /*b8a0*/  @P0 BRA `(.L_x_459) ;  /* 0x0000000000440947 */ /* 0x00aff40003800000 */
        /* <DEDUP_REMOVED lines=17> */
.L_x_459:
[----:B------:R-:W-:Y:S05]  /*b9c0*/  BSYNC.RECONVERGENT B0 ;  /* 0x0000000000007941 */ /* 0x000fea0003800200 */
.L_x_458:
[----:B------:R-:W2:Y:S01]  /*b9d0*/  LDCU.64 UR4, c[0x0][0x410] ;  /* 0x00008200ff0477ac */ /* 0x000ea20008000a00 */
[----:B-1----:R-:W-:Y:S01]  /*b9e0*/  SHF.R.U32.HI R2, RZ, 0x3, R0 ;  /* 0x00000003ff027819 */ /* 0x002fe20000011600 */
[----:B------:R1:W3:Y:S01]  /*b9f0*/  LDS.128 R24, [R5] ;  /* 0x0000000005187984 */ /* 0x0002e20000000c00 */
[----:B------:R-:W-:Y:S01]  /*ba00*/  LOP3.LUT R0, R12, 0x38, RZ, 0xc0, !PT ;  /* 0x000000380c007812 */ /* 0x000fe200078ec0ff */
[----:B------:R-:W-:Y:S01]  /*ba10*/  UIMAD.WIDE.U32 UR8, UR8, 0x80, URZ ;  /* 0x00000080080878a5 */ /* 0x000fe2000f8e00ff */
[----:B------:R-:W-:Y:S01]  /*ba20*/  ISETP.GE.AND P3, PT, R2, UR23, PT ;  /* 0x0000001702007c0c */ /* 0x000fe2000bf66270 */
[----:B------:R1:W4:Y:S01]  /*ba30*/  LDS.128 R20, [R5+0x4000] ;  /* 0x0040000005147984 */ /* 0x0003220000000c00 */
[----:B------:R-:W-:Y:S01]  /*ba40*/  IADD3 R12, P0, PT, R0, UR14, RZ ;  /* 0x0000000e000c7c10 */ /* 0x000fe2000ff1e0ff */
[C---:B------:R-:W-:Y:S01]  /*ba50*/  VIADD R3, R2.reuse, 0x20 ;  /* 0x0000002002037836 */ /* 0x040fe20000000000 */
[----:B------:R-:W-:Y:S01]  /*ba60*/  BSSY.RECONVERGENT B0, `(.L_x_460) ;  /* 0x0000022000007945 */ /* 0x000fe20003800200 */
[----:B------:R1:W1:Y:S01]  /*ba70*/  LDS.128 R16, [R5+0x8000] ;  /* 0x0080000005107984 */ /* 0x0002620000000c00 */
[----:B------:R-:W-:-:S02]  /*ba80*/  VIADD R4, R2, 0x40 ;  /* 0x0000004002047836 */ /* 0x000fc40000000000 */
[----:B------:R-:W-:Y:S01]  /*ba90*/  IMAD.X R13, RZ, RZ, UR11, P0 ;  /* 0x0000000bff0d7e24 */ /* 0x000fe200080e06ff */
[----:B------:R-:W-:Y:S01]  /*baa0*/  ISETP.GE.AND P2, PT, R3, UR23, PT ;  /* 0x0000001703007c0c */ /* 0x000fe2000bf46270 */
[----:B------:R-:W-:Y:S01]  /*bab0*/  VIADD R3, R2, 0x60 ;  /* 0x0000006002037836 */ /* 0x000fe20000000000 */
[----:B------:R-:W-:Y:S01]  /*bac0*/  ISETP.GE.AND P1, PT, R4, UR23, PT ;  /* 0x0000001704007c0c */ /* 0x000fe2000bf26270 */
[----:B--2---:R-:W-:Y:S01]  /*bad0*/  IMAD.U32 R6, RZ, RZ, UR4 ;  /* 0x00000004ff067e24 */ /* 0x004fe2000f8e00ff */
[----:B------:R-:W-:Y:S01]  /*bae0*/  LOP3.LUT R2, R2, UR8, RZ, 0xfc, !PT ;  /* 0x0000000802027c12 */ /* 0x000fe2000f8efcff */
[----:B------:R-:W-:Y:S01]  /*baf0*/  IMAD.U32 R29, RZ, RZ, UR5 ;  /* 0x00000005ff1d7e24 */ /* 0x000fe2000f8e00ff */
        /* <DEDUP_REMOVED lines=8> */
[----:B------:R-:W4:Y:S01]  /*bb80*/  LDCU UR11, c[0x0][0x440] ;  /* 0x00008800ff0b77ac */ /* 0x000f220008000800 */
[----:B-----5:R-:W-:Y:S01]  /*bb90*/  UIMAD UR10, UR9, UR6, URZ ;  /* 0x00000006090a72a4 */ /* 0x020fe2000f8e02ff */
[----:B------:R-:W-:-:S05]  /*bba0*/  IMAD.WIDE.U32 R30, R2, UR6, R28 ;  /* 0x00000006021e7c25 */ /* 0x000fca000f8e001c */
[----:B------:R-:W-:Y:S01]  /*bbb0*/  IMAD.U32 R3, RZ, RZ, UR10 ;  /* 0x0000000aff037e24 */ /* 0x000fe2000f8e00ff */
[----:B---3--:R-:W-:Y:S02]  /*bbc0*/  LEA R32, P3, R30, UR4, 0x1 ;  /* 0x000000041e207c11 */ /* 0x008fe4000f8608ff */
[----:B----4-:R-:W-:Y:S01]  /*bbd0*/  ISETP.GE.AND P6, PT, R0, UR11, PT ;  /* 0x0000000b00007c0c */ /* 0x010fe2000bfc6270 */
[----:B------:R-:W-:Y:S01]  /*bbe0*/  IMAD R3, R2, UR7, R3 ;  /* 0x0000000702037c24 */ /* 0x000fe2000f8e0203 */
[----:B------:R-:W-:Y:S02]  /*bbf0*/  ISETP.GE.AND P5, PT, R242, UR11, PT ;  /* 0x0000000bf2007c0c */ /* 0x000fe4000bfa6270 */
[----:B------:R-:W-:Y:S01]  /*bc00*/  ISETP.GE.AND P4, PT, R241, UR11, PT ;  /* 0x0000000bf1007c0c */ /* 0x000fe2000bf86270 */
[----:B------:R-:W-:-:S05]  /*bc10*/  IMAD.IADD R3, R3, 0x1, R31 ;  /* 0x0000000103037824 */ /* 0x000fca00078e021f */
[----:B------:R-:W-:Y:S02]  /*bc20*/  LEA.HI.X R33, R30, UR5, R3, 0x1, P3 ;  /* 0x000000051e217c11 */ /* 0x000fe400098f0c03 */
[----:B------:R-:W-:-:S03]  /*bc30*/  ISETP.GE.AND P3, PT, R240, UR11, PT ;  /* 0x0000000bf0007c0c */ /* 0x000fc6000bf66270 */
[----:B------:R3:W-:Y:S04]  /*bc40*/  @!P6 STG.E.128 desc[UR24][R32.64], R24 ;  /* 0x000000182000e986 */ /* 0x0007e8000c101d18 */
[----:B------:R3:W-:Y:S04]  /*bc50*/  @!P5 STG.E.128 desc[UR24][R32.64+0x80], R20 ;  /* 0x000080142000d986 */ /* 0x0007e8000c101d18 */
[----:B-1----:R3:W-:Y:S04]  /*bc60*/  @!P4 STG.E.128 desc[UR24][R32.64+0x100], R16 ;  /* 0x000100102000c986 */ /* 0x0027e8000c101d18 */
[----:B------:R3:W-:Y:S02]  /*bc70*/  @!P3 STG.E.128 desc[UR24][R32.64+0x180], R12 ;  /* 0x0001800c2000b986 */ /* 0x0007e4000c101d18 */
.L_x_461:
[----:B------:R-:W-:Y:S05]  /*bc80*/  BSYNC.RECONVERGENT B0 ;  /* 0x0000000000007941 */ /* 0x000fea0003800200 */
.L_x_460:
[----:B---3--:R3:W2:Y:S01]  /*bc90*/  LDS.128 R24, [R5+0x1000] ;  /* 0x0010000005187984 */ /* 0x0086a20000000c00 */
        /* <DEDUP_REMOVED lines=8> */
[----:B------:R-:W3:Y:S01]  /*bd20*/  LDCU UR10, c[0x0][0x440] ;  /* 0x00008800ff0a77ac */ /* 0x000ee20008000800 */
[----:B------:R-:W-:Y:S02]  /*bd30*/  IMAD.MOV.U32 R31, RZ, RZ, R29 ;  /* 0x000000ffff1f7224 */ /* 0x000fe400078e001d */
[----:B------:R-:W-:Y:S01]  /*bd40*/  IMAD.X R3, RZ, RZ, UR9, P2 ;  /* 0x00000009ff037e24 */ /* 0x000fe200090e06ff */
[----:B------:R-:W2:Y:S03]  /*bd50*/  LDCU.64 UR4, c[0x0][0x3f0] ;  /* 0x00007e00ff0477ac */ /* 0x000ea60008000a00 */
        /* <DEDUP_REMOVED lines=8> */
[----:B--2---:R-:W-:-:S04]  /*bde0*/  LEA R32, P6, R30, UR4, 0x1 ;  /* 0x000000041e207c11 */ /* 0x004fc8000f8c08ff */
[----:B------:R-:W-:-:S05]  /*bdf0*/  LEA.HI.X R33, R30, UR5, R3, 0x1, P6 ;  /* 0x000000051e217c11 */ /* 0x000fca000b0f0c03 */
[----:B------:R2:W-:Y:S04]  /*be00*/  @!P5 STG.E.128 desc[UR24][R32.64], R24 ;  /* 0x000000182000d986 */ /* 0x0005e8000c101d18 */
[----:B----4-:R2:W-:Y:S04]  /*be10*/  @!P4 STG.E.128 desc[UR24][R32.64+0x80], R20 ;  /* 0x000080142000c986 */ /* 0x0105e8000c101d18 */
[----:B-1----:R2:W-:Y:S04]  /*be20*/  @!P3 STG.E.128 desc[UR24][R32.64+0x100], R16 ;  /* 0x000100102000b986 */ /* 0x0025e8000c101d18 */
[----:B------:R2:W-:Y:S02]  /*be30*/  @!P2 STG.E.128 desc[UR24][R32.64+0x180], R12 ;  /* 0x0001800c2000a986 */ /* 0x0005e4000c101d18 */
.L_x_463:
[----:B------:R-:W-:Y:S05]  /*be40*/  BSYNC.RECONVERGENT B0 ;  /* 0x0000000000007941 */ /* 0x000fea0003800200 */
.L_x_462:
[----:B--2---:R2:W2:Y:S01]  /*be50*/  LDS.128 R24, [R5+0x2000] ;  /* 0x0020000005187984 */ /* 0x0044a20000000c00 */
[----:B------:R-:W-:Y:S03]  /*be60*/  BSSY.RECONVERGENT B0, `(.L_x_464) ;  /* 0x000001a000007945 */ /* 0x000fe60003800200 */
[----:B----4-:R4:W2:Y:S04]  /*be70*/  LDS.128 R20, [R5+0x6000] ;  /* 0x0060000005147984 */ /* 0x0108a80000000c00 */
        /* <DEDUP_REMOVED lines=20> */
[----:B--2---:R2:W-:Y:S04]  /*bfc0*/  @!P4 STG.E.128 desc[UR24][R32.64], R24 ;  /* 0x000000182000c986 */ /* 0x0045e8000c101d18 */
[----:B------:R2:W-:Y:S04]  /*bfd0*/  @!P3 STG.E.128 desc[UR24][R32.64+0x80], R20 ;  /* 0x000080142000b986 */ /* 0x0005e8000c101d18 */
[----:B-1----:R2:W-:Y:S04]  /*bfe0*/  @!P2 STG.E.128 desc[UR24][R32.64+0x100], R16 ;  /* 0x000100102000a986 */ /* 0x0025e8000c101d18 */
[----:B------:R2:W-:Y:S02]  /*bff0*/  @!P1 STG.E.128 desc[UR24][R32.64+0x180], R12 ;  /* 0x0001800c20009986 */ /* 0x0005e4000c101d18 */
.L_x_465:
[----:B------:R-:W-:Y:S05]  /*c000*/  BSYNC.RECONVERGENT B0 ;  /* 0x0000000000007941 */ /* 0x000fea0003800200 */
.L_x_464:
[----:B-12---:R1:W2:Y:S04]  /*c010*/  LDS.128 R16, [R5+0x7000] ;  /* 0x0070000005107984 */ /* 0x0062a80000000c00 */
[----:B------:R1:W1:Y:S01]  /*c020*/  LDS.128 R12, [R5+0xb000] ;  /* 0x00b00000050c7984 */ /* 0x0002620000000c00 */
[----:B------:R-:W-:Y:S05]  /*c030*/  @P0 EXIT ;  /* 0x000000000000094d */ /* 0x000fea0003800000 */
[----:B------:R-:W5:Y:S01]  /*c040*/  LDCU.64 UR6, c[0x0][0x408] ;  /* 0x00008100ff0677ac */ /* 0x000f620008000a00 */
[----:B------:R-:W-:Y:S01]  /*c050*/  IADD3 R3, P0, PT, R2, 0x60, RZ ;  /* 0x0000006002037810 */ /* 0x000fe20007f1e0ff */
[----:B------:R-:W-:Y:S01]  /*c060*/  IMAD.MOV.U32 R7, RZ, RZ, R29 ;  /* 0x000000ffff077224 */ /* 0x000fe200078e001d */
[----:B------:R1:W2:Y:S01]  /*c070*/  LDS.128 R20, [R5+0xf000] ;  /* 0x00f0000005147984 */ /* 0x0002a20000000c00 */
[----:B------:R-:W3:Y:S02]  /*c080*/  LDCU.64 UR4, c[0x0][0x3f0] ;  /* 0x00007e00ff0477ac */ /* 0x000ee40008000a00 */
        /* <DEDUP_REMOVED lines=10> */
[----:B-1----:R-:W-:Y:S02]  /*c130*/  LEA.HI.X R5, R6, UR5, R2, 0x1, P0 ;  /* 0x0000000506057c11 */ /* 0x002fe400080f0c02 */
[----:B------:R-:W-:-:S05]  /*c140*/  ISETP.GE.AND P0, PT, R240, UR10, PT ;  /* 0x0000000af0007c0c */ /* 0x000fca000bf06270 */
[----:B------:R1:W-:Y:S04]  /*c150*/  @!P3 STG.E.128 desc[UR24][R4.64], R8 ;  /* 0x000000080400b986 */ /* 0x0003e8000c101d18 */
[----:B--2---:R1:W-:Y:S04]  /*c160*/  @!P2 STG.E.128 desc[UR24][R4.64+0x80], R16 ;  /* 0x000080100400a986 */ /* 0x0043e8000c101d18 */
[----:B------:R1:W-:Y:S01]  /*c170*/  @!P1 STG.E.128 desc[UR24][R4.64+0x100], R12 ;  /* 0x0001000c04009986 */ /* 0x0003e2000c101d18 */
[----:B------:R-:W-:Y:S05]  /*c180*/  @P0 EXIT ;  /* 0x000000000000094d */ /* 0x000fea0003800000 */
[----:B------:R-:W-:Y:S01]  /*c190*/  STG.E.128 desc[UR24][R4.64+0x180], R20 ;  /* 0x0001801404007986 */ /* 0x000fe2000c101d18 */
[----:B------:R-:W-:Y:S05]  /*c1a0*/  EXIT ;  /* 0x000000000000794d */ /* 0x000fea0003800000 */
.L_x_466:
        /* <DEDUP_REMOVED lines=13> */
.L_x_2341:


//--------------------- .text._ZN5flash16flash_fwd_kernelI23Flash_fwd_kernel_traitsILi256ELi128ELi64ELi8ELb0ELb0EN7cutlass10bfloat16_tE19Flash_kernel_traitsILi256ELi128ELi64ELi8ES3_EELb0ELb0ELb1ELb0ELb0ELb1ELb0ELb0EEEvNS_16Flash_fwd_paramsE --------------------------
	.section	.text._ZN5flash16flash_fwd_kernelI23Flash_fwd_kernel_traitsILi256ELi128ELi64ELi8ELb0ELb0EN7cutlass10bfloat16_tE19Flash_kernel_traitsILi256ELi128ELi64ELi8ES3_EELb0ELb0ELb1ELb0ELb0ELb1ELb0ELb0EEEvNS_16Flash_fwd_paramsE,"ax",@progbits
	.align	128
        .global         _ZN5flash16flash_fwd_kernelI23Flash_fwd_kernel_traitsILi256ELi128ELi64ELi8ELb0ELb0EN7cutlass10bfloat16_tE19Flash_kernel_traitsILi256ELi128ELi64ELi8ES3_EELb0ELb0ELb1ELb0ELb0ELb1ELb0ELb0EEEvNS_16Flash_fwd_paramsE
        .type           _ZN5flash16flash_fwd_kernelI23Flash_fwd_kernel_traitsILi256ELi128ELi64ELi8ELb0ELb0EN7cutlass10bfloat16_tE19Flash_kernel_traitsILi256ELi128ELi64ELi8ES3_EELb0ELb0ELb1ELb0ELb0ELb1ELb0ELb0EEEvNS_16Flash_fwd_paramsE,@function
        .size           _ZN5flash16flash_fwd_kernelI23Flash_fwd_kernel_traitsILi256ELi128ELi64ELi8ELb0ELb0EN7cutlass10bfloat16_tE19Flash_kernel_traitsILi256ELi128ELi64ELi8ES3_EELb0ELb0ELb1ELb0ELb0ELb1ELb0ELb0EEEvNS_16Flash_fwd_paramsE,(.L_x_2342 - _ZN5flash16flash_fwd_kernelI23Flash_fwd_kernel_traitsILi256ELi128ELi64ELi8ELb0ELb0EN7cutlass10bfloat16_tE19Flash_kernel_traitsILi256ELi128ELi64ELi8ES3_EELb0ELb0ELb1ELb0ELb0ELb1ELb0ELb0EEEvNS_16Flash_fwd_paramsE)
        .other          _ZN5flash16flash_fwd_kernelI23Flash_fwd_kernel_traitsILi256ELi128ELi64ELi8ELb0ELb0EN7cutlass10bfloat16_tE19Flash_kernel_traitsILi256ELi128ELi64ELi8ES3_EELb0ELb0ELb1ELb0ELb0ELb1ELb0ELb0EEEvNS_16Flash_fwd_paramsE,@"STO_CUDA_ENTRY STV_DEFAULT"
_ZN5flash16flash_fwd_kernelI23Flash_fwd_kernel_traitsILi256ELi128ELi64ELi8ELb0ELb0EN7cutlass10bfloat16_tE19Flash_kernel_traitsILi256ELi128ELi64ELi8ES3_EELb0ELb0ELb1ELb0ELb0ELb1ELb0ELb0EEEvNS_16Flash_fwd_paramsE:
.text._ZN5flash16flash_fwd_kernelI23Flash_fwd_kernel_traitsILi256ELi128ELi64ELi8ELb0ELb0EN7cutlass10bfloat16_tE19Flash_kernel_traitsILi256ELi128ELi64ELi8ES3_EELb0ELb0ELb1ELb0ELb0ELb1ELb0ELb0EEEvNS_16Flash_fwd_paramsE:
        /* <DEDUP_REMOVED lines=71> */
.L_x_467:
        /* <DEDUP_REMOVED lines=32> */
[----:B------:R-:W-:Y:S01]  /*0670*/  UISETP.NE.AND UP0, UPT, UR19, -0x1, UPT ;  /* 0xffffffff1300788c */ /* 0x000fe2000bf05270 */
[----:B------:R-:W2:Y:S10]  /*0680*/  LDCU.U8 UR10, c[0x0][0x548] ;  /* 0x0000a900ff0a77ac */ /* 0x000eb40008000000 */
[----:B------:R-:W3:Y:S01]  /*0690*/  @!UP0 LDCU.64 UR8, c[0x0][0x400] ;  /* 0x00008000ff0887ac */ /* 0x000ee20008000a00 */
[----:B-1----:R-:W-:Y:S01]  /*06a0*/  UISETP.NE.AND UP1, UPT, UR4, URZ, UPT ;  /* 0x000000ff0400728c */ /* 0x002fe2000bf25270 */
[----:B------:R-:W1:Y:S10]  /*06b0*/  @UP0 LDCU.64 UR6, c[0x0][0x408] ;  /* 0x00008100ff0607ac */ /* 0x000e740008000a00 */
[----:B------:R-:W4:Y:S01]  /*06c0*/  @UP1 LDCU.64 UR4, c[0x0][0x430] ;  /* 0x00008600ff0417ac */ /* 0x000f220008000a00 */
[----:B---3--:R-:W-:-:S04]  /*06d0*/  @!UP0 UIMAD.WIDE.U32 UR12, UR17, UR8, URZ ;  /* 0x00000008110c82a5 */ /* 0x008fc8000f8e00ff */
[----:B------:R-:W-:Y:S02]  /*06e0*/  @!UP0 UIMAD UR9, UR17, UR9, UR13 ;  /* 0x00000009110982a4 */ /* 0x000fe4000f8e020d */
[----:B-1----:R-:W-:Y:S01]  /*06f0*/  @UP0 UIMAD.WIDE.U32 UR14, UR19, UR6, URZ ;  /* 0x00000006130e02a5 */ /* 0x002fe2000f8e00ff */
[----:B------:R-:W-:Y:S01]  /*0700*/  @!UP0 UMOV UR8, UR12 ;  /* 0x0000000c00088c82 */ /* 0x000fe20008000000 */
[----:B------:R-:W1:Y:S02]  /*0710*/  @UP1 LDCU UR6, c[0x0][0x430] ;  /* 0x00008600ff0617ac */ /* 0x000e640008000800 */
[----:B------:R-:W-:Y:S02]  /*0720*/  @UP0 UIMAD UR9, UR19, UR7, UR15 ;  /* 0x00000007130902a4 */ /* 0x000fe4000f8e020f */
[----:B----4-:R-:W-:Y:S01]  /*0730*/  @UP1 UIMAD UR11, UR4, UR5, URZ ;  /* 0x00000005040b12a4 */ /* 0x010fe2000f8e02ff */
        /* <DEDUP_REMOVED lines=13> */
.L_x_469:
[----:B------:R-:W2:Y:S01]  /*0810*/  LDCU.64 UR4, c[0x0][0x410] ;  /* 0x00008200ff0477ac */ /* 0x000ea20008000a00 */
[C---:B------:R-:W-:Y:S01]  /*0820*/  IMAD.SHL.U32 R2, R0.reuse, 0x8, RZ ;  /* 0x0000000800027824 */ /* 0x040fe200078e00ff */
[----:B------:R-:W-:Y:S01]  /*0830*/  SHF.R.U32.HI R4, RZ, 0x3, R0 ;  /* 0x00000003ff047819 */ /* 0x000fe20000011600 */
[----:B------:R-:W-:Y:S01]  /*0840*/  BSSY.RECONVERGENT B0, `(.L_x_470) ;  /* 0x0000032000007945 */ /* 0x000fe20003800200 */
[----:B------:R-:W3:Y:S01]  /*0850*/  LDCU UR7, c[0x0][0x434] ;  /* 0x00008680ff0777ac */ /* 0x000ee20008000800 */
[----:B------:R-:W-:Y:S02]  /*0860*/  LOP3.LUT P6, R6, R0, 0x7, RZ, 0xc0, !PT ;  /* 0x0000000700067812 */ /* 0x000fe400078cc0ff */
[----:B------:R-:W-:Y:S01]  /*0870*/  LOP3.LUT R2, R2, 0x38, RZ, 0xc0, !PT ;  /* 0x0000003802027812 */ /* 0x000fe200078ec0ff */
[----:B------:R-:W-:Y:S01]  /*0880*/  UISETP.NE.AND UP1, UPT, UR10, URZ, !UP1 ;  /* 0x000000ff0a00728c */ /* 0x000fe2000cf25270 */
[----:B------:R-:W-:Y:S01]  /*0890*/  VIADD R9, R4, 0x20 ;  /* 0x0000002004097836 */ /* 0x000fe20000000000 */
[----:B------:R-:W-:Y:S01]  /*08a0*/  UISETP.NE.AND UP0, UPT, UR19, -0x1, UPT ;  /* 0xffffffff1300788c */ /* 0x000fe2000bf05270 */
[----:B------:R-:W-:Y:S01]  /*08b0*/  IADD3 R2, P1, PT, R2, UR8, RZ ;  /* 0x0000000802027c10 */ /* 0x000fe2000ff3e0ff */
[----:B------:R-:W-:-:S02]  /*08c0*/  VIADD R8, R4, 0x40 ;  /* 0x0000004004087836 */ /* 0x000fc40000000000 */
[----:B------:R-:W-:Y:S02]  /*08d0*/  VIADD R7, R4, 0x60 ;  /* 0x0000006004077836 */ /* 0x000fe40000000000 */
[----:B------:R-:W-:Y:S02]  /*08e0*/  IMAD.X R3, RZ, RZ, UR9, P1 ;  /* 0x00000009ff037e24 */ /* 0x000fe400088e06ff */
[----:B--2---:R-:W-:Y:S01]  /*08f0*/  IMAD.U32 R10, RZ, RZ, UR4 ;  /* 0x00000004ff0a7e24 */ /* 0x004fe2000f8e00ff */
[----:B-1----:R-:W-:Y:S01]  /*0900*/  UIMAD UR4, UR23, UR6, URZ ;  /* 0x00000006170472a4 */ /* 0x002fe2000f8e02ff */
[----:B------:R-:W-:Y:S01]  /*0910*/  IMAD.U32 R13, RZ, RZ, UR5 ;  /* 0x00000005ff0d7e24 */ /* 0x000fe2000f8e00ff */
[----:B------:R-:W-:Y:S01]  /*0920*/  UIADD3 UR23, UPT, UPT, -UR23, UR27, URZ ;  /* 0x0000001b17177290 */ /* 0x000fe2000fffe1ff */
[----:B------:R-:W-:Y:S01]  /*0930*/  IMAD.WIDE.U32 R10, R10, UR30, R2 ;  /* 0x0000001e0a0a7c25 */ /* 0x000fe2000f8e0002 */
[----:B---3--:R-:W-:Y:S02]  /*0940*/  UIMAD UR7, UR17, UR7, URZ ;  /* 0x00000007110772a4 */ /* 0x008fe4000f8e02ff */
[----:B----4-:R-:W-:Y:S01]  /*0950*/  UIMAD UR5, UR30, UR11, URZ ;  /* 0x0000000b1e0572a4 */ /* 0x010fe2000f8e02ff */
[----:B------:R-:W-:Y:S01]  /*0960*/  IMAD R13, R13, UR30, R11 ;  /* 0x0000001e0d0d7c24 */ /* 0x000fe2000f8e020b */
[----:B------:R-:W-:Y:S01]  /*0970*/  USEL UR7, UR7, UR19, !UP0 ;  /* 0x0000001307077287 */ /* 0x000fe2000c000000 */
[----:B------:R-:W-:Y:S01]  /*0980*/  ISETP.GE.AND P3, PT, R4, UR23, PT ;  /* 0x0000001704007c0c */ /* 0x000fe2000bf66270 */
[----:B------:R-:W-:Y:S01]  /*0990*/  @!UP1 UIMAD UR5, UR17, UR12, UR5 ;  /* 0x0000000c110592a4 */ /* 0x000fe2000f8e0205 */
        /* <DEDUP_REMOVED lines=9> */
[----:B------:R-:W-:-:S02]  /*0a30*/  USHF.R.S32.HI UR9, URZ, 0x1f, UR5 ;  /* 0x0000001fff097899 */ /* 0x000fc40008011405 */
[----:B------:R-:W-:Y:S02]  /*0a40*/  UIADD3 UR7, UP1, UP0, UR4, UR7, UR5 ;  /* 0x0000000704077290 */ /* 0x000fe4000f83e005 */
[----:B------:R-:W-:Y:S02]  /*0a50*/  UIMAD.WIDE.U32 UR10, UR29, 0x80, URZ ;  /* 0x000000801d0a78a5 */ /* 0x000fe4000f8e00ff */
[----:B------:R-:W-:-:S04]  /*0a60*/  UIADD3.X UR12, UPT, UPT, UR12, UR8, UR9, UP1, UP0 ;  /* 0x000000080c0c7290 */ /* 0x000fc80008fe0409 */
[----:B------:R-:W-:Y:S01]  /*0a70*/  LOP3.LUT R5, R4, UR10, RZ, 0xfc, !PT ;  /* 0x0000000a04057c12 */ /* 0x000fe2000f8efcff */
[----:B------:R-:W-:Y:S07]  /*0a80*/  @P3 BRA `(.L_x_471) ;  /* 0x0000000000343947 */ /* 0x000fee0003800000 */
        /* <DEDUP_REMOVED lines=13> */
.L_x_471:
[----:B------:R-:W-:Y:S05]  /*0b60*/  BSYNC.RECONVERGENT B0 ;  /* 0x0000000000007941 */ /* 0x000fea0003800200 */
.L_x_470:
[----:B------:R-:W-:Y:S01]  /*0b70*/  BSSY.RECONVERGENT B0, `(.L_x_472) ;  /* 0x0000014000007945 */ /* 0x000fe20003800200 */
[----:B------:R-:W-:Y:S02]  /*0b80*/  ISETP.NE.OR P3, PT, R6, RZ, P1 ;  /* 0x000000ff0600720c */ /* 0x000fe40000f65670 */
[----:B------:R-:W-:Y:S01]  /*0b90*/  ISETP.GE.OR P6, PT, R4, UR23, P6 ;  /* 0x0000001704007c0c */ /* 0x000fe2000b7c6670 */
[----:B------:R-:W-:-:S12]  /*0ba0*/  @P0 BRA `(.L_x_473) ;  /* 0x0000000000400947 */ /* 0x000fd80003800000 */
        /* <DEDUP_REMOVED lines=16> */
.L_x_473:
[----:B------:R-:W-:Y:S05]  /*0cb0*/  BSYNC.RECONVERGENT B0 ;  /* 0x0000000000007941 */ /* 0x000fea0003800200 */
.L_x_472:
[----:B------:R-:W-:Y:S04]  /*0cc0*/  BSSY.RECONVERGENT B0, `(.L_x_474) ;  /* 0x0000012000007945 */ /* 0x000fe80003800200 */
[----:B------:R-:W-:Y:S05]  /*0cd0*/  @P2 BRA `(.L_x_475) ;  /* 0x0000000000402947 */ /* 0x000fea0003800000 */
[----:B------:R-:W3:Y:S01]  /*0ce0*/  LDCU.64 UR8, c[0x0][0x408] ;  /* 0x00008100ff0877ac */ /* 0x000ee20008000a00 */
[----:B-12---:R-:W-:Y:S01]  /*0cf0*/  IADD3 R3, P0, PT, R5, 0x40, RZ ;  /* 0x0000004005037810 */ /* 0x006fe20007f1e0ff */
[----:B------:R-:W-:Y:S01]  /*0d00*/  IMAD.MOV.U32 R14, RZ, RZ, R10 ;  /* 0x000000ffff0e7224 */ /* 0x000fe200078e000a */
[----:B------:R-:W-:Y:S01]  /*0d10*/  MOV R15, R13 ;  /* 0x0000000d000f7202 */ /* 0x000fe20000000f00 */
[----:B------:R-:W1:Y:S02]  /*0d20*/  LDCU.64 UR4, c[0x0][0x3f0] ;  /* 0x00007e00ff0477ac */ /* 0x000e640008000a00 */
[----:B------:R-:W-:-:S04]  /*0d30*/  IMAD.X R0, RZ, RZ, UR11, P0 ;  /* 0x0000000bff007e24 */ /* 0x000fc800080e06ff */
[----:B---3--:R-:W-:Y:S02]  /*0d40*/  IMAD R0, R0, UR8, RZ ;  /* 0x0000000800007c24 */ /* 0x008fe4000f8e02ff */
        /* <DEDUP_REMOVED lines=9> */
.L_x_475:
[----:B------:R-:W-:Y:S05]  /*0de0*/  BSYNC.RECONVERGENT B0 ;  /* 0x0000000000007941 */ /* 0x000fea0003800200 */
.L_x_474:
[----:B------:R-:W-:Y:S04]  /*0df0*/  BSSY.RECONVERGENT B0, `(.L_x_476) ;  /* 0x0000012000007945 */ /* 0x000fe80003800200 */
[----:B------:R-:W-:Y:S05]  /*0e00*/  @P1 BRA `(.L_x_477) ;  /* 0x0000000000401947 */ /* 0x000fea0003800000 */
[----:B------:R-:W4:Y:S01]  /*0e10*/  LDCU.64 UR8, c[0x0][0x408] ;  /* 0x00008100ff0877ac */ /* 0x000f220008000a00 */
[----:B------:R-:W-:Y:S01]  /*0e20*/  IADD3 R5, P0, PT, R5, 0x60, RZ ;  /* 0x0000006005057810 */ /* 0x000fe20007f1e0ff */
[----:B-123--:R-:W-:Y:S01]  /*0e30*/  IMAD.MOV.U32 R2, RZ, RZ, R10 ;  /* 0x000000ffff027224 */ /* 0x00efe200078e000a */
[----:B------:R-:W-:Y:S01]  /*0e40*/  MOV R3, R13 ;  /* 0x0000000d00037202 */ /* 0x000fe20000000f00 */
[----:B------:R-:W1:Y:S02]  /*0e50*/  LDCU.64 UR4, c[0x0][0x3f0] ;  /* 0x00007e00ff0477ac */ /* 0x000e640008000a00 */
[----:B------:R-:W-:-:S04]  /*0e60*/  IMAD.X R0, RZ, RZ, UR11, P0 ;  /* 0x0000000bff007e24 */ /* 0x000fc800080e06ff */
[----:B----4-:R-:W-:Y:S02]  /*0e70*/  IMAD R0, R0, UR8, RZ ;  /* 0x0000000800007c24 */ /* 0x010fe4000f8e02ff */
        /* <DEDUP_REMOVED lines=9> */
.L_x_477:
[----:B------:R-:W-:Y:S05]  /*0f10*/  BSYNC.RECONVERGENT B0 ;  /* 0x0000000000007941 */ /* 0x000fea0003800200 */
.L_x_476:
[----:B------:R-:W-:Y:S04]  /*0f20*/  BSSY.RECONVERGENT B0, `(.L_x_478) ;  /* 0x000000a000007945 */ /* 0x000fe80003800200 */
[----:B------:R-:W-:Y:S05]  /*0f30*/  @P6 BRA `(.L_x_479) ;  /* 0x0000000000206947 */ /* 0x000fea0003800000 */
[----:B------:R-:W5:Y:S01]  /*0f40*/  LDCU.64 UR4, c[0x0][0x420] ;  /* 0x00008400ff0477ac */ /* 0x000f620008000a00 */
[----:B------:R-:W-:Y:S02]  /*0f50*/  IMAD R0, R4, UR6, RZ ;  /* 0x0000000604007c24 */ /* 0x000fe4000f8e02ff */
[----:B------:R-:W-:-:S03]  /*0f60*/  IMAD.MOV.U32 R5, RZ, RZ, 0x7f800000 ;  /* 0x7f800000ff057424 */ /* 0x000fc600078e00ff */
[----:B-123--:R-:W-:-:S04]  /*0f70*/  IADD3 R3, P0, PT, R0, UR7, RZ ;  /* 0x0000000700037c10 */ /* 0x00efc8000ff1e0ff */
[----:B------:R-:W-:Y:S02]  /*0f80*/  LEA.HI.X.SX32 R0, R0, UR12, 0x1, P0 ;  /* 0x0000000c00007c11 */ /* 0x000fe400080f0eff */
[----:B-----5:R-:W-:-:S04]  /*0f90*/  LEA R2, P0, R3, UR4, 0x2 ;  /* 0x0000000403027c11 */ /* 0x020fc8000f8010ff */
[----:B------:R-:W-:-:S05]  /*0fa0*/  LEA.HI.X R3, R3, UR5, R0, 0x2, P0 ;  /* 0x0000000503037c11 */ /* 0x000fca00080f1400 */
[----:B------:R1:W-:Y:S04]  /*0fb0*/  STG.E desc[UR24][R2.64], R5 ;  /* 0x0000000502007986 */ /* 0x0003e8000c101918 */
.L_x_479:
[----:B------:R-:W-:Y:S05]  /*0fc0*/  BSYNC.RECONVERGENT B0 ;  /* 0x0000000000007941 */ /* 0x000fea0003800200 */
.L_x_478:
[----:B------:R-:W-:Y:S04]  /*0fd0*/  BSSY.RECONVERGENT B0, `(.L_x_480) ;  /* 0x000000a000007945 */ /* 0x000fe80003800200 */
[----:B------:R-:W-:Y:S05]  /*0fe0*/  @P5 BRA `(.L_x_481) ;  /* 0x0000000000205947 */ /* 0x000fea0003800000 */
[----:B------:R-:W5:Y:S01]  /*0ff0*/  LDCU.64 UR4, c[0x0][0x420] ;  /* 0x00008400ff0477ac */ /* 0x000f620008000a00 */
[----:B------:R-:W-:Y:S02]  /*1000*/  IMAD R0, R9, UR6, RZ ;  /* 0x0000000609007c24 */ /* 0x000fe4000f8e02ff */
[----:B-1----:R-:W-:-:S03]  /*1010*/  IMAD.MOV.U32 R5, RZ, RZ, 0x7f800000 ;  /* 0x7f800000ff057424 */ /* 0x002fc600078e00ff */
[----:B--23--:R-:W-:-:S04]  /*1020*/  IADD3 R3, P0, PT, R0, UR7, RZ ;  /* 0x0000000700037c10 */ /* 0x00cfc8000ff1e0ff */
[----:B------:R-:W-:Y:S02]  /*1030*/  LEA.HI.X.SX32 R0, R0, UR12, 0x1, P0 ;  /* 0x0000000c00007c11 */ /* 0x000fe400080f0eff */
[----:B-----5:R-:W-:-:S04]  /*1040*/  LEA R2, P0, R3, UR4, 0x2 ;  /* 0x0000000403027c11 */ /* 0x020fc8000f8010ff */
[----:B------:R-:W-:-:S05]  /*1050*/  LEA.HI.X R3, R3, UR5, R0, 0x2, P0 ;  /* 0x0000000503037c11 */ /* 0x000fca00080f1400 */
[----:B------:R1:W-:Y:S04]  /*1060*/  STG.E desc[UR24][R2.64], R5 ;  /* 0x0000000502007986 */ /* 0x0003e8000c101918 */
.L_x_481:
[----:B------:R-:W-:Y:S05]  /*1070*/  BSYNC.RECONVERGENT B0 ;  /* 0x0000000000007941 */ /* 0x000fea0003800200 */
.L_x_480:
        /* <DEDUP_REMOVED lines=10> */
.L_x_483:
[----:B------:R-:W-:Y:S05]  /*1120*/  BSYNC.RECONVERGENT B0 ;  /* 0x0000000000007941 */ /* 0x000fea0003800200 */
.L_x_482:
[----:B------:R-:W-:Y:S05]  /*1130*/  @P3 EXIT ;  /* 0x000000000000394d */ /* 0x000fea0003800000 */
[----:B------:R-:W5:Y:S01]  /*1140*/  LDCU.64 UR4, c[0x0][0x420] ;  /* 0x00008400ff0477ac */ /* 0x000f620008000a00 */
[----:B------:R-:W-:Y:S02]  /*1150*/  IMAD R0, R7, UR6, RZ ;  /* 0x0000000607007c24 */ /* 0x000fe4000f8e02ff */
[----:B-1----:R-:W-:-:S03]  /*1160*/  IMAD.MOV.U32 R5, RZ, RZ, 0x7f800000 ;  /* 0x7f800000ff057424 */ /* 0x002fc600078e00ff */
[----:B--23--:R-:W-:-:S04]  /*1170*/  IADD3 R3, P0, PT, R0, UR7, RZ ;  /* 0x0000000700037c10 */ /* 0x00cfc8000ff1e0ff */
[----:B------:R-:W-:Y:S02]  /*1180*/  LEA.HI.X.SX32 R0, R0, UR12, 0x1, P0 ;  /* 0x0000000c00007c11 */ /* 0x000fe400080f0eff */
[----:B-----5:R-:W-:-:S04]  /*1190*/  LEA R2, P0, R3, UR4, 0x2 ;  /* 0x0000000403027c11 */ /* 0x020fc8000f8010ff */
[----:B------:R-:W-:-:S05]  /*11a0*/  LEA.HI.X R3, R3, UR5, R0, 0x2, P0 ;  /* 0x0000000503037c11 */ /* 0x000fca00080f1400 */
[----:B------:R-:W-:Y:S01]  /*11b0*/  STG.E desc[UR24][R2.64], R5 ;  /* 0x0000000502007986 */ /* 0x000fe2000c101918 */
[----:B------:R-:W-:Y:S05]  /*11c0*/  EXIT ;  /* 0x000000000000794d */ /* 0x000fea0003800000 */
.L_x_468:
        /* <DEDUP_REMOVED lines=23> */
.L_x_484:
[----:B------:R-:W1:Y:S01]  /*1340*/  LDCU.64 UR12, c[0x0][0x3b8] ;  /* 0x00007700ff0c77ac */ /* 0x000e620008000a00 */
[----:B------:R-:W-:-:S04]  /*1350*/  UIADD3 UR15, UPT, UPT, UR9, UR10, URZ ;  /* 0x0000000a090f7290 */ /* 0x000fc8000fffe0ff */
[----:B-1----:R-:W-:Y:S02]  /*1360*/  UIMAD.WIDE.U32 UR4, UR15, UR12, URZ ;  /* 0x0000000c0f0472a5 */ /* 0x002fe4000f8e00ff */
[----:B------:R-:W-:-:S04]  /*1370*/  UIMAD UR15, UR15, UR13, URZ ;  /* 0x0000000d0f0f72a4 */ /* 0x000fc8000f8e02ff */
[----:B------:R-:W-:Y:S01]  /*1380*/  UIADD3 UR15, UPT, UPT, UR5, UR15, URZ ;  /* 0x0000000f050f7290 */ /* 0x000fe2000fffe0ff */
[----:B------:R-:W-:Y:S02]  /*1390*/  UMOV UR8, UR4 ;  /* 0x0000000400087c82 */ /* 0x000fe40008000000 */
.L_x_485:
        /* <DEDUP_REMOVED lines=37> */
.L_x_486:
[----:B------:R-:W1:Y:S01]  /*15f0*/  LDCU.64 UR6, c[0x0][0x3c0] ;  /* 0x00007800ff0677ac */ /* 0x000e620008000a00 */
[----:B------:R-:W-:-:S04]  /*1600*/  UIADD3 UR9, UPT, UPT, UR9, UR10, URZ ;  /* 0x0000000a09097290 */ /* 0x000fc8000fffe0ff */
[----:B-1----:R-:W-:Y:S02]  /*1610*/  UIMAD.WIDE.U32 UR32, UR9, UR6, URZ ;  /* 0x00000006092072a5 */ /* 0x002fe4000f8e00ff */
[----:B------:R-:W-:-:S04]  /*1620*/  UIMAD UR9, UR9, UR7, URZ ;  /* 0x00000007090972a4 */ /* 0x000fc8000f8e02ff */
[----:B------:R-:W-:-:S12]  /*1630*/  UIADD3 UR17, UPT, UPT, UR33, UR9, URZ ;  /* 0x0000000921117290 */ /* 0x000fd8000fffe0ff */
.L_x_487:
[----:B------:R-:W-:Y:S01]  /*1640*/  UIADD3 UR28, UPT, UPT, -UR23, UR27, URZ ;  /* 0x0000001b171c7290 */ /* 0x000fe2000fffe1ff */
[----:B------:R-:W-:Y:S01]  /*1650*/  SHF.R.U32.HI R13, RZ, 0x3, R0 ;  /* 0x00000003ff0d7819 */ /* 0x000fe20000011600 */
[C---:B------:R-:W-:Y:S01]  /*1660*/  IMAD.SHL.U32 R213, R0.reuse, 0x8, RZ ;  /* 0x0000000800d57824 */ /* 0x040fe200078e00ff */
[----:B------:R-:W1:Y:S01]  /*1670*/  LDCU.64 UR4, c[0x0][0x3c8] ;  /* 0x00007900ff0477ac */ /* 0x000e620008000a00 */
[----:B------:R-:W-:Y:S01]  /*1680*/  SHF.R.S32.HI R17, RZ, 0x1f, R8 ;  /* 0x0000001fff117819 */ /* 0x000fe20000011408 */
[----:B------:R-:W-:Y:S01]  /*1690*/  IMAD.SHL.U32 R81, R0, 0x40, RZ ;  /* 0x0000004000517824 */ /* 0x000fe200078e00ff */
[C---:B------:R-:W-:Y:S01]  /*16a0*/  ISETP.GE.AND P1, PT, R13.reuse, UR28, PT ;  /* 0x0000001c0d007c0c */ /* 0x040fe2000bf26270 */
[----:B------:R-:W-:Y:S01]  /*16b0*/  VIADD R4, R13, 0x40 ;  /* 0x000000400d047836 */ /* 0x000fe20000000000 */
[----:B------:R-:W-:Y:S01]  /*16c0*/  LOP3.LUT R2, R213, 0x38, RZ, 0xc0, !PT ;  /* 0x00000038d5027812 */ /* 0x000fe200078ec0ff */
[C---:B------:R-:W-:Y:S01]  /*16d0*/  VIADD R3, R13.reuse, 0x60 ;  /* 0x000000600d037836 */ /* 0x040fe20000000000 */
[----:B------:R-:W-:Y:S01]  /*16e0*/  USHF.L.U32 UR34, UR29, 0x7, URZ ;  /* 0x000000071d227899 */ /* 0x000fe200080006ff */
[----:B------:R-:W-:Y:S01]  /*16f0*/  VIADD R12, R13, 0x20 ;  /* 0x000000200d0c7836 */ /* 0x000fe20000000000 */
[C---:B------:R-:W-:Y:S01]  /*1700*/  IADD3 R14, P0, PT, R2.reuse, UR8, RZ ;  /* 0x00000008020e7c10 */ /* 0x040fe2000ff1e0ff */
[----:B------:R-:W2:Y:S01]  /*1710*/  LDCU.128 UR8, c[0x0][0x3d0] ;  /* 0x00007a00ff0877ac */ /* 0x000ea20008000c00 */
[----:B------:R-:W-:Y:S01]  /*1720*/  IADD3 R10, P2, PT, R2, UR32, RZ ;  /* 0x00000020020a7c10 */ /* 0x000fe2000ff5e0ff */
[----:B------:R-:W-:Y:S01]  /*1730*/  IMAD.MOV.U32 R84, RZ, RZ, 0x20 ;  /* 0x00000020ff547424 */ /* 0x000fe200078e00ff */
[----:B------:R-:W-:Y:S01]  /*1740*/  ISETP.GE.AND P6, PT, R4, UR28, PT ;  /* 0x0000001c04007c0c */ /* 0x000fe2000bfc6270 */
[----:B------:R-:W-:Y:S01]  /*1750*/  IMAD.X R15, RZ, RZ, UR15, P0 ;  /* 0x0000000fff0f7e24 */ /* 0x000fe200080e06ff */
[----:B------:R-:W-:Y:S01]  /*1760*/  IADD3 R2, P0, PT, R2, UR16, RZ ;  /* 0x0000001002027c10 */ /* 0x000fe2000ff1e0ff */
[----:B------:R-:W3:Y:S01]  /*1770*/  @!P1 LDC.64 R4, c[0x0][0x3b0] ;  /* 0x0000ec00ff049b82 */ /* 0x000ee20000000a00 */
[----:B------:R-:W-:Y:S01]  /*1780*/  ISETP.GE.AND P5, PT, R3, UR28, PT ;  /* 0x0000001c03007c0c */ /* 0x000fe2000bfa6270 */
[----:B-1----:R-:W-:Y:S01]  /*1790*/  IMAD.U32 R18, RZ, RZ, UR4 ;  /* 0x00000004ff127e24 */ /* 0x002fe2000f8e00ff */
[----:B------:R-:W-:Y:S01]  /*17a0*/  UIADD3 UR32, UPT, UPT, UR20, -0x1, URZ ;  /* 0xffffffff14207890 */ /* 0x000fe2000fffe0ff */
[----:B------:R-:W-:Y:S01]  /*17b0*/  IMAD.X R3, RZ, RZ, UR14, P0 ;  /* 0x0000000eff037e24 */ /* 0x000fe200080e06ff */
[----:B------:R-:W-:Y:S01]  /*17c0*/  USHF.R.U32.HI UR29, URZ, 0x19, UR29 ;  /* 0x00000019ff1d7899 */ /* 0x000fe2000801161d */
[----:B------:R-:W-:Y:S01]  /*17d0*/  IMAD.X R11, RZ, RZ, UR17, P2 ;  /* 0x00000011ff0b7e24 */ /* 0x000fe200090e06ff */
[----:B------:R-:W1:Y:S01]  /*17e0*/  LDCU.64 UR16, c[0x0][0x388] ;  /* 0x00007100ff1077ac */ /* 0x000e620008000a00 */
[----:B------:R-:W-:Y:S01]  /*17f0*/  IMAD.WIDE.U32 R18, R18, UR30, R2 ;  /* 0x0000001e12127c25 */ /* 0x000fe2000f8e0002 */
[----:B------:R-:W-:Y:S01]  /*1800*/  ISETP.GE.AND P2, PT, R12, UR28, PT ;  /* 0x0000001c0c007c0c */ /* 0x000fe2000bf46270 */
[----:B------:R-:W4:Y:S01]  /*1810*/  @!P1 LDC.64 R2, c[0x0][0x380] ;  /* 0x0000e000ff029b82 */ /* 0x000f220000000a00 */
[----:B------:R-:W-:Y:S01]  /*1820*/  USHF.L.U32 UR31, UR32, 0x6, URZ ;  /* 0x00000006201f7899 */ /* 0x000fe200080006ff */
[----:B------:R-:W-:Y:S01]  /*1830*/  IMAD.WIDE.U32 R14, R13, UR12, R14 ;  /* 0x0000000c0d0e7c25 */ /* 0x000fe2000f8e000e */
[----:B------:R-:W5:Y:S01]  /*1840*/  LDCU.64 UR14, c[0x0][0x390] ;  /* 0x00007200ff0e77ac */ /* 0x000f620008000a00 */
[----:B------:R-:W-:-:S02]  /*1850*/  SHF.R.U32.HI R80, RZ, 0x1, R0 ;  /* 0x00000001ff507819 */ /* 0x000fc40000011600 */
[----:B------:R-:W-:Y:S01]  /*1860*/  IMAD.WIDE.U32 R10, R13, UR6, R10 ;  /* 0x000000060d0a7c25 */ /* 0x000fe2000f8e000a */
[----:B------:R-:W-:Y:S01]  /*1870*/  UIADD3 UR33, UPT, UPT, -UR31, UR26, URZ ;  /* 0x0000001a1f217290 */ /* 0x000fe2000fffe1ff */
[----:B------:R-:W-:Y:S01]  /*1880*/  LOP3.LUT R212, R81, 0x400, RZ, 0xc0, !PT ;  /* 0x0000040051d47812 */ /* 0x000fe200078ec0ff */
[----:B------:R-:W-:Y:S01]  /*1890*/  UMOV UR4, 0x400 ;  /* 0x0000040000047882 */ /* 0x000fe20000000000 */
[----:B--2---:R-:W-:Y:S01]  /*18a0*/  IMAD R217, R17, UR8, RZ ;  /* 0x0000000811d97c24 */ /* 0x004fe2000f8e02ff */
[----:B------:R-:W-:Y:S01]  /*18b0*/  UIADD3 UR22, UPT, UPT, UR26, UR22, -UR27 ;  /* 0x000000161a167290 */ /* 0x000fe2000fffe81b */
[C---:B------:R-:W-:Y:S01]  /*18c0*/  IMAD R15, R13.reuse, UR13, R15 ;  /* 0x0000000d0d0f7c24 */ /* 0x040fe2000f8e020f */
[C---:B------:R-:W-:Y:S01]  /*18d0*/  ISETP.GE.AND P4, PT, R13.reuse, UR33, PT ;  /* 0x000000210d007c0c */ /* 0x040fe2000bf86270 */
[C---:B------:R-:W-:Y:S01]  /*18e0*/  IMAD R11, R13.reuse, UR7, R11 ;  /* 0x000000070d0b7c24 */ /* 0x040fe2000f8e020b */
[----:B------:R-:W-:Y:S01]  /*18f0*/  LOP3.LUT R13, R13, UR34, RZ, 0xfc, !PT ;  /* 0x000000220d0d7c12 */ /* 0x000fe2000f8efcff */
[----:B------:R-:W-:Y:S01]  /*1900*/  IMAD R17, R17, UR10, RZ ;  /* 0x0000000a11117c24 */ /* 0x000fe2000f8e02ff */
[----:B------:R-:W-:Y:S01]  /*1910*/  LOP3.LUT R222, R80, 0x1f0, RZ, 0xc0, !PT ;  /* 0x000001f050de7812 */ /* 0x000fe200078ec0ff */
[----:B------:R-:W-:Y:S01]  /*1920*/  IMAD.U32 R7, RZ, RZ, UR5 ;  /* 0x00000005ff077e24 */ /* 0x000fe2000f8e00ff */
[----:B------:R-:W2:Y:S01]  /*1930*/  S2UR UR5, SR_CgaCtaId ;  /* 0x00000000000579c3 */ /* 0x000ea20000008800 */
[C---:B------:R-:W-:Y:S01]  /*1940*/  IMAD R217, R8.reuse, UR9, R217 ;  /* 0x0000000908d97c24 */ /* 0x040fe2000f8e02d9 */
[----:B------:R-:W-:Y:S01]  /*1950*/  USHF.L.U64.HI UR9, UR12, 0x5, UR13 ;  /* 0x000000050c097899 */ /* 0x000fe2000801020d */
[----:B------:R-:W-:Y:S01]  /*1960*/  IMAD.WIDE.U32 R14, R8, UR8, R14 ;  /* 0x00000008080e7c25 */ /* 0x000fe2000f8e000e */
[----:B------:R-:W-:-:S03]  /*1970*/  USHF.L.U64.HI UR8, UR12, 0x6, UR13 ;  /* 0x000000060c087899 */ /* 0x000fc6000801020d */
[----:B------:R-:W-:Y:S01]  /*1980*/  IMAD R17, R8, UR11, R17 ;  /* 0x0000000b08117c24 */ /* 0x000fe2000f8e0211 */
[----:B-1----:R-:W-:Y:S01]  /*1990*/  LEA R218, P0, R14, UR16, 0x1 ;  /* 0x000000100eda7c11 */ /* 0x002fe2000f8008ff */
[----:B---3--:R-:W-:Y:S01]  /*19a0*/  @!P1 IMAD R6, R4, UR29, RZ ;  /* 0x0000001d04069c24 */ /* 0x008fe2000f8e02ff */
[----:B------:R-:W-:Y:S01]  /*19b0*/  UIMAD UR11, UR8, UR32, URZ ;  /* 0x00000020080b72a4 */ /* 0x000fe2000f8e02ff */
[----:B------:R-:W-:Y:S01]  /*19c0*/  IMAD.WIDE.U32 R8, R8, UR10, R10 ;  /* 0x0000000a08087c25 */ /* 0x000fe2000f8e000a */
[----:B------:R-:W-:Y:S01]  /*19d0*/  USHF.L.U32 UR10, UR12, 0x5, URZ ;  /* 0x000000050c0a7899 */ /* 0x000fe200080006ff */
[----:B------:R-:W1:Y:S02]  /*19e0*/  @!P2 LDC.64 R10, c[0x0][0x3b0] ;  /* 0x0000ec00ff0aab82 */ /* 0x000e640000000a00 */
[----:B------:R-:W-:Y:S01]  /*19f0*/  IMAD R19, R7, UR30, R19 ;  /* 0x0000001e07137c24 */ /* 0x000fe2000f8e0213 */
[----:B-----5:R-:W-:Y:S01]  /*1a00*/  LEA R216, P3, R8, UR14, 0x1 ;  /* 0x0000000e08d87c11 */ /* 0x020fe2000f8608ff */
[----:B------:R-:W-:-:S02]  /*1a10*/  IMAD.IADD R217, R15, 0x1, R217 ;  /* 0x000000010fd97824 */ /* 0x000fc400078e02d9 */
[C---:B------:R-:W-:Y:S02]  /*1a20*/  @!P1 IMAD R5, R13.reuse, R5, R6 ;  /* 0x000000050d059224 */ /* 0x040fe400078e0206 */
[----:B------:R-:W-:Y:S01]  /*1a30*/  @!P1 IMAD.WIDE.U32 R6, R13, R4, R18 ;  /* 0x000000040d069225 */ /* 0x000fe200078e0012 */
[----:B------:R-:W-:Y:S01]  /*1a40*/  LEA.HI.X R217, R14, UR17, R217, 0x1, P0 ;  /* 0x000000110ed97c11 */ /* 0x000fe200080f0cd9 */
[----:B--2---:R-:W-:Y:S02]  /*1a50*/  ULEA UR5, UR5, UR4, 0x18 ;  /* 0x0000000405057291 */ /* 0x004fe4000f8ec0ff */
[----:B------:R-:W-:Y:S01]  /*1a60*/  @!P1 IMAD.IADD R4, R7, 0x1, R5 ;  /* 0x0000000107049824 */ /* 0x000fe200078e0205 */
[C---:B----4-:R-:W-:Y:S01]  /*1a70*/  @!P1 LEA R26, P0, R6.reuse, R2, 0x1 ;  /* 0x00000002061a9211 */ /* 0x050fe200078008ff */
[----:B------:R-:W-:Y:S01]  /*1a80*/  IMAD.IADD R214, R9, 0x1, R17 ;  /* 0x0000000109d67824 */ /* 0x000fe200078e0211 */
[----:B------:R-:W-:Y:S01]  /*1a90*/  LOP3.LUT R5, R213, 0x1f8, RZ, 0xc0, !PT ;  /* 0x000001f8d5057812 */ /* 0x000fe200078ec0ff */
[----:B------:R-:W-:Y:S01]  /*1aa0*/  @!P2 IMAD.MOV.U32 R22, RZ, RZ, R18 ;  /* 0x000000ffff16a224 */ /* 0x000fe200078e0012 */
[----:B------:R-:W-:Y:S01]  /*1ab0*/  @!P1 LEA.HI.X R27, R6, R3, R4, 0x1, P0 ;  /* 0x00000003061b9211 */ /* 0x000fe200000f0c04 */
[--C-:B------:R-:W-:Y:S01]  /*1ac0*/  @!P2 IMAD.MOV.U32 R23, RZ, RZ, R19.reuse ;  /* 0x000000ffff17a224 */ /* 0x100fe200078e0013 */
[----:B------:R-:W2:Y:S01]  /*1ad0*/  @!P6 LDC.64 R6, c[0x0][0x3b0] ;  /* 0x0000ec00ff06eb82 */ /* 0x000ea20000000a00 */
[----:B------:R-:W-:Y:S01]  /*1ae0*/  LOP3.LUT R2, R5, 0x38, R0, 0x78, !PT ;  /* 0x0000003805027812 */ /* 0x000fe200078e7800 */
[----:B------:R-:W-:Y:S01]  /*1af0*/  @!P6 IMAD.MOV.U32 R14, RZ, RZ, R18 ;  /* 0x000000ffff0ee224 */ /* 0x000fe200078e0012 */
[----:B------:R-:W-:Y:S01]  /*1b00*/  LEA.HI.X R214, R8, UR15, R214, 0x1, P3 ;  /* 0x0000000f08d67c11 */ /* 0x000fe200098f0cd6 */
[----:B------:R-:W-:Y:S01]  /*1b10*/  @!P6 IMAD.MOV.U32 R15, RZ, RZ, R19 ;  /* 0x000000ffff0fe224 */ /* 0x000fe200078e0013 */
[C---:B------:R-:W-:Y:S01]  /*1b20*/  @!P2 IADD3 R20, P0, PT, R13.reuse, 0x20, RZ ;  /* 0x000000200d14a810 */ /* 0x040fe20007f1e0ff */
[----:B------:R-:W-:Y:S01]  /*1b30*/  USHF.L.U32 UR4, UR12, 0x6, URZ ;  /* 0x000000060c047899 */ /* 0x000fe200080006ff */
[----:B------:R-:W-:Y:S01]  /*1b40*/  LOP3.LUT R219, R2, 0x1e00, R213, 0xf8, !PT ;  /* 0x00001e0002db7812 */ /* 0x000fe200078ef8d5 */
[----:B------:R-:W3:Y:S01]  /*1b50*/  @!P2 LDC.64 R8, c[0x0][0x380] ;  /* 0x0000e000ff08ab82 */ /* 0x000ee20000000a00 */
[----:B------:R-:W-:Y:S01]  /*1b60*/  ISETP.GE.AND P3, PT, R12, UR33, PT ;  /* 0x000000210c007c0c */ /* 0x000fe2000bf66270 */
[----:B------:R-:W-:Y:S01]  /*1b70*/  @!P2 IMAD.X R25, RZ, RZ, UR29, P0 ;  /* 0x0000001dff19ae24 */ /* 0x000fe200080e06ff */
[----:B------:R-:W-:Y:S01]  /*1b80*/  @!P6 IADD3 R17, P0, PT, R13, 0x40, RZ ;  /* 0x000000400d11e810 */ /* 0x000fe20007f1e0ff */
[----:B-1----:R-:W-:Y:S01]  /*1b90*/  @!P2 IMAD.WIDE.U32 R22, R20, R10, R22 ;  /* 0x0000000a1416a225 */ /* 0x002fe200078e0016 */
[----:B------:R-:W-:Y:S01]  /*1ba0*/  LEA R219, R219, UR5, 0x1 ;  /* 0x00000005dbdb7c11 */ /* 0x000fe2000f8e08ff */
[----:B------:R-:W-:-:S02]  /*1bb0*/  UIMAD.WIDE.U32 UR16, UR4, UR32, URZ ;  /* 0x00000020041072a5 */ /* 0x000fc4000f8e00ff */
[----:B------:R-:W1:Y:S01]  /*1bc0*/  @!P5 LDC.64 R2, c[0x0][0x3b0] ;  /* 0x0000ec00ff02db82 */ /* 0x000e620000000a00 */
[----:B------:R-:W-:Y:S01]  /*1bd0*/  @!P2 IMAD R16, R25, R10, RZ ;  /* 0x0000000a1910a224 */ /* 0x000fe200078e02ff */
[----:B------:R-:W-:Y:S01]  /*1be0*/  @!PT LDS RZ, [RZ] ;  /* 0x00000000fffff984 */ /* 0x000fe20000000800 */
[----:B------:R-:W-:Y:S01]  /*1bf0*/  @!PT LDS RZ, [RZ] ;  /* 0x00000000fffff984 */ /* 0x000fe20000000800 */
[----:B------:R-:W-:Y:S01]  /*1c00*/  @!PT LDS RZ, [RZ] ;  /* 0x00000000fffff984 */ /* 0x000fe20000000800 */
[----:B------:R-:W-:Y:S01]  /*1c10*/  @!P1 LDGSTS.E.BYPASS.LTC128B.128 [R219], desc[UR24][R26.64] ;  /* 0x000000001adb9fae */ /* 0x000fe2000b981a18 */
[----:B------:R-:W-:Y:S01]  /*1c20*/  @!P6 IMAD.X R21, RZ, RZ, UR29, P0 ;  /* 0x0000001dff15ee24 */ /* 0x000fe200080e06ff */
[----:B------:R-:W-:Y:S01]  /*1c30*/  @!P5 IADD3 R13, P0, PT, R13, 0x60, RZ ;  /* 0x000000600d0dd810 */ /* 0x000fe20007f1e0ff */
[----:B------:R-:W-:Y:S01]  /*1c40*/  @!P2 IMAD R16, R20, R11, R16 ;  /* 0x0000000b1410a224 */ /* 0x000fe200078e0210 */
[----:B------:R-:W-:Y:S01]  /*1c50*/  @!P1 LDGSTS.E.BYPASS.LTC128B.128 [R219+0x4000], desc[UR24][R26.64+0x80] ;  /* 0x040000801adb9fae */ /* 0x000fe2000b981a18 */
[----:B------:R-:W-:Y:S01]  /*1c60*/  VOTEU.ALL UP0, P3 ;  /* 0x0000000000ff7886 */ /* 0x000fe20001800000 */
[----:B------:R-:W4:Y:S01]  /*1c70*/  @!P6 LDC.64 R4, c[0x0][0x380] ;  /* 0x0000e000ff04eb82 */ /* 0x000f220000000a00 */
[----:B--2---:R-:W-:Y:S01]  /*1c80*/  @!P6 IMAD R24, R21, R6, RZ ;  /* 0x000000061518e224 */ /* 0x004fe200078e02ff */
[----:B------:R-:W-:Y:S01]  /*1c90*/  @!P1 LDGSTS.E.BYPASS.LTC128B.128 [R219+0x8000], desc[UR24][R26.64+0x100] ;  /* 0x080001001adb9fae */ /* 0x000fe2000b981a18 */
[----:B------:R-:W-:Y:S01]  /*1ca0*/  @!P2 IMAD.IADD R16, R23, 0x1, R16 ;  /* 0x000000011710a824 */ /* 0x000fe200078e0210 */
[----:B------:R-:W-:Y:S01]  /*1cb0*/  UIADD3 UR11, UPT, UPT, UR17, UR11, URZ ;  /* 0x0000000b110b7290 */ /* 0x000fe2000fffe0ff */
[----:B------:R-:W-:Y:S01]  /*1cc0*/  @!P5 IMAD.X R21, RZ, RZ, UR29, P0 ;  /* 0x0000001dff15de24 */ /* 0x000fe200080e06ff */
[----:B------:R-:W-:Y:S01]  /*1cd0*/  @!P1 LDGSTS.E.BYPASS.LTC128B.128 [R219+0xc000], desc[UR24][R26.64+0x180] ;  /* 0x0c0001801adb9fae */ /* 0x000fe2000b981a18 */
[C---:B------:R-:W-:Y:S01]  /*1ce0*/  @!P6 IMAD R7, R17.reuse, R7, R24 ;  /* 0x000000071107e224 */ /* 0x040fe200078e0218 */
[----:B------:R-:W2:Y:S01]  /*1cf0*/  @!P5 LDC.64 R10, c[0x0][0x380] ;  /* 0x0000e000ff0adb82 */ /* 0x000ea20000000a00 */
[----:B---3--:R-:W-:Y:S01]  /*1d00*/  @!P2 LEA R8, P1, R22, R8, 0x1 ;  /* 0x000000081608a211 */ /* 0x008fe200078208ff */
[----:B------:R-:W-:Y:S01]  /*1d10*/  @!P6 IMAD.WIDE.U32 R14, R17, R6, R14 ;  /* 0x00000006110ee225 */ /* 0x000fe200078e000e */
[----:B------:R-:W-:-:S02]  /*1d20*/  @!UP0 UIADD3 UR15, UP1, UPT, UR10, UR16, URZ ;  /* 0x000000100a0f8290 */ /* 0x000fc4000ff3e0ff */
[----:B------:R-:W-:Y:S01]  /*1d30*/  @!P2 LEA.HI.X R9, R22, R9, R16, 0x1, P1 ;  /* 0x000000091609a211 */ /* 0x000fe200008f0c10 */
[----:B------:R-:W-:Y:S01]  /*1d40*/  @!P6 IMAD.IADD R7, R15, 0x1, R7 ;  /* 0x000000010f07e824 */ /* 0x000fe200078e0207 */
[----:B------:R-:W-:Y:S01]  /*1d50*/  @!UP0 UIADD3.X UR14, UPT, UPT, UR9, UR11, URZ, UP1, !UPT ;  /* 0x0000000b090e8290 */ /* 0x000fe20008ffe4ff */
[-C--:B-1----:R-:W-:Y:S01]  /*1d60*/  @!P5 IMAD R6, R21, R2.reuse, RZ ;  /* 0x000000021506d224 */ /* 0x082fe200078e02ff */
[----:B------:R-:W-:Y:S01]  /*1d70*/  UISETP.GT.U32.AND UP0, UPT, UR32, UR18, UPT ;  /* 0x000000122000728c */ /* 0x000fe2000bf04070 */
[C---:B------:R-:W-:Y:S01]  /*1d80*/  @!P5 IMAD.WIDE.U32 R18, R13.reuse, R2, R18 ;  /* 0x000000020d12d225 */ /* 0x040fe200078e0012 */
[----:B------:R-:W-:Y:S03]  /*1d90*/  @!P2 LDGSTS.E.BYPASS.LTC128B.128 [R219+0x1000], desc[UR24][R8.64] ;  /* 0x0100000008dbafae */ /* 0x000fe6000b981a18 */
[----:B------:R-:W-:Y:S01]  /*1da0*/  @!P5 IMAD R3, R13, R3, R6 ;  /* 0x000000030d03d224 */ /* 0x000fe200078e0206 */
[----:B------:R-:W-:Y:S01]  /*1db0*/  @!P2 LDGSTS.E.BYPASS.LTC128B.128 [R219+0x5000], desc[UR24][R8.64+0x80] ;  /* 0x0500008008dbafae */ /* 0x000fe2000b981a18 */
[----:B----4-:R-:W-:Y:S01]  /*1dc0*/  @!P6 LEA R4, P0, R14, R4, 0x1 ;  /* 0x000000040e04e211 */ /* 0x010fe200078008ff */
[----:B------:R-:W-:-:S02]  /*1dd0*/  IMAD.U32 R16, RZ, RZ, UR16 ;  /* 0x00000010ff107e24 */ /* 0x000fc4000f8e00ff */
[----:B------:R-:W-:Y:S01]  /*1de0*/  @!P2 LDGSTS.E.BYPASS.LTC128B.128 [R219+0x9000], desc[UR24][R8.64+0x100] ;  /* 0x0900010008dbafae */ /* 0x000fe2000b981a18 */
[----:B------:R-:W-:Y:S01]  /*1df0*/  @!P6 LEA.HI.X R5, R14, R5, R7, 0x1, P0 ;  /* 0x000000050e05e211 */ /* 0x000fe200000f0c07 */
[----:B------:R-:W-:Y:S01]  /*1e00*/  @!P5 IMAD.IADD R14, R19, 0x1, R3 ;  /* 0x00000001130ed824 */ /* 0x000fe200078e0203 */
[----:B------:R-:W-:Y:S01]  /*1e10*/  @!P4 LEA R20, P1, R16, R218, 0x1 ;  /* 0x000000da1014c211 */ /* 0x000fe200078208ff */
[----:B------:R1:W-:Y:S01]  /*1e20*/  @!P2 LDGSTS.E.BYPASS.LTC128B.128 [R219+0xd000], desc[UR24][R8.64+0x180] ;  /* 0x0d00018008dbafae */ /* 0x0003e2000b981a18 */
[C---:B--2---:R-:W-:Y:S01]  /*1e30*/  @!P5 LEA R10, P2, R18.reuse, R10, 0x1 ;  /* 0x0000000a120ad211 */ /* 0x044fe200078408ff */
[----:B------:R-:W-:Y:S01]  /*1e40*/  IMAD.U32 R6, RZ, RZ, UR11 ;  /* 0x0000000bff067e24 */ /* 0x000fe2000f8e00ff */
[----:B------:R-:W-:Y:S01]  /*1e50*/  USHF.L.U64.HI UR11, UR6, 0x6, UR7 ;  /* 0x00000006060b7899 */ /* 0x000fe20008010207 */
[----:B------:R-:W-:Y:S01]  /*1e60*/  IMAD.U32 R7, RZ, RZ, UR15 ;  /* 0x0000000fff077e24 */ /* 0x000fe2000f8e00ff */
[----:B------:R-:W-:Y:S01]  /*1e70*/  @!P5 LEA.HI.X R11, R18, R11, R14, 0x1, P2 ;  /* 0x0000000b120bd211 */ /* 0x000fe200010f0c0e */
[----:B------:R-:W-:Y:S01]  /*1e80*/  @!P6 LDGSTS.E.BYPASS.LTC128B.128 [R219+0x2000], desc[UR24][R4.64] ;  /* 0x0200000004dbefae */ /* 0x000fe2000b981a18 */
[----:B------:R-:W-:Y:S01]  /*1e90*/  IMAD.U32 R2, RZ, RZ, UR14 ;  /* 0x0000000eff027e24 */ /* 0x000fe2000f8e00ff */
[----:B------:R-:W-:Y:S01]  /*1ea0*/  @!P4 LEA.HI.X R21, R16, R217, R6, 0x1, P1 ;  /* 0x000000d91015c211 */ /* 0x000fe200008f0c06 */
[----:B------:R-:W-:Y:S01]  /*1eb0*/  USHF.L.U32 UR14, UR6, 0x6, URZ ;  /* 0x00000006060e7899 */ /* 0x000fe200080006ff */
[----:B------:R-:W-:Y:S01]  /*1ec0*/  @!P6 LDGSTS.E.BYPASS.LTC128B.128 [R219+0x6000], desc[UR24][R4.64+0x80] ;  /* 0x0600008004dbefae */ /* 0x000fe2000b981a18 */
[----:B------:R-:W-:Y:S01]  /*1ed0*/  ISETP.GE.AND P1, PT, R12, UR33, PT ;  /* 0x000000210c007c0c */ /* 0x000fe2000bf26270 */
[----:B------:R-:W-:Y:S01]  /*1ee0*/  UIMAD UR11, UR11, UR32, URZ ;  /* 0x000000200b0b72a4 */ /* 0x000fe2000f8e02ff */
[----:B------:R-:W-:Y:S01]  /*1ef0*/  LOP3.LUT R6, R81, 0x200, RZ, 0xc0, !PT ;  /* 0x0000020051067812 */ /* 0x000fe200078ec0ff */
[----:B------:R-:W-:Y:S01]  /*1f00*/  @!P6 LDGSTS.E.BYPASS.LTC128B.128 [R219+0xa000], desc[UR24][R4.64+0x100] ;  /* 0x0a00010004dbefae */ /* 0x000fe2000b981a18 */
[----:B------:R-:W-:Y:S01]  /*1f10*/  UIMAD.WIDE.U32 UR14, UR14, UR32, URZ ;  /* 0x000000200e0e72a5 */ /* 0x000fe2000f8e00ff */
[----:B------:R-:W-:-:S02]  /*1f20*/  IMAD.U32 R17, RZ, RZ, UR17 ;  /* 0x00000011ff117e24 */ /* 0x000fc4000f8e00ff */
[----:B------:R2:W-:Y:S01]  /*1f30*/  @!P6 LDGSTS.E.BYPASS.LTC128B.128 [R219+0xe000], desc[UR24][R4.64+0x180] ;  /* 0x0e00018004dbefae */ /* 0x0005e2000b981a18 */
[----:B------:R-:W-:Y:S01]  /*1f40*/  UIADD3 UR11, UPT, UPT, UR15, UR11, URZ ;  /* 0x0000000b0f0b7290 */ /* 0x000fe2000fffe0ff */
[----:B------:R-:W-:Y:S02]  /*1f50*/  IMAD.U32 R221, RZ, RZ, UR22 ;  /* 0x00000016ffdd7e24 */ /* 0x000fe4000f8e00ff */
[----:B------:R-:W-:Y:S01]  /*1f60*/  @!P5 LDGSTS.E.BYPASS.LTC128B.128 [R219+0x3000], desc[UR24][R10.64] ;  /* 0x030000000adbdfae */ /* 0x000fe2000b981a18 */
[----:B------:R-:W-:Y:S02]  /*1f70*/  IMAD.U32 R3, RZ, RZ, UR15 ;  /* 0x0000000fff037e24 */ /* 0x000fe4000f8e00ff */
[----:B------:R-:W-:Y:S01]  /*1f80*/  IMAD.U32 R3, RZ, RZ, UR11 ;  /* 0x0000000bff037e24 */ /* 0x000fe2000f8e00ff */
[----:B------:R-:W-:Y:S01]  /*1f90*/  @!P5 LDGSTS.E.BYPASS.LTC128B.128 [R219+0x7000], desc[UR24][R10.64+0x80] ;  /* 0x070000800adbdfae */ /* 0x000fe2000b981a18 */
[----:B-1----:R-:W-:Y:S01]  /*1fa0*/  @!P3 LEA R8, P0, R7, R218, 0x1 ;  /* 0x000000da0708b211 */ /* 0x002fe200078008ff */
[----:B------:R-:W-:-:S02]  /*1fb0*/  IMAD.U32 R220, RZ, RZ, UR26 ;  /* 0x0000001affdc7e24 */ /* 0x000fc4000f8e00ff */
[----:B------:R-:W-:Y:S01]  /*1fc0*/  @!P5 LDGSTS.E.BYPASS.LTC128B.128 [R219+0xb000], desc[UR24][R10.64+0x100] ;  /* 0x0b0001000adbdfae */ /* 0x000fe2000b981a18 */
[----:B------:R-:W-:Y:S01]  /*1fd0*/  @!P3 LEA.HI.X R9, R7, R217, R2, 0x1, P0 ;  /* 0x000000d90709b211 */ /* 0x000fe200000f0c02 */
[----:B------:R-:W-:Y:S02]  /*1fe0*/  IMAD.U32 R2, RZ, RZ, UR14 ;  /* 0x0000000eff027e24 */ /* 0x000fe4000f8e00ff */
[----:B------:R1:W-:Y:S01]  /*1ff0*/  @!P5 LDGSTS.E.BYPASS.LTC128B.128 [R219+0xf000], desc[UR24][R10.64+0x180] ;  /* 0x0f0001800adbdfae */ /* 0x0003e2000b981a18 */
[----:B------:R-:W-:-:S03]  /*2000*/  IMAD.SHL.U32 R7, R0, 0x20, RZ ;  /* 0x0000002000077824 */ /* 0x000fc600078e00ff */
[----:B------:R-:W-:Y:S02]  /*2010*/  @!P4 LDGSTS.E.BYPASS.LTC128B.128 [R219+0x10000], desc[UR24][R20.64] ;  /* 0x1000000014dbcfae */ /* 0x000fe4000b981a18 */
[----:B------:R-:W-:Y:S02]  /*2020*/  LOP3.LUT R7, R6, 0x7c00, R7, 0xf8, !PT ;  /* 0x00007c0006077812 */ /* 0x000fe400078ef807 */
[----:B------:R-:W-:Y:S01]  /*2030*/  @!P4 LDGSTS.E.BYPASS.LTC128B.128 [R219+0x12000], desc[UR24][R20.64+0x80] ;  /* 0x1200008014dbcfae */ /* 0x000fe2000b981a18 */
[----:B--2---:R-:W-:-:S03]  /*2040*/  IMAD.U32 R5, RZ, RZ, UR6 ;  /* 0x00000006ff057e24 */ /* 0x004fc6000f8e00ff */
[----:B------:R-:W-:Y:S01]  /*2050*/  @!P4 LDGSTS.E.BYPASS.LTC128B.128 [R219+0x14000], desc[UR24][R20.64+0x100] ;  /* 0x1400010014dbcfae */ /* 0x000fe2000b981a18 */
[----:B------:R-:W-:-:S03]  /*2060*/  IMAD.U32 R4, RZ, RZ, UR7 ;  /* 0x00000007ff047e24 */ /* 0x000fc6000f8e00ff */
[----:B------:R-:W-:Y:S01]  /*2070*/  @!P4 LDGSTS.E.BYPASS.LTC128B.128 [R219+0x16000], desc[UR24][R20.64+0x180] ;  /* 0x1600018014dbcfae */ /* 0x000fe2000b981a18 */
[----:B------:R-:W-:-:S03]  /*2080*/  @!P1 LEA R5, P0, R5, UR14, 0x5 ;  /* 0x0000000e05059c11 */ /* 0x000fc6000f8028ff */
[----:B------:R-:W-:Y:S04]  /*2090*/  @!P3 LDGSTS.E.BYPASS.LTC128B.128 [R219+0x11000], desc[UR24][R8.64] ;  /* 0x1100000008dbbfae */ /* 0x000fe8000b981a18 */
[----:B------:R-:W-:Y:S01]  /*20a0*/  @!P3 LDGSTS.E.BYPASS.LTC128B.128 [R219+0x13000], desc[UR24][R8.64+0x80] ;  /* 0x1300008008dbbfae */ /* 0x000fe2000b981a18 */
[----:B-1----:R-:W-:-:S03]  /*20b0*/  LOP3.LUT R10, R81, 0x1c0, RZ, 0xc0, !PT ;  /* 0x000001c0510a7812 */ /* 0x002fc600078ec0ff */
[----:B------:R-:W-:Y:S01]  /*20c0*/  @!P3 LDGSTS.E.BYPASS.LTC128B.128 [R219+0x15000], desc[UR24][R8.64+0x100] ;  /* 0x1500010008dbbfae */ /* 0x000fe2000b981a18 */
[----:B------:R-:W-:Y:S01]  /*20d0*/  IMAD.U32 R11, RZ, RZ, UR6 ;  /* 0x00000006ff0b7e24 */ /* 0x000fe2000f8e00ff */
[----:B------:R-:W-:Y:S02]  /*20e0*/  LOP3.LUT R213, R10, 0x38, R213, 0xf8, !PT ;  /* 0x000000380ad57812 */ /* 0x000fe400078ef8d5 */
[----:B------:R1:W-:Y:S02]  /*20f0*/  @!P3 LDGSTS.E.BYPASS.LTC128B.128 [R219+0x17000], desc[UR24][R8.64+0x180] ;  /* 0x1700018008dbbfae */ /* 0x0003e4000b981a18 */
[----:B------:R-:W-:Y:S02]  /*2100*/  @!P1 LEA.HI.X R4, R11, UR11, R4, 0x5, P0 ;  /* 0x0000000b0b049c11 */ /* 0x000fe400080f2c04 */
[----:B------:R-:W0:Y:S01]  /*2110*/  LDGDEPBAR ;  /* 0x00000000000079af */ /* 0x000e220000000000 */
[----:B------:R-:W-:-:S04]  /*2120*/  @!P1 LEA R12, P0, R5, R216, 0x1 ;  /* 0x000000d8050c9211 */ /* 0x000fc800078008ff */
[----:B------:R-:W-:Y:S01]  /*2130*/  @!P1 LEA.HI.X R13, R5, R214, R4, 0x1, P0 ;  /* 0x000000d6050d9211 */ /* 0x000fe200000f0c04 */
[----:B------:R-:W-:Y:S01]  /*2140*/  IMAD.MOV.U32 R4, RZ, RZ, 0x40 ;  /* 0x00000040ff047424 */ /* 0x000fe200078e00ff */
[----:B-1----:R-:W-:Y:S01]  /*2150*/  @!P4 LEA R8, P2, R2, R216, 0x1 ;  /* 0x000000d80208c211 */ /* 0x002fe200078408ff */
[----:B------:R-:W-:-:S04]  /*2160*/  DEPBAR.LE SB0, 0x0 ;  /* 0x000080000000791a */ /* 0x000fc80000000000 */
[----:B------:R-:W-:Y:S01]  /*2170*/  @!P4 LEA.HI.X R9, R2, R214, R3, 0x1, P2 ;  /* 0x000000d60209c211 */ /* 0x000fe200010f0c03 */
[----:B------:R-:W-:Y:S01]  /*2180*/  BAR.SYNC.DEFER_BLOCKING 0x0 ;  /* 0x0000000000007b1d */ /* 0x000fe20000010000 */
[C---:B------:R-:W-:Y:S02]  /*2190*/  LOP3.LUT R2, R213.reuse, 0x8, R80, 0x78, !PT ;  /* 0x00000008d5027812 */ /* 0x040fe400078e7850 */
[----:B------:R-:W-:-:S03]  /*21a0*/  LOP3.LUT R3, R213, 0x8, R0, 0x78, !PT ;  /* 0x00000008d5037812 */ /* 0x000fc600078e7800 */
[----:B------:R-:W-:Y:S02]  /*21b0*/  IMAD.IADD R89, R7, 0x1, R2 ;  /* 0x0000000107597824 */ /* 0x000fe400078e0202 */
[----:B------:R-:W-:Y:S01]  /*21c0*/  IMAD R212, R3, 0x2, R212 ;  /* 0x0000000203d47824 */ /* 0x000fe200078e02d4 */
[----:B------:R-:W-:Y:S02]  /*21d0*/  LOP3.LUT R3, R0, 0x4, RZ, 0xc0, !PT ;  /* 0x0000000400037812 */ /* 0x000fe400078ec0ff */
[----:B------:R-:W-:Y:S01]  /*21e0*/  LEA R89, R89, UR5, 0x1 ;  /* 0x0000000559597c11 */ /* 0x000fe2000f8e08ff */
[----:B------:R-:W-:Y:S01]  /*21f0*/  VIADD R5, R212, UR5 ;  /* 0x00000005d4057c36 */ /* 0x000fe20008000000 */
[----:B------:R-:W-:-:S04]  /*2200*/  ISETP.NE.AND P0, PT, R3, RZ, PT ;  /* 0x000000ff0300720c */ /* 0x000fc80003f05270 */
[----:B------:R-:W-:-:S05]  /*2210*/  SEL R6, R4, 0xffffffc0, !P0 ;  /* 0xffffffc004067807 */ /* 0x000fca0004000000 */
[--C-:B------:R-:W-:Y:S01]  /*2220*/  IMAD.IADD R87, R89, 0x1, R6.reuse ;  /* 0x0000000159577824 */ /* 0x100fe200078e0206 */
[----:B------:R-:W-:Y:S01]  /*2230*/  @!PT LDS RZ, [RZ] ;  /* 0x00000000fffff984 */ /* 0x000fe20000000800 */
[----:B------:R-:W-:Y:S01]  /*2240*/  @!PT LDS RZ, [RZ] ;  /* 0x00000000fffff984 */ /* 0x000fe20000000800 */
[----:B------:R-:W-:Y:S01]  /*2250*/  @!PT LDS RZ, [RZ] ;  /* 0x00000000fffff984 */ /* 0x000fe20000000800 */
[----:B------:R-:W-:Y:S01]  /*2260*/  @!P4 LDGSTS.E.BYPASS.LTC128B.128 [R219+0x18000], desc[UR24][R8.64] ;  /* 0x1800000008dbcfae */ /* 0x000fe2000b981a18 */
[----:B------:R-:W-:-:S03]  /*2270*/  IMAD.IADD R83, R5, 0x1, R6 ;  /* 0x0000000105537824 */ /* 0x000fc600078e0206 */
[----:B------:R-:W-:Y:S04]  /*2280*/  @!P4 LDGSTS.E.BYPASS.LTC128B.128 [R219+0x1a000], desc[UR24][R8.64+0x80] ;  /* 0x1a00008008dbcfae */ /* 0x000fe8000b981a18 */
[----:B------:R-:W-:Y:S04]  /*2290*/  @!P4 LDGSTS.E.BYPASS.LTC128B.128 [R219+0x1c000], desc[UR24][R8.64+0x100] ;  /* 0x1c00010008dbcfae */ /* 0x000fe8000b981a18 */
[----:B------:R1:W-:Y:S04]  /*22a0*/  @!P4 LDGSTS.E.BYPASS.LTC128B.128 [R219+0x1e000], desc[UR24][R8.64+0x180] ;  /* 0x1e00018008dbcfae */ /* 0x0003e8000b981a18 */
        /* <DEDUP_REMOVED lines=14> */
[----:B------:R2:W-:Y:S01]  /*2390*/  @!P1 LDGSTS.E.BYPASS.LTC128B.128 [R219+0x1f000], desc[UR24][R12.64+0x180] ;  /* 0x1f0001800cdb9fae */ /* 0x0005e2000b981a18 */
[----:B------:R-:W-:-:S03]  /*23a0*/  LOP3.LUT P1, RZ, R0, 0x2, RZ, 0xc0, !PT ;  /* 0x0000000200ff7812 */ /* 0x000fc6000782c0ff */
[----:B------:R-:W-:Y:S01]  /*23b0*/  LDSM.16.M88.4 R28, [R89] ;  /* 0x00000000591c783b */ /* 0x000fe20000000200 */
[----:B------:R-:W-:-:S03]  /*23c0*/  SEL R84, R84, 0xffffffe0, !P1 ;  /* 0xffffffe054547807 */ /* 0x000fc60004800000 */
[----:B------:R-:W3:Y:S02]  /*23d0*/  LDSM.16.M88.4 R52, [R212+UR5+0x10000] ;  /* 0x01000005d434783b */ /* 0x000ee40008000200 */
[--C-:B------:R-:W-:Y:S02]  /*23e0*/  IMAD.IADD R86, R89, 0x1, R84.reuse ;  /* 0x0000000159567824 */ /* 0x100fe400078e0254 */
[----:B------:R-:W4:Y:S01]  /*23f0*/  LDSM.16.M88.4 R44, [R212+UR5+0x10800] ;  /* 0x01080005d42c783b */ /* 0x000f220008000200 */
[----:B------:R-:W-:Y:S02]  /*2400*/  IMAD.IADD R82, R5, 0x1, R84 ;  /* 0x0000000105527824 */ /* 0x000fe400078e0254 */
[C---:B------:R-:W-:Y:S01]  /*2410*/  IMAD.IADD R85, R84.reuse, 0x1, R87 ;  /* 0x0000000154557824 */ /* 0x040fe200078e0257 */
[----:B------:R-:W5:Y:S01]  /*2420*/  LDSM.16.M88.4 R36, [R212+UR5+0x11000] ;  /* 0x01100005d424783b */ /* 0x000f620008000200 */
[----:B------:R-:W-:-:S03]  /*2430*/  IMAD.IADD R3, R84, 0x1, R83 ;  /* 0x0000000154037824 */ /* 0x000fc600078e0253 */
[----:B-1----:R-:W1:Y:S04]  /*2440*/  LDSM.16.M88.4 R8, [R212+UR5+0x11800] ;  /* 0x01180005d408783b */ /* 0x002e680008000200 */
[----:B------:R-:W-:Y:S04]  /*2450*/  LDSM.16.M88.4 R20, [R86] ;  /* 0x000000005614783b */ /* 0x000fe80000000200 */
[----:B--2---:R-:W2:Y:S04]  /*2460*/  LDSM.16.M88.4 R12, [R82+0x10000] ;  /* 0x01000000520c783b */ /* 0x004ea80000000200 */
[----:B------:R-:W2:Y:S04]  /*2470*/  LDSM.16.M88.4 R24, [R82+0x10800] ;  /* 0x010800005218783b */ /* 0x000ea80000000200 */
[----:B------:R-:W2:Y:S04]  /*2480*/  LDSM.16.M88.4 R72, [R82+0x11800] ;  /* 0x011800005248783b */ /* 0x000ea80000000200 */
        /* <DEDUP_REMOVED lines=8> */
[C---:B-----5:R-:W-:Y:S08]  /*2510*/  HMMA.16816.F32.BF16 R40, R28.reuse, R36, RZ ;  /* 0x000000241c28723c */ /* 0x060ff000000418ff */
[C---:B------:R-:W-:Y:S08]  /*2520*/  HMMA.16816.F32.BF16 R52, R28.reuse, R54, RZ ;  /* 0x000000361c34723c */ /* 0x040ff000000418ff */
[C---:B------:R-:W-:Y:S08]  /*2530*/  HMMA.16816.F32.BF16 R44, R28.reuse, R46, RZ ;  /* 0x0000002e1c2c723c */ /* 0x040ff000000418ff */
[C---:B------:R-:W-:Y:S08]  /*2540*/  HMMA.16816.F32.BF16 R36, R28.reuse, R38, RZ ;  /* 0x000000261c24723c */ /* 0x040ff000000418ff */
[C---:B-1----:R-:W-:Y:S08]  /*2550*/  HMMA.16816.F32.BF16 R32, R28.reuse, R8, RZ ;  /* 0x000000081c20723c */ /* 0x042ff000000418ff */
[----:B------:R-:W-:Y:S01]  /*2560*/  HMMA.16816.F32.BF16 R28, R28, R10, RZ ;  /* 0x0000000a1c1c723c */ /* 0x000fe200000418ff */
[----:B------:R-:W1:Y:S07]  /*2570*/  LDSM.16.M88.4 R8, [R82+0x11000] ;  /* 0x011000005208783b */ /* 0x000e6e0000000200 */
[C---:B--2---:R-:W-:Y:S08]  /*2580*/  HMMA.16816.F32.BF16 R56, R20.reuse, R12, R56 ;  /* 0x0000000c1438723c */ /* 0x044ff00000041838 */
[C---:B------:R-:W-:Y:S01]  /*2590*/  HMMA.16816.F32.BF16 R52, R20.reuse, R14, R52 ;  /* 0x0000000e1434723c */ /* 0x040fe20000041834 */
[----:B------:R-:W2:Y:S07]  /*25a0*/  LDSM.16.M88.4 R12, [R87] ;  /* 0x00000000570c783b */ /* 0x000eae0000000200 */
[C---:B------:R-:W-:Y:S08]  /*25b0*/  HMMA.16816.F32.BF16 R48, R20.reuse, R24, R48 ;  /* 0x000000181430723c */ /* 0x040ff00000041830 */
[C---:B------:R-:W-:Y:S01]  /*25c0*/  HMMA.16816.F32.BF16 R44, R20.reuse, R26, R44 ;  /* 0x0000001a142c723c */ /* 0x040fe2000004182c */
[----:B------:R-:W-:Y:S07]  /*25d0*/  LDSM.16.M88.4 R24, [R3+0x10000] ;  /* 0x010000000318783b */ /* 0x000fee0000000200 */
[C---:B------:R-:W-:Y:S08]  /*25e0*/  HMMA.16816.F32.BF16 R32, R20.reuse, R72, R32 ;  /* 0x000000481420723c */ /* 0x040ff00000041820 */
[C---:B-1----:R-:W-:Y:S08]  /*25f0*/  HMMA.16816.F32.BF16 R40, R20.reuse, R8, R40 ;  /* 0x000000081428723c */ /* 0x042ff00000041828 */
[C---:B------:R-:W-:Y:S01]  /*2600*/  HMMA.16816.F32.BF16 R36, R20.reuse, R10, R36 ;  /* 0x0000000a1424723c */ /* 0x040fe20000041824 */
[----:B------:R-:W-:Y:S07]  /*2610*/  LDSM.16.M88.4 R8, [R85] ;  /* 0x000000005508783b */ /* 0x000fee0000000200 */
        /* <DEDUP_REMOVED lines=24> */
[----:B------:R-:W2:Y:S07]  /*27a0*/  LDSM.16.M88.4 R16, [R82+0x12800] ;  /* 0x012800005210783b */ /* 0x000eae0000000200 */
[C---:B---3--:R-:W-:Y:S08]  /*27b0*/  HMMA.16816.F32.BF16 R32, R8.reuse, R12, R32 ;  /* 0x0000000c0820723c */ /* 0x048ff00000041820 */
[----:B------:R-:W-:Y:S01]  /*27c0*/  HMMA.16816.F32.BF16 R28, R8, R14, R28 ;  /* 0x0000000e081c723c */ /* 0x000fe2000004181c */
[----:B------:R-:W3:Y:S04]  /*27d0*/  LDSM.16.M88.4 R12, [R82+0x13000] ;  /* 0x01300000520c783b */ /* 0x000ee80000000200 */
[----:B------:R-:W5:Y:S03]  /*27e0*/  LDSM.16.M88.4 R8, [R82+0x13800] ;  /* 0x013800005208783b */ /* 0x000f660000000200 */
[C---:B------:R-:W-:Y:S08]  /*27f0*/  HMMA.16816.F32.BF16 R48, R76.reuse, R68, R48 ;  /* 0x000000444c30723c */ /* 0x040ff00000041830 */
[C---:B------:R-:W-:Y:S08]  /*2800*/  HMMA.16816.F32.BF16 R44, R76.reuse, R70, R44 ;  /* 0x000000464c2c723c */ /* 0x040ff0000004182c */
[C---:B------:R-:W-:Y:S08]  /*2810*/  HMMA.16816.F32.BF16 R56, R76.reuse, R72, R56 ;  /* 0x000000484c38723c */ /* 0x040ff00000041838 */
[C---:B------:R-:W-:Y:S01]  /*2820*/  HMMA.16816.F32.BF16 R52, R76.reuse, R74, R52 ;  /* 0x0000004a4c34723c */ /* 0x040fe20000041834 */
[----:B------:R-:W-:Y:S07]  /*2830*/  LDSM.16.M88.4 R72, [R83+0x13000] ;  /* 0x013000005348783b */ /* 0x000fee0000000200 */
[C---:B------:R-:W-:Y:S08]  /*2840*/  HMMA.16816.F32.BF16 R40, R76.reuse, R64, R40 ;  /* 0x000000404c28723c */ /* 0x040ff00000041828 */
[C---:B------:R-:W-:Y:S01]  /*2850*/  HMMA.16816.F32.BF16 R68, R76.reuse, R66, R36 ;  /* 0x000000424c44723c */ /* 0x040fe20000041824 */
[----:B------:R-:W5:Y:S04]  /*2860*/  LDSM.16.M88.4 R64, [R87+0x4000] ;  /* 0x004000005740783b */ /* 0x000f680000000200 */
[----:B------:R-:W5:Y:S03]  /*2870*/  LDSM.16.M88.4 R36, [R83+0x12000] ;  /* 0x012000005324783b */ /* 0x000f660000000200 */
[C---:B----4-:R-:W-:Y:S08]  /*2880*/  HMMA.16816.F32.BF16 R32, R76.reuse, R60, R32 ;  /* 0x0000003c4c20723c */ /* 0x050ff00000041820 */
[----:B------:R-:W-:Y:S01]  /*2890*/  HMMA.16816.F32.BF16 R60, R76, R62, R28 ;  /* 0x0000003e4c3c723c */ /* 0x000fe2000004181c */
[----:B------:R-:W4:Y:S07]  /*28a0*/  LDSM.16.M88.4 R28, [R83+0x12800] ;  /* 0x01280000531c783b */ /* 0x000f2e0000000200 */
[C---:B-1----:R-:W-:Y:S08]  /*28b0*/  HMMA.16816.F32.BF16 R56, R24.reuse, R20, R56 ;  /* 0x000000141838723c */ /* 0x042ff00000041838 */
[C---:B------:R-:W-:Y:S01]  /*28c0*/  HMMA.16816.F32.BF16 R52, R24.reuse, R22, R52 ;  /* 0x000000161834723c */ /* 0x040fe20000041834 */
[----:B------:R-:W-:Y:S07]  /*28d0*/  LDSM.16.M88.4 R20, [R85+0x4000] ;  /* 0x004000005514783b */ /* 0x000fee0000000200 */
[C---:B--2---:R-:W-:Y:S08]  /*28e0*/  HMMA.16816.F32.BF16 R48, R24.reuse, R16, R48 ;  /* 0x000000101830723c */ /* 0x044ff00000041830 */
[C---:B------:R-:W-:Y:S01]  /*28f0*/  HMMA.16816.F32.BF16 R44, R24.reuse, R18, R44 ;  /* 0x00000012182c723c */ /* 0x040fe2000004182c */
[----:B------:R-:W-:Y:S07]  /*2900*/  LDSM.16.M88.4 R16, [R3+0x12000] ;  /* 0x012000000310783b */ /* 0x000fee0000000200 */
[C---:B---3--:R-:W-:Y:S08]  /*2910*/  HMMA.16816.F32.BF16 R40, R24.reuse, R12, R40 ;  /* 0x0000000c1828723c */ /* 0x048ff00000041828 */
[C---:B------:R-:W-:Y:S01]  /*2920*/  HMMA.16816.F32.BF16 R68, R24.reuse, R14, R68 ;  /* 0x0000000e1844723c */ /* 0x040fe20000041844 */
[----:B------:R-:W1:Y:S07]  /*2930*/  LDSM.16.M88.4 R12, [R83+0x13800] ;  /* 0x01380000530c783b */ /* 0x000e6e0000000200 */
[C---:B-----5:R-:W-:Y:S08]  /*2940*/  HMMA.16816.F32.BF16 R32, R24.reuse, R8, R32 ;  /* 0x000000081820723c */ /* 0x060ff00000041820 */
[----:B------:R-:W-:Y:S01]  /*2950*/  HMMA.16816.F32.BF16 R60, R24, R10, R60 ;  /* 0x0000000a183c723c */ /* 0x000fe2000004183c */
[----:B------:R-:W2:Y:S04]  /*2960*/  LDSM.16.M88.4 R8, [R3+0x12800] ;  /* 0x012800000308783b */ /* 0x000ea80000000200 */
[----:B------:R-:W3:Y:S03]  /*2970*/  LDSM.16.M88.4 R24, [R3+0x13000] ;  /* 0x013000000318783b */ /* 0x000ee60000000200 */
[C---:B------:R-:W-:Y:S08]  /*2980*/  HMMA.16816.F32.BF16 R40, R64.reuse, R72, R40 ;  /* 0x000000484028723c */ /* 0x040ff00000041828 */
[C---:B------:R-:W-:Y:S08]  /*2990*/  HMMA.16816.F32.BF16 R56, R64.reuse, R36, R56 ;  /* 0x000000244038723c */ /* 0x040ff00000041838 */
[C---:B------:R-:W-:Y:S01]  /*29a0*/  HMMA.16816.F32.BF16 R52, R64.reuse, R38, R52 ;  /* 0x000000264034723c */ /* 0x040fe20000041834 */
[----:B------:R-:W-:Y:S07]  /*29b0*/  LDSM.16.M88.4 R36, [R212+UR5+0x14000] ;  /* 0x01400005d424783b */ /* 0x000fee0008000200 */
[C---:B----4-:R-:W-:Y:S08]  /*29c0*/  HMMA.16816.F32.BF16 R48, R64.reuse, R28, R48 ;  /* 0x0000001c4030723c */ /* 0x050ff00000041830 */
[C---:B------:R-:W-:Y:S01]  /*29d0*/  HMMA.16816.F32.BF16 R44, R64.reuse, R30, R44 ;  /* 0x0000001e402c723c */ /* 0x040fe2000004182c */
[----:B------:R-:W4:Y:S07]  /*29e0*/  LDSM.16.M88.4 R28, [R3+0x13800] ;  /* 0x01380000031c783b */ /* 0x000f2e0000000200 */
[C---:B------:R-:W-:Y:S01]  /*29f0*/  HMMA.16816.F32.BF16 R72, R64.reuse, R74, R68 ;  /* 0x0000004a4048723c */ /* 0x040fe20000041844 */
[----:B------:R-:W5:Y:S04]  /*2a00*/  LDSM.16.M88.4 R68, [R89+0x8000] ;  /* 0x008000005944783b */ /* 0x000f680000000200 */
[----:B------:R-:W-:Y:S03]  /*2a10*/  LDSM.16.M88.4 R88, [R89+0xc000] ;  /* 0x00c000005958783b */ /* 0x000fe60000000200 */
[C---:B-1----:R-:W-:Y:S01]  /*2a20*/  HMMA.16816.F32.BF16 R76, R64.reuse, R12, R32 ;  /* 0x0000000c404c723c */ /* 0x042fe20000041820 */
[----:B------:R-:W-:Y:S07]  /*2a30*/  LDSM.16.M88.4 R32, [R212+UR5+0x14800] ;  /* 0x01480005d420783b */ /* 0x000fee0008000200 */
[----:B------:R-:W-:Y:S01]  /*2a40*/  HMMA.16816.F32.BF16 R60, R64, R14, R60 ;  /* 0x0000000e403c723c */ /* 0x000fe2000004183c */
[----:B------:R-:W-:Y:S04]  /*2a50*/  LDSM.16.M88.4 R12, [R82+0x14000] ;  /* 0x01400000520c783b */ /* 0x000fe80000000200 */
[----:B------:R-:W-:Y:S03]  /*2a60*/  LDSM.16.M88.4 R64, [R212+UR5+0x15800] ;  /* 0x01580005d440783b */ /* 0x000fe60008000200 */
[C---:B------:R-:W-:Y:S08]  /*2a70*/  HMMA.16816.F32.BF16 R56, R20.reuse, R16, R56 ;  /* 0x000000101438723c */ /* 0x040ff00000041838 */
[C---:B------:R-:W-:Y:S01]  /*2a80*/  HMMA.16816.F32.BF16 R52, R20.reuse, R18, R52 ;  /* 0x000000121434723c */ /* 0x040fe20000041834 */
[----:B------:R-:W-:Y:S07]  /*2a90*/  LDSM.16.M88.4 R16, [R86+0x8000] ;  /* 0x008000005610783b */ /* 0x000fee0000000200 */
[C---:B--2---:R-:W-:Y:S08]  /*2aa0*/  HMMA.16816.F32.BF16 R48, R20.reuse, R8, R48 ;  /* 0x000000081430723c */ /* 0x044ff00000041830 */
[C---:B------:R-:W-:Y:S01]  /*2ab0*/  HMMA.16816.F32.BF16 R44, R20.reuse, R10, R44 ;  /* 0x0000000a142c723c */ /* 0x040fe2000004182c */
[----:B------:R-:W1:Y:S07]  /*2ac0*/  LDSM.16.M88.4 R8, [R212+UR5+0x15000] ;  /* 0x01500005d408783b */ /* 0x000e6e0008000200 */
[C---:B---3--:R-:W-:Y:S08]  /*2ad0*/  HMMA.16816.F32.BF16 R40, R20.reuse, R24, R40 ;  /* 0x000000181428723c */ /* 0x048ff00000041828 */
[C---:B------:R-:W-:Y:S01]  /*2ae0*/  HMMA.16816.F32.BF16 R72, R20.reuse, R26, R72 ;  /* 0x0000001a1448723c */ /* 0x040fe20000041848 */
[----:B------:R-:W-:Y:S07]  /*2af0*/  LDSM.16.M88.4 R24, [R82+0x15000] ;  /* 0x015000005218783b */ /* 0x000fee0000000200 */
[C---:B----4-:R-:W-:Y:S08]  /*2b00*/  HMMA.16816.F32.BF16 R76, R20.reuse, R28, R76 ;  /* 0x0000001c144c723c */ /* 0x050ff0000004184c */
[----:B------:R-:W-:Y:S01]  /*2b10*/  HMMA.16816.F32.BF16 R60, R20, R30, R60 ;  /* 0x0000001e143c723c */ /* 0x000fe2000004183c */
[----:B------:R-:W2:Y:S04]  /*2b20*/  LDSM.16.M88.4 R20, [R82+0x14800] ;  /* 0x014800005214783b */ /* 0x000ea80000000200 */
[----:B------:R-:W3:Y:S03]  /*2b30*/  LDSM.16.M88.4 R28, [R82+0x15800] ;  /* 0x01580000521c783b */ /* 0x000ee60000000200 */
[C---:B-----5:R-:W-:Y:S08]  /*2b40*/  HMMA.16816.F32.BF16 R56, R68.reuse, R36, R56 ;  /* 0x000000244438723c */ /* 0x060ff00000041838 */
[C---:B------:R-:W-:Y:S01]  /*2b50*/  HMMA.16816.F32.BF16 R52, R68.reuse, R38, R52 ;  /* 0x000000264434723c */ /* 0x040fe20000041834 */
[----:B------:R-:W-:Y:S07]  /*2b60*/  LDSM.16.M88.4 R36, [R3+0x15000] ;  /* 0x015000000324783b */ /* 0x000fee0000000200 */
[C---:B-1----:R-:W-:Y:S08]  /*2b70*/  HMMA.16816.F32.BF16 R40, R68.reuse, R8, R40 ;  /* 0x000000084428723c */ /* 0x042ff00000041828 */
[----:B------:R-:W-:Y:S01]  /*2b80*/  HMMA.16816.F32.BF16 R72, R68, R10, R72 ;  /* 0x0000000a4448723c */ /* 0x000fe20000041848 */
[----:B------:R-:W-:Y:S07]  /*2b90*/  LDSM.16.M88.4 R8, [R83+0x14000] ;  /* 0x014000005308783b */ /* 0x000fee0000000200 */
[C---:B------:R-:W-:Y:S08]  /*2ba0*/  HMMA.16816.F32.BF16 R56, R16.reuse, R12, R56 ;  /* 0x0000000c1038723c */ /* 0x040ff00000041838 */
[----:B------:R-:W-:Y:S01]  /*2bb0*/  HMMA.16816.F32.BF16 R52, R16, R14, R52 ;  /* 0x0000000e1034723c */ /* 0x000fe20000041834 */
        /* <DEDUP_REMOVED lines=23> */
[----:B------:R-:W-:Y:S07]  /*2d30*/  LDSM.16.M88.4 R20, [R212+UR5+0x16800] ;  /* 0x01680005d414783b */ /* 0x000fee0008000200 */
[C---:B----4-:R-:W-:Y:S08]  /*2d40*/  HMMA.16816.F32.BF16 R40, R12.reuse, R24, R40 ;  /* 0x000000180c28723c */ /* 0x050ff00000041828 */
[C---:B------:R-:W-:Y:S01]  /*2d50*/  HMMA.16816.F32.BF16 R72, R12.reuse, R26, R72 ;  /* 0x0000001a0c48723c */ /* 0x040fe20000041848 */
[----:B------:R-:W-:Y:S07]  /*2d60*/  LDSM.16.M88.4 R24, [R212+UR5+0x16000] ;  /* 0x01600005d418783b */ /* 0x000fee0008000200 */
[C---:B------:R-:W-:Y:S08]  /*2d70*/  HMMA.16816.F32.BF16 R76, R12.reuse, R32, R76 ;  /* 0x000000200c4c723c */ /* 0x040ff0000004184c */
[----:B------:R-:W-:Y:S01]  /*2d80*/  HMMA.16816.F32.BF16 R60, R12, R34, R60 ;  /* 0x000000220c3c723c */ /* 0x000fe2000004183c */
[----:B------:R-:W2:Y:S04]  /*2d90*/  LDSM.16.M88.4 R12, [R3+0x15800] ;  /* 0x01580000030c783b */ /* 0x000ea80000000200 */
[----:B------:R-:W-:Y:S03]  /*2da0*/  LDSM.16.M88.4 R32, [R212+UR5+0x17000] ;  /* 0x01700005d420783b */ /* 0x000fe60008000200 */
[C---:B-1----:R-:W-:Y:S08]  /*2db0*/  HMMA.16816.F32.BF16 R48, R28.reuse, R8, R48 ;  /* 0x000000081c30723c */ /* 0x042ff00000041830 */
[C---:B------:R-:W-:Y:S01]  /*2dc0*/  HMMA.16816.F32.BF16 R44, R28.reuse, R10, R44 ;  /* 0x0000000a1c2c723c */ /* 0x040fe2000004182c */
[----:B------:R-:W1:Y:S07]  /*2dd0*/  LDSM.16.M88.4 R8, [R212+UR5+0x17800] ;  /* 0x01780005d408783b */ /* 0x000e6e0008000200 */
[C---:B------:R-:W-:Y:S08]  /*2de0*/  HMMA.16816.F32.BF16 R56, R28.reuse, R16, R56 ;  /* 0x000000101c38723c */ /* 0x040ff00000041838 */
[C---:B------:R-:W-:Y:S01]  /*2df0*/  HMMA.16816.F32.BF16 R52, R28.reuse, R18, R52 ;  /* 0x000000121c34723c */ /* 0x040fe20000041834 */
[----:B------:R-:W3:Y:S07]  /*2e00*/  LDSM.16.M88.4 R16, [R82+0x16000] ;  /* 0x016000005210783b */ /* 0x000eee0000000200 */
[C---:B------:R-:W-:Y:S08]  /*2e10*/  HMMA.16816.F32.BF16 R40, R28.reuse, R36, R40 ;  /* 0x000000241c28723c */ /* 0x040ff00000041828 */
[C---:B--2---:R-:W-:Y:S08]  /*2e20*/  HMMA.16816.F32.BF16 R76, R28.reuse, R12, R76 ;  /* 0x0000000c1c4c723c */ /* 0x044ff0000004184c */
[----:B------:R-:W-:Y:S01]  /*2e30*/  HMMA.16816.F32.BF16 R60, R28, R14, R60 ;  /* 0x0000000e1c3c723c */ /* 0x000fe2000004183c */
[----:B------:R-:W-:Y:S07]  /*2e40*/  LDSM.16.M88.4 R12, [R87+0xc000] ;  /* 0x00c00000570c783b */ /* 0x000fee0000000200 */
[C---:B------:R-:W-:Y:S08]  /*2e50*/  HMMA.16816.F32.BF16 R56, R88.reuse, R24, R56 ;  /* 0x000000185838723c */ /* 0x040ff00000041838 */
[----:B------:R-:W-:Y:S01]  /*2e60*/  HMMA.16816.F32.BF16 R52, R88, R26, R52 ;  /* 0x0000001a5834723c */ /* 0x000fe20000041834 */
[----:B------:R-:W2:Y:S07]  /*2e70*/  LDSM.16.M88.4 R24, [R82+0x16800] ;  /* 0x016800005218783b */ /* 0x000eae0000000200 */
[----:B------:R-:W-:Y:S01]  /*2e80*/  HMMA.16816.F32.BF16 R72, R28, R38, R72 ;  /* 0x000000261c48723c */ /* 0x000fe20000041848 */
[----:B------:R-:W-:Y:S04]  /*2e90*/  LDSM.16.M88.4 R28, [R82+0x17000] ;  /* 0x01700000521c783b */ /* 0x000fe80000000200 */
[----:B------:R-:W-:Y:S03]  /*2ea0*/  LDSM.16.M88.4 R36, [R82+0x17800] ;  /* 0x017800005224783b */ /* 0x000fe60000000200 */
[C---:B------:R-:W-:Y:S08]  /*2eb0*/  HMMA.16816.F32.BF16 R48, R88.reuse, R20, R48 ;  /* 0x000000145830723c */ /* 0x040ff00000041830 */
[C---:B------:R-:W-:Y:S01]  /*2ec0*/  HMMA.16816.F32.BF16 R44, R88.reuse, R22, R44 ;  /* 0x00000016582c723c */ /* 0x040fe2000004182c */
[----:B------:R-:W4:Y:S07]  /*2ed0*/  LDSM.16.M88.4 R20, [R83+0x16000] ;  /* 0x016000005314783b */ /* 0x000f2e0000000200 */
[C---:B-1----:R-:W-:Y:S08]  /*2ee0*/  HMMA.16816.F32.BF16 R76, R88.reuse, R8, R76 ;  /* 0x00000008584c723c */ /* 0x042ff0000004184c */
[C---:B------:R-:W-:Y:S01]  /*2ef0*/  HMMA.16816.F32.BF16 R60, R88.reuse, R10, R60 ;  /* 0x0000000a583c723c */ /* 0x040fe2000004183c */
[----:B------:R-:W1:Y:S07]  /*2f00*/  LDSM.16.M88.4 R8, [R83+0x16800] ;  /* 0x016800005308783b */ /* 0x000e6e0000000200 */
[C---:B------:R-:W-:Y:S08]  /*2f10*/  HMMA.16816.F32.BF16 R40, R88.reuse, R32, R40 ;  /* 0x000000205828723c */ /* 0x040ff00000041828 */
[----:B------:R-:W-:Y:S01]  /*2f20*/  HMMA.16816.F32.BF16 R72, R88, R34, R72 ;  /* 0x000000225848723c */ /* 0x000fe20000041848 */
[----:B------:R-:W5:Y:S07]  /*2f30*/  LDSM.16.M88.4 R32, [R85+0xc000] ;  /* 0x00c000005520783b */ /* 0x000f6e0000000200 */
[C---:B---3--:R-:W-:Y:S08]  /*2f40*/  HMMA.16816.F32.BF16 R56, R64.reuse, R16, R56 ;  /* 0x000000104038723c */ /* 0x048ff00000041838 */
[C---:B------:R-:W-:Y:S01]  /*2f50*/  HMMA.16816.F32.BF16 R52, R64.reuse, R18, R52 ;  /* 0x000000124034723c */ /* 0x040fe20000041834 */
[----:B------:R-:W3:Y:S07]  /*2f60*/  LDSM.16.M88.4 R16, [R3+0x16800] ;  /* 0x016800000310783b */ /* 0x000eee0000000200 */
[----:B--2---:R-:W-:Y:S01]  /*2f70*/  HMMA.16816.F32.BF16 R48, R64, R24, R48 ;  /* 0x000000184030723c */ /* 0x004fe20000041830 */
[----:B------:R-:W-:-:S05]  /*2f80*/  IMAD.SHL.U32 R24, R0, 0x2, RZ ;  /* 0x0000000200187824 */ /* 0x000fca00078e00ff */
[----:B------:R-:W-:Y:S02]  /*2f90*/  LOP3.LUT R24, R24, 0x6, RZ, 0xc0, !PT ;  /* 0x0000000618187812 */ /* 0x000fe400078ec0ff */
[----:B----4-:R-:W-:Y:S01]  /*2fa0*/  HMMA.16816.F32.BF16 R56, R12, R20, R56 ;  /* 0x000000140c38723c */ /* 0x010fe20000041838 */
[----:B------:R-:W-:-:S04]  /*2fb0*/  SHF.R.U32.HI R20, RZ, 0x2, R0 ;  /* 0x00000002ff147819 */ /* 0x000fc80000011600 */
[----:B------:R-:W-:-:S03]  /*2fc0*/  LOP3.LUT R25, R20, 0x7, RZ, 0xc0, !PT ;  /* 0x0000000714197812 */ /* 0x000fc600078ec0ff */
[----:B------:R-:W-:Y:S01]  /*2fd0*/  HMMA.16816.F32.BF16 R52, R12, R22, R52 ;  /* 0x000000160c34723c */ /* 0x000fe20000041834 */
[----:B------:R-:W-:Y:S01]  /*2fe0*/  IADD3 R222, PT, PT, R25, UR23, R222 ;  /* 0x0000001719de7c10 */ /* 0x000fe2000fffe0de */
[----:B------:R-:W2:Y:S03]  /*2ff0*/  LDSM.16.M88.4 R20, [R83+0x17000] ;  /* 0x017000005314783b */ /* 0x000ea60000000200 */
[----:B------:R-:W-:-:S03]  /*3000*/  IADD3 R221, PT, PT, R222, 0x1, R221 ;  /* 0x00000001dedd7810 */ /* 0x000fc60007ffe0dd */
[----:B-1----:R-:W-:Y:S01]  /*3010*/  HMMA.16816.F32.BF16 R48, R12, R8, R48 ;  /* 0x000000080c30723c */ /* 0x002fe20000041830 */
[----:B------:R-:W-:Y:S01]  /*3020*/  IMAD.U32 R9, RZ, RZ, UR21 ;  /* 0x00000015ff097e24 */ /* 0x000fe2000f8e00ff */
[C---:B------:R-:W-:Y:S02]  /*3030*/  VIADDMNMX R220, R221.reuse, 0x8, R220, PT ;  /* 0x00000008dddc7846 */ /* 0x040fe400038001dc */
[----:B------:R-:W-:Y:S02]  /*3040*/  VIMNMX R221, PT, PT, R221, UR26, PT ;  /* 0x0000001adddd7c48 */ /* 0x000fe4000bfe0100 */
[----:B------:R-:W-:Y:S02]  /*3050*/  IADD3 R222, PT, PT, R222, UR26, -R9 ;  /* 0x0000001adede7c10 */ /* 0x000fe4000fffe809 */
[----:B-----5:R-:W-:Y:S08]  /*3060*/  HMMA.16816.F32.BF16 R56, R32, R68, R56 ;  /* 0x000000442038723c */ /* 0x020ff00000041838 */
[----:B------:R-:W-:Y:S01]  /*3070*/  HMMA.16816.F32.BF16 R72, R64, R30, R72 ;  /* 0x0000001e4048723c */ /* 0x000fe20000041848 */
[----:B------:R-:W-:Y:S01]  /*3080*/  LOP3.LUT R31, R24, UR31, RZ, 0xfc, !PT ;  /* 0x0000001f181f7c12 */ /* 0x000fe2000f8efcff */
[----:B------:R-:W-:-:S04]  /*3090*/  VIADD R30, R222, 0x8 ;  /* 0x00000008de1e7836 */ /* 0x000fc80000000000 */
[C---:B------:R-:W-:Y:S02]  /*30a0*/  VIADD R25, R31.reuse, 0x1 ;  /* 0x000000011f197836 */ /* 0x040fe40000000000 */
[----:B------:R-:W-:Y:S01]  /*30b0*/  HMMA.16816.F32.BF16 R52, R32, R70, R52 ;  /* 0x000000462034723c */ /* 0x000fe20000041834 */
[----:B------:R-:W-:Y:S02]  /*30c0*/  VIADD R9, R31, 0x8 ;  /* 0x000000081f097836 */ /* 0x000fe40000000000 */
[-C--:B------:R-:W-:Y:S02]  /*30d0*/  ISETP.GT.AND P4, PT, R222, R25.reuse, PT ;  /* 0x00000019de00720c */ /* 0x080fe40003f84270 */
[----:B------:R-:W-:Y:S02]  /*30e0*/  ISETP.GT.AND P5, PT, R30, R25, PT ;  /* 0x000000191e00720c */ /* 0x000fe40003fa4270 */
[C---:B------:R-:W-:Y:S01]  /*30f0*/  ISETP.GE.AND P3, PT, R25.reuse, R221, PT ;  /* 0x000000dd1900720c */ /* 0x040fe20003f66270 */
[----:B------:R-:W-:Y:S01]  /*3100*/  HMMA.16816.F32.BF16 R44, R64, R26, R44 ;  /* 0x0000001a402c723c */ /* 0x000fe2000004182c */
[----:B------:R-:W-:Y:S01]  /*3110*/  ISETP.GE.AND P2, PT, R25, R220, PT ;  /* 0x000000dc1900720c */ /* 0x000fe20003f46270 */
[----:B------:R-:W-:Y:S01]  /*3120*/  VIADD R25, R31, 0x9 ;  /* 0x000000091f197836 */ /* 0x000fe20000000000 */
[----:B------:R-:W-:-:S02]  /*3130*/  FSEL R59, R59, -INF , !P5 ;  /* 0xff8000003b3b7808 */ /* 0x000fc40006800000 */
[C---:B------:R-:W-:Y:S02]  /*3140*/  ISETP.GE.AND P6, PT, R9.reuse, R221, PT ;  /* 0x000000dd0900720c */ /* 0x040fe40003fc6270 */
[----:B------:R-:W-:Y:S01]  /*3150*/  ISETP.GE.AND P5, PT, R9, R220, PT ;  /* 0x000000dc0900720c */ /* 0x000fe20003fa6270 */
[----:B------:R-:W-:Y:S01]  /*3160*/  HMMA.16816.F32.BF16 R40, R64, R28, R40 ;  /* 0x0000001c4028723c */ /* 0x000fe20000041828 */
[----:B------:R-:W-:Y:S02]  /*3170*/  FSEL R28, R57, -INF , !P4 ;  /* 0xff800000391c7808 */ /* 0x000fe40006000000 */
[-C--:B------:R-:W-:Y:S02]  /*3180*/  ISETP.GT.AND P4, PT, R222, R9.reuse, PT ;  /* 0x00000009de00720c */ /* 0x080fe40003f84270 */
[----:B------:R-:W-:Y:S02]  /*3190*/  FSEL R28, R28, -INF , !P3 ;  /* 0xff8000001c1c7808 */ /* 0x000fe40005800000 */
[----:B------:R-:W-:Y:S01]  /*31a0*/  ISETP.GT.AND P3, PT, R30, R9, PT ;  /* 0x000000091e00720c */ /* 0x000fe20003f64270 */
[----:B---3--:R-:W-:Y:S01]  /*31b0*/  HMMA.16816.F32.BF16 R48, R32, R16, R48 ;  /* 0x000000102030723c */ /* 0x008fe20000041830 */
[----:B------:R-:W-:-:S02]  /*31c0*/  FSEL R17, R59, -INF , !P2 ;  /* 0xff8000003b117808 */ /* 0x000fc40005000000 */
[----:B------:R-:W-:Y:S02]  /*31d0*/  ISETP.GT.AND P2, PT, R222, R25, PT ;  /* 0x00000019de00720c */ /* 0x000fe40003f44270 */
[----:B------:R-:W-:Y:S02]  /*31e0*/  FSEL R29, R52, -INF , !P4 ;  /* 0xff800000341d7808 */ /* 0x000fe40006000000 */
[----:B------:R-:W-:Y:S01]  /*31f0*/  FSEL R16, R54, -INF , !P3 ;  /* 0xff80000036107808 */ /* 0x000fe20005800000 */
[----:B------:R-:W-:Y:S01]  /*3200*/  HMMA.16816.F32.BF16 R44, R12, R10, R44 ;  /* 0x0000000a0c2c723c */ /* 0x000fe2000004182c */
[----:B------:R-:W-:Y:S01]  /*3210*/  FSEL R52, R53, -INF , !P2 ;  /* 0xff80000035347808 */ /* 0x000fe20005000000 */
[----:B------:R-:W-:Y:S01]  /*3220*/  LDSM.16.M88.4 R8, [R3+0x17000] ;  /* 0x017000000308783b */ /* 0x000fe20000000200 */
[----:B------:R-:W-:Y:S02]  /*3230*/  ISETP.GE.AND P4, PT, R25, R221, PT ;  /* 0x000000dd1900720c */ /* 0x000fe40003f86270 */
[----:B------:R-:W-:-:S02]  /*3240*/  ISETP.GT.AND P3, PT, R30, R25, PT ;  /* 0x000000191e00720c */ /* 0x000fc40003f64270 */
[----:B------:R-:W-:Y:S01]  /*3250*/  ISETP.GE.AND P2, PT, R25, R220, PT ;  /* 0x000000dc1900720c */ /* 0x000fe20003f46270 */
[C---:B------:R-:W-:Y:S01]  /*3260*/  HMMA.16816.F32.BF16 R76, R64.reuse, R36, R76 ;  /* 0x00000024404c723c */ /* 0x040fe2000004184c */
[----:B------:R-:W1:Y:S01]  /*3270*/  LDSM.16.M88.4 R24, [R83+0x17800] ;  /* 0x017800005318783b */ /* 0x000e620000000200 */
[----:B------:R-:W-:Y:S01]  /*3280*/  VIADD R37, R31, 0x10 ;  /* 0x000000101f257836 */ /* 0x000fe20000000000 */
[----:B------:R-:W-:Y:S02]  /*3290*/  FSEL R55, R55, -INF , !P3 ;  /* 0xff80000037377808 */ /* 0x000fe40005800000 */
[----:B------:R-:W-:Y:S01]  /*32a0*/  FSEL R54, R29, -INF , !P6 ;  /* 0xff8000001d367808 */ /* 0x000fe20007000000 */
[----:B------:R-:W-:Y:S01]  /*32b0*/  VIADD R29, R31, 0x18 ;  /* 0x000000181f1d7836 */ /* 0x000fe20000000000 */
[----:B------:R-:W-:Y:S01]  /*32c0*/  FSEL R53, R16, -INF , !P5 ;  /* 0xff80000010357808 */ /* 0x000fe20006800000 */
[----:B------:R-:W-:Y:S01]  /*32d0*/  HMMA.16816.F32.BF16 R60, R64, R38, R60 ;  /* 0x00000026403c723c */ /* 0x000fe2000004183c */
[----:B------:R-:W-:-:S02]  /*32e0*/  FSEL R52, R52, -INF , !P4 ;  /* 0xff80000034347808 */ /* 0x000fc40006000000 */
[----:B------:R-:W-:Y:S02]  /*32f0*/  ISETP.GT.AND P3, PT, R222, R37, PT ;  /* 0x00000025de00720c */ /* 0x000fe40003f64270 */
[C---:B------:R-:W-:Y:S02]  /*3300*/  ISETP.GE.AND P6, PT, R37.reuse, R221, PT ;  /* 0x000000dd2500720c */ /* 0x040fe40003fc6270 */
[----:B------:R-:W-:Y:S01]  /*3310*/  ISETP.GT.AND P4, PT, R30, R37, PT ;  /* 0x000000251e00720c */ /* 0x000fe20003f84270 */
[----:B--2---:R-:W-:Y:S01]  /*3320*/  HMMA.16816.F32.BF16 R40, R12, R20, R40 ;  /* 0x000000140c28723c */ /* 0x004fe20000041828 */
[----:B------:R-:W-:Y:S01]  /*3330*/  ISETP.GE.AND P5, PT, R37, R220, PT ;  /* 0x000000dc2500720c */ /* 0x000fe20003fa6270 */
[----:B------:R-:W-:Y:S01]  /*3340*/  VIADD R21, R31, 0x11 ;  /* 0x000000111f157836 */ /* 0x000fe20000000000 */
[----:B------:R2:W3:Y:S01]  /*3350*/  LDSM.16.M88.4 R36, [R3+0x17800] ;  /* 0x017800000324783b */ /* 0x0004e20000000200 */
[----:B------:R-:W-:Y:S01]  /*3360*/  FSEL R50, R50, -INF , !P4 ;  /* 0xff80000032327808 */ /* 0x000fe20006000000 */
[----:B------:R-:W-:-:S04]  /*3370*/  DEPBAR.LE SB0, 0x0 ;  /* 0x000080000000791a */ /* 0x000fc80000000000 */
[----:B------:R-:W-:Y:S01]  /*3380*/  HMMA.16816.F32.BF16 R44, R32, R18, R44 ;  /* 0x00000012202c723c */ /* 0x000fe2000004182c */
[----:B------:R-:W-:Y:S02]  /*3390*/  FSEL R19, R55, -INF , !P2 ;  /* 0xff80000037137808 */ /* 0x000fe40005000000 */
[----:B------:R-:W-:Y:S02]  /*33a0*/  ISETP.GT.AND P2, PT, R222, R21, PT ;  /* 0x00000015de00720c */ /* 0x000fe40003f44270 */
[----:B------:R-:W-:Y:S02]  /*33b0*/  FSEL R18, R48, -INF , !P3 ;  /* 0xff80000030127808 */ /* 0x000fe40005800000 */
[----:B------:R-:W-:Y:S01]  /*33c0*/  ISETP.GE.AND P3, PT, R21, R221, PT ;  /* 0x000000dd1500720c */ /* 0x000fe20003f66270 */
[----:B------:R-:W-:Y:S01]  /*33d0*/  HMMA.16816.F32.BF16 R72, R12, R22, R72 ;  /* 0x000000160c48723c */ /* 0x000fe20000041848 */
[----:B------:R-:W-:Y:S02]  /*33e0*/  ISETP.GT.AND P4, PT, R30, R21, PT ;  /* 0x000000151e00720c */ /* 0x000fe40003f84270 */
[----:B------:R-:W-:-:S02]  /*33f0*/  FSEL R16, R49, -INF , !P2 ;  /* 0xff80000031107808 */ /* 0x000fc40005000000 */
[----:B------:R-:W-:Y:S02]  /*3400*/  ISETP.GE.AND P2, PT, R21, R220, PT ;  /* 0x000000dc1500720c */ /* 0x000fe40003f46270 */
[----:B------:R-:W-:Y:S01]  /*3410*/  FSEL R23, R51, -INF , !P4 ;  /* 0xff80000033177808 */ /* 0x000fe20006000000 */
[----:B-1----:R-:W-:Y:S01]  /*3420*/  HMMA.16816.F32.BF16 R76, R12, R24, R76 ;  /* 0x000000180c4c723c */ /* 0x002fe2000004184c */
[----:B------:R-:W-:Y:S01]  /*3430*/  FSEL R18, R18, -INF , !P6 ;  /* 0xff80000012127808 */ /* 0x000fe20007000000 */
[----:B--2---:R-:W-:Y:S01]  /*3440*/  VIADD R3, R31, 0x21 ;  /* 0x000000211f037836 */ /* 0x004fe20000000000 */
[----:B------:R-:W-:Y:S02]  /*3450*/  FSEL R21, R50, -INF , !P5 ;  /* 0xff80000032157808 */ /* 0x000fe40006800000 */
[----:B------:R-:W-:Y:S02]  /*3460*/  FSEL R16, R16, -INF , !P3 ;  /* 0xff80000010107808 */ /* 0x000fe40005800000 */
[----:B------:R-:W-:Y:S01]  /*3470*/  ISETP.GT.AND P4, PT, R222, R29, PT ;  /* 0x0000001dde00720c */ /* 0x000fe20003f84270 */
[----:B------:R-:W-:Y:S01]  /*3480*/  HMMA.16816.F32.BF16 R40, R32, R8, R40 ;  /* 0x000000082028723c */ /* 0x000fe20000041828 */
[----:B------:R-:W-:Y:S01]  /*3490*/  ISETP.GE.AND P6, PT, R29, R221, PT ;  /* 0x000000dd1d00720c */ /* 0x000fe20003fc6270 */
[----:B------:R-:W-:Y:S01]  /*34a0*/  VIADD R9, R31, 0x20 ;  /* 0x000000201f097836 */ /* 0x000fe20000000000 */
[----:B------:R-:W-:Y:S01]  /*34b0*/  BAR.SYNC.DEFER_BLOCKING 0x0 ;  /* 0x0000000000007b1d */ /* 0x000fe20000010000 */
[----:B------:R-:W-:-:S02]  /*34c0*/  ISETP.GT.AND P3, PT, R30, R29, PT ;  /* 0x0000001d1e00720c */ /* 0x000fc40003f64270 */
[----:B------:R-:W-:Y:S01]  /*34d0*/  ISETP.GE.AND P5, PT, R29, R220, PT ;  /* 0x000000dc1d00720c */ /* 0x000fe20003fa6270 */
[----:B------:R-:W-:Y:S01]  /*34e0*/  VIADD R29, R31, 0x19 ;  /* 0x000000191f1d7836 */ /* 0x000fe20000000000 */
[----:B------:R-:W-:Y:S01]  /*34f0*/  FSEL R23, R23, -INF , !P2 ;  /* 0xff80000017177808 */ /* 0x000fe20005000000 */
[----:B------:R-:W-:Y:S01]  /*3500*/  HMMA.16816.F32.BF16 R72, R32, R10, R72 ;  /* 0x0000000a2048723c */ /* 0x000fe20000041848 */
[----:B------:R-:W-:Y:S01]  /*3510*/  FSEL R46, R46, -INF , !P3 ;  /* 0xff8000002e2e7808 */ /* 0x000fe20005800000 */
[----:B------:R-:W-:Y:S01]  /*3520*/  VIADD R11, R31, 0x30 ;  /* 0x000000301f0b7836 */ /* 0x000fe20000000000 */
[-C--:B------:R-:W-:Y:S02]  /*3530*/  ISETP.GT.AND P2, PT, R222, R29.reuse, PT ;  /* 0x0000001dde00720c */ /* 0x080fe40003f44270 */
[----:B------:R-:W-:Y:S02]  /*3540*/  ISETP.GT.AND P3, PT, R30, R29, PT ;  /* 0x0000001d1e00720c */ /* 0x000fe40003f64270 */
[----:B------:R-:W-:Y:S01]  /*3550*/  FSEL R22, R44, -INF , !P4 ;  /* 0xff8000002c167808 */ /* 0x000fe20006000000 */
[----:B------:R-:W-:Y:S01]  /*3560*/  HMMA.16816.F32.BF16 R60, R12, R26, R60 ;  /* 0x0000001a0c3c723c */ /* 0x000fe2000004183c */
[----:B------:R-:W-:-:S02]  /*3570*/  FSEL R20, R45, -INF , !P2 ;  /* 0xff8000002d147808 */ /* 0x000fc40005000000 */
[C---:B------:R-:W-:Y:S02]  /*3580*/  ISETP.GE.AND P4, PT, R29.reuse, R221, PT ;  /* 0x000000dd1d00720c */ /* 0x040fe40003f86270 */
[----:B------:R-:W-:Y:S02]  /*3590*/  ISETP.GE.AND P2, PT, R29, R220, PT ;  /* 0x000000dc1d00720c */ /* 0x000fe40003f46270 */
[----:B------:R-:W-:Y:S01]  /*35a0*/  FSEL R29, R47, -INF , !P3 ;  /* 0xff8000002f1d7808 */ /* 0x000fe20005800000 */
[----:B---3--:R-:W-:Y:S01]  /*35b0*/  HMMA.16816.F32.BF16 R76, R32, R36, R76 ;  /* 0x00000024204c723c */ /* 0x008fe2000004184c */
[----:B------:R-:W-:Y:S02]  /*35c0*/  FSEL R25, R46, -INF , !P5 ;  /* 0xff8000002e197808 */ /* 0x000fe40006800000 */
[----:B------:R-:W-:Y:S02]  /*35d0*/  ISETP.GT.AND P5, PT, R30, R9, PT ;  /* 0x000000091e00720c */ /* 0x000fe40003fa4270 */
[----:B------:R-:W-:-:S02]  /*35e0*/  FSEL R22, R22, -INF , !P6 ;  /* 0xff80000016167808 */ /* 0x000fc40007000000 */
[----:B------:R-:W-:Y:S02]  /*35f0*/  FSEL R20, R20, -INF , !P4 ;  /* 0xff80000014147808 */ /* 0x000fe40006000000 */
[----:B------:R-:W-:Y:S02]  /*3600*/  FSEL R29, R29, -INF , !P2 ;  /* 0xff8000001d1d7808 */ /* 0x000fe40005000000 */
[C---:B------:R-:W-:Y:S01]  /*3610*/  ISETP.GT.AND P3, PT, R222.reuse, R9, PT ;  /* 0x00000009de00720c */ /* 0x040fe20003f64270 */
[----:B------:R-:W-:Y:S01]  /*3620*/  HMMA.16816.F32.BF16 R60, R32, R38, R60 ;  /* 0x00000026203c723c */ /* 0x000fe2000004183c */
[C---:B------:R-:W-:Y:S02]  /*3630*/  ISETP.GE.AND P6, PT, R9.reuse, R221, PT ;  /* 0x000000dd0900720c */ /* 0x040fe40003fc6270 */
[----:B------:R-:W-:Y:S01]  /*3640*/  ISETP.GE.AND P4, PT, R9, R220, PT ;  /* 0x000000dc0900720c */ /* 0x000fe20003f86270 */
[----:B------:R-:W-:Y:S01]  /*3650*/  VIADD R9, R31, 0x28 ;  /* 0x000000281f097836 */ /* 0x000fe20000000000 */
[----:B------:R-:W-:-:S02]  /*3660*/  ISETP.GT.AND P2, PT, R222, R3, PT ;  /* 0x00000003de00720c */ /* 0x000fc40003f44270 */
[----:B------:R-:W-:Y:S02]  /*3670*/  FSEL R42, R42, -INF , !P5 ;  /* 0xff8000002a2a7808 */ /* 0x000fe40006800000 */
[----:B------:R-:W-:Y:S02]  /*3680*/  FSEL R40, R40, -INF , !P3 ;  /* 0xff80000028287808 */ /* 0x000fe40005800000 */
[----:B------:R-:W-:Y:S02]  /*3690*/  FSEL R41, R41, -INF , !P2 ;  /* 0xff80000029297808 */ /* 0x000fe40005000000 */
[C---:B------:R-:W-:Y:S02]  /*36a0*/  ISETP.GE.AND P3, PT, R3.reuse, R221, PT ;  /* 0x000000dd0300720c */ /* 0x040fe40003f66270 */
[----:B------:R-:W-:Y:S02]  /*36b0*/  ISETP.GT.AND P5, PT, R30, R3, PT ;  /* 0x000000031e00720c */ /* 0x000fe40003fa4270 */
[----:B------:R-:W-:Y:S01]  /*36c0*/  ISETP.GE.AND P2, PT, R3, R220, PT ;  /* 0x000000dc0300720c */ /* 0x000fe20003f46270 */
[----:B------:R-:W-:Y:S01]  /*36d0*/  VIADD R3, R31, 0x29 ;  /* 0x000000291f037836 */ /* 0x000fe20000000000 */
[----:B------:R-:W-:-:S02]  /*36e0*/  FSEL R201, R42, -INF , !P4 ;  /* 0xff8000002ac97808 */ /* 0x000fc40006000000 */
[-C--:B------:R-:W-:Y:S02]  /*36f0*/  ISETP.GT.AND P4, PT, R30, R9.reuse, PT ;  /* 0x000000091e00720c */ /* 0x080fe40003f84270 */
[----:B------:R-:W-:Y:S02]  /*3700*/  FSEL R43, R43, -INF , !P5 ;  /* 0xff8000002b2b7808 */ /* 0x000fe40006800000 */
[----:B------:R-:W-:Y:S02]  /*3710*/  FSEL R74, R74, -INF , !P4 ;  /* 0xff8000004a4a7808 */ /* 0x000fe40006000000 */
[----:B------:R-:W-:Y:S02]  /*3720*/  ISETP.GT.AND P5, PT, R222, R9, PT ;  /* 0x00000009de00720c */ /* 0x000fe40003fa4270 */
[----:B------:R-:W-:Y:S02]  /*3730*/  ISETP.GT.AND P4, PT, R30, R3, PT ;  /* 0x000000031e00720c */ /* 0x000fe40003f84270 */
[----:B------:R-:W-:-:S02]  /*3740*/  FSEL R204, R40, -INF , !P6 ;  /* 0xff80000028cc7808 */ /* 0x000fc40007000000 */
[----:B------:R-:W-:Y:S02]  /*3750*/  FSEL R202, R41, -INF , !P3 ;  /* 0xff80000029ca7808 */ /* 0x000fe40005800000 */
[C---:B------:R-:W-:Y:S02]  /*3760*/  ISETP.GE.AND P6, PT, R9.reuse, R221, PT ;  /* 0x000000dd0900720c */ /* 0x040fe40003fc6270 */
[----:B------:R-:W-:Y:S01]  /*3770*/  ISETP.GE.AND P3, PT, R9, R220, PT ;  /* 0x000000dc0900720c */ /* 0x000fe20003f66270 */
[----:B------:R-:W-:Y:S01]  /*3780*/  VIADD R9, R31, 0x31 ;  /* 0x000000311f097836 */ /* 0x000fe20000000000 */
[----:B------:R-:W-:Y:S02]  /*3790*/  FSEL R72, R72, -INF , !P5 ;  /* 0xff80000048487808 */ /* 0x000fe40006800000 */
[----:B------:R-:W-:Y:S02]  /*37a0*/  FSEL R75, R75, -INF , !P4 ;  /* 0xff8000004b4b7808 */ /* 0x000fe40006000000 */
[----:B------:R-:W-:-:S02]  /*37b0*/  FSEL R203, R43, -INF , !P2 ;  /* 0xff8000002bcb7808 */ /* 0x000fc40005000000 */
[C---:B------:R-:W-:Y:S02]  /*37c0*/  ISETP.GT.AND P4, PT, R222.reuse, R11, PT ;  /* 0x0000000bde00720c */ /* 0x040fe40003f84270 */
[----:B------:R-:W-:Y:S02]  /*37d0*/  ISETP.GT.AND P2, PT, R222, R3, PT ;  /* 0x00000003de00720c */ /* 0x000fe40003f44270 */
[----:B------:R-:W-:Y:S02]  /*37e0*/  FSEL R182, R72, -INF , !P6 ;  /* 0xff80000048b67808 */ /* 0x000fe40007000000 */
[----:B------:R-:W-:Y:S02]  /*37f0*/  ISETP.GT.AND P6, PT, R30, R11, PT ;  /* 0x0000000b1e00720c */ /* 0x000fe40003fc4270 */
[----:B------:R-:W-:Y:S02]  /*3800*/  FSEL R76, R76, -INF , !P4 ;  /* 0xff8000004c4c7808 */ /* 0x000fe40006000000 */
[----:B------:R-:W-:-:S02]  /*3810*/  FSEL R73, R73, -INF , !P2 ;  /* 0xff80000049497808 */ /* 0x000fc40005000000 */
[----:B------:R-:W-:Y:S02]  /*3820*/  ISETP.GT.AND P4, PT, R30, R9, PT ;  /* 0x000000091e00720c */ /* 0x000fe40003f84270 */
[CC--:B------:R-:W-:Y:S02]  /*3830*/  ISETP.GE.AND P5, PT, R3.reuse, R221.reuse, PT ;  /* 0x000000dd0300720c */ /* 0x0c0fe40003fa6270 */
[----:B------:R-:W-:Y:S01]  /*3840*/  ISETP.GE.AND P2, PT, R3, R220, PT ;  /* 0x000000dc0300720c */ /* 0x000fe20003f46270 */
[----:B------:R-:W-:Y:S01]  /*3850*/  VIADD R3, R31, 0x38 ;  /* 0x000000381f037836 */ /* 0x000fe20000000000 */
[----:B------:R-:W-:Y:S02]  /*3860*/  FSEL R78, R78, -INF , !P6 ;  /* 0xff8000004e4e7808 */ /* 0x000fe40007000000 */
[----:B------:R-:W-:Y:S02]  /*3870*/  ISETP.GE.AND P6, PT, R11, R221, PT ;  /* 0x000000dd0b00720c */ /* 0x000fe40003fc6270 */
[----:B------:R-:W-:-:S02]  /*3880*/  FSEL R79, R79, -INF , !P4 ;  /* 0xff8000004f4f7808 */ /* 0x000fc40006000000 */
[C---:B------:R-:W-:Y:S02]  /*3890*/  ISETP.GT.AND P4, PT, R222.reuse, R31, PT ;  /* 0x0000001fde00720c */ /* 0x040fe40003f84270 */
[----:B------:R-:W-:Y:S02]  /*38a0*/  FSEL R180, R73, -INF , !P5 ;  /* 0xff80000049b47808 */ /* 0x000fe40006800000 */
[----:B------:R-:W-:Y:S02]  /*38b0*/  ISETP.GT.AND P5, PT, R222, R3, PT ;  /* 0x00000003de00720c */ /* 0x000fe40003fa4270 */
[----:B------:R-:W-:Y:S02]  /*38c0*/  FSEL R230, R76, -INF , !P6 ;  /* 0xff8000004ce67808 */ /* 0x000fe40007000000 */
[----:B------:R-:W-:Y:S02]  /*38d0*/  FSEL R183, R74, -INF , !P3 ;  /* 0xff8000004ab77808 */ /* 0x000fe40005800000 */
[----:B------:R-:W-:-:S02]  /*38e0*/  FSEL R181, R75, -INF , !P2 ;  /* 0xff8000004bb57808 */ /* 0x000fc40005000000 */
[----:B------:R-:W-:Y:S02]  /*38f0*/  FSEL R56, R56, -INF , !P4 ;  /* 0xff80000038387808 */ /* 0x000fe40006000000 */
[----:B------:R-:W-:Y:S02]  /*3900*/  ISETP.GE.AND P6, PT, R31, R221, PT ;  /* 0x000000dd1f00720c */ /* 0x000fe40003fc6270 */
[----:B------:R-:W-:Y:S02]  /*3910*/  ISETP.GT.AND P3, PT, R222, R9, PT ;  /* 0x00000009de00720c */ /* 0x000fe40003f64270 */
[----:B------:R-:W-:Y:S02]  /*3920*/  ISETP.GT.AND P2, PT, R30, R3, PT ;  /* 0x000000031e00720c */ /* 0x000fe40003f44270 */
[----:B------:R-:W-:Y:S02]  /*3930*/  FSEL R60, R60, -INF , !P5 ;  /* 0xff8000003c3c7808 */ /* 0x000fe40006800000 */
[----:B------:R-:W-:-:S02]  /*3940*/  ISETP.GT.AND P5, PT, R30, R31, PT ;  /* 0x0000001f1e00720c */ /* 0x000fc40003fa4270 */
[----:B------:R-:W-:Y:S02]  /*3950*/  FSEL R196, R56, -INF , !P6 ;  /* 0xff80000038c47808 */ /* 0x000fe40007000000 */
[----:B------:R-:W-:Y:S02]  /*3960*/  FSEL R77, R77, -INF , !P3 ;  /* 0xff8000004d4d7808 */ /* 0x000fe40005800000 */
[----:B------:R-:W-:Y:S02]  /*3970*/  FSEL R62, R62, -INF , !P2 ;  /* 0xff8000003e3e7808 */ /* 0x000fe40005000000 */
[-C--:B------:R-:W-:Y:S02]  /*3980*/  ISETP.GE.AND P3, PT, R11, R220.reuse, PT ;  /* 0x000000dc0b00720c */ /* 0x080fe40003f66270 */
[C---:B------:R-:W-:Y:S02]  /*3990*/  ISETP.GE.AND P2, PT, R9.reuse, R221, PT ;  /* 0x000000dd0900720c */ /* 0x040fe40003f46270 */
[----:B------:R-:W-:-:S02]  /*39a0*/  ISETP.GE.AND P4, PT, R9, R220, PT ;  /* 0x000000dc0900720c */ /* 0x000fc40003f86270 */
[----:B------:R-:W-:Y:S02]  /*39b0*/  FSEL R9, R58, -INF , !P5 ;  /* 0xff8000003a097808 */ /* 0x000fe40006800000 */
[C---:B------:R-:W-:Y:S01]  /*39c0*/  ISETP.GE.AND P5, PT, R31.reuse, R220, PT ;  /* 0x000000dc1f00720c */ /* 0x040fe20003fa6270 */
[----:B------:R-:W-:Y:S01]  /*39d0*/  VIADD R31, R31, 0x39 ;  /* 0x000000391f1f7836 */ /* 0x000fe20000000000 */
[----:B------:R-:W-:Y:S02]  /*39e0*/  FMNMX3.FTZ R11, R196, R28, R54, !PT ;  /* 0x0000001cc40b7276 */ /* 0x000fe40007810036 */
[----:B------:R-:W-:Y:S02]  /*39f0*/  FSEL R211, R78, -INF , !P3 ;  /* 0xff8000004ed37808 */ /* 0x000fe40005800000 */
[C---:B------:R-:W-:Y:S02]  /*3a00*/  ISETP.GE.AND P6, PT, R3.reuse, R221, PT ;  /* 0x000000dd0300720c */ /* 0x040fe40003fc6270 */
[----:B------:R-:W-:-:S02]  /*3a10*/  ISETP.GE.AND P3, PT, R3, R220, PT ;  /* 0x000000dc0300720c */ /* 0x000fc40003f66270 */
[----:B------:R-:W-:Y:S02]  /*3a20*/  FSEL R9, R9, -INF , !P5 ;  /* 0xff80000009097808 */ /* 0x000fe40006800000 */
[----:B------:R-:W-:Y:S02]  /*3a30*/  FMNMX3.FTZ R3, R11, R52, R18, !PT ;  /* 0x000000340b037276 */ /* 0x000fe40007810012 */
[----:B------:R-:W-:Y:S02]  /*3a40*/  FMNMX3.FTZ R8, R9, R17, R53, !PT ;  /* 0x0000001109087276 */ /* 0x000fe40007810035 */
[----:B------:R-:W-:Y:S02]  /*3a50*/  FMNMX3.FTZ R3, R3, R16, R22, !PT ;  /* 0x0000001003037276 */ /* 0x000fe40007810016 */
[----:B------:R-:W-:Y:S02]  /*3a60*/  FMNMX3.FTZ R8, R8, R19, R21, !PT ;  /* 0x0000001308087276 */ /* 0x000fe40007810015 */
[----:B------:R-:W-:-:S02]  /*3a70*/  FMNMX3.FTZ R3, R3, R20, R204, !PT ;  /* 0x0000001403037276 */ /* 0x000fc400078100cc */
[----:B------:R-:W-:Y:S02]  /*3a80*/  FSEL R224, R60, -INF , !P6 ;  /* 0xff8000003ce07808 */ /* 0x000fe40007000000 */
[----:B------:R-:W-:Y:S02]  /*3a90*/  ISETP.GT.AND P6, PT, R222, R31, PT ;  /* 0x0000001fde00720c */ /* 0x000fe40003fc4270 */
[----:B------:R-:W-:Y:S02]  /*3aa0*/  FMNMX3.FTZ R8, R8, R23, R25, !PT ;  /* 0x0000001708087276 */ /* 0x000fe40007810019 */
[----:B------:R-:W-:Y:S02]  /*3ab0*/  FMNMX3.FTZ R3, R3, R202, R182, !PT ;  /* 0x000000ca03037276 */ /* 0x000fe400078100b6 */
[----:B------:R-:W-:Y:S02]  /*3ac0*/  FSEL R228, R77, -INF , !P2 ;  /* 0xff8000004de47808 */ /* 0x000fe40005000000 */
[----:B------:R-:W-:-:S02]  /*3ad0*/  ISETP.GE.AND P5, PT, R31, R221, PT ;  /* 0x000000dd1f00720c */ /* 0x000fc40003fa6270 */
[----:B------:R-:W-:Y:S02]  /*3ae0*/  FSEL R61, R61, -INF , !P6 ;  /* 0xff8000003d3d7808 */ /* 0x000fe40007000000 */
[----:B------:R-:W-:Y:S02]  /*3af0*/  FMNMX3.FTZ R10, R8, R29, R201, !PT ;  /* 0x0000001d080a7276 */ /* 0x000fe400078100c9 */
[----:B------:R-:W-:Y:S02]  /*3b00*/  FMNMX3.FTZ R3, R3, R180, R230, !PT ;  /* 0x000000b403037276 */ /* 0x000fe400078100e6 */
[----:B------:R-:W-:Y:S02]  /*3b10*/  ISETP.GT.AND P2, PT, R30, R31, PT ;  /* 0x0000001f1e00720c */ /* 0x000fe40003f44270 */
[----:B------:R-:W-:Y:S02]  /*3b20*/  FSEL R223, R61, -INF , !P5 ;  /* 0xff8000003ddf7808 */ /* 0x000fe40006800000 */
[----:B------:R-:W-:-:S02]  /*3b30*/  FMNMX3.FTZ R10, R10, R203, R183, !PT ;  /* 0x000000cb0a0a7276 */ /* 0x000fc400078100b7 */
[----:B------:R-:W-:Y:S02]  /*3b40*/  FMNMX3.FTZ R8, R3, R228, R224, !PT ;  /* 0x000000e403087276 */ /* 0x000fe400078100e0 */
[----:B------:R-:W-:Y:S02]  /*3b50*/  FSEL R63, R63, -INF , !P2 ;  /* 0xff8000003f3f7808 */ /* 0x000fe40005000000 */
[----:B------:R-:W-:Y:S02]  /*3b60*/  ISETP.GE.AND P2, PT, R31, R220, PT ;  /* 0x000000dc1f00720c */ /* 0x000fe40003f46270 */
[----:B------:R-:W-:Y:S02]  /*3b70*/  FSEL R207, R79, -INF , !P4 ;  /* 0xff8000004fcf7808 */ /* 0x000fe40006000000 */
[----:B------:R-:W-:Y:S02]  /*3b80*/  FSEL R206, R62, -INF , !P3 ;  /* 0xff8000003ece7808 */ /* 0x000fe40005800000 */
[----:B------:R-:W-:-:S02]  /*3b90*/  FMNMX3.FTZ R3, R10, R181, R211, !PT ;  /* 0x000000b50a037276 */ /* 0x000fc400078100d3 */
[----:B------:R-:W-:Y:S01]  /*3ba0*/  FMNMX.FTZ R8, R223, R8, !PT ;  /* 0x00000008df087209 */ /* 0x000fe20007810000 */
[----:B------:R-:W-:Y:S06]  /*3bb0*/  BRA.U !UP0, `(.L_x_488) ;  /* 0x00000001086c7547 */ /* 0x000fec000b800000 */
[----:B------:R-:W-:-:S04]  /*3bc0*/  UIADD3 UR11, UPT, UPT, UR20, -0x2, URZ ;  /* 0xfffffffe140b7890 */ /* 0x000fc8000fffe0ff */
[----:B------:R-:W-:Y:S02]  /*3bd0*/  UIMAD.WIDE.U32 UR14, UR4, UR11, URZ ;  /* 0x0000000b040e72a5 */ /* 0x000fe4000f8e00ff */
[----:B------:R-:W-:Y:S02]  /*3be0*/  UIMAD UR8, UR8, UR11, URZ ;  /* 0x0000000b080872a4 */ /* 0x000fe4000f8e02ff */
[----:B------:R-:W-:Y:S02]  /*3bf0*/  UIADD3 UR10, UP0, UPT, UR10, UR14, URZ ;  /* 0x0000000e0a0a7290 */ /* 0x000fe4000ff1e0ff */
[----:B------:R-:W-:Y:S01]  /*3c00*/  UIADD3 UR8, UPT, UPT, UR15, UR8, URZ ;  /* 0x000000080f087290 */ /* 0x000fe2000fffe0ff */
[----:B------:R-:W-:Y:S02]  /*3c10*/  IMAD.U32 R14, RZ, RZ, UR14 ;  /* 0x0000000eff0e7e24 */ /* 0x000fe4000f8e00ff */
[----:B------:R-:W-:Y:S01]  /*3c20*/  IMAD.U32 R15, RZ, RZ, UR15 ;  /* 0x0000000fff0f7e24 */ /* 0x000fe2000f8e00ff */
[----:B------:R-:W-:Y:S01]  /*3c30*/  UIADD3.X UR9, UPT, UPT, UR9, UR8, URZ, UP0, !UPT ;  /* 0x0000000809097290 */ /* 0x000fe200087fe4ff */
[----:B------:R-:W-:Y:S01]  /*3c40*/  MOV R11, UR10 ;  /* 0x0000000a000b7c02 */ /* 0x000fe20008000f00 */
[----:B------:R-:W-:Y:S01]  /*3c50*/  IMAD.U32 R12, RZ, RZ, UR8 ;  /* 0x00000008ff0c7e24 */ /* 0x000fe2000f8e00ff */
[----:B------:R-:W-:-:S02]  /*3c60*/  LEA R30, P4, R14, R218, 0x1 ;  /* 0x000000da0e1e7211 */ /* 0x000fc400078808ff */
[C---:B------:R-:W-:Y:S02]  /*3c70*/  LEA R26, P3, R11.reuse, R218, 0x1 ;  /* 0x000000da0b1a7211 */ /* 0x040fe400078608ff */
[----:B------:R-:W-:Y:S02]  /*3c80*/  MOV R10, UR9 ;  /* 0x00000009000a7c02 */ /* 0x000fe40008000f00 */
        /* <DEDUP_REMOVED lines=14> */
.L_x_488:
        /* <DEDUP_REMOVED lines=44> */
[----:B------:R-:W4:Y:S01]  /*4030*/  LDSM.16.MT88.4 R104, [R215+0x1e000] ;  /* 0x01e00000d768783b */ /* 0x000f220000004200 */
[--C-:B------:R-:W-:Y:S01]  /*4040*/  FFMA.FTZ R193, R17, UR4, -R208.reuse ;  /* 0x0000000411c17c23 */ /* 0x100fe200080108d0 */
[--C-:B------:R-:W-:Y:S01]  /*4050*/  FFMA.FTZ R190, R53, UR4, -R208.reuse ;  /* 0x0000000435be7c23 */ /* 0x100fe200080108d0 */
[--C-:B------:R-:W-:Y:S01]  /*4060*/  FFMA.FTZ R189, R19, UR4, -R208.reuse ;  /* 0x0000000413bd7c23 */ /* 0x100fe200080108d0 */
[----:B------:R-:W4:Y:S01]  /*4070*/  LDSM.16.MT88.4 R120, [R198+0x1e000] ;  /* 0x01e00000c678783b */ /* 0x000f220000004200 */
[----:B------:R-:W1:Y:S01]  /*4080*/  MUFU.EX2 R195, R195 ;  /* 0x000000c300c37308 */ /* 0x000e620000000800 */
[--C-:B------:R-:W-:Y:S01]  /*4090*/  FFMA.FTZ R187, R16, UR4, -R225.reuse ;  /* 0x0000000410bb7c23 */ /* 0x100fe200080108e1 */
[--C-:B------:R-:W-:Y:S01]  /*40a0*/  FFMA.FTZ R184, R22, UR4, -R225.reuse ;  /* 0x0000000416b87c23 */ /* 0x100fe200080108e1 */
[----:B------:R-:W4:Y:S01]  /*40b0*/  LDSM.16.MT88.4 R8, [R197+0x1e000] ;  /* 0x01e00000c508783b */ /* 0x000f220000004200 */
[----:B------:R-:W-:Y:S01]  /*40c0*/  MUFU.EX2 R192, R192 ;  /* 0x000000c000c07308 */ /* 0x000fe20000000800 */
[--C-:B------:R-:W-:Y:S01]  /*40d0*/  FFMA.FTZ R167, R20, UR4, -R225.reuse ;  /* 0x0000000414a77c23 */ /* 0x100fe200080108e1 */
[--C-:B------:R-:W-:Y:S01]  /*40e0*/  FFMA.FTZ R186, R21, UR4, -R208.reuse ;  /* 0x0000000415ba7c23 */ /* 0x100fe200080108d0 */
[----:B------:R-:W4:Y:S01]  /*40f0*/  LDSM.16.MT88.4 R12, [R200+0x1a800] ;  /* 0x01a80000c80c783b */ /* 0x000f220000004200 */
[----:B------:R-:W5:Y:S01]  /*4100*/  MUFU.EX2 R191, R191 ;  /* 0x000000bf00bf7308 */ /* 0x000f620000000800 */
[--C-:B------:R-:W-:Y:S01]  /*4110*/  FFMA.FTZ R185, R23, UR4, -R208.reuse ;  /* 0x0000000417b97c23 */ /* 0x100fe200080108d0 */
[--C-:B------:R-:W-:Y:S01]  /*4120*/  FFMA.FTZ R166, R25, UR4, -R208.reuse ;  /* 0x0000000419a67c23 */ /* 0x100fe200080108d0 */
[----:B------:R-:W4:Y:S01]  /*4130*/  LDSM.16.MT88.4 R16, [R200+0x18800] ;  /* 0x01880000c810783b */ /* 0x000f220000004200 */
        /* <DEDUP_REMOVED lines=18> */
[----:B--2---:R-:W-:Y:S01]  /*4260*/  F2FP.BF16.F32.PACK_AB R129, R193, R194 ;  /* 0x000000c2c181723e */ /* 0x004fe200000010ff */
[----:B------:R-:W-:Y:S01]  /*4270*/  LDSM.16.MT88.4 R172, [R197+0x18800] ;  /* 0x01880000c5ac783b */ /* 0x000fe20000004200 */
[----:B------:R-:W2:Y:S01]  /*4280*/  MUFU.EX2 R187, R187 ;  /* 0x000000bb00bb7308 */ /* 0x000ea20000000800 */
        /* <DEDUP_REMOVED lines=8> */
[----:B------:R-:W-:Y:S01]  /*4310*/  FFMA.FTZ R229, R223, UR4, -R225 ;  /* 0x00000004dfe57c23 */ /* 0x000fe200080108e1 */
[----:B------:R-:W-:Y:S01]  /*4320*/  FADD.FTZ R195, R196, R195 ;  /* 0x000000c3c4c37221 */ /* 0x000fe20000010000 */
[----:B------:R-:W-:Y:S01]  /*4330*/  FADD.FTZ R193, R194, R193 ;  /* 0x000000c1c2c17221 */ /* 0x000fe20000010000 */
        /* <DEDUP_REMOVED lines=21> */
[----:B---3--:R-:W-:Y:S02]  /*4490*/  LDSM.16.MT88.4 R180, [R215+0x19000] ;  /* 0x01900000d7b4783b */ /* 0x008fe40000004200 */
[----:B------:R-:W3:Y:S04]  /*44a0*/  MUFU.EX2 R226, R226 ;  /* 0x000000e200e27308 */ /* 0x000ee80000000800 */
[----:B------:R-:W-:Y:S01]  /*44b0*/  MUFU.EX2 R229, R229 ;  /* 0x000000e500e57308 */ /* 0x000fe20000000800 */
        /* <DEDUP_REMOVED lines=27> */
[----:B-----5:R-:W-:Y:S01]  /*4670*/  F2FP.BF16.F32.PACK_AB R9, R185, R186 ;  /* 0x000000bab909723e */ /* 0x020fe200000010ff */
        /* <DEDUP_REMOVED lines=23> */
[C---:B--2---:R-:W-:Y:S08]  /*47f0*/  HMMA.16816.F32.BF16 R160, R8.reuse, R16, R160 ;  /* 0x0000001008a0723c */ /* 0x044ff000000418a0 */
[C---:B------:R-:W-:Y:S01]  /*4800*/  HMMA.16816.F32.BF16 R156, R8.reuse, R18, R156 ;  /* 0x00000012089c723c */ /* 0x040fe2000004189c */
[----:B------:R-:W2:Y:S07]  /*4810*/  LDSM.16.MT88.4 R16, [R215+0x1e800] ;  /* 0x01e80000d710783b */ /* 0x000eae0000004200 */
[C---:B------:R-:W-:Y:S08]  /*4820*/  HMMA.16816.F32.BF16 R68, R8.reuse, R28, R68 ;  /* 0x0000001c0844723c */ /* 0x040ff00000041844 */
        /* <DEDUP_REMOVED lines=23> */
[C---:B--2---:R-:W-:Y:S08]  /*49a0*/  HMMA.16816.F32.BF16 R100, R8.reuse, R16, R100 ;  /* 0x000000100864723c */ /* 0x044ff00000041864 */
[C---:B------:R-:W-:Y:S01]  /*49b0*/  HMMA.16816.F32.BF16 R104, R8.reuse, R18, R104 ;  /* 0x000000120868723c */ /* 0x040fe20000041868 */
[----:B------:R-:W2:Y:S07]  /*49c0*/  LDSM.16.MT88.4 R16, [R200+0x1d000] ;  /* 0x01d00000c810783b */ /* 0x000eae0000004200 */
[C---:B---3--:R-:W-:Y:S08]  /*49d0*/  HMMA.16816.F32.BF16 R124, R8.reuse, R28, R124 ;  /* 0x0000001c087c723c */ /* 0x048ff0000004187c */
        /* <DEDUP_REMOVED lines=8> */
[----:B------:R-:W3:Y:S07]  /*4a60*/  LDSM.16.MT88.4 R20, [R215+0x1b000] ;  /* 0x01b00000d714783b */ /* 0x000eee0000004200 */
[C---:B-1----:R-:W-:Y:S08]  /*4a70*/  HMMA.16816.F32.BF16 R108, R8.reuse, R12, R108 ;  /* 0x0000000c086c723c */ /* 0x042ff0000004186c */
[C---:B------:R-:W-:Y:S01]  /*4a80*/  HMMA.16816.F32.BF16 R112, R8.reuse, R14, R112 ;  /* 0x0000000e0870723c */ /* 0x040fe20000041870 */
[----:B------:R-:W1:Y:S07]  /*4a90*/  LDSM.16.MT88.4 R12, [R215+0x1f000] ;  /* 0x01f00000d70c783b */ /* 0x000e6e0000004200 */
[C---:B--2---:R-:W-:Y:S08]  /*4aa0*/  HMMA.16816.F32.BF16 R76, R8.reuse, R16, R76 ;  /* 0x00000010084c723c */ /* 0x044ff0000004184c */
[C---:B------:R-:W-:Y:S01]  /*4ab0*/  HMMA.16816.F32.BF16 R80, R8.reuse, R18, R80 ;  /* 0x000000120850723c */ /* 0x040fe20000041850 */
[----:B------:R-:W2:Y:S07]  /*4ac0*/  LDSM.16.MT88.4 R16, [R197+0x1d000] ;  /* 0x01d00000c510783b */ /* 0x000eae0000004200 */
        /* <DEDUP_REMOVED lines=28> */
[----:B------:R-:W1:Y:S01]  /*4c90*/  MUFU.EX2 R208, R208 ;  /* 0x000000d000d07308 */ /* 0x000e620000000800 */
[C---:B------:R-:W-:Y:S01]  /*4ca0*/  HMMA.16816.F32.BF16 R96, R8.reuse, R18, R96 ;  /* 0x000000120860723c */ /* 0x040fe20000041860 */
[----:B------:R-:W1:Y:S07]  /*4cb0*/  LDSM.16.MT88.4 R16, [R200+0x19800] ;  /* 0x01980000c810783b */ /* 0x000e6e0000004200 */
        /* <DEDUP_REMOVED lines=29> */
[----:B------:R-:W2:Y:S07]  /*4e90*/  LDSM.16.MT88.4 R16, [R198+0x19800] ;  /* 0x01980000c610783b */ /* 0x000eae0000004200 */
[C---:B---3--:R-:W-:Y:S08]  /*4ea0*/  HMMA.16816.F32.BF16 R108, R8.reuse, R20, R108 ;  /* 0x00000014086c723c */ /* 0x048ff0000004186c */
[C---:B------:R-:W-:Y:S01]  /*4eb0*/  HMMA.16816.F32.BF16 R112, R8.reuse, R22, R112 ;  /* 0x000000160870723c */ /* 0x040fe20000041870 */
[----:B------:R-:W3:Y:S07]  /*4ec0*/  LDSM.16.MT88.4 R20, [R215+0x1d800] ;  /* 0x01d80000d714783b */ /* 0x000eee0000004200 */
[C---:B----4-:R-:W-:Y:S08]  /*4ed0*/  HMMA.16816.F32.BF16 R76, R8.reuse, R24, R76 ;  /* 0x00000018084c723c */ /* 0x050ff0000004184c */
        /* <DEDUP_REMOVED lines=48> */
[----:B------:R-:W-:-:S15]  /*51e0*/  BRA.U !UP0, `(.L_x_489) ;  /* 0x0000007108b47547 */ /* 0x000fde000b800000 */
[----:B------:R-:W-:Y:S01]  /*51f0*/  UIADD3 UR32, UPT, UPT, UR20, -0x2, URZ ;  /* 0xfffffffe14207890 */ /* 0x000fe2000fffe0ff */
[----:B------:R-:W-:-:S04]  /*5200*/  DEPBAR.LE SB0, 0x0 ;  /* 0x000080000000791a */ /* 0x000fc80000000000 */
[----:B------:R-:W-:Y:S01]  /*5210*/  UIMAD.WIDE.U32 UR10, UR32, UR6, URZ ;  /* 0x00000006200a72a5 */ /* 0x000fe2000f8e00ff */
[----:B------:R-:W-:Y:S01]  /*5220*/  LOP3.LUT R231, R7, R2, RZ, 0xfc, !PT ;  /* 0x0000000207e77212 */ /* 0x000fe200078efcff */
[----:B------:R-:W-:Y:S02]  /*5230*/  IMAD.MOV.U32 R165, RZ, RZ, 0x20 ;  /* 0x00000020ffa57424 */ /* 0x000fe400078e00ff */
[----:B------:R-:W-:Y:S01]  /*5240*/  USHF.L.U32 UR9, UR10, 0x6, URZ ;  /* 0x000000060a097899 */ /* 0x000fe200080006ff */
[----:B------:R-:W-:Y:S01]  /*5250*/  LEA R231, R231, UR5, 0x1 ;  /* 0x00000005e7e77c11 */ /* 0x000fe2000f8e08ff */
[----:B------:R-:W-:Y:S01]  /*5260*/  UIMAD UR4, UR32, UR7, UR11 ;  /* 0x00000007200472a4 */ /* 0x000fe2000f8e020b */
[----:B------:R-:W-:Y:S01]  /*5270*/  IMAD.U32 R8, RZ, RZ, UR10 ;  /* 0x0000000aff087e24 */ /* 0x000fe2000f8e00ff */
[----:B------:R-:W-:Y:S01]  /*5280*/  ULEA UR9, UP0, UR6, UR9, 0x5 ;  /* 0x0000000906097291 */ /* 0x000fe2000f8028ff */
[----:B------:R-:W-:Y:S01]  /*5290*/  IMAD.U32 R9, RZ, RZ, UR11 ;  /* 0x0000000bff097e24 */ /* 0x000fe2000f8e00ff */
[----:B------:R-:W-:Y:S01]  /*52a0*/  USHF.L.U64.HI UR8, UR10, 0x6, UR4 ;  /* 0x000000060a087899 */ /* 0x000fe20008010204 */
[----:B------:R-:W-:Y:S01]  /*52b0*/  IMAD.IADD R224, R6, 0x1, R231 ;  /* 0x0000000106e07824 */ /* 0x000fe200078e02e7 */
[----:B------:R-:W-:Y:S01]  /*52c0*/  BAR.SYNC.DEFER_BLOCKING 0x0 ;  /* 0x0000000000007b1d */ /* 0x000fe20000010000 */
[----:B------:R-:W-:Y:S01]  /*52d0*/  IMAD.U32 R13, RZ, RZ, UR4 ;  /* 0x00000004ff0d7e24 */ /* 0x000fe2000f8e00ff */
[----:B------:R-:W-:Y:S01]  /*52e0*/  ULEA.HI.X UR8, UR6, UR8, UR7, 0x5, UP0 ;  /* 0x0000000806087291 */ /* 0x000fe200080f2c07 */
[----:B------:R-:W-:Y:S01]  /*52f0*/  IMAD.U32 R11, RZ, RZ, UR9 ;  /* 0x00000009ff0b7e24 */ /* 0x000fe2000f8e00ff */
[----:B------:R-:W-:Y:S01]  /*5300*/  LEA R12, P3, R8, R216, 0x7 ;  /* 0x000000d8080c7211 */ /* 0x000fe200078638ff */
[----:B------:R-:W-:-:S03]  /*5310*/  UISETP.GT.U32.AND UP0, UPT, UR32, UR18, UPT ;  /* 0x000000122000728c */ /* 0x000fc6000bf04070 */
[----:B------:R-:W-:Y:S01]  /*5320*/  IMAD.U32 R9, RZ, RZ, UR8 ;  /* 0x00000008ff097e24 */ /* 0x000fe2000f8e00ff */
[C---:B------:R-:W-:Y:S02]  /*5330*/  LEA R10, P2, R11.reuse, R216, 0x1 ;  /* 0x000000d80b0a7211 */ /* 0x040fe400078408ff */
[-C--:B------:R-:W-:Y:S02]  /*5340*/  LEA.HI.X R13, R8, R214.reuse, R13, 0x7, P3 ;  /* 0x000000d6080d7211 */ /* 0x080fe400018f3c0d */
[----:B------:R-:W-:Y:S02]  /*5350*/  LEA.HI.X R11, R11, R214, R9, 0x1, P2 ;  /* 0x000000d60b0b7211 */ /* 0x000fe400010f0c09 */
[----:B------:R-:W-:-:S04]  /*5360*/  LOP3.LUT R8, R0, 0x2, RZ, 0xc0, !PT ;  /* 0x0000000200087812 */ /* 0x000fc800078ec0ff */
[----:B------:R-:W-:-:S04]  /*5370*/  ISETP.NE.AND P2, PT, R8, RZ, PT ;  /* 0x000000ff0800720c */ /* 0x000fc80003f45270 */
[----:B------:R-:W-:Y:S01]  /*5380*/  SEL R166, R165, 0xffffffe0, !P2 ;  /* 0xffffffe0a5a67807 */ /* 0x000fe20005000000 */
[----:B------:R-:W-:Y:S01]  /*5390*/  @!PT LDS RZ, [RZ] ;  /* 0x00000000fffff984 */ /* 0x000fe20000000800 */
[----:B------:R-:W-:Y:S01]  /*53a0*/  @!PT LDS RZ, [RZ] ;  /* 0x00000000fffff984 */ /* 0x000fe20000000800 */
[----:B------:R-:W-:Y:S01]  /*53b0*/  @!PT LDS RZ, [RZ] ;  /* 0x00000000fffff984 */ /* 0x000fe20000000800 */
[----:B------:R-:W-:Y:S04]  /*53c0*/  LDGSTS.E.BYPASS.LTC128B.128 [R219+0x18000], desc[UR24][R12.64] ;  /* 0x180000000cdb7fae */ /* 0x000fe8000b981a18 */
[----:B------:R-:W-:Y:S01]  /*53d0*/  LDGSTS.E.BYPASS.LTC128B.128 [R219+0x1a000], desc[UR24][R12.64+0x80] ;  /* 0x1a0000800cdb7fae */ /* 0x000fe2000b981a18 */
[C---:B------:R-:W-:Y:S02]  /*53e0*/  IMAD.IADD R225, R166.reuse, 0x1, R231 ;  /* 0x00000001a6e17824 */ /* 0x040fe400078e02e7 */
[----:B------:R-:W-:Y:S01]  /*53f0*/  IMAD.IADD R167, R5, 0x1, R166 ;  /* 0x0000000105a77824 */ /* 0x000fe200078e02a6 */
[----:B------:R-:W-:Y:S01]  /*5400*/  LDGSTS.E.BYPASS.LTC128B.128 [R219+0x1c000], desc[UR24][R12.64+0x100] ;  /* 0x1c0001000cdb7fae */ /* 0x000fe2000b981a18 */
[----:B------:R-:W-:-:S03]  /*5410*/  IMAD.IADD R223, R166, 0x1, R224 ;  /* 0x00000001a6df7824 */ /* 0x000fc600078e02e0 */
[----:B------:R1:W-:Y:S04]  /*5420*/  LDGSTS.E.BYPASS.LTC128B.128 [R219+0x1e000], desc[UR24][R12.64+0x180] ;  /* 0x1e0001800cdb7fae */ /* 0x0003e8000b981a18 */
[----:B------:R-:W-:Y:S04]  /*5430*/  LDGSTS.E.BYPASS.LTC128B.128 [R219+0x19000], desc[UR24][R10.64] ;  /* 0x190000000adb7fae */ /* 0x000fe8000b981a18 */
[----:B------:R-:W-:Y:S04]  /*5440*/  LDGSTS.E.BYPASS.LTC128B.128 [R219+0x1b000], desc[UR24][R10.64+0x80] ;  /* 0x1b0000800adb7fae */ /* 0x000fe8000b981a18 */
[----:B------:R-:W-:Y:S04]  /*5450*/  LDGSTS.E.BYPASS.LTC128B.128 [R219+0x1d000], desc[UR24][R10.64+0x100] ;  /* 0x1d0001000adb7fae */ /* 0x000fe8000b981a18 */
[----:B------:R2:W-:Y:S04]  /*5460*/  LDGSTS.E.BYPASS.LTC128B.128 [R219+0x1f000], desc[UR24][R10.64+0x180] ;  /* 0x1f0001800adb7fae */ /* 0x0005e8000b981a18 */
[----:B------:R-:W-:Y:S04]  /*5470*/  LDSM.16.M88.4 R200, [R231] ;  /* 0x00000000e7c8783b */ /* 0x000fe80000000200 */
[----:B------:R-:W3:Y:S04]  /*5480*/  LDSM.16.M88.4 R180, [R212+UR5+0x10000] ;  /* 0x01000005d4b4783b */ /* 0x000ee80008000200 */
[----:B-1----:R-:W-:Y:S04]  /*5490*/  LDSM.16.M88.4 R12, [R225] ;  /* 0x00000000e10c783b */ /* 0x002fe80000000200 */
[----:B------:R-:W1:Y:S04]  /*54a0*/  LDSM.16.M88.4 R172, [R212+UR5+0x10800] ;  /* 0x01080005d4ac783b */ /* 0x000e680008000200 */
[----:B------:R-:W-:Y:S04]  /*54b0*/  LDSM.16.M88.4 R32, [R212+UR5+0x11000] ;  /* 0x01100005d420783b */ /* 0x000fe80008000200 */
[----:B------:R-:W-:Y:S04]  /*54c0*/  LDSM.16.M88.4 R20, [R212+UR5+0x11800] ;  /* 0x01180005d414783b */ /* 0x000fe80008000200 */
[----:B--2---:R-:W2:Y:S04]  /*54d0*/  LDSM.16.M88.4 R8, [R167+0x10000] ;  /* 0x01000000a708783b */ /* 0x004ea80000000200 */
[----:B------:R-:W4:Y:S04]  /*54e0*/  LDSM.16.M88.4 R188, [R167+0x10800] ;  /* 0x01080000a7bc783b */ /* 0x000f280000000200 */
[----:B------:R-:W5:Y:S04]  /*54f0*/  LDSM.16.M88.4 R24, [R167+0x11000] ;  /* 0x01100000a718783b */ /* 0x000f680000000200 */
[----:B------:R-:W5:Y:S04]  /*5500*/  LDSM.16.M88.4 R184, [R167+0x11800] ;  /* 0x01180000a7b8783b */ /* 0x000f680000000200 */
[----:B------:R-:W-:Y:S01]  /*5510*/  LDSM.16.M88.4 R196, [R212+UR5+0x12000] ;  /* 0x01200005d4c4783b */ /* 0x000fe20008000200 */
[C---:B---3--:R-:W-:Y:S03]  /*5520*/  HMMA.16816.F32.BF16 R16, R200.reuse, R180, RZ ;  /* 0x000000b4c810723c */ /* 0x048fe600000418ff */
[----:B------:R-:W0:Y:S05]  /*5530*/  LDGDEPBAR ;  /* 0x00000000000079af */ /* 0x000e2a0000000000 */
[C---:B------:R-:W-:Y:S08]  /*5540*/  HMMA.16816.F32.BF16 R180, R200.reuse, R182, RZ ;  /* 0x000000b6c8b4723c */ /* 0x040ff000000418ff */
[----:B-1----:R-:W-:Y:S08]  /*5550*/  HMMA.16816.F32.BF16 R176, R200, R172, RZ ;  /* 0x000000acc8b0723c */ /* 0x002ff000000418ff */
[----:B--2---:R-:W-:Y:S01]  /*5560*/  HMMA.16816.F32.BF16 R16, R12, R8, R16 ;  /* 0x000000080c10723c */ /* 0x004fe20000041810 */
[----:B------:R-:W-:-:S05]  /*5570*/  SEL R8, R4, 0xffffffc0, !P0 ;  /* 0xffffffc004087807 */ /* 0x000fca0004000000 */
[----:B------:R-:W-:Y:S02]  /*5580*/  IMAD.IADD R6, R5, 0x1, R8 ;  /* 0x0000000105067824 */ /* 0x000fe400078e0208 */
[C---:B------:R-:W-:Y:S02]  /*5590*/  HMMA.16816.F32.BF16 R168, R200.reuse, R32, RZ ;  /* 0x00000020c8a8723c */ /* 0x040fe400000418ff */
[----:B------:R-:W-:Y:S01]  /*55a0*/  IMAD.IADD R166, R166, 0x1, R6 ;  /* 0x00000001a6a67824 */ /* 0x000fe200078e0206 */
[----:B------:R-:W-:Y:S04]  /*55b0*/  LDSM.16.M88.4 R192, [R6+0x10800] ;  /* 0x0108000006c0783b */ /* 0x000fe80000000200 */
[----:B------:R-:W-:Y:S01]  /*55c0*/  LDSM.16.M88.4 R208, [R166+0x11000] ;  /* 0x01100000a6d0783b */ /* 0x000fe20000000200 */
[C---:B------:R-:W-:Y:S03]  /*55d0*/  HMMA.16816.F32.BF16 R172, R200.reuse, R174, RZ ;  /* 0x000000aec8ac723c */ /* 0x040fe600000418ff */
[----:B------:R-:W-:Y:S04]  /*55e0*/  LDSM.16.M88.4 R204, [R166+0x11800] ;  /* 0x01180000a6cc783b */ /* 0x000fe80000000200 */
[----:B------:R-:W-:Y:S01]  /*55f0*/  LDSM.16.M88.4 R232, [R6+0x15800] ;  /* 0x0158000006e8783b */ /* 0x000fe20000000200 */
[C---:B------:R-:W-:Y:S08]  /*5600*/  HMMA.16816.F32.BF16 R32, R200.reuse, R34, RZ ;  /* 0x00000022c820723c */ /* 0x040ff000000418ff */
[C---:B------:R-:W-:Y:S08]  /*5610*/  HMMA.16816.F32.BF16 R28, R200.reuse, R20, RZ ;  /* 0x00000014c81c723c */ /* 0x040ff000000418ff */
[----:B------:R-:W-:Y:S01]  /*5620*/  HMMA.16816.F32.BF16 R200, R200, R22, RZ ;  /* 0x00000016c8c8723c */ /* 0x000fe200000418ff */
[----:B------:R-:W-:Y:S07]  /*5630*/  LDSM.16.M88.4 R20, [R224] ;  /* 0x00000000e014783b */ /* 0x000fee0000000200 */
[C---:B------:R-:W-:Y:S01]  /*5640*/  HMMA.16816.F32.BF16 R180, R12.reuse, R10, R180 ;  /* 0x0000000a0cb4723c */ /* 0x040fe200000418b4 */
[----:B------:R-:W1:Y:S07]  /*5650*/  LDSM.16.M88.4 R8, [R6+0x10000] ;  /* 0x010000000608783b */ /* 0x000e6e0000000200 */
[C---:B----4-:R-:W-:Y:S08]  /*5660*/  HMMA.16816.F32.BF16 R176, R12.reuse, R188, R176 ;  /* 0x000000bc0cb0723c */ /* 0x050ff000000418b0 */
[C---:B------:R-:W-:Y:S01]  /*5670*/  HMMA.16816.F32.BF16 R172, R12.reuse, R190, R172 ;  /* 0x000000be0cac723c */ /* 0x040fe200000418ac */
[----:B------:R-:W2:Y:S07]  /*5680*/  LDSM.16.M88.4 R188, [R6+0x11000] ;  /* 0x0110000006bc783b */ /* 0x000eae0000000200 */
[C---:B-----5:R-:W-:Y:S08]  /*5690*/  HMMA.16816.F32.BF16 R168, R12.reuse, R24, R168 ;  /* 0x000000180ca8723c */ /* 0x060ff000000418a8 */
[C---:B------:R-:W-:Y:S01]  /*56a0*/  HMMA.16816.F32.BF16 R32, R12.reuse, R26, R32 ;  /* 0x0000001a0c20723c */ /* 0x040fe20000041820 */
[----:B------:R-:W3:Y:S07]  /*56b0*/  LDSM.16.M88.4 R24, [R6+0x11800] ;  /* 0x011800000618783b */ /* 0x000eee0000000200 */
[C---:B------:R-:W-:Y:S08]  /*56c0*/  HMMA.16816.F32.BF16 R28, R12.reuse, R184, R28 ;  /* 0x000000b80c1c723c */ /* 0x040ff0000004181c */
[----:B------:R-:W-:Y:S01]  /*56d0*/  HMMA.16816.F32.BF16 R200, R12, R186, R200 ;  /* 0x000000ba0cc8723c */ /* 0x000fe200000418c8 */
[----:B------:R-:W-:Y:S04]  /*56e0*/  LDSM.16.M88.4 R184, [R223] ;  /* 0x00000000dfb8783b */ /* 0x000fe80000000200 */
[----:B------:R-:W4:Y:S03]  /*56f0*/  LDSM.16.M88.4 R12, [R166+0x10000] ;  /* 0x01000000a60c783b */ /* 0x000f260000000200 */
[C---:B-1----:R-:W-:Y:S08]  /*5700*/  HMMA.16816.F32.BF16 R16, R20.reuse, R8, R16 ;  /* 0x000000081410723c */ /* 0x042ff00000041810 */
[C---:B------:R-:W-:Y:S01]  /*5710*/  HMMA.16816.F32.BF16 R180, R20.reuse, R10, R180 ;  /* 0x0000000a14b4723c */ /* 0x040fe200000418b4 */
[----:B------:R-:W1:Y:S07]  /*5720*/  LDSM.16.M88.4 R8, [R166+0x10800] ;  /* 0x01080000a608783b */ /* 0x000e6e0000000200 */
[C---:B------:R-:W-:Y:S08]  /*5730*/  HMMA.16816.F32.BF16 R176, R20.reuse, R192, R176 ;  /* 0x000000c014b0723c */ /* 0x040ff000000418b0 */
[C---:B------:R-:W-:Y:S01]  /*5740*/  HMMA.16816.F32.BF16 R172, R20.reuse, R194, R172 ;  /* 0x000000c214ac723c */ /* 0x040fe200000418ac */
[----:B------:R-:W-:Y:S07]  /*5750*/  LDSM.16.M88.4 R192, [R212+UR5+0x12800] ;  /* 0x01280005d4c0783b */ /* 0x000fee0008000200 */
        /* <DEDUP_REMOVED lines=9> */
[----:B------:R-:W-:Y:S07]  /*57f0*/  LDSM.16.M88.4 R12, [R225+0x4000] ;  /* 0x00400000e10c783b */ /* 0x000fee0000000200 */
[C---:B-1----:R-:W-:Y:S08]  /*5800*/  HMMA.16816.F32.BF16 R176, R184.reuse, R8, R176 ;  /* 0x00000008b8b0723c */ /* 0x042ff000000418b0 */
[C---:B------:R-:W-:Y:S01]  /*5810*/  HMMA.16816.F32.BF16 R172, R184.reuse, R10, R172 ;  /* 0x0000000ab8ac723c */ /* 0x040fe200000418ac */
[----:B------:R-:W1:Y:S07]  /*5820*/  LDSM.16.M88.4 R8, [R167+0x12000] ;  /* 0x01200000a708783b */ /* 0x000e6e0000000200 */
[C---:B------:R-:W-:Y:S08]  /*5830*/  HMMA.16816.F32.BF16 R168, R184.reuse, R208, R168 ;  /* 0x000000d0b8a8723c */ /* 0x040ff000000418a8 */
[C---:B------:R-:W-:Y:S01]  /*5840*/  HMMA.16816.F32.BF16 R32, R184.reuse, R210, R32 ;  /* 0x000000d2b820723c */ /* 0x040fe20000041820 */
[----:B------:R-:W4:Y:S07]  /*5850*/  LDSM.16.M88.4 R208, [R167+0x13000] ;  /* 0x01300000a7d0783b */ /* 0x000f2e0000000200 */
[C---:B------:R-:W-:Y:S08]  /*5860*/  HMMA.16816.F32.BF16 R28, R184.reuse, R204, R28 ;  /* 0x000000ccb81c723c */ /* 0x040ff0000004181c */
[----:B------:R-:W-:Y:S01]  /*5870*/  HMMA.16816.F32.BF16 R200, R184, R206, R200 ;  /* 0x000000ceb8c8723c */ /* 0x000fe200000418c8 */
[----:B------:R-:W5:Y:S04]  /*5880*/  LDSM.16.M88.4 R184, [R167+0x12800] ;  /* 0x01280000a7b8783b */ /* 0x000f680000000200 */
[----:B------:R-:W-:Y:S03]  /*5890*/  LDSM.16.M88.4 R204, [R223+0x4000] ;  /* 0x00400000dfcc783b */ /* 0x000fe60000000200 */
[C---:B--2---:R-:W-:Y:S08]  /*58a0*/  HMMA.16816.F32.BF16 R16, R20.reuse, R196, R16 ;  /* 0x000000c41410723c */ /* 0x044ff00000041810 */
        /* <DEDUP_REMOVED lines=8> */
[C---:B---3--:R-:W-:Y:S08]  /*5930*/  HMMA.16816.F32.BF16 R28, R20.reuse, R24, R28 ;  /* 0x00000018141c723c */ /* 0x048ff0000004181c */
[----:B------:R-:W-:Y:S01]  /*5940*/  HMMA.16816.F32.BF16 R200, R20, R26, R200 ;  /* 0x0000001a14c8723c */ /* 0x000fe200000418c8 */
[----:B------:R-:W-:Y:S04]  /*5950*/  LDSM.16.M88.4 R20, [R224+0x4000] ;  /* 0x00400000e014783b */ /* 0x000fe80000000200 */
[----:B------:R-:W-:Y:S03]  /*5960*/  LDSM.16.M88.4 R24, [R6+0x13800] ;  /* 0x013800000618783b */ /* 0x000fe60000000200 */
[C---:B-1----:R-:W-:Y:S08]  /*5970*/  HMMA.16816.F32.BF16 R16, R12.reuse, R8, R16 ;  /* 0x000000080c10723c */ /* 0x042ff00000041810 */
[C---:B------:R-:W-:Y:S01]  /*5980*/  HMMA.16816.F32.BF16 R180, R12.reuse, R10, R180 ;  /* 0x0000000a0cb4723c */ /* 0x040fe200000418b4 */
[----:B------:R-:W1:Y:S07]  /*5990*/  LDSM.16.M88.4 R8, [R6+0x13000] ;  /* 0x013000000608783b */ /* 0x000e6e0000000200 */
[C---:B----4-:R-:W-:Y:S08]  /*59a0*/  HMMA.16816.F32.BF16 R168, R12.reuse, R208, R168 ;  /* 0x000000d00ca8723c */ /* 0x050ff000000418a8 */
[C---:B------:R-:W-:Y:S01]  /*59b0*/  HMMA.16816.F32.BF16 R32, R12.reuse, R210, R32 ;  /* 0x000000d20c20723c */ /* 0x040fe20000041820 */
[----:B------:R-:W-:Y:S07]  /*59c0*/  LDSM.16.M88.4 R208, [R166+0x13800] ;  /* 0x01380000a6d0783b */ /* 0x000fee0000000200 */
[C---:B-----5:R-:W-:Y:S08]  /*59d0*/  HMMA.16816.F32.BF16 R176, R12.reuse, R184, R176 ;  /* 0x000000b80cb0723c */ /* 0x060ff000000418b0 */
[C---:B------:R-:W-:Y:S01]  /*59e0*/  HMMA.16816.F32.BF16 R172, R12.reuse, R186, R172 ;  /* 0x000000ba0cac723c */ /* 0x040fe200000418ac */
[----:B------:R-:W3:Y:S07]  /*59f0*/  LDSM.16.M88.4 R184, [R166+0x12000] ;  /* 0x01200000a6b8783b */ /* 0x000eee0000000200 */
[C---:B--2---:R-:W-:Y:S08]  /*5a00*/  HMMA.16816.F32.BF16 R28, R12.reuse, R196, R28 ;  /* 0x000000c40c1c723c */ /* 0x044ff0000004181c */
[----:B------:R-:W-:Y:S01]  /*5a10*/  HMMA.16816.F32.BF16 R200, R12, R198, R200 ;  /* 0x000000c60cc8723c */ /* 0x000fe200000418c8 */
[----:B------:R-:W2:Y:S04]  /*5a20*/  LDSM.16.M88.4 R12, [R166+0x12800] ;  /* 0x01280000a60c783b */ /* 0x000ea80000000200 */
[----:B------:R-:W-:Y:S03]  /*5a30*/  LDSM.16.M88.4 R196, [R212+UR5+0x14800] ;  /* 0x01480005d4c4783b */ /* 0x000fe60008000200 */
[C---:B-1----:R-:W-:Y:S08]  /*5a40*/  HMMA.16816.F32.BF16 R168, R20.reuse, R8, R168 ;  /* 0x0000000814a8723c */ /* 0x042ff000000418a8 */
[C---:B------:R-:W-:Y:S01]  /*5a50*/  HMMA.16816.F32.BF16 R32, R20.reuse, R10, R32 ;  /* 0x0000000a1420723c */ /* 0x040fe20000041820 */
[----:B------:R-:W1:Y:S07]  /*5a60*/  LDSM.16.M88.4 R8, [R166+0x13000] ;  /* 0x01300000a608783b */ /* 0x000e6e0000000200 */
[C---:B------:R-:W-:Y:S08]  /*5a70*/  HMMA.16816.F32.BF16 R16, R20.reuse, R192, R16 ;  /* 0x000000c01410723c */ /* 0x040ff00000041810 */
[C---:B------:R-:W-:Y:S01]  /*5a80*/  HMMA.16816.F32.BF16 R180, R20.reuse, R194, R180 ;  /* 0x000000c214b4723c */ /* 0x040fe200000418b4 */
[----:B------:R-:W-:Y:S07]  /*5a90*/  LDSM.16.M88.4 R192, [R212+UR5+0x15000] ;  /* 0x01500005d4c0783b */ /* 0x000fee0008000200 */
[C---:B------:R-:W-:Y:S08]  /*5aa0*/  HMMA.16816.F32.BF16 R176, R20.reuse, R188, R176 ;  /* 0x000000bc14b0723c */ /* 0x040ff000000418b0 */
[C---:B------:R-:W-:Y:S01]  /*5ab0*/  HMMA.16816.F32.BF16 R172, R20.reuse, R190, R172 ;  /* 0x000000be14ac723c */ /* 0x040fe200000418ac */
[----:B------:R-:W-:Y:S07]  /*5ac0*/  LDSM.16.M88.4 R188, [R212+UR5+0x15800] ;  /* 0x01580005d4bc783b */ /* 0x000fee0008000200 */
[C---:B------:R-:W-:Y:S08]  /*5ad0*/  HMMA.16816.F32.BF16 R28, R20.reuse, R24, R28 ;  /* 0x00000018141c723c */ /* 0x040ff0000004181c */
[----:B------:R-:W-:Y:S01]  /*5ae0*/  HMMA.16816.F32.BF16 R200, R20, R26, R200 ;  /* 0x0000001a14c8723c */ /* 0x000fe200000418c8 */
[----:B------:R-:W-:Y:S04]  /*5af0*/  LDSM.16.M88.4 R20, [R231+0x8000] ;  /* 0x00800000e714783b */ /* 0x000fe80000000200 */
[----:B------:R-:W4:Y:S03]  /*5b00*/  LDSM.16.M88.4 R24, [R212+UR5+0x14000] ;  /* 0x01400005d418783b */ /* 0x000f260008000200 */
        /* <DEDUP_REMOVED lines=37> */
[----:B------:R-:W5:Y:S04]  /*5d60*/  LDSM.16.M88.4 R184, [R166+0x15800] ;  /* 0x01580000a6b8783b */ /* 0x000f680000000200 */
[----:B------:R-:W-:Y:S03]  /*5d70*/  LDSM.16.M88.4 R204, [R231+0xc000] ;  /* 0x00c00000e7cc783b */ /* 0x000fe60000000200 */
[C---:B----4-:R-:W-:Y:S08]  /*5d80*/  HMMA.16816.F32.BF16 R16, R208.reuse, R20, R16 ;  /* 0x00000014d010723c */ /* 0x050ff00000041810 */
[C---:B------:R-:W-:Y:S01]  /*5d90*/  HMMA.16816.F32.BF16 R180, R208.reuse, R22, R180 ;  /* 0x00000016d0b4723c */ /* 0x040fe200000418b4 */
[----:B------:R-:W4:Y:S07]  /*5da0*/  LDSM.16.M88.4 R20, [R212+UR5+0x16000] ;  /* 0x01600005d414783b */ /* 0x000f2e0008000200 */
[C---:B--2---:R-:W-:Y:S08]  /*5db0*/  HMMA.16816.F32.BF16 R176, R208.reuse, R12, R176 ;  /* 0x0000000cd0b0723c */ /* 0x044ff000000418b0 */
[C---:B------:R-:W-:Y:S01]  /*5dc0*/  HMMA.16816.F32.BF16 R172, R208.reuse, R14, R172 ;  /* 0x0000000ed0ac723c */ /* 0x040fe200000418ac */
[----:B------:R-:W2:Y:S07]  /*5dd0*/  LDSM.16.M88.4 R12, [R212+UR5+0x16800] ;  /* 0x01680005d40c783b */ /* 0x000eae0008000200 */
[C---:B-1----:R-:W-:Y:S08]  /*5de0*/  HMMA.16816.F32.BF16 R168, R208.reuse, R8, R168 ;  /* 0x00000008d0a8723c */ /* 0x042ff000000418a8 */
[C---:B------:R-:W-:Y:S01]  /*5df0*/  HMMA.16816.F32.BF16 R32, R208.reuse, R10, R32 ;  /* 0x0000000ad020723c */ /* 0x040fe20000041820 */
[----:B------:R-:W1:Y:S07]  /*5e00*/  LDSM.16.M88.4 R8, [R212+UR5+0x17000] ;  /* 0x01700005d408783b */ /* 0x000e6e0008000200 */
        /* <DEDUP_REMOVED lines=13> */
[C---:B-----5:R-:W-:Y:S08]  /*5ee0*/  HMMA.16816.F32.BF16 R28, R24.reuse, R184, R28 ;  /* 0x000000b8181c723c */ /* 0x060ff0000004181c */
[----:B------:R-:W-:Y:S01]  /*5ef0*/  HMMA.16816.F32.BF16 R200, R24, R186, R200 ;  /* 0x000000ba18c8723c */ /* 0x000fe200000418c8 */
[----:B------:R-:W-:Y:S04]  /*5f00*/  LDSM.16.M88.4 R24, [R224+0xc000] ;  /* 0x00c00000e018783b */ /* 0x000fe80000000200 */
[----:B------:R5:W-:Y:S03]  /*5f10*/  LDSM.16.M88.4 R184, [R167+0x17800] ;  /* 0x01780000a7b8783b */ /* 0x000be60000000200 */
[C---:B----4-:R-:W-:Y:S08]  /*5f20*/  HMMA.16816.F32.BF16 R16, R204.reuse, R20, R16 ;  /* 0x00000014cc10723c */ /* 0x050ff00000041810 */
[C---:B------:R-:W-:Y:S01]  /*5f30*/  HMMA.16816.F32.BF16 R180, R204.reuse, R22, R180 ;  /* 0x00000016ccb4723c */ /* 0x040fe200000418b4 */
[----:B------:R-:W4:Y:S07]  /*5f40*/  LDSM.16.M88.4 R20, [R6+0x16000] ;  /* 0x016000000614783b */ /* 0x000f2e0000000200 */
[----:B--2---:R-:W-:Y:S01]  /*5f50*/  HMMA.16816.F32.BF16 R176, R204, R12, R176 ;  /* 0x0000000cccb0723c */ /* 0x004fe200000418b0 */
[----:B-----5:R-:W-:-:S07]  /*5f60*/  IMAD.SHL.U32 R167, R0, 0x2, RZ ;  /* 0x0000000200a77824 */ /* 0x020fce00078e00ff */
[----:B------:R-:W-:Y:S01]  /*5f70*/  HMMA.16816.F32.BF16 R172, R204, R14, R172 ;  /* 0x0000000eccac723c */ /* 0x000fe200000418ac */
[----:B------:R-:W-:Y:S01]  /*5f80*/  LDSM.16.M88.4 R12, [R223+0xc000] ;  /* 0x00c00000df0c783b */ /* 0x000fe20000000200 */
[----:B------:R-:W-:-:S06]  /*5f90*/  LOP3.LUT R167, R167, 0x6, RZ, 0xc0, !PT ;  /* 0x00000006a7a77812 */ /* 0x000fcc00078ec0ff */
[C---:B-1----:R-:W-:Y:S08]  /*5fa0*/  HMMA.16816.F32.BF16 R168, R204.reuse, R8, R168 ;  /* 0x00000008cca8723c */ /* 0x042ff000000418a8 */
[----:B------:R-:W-:Y:S01]  /*5fb0*/  HMMA.16816.F32.BF16 R32, R204, R10, R32 ;  /* 0x0000000acc20723c */ /* 0x000fe20000041820 */
[----:B------:R-:W1:Y:S07]  /*5fc0*/  LDSM.16.M88.4 R8, [R166+0x16000] ;  /* 0x01600000a608783b */ /* 0x000e6e0000000200 */
[----:B---3--:R-:W-:Y:S08]  /*5fd0*/  HMMA.16816.F32.BF16 R16, R196, R208, R16 ;  /* 0x000000d0c410723c */ /* 0x008ff00000041810 */
[C---:B------:R-:W-:Y:S08]  /*5fe0*/  HMMA.16816.F32.BF16 R28, R204.reuse, R232, R28 ;  /* 0x000000e8cc1c723c */ /* 0x040ff0000004181c */
[----:B------:R-:W-:Y:S01]  /*5ff0*/  HMMA.16816.F32.BF16 R204, R204, R234, R200 ;  /* 0x000000eacccc723c */ /* 0x000fe200000418c8 */
[----:B------:R-:W2:Y:S07]  /*6000*/  LDSM.16.M88.4 R200, [R6+0x16800] ;  /* 0x0168000006c8783b */ /* 0x000eae0000000200 */
[----:B------:R-:W-:Y:S08]  /*6010*/  HMMA.16816.F32.BF16 R180, R196, R210, R180 ;  /* 0x000000d2c4b4723c */ /* 0x000ff000000418b4 */
[----:B----4-:R-:W-:Y:S08]  /*6020*/  HMMA.16816.F32.BF16 R16, R24, R20, R16 ;  /* 0x000000141810723c */ /* 0x010ff00000041810 */
[----:B------:R-:W-:Y:S08]  /*6030*/  HMMA.16816.F32.BF16 R176, R196, R192, R176 ;  /* 0x000000c0c4b0723c */ /* 0x000ff000000418b0 */
[----:B------:R-:W-:Y:S01]  /*6040*/  HMMA.16816.F32.BF16 R180, R24, R22, R180 ;  /* 0x0000001618b4723c */ /* 0x000fe200000418b4 */
[----:B------:R-:W3:Y:S07]  /*6050*/  LDSM.16.M88.4 R20, [R166+0x16800] ;  /* 0x01680000a614783b */ /* 0x000eee0000000200 */
[----:B-1----:R-:W-:Y:S08]  /*6060*/  HMMA.16816.F32.BF16 R16, R12, R8, R16 ;  /* 0x000000080c10723c */ /* 0x002ff00000041810 */
[----:B------:R-:W-:Y:S01]  /*6070*/  HMMA.16816.F32.BF16 R168, R196, R188, R168 ;  /* 0x000000bcc4a8723c */ /* 0x000fe200000418a8 */
[----:B------:R-:W-:-:S02]  /*6080*/  IMAD.U32 R188, RZ, RZ, UR20 ;  /* 0x00000014ffbc7e24 */ /* 0x000fc4000f8e00ff */
[----:B------:R-:W-:Y:S02]  /*6090*/  VIADD R189, R222, 0x8 ;  /* 0x00000008debd7836 */ /* 0x000fe40000000000 */
[----:B------:R-:W-:-:S03]  /*60a0*/  IMAD R188, R188, 0x40, R167 ;  /* 0x00000040bcbc7824 */ /* 0x000fc600078e02a7 */
[----:B------:R-:W-:Y:S01]  /*60b0*/  HMMA.16816.F32.BF16 R28, R196, R184, R28 ;  /* 0x000000b8c41c723c */ /* 0x000fe2000004181c */
[C---:B------:R-:W-:Y:S02]  /*60c0*/  VIADD R9, R188.reuse, 0xffffff80 ;  /* 0xffffff80bc097836 */ /* 0x040fe40000000000 */
[----:B------:R-:W-:-:S03]  /*60d0*/  VIADD R8, R188, 0xffffff81 ;  /* 0xffffff81bc087836 */ /* 0x000fc60000000000 */
[CC--:B------:R-:W-:Y:S02]  /*60e0*/  ISETP.GT.AND P4, PT, R222.reuse, R9.reuse, PT ;  /* 0x00000009de00720c */ /* 0x0c0fe40003f84270 */
[C---:B------:R-:W-:Y:S01]  /*60f0*/  HMMA.16816.F32.BF16 R204, R196.reuse, R186, R204 ;  /* 0x000000bac4cc723c */ /* 0x040fe200000418cc */
[----:B------:R-:W1:Y:S01]  /*6100*/  LDSM.16.M88.4 R184, [R6+0x17000] ;  /* 0x0170000006b8783b */ /* 0x000e620000000200 */
[----:B------:R-:W-:Y:S02]  /*6110*/  ISETP.GT.AND P2, PT, R189, R9, PT ;  /* 0x00000009bd00720c */ /* 0x000fe40003f44270 */
[----:B------:R-:W-:Y:S02]  /*6120*/  ISETP.GT.AND P3, PT, R222, R8, PT ;  /* 0x00000008de00720c */ /* 0x000fe40003f64270 */
[----:B------:R-:W-:Y:S02]  /*6130*/  FSEL R16, R16, -INF , !P4 ;  /* 0xff80000010107808 */ /* 0x000fe40006000000 */
[----:B------:R-:W-:Y:S01]  /*6140*/  HMMA.16816.F32.BF16 R172, R196, R194, R172 ;  /* 0x000000c2c4ac723c */ /* 0x000fe200000418ac */
[----:B------:R-:W-:-:S02]  /*6150*/  FSEL R18, R18, -INF , !P2 ;  /* 0xff80000012127808 */ /* 0x000fc40005000000 */
[----:B------:R-:W-:Y:S02]  /*6160*/  FSEL R17, R17, -INF , !P3 ;  /* 0xff80000011117808 */ /* 0x000fe40005800000 */
[CC--:B------:R-:W-:Y:S02]  /*6170*/  ISETP.GE.AND P4, PT, R8.reuse, R221.reuse, PT ;  /* 0x000000dd0800720c */ /* 0x0c0fe40003f86270 */
[----:B------:R-:W-:Y:S01]  /*6180*/  ISETP.GT.AND P2, PT, R189, R8, PT ;  /* 0x00000008bd00720c */ /* 0x000fe20003f44270 */
[----:B--2---:R-:W-:Y:S01]  /*6190*/  HMMA.16816.F32.BF16 R176, R24, R200, R176 ;  /* 0x000000c818b0723c */ /* 0x004fe200000418b0 */
[-C--:B------:R-:W-:Y:S01]  /*61a0*/  ISETP.GE.AND P3, PT, R8, R220.reuse, PT ;  /* 0x000000dc0800720c */ /* 0x080fe20003f66270 */
[----:B------:R-:W-:Y:S01]  /*61b0*/  VIADD R8, R188, 0xffffff88 ;  /* 0xffffff88bc087836 */ /* 0x000fe20000000000 */
[C---:B------:R-:W-:Y:S02]  /*61c0*/  ISETP.GE.AND P6, PT, R9.reuse, R221, PT ;  /* 0x000000dd0900720c */ /* 0x040fe40003fc6270 */
[----:B------:R-:W-:-:S02]  /*61d0*/  ISETP.GE.AND P5, PT, R9, R220, PT ;  /* 0x000000dc0900720c */ /* 0x000fc40003fa6270 */
[----:B------:R-:W-:Y:S01]  /*61e0*/  FSEL R19, R19, -INF , !P2 ;  /* 0xff80000013137808 */ /* 0x000fe20005000000 */
[----:B------:R-:W-:Y:S01]  /*61f0*/  HMMA.16816.F32.BF16 R180, R12, R10, R180 ;  /* 0x0000000a0cb4723c */ /* 0x000fe200000418b4 */
[----:B------:R-:W-:Y:S02]  /*6200*/  ISETP.GT.AND P2, PT, R222, R8, PT ;  /* 0x00000008de00720c */ /* 0x000fe40003f44270 */
[----:B------:R-:W-:-:S05]  /*6210*/  FSEL R193, R19, -INF , !P3 ;  /* 0xff80000013c17808 */ /* 0x000fca0005800000 */
[----:B------:R-:W-:Y:S01]  /*6220*/  HMMA.16816.F32.BF16 R32, R196, R190, R32 ;  /* 0x000000bec420723c */ /* 0x000fe20000041820 */
[----:B------:R-:W-:Y:S02]  /*6230*/  FSEL R191, R18, -INF , !P5 ;  /* 0xff80000012bf7808 */ /* 0x000fe40006800000 */
[----:B------:R-:W-:Y:S02]  /*6240*/  FSEL R197, R17, -INF , !P4 ;  /* 0xff80000011c57808 */ /* 0x000fe40006000000 */
[----:B------:R-:W-:Y:S02]  /*6250*/  ISETP.GT.AND P4, PT, R189, R8, PT ;  /* 0x00000008bd00720c */ /* 0x000fe40003f84270 */
[----:B------:R-:W-:Y:S01]  /*6260*/  ISETP.GE.AND P5, PT, R8, R220, PT ;  /* 0x000000dc0800720c */ /* 0x000fe20003fa6270 */
[----:B------:R-:W-:Y:S01]  /*6270*/  HMMA.16816.F32.BF16 R172, R24, R202, R172 ;  /* 0x000000ca18ac723c */ /* 0x000fe200000418ac */
[----:B------:R-:W-:Y:S01]  /*6280*/  FSEL R203, R16, -INF , !P6 ;  /* 0xff80000010cb7808 */ /* 0x000fe20007000000 */
[----:B------:R-:W-:Y:S01]  /*6290*/  VIADD R16, R188, 0xffffff89 ;  /* 0xffffff89bc107836 */ /* 0x000fe20000000000 */
[----:B------:R-:W-:-:S02]  /*62a0*/  ISETP.GE.AND P6, PT, R8, R221, PT ;  /* 0x000000dd0800720c */ /* 0x000fc40003fc6270 */
[----:B------:R-:W2:Y:S01]  /*62b0*/  LDSM.16.M88.4 R8, [R166+0x17000] ;  /* 0x01700000a608783b */ /* 0x000ea20000000200 */
[----:B------:R-:W-:Y:S02]  /*62c0*/  FSEL R180, R180, -INF , !P2 ;  /* 0xff800000b4b47808 */ /* 0x000fe40005000000 */
[----:B---3--:R-:W-:Y:S01]  /*62d0*/  HMMA.16816.F32.BF16 R176, R12, R20, R176 ;  /* 0x000000140cb0723c */ /* 0x008fe200000418b0 */
[-C--:B------:R-:W-:Y:S01]  /*62e0*/  ISETP.GT.AND P3, PT, R222, R16.reuse, PT ;  /* 0x00000010de00720c */ /* 0x080fe20003f64270 */
[----:B------:R-:W-:Y:S01]  /*62f0*/  VIADD R21, R188, 0xffffff90 ;  /* 0xffffff90bc157836 */ /* 0x000fe20000000000 */
[----:B------:R-:W-:Y:S01]  /*6300*/  FSEL R182, R182, -INF , !P4 ;  /* 0xff800000b6b67808 */ /* 0x000fe20006000000 */
[----:B------:R-:W-:Y:S01]  /*6310*/  VIADD R20, R188, 0xffffff91 ;  /* 0xffffff91bc147836 */ /* 0x000fe20000000000 */
[----:B------:R-:W-:Y:S02]  /*6320*/  FSEL R181, R181, -INF , !P3 ;  /* 0xff800000b5b57808 */ /* 0x000fe40005800000 */
[----:B------:R-:W-:Y:S01]  /*6330*/  ISETP.GE.AND P2, PT, R16, R221, PT ;  /* 0x000000dd1000720c */ /* 0x000fe20003f46270 */
[----:B-1----:R-:W-:Y:S01]  /*6340*/  HMMA.16816.F32.BF16 R168, R24, R184, R168 ;  /* 0x000000b818a8723c */ /* 0x002fe200000418a8 */
[----:B------:R-:W-:-:S02]  /*6350*/  ISETP.GT.AND P4, PT, R189, R16, PT ;  /* 0x00000010bd00720c */ /* 0x000fc40003f84270 */
[----:B------:R-:W-:Y:S02]  /*6360*/  ISETP.GE.AND P3, PT, R16, R220, PT ;  /* 0x000000dc1000720c */ /* 0x000fe40003f66270 */
[----:B------:R1:W3:Y:S01]  /*6370*/  LDSM.16.M88.4 R16, [R6+0x17800] ;  /* 0x017800000610783b */ /* 0x0002e20000000200 */
[----:B------:R-:W-:Y:S02]  /*6380*/  FSEL R183, R183, -INF , !P4 ;  /* 0xff800000b7b77808 */ /* 0x000fe40006000000 */
[----:B------:R-:W-:Y:S01]  /*6390*/  FSEL R185, R181, -INF , !P2 ;  /* 0xff800000b5b97808 */ /* 0x000fe20005000000 */
[----:B------:R-:W-:Y:S01]  /*63a0*/  HMMA.16816.F32.BF16 R172, R12, R22, R172 ;  /* 0x000000160cac723c */ /* 0x000fe200000418ac */
[-C--:B------:R-:W-:Y:S02]  /*63b0*/  ISETP.GT.AND P2, PT, R189, R21.reuse, PT ;  /* 0x00000015bd00720c */ /* 0x080fe40003f44270 */
[----:B------:R-:W-:Y:S02]  /*63c0*/  FSEL R251, R183, -INF , !P3 ;  /* 0xff800000b7fb7808 */ /* 0x000fe40005800000 */
[----:B------:R-:W-:-:S02]  /*63d0*/  ISETP.GT.AND P4, PT, R222, R21, PT ;  /* 0x00000015de00720c */ /* 0x000fc40003f84270 */
[----:B------:R-:W-:Y:S01]  /*63e0*/  ISETP.GT.AND P3, PT, R222, R20, PT ;  /* 0x00000014de00720c */ /* 0x000fe20003f64270 */
[----:B------:R-:W-:Y:S01]  /*63f0*/  HMMA.16816.F32.BF16 R32, R24, R186, R32 ;  /* 0x000000ba1820723c */ /* 0x000fe20000041820 */
[----:B------:R-:W-:Y:S02]  /*6400*/  FSEL R180, R180, -INF , !P6 ;  /* 0xff800000b4b47808 */ /* 0x000fe40007000000 */
[----:B------:R-:W-:Y:S02]  /*6410*/  FSEL R249, R182, -INF , !P5 ;  /* 0xff800000b6f97808 */ /* 0x000fe40006800000 */
[C---:B------:R-:W-:Y:S02]  /*6420*/  ISETP.GE.AND P6, PT, R21.reuse, R221, PT ;  /* 0x000000dd1500720c */ /* 0x040fe40003fc6270 */
[----:B------:R-:W-:Y:S02]  /*6430*/  ISETP.GE.AND P5, PT, R21, R220, PT ;  /* 0x000000dc1500720c */ /* 0x000fe40003fa6270 */
[----:B------:R-:W-:-:S02]  /*6440*/  FSEL R167, R178, -INF , !P2 ;  /* 0xff800000b2a77808 */ /* 0x000fc40005000000 */
[----:B------:R-:W-:Y:S01]  /*6450*/  FSEL R176, R176, -INF , !P4 ;  /* 0xff800000b0b07808 */ /* 0x000fe20006000000 */
[C---:B-1----:R-:W-:Y:S01]  /*6460*/  VIADD R6, R188.reuse, 0xffffff98 ;  /* 0xffffff98bc067836 */ /* 0x042fe20000000000 */
[----:B------:R-:W-:Y:S01]  /*6470*/  ISETP.GT.AND P2, PT, R189, R20, PT ;  /* 0x00000014bd00720c */ /* 0x000fe20003f44270 */
[C---:B--2---:R-:W-:Y:S01]  /*6480*/  HMMA.16816.F32.BF16 R168, R12.reuse, R8, R168 ;  /* 0x000000080ca8723c */ /* 0x044fe200000418a8 */
[----:B------:R-:W-:Y:S01]  /*6490*/  FSEL R21, R177, -INF , !P3 ;  /* 0xff800000b1157808 */ /* 0x000fe20005800000 */
[----:B------:R-:W-:Y:S01]  /*64a0*/  VIADD R8, R188, 0xffffffa0 ;  /* 0xffffffa0bc087836 */ /* 0x000fe20000000000 */
[C---:B------:R-:W-:Y:S02]  /*64b0*/  ISETP.GE.AND P4, PT, R20.reuse, R221, PT ;  /* 0x000000dd1400720c */ /* 0x040fe40003f86270 */
[----:B------:R-:W-:Y:S02]  /*64c0*/  FSEL R177, R179, -INF , !P2 ;  /* 0xff800000b3b17808 */ /* 0x000fe40005000000 */
[----:B------:R-:W-:Y:S01]  /*64d0*/  ISETP.GE.AND P3, PT, R20, R220, PT ;  /* 0x000000dc1400720c */ /* 0x000fe20003f66270 */
[----:B------:R-:W-:Y:S01]  /*64e0*/  HMMA.16816.F32.BF16 R32, R12, R10, R32 ;  /* 0x0000000a0c20723c */ /* 0x000fe20000041820 */
[----:B------:R-:W-:-:S02]  /*64f0*/  FSEL R179, R21, -INF , !P4 ;  /* 0xff80000015b37808 */ /* 0x000fc40006000000 */
[----:B------:R-:W1:Y:S01]  /*6500*/  LDSM.16.M88.4 R20, [R166+0x17800] ;  /* 0x01780000a614783b */ /* 0x000e620000000200 */
[----:B------:R-:W-:Y:S01]  /*6510*/  FSEL R195, R176, -INF , !P6 ;  /* 0xff800000b0c37808 */ /* 0x000fe20007000000 */
[----:B------:R-:W-:-:S04]  /*6520*/  DEPBAR.LE SB0, 0x0 ;  /* 0x000080000000791a */ /* 0x000fc80000000000 */
[----:B------:R-:W-:Y:S01]  /*6530*/  FSEL R167, R167, -INF , !P5 ;  /* 0xff800000a7a77808 */ /* 0x000fe20006800000 */
[C---:B---3--:R-:W-:Y:S01]  /*6540*/  HMMA.16816.F32.BF16 R28, R24.reuse, R16, R28 ;  /* 0x00000010181c723c */ /* 0x048fe2000004181c */
[-C--:B------:R-:W-:Y:S02]  /*6550*/  ISETP.GT.AND P2, PT, R222, R6.reuse, PT ;  /* 0x00000006de00720c */ /* 0x080fe40003f44270 */
[C---:B------:R-:W-:Y:S01]  /*6560*/  ISETP.GE.AND P6, PT, R6.reuse, R221, PT ;  /* 0x000000dd0600720c */ /* 0x040fe20003fc6270 */
[----:B------:R-:W-:Y:S01]  /*6570*/  BAR.SYNC.DEFER_BLOCKING 0x0 ;  /* 0x0000000000007b1d */ /* 0x000fe20000010000 */
[----:B------:R-:W-:Y:S02]  /*6580*/  ISETP.GT.AND P4, PT, R189, R6, PT ;  /* 0x00000006bd00720c */ /* 0x000fe40003f84270 */
[----:B------:R-:W-:Y:S01]  /*6590*/  ISETP.GE.AND P5, PT, R6, R220, PT ;  /* 0x000000dc0600720c */ /* 0x000fe20003fa6270 */
[----:B------:R-:W-:Y:S01]  /*65a0*/  VIADD R6, R188, 0xffffff99 ;  /* 0xffffff99bc067836 */ /* 0x000fe20000000000 */
[----:B------:R-:W-:Y:S01]  /*65b0*/  FSEL R177, R177, -INF , !P3 ;  /* 0xff800000b1b17808 */ /* 0x000fe20005800000 */
[----:B------:R-:W-:Y:S01]  /*65c0*/  HMMA.16816.F32.BF16 R204, R24, R18, R204 ;  /* 0x0000001218cc723c */ /* 0x000fe200000418cc */
[----:B------:R-:W-:-:S02]  /*65d0*/  FSEL R174, R174, -INF , !P4 ;  /* 0xff800000aeae7808 */ /* 0x000fc40006000000 */
[-C--:B------:R-:W-:Y:S02]  /*65e0*/  ISETP.GT.AND P3, PT, R222, R6.reuse, PT ;  /* 0x00000006de00720c */ /* 0x080fe40003f64270 */
[----:B------:R-:W-:Y:S02]  /*65f0*/  ISETP.GT.AND P4, PT, R189, R6, PT ;  /* 0x00000006bd00720c */ /* 0x000fe40003f84270 */
[----:B------:R-:W-:Y:S02]  /*6600*/  FSEL R172, R172, -INF , !P2 ;  /* 0xff800000acac7808 */ /* 0x000fe40005000000 */
[----:B------:R-:W-:Y:S02]  /*6610*/  FSEL R199, R173, -INF , !P3 ;  /* 0xff800000adc77808 */ /* 0x000fe40005800000 */
[C---:B------:R-:W-:Y:S02]  /*6620*/  ISETP.GE.AND P2, PT, R6.reuse, R221, PT ;  /* 0x000000dd0600720c */ /* 0x040fe40003f46270 */
[----:B------:R-:W-:Y:S01]  /*6630*/  ISETP.GE.AND P3, PT, R6, R220, PT ;  /* 0x000000dc0600720c */ /* 0x000fe20003f66270 */
[----:B------:R-:W-:Y:S01]  /*6640*/  VIADD R6, R188, 0xffffffa1 ;  /* 0xffffffa1bc067836 */ /* 0x000fe20000000000 */
[----:B------:R-:W-:-:S02]  /*6650*/  FSEL R175, R175, -INF , !P4 ;  /* 0xff800000afaf7808 */ /* 0x000fc40006000000 */
[----:B------:R-:W-:Y:S02]  /*6660*/  FSEL R199, R199, -INF , !P2 ;  /* 0xff800000c7c77808 */ /* 0x000fe40005000000 */
[----:B------:R-:W-:Y:S02]  /*6670*/  FSEL R175, R175, -INF , !P3 ;  /* 0xff800000afaf7808 */ /* 0x000fe40005800000 */
[CC--:B------:R-:W-:Y:S02]  /*6680*/  ISETP.GT.AND P4, PT, R222.reuse, R8.reuse, PT ;  /* 0x00000008de00720c */ /* 0x0c0fe40003f84270 */
[----:B------:R-:W-:Y:S01]  /*6690*/  ISETP.GT.AND P2, PT, R189, R8, PT ;  /* 0x00000008bd00720c */ /* 0x000fe20003f44270 */
[----:B-1----:R-:W-:Y:S01]  /*66a0*/  HMMA.16816.F32.BF16 R28, R12, R20, R28 ;  /* 0x000000140c1c723c */ /* 0x002fe2000004181c */
[----:B------:R-:W-:Y:S02]  /*66b0*/  ISETP.GT.AND P3, PT, R222, R6, PT ;  /* 0x00000006de00720c */ /* 0x000fe40003f64270 */
[----:B------:R-:W-:-:S02]  /*66c0*/  FSEL R168, R168, -INF , !P4 ;  /* 0xff800000a8a87808 */ /* 0x000fc40006000000 */
[----:B------:R-:W-:Y:S02]  /*66d0*/  FSEL R170, R170, -INF , !P2 ;  /* 0xff800000aaaa7808 */ /* 0x000fe40005000000 */
[----:B------:R-:W-:Y:S01]  /*66e0*/  FSEL R169, R169, -INF , !P3 ;  /* 0xff800000a9a97808 */ /* 0x000fe20005800000 */
[----:B------:R-:W-:Y:S01]  /*66f0*/  HMMA.16816.F32.BF16 R204, R12, R22, R204 ;  /* 0x000000160ccc723c */ /* 0x000fe200000418cc */
[----:B------:R-:W-:Y:S02]  /*6700*/  FSEL R201, R172, -INF , !P6 ;  /* 0xff800000acc97808 */ /* 0x000fe40007000000 */
[----:B------:R-:W-:Y:S02]  /*6710*/  FSEL R173, R174, -INF , !P5 ;  /* 0xff800000aead7808 */ /* 0x000fe40006800000 */
[----:B------:R-:W-:Y:S02]  /*6720*/  ISETP.GE.AND P4, PT, R6, R221, PT ;  /* 0x000000dd0600720c */ /* 0x000fe40003f86270 */
[----:B------:R-:W-:-:S02]  /*6730*/  ISETP.GT.AND P2, PT, R189, R6, PT ;  /* 0x00000006bd00720c */ /* 0x000fc40003f44270 */
[-C--:B------:R-:W-:Y:S01]  /*6740*/  ISETP.GE.AND P3, PT, R6, R220.reuse, PT ;  /* 0x000000dc0600720c */ /* 0x080fe20003f66270 */
[----:B------:R-:W-:Y:S01]  /*6750*/  VIADD R6, R188, 0xffffffa8 ;  /* 0xffffffa8bc067836 */ /* 0x000fe20000000000 */
[C---:B------:R-:W-:Y:S02]  /*6760*/  ISETP.GE.AND P6, PT, R8.reuse, R221, PT ;  /* 0x000000dd0800720c */ /* 0x040fe40003fc6270 */
[----:B------:R-:W-:Y:S01]  /*6770*/  ISETP.GE.AND P5, PT, R8, R220, PT ;  /* 0x000000dc0800720c */ /* 0x000fe20003fa6270 */
[----:B------:R-:W-:Y:S01]  /*6780*/  VIADD R8, R188, 0xffffffb0 ;  /* 0xffffffb0bc087836 */ /* 0x000fe20000000000 */
[----:B------:R-:W-:Y:S02]  /*6790*/  FSEL R171, R171, -INF , !P2 ;  /* 0xff800000abab7808 */ /* 0x000fe40005000000 */
[----:B------:R-:W-:Y:S02]  /*67a0*/  FSEL R243, R168, -INF , !P6 ;  /* 0xff800000a8f37808 */ /* 0x000fe40007000000 */
[----:B------:R-:W-:-:S02]  /*67b0*/  FSEL R181, R170, -INF , !P5 ;  /* 0xff800000aab57808 */ /* 0x000fc40006800000 */
[----:B------:R-:W-:Y:S02]  /*67c0*/  FSEL R241, R169, -INF , !P4 ;  /* 0xff800000a9f17808 */ /* 0x000fe40006000000 */
[-C--:B------:R-:W-:Y:S02]  /*67d0*/  ISETP.GT.AND P2, PT, R222, R6.reuse, PT ;  /* 0x00000006de00720c */ /* 0x080fe40003f44270 */
[C---:B------:R-:W-:Y:S02]  /*67e0*/  ISETP.GE.AND P6, PT, R6.reuse, R221, PT ;  /* 0x000000dd0600720c */ /* 0x040fe40003fc6270 */
[----:B------:R-:W-:Y:S02]  /*67f0*/  ISETP.GT.AND P4, PT, R189, R6, PT ;  /* 0x00000006bd00720c */ /* 0x000fe40003f84270 */
[----:B------:R-:W-:Y:S01]  /*6800*/  ISETP.GE.AND P5, PT, R6, R220, PT ;  /* 0x000000dc0600720c */ /* 0x000fe20003fa6270 */
[----:B------:R-:W-:Y:S01]  /*6810*/  VIADD R6, R188, 0xffffffa9 ;  /* 0xffffffa9bc067836 */ /* 0x000fe20000000000 */
[----:B------:R-:W-:-:S02]  /*6820*/  FSEL R183, R171, -INF , !P3 ;  /* 0xff800000abb77808 */ /* 0x000fc40005800000 */
[----:B------:R-:W-:Y:S02]  /*6830*/  FSEL R32, R32, -INF , !P2 ;  /* 0xff80000020207808 */ /* 0x000fe40005000000 */
[-C--:B------:R-:W-:Y:S02]  /*6840*/  ISETP.GT.AND P3, PT, R222, R6.reuse, PT ;  /* 0x00000006de00720c */ /* 0x080fe40003f64270 */
[----:B------:R-:W-:Y:S02]  /*6850*/  FSEL R34, R34, -INF , !P4 ;  /* 0xff80000022227808 */ /* 0x000fe40006000000 */
[----:B------:R-:W-:Y:S02]  /*6860*/  ISETP.GT.AND P2, PT, R189, R6, PT ;  /* 0x00000006bd00720c */ /* 0x000fe40003f44270 */
[----:B------:R-:W-:Y:S02]  /*6870*/  ISETP.GE.AND P4, PT, R6, R221, PT ;  /* 0x000000dd0600720c */ /* 0x000fe40003f86270 */
[----:B------:R-:W-:-:S02]  /*6880*/  FSEL R33, R33, -INF , !P3 ;  /* 0xff80000021217808 */ /* 0x000fc40005800000 */
[----:B------:R-:W-:Y:S02]  /*6890*/  FSEL R35, R35, -INF , !P2 ;  /* 0xff80000023237808 */ /* 0x000fe40005000000 */
[----:B------:R-:W-:Y:S02]  /*68a0*/  FSEL R245, R32, -INF , !P6 ;  /* 0xff80000020f57808 */ /* 0x000fe40007000000 */
[----:B------:R-:W-:Y:S02]  /*68b0*/  FSEL R237, R34, -INF , !P5 ;  /* 0xff80000022ed7808 */ /* 0x000fe40006800000 */
[----:B------:R-:W-:Y:S02]  /*68c0*/  FSEL R239, R33, -INF , !P4 ;  /* 0xff80000021ef7808 */ /* 0x000fe40006000000 */
[----:B------:R-:W-:Y:S02]  /*68d0*/  ISETP.GT.AND P2, PT, R222, R8, PT ;  /* 0x00000008de00720c */ /* 0x000fe40003f44270 */
[----:B------:R-:W-:-:S02]  /*68e0*/  ISETP.GE.AND P5, PT, R8, R221, PT ;  /* 0x000000dd0800720c */ /* 0x000fc40003fa6270 */
[----:B------:R-:W-:Y:S02]  /*68f0*/  ISETP.GT.AND P6, PT, R189, R8, PT ;  /* 0x00000008bd00720c */ /* 0x000fe40003fc4270 */
[-C--:B------:R-:W-:Y:S01]  /*6900*/  ISETP.GE.AND P4, PT, R8, R220.reuse, PT ;  /* 0x000000dc0800720c */ /* 0x080fe20003f86270 */
[----:B------:R-:W-:Y:S01]  /*6910*/  VIADD R8, R188, 0xffffffb1 ;  /* 0xffffffb1bc087836 */ /* 0x000fe20000000000 */
[----:B------:R-:W-:Y:S01]  /*6920*/  ISETP.GE.AND P3, PT, R6, R220, PT ;  /* 0x000000dc0600720c */ /* 0x000fe20003f66270 */
[----:B------:R-:W-:Y:S01]  /*6930*/  VIADD R6, R188, 0xffffffb8 ;  /* 0xffffffb8bc067836 */ /* 0x000fe20000000000 */
[----:B------:R-:W-:Y:S01]  /*6940*/  FMNMX3.FTZ R9, R164, R203, R197, !PT ;  /* 0x000000cba4097276 */ /* 0x000fe200078100c5 */
[----:B------:R-:W-:Y:S01]  /*6950*/  VIADD R188, R188, 0xffffffb9 ;  /* 0xffffffb9bcbc7836 */ /* 0x000fe20000000000 */
[----:B------:R-:W-:Y:S02]  /*6960*/  FSEL R247, R35, -INF , !P3 ;  /* 0xff80000023f77808 */ /* 0x000fe40005800000 */
[----:B------:R-:W-:-:S02]  /*6970*/  ISETP.GT.AND P3, PT, R222, R8, PT ;  /* 0x00000008de00720c */ /* 0x000fc40003f64270 */
[----:B------:R-:W-:Y:S02]  /*6980*/  FSEL R30, R30, -INF , !P6 ;  /* 0xff8000001e1e7808 */ /* 0x000fe40007000000 */
[----:B------:R-:W-:Y:S02]  /*6990*/  FMNMX3.FTZ R10, R9, R180, R185, !PT ;  /* 0x000000b4090a7276 */ /* 0x000fe400078100b9 */
[----:B------:R-:W-:Y:S02]  /*69a0*/  FSEL R28, R28, -INF , !P2 ;  /* 0xff8000001c1c7808 */ /* 0x000fe40005000000 */
[----:B------:R-:W-:Y:S02]  /*69b0*/  ISETP.GT.AND P6, PT, R189, R8, PT ;  /* 0x00000008bd00720c */ /* 0x000fe40003fc4270 */
[----:B------:R-:W-:Y:S02]  /*69c0*/  ISETP.GE.AND P2, PT, R8, R221, PT ;  /* 0x000000dd0800720c */ /* 0x000fe40003f46270 */
[----:B------:R-:W-:-:S02]  /*69d0*/  FSEL R29, R29, -INF , !P3 ;  /* 0xff8000001d1d7808 */ /* 0x000fc40005800000 */
[----:B------:R-:W-:Y:S02]  /*69e0*/  FMNMX3.FTZ R12, R3, R191, R193, !PT ;  /* 0x000000bf030c7276 */ /* 0x000fe400078100c1 */
[----:B------:R-:W-:Y:S02]  /*69f0*/  FMNMX3.FTZ R10, R10, R195, R179, !PT ;  /* 0x000000c30a0a7276 */ /* 0x000fe400078100b3 */
[----:B------:R-:W-:Y:S02]  /*6a00*/  FSEL R235, R28, -INF , !P5 ;  /* 0xff8000001ceb7808 */ /* 0x000fe40006800000 */
[----:B------:R-:W-:Y:S02]  /*6a10*/  FSEL R31, R31, -INF , !P6 ;  /* 0xff8000001f1f7808 */ /* 0x000fe40007000000 */
[----:B------:R-:W-:Y:S02]  /*6a20*/  ISETP.GT.AND P5, PT, R189, R6, PT ;  /* 0x00000006bd00720c */ /* 0x000fe40003fa4270 */
[----:B------:R-:W-:-:S02]  /*6a30*/  FSEL R233, R29, -INF , !P2 ;  /* 0xff8000001de97808 */ /* 0x000fc40005000000 */
[----:B------:R-:W-:Y:S02]  /*6a40*/  ISETP.GT.AND P6, PT, R222, R6, PT ;  /* 0x00000006de00720c */ /* 0x000fe40003fc4270 */
[----:B------:R-:W-:Y:S02]  /*6a50*/  ISETP.GT.AND P2, PT, R189, R188, PT ;  /* 0x000000bcbd00720c */ /* 0x000fe40003f44270 */
[----:B------:R-:W-:Y:S02]  /*6a60*/  FMNMX3.FTZ R12, R12, R249, R251, !PT ;  /* 0x000000f90c0c7276 */ /* 0x000fe400078100fb */
[----:B------:R-:W-:Y:S02]  /*6a70*/  FMNMX3.FTZ R10, R10, R201, R199, !PT ;  /* 0x000000c90a0a7276 */ /* 0x000fe400078100c7 */
[----:B------:R-:W-:Y:S02]  /*6a80*/  ISETP.GE.AND P3, PT, R8, R220, PT ;  /* 0x000000dc0800720c */ /* 0x000fe40003f66270 */
[----:B------:R-:W-:-:S02]  /*6a90*/  FSEL R206, R206, -INF , !P5 ;  /* 0xff800000cece7808 */ /* 0x000fc40006800000 */
[----:B------:R-:W-:Y:S02]  /*6aa0*/  FSEL R204, R204, -INF , !P6 ;  /* 0xff800000cccc7808 */ /* 0x000fe40007000000 */
[C---:B------:R-:W-:Y:S02]  /*6ab0*/  ISETP.GE.AND P5, PT, R6.reuse, R221, PT ;  /* 0x000000dd0600720c */ /* 0x040fe40003fa6270 */
[----:B------:R-:W-:Y:S02]  /*6ac0*/  FSEL R8, R207, -INF , !P2 ;  /* 0xff800000cf087808 */ /* 0x000fe40005000000 */
[----:B------:R-:W-:Y:S02]  /*6ad0*/  ISETP.GE.AND P6, PT, R6, R220, PT ;  /* 0x000000dc0600720c */ /* 0x000fe40003fc6270 */
[----:B------:R-:W-:Y:S02]  /*6ae0*/  ISETP.GT.AND P2, PT, R222, R188, PT ;  /* 0x000000bcde00720c */ /* 0x000fe40003f44270 */
[----:B------:R-:W-:-:S02]  /*6af0*/  FMNMX3.FTZ R6, R12, R167, R177, !PT ;  /* 0x000000a70c067276 */ /* 0x000fc400078100b1 */
[----:B------:R-:W-:Y:S02]  /*6b00*/  FMNMX3.FTZ R10, R10, R243, R241, !PT ;  /* 0x000000f30a0a7276 */ /* 0x000fe400078100f1 */
[----:B------:R-:W-:Y:S02]  /*6b10*/  FSEL R231, R204, -INF , !P5 ;  /* 0xff800000cce77808 */ /* 0x000fe40006800000 */
[----:B------:R-:W-:Y:S02]  /*6b20*/  FSEL R205, R205, -INF , !P2 ;  /* 0xff800000cdcd7808 */ /* 0x000fe40005000000 */
[----:B------:R-:W-:Y:S02]  /*6b30*/  ISETP.GE.AND P5, PT, R188, R221, PT ;  /* 0x000000ddbc00720c */ /* 0x000fe40003fa6270 */
[----:B------:R-:W-:Y:S02]  /*6b40*/  FMNMX3.FTZ R6, R6, R173, R175, !PT ;  /* 0x000000ad06067276 */ /* 0x000fe400078100af */
[----:B------:R-:W-:-:S02]  /*6b50*/  FMNMX3.FTZ R10, R10, R245, R239, !PT ;  /* 0x000000f50a0a7276 */ /* 0x000fc400078100ef */
[----:B------:R-:W-:Y:S02]  /*6b60*/  FSEL R225, R205, -INF , !P5 ;  /* 0xff800000cde17808 */ /* 0x000fe40006800000 */
[----:B------:R-:W-:Y:S02]  /*6b70*/  FMNMX3.FTZ R6, R6, R181, R183, !PT ;  /* 0x000000b506067276 */ /* 0x000fe400078100b7 */
[----:B------:R-:W-:Y:S02]  /*6b80*/  FMNMX3.FTZ R10, R10, R235, R233, !PT ;  /* 0x000000eb0a0a7276 */ /* 0x000fe400078100e9 */
[----:B------:R-:W-:Y:S02]  /*6b90*/  ISETP.GE.AND P2, PT, R188, R220, PT ;  /* 0x000000dcbc00720c */ /* 0x000fe40003f46270 */
[----:B------:R-:W-:Y:S02]  /*6ba0*/  FSEL R211, R30, -INF , !P4 ;  /* 0xff8000001ed37808 */ /* 0x000fe40006000000 */
[----:B------:R-:W-:-:S02]  /*6bb0*/  FSEL R209, R31, -INF , !P3 ;  /* 0xff8000001fd17808 */ /* 0x000fc40005800000 */
[----:B------:R-:W-:Y:S02]  /*6bc0*/  FMNMX3.FTZ R6, R6, R237, R247, !PT ;  /* 0x000000ed06067276 */ /* 0x000fe400078100f7 */
[----:B------:R-:W-:Y:S01]  /*6bd0*/  FMNMX3.FTZ R9, R10, R231, R225, !PT ;  /* 0x000000e70a097276 */ /* 0x000fe200078100e1 */
[----:B------:R-:W-:Y:S06]  /*6be0*/  BRA.U !UP0, `(.L_x_490) ;  /* 0x0000000108707547 */ /* 0x000fec000b800000 */
[----:B------:R-:W-:-:S04]  /*6bf0*/  UIADD3 UR4, UPT, UPT, UR20, -0x3, URZ ;  /* 0xfffffffd14047890 */ /* 0x000fc8000fffe0ff */
[----:B------:R-:W-:-:S04]  /*6c00*/  UIMAD.WIDE.U32 UR10, UR4, UR12, URZ ;  /* 0x0000000c040a72a5 */ /* 0x000fc8000f8e00ff */
[----:B------:R-:W-:Y:S02]  /*6c10*/  USHF.L.U32 UR8, UR10, 0x6, URZ ;  /* 0x000000060a087899 */ /* 0x000fe400080006ff */
[----:B------:R-:W-:Y:S01]  /*6c20*/  UIMAD UR4, UR4, UR13, UR11 ;  /* 0x0000000d040472a4 */ /* 0x000fe2000f8e020b */
[----:B------:R-:W-:Y:S01]  /*6c30*/  IMAD.U32 R14, RZ, RZ, UR10 ;  /* 0x0000000aff0e7e24 */ /* 0x000fe2000f8e00ff */
[----:B------:R-:W-:Y:S01]  /*6c40*/  ULEA UR8, UP0, UR12, UR8, 0x5 ;  /* 0x000000080c087291 */ /* 0x000fe2000f8028ff */
[----:B------:R-:W-:Y:S01]  /*6c50*/  IMAD.U32 R15, RZ, RZ, UR11 ;  /* 0x0000000bff0f7e24 */ /* 0x000fe2000f8e00ff */
[----:B------:R-:W-:Y:S02]  /*6c60*/  USHF.L.U64.HI UR7, UR10, 0x6, UR4 ;  /* 0x000000060a077899 */ /* 0x000fe40008010204 */
[----:B------:R-:W-:Y:S01]  /*6c70*/  IMAD.U32 R12, RZ, RZ, UR4 ;  /* 0x00000004ff0c7e24 */ /* 0x000fe2000f8e00ff */
[----:B------:R-:W-:Y:S01]  /*6c80*/  LEA R18, P4, R14, R218, 0x7 ;  /* 0x000000da0e127211 */ /* 0x000fe200078838ff */
[----:B------:R-:W-:Y:S01]  /*6c90*/  ULEA.HI.X UR7, UR12, UR7, UR13, 0x5, UP0 ;  /* 0x000000070c077291 */ /* 0x000fe200080f2c0d */
[----:B------:R-:W-:-:S02]  /*6ca0*/  MOV R11, UR8 ;  /* 0x00000008000b7c02 */ /* 0x000fc40008000f00 */
[-C--:B------:R-:W-:Y:S02]  /*6cb0*/  LEA.HI.X R19, R14, R217.reuse, R12, 0x7, P4 ;  /* 0x000000d90e137211 */ /* 0x080fe400020f3c0c */
[C---:B------:R-:W-:Y:S02]  /*6cc0*/  LEA R16, P3, R11.reuse, R218, 0x1 ;  /* 0x000000da0b107211 */ /* 0x040fe400078608ff */
[----:B------:R-:W-:Y:S01]  /*6cd0*/  MOV R10, UR7 ;  /* 0x00000007000a7c02 */ /* 0x000fe20008000f00 */
[----:B------:R-:W-:Y:S01]  /*6ce0*/  @!PT LDS RZ, [RZ] ;  /* 0x00000000fffff984 */ /* 0x000fe20000000800 */
[----:B------:R-:W-:Y:S01]  /*6cf0*/  @!PT LDS RZ, [RZ] ;  /* 0x00000000fffff984 */ /* 0x000fe20000000800 */
[----:B------:R-:W-:Y:S01]  /*6d00*/  @!PT LDS RZ, [RZ] ;  /* 0x00000000fffff984 */ /* 0x000fe20000000800 */
[----:B------:R1:W-:Y:S03]  /*6d10*/  LDGSTS.E.BYPASS.LTC128B.128 [R219+0x10000], desc[UR24][R18.64] ;  /* 0x1000000012db7fae */ /* 0x0003e6000b981a18 */
        /* <DEDUP_REMOVED lines=9> */
.L_x_490:
[----:B------:R-:W-:Y:S01]  /*6db0*/  FSEL R205, R8, -INF , !P2 ;  /* 0xff80000008cd7808 */ /* 0x000fe20005000000 */
[----:B------:R-:W2:Y:S01]  /*6dc0*/  LDCU UR4, c[0x0][0x45c] ;  /* 0x00008b80ff0477ac */ /* 0x000ea20008000800 */
[----:B------:R-:W3:Y:S01]  /*6dd0*/  SHFL.BFLY PT, R8, R9, 0x2, 0x1f ;  /* 0x0c401f0009087f89 */ /* 0x000ee200000e0000 */
[----:B------:R-:W-:Y:S02]  /*6de0*/  FSEL R207, R206, -INF , !P6 ;  /* 0xff800000cecf7808 */ /* 0x000fe40007000000 */
[----:B------:R-:W-:Y:S01]  /*6df0*/  FMNMX3.FTZ R6, R6, R211, R209, !PT ;  /* 0x000000d306067276 */ /* 0x000fe200078100d1 */
[----:B-1----:R-:W-:Y:S01]  /*6e00*/  LDSM.16.MT88.4 R16, [R215+0x18000] ;  /* 0x01800000d710783b */ /* 0x002fe20000004200 */
[----:B------:R-:W-:Y:S01]  /*6e10*/  SEL R165, R165, 0xffffffe0, !P1 ;  /* 0xffffffe0a5a57807 */ /* 0x000fe20004800000 */
[----:B------:R-:W-:Y:S01]  /*6e20*/  UISETP.GT.U32.AND UP0, UPT, UR32, UR18, UPT ;  /* 0x000000122000728c */ /* 0x000fe2000bf04070 */
[----:B------:R-:W-:Y:S02]  /*6e30*/  FMNMX3.FTZ R10, R6, R207, R205, !PT ;  /* 0x000000cf060a7276 */ /* 0x000fe400078100cd */
[----:B------:R-:W-:-:S02]  /*6e40*/  IADD3 R20, PT, PT, R215, 0x18000, RZ ;  /* 0x00018000d7147810 */ /* 0x000fc40007ffe0ff */
[----:B------:R-:W-:Y:S01]  /*6e50*/  IADD3 R202, PT, PT, R215, 0x18040, RZ ;  /* 0x00018040d7ca7810 */ /* 0x000fe20007ffe0ff */
[----:B------:R-:W1:Y:S01]  /*6e60*/  SHFL.BFLY PT, R11, R10, 0x2, 0x1f ;  /* 0x0c401f000a0b7f89 */ /* 0x000e6200000e0000 */
[----:B------:R-:W-:-:S05]  /*6e70*/  @P0 IADD3 R202, PT, PT, R20, -0x40, RZ ;  /* 0xffffffc014ca0810 */ /* 0x000fca0007ffe0ff */
[----:B------:R-:W-:Y:S04]  /*6e80*/  LDSM.16.MT88.4 R32, [R202] ;  /* 0x00000000ca20783b */ /* 0x000fe80000004200 */
[----:B------:R-:W-:Y:S01]  /*6e90*/  LDSM.16.MT88.4 R168, [R202+0x2800] ;  /* 0x00280000caa8783b */ /* 0x000fe20000004200 */
[----:B---3--:R-:W-:-:S05]  /*6ea0*/  FMNMX.FTZ R8, R9, R8, !PT ;  /* 0x0000000809087209 */ /* 0x008fca0007810000 */
[----:B------:R-:W3:Y:S01]  /*6eb0*/  SHFL.BFLY PT, R223, R8, 0x1, 0x1f ;  /* 0x0c201f0008df7f89 */ /* 0x000ee200000e0000 */
[----:B-1----:R-:W-:-:S05]  /*6ec0*/  FMNMX.FTZ R11, R10, R11, !PT ;  /* 0x0000000b0a0b7209 */ /* 0x002fca0007810000 */
[----:B------:R-:W1:Y:S01]  /*6ed0*/  SHFL.BFLY PT, R6, R11, 0x1, 0x1f ;  /* 0x0c201f000b067f89 */ /* 0x000e6200000e0000 */
[----:B---3--:R-:W-:-:S04]  /*6ee0*/  FMNMX.FTZ R223, R8, R223, !PT ;  /* 0x000000df08df7209 */ /* 0x008fc80007810000 */
[C---:B------:R-:W-:Y:S01]  /*6ef0*/  FSETP.NEU.FTZ.AND P3, PT, R223.reuse, -INF , PT ;  /* 0xff800000df00780b */ /* 0x040fe20003f7d000 */
[----:B--2---:R-:W-:-:S03]  /*6f00*/  FMUL.FTZ R206, R223, UR4 ;  /* 0x00000004dfce7c20 */ /* 0x004fc60008410000 */
[----:B------:R-:W-:Y:S02]  /*6f10*/  FSEL R9, R223, RZ, P3 ;  /* 0x000000ffdf097208 */ /* 0x000fe40001800000 */
[----:B------:R-:W-:Y:S02]  /*6f20*/  FSEL R206, R206, RZ, P3 ;  /* 0x000000ffcece7208 */ /* 0x000fe40001800000 */
[----:B-1----:R-:W-:Y:S01]  /*6f30*/  FMNMX.FTZ R6, R11, R6, !PT ;  /* 0x000000060b067209 */ /* 0x002fe20007810000 */
[----:B------:R-:W-:Y:S02]  /*6f40*/  FADD.FTZ R9, R164, -R9 ;  /* 0x80000009a4097221 */ /* 0x000fe40000010000 */
[--C-:B------:R-:W-:Y:S01]  /*6f50*/  FFMA.FTZ R190, R203, UR4, -R206.reuse ;  /* 0x00000004cbbe7c23 */ /* 0x100fe200080108ce */
[C---:B------:R-:W-:Y:S01]  /*6f60*/  FSETP.NEU.FTZ.AND P2, PT, R6.reuse, -INF , PT ;  /* 0xff8000000600780b */ /* 0x040fe20003f5d000 */
[C---:B------:R-:W-:Y:S01]  /*6f70*/  FMUL.FTZ R204, R6.reuse, UR4 ;  /* 0x0000000406cc7c20 */ /* 0x040fe20008410000 */
[----:B------:R-:W-:Y:S01]  /*6f80*/  IADD3 R203, PT, PT, R165, R215, RZ ;  /* 0x000000d7a5cb7210 */ /* 0x000fe20007ffe0ff */
[--C-:B------:R-:W-:Y:S01]  /*6f90*/  FFMA.FTZ R187, R197, UR4, -R206.reuse ;  /* 0x00000004c5bb7c23 */ /* 0x100fe200080108ce */
[----:B------:R-:W-:Y:S01]  /*6fa0*/  FSEL R8, R6, RZ, P2 ;  /* 0x000000ff06087208 */ /* 0x000fe20001000000 */
[--C-:B------:R-:W-:Y:S01]  /*6fb0*/  FFMA.FTZ R188, R180, UR4, -R206.reuse ;  /* 0x00000004b4bc7c23 */ /* 0x100fe200080108ce */
[----:B------:R-:W-:Y:S01]  /*6fc0*/  FSEL R204, R204, RZ, P2 ;  /* 0x000000ffcccc7208 */ /* 0x000fe20001000000 */
[----:B------:R-:W1:Y:S01]  /*6fd0*/  LDSM.16.MT88.4 R24, [R203+0x18000] ;  /* 0x01800000cb18783b */ /* 0x000e620000004200 */
[----:B------:R-:W-:Y:S01]  /*6fe0*/  FFMA.FTZ R185, R185, UR4, -R206 ;  /* 0x00000004b9b97c23 */ /* 0x000fe200080108ce */
[----:B------:R-:W-:Y:S01]  /*6ff0*/  FADD.FTZ R8, R3, -R8 ;  /* 0x8000000803087221 */ /* 0x000fe20000010000 */
[----:B------:R-:W-:Y:S01]  /*7000*/  MUFU.EX2 R190, R190 ;  /* 0x000000be00be7308 */ /* 0x000fe20000000800 */
[--C-:B------:R-:W-:Y:S01]  /*7010*/  FFMA.FTZ R186, R191, UR4, -R204.reuse ;  /* 0x00000004bfba7c23 */ /* 0x100fe200080108cc */
[----:B------:R-:W-:Y:S01]  /*7020*/  FMUL.FTZ R191, R9, UR4 ;  /* 0x0000000409bf7c20 */ /* 0x000fe20008410000 */
[----:B------:R-:W-:Y:S01]  /*7030*/  FMUL.FTZ R3, R8, UR4 ;  /* 0x0000000408037c20 */ /* 0x000fe20008410000 */
[--C-:B------:R-:W-:Y:S01]  /*7040*/  FFMA.FTZ R184, R193, UR4, -R204.reuse ;  /* 0x00000004c1b87c23 */ /* 0x100fe200080108cc */
[--C-:B------:R-:W-:Y:S01]  /*7050*/  FFMA.FTZ R189, R249, UR4, -R204.reuse ;  /* 0x00000004f9bd7c23 */ /* 0x100fe200080108cc */
[----:B------:R-:W-:Y:S01]  /*7060*/  FFMA.FTZ R192, R251, UR4, -R204 ;  /* 0x00000004fbc07c23 */ /* 0x000fe200080108cc */
[----:B------:R-:W2:Y:S01]  /*7070*/  MUFU.EX2 R187, R187 ;  /* 0x000000bb00bb7308 */ /* 0x000ea20000000800 */
[----:B------:R-:W-:Y:S01]  /*7080*/  IADD3 R193, PT, PT, R165, R202, RZ ;  /* 0x000000caa5c17210 */ /* 0x000fe20007ffe0ff */
[--C-:B------:R-:W-:Y:S01]  /*7090*/  FFMA.FTZ R197, R195, UR4, -R206.reuse ;  /* 0x00000004c3c57c23 */ /* 0x100fe200080108ce */
[--C-:B------:R-:W-:Y:S01]  /*70a0*/  FFMA.FTZ R195, R201, UR4, -R206.reuse ;  /* 0x00000004c9c37c23 */ /* 0x100fe200080108ce */
[----:B------:R-:W3:Y:S01]  /*70b0*/  MUFU.EX2 R191, R191 ;  /* 0x000000bf00bf7308 */ /* 0x000ee20000000800 */
[--C-:B------:R-:W-:Y:S01]  /*70c0*/  FFMA.FTZ R194, R199, UR4, -R206.reuse ;  /* 0x00000004c7c27c23 */ /* 0x100fe200080108ce */
[----:B------:R-:W-:Y:S01]  /*70d0*/  FFMA.FTZ R196, R179, UR4, -R206 ;  /* 0x00000004b3c47c23 */ /* 0x000fe200080108ce */
[--C-:B------:R-:W-:Y:S01]  /*70e0*/  FFMA.FTZ R201, R167, UR4, -R204.reuse ;  /* 0x00000004a7c97c23 */ /* 0x100fe200080108cc */
[----:B------:R-:W4:Y:S01]  /*70f0*/  MUFU.EX2 R3, R3 ;  /* 0x0000000300037308 */ /* 0x000f220000000800 */
[--C-:B------:R-:W-:Y:S01]  /*7100*/  FFMA.FTZ R200, R177, UR4, -R204.reuse ;  /* 0x00000004b1c87c23 */ /* 0x100fe200080108cc */
[--C-:B------:R-:W-:Y:S01]  /*7110*/  FFMA.FTZ R199, R173, UR4, -R204.reuse ;  /* 0x00000004adc77c23 */ /* 0x100fe200080108cc */
[----:B------:R-:W-:Y:S01]  /*7120*/  FFMA.FTZ R198, R175, UR4, -R204 ;  /* 0x00000004afc67c23 */ /* 0x000fe200080108cc */
[----:B------:R-:W-:Y:S01]  /*7130*/  MUFU.EX2 R188, R188 ;  /* 0x000000bc00bc7308 */ /* 0x000fe20000000800 */
[----:B------:R-:W-:Y:S01]  /*7140*/  LDSM.16.MT88.4 R176, [R215+0x1a800] ;  /* 0x01a80000d7b0783b */ /* 0x000fe20000004200 */
[----:B--2---:R-:W-:Y:S01]  /*7150*/  F2FP.BF16.F32.PACK_AB R8, R187, R190 ;  /* 0x000000bebb08723e */ /* 0x004fe200000010ff */
[----:B------:R-:W-:Y:S01]  /*7160*/  FFMA.FTZ R208, R243, UR4, -R206 ;  /* 0x00000004f3d07c23 */ /* 0x000fe200080108ce */
[----:B------:R-:W2:Y:S01]  /*7170*/  MUFU.EX2 R185, R185 ;  /* 0x000000b900b97308 */ /* 0x000ea20000000800 */
[----:B------:R-:W-:Y:S01]  /*7180*/  LDSM.16.MT88.4 R172, [R203+0x1a800] ;  /* 0x01a80000cbac783b */ /* 0x000fe20000004200 */
[-C--:B---3--:R-:W-:Y:S01]  /*7190*/  FMUL.FTZ R28, R148, R191.reuse ;  /* 0x000000bf941c7220 */ /* 0x088fe20000410000 */
[-C--:B------:R-:W-:Y:S01]  /*71a0*/  FMUL.FTZ R29, R149, R191.reuse ;  /* 0x000000bf951d7220 */ /* 0x080fe20000410000 */
[----:B------:R-:W-:Y:S01]  /*71b0*/  MUFU.EX2 R186, R186 ;  /* 0x000000ba00ba7308 */ /* 0x000fe20000000800 */
[----:B------:R-:W-:Y:S01]  /*71c0*/  FMUL.FTZ R20, R152, R191 ;  /* 0x000000bf98147220 */ /* 0x000fe20000410000 */
[-C--:B----4-:R-:W-:Y:S01]  /*71d0*/  FMUL.FTZ R30, R150, R3.reuse ;  /* 0x00000003961e7220 */ /* 0x090fe20000410000 */
[----:B------:R-:W-:Y:S01]  /*71e0*/  FMUL.FTZ R31, R151, R3 ;  /* 0x00000003971f7220 */ /* 0x000fe20000410000 */
[----:B------:R-:W3:Y:S01]  /*71f0*/  MUFU.EX2 R184, R184 ;  /* 0x000000b800b87308 */ /* 0x000ee20000000800 */
[----:B------:R-:W4:Y:S01]  /*7200*/  LDSM.16.MT88.4 R148, [R193] ;  /* 0x00000000c194783b */ /* 0x000f220000004200 */
[----:B------:R-:W-:Y:S01]  /*7210*/  FMUL.FTZ R21, R153, R191 ;  /* 0x000000bf99157220 */ /* 0x000fe20000410000 */
[-C--:B------:R-:W-:Y:S01]  /*7220*/  FMUL.FTZ R22, R154, R3.reuse ;  /* 0x000000039a167220 */ /* 0x080fe20000410000 */
[----:B------:R-:W-:Y:S01]  /*7230*/  MUFU.EX2 R189, R189 ;  /* 0x000000bd00bd7308 */ /* 0x000fe20000000800 */
[----:B------:R-:W-:Y:S01]  /*7240*/  FMUL.FTZ R23, R155, R3 ;  /* 0x000000039b177220 */ /* 0x000fe20000410000 */
[----:B--2---:R-:W-:Y:S01]  /*7250*/  F2FP.BF16.F32.PACK_AB R10, R185, R188 ;  /* 0x000000bcb90a723e */ /* 0x004fe200000010ff */
[-C--:B------:R-:W-:Y:S01]  /*7260*/  FMUL.FTZ R140, R140, R191.reuse ;  /* 0x000000bf8c8c7220 */ /* 0x080fe20000410000 */
[----:B------:R-:W2:Y:S01]  /*7270*/  MUFU.EX2 R192, R192 ;  /* 0x000000c000c07308 */ /* 0x000ea20000000800 */
[----:B------:R-:W-:Y:S01]  /*7280*/  FMUL.FTZ R141, R141, R191 ;  /* 0x000000bf8d8d7220 */ /* 0x000fe20000410000 */
[-C--:B------:R-:W-:Y:S01]  /*7290*/  FMUL.FTZ R142, R142, R3.reuse ;  /* 0x000000038e8e7220 */ /* 0x080fe20000410000 */
[----:B------:R-:W-:Y:S01]  /*72a0*/  FMUL.FTZ R143, R143, R3 ;  /* 0x000000038f8f7220 */ /* 0x000fe20000410000 */
[-C--:B------:R-:W-:Y:S01]  /*72b0*/  FMUL.FTZ R136, R136, R191.reuse ;  /* 0x000000bf88887220 */ /* 0x080fe20000410000 */
[----:B------:R-:W-:Y:S01]  /*72c0*/  FMUL.FTZ R137, R137, R191 ;  /* 0x000000bf89897220 */ /* 0x000fe20000410000 */
[----:B---3--:R-:W-:Y:S01]  /*72d0*/  F2FP.BF16.F32.PACK_AB R9, R184, R186 ;  /* 0x000000bab809723e */ /* 0x008fe200000010ff */
[-C--:B------:R-:W-:Y:S01]  /*72e0*/  FMUL.FTZ R138, R138, R3.reuse ;  /* 0x000000038a8a7220 */ /* 0x080fe20000410000 */
[----:B------:R-:W-:Y:S01]  /*72f0*/  FMUL.FTZ R139, R139, R3 ;  /* 0x000000038b8b7220 */ /* 0x000fe20000410000 */
[-C--:B------:R-:W-:Y:S01]  /*7300*/  FMUL.FTZ R132, R132, R191.reuse ;  /* 0x000000bf84847220 */ /* 0x080fe20000410000 */
[----:B------:R-:W-:Y:S01]  /*7310*/  FMUL.FTZ R133, R133, R191 ;  /* 0x000000bf85857220 */ /* 0x000fe20000410000 */
[-C--:B------:R-:W-:Y:S01]  /*7320*/  FMUL.FTZ R134, R134, R3.reuse ;  /* 0x0000000386867220 */ /* 0x080fe20000410000 */
[----:B------:R-:W-:Y:S01]  /*7330*/  FMUL.FTZ R135, R135, R3 ;  /* 0x0000000387877220 */ /* 0x000fe20000410000 */
[----:B------:R-:W-:Y:S01]  /*7340*/  FMUL.FTZ R36, R36, R191 ;  /* 0x000000bf24247220 */ /* 0x000fe20000410000 */
[----:B--2---:R-:W-:Y:S01]  /*7350*/  F2FP.BF16.F32.PACK_AB R11, R192, R189 ;  /* 0x000000bdc00b723e */ /* 0x004fe200000010ff */
[----:B------:R-:W-:Y:S01]  /*7360*/  FMUL.FTZ R37, R37, R191 ;  /* 0x000000bf25257220 */ /* 0x000fe20000410000 */
[-C--:B------:R-:W-:Y:S01]  /*7370*/  FMUL.FTZ R38, R38, R3.reuse ;  /* 0x0000000326267220 */ /* 0x080fe20000410000 */
[----:B------:R-:W-:Y:S01]  /*7380*/  FMUL.FTZ R39, R39, R3 ;  /* 0x0000000327277220 */ /* 0x000fe20000410000 */
[-C--:B------:R-:W-:Y:S01]  /*7390*/  FMUL.FTZ R40, R40, R191.reuse ;  /* 0x000000bf28287220 */ /* 0x080fe20000410000 */
[----:B------:R-:W-:Y:S01]  /*73a0*/  FMUL.FTZ R41, R41, R191 ;  /* 0x000000bf29297220 */ /* 0x000fe20000410000 */
[-C--:B------:R-:W-:Y:S01]  /*73b0*/  FMUL.FTZ R42, R42, R3.reuse ;  /* 0x000000032a2a7220 */ /* 0x080fe20000410000 */
[C---:B-1----:R-:W-:Y:S01]  /*73c0*/  HMMA.16816.F32.BF16 R20, R8.reuse, R24, R20 ;  /* 0x000000180814723c */ /* 0x042fe20000041814 */
[----:B------:R-:W-:Y:S01]  /*73d0*/  FMUL.FTZ R43, R43, R3 ;  /* 0x000000032b2b7220 */ /* 0x000fe20000410000 */
[-C--:B------:R-:W-:Y:S01]  /*73e0*/  FMUL.FTZ R44, R44, R191.reuse ;  /* 0x000000bf2c2c7220 */ /* 0x080fe20000410000 */
[----:B------:R-:W-:Y:S01]  /*73f0*/  FMUL.FTZ R45, R45, R191 ;  /* 0x000000bf2d2d7220 */ /* 0x000fe20000410000 */
[-C--:B------:R-:W-:Y:S01]  /*7400*/  FMUL.FTZ R46, R46, R3.reuse ;  /* 0x000000032e2e7220 */ /* 0x080fe20000410000 */
[----:B------:R-:W-:Y:S01]  /*7410*/  FMUL.FTZ R47, R47, R3 ;  /* 0x000000032f2f7220 */ /* 0x000fe20000410000 */
[-C--:B------:R-:W-:Y:S01]  /*7420*/  FMUL.FTZ R48, R48, R191.reuse ;  /* 0x000000bf30307220 */ /* 0x080fe20000410000 */
[-C--:B------:R-:W-:Y:S01]  /*7430*/  FMUL.FTZ R49, R49, R191.reuse ;  /* 0x000000bf31317220 */ /* 0x080fe20000410000 */
[C---:B------:R-:W-:Y:S01]  /*7440*/  HMMA.16816.F32.BF16 R24, R8.reuse, R26, R28 ;  /* 0x0000001a0818723c */ /* 0x040fe2000004181c */
[-C--:B------:R-:W-:Y:S01]  /*7450*/  FMUL.FTZ R28, R144, R191.reuse ;  /* 0x000000bf901c7220 */ /* 0x080fe20000410000 */
[----:B------:R-:W-:Y:S01]  /*7460*/  FMUL.FTZ R29, R145, R191 ;  /* 0x000000bf911d7220 */ /* 0x000fe20000410000 */
[-C--:B------:R-:W-:Y:S01]  /*7470*/  FMUL.FTZ R30, R146, R3.reuse ;  /* 0x00000003921e7220 */ /* 0x080fe20000410000 */
[-C--:B------:R-:W-:Y:S01]  /*7480*/  FMUL.FTZ R31, R147, R3.reuse ;  /* 0x00000003931f7220 */ /* 0x080fe20000410000 */
[-C--:B------:R-:W-:Y:S01]  /*7490*/  FMUL.FTZ R50, R50, R3.reuse ;  /* 0x0000000332327220 */ /* 0x080fe20000410000 */
[----:B------:R-:W1:Y:S01]  /*74a0*/  LDSM.16.MT88.4 R144, [R215+0x1a000] ;  /* 0x01a00000d790783b */ /* 0x000e620000004200 */
[----:B------:R-:W-:Y:S01]  /*74b0*/  FMUL.FTZ R51, R51, R3 ;  /* 0x0000000333337220 */ /* 0x000fe20000410000 */
[C---:B----4-:R-:W-:Y:S01]  /*74c0*/  HMMA.16816.F32.BF16 R136, R8.reuse, R148, R136 ;  /* 0x000000940888723c */ /* 0x050fe20000041888 */
[-C--:B------:R-:W-:Y:S01]  /*74d0*/  FMUL.FTZ R52, R52, R191.reuse ;  /* 0x000000bf34347220 */ /* 0x080fe20000410000 */
[----:B------:R-:W-:Y:S01]  /*74e0*/  FMUL.FTZ R53, R53, R191 ;  /* 0x000000bf35357220 */ /* 0x000fe20000410000 */
[-C--:B------:R-:W-:Y:S01]  /*74f0*/  FMUL.FTZ R54, R54, R3.reuse ;  /* 0x0000000336367220 */ /* 0x080fe20000410000 */
[----:B------:R-:W-:Y:S01]  /*7500*/  FMUL.FTZ R55, R55, R3 ;  /* 0x0000000337377220 */ /* 0x000fe20000410000 */
[-C--:B------:R-:W-:Y:S01]  /*7510*/  FMUL.FTZ R56, R56, R191.reuse ;  /* 0x000000bf38387220 */ /* 0x080fe20000410000 */
[----:B------:R-:W-:Y:S01]  /*7520*/  FMUL.FTZ R57, R57, R191 ;  /* 0x000000bf39397220 */ /* 0x000fe20000410000 */
[-C--:B------:R-:W-:Y:S01]  /*7530*/  FMUL.FTZ R58, R58, R3.reuse ;  /* 0x000000033a3a7220 */ /* 0x080fe20000410000 */
[C---:B------:R-:W-:Y:S01]  /*7540*/  HMMA.16816.F32.BF16 R28, R8.reuse, R32, R28 ;  /* 0x00000020081c723c */ /* 0x040fe2000004181c */
[----:B------:R-:W-:Y:S01]  /*7550*/  FMUL.FTZ R59, R59, R3 ;  /* 0x000000033b3b7220 */ /* 0x000fe20000410000 */
[-C--:B------:R-:W-:Y:S01]  /*7560*/  FMUL.FTZ R60, R60, R191.reuse ;  /* 0x000000bf3c3c7220 */ /* 0x080fe20000410000 */
[----:B------:R-:W-:Y:S01]  /*7570*/  FMUL.FTZ R61, R61, R191 ;  /* 0x000000bf3d3d7220 */ /* 0x000fe20000410000 */
[-C--:B------:R-:W-:Y:S01]  /*7580*/  FMUL.FTZ R62, R62, R3.reuse ;  /* 0x000000033e3e7220 */ /* 0x080fe20000410000 */
[----:B------:R-:W-:Y:S01]  /*7590*/  FMUL.FTZ R63, R63, R3 ;  /* 0x000000033f3f7220 */ /* 0x000fe20000410000 */
[-C--:B------:R-:W-:Y:S01]  /*75a0*/  FMUL.FTZ R64, R64, R191.reuse ;  /* 0x000000bf40407220 */ /* 0x080fe20000410000 */
[----:B------:R-:W-:Y:S01]  /*75b0*/  FMUL.FTZ R65, R65, R191 ;  /* 0x000000bf41417220 */ /* 0x000fe20000410000 */
[C---:B------:R-:W-:Y:S01]  /*75c0*/  HMMA.16816.F32.BF16 R32, R8.reuse, R34, R140 ;  /* 0x000000220820723c */ /* 0x040fe2000004188c */
[----:B------:R-:W2:Y:S01]  /*75d0*/  LDSM.16.MT88.4 R140, [R203+0x1a000] ;  /* 0x01a00000cb8c783b */ /* 0x000ea20000004200 */
[-C--:B------:R-:W-:Y:S01]  /*75e0*/  FMUL.FTZ R66, R66, R3.reuse ;  /* 0x0000000342427220 */ /* 0x080fe20000410000 */
[----:B------:R-:W-:Y:S01]  /*75f0*/  FMUL.FTZ R67, R67, R3 ;  /* 0x0000000343437220 */ /* 0x000fe20000410000 */
[-C--:B------:R-:W-:Y:S01]  /*7600*/  FMUL.FTZ R68, R68, R191.reuse ;  /* 0x000000bf44447220 */ /* 0x080fe20000410000 */
[----:B------:R-:W-:Y:S01]  /*7610*/  FMUL.FTZ R69, R69, R191 ;  /* 0x000000bf45457220 */ /* 0x000fe20000410000 */
[-C--:B------:R-:W-:Y:S01]  /*7620*/  FMUL.FTZ R70, R70, R3.reuse ;  /* 0x0000000346467220 */ /* 0x080fe20000410000 */
[----:B------:R-:W-:Y:S01]  /*7630*/  FMUL.FTZ R71, R71, R3 ;  /* 0x0000000347477220 */ /* 0x000fe20000410000 */
[C---:B------:R-:W-:Y:S01]  /*7640*/  HMMA.16816.F32.BF16 R132, R8.reuse, R150, R132 ;  /* 0x000000960884723c */ /* 0x040fe20000041884 */
[----:B------:R-:W3:Y:S01]  /*7650*/  LDSM.16.MT88.4 R148, [R202+0x2000] ;  /* 0x00200000ca94783b */ /* 0x000ee20000004200 */
[-C--:B------:R-:W-:Y:S01]  /*7660*/  FMUL.FTZ R72, R72, R191.reuse ;  /* 0x000000bf48487220 */ /* 0x080fe20000410000 */
[----:B------:R-:W-:Y:S01]  /*7670*/  FMUL.FTZ R73, R73, R191 ;  /* 0x000000bf49497220 */ /* 0x000fe20000410000 */
        /* <DEDUP_REMOVED lines=10> */
[C---:B-1----:R-:W-:Y:S01]  /*7720*/  HMMA.16816.F32.BF16 R36, R8.reuse, R144, R36 ;  /* 0x000000900824723c */ /* 0x042fe20000041824 */
        /* <DEDUP_REMOVED lines=8> */
[----:B------:R-:W1:Y:S01]  /*77b0*/  LDSM.16.MT88.4 R144, [R193+0x2000] ;  /* 0x00200000c190783b */ /* 0x000e620000004200 */
        /* <DEDUP_REMOVED lines=9> */
[C---:B--2---:R-:W-:Y:S01]  /*7850*/  HMMA.16816.F32.BF16 R44, R8.reuse, R140, R44 ;  /* 0x0000008c082c723c */ /* 0x044fe2000004182c */
        /* <DEDUP_REMOVED lines=8> */
[----:B------:R-:W2:Y:S01]  /*78e0*/  LDSM.16.MT88.4 R140, [R215+0x1c000] ;  /* 0x01c00000d78c783b */ /* 0x000ea20000004200 */
[----:B------:R-:W-:Y:S01]  /*78f0*/  FMUL.FTZ R99, R99, R3 ;  /* 0x0000000363637220 */ /* 0x000fe20000410000 */
[-C--:B------:R-:W-:Y:S01]  /*7900*/  FMUL.FTZ R100, R100, R191.reuse ;  /* 0x000000bf64647220 */ /* 0x080fe20000410000 */
[----:B------:R-:W-:Y:S01]  /*7910*/  FMUL.FTZ R101, R101, R191 ;  /* 0x000000bf65657220 */ /* 0x000fe20000410000 */
[----:B------:R-:W-:Y:S01]  /*7920*/  LDSM.16.MT88.4 R152, [R215+0x18800] ;  /* 0x01880000d798783b */ /* 0x000fe20000004200 */
[-C--:B------:R-:W-:Y:S01]  /*7930*/  FMUL.FTZ R102, R102, R3.reuse ;  /* 0x0000000366667220 */ /* 0x080fe20000410000 */
[----:B------:R-:W-:Y:S01]  /*7940*/  FMUL.FTZ R103, R103, R3 ;  /* 0x0000000367677220 */ /* 0x000fe20000410000 */
[C---:B---3--:R-:W-:Y:S01]  /*7950*/  HMMA.16816.F32.BF16 R52, R8.reuse, R148, R52 ;  /* 0x000000940834723c */ /* 0x048fe20000041834 */
[-C--:B------:R-:W-:Y:S01]  /*7960*/  FMUL.FTZ R104, R104, R191.reuse ;  /* 0x000000bf68687220 */ /* 0x080fe20000410000 */
[----:B------:R-:W-:Y:S01]  /*7970*/  FMUL.FTZ R105, R105, R191 ;  /* 0x000000bf69697220 */ /* 0x000fe20000410000 */
[-C--:B------:R-:W-:Y:S01]  /*7980*/  FMUL.FTZ R106, R106, R3.reuse ;  /* 0x000000036a6a7220 */ /* 0x080fe20000410000 */
[----:B------:R-:W-:Y:S01]  /*7990*/  FMUL.FTZ R107, R107, R3 ;  /* 0x000000036b6b7220 */ /* 0x000fe20000410000 */
[----:B------:R-:W-:Y:S01]  /*79a0*/  MUFU.EX2 R197, R197 ;  /* 0x000000c500c57308 */ /* 0x000fe20000000800 */
[-C--:B------:R-:W-:Y:S01]  /*79b0*/  FMUL.FTZ R108, R108, R191.reuse ;  /* 0x000000bf6c6c7220 */ /* 0x080fe20000410000 */
[----:B------:R-:W-:Y:S01]  /*79c0*/  FMUL.FTZ R109, R109, R191 ;  /* 0x000000bf6d6d7220 */ /* 0x000fe20000410000 */
[C---:B------:R-:W-:Y:S01]  /*79d0*/  HMMA.16816.F32.BF16 R56, R8.reuse, R150, R56 ;  /* 0x000000960838723c */ /* 0x040fe20000041838 */
[----:B------:R-:W3:Y:S01]  /*79e0*/  LDSM.16.MT88.4 R148, [R203+0x1c000] ;  /* 0x01c00000cb94783b */ /* 0x000ee20000004200 */
[----:B------:R-:W4:Y:S01]  /*79f0*/  MUFU.EX2 R196, R196 ;  /* 0x000000c400c47308 */ /* 0x000f220000000800 */
[-C--:B------:R-:W-:Y:S01]  /*7a00*/  FMUL.FTZ R110, R110, R3.reuse ;  /* 0x000000036e6e7220 */ /* 0x080fe20000410000 */
[----:B------:R-:W-:Y:S01]  /*7a10*/  FMUL.FTZ R111, R111, R3 ;  /* 0x000000036f6f7220 */ /* 0x000fe20000410000 */
[-C--:B------:R-:W-:Y:S01]  /*7a20*/  FMUL.FTZ R112, R112, R191.reuse ;  /* 0x000000bf70707220 */ /* 0x080fe20000410000 */
[----:B------:R-:W-:Y:S01]  /*7a30*/  MUFU.EX2 R195, R195 ;  /* 0x000000c300c37308 */ /* 0x000fe20000000800 */
[----:B------:R-:W-:Y:S01]  /*7a40*/  FMUL.FTZ R113, R113, R191 ;  /* 0x000000bf71717220 */ /* 0x000fe20000410000 */
[C---:B-1----:R-:W-:Y:S01]  /*7a50*/  HMMA.16816.F32.BF16 R60, R8.reuse, R144, R60 ;  /* 0x00000090083c723c */ /* 0x042fe2000004183c */
[-C--:B------:R-:W-:Y:S01]  /*7a60*/  FMUL.FTZ R114, R114, R3.reuse ;  /* 0x0000000372727220 */ /* 0x080fe20000410000 */
[----:B------:R-:W-:Y:S01]  /*7a70*/  MUFU.EX2 R194, R194 ;  /* 0x000000c200c27308 */ /* 0x000fe20000000800 */
[----:B------:R-:W-:Y:S01]  /*7a80*/  FMUL.FTZ R115, R115, R3 ;  /* 0x0000000373737220 */ /* 0x000fe20000410000 */
[-C--:B------:R-:W-:Y:S01]  /*7a90*/  FMUL.FTZ R116, R116, R191.reuse ;  /* 0x000000bf74747220 */ /* 0x080fe20000410000 */
[----:B------:R-:W-:Y:S01]  /*7aa0*/  FMUL.FTZ R117, R117, R191 ;  /* 0x000000bf75757220 */ /* 0x000fe20000410000 */
[----:B------:R-:W-:Y:S01]  /*7ab0*/  MUFU.EX2 R201, R201 ;  /* 0x000000c900c97308 */ /* 0x000fe20000000800 */
[-C--:B------:R-:W-:Y:S01]  /*7ac0*/  FMUL.FTZ R118, R118, R3.reuse ;  /* 0x0000000376767220 */ /* 0x080fe20000410000 */
[C---:B------:R-:W-:Y:S01]  /*7ad0*/  HMMA.16816.F32.BF16 R64, R8.reuse, R146, R64 ;  /* 0x000000920840723c */ /* 0x040fe20000041840 */
[----:B------:R-:W1:Y:S01]  /*7ae0*/  LDSM.16.MT88.4 R144, [R202+0x4000] ;  /* 0x00400000ca90783b */ /* 0x000e620000004200 */
[----:B------:R-:W5:Y:S01]  /*7af0*/  MUFU.EX2 R200, R200 ;  /* 0x000000c800c87308 */ /* 0x000f620000000800 */
[----:B------:R-:W-:Y:S01]  /*7b00*/  FMUL.FTZ R119, R119, R3 ;  /* 0x0000000377777220 */ /* 0x000fe20000410000 */
[-C--:B------:R-:W-:Y:S01]  /*7b10*/  FMUL.FTZ R120, R120, R191.reuse ;  /* 0x000000bf78787220 */ /* 0x080fe20000410000 */
[----:B------:R-:W-:Y:S01]  /*7b20*/  FMUL.FTZ R121, R121, R191 ;  /* 0x000000bf79797220 */ /* 0x000fe20000410000 */
[----:B------:R-:W-:Y:S01]  /*7b30*/  MUFU.EX2 R199, R199 ;  /* 0x000000c700c77308 */ /* 0x000fe20000000800 */
[-C--:B------:R-:W-:Y:S01]  /*7b40*/  FMUL.FTZ R122, R122, R3.reuse ;  /* 0x000000037a7a7220 */ /* 0x080fe20000410000 */
[C---:B------:R-:W-:Y:S01]  /*7b50*/  HMMA.16816.F32.BF16 R12, R8.reuse, R16, R12 ;  /* 0x00000010080c723c */ /* 0x040fe2000004180c */
[----:B------:R-:W-:Y:S01]  /*7b60*/  FMUL.FTZ R123, R123, R3 ;  /* 0x000000037b7b7220 */ /* 0x000fe20000410000 */
[----:B------:R-:W5:Y:S01]  /*7b70*/  MUFU.EX2 R198, R198 ;  /* 0x000000c600c67308 */ /* 0x000f620000000800 */
[-C--:B------:R-:W-:Y:S01]  /*7b80*/  FMUL.FTZ R124, R124, R191.reuse ;  /* 0x000000bf7c7c7220 */ /* 0x080fe20000410000 */
[----:B------:R-:W-:Y:S01]  /*7b90*/  FMUL.FTZ R125, R125, R191 ;  /* 0x000000bf7d7d7220 */ /* 0x000fe20000410000 */
[-C--:B------:R-:W-:Y:S01]  /*7ba0*/  FMUL.FTZ R126, R126, R3.reuse ;  /* 0x000000037e7e7220 */ /* 0x080fe20000410000 */
[----:B------:R-:W-:Y:S01]  /*7bb0*/  FMUL.FTZ R127, R127, R3 ;  /* 0x000000037f7f7220 */ /* 0x000fe20000410000 */
[-C--:B------:R-:W-:Y:S01]  /*7bc0*/  FMUL.FTZ R128, R128, R191.reuse ;  /* 0x000000bf80807220 */ /* 0x080fe20000410000 */
[C---:B--2---:R-:W-:Y:S01]  /*7bd0*/  HMMA.16816.F32.BF16 R68, R8.reuse, R140, R68 ;  /* 0x0000008c0844723c */ /* 0x044fe20000041844 */
[----:B------:R-:W-:Y:S01]  /*7be0*/  FMUL.FTZ R129, R129, R191 ;  /* 0x000000bf81817220 */ /* 0x000fe20000410000 */
[-C--:B------:R-:W-:Y:S01]  /*7bf0*/  FMUL.FTZ R130, R130, R3.reuse ;  /* 0x0000000382827220 */ /* 0x080fe20000410000 */
[----:B------:R-:W-:Y:S01]  /*7c00*/  FMUL.FTZ R131, R131, R3 ;  /* 0x0000000383837220 */ /* 0x000fe20000410000 */
[----:B------:R-:W-:Y:S01]  /*7c10*/  LDSM.16.MT88.4 R164, [R215+0x1c800] ;  /* 0x01c80000d7a4783b */ /* 0x000fe20000004200 */
[----:B------:R-:W-:Y:S01]  /*7c20*/  FFMA.FTZ R226, R237, UR4, -R204 ;  /* 0x00000004ede27c23 */ /* 0x000fe200080108cc */
[--C-:B------:R-:W-:Y:S01]  /*7c30*/  FFMA.FTZ R241, R241, UR4, -R206.reuse ;  /* 0x00000004f1f17c23 */ /* 0x100fe200080108ce */
[----:B------:R-:W-:Y:S01]  /*7c40*/  FFMA.FTZ R210, R239, UR4, -R206 ;  /* 0x00000004efd27c23 */ /* 0x000fe200080108ce */
[C---:B------:R-:W-:Y:S01]  /*7c50*/  HMMA.16816.F32.BF16 R72, R8.reuse, R142, R72 ;  /* 0x0000008e0848723c */ /* 0x040fe20000041848 */
[----:B------:R-:W2:Y:S01]  /*7c60*/  LDSM.16.MT88.4 R140, [R193+0x4000] ;  /* 0x00400000c18c783b */ /* 0x000ea20000004200 */
[--C-:B------:R-:W-:Y:S01]  /*7c70*/  FFMA.FTZ R243, R181, UR4, -R204.reuse ;  /* 0x00000004b5f37c23 */ /* 0x100fe200080108cc */
[--C-:B------:R-:W-:Y:S01]  /*7c80*/  FFMA.FTZ R224, R183, UR4, -R204.reuse ;  /* 0x00000004b7e07c23 */ /* 0x100fe200080108cc */
[----:B------:R-:W-:Y:S01]  /*7c90*/  FFMA.FTZ R237, R247, UR4, -R204 ;  /* 0x00000004f7ed7c23 */ /* 0x000fe200080108cc */
[----:B------:R-:W-:Y:S01]  /*7ca0*/  LDSM.16.MT88.4 R160, [R203+0x1c800] ;  /* 0x01c80000cba0783b */ /* 0x000fe20000004200 */
[----:B------:R-:W-:Y:S01]  /*7cb0*/  FFMA.FTZ R245, R245, UR4, -R206 ;  /* 0x00000004f5f57c23 */ /* 0x000fe200080108ce */
[----:B------:R-:W-:Y:S01]  /*7cc0*/  MUFU.EX2 R208, R208 ;  /* 0x000000d000d07308 */ /* 0x000fe20000000800 */
[C---:B---3--:R-:W-:Y:S01]  /*7cd0*/  HMMA.16816.F32.BF16 R76, R8.reuse, R148, R76 ;  /* 0x00000094084c723c */ /* 0x048fe2000004184c */
[----:B------:R-:W-:Y:S01]  /*7ce0*/  LDSM.16.MT88.4 R180, [R215+0x1b000] ;  /* 0x01b00000d7b4783b */ /* 0x000fe20000004200 */
[--C-:B------:R-:W-:Y:S01]  /*7cf0*/  FFMA.FTZ R205, R205, UR4, -R204.reuse ;  /* 0x00000004cdcd7c23 */ /* 0x100fe200080108cc */
[----:B------:R-:W3:Y:S01]  /*7d00*/  MUFU.EX2 R241, R241 ;  /* 0x000000f100f17308 */ /* 0x000ee20000000800 */
[--C-:B------:R-:W-:Y:S01]  /*7d10*/  FFMA.FTZ R211, R211, UR4, -R204.reuse ;  /* 0x00000004d3d37c23 */ /* 0x100fe200080108cc */
[----:B------:R-:W-:Y:S01]  /*7d20*/  FFMA.FTZ R207, R207, UR4, -R204 ;  /* 0x00000004cfcf7c23 */ /* 0x000fe200080108cc */
[----:B------:R-:W-:Y:S01]  /*7d30*/  FFMA.FTZ R190, R229, R191, R190 ;  /* 0x000000bfe5be7223 */ /* 0x000fe200000100be */
[----:B------:R-:W-:Y:S01]  /*7d40*/  MUFU.EX2 R239, R245 ;  /* 0x000000f500ef7308 */ /* 0x000fe20000000800 */
[----:B------:R-:W-:Y:S01]  /*7d50*/  HMMA.16816.F32.BF16 R80, R8, R150, R80 ;  /* 0x000000960850723c */ /* 0x000fe20000041850 */
[----:B------:R-:W4:Y:S01]  /*7d60*/  LDSM.16.MT88.4 R148, [R215+0x1e000] ;  /* 0x01e00000d794783b */ /* 0x000f220000004200 */
[----:B------:R-:W-:Y:S01]  /*7d70*/  FFMA.FTZ R3, R227, R3, R186 ;  /* 0x00000003e3037223 */ /* 0x000fe200000100ba */
[----:B------:R-:W-:Y:S01]  /*7d80*/  MUFU.EX2 R210, R210 ;  /* 0x000000d200d27308 */ /* 0x000fe20000000800 */
[----:B------:R-:W-:-:S02]  /*7d90*/  FADD.FTZ R187, R187, R190 ;  /* 0x000000bebbbb7221 */ /* 0x000fc40000010000 */
[----:B------:R-:W-:Y:S01]  /*7da0*/  FADD.FTZ R184, R184, R3 ;  /* 0x00000003b8b87221 */ /* 0x000fe20000010000 */
[----:B------:R-:W-:Y:S01]  /*7db0*/  MUFU.EX2 R243, R243 ;  /* 0x000000f300f37308 */ /* 0x000fe20000000800 */
[C---:B------:R-:W-:Y:S01]  /*7dc0*/  HMMA.16816.F32.BF16 R16, R8.reuse, R18, R156 ;  /* 0x000000120810723c */ /* 0x040fe2000004189c */
[----:B------:R-:W5:Y:S01]  /*7dd0*/  LDSM.16.MT88.4 R156, [R193+0x6000] ;  /* 0x00600000c19c783b */ /* 0x000f620000004200 */
[----:B------:R-:W-:Y:S01]  /*7de0*/  FADD.FTZ R188, R188, R187 ;  /* 0x000000bbbcbc7221 */ /* 0x000fe20000010000 */
[----:B------:R-:W3:Y:S01]  /*7df0*/  MUFU.EX2 R224, R224 ;  /* 0x000000e000e07308 */ /* 0x000ee20000000800 */
[----:B------:R-:W-:Y:S01]  /*7e00*/  FADD.FTZ R189, R189, R184 ;  /* 0x000000b8bdbd7221 */ /* 0x000fe20000010000 */
[----:B------:R-:W-:Y:S01]  /*7e10*/  MOV R3, R6 ;  /* 0x0000000600037202 */ /* 0x000fe20000000f00 */
[----:B------:R-:W-:Y:S01]  /*7e20*/  FADD.FTZ R188, R185, R188 ;  /* 0x000000bcb9bc7221 */ /* 0x000fe20000010000 */
[----:B------:R-:W-:Y:S01]  /*7e30*/  MUFU.EX2 R226, R226 ;  /* 0x000000e200e27308 */ /* 0x000fe20000000800 */
[----:B-1----:R-:W-:Y:S01]  /*7e40*/  HMMA.16816.F32.BF16 R84, R8, R144, R84 ;  /* 0x000000900854723c */ /* 0x002fe20000041854 */
[----:B------:R-:W-:-:S02]  /*7e50*/  FADD.FTZ R192, R192, R189 ;  /* 0x000000bdc0c07221 */ /* 0x000fc40000010000 */
[----:B------:R-:W1:Y:S04]  /*7e60*/  MUFU.EX2 R237, R237 ;  /* 0x000000ed00ed7308 */ /* 0x000e680000000800 */
[----:B------:R-:W-:Y:S01]  /*7e70*/  MUFU.EX2 R205, R205 ;  /* 0x000000cd00cd7308 */ /* 0x000fe20000000800 */
[C---:B------:R-:W-:Y:S01]  /*7e80*/  HMMA.16816.F32.BF16 R88, R8.reuse, R146, R88 ;  /* 0x000000920858723c */ /* 0x040fe20000041858 */
[----:B------:R-:W3:Y:S07]  /*7e90*/  LDSM.16.MT88.4 R144, [R203+0x1e000] ;  /* 0x01e00000cb90783b */ /* 0x000eee0000004200 */
[C---:B--2---:R-:W-:Y:S08]  /*7ea0*/  HMMA.16816.F32.BF16 R92, R8.reuse, R140, R92 ;  /* 0x0000008c085c723c */ /* 0x044ff0000004185c */
[C---:B------:R-:W-:Y:S01]  /*7eb0*/  HMMA.16816.F32.BF16 R96, R8.reuse, R142, R96 ;  /* 0x0000008e0860723c */ /* 0x040fe20000041860 */
[----:B------:R-:W2:Y:S07]  /*7ec0*/  LDSM.16.MT88.4 R140, [R202+0x6000] ;  /* 0x00600000ca8c783b */ /* 0x000eae0000004200 */
[C---:B----4-:R-:W-:Y:S08]  /*7ed0*/  HMMA.16816.F32.BF16 R100, R8.reuse, R148, R100 ;  /* 0x000000940864723c */ /* 0x050ff00000041864 */
[C---:B------:R-:W-:Y:S01]  /*7ee0*/  HMMA.16816.F32.BF16 R104, R8.reuse, R150, R104 ;  /* 0x000000960868723c */ /* 0x040fe20000041868 */
[----:B------:R-:W4:Y:S07]  /*7ef0*/  LDSM.16.MT88.4 R148, [R203+0x18800] ;  /* 0x01880000cb94783b */ /* 0x000f2e0000004200 */
[C---:B-----5:R-:W-:Y:S08]  /*7f00*/  HMMA.16816.F32.BF16 R124, R8.reuse, R156, R124 ;  /* 0x0000009c087c723c */ /* 0x060ff0000004187c */
[C---:B---3--:R-:W-:Y:S08]  /*7f10*/  HMMA.16816.F32.BF16 R108, R8.reuse, R144, R108 ;  /* 0x00000090086c723c */ /* 0x048ff0000004186c */
[C---:B------:R-:W-:Y:S01]  /*7f20*/  HMMA.16816.F32.BF16 R112, R8.reuse, R146, R112 ;  /* 0x000000920870723c */ /* 0x040fe20000041870 */
[----:B------:R-:W3:Y:S07]  /*7f30*/  LDSM.16.MT88.4 R144, [R202+0x800] ;  /* 0x00080000ca90783b */ /* 0x000eee0000004200 */
[C---:B--2---:R-:W-:Y:S08]  /*7f40*/  HMMA.16816.F32.BF16 R116, R8.reuse, R140, R116 ;  /* 0x0000008c0874723c */ /* 0x044ff00000041874 */
[C---:B------:R-:W-:Y:S01]  /*7f50*/  HMMA.16816.F32.BF16 R120, R8.reuse, R142, R120 ;  /* 0x0000008e0878723c */ /* 0x040fe20000041878 */
[----:B------:R-:W2:Y:S07]  /*7f60*/  LDSM.16.MT88.4 R140, [R193+0x800] ;  /* 0x00080000c18c783b */ /* 0x000eae0000004200 */
[----:B------:R-:W-:Y:S01]  /*7f70*/  HMMA.16816.F32.BF16 R8, R8, R158, R128 ;  /* 0x0000009e0808723c */ /* 0x000fe20000041880 */
[----:B------:R-:W-:Y:S01]  /*7f80*/  F2FP.BF16.F32.PACK_AB R128, R196, R197 ;  /* 0x000000c5c480723e */ /* 0x000fe200000010ff */
[----:B------:R-:W5:Y:S01]  /*7f90*/  LDSM.16.MT88.4 R156, [R193+0x2800] ;  /* 0x00280000c19c783b */ /* 0x000f620000004200 */
[----:B------:R-:W-:Y:S01]  /*7fa0*/  F2FP.BF16.F32.PACK_AB R129, R200, R201 ;  /* 0x000000c9c881723e */ /* 0x000fe200000010ff */
[----:B------:R-:W-:Y:S01]  /*7fb0*/  FADD.FTZ R197, R197, R188 ;  /* 0x000000bcc5c57221 */ /* 0x000fe20000010000 */
[----:B------:R-:W-:Y:S01]  /*7fc0*/  F2FP.BF16.F32.PACK_AB R130, R194, R195 ;  /* 0x000000c3c282723e */ /* 0x000fe200000010ff */
[----:B------:R-:W-:Y:S01]  /*7fd0*/  FADD.FTZ R201, R201, R192 ;  /* 0x000000c0c9c97221 */ /* 0x000fe20000010000 */
[----:B------:R-:W-:Y:S01]  /*7fe0*/  F2FP.BF16.F32.PACK_AB R131, R198, R199 ;  /* 0x000000c7c683723e */ /* 0x000fe200000010ff */
        /* <DEDUP_REMOVED lines=8> */
[----:B------:R-:W1:Y:S07]  /*8070*/  LDSM.16.MT88.4 R152, [R202+0x4800] ;  /* 0x00480000ca98783b */ /* 0x000e6e0000004200 */
[C---:B----4-:R-:W-:Y:S08]  /*8080*/  HMMA.16816.F32.BF16 R20, R128.reuse, R148, R20 ;  /* 0x000000948014723c */ /* 0x050ff00000041814 */
        /* <DEDUP_REMOVED lines=31> */
[C---:B---3--:R-:W-:Y:S08]  /*8280*/  HMMA.16816.F32.BF16 R100, R128.reuse, R144, R100 ;  /* 0x000000908064723c */ /* 0x048ff00000041864 */
[C---:B------:R-:W-:Y:S01]  /*8290*/  HMMA.16816.F32.BF16 R104, R128.reuse, R146, R104 ;  /* 0x000000928068723c */ /* 0x040fe20000041868 */
[----:B------:R-:W3:Y:S07]  /*82a0*/  LDSM.16.MT88.4 R144, [R203+0x19000] ;  /* 0x01900000cb90783b */ /* 0x000eee0000004200 */
[C---:B--2---:R-:W-:Y:S08]  /*82b0*/  HMMA.16816.F32.BF16 R108, R128.reuse, R140, R108 ;  /* 0x0000008c806c723c */ /* 0x044ff0000004186c */
[C---:B------:R-:W-:Y:S01]  /*82c0*/  HMMA.16816.F32.BF16 R112, R128.reuse, R142, R112 ;  /* 0x0000008e8070723c */ /* 0x040fe20000041870 */
[----:B------:R-:W2:Y:S07]  /*82d0*/  LDSM.16.MT88.4 R140, [R202+0x1000] ;  /* 0x00100000ca8c783b */ /* 0x000eae0000004200 */
[C---:B-----5:R-:W-:Y:S08]  /*82e0*/  HMMA.16816.F32.BF16 R116, R128.reuse, R156, R116 ;  /* 0x0000009c8074723c */ /* 0x060ff00000041874 */
[C---:B------:R-:W-:Y:S08]  /*82f0*/  HMMA.16816.F32.BF16 R120, R128.reuse, R158, R120 ;  /* 0x0000009e8078723c */ /* 0x040ff00000041878 */
[C---:B-1----:R-:W-:Y:S08]  /*8300*/  HMMA.16816.F32.BF16 R124, R128.reuse, R152, R124 ;  /* 0x00000098807c723c */ /* 0x042ff0000004187c */
[----:B------:R-:W-:Y:S01]  /*8310*/  HMMA.16816.F32.BF16 R128, R128, R154, R8 ;  /* 0x0000009a8080723c */ /* 0x000fe20000041808 */
[----:B------:R-:W-:Y:S01]  /*8320*/  F2FP.BF16.F32.PACK_AB R8, R241, R208 ;  /* 0x000000d0f108723e */ /* 0x000fe200000010ff */
[----:B------:R-:W1:Y:S01]  /*8330*/  LDSM.16.MT88.4 R152, [R202+0x3000] ;  /* 0x00300000ca98783b */ /* 0x000e620000004200 */
        /* <DEDUP_REMOVED lines=8> */
[----:B----4-:R-:W-:Y:S01]  /*83c0*/  HMMA.16816.F32.BF16 R156, R8, R150, R16 ;  /* 0x00000096089c723c */ /* 0x010fe20000041810 */
[----:B------:R-:W4:Y:S01]  /*83d0*/  LDSM.16.MT88.4 R16, [R215+0x1f000] ;  /* 0x01f00000d710783b */ /* 0x000f220000004200 */
[----:B------:R-:W-:Y:S01]  /*83e0*/  FADD.FTZ R226, R226, R243 ;  /* 0x000000f3e2e27221 */ /* 0x000fe20000010000 */
[----:B------:R-:W-:-:S03]  /*83f0*/  FADD.FTZ R239, R210, R239 ;  /* 0x000000efd2ef7221 */ /* 0x000fc60000010000 */
[----:B------:R-:W-:Y:S02]  /*8400*/  FADD.FTZ R226, R237, R226 ;  /* 0x000000e2ede27221 */ /* 0x000fe40000010000 */
[C---:B------:R-:W-:Y:S01]  /*8410*/  HMMA.16816.F32.BF16 R160, R8.reuse, R148, R12 ;  /* 0x0000009408a0723c */ /* 0x040fe2000004180c */
[----:B------:R-:W5:Y:S04]  /*8420*/  LDSM.16.MT88.4 R12, [R203+0x1f000] ;  /* 0x01f00000cb0c783b */ /* 0x000f680000004200 */
[----:B------:R-:W5:Y:S03]  /*8430*/  LDSM.16.MT88.4 R148, [R203+0x1d000] ;  /* 0x01d00000cb94783b */ /* 0x000f660000004200 */
[C---:B---3--:R-:W-:Y:S08]  /*8440*/  HMMA.16816.F32.BF16 R20, R8.reuse, R144, R20 ;  /* 0x000000900814723c */ /* 0x048ff00000041814 */
[C---:B------:R-:W-:Y:S01]  /*8450*/  HMMA.16816.F32.BF16 R24, R8.reuse, R146, R24 ;  /* 0x000000920818723c */ /* 0x040fe20000041818 */
[----:B------:R-:W3:Y:S07]  /*8460*/  LDSM.16.MT88.4 R144, [R202+0x5000] ;  /* 0x00500000ca90783b */ /* 0x000eee0000004200 */
[C---:B--2---:R-:W-:Y:S08]  /*8470*/  HMMA.16816.F32.BF16 R28, R8.reuse, R140, R28 ;  /* 0x0000008c081c723c */ /* 0x044ff0000004181c */
[C---:B------:R-:W-:Y:S01]  /*8480*/  HMMA.16816.F32.BF16 R32, R8.reuse, R142, R32 ;  /* 0x0000008e0820723c */ /* 0x040fe20000041820 */
[----:B------:R-:W2:Y:S07]  /*8490*/  LDSM.16.MT88.4 R140, [R193+0x5000] ;  /* 0x00500000c18c783b */ /* 0x000eae0000004200 */
[C---:B-1----:R-:W-:Y:S08]  /*84a0*/  HMMA.16816.F32.BF16 R52, R8.reuse, R152, R52 ;  /* 0x000000980834723c */ /* 0x042ff00000041834 */
[C---:B------:R-:W-:Y:S01]  /*84b0*/  HMMA.16816.F32.BF16 R56, R8.reuse, R154, R56 ;  /* 0x0000009a0838723c */ /* 0x040fe20000041838 */
[----:B------:R-:W1:Y:S07]  /*84c0*/  LDSM.16.MT88.4 R152, [R202+0x7000] ;  /* 0x00700000ca98783b */ /* 0x000e6e0000004200 */
[C---:B----4-:R-:W-:Y:S08]  /*84d0*/  HMMA.16816.F32.BF16 R100, R8.reuse, R16, R100 ;  /* 0x000000100864723c */ /* 0x050ff00000041864 */
[C---:B------:R-:W-:Y:S01]  /*84e0*/  HMMA.16816.F32.BF16 R104, R8.reuse, R18, R104 ;  /* 0x000000120868723c */ /* 0x040fe20000041868 */
[----:B------:R-:W4:Y:S07]  /*84f0*/  LDSM.16.MT88.4 R16, [R193+0x7000] ;  /* 0x00700000c110783b */ /* 0x000f2e0000004200 */
[C---:B-----5:R-:W-:Y:S08]  /*8500*/  HMMA.16816.F32.BF16 R108, R8.reuse, R12, R108 ;  /* 0x0000000c086c723c */ /* 0x060ff0000004186c */
[C---:B------:R-:W-:Y:S01]  /*8510*/  HMMA.16816.F32.BF16 R112, R8.reuse, R14, R112 ;  /* 0x0000000e0870723c */ /* 0x040fe20000041870 */
[----:B------:R-:W5:Y:S07]  /*8520*/  LDSM.16.MT88.4 R12, [R203+0x1f800] ;  /* 0x01f80000cb0c783b */ /* 0x000f6e0000004200 */
[----:B------:R-:W-:Y:S01]  /*8530*/  HMMA.16816.F32.BF16 R36, R8, R180, R36 ;  /* 0x000000b40824723c */ /* 0x000fe20000041824 */
[--C-:B------:R-:W-:Y:S01]  /*8540*/  FFMA.FTZ R180, R235, UR4, -R206.reuse ;  /* 0x00000004ebb47c23 */ /* 0x100fe200080108ce */
[----:B------:R-:W-:-:S05]  /*8550*/  FFMA.FTZ R181, R233, UR4, -R206 ;  /* 0x00000004e9b57c23 */ /* 0x000fca00080108ce */
[----:B------:R-:W-:Y:S01]  /*8560*/  MUFU.EX2 R180, R180 ;  /* 0x000000b400b47308 */ /* 0x000fe20000000800 */
[C---:B------:R-:W-:Y:S01]  /*8570*/  HMMA.16816.F32.BF16 R40, R8.reuse, R182, R40 ;  /* 0x000000b60828723c */ /* 0x040fe20000041828 */
[--C-:B------:R-:W-:Y:S01]  /*8580*/  FFMA.FTZ R182, R231, UR4, -R206.reuse ;  /* 0x00000004e7b67c23 */ /* 0x100fe200080108ce */
[----:B------:R-:W-:Y:S01]  /*8590*/  FFMA.FTZ R183, R225, UR4, -R206 ;  /* 0x00000004e1b77c23 */ /* 0x000fe200080108ce */
[----:B------:R-:W-:Y:S01]  /*85a0*/  FFMA.FTZ R206, R209, UR4, -R204 ;  /* 0x00000004d1ce7c23 */ /* 0x000fe200080108cc */
[----:B------:R-:W5:Y:S04]  /*85b0*/  MUFU.EX2 R181, R181 ;  /* 0x000000b500b57308 */ /* 0x000f680000000800 */
[----:B------:R-:W-:Y:S01]  /*85c0*/  MUFU.EX2 R182, R182 ;  /* 0x000000b600b67308 */ /* 0x000fe20000000800 */
[C---:B------:R-:W-:Y:S03]  /*85d0*/  HMMA.16816.F32.BF16 R136, R8.reuse, R176, R136 ;  /* 0x000000b00888723c */ /* 0x040fe60000041888 */
[----:B------:R-:W-:Y:S04]  /*85e0*/  MUFU.EX2 R183, R183 ;  /* 0x000000b700b77308 */ /* 0x000fe80000000800 */
[----:B------:R-:W-:Y:S01]  /*85f0*/  MUFU.EX2 R209, R211 ;  /* 0x000000d300d17308 */ /* 0x000fe20000000800 */
[C---:B------:R-:W-:Y:S01]  /*8600*/  HMMA.16816.F32.BF16 R132, R8.reuse, R178, R132 ;  /* 0x000000b20884723c */ /* 0x040fe20000041884 */
[----:B------:R-:W-:Y:S02]  /*8610*/  LDSM.16.MT88.4 R176, [R202+0x5800] ;  /* 0x00580000cab0783b */ /* 0x000fe40000004200 */
[----:B------:R-:W5:Y:S04]  /*8620*/  MUFU.EX2 R206, R206 ;  /* 0x000000ce00ce7308 */ /* 0x000f680000000800 */
[----:B------:R-:W5:Y:S01]  /*8630*/  MUFU.EX2 R204, R207 ;  /* 0x000000cf00cc7308 */ /* 0x000f620000000800 */
        /* <DEDUP_REMOVED lines=17> */
[----:B------:R-:W2:Y:S07]  /*8750*/  LDSM.16.MT88.4 R140, [R202+0x1800] ;  /* 0x00180000ca8c783b */ /* 0x000eae0000004200 */
[C---:B-1----:R-:W-:Y:S08]  /*8760*/  HMMA.16816.F32.BF16 R116, R8.reuse, R152, R116 ;  /* 0x000000980874723c */ /* 0x042ff00000041874 */
[C---:B------:R-:W-:Y:S08]  /*8770*/  HMMA.16816.F32.BF16 R120, R8.reuse, R154, R120 ;  /* 0x0000009a0878723c */ /* 0x040ff00000041878 */
[C---:B----4-:R-:W-:Y:S08]  /*8780*/  HMMA.16816.F32.BF16 R124, R8.reuse, R16, R124 ;  /* 0x00000010087c723c */ /* 0x050ff0000004187c */
[----:B------:R-:W-:Y:S01]  /*8790*/  HMMA.16816.F32.BF16 R128, R8, R18, R128 ;  /* 0x000000120880723c */ /* 0x000fe20000041880 */
[----:B-----5:R-:W-:Y:S01]  /*87a0*/  F2FP.BF16.F32.PACK_AB R8, R181, R180 ;  /* 0x000000b4b508723e */ /* 0x020fe200000010ff */
        /* <DEDUP_REMOVED lines=14> */
[----:B------:R-:W4:Y:S07]  /*8890*/  LDSM.16.MT88.4 R12, [R215+0x1d800] ;  /* 0x01d80000d70c783b */ /* 0x000f2e0000004200 */
[C---:B------:R-:W-:Y:S01]  /*88a0*/  HMMA.16816.F32.BF16 R152, R8.reuse, R148, R20 ;  /* 0x000000940898723c */ /* 0x040fe20000041814 */
[----:B------:R-:W-:Y:S07]  /*88b0*/  LDSM.16.MT88.4 R20, [R193+0x3800] ;  /* 0x00380000c114783b */ /* 0x000fee0000004200 */
[C---:B---3--:R-:W-:Y:S08]  /*88c0*/  HMMA.16816.F32.BF16 R76, R8.reuse, R144, R76 ;  /* 0x00000090084c723c */ /* 0x048ff0000004184c */
[C---:B------:R-:W-:Y:S08]  /*88d0*/  HMMA.16816.F32.BF16 R80, R8.reuse, R146, R80 ;  /* 0x000000920850723c */ /* 0x040ff00000041850 */
[C---:B------:R-:W-:Y:S01]  /*88e0*/  HMMA.16816.F32.BF16 R148, R8.reuse, R150, R24 ;  /* 0x000000960894723c */ /* 0x040fe20000041818 */
[----:B------:R-:W-:Y:S07]  /*88f0*/  LDSM.16.MT88.4 R24, [R215+0x1b800] ;  /* 0x01b80000d718783b */ /* 0x000fee0000004200 */
[C---:B------:R-:W-:Y:S08]  /*8900*/  HMMA.16816.F32.BF16 R44, R8.reuse, R164, R44 ;  /* 0x000000a4082c723c */ /* 0x040ff0000004182c */
[C---:B------:R-:W-:Y:S01]  /*8910*/  HMMA.16816.F32.BF16 R48, R8.reuse, R166, R48 ;  /* 0x000000a60830723c */ /* 0x040fe20000041830 */
[----:B------:R-:W3:Y:S07]  /*8920*/  LDSM.16.MT88.4 R164, [R193+0x1800] ;  /* 0x00180000c1a4783b */ /* 0x000eee0000004200 */
[C---:B--2---:R-:W-:Y:S01]  /*8930*/  HMMA.16816.F32.BF16 R144, R8.reuse, R140, R28 ;  /* 0x0000008c0890723c */ /* 0x044fe2000004181c */
[----:B------:R-:W-:Y:S07]  /*8940*/  LDSM.16.MT88.4 R28, [R215+0x1f800] ;  /* 0x01f80000d71c783b */ /* 0x000fee0000004200 */
[C---:B-1----:R-:W-:Y:S08]  /*8950*/  HMMA.16816.F32.BF16 R52, R8.reuse, R16, R52 ;  /* 0x000000100834723c */ /* 0x042ff00000041834 */
[C---:B------:R-:W-:Y:S01]  /*8960*/  HMMA.16816.F32.BF16 R56, R8.reuse, R18, R56 ;  /* 0x000000120838723c */ /* 0x040fe20000041838 */
[----:B------:R-:W1:Y:S07]  /*8970*/  LDSM.16.MT88.4 R16, [R193+0x5800] ;  /* 0x00580000c110783b */ /* 0x000e6e0000004200 */
[C---:B----4-:R-:W-:Y:S08]  /*8980*/  HMMA.16816.F32.BF16 R68, R8.reuse, R12, R68 ;  /* 0x0000000c0844723c */ /* 0x050ff00000041844 */
        /* <DEDUP_REMOVED lines=13> */
[C---:B------:R-:W-:Y:S08]  /*8a60*/  HMMA.16816.F32.BF16 R64, R8.reuse, R22, R64 ;  /* 0x000000160840723c */ /* 0x040ff00000041840 */
[C---:B-1----:R-:W-:Y:S08]  /*8a70*/  HMMA.16816.F32.BF16 R92, R8.reuse, R16, R92 ;  /* 0x00000010085c723c */ /* 0x042ff0000004185c */
[C---:B------:R-:W-:Y:S08]  /*8a80*/  HMMA.16816.F32.BF16 R96, R8.reuse, R18, R96 ;  /* 0x000000120860723c */ /* 0x040ff00000041860 */
[C---:B------:R-:W-:Y:S08]  /*8a90*/  HMMA.16816.F32.BF16 R100, R8.reuse, R28, R100 ;  /* 0x0000001c0864723c */ /* 0x040ff00000041864 */
[C---:B------:R-:W-:Y:S08]  /*8aa0*/  HMMA.16816.F32.BF16 R104, R8.reuse, R30, R104 ;  /* 0x0000001e0868723c */ /* 0x040ff00000041868 */
[C---:B--2---:R-:W-:Y:S08]  /*8ab0*/  HMMA.16816.F32.BF16 R124, R8.reuse, R12, R124 ;  /* 0x0000000c087c723c */ /* 0x044ff0000004187c */
[C---:B------:R-:W-:Y:S08]  /*8ac0*/  HMMA.16816.F32.BF16 R128, R8.reuse, R14, R128 ;  /* 0x0000000e0880723c */ /* 0x040ff00000041880 */
[----:B------:R-:W-:Y:S01]  /*8ad0*/  HMMA.16816.F32.BF16 R136, R8, R164, R136 ;  /* 0x000000a40888723c */ /* 0x000fe20000041888 */
[----:B------:R-:W-:Y:S01]  /*8ae0*/  MOV R164, R223 ;  /* 0x000000df00a47202 */ /* 0x000fe20000000f00 */
[----:B------:R-:W-:-:S03]  /*8af0*/  NOP ;  /* 0x0000000000007918 */ /* 0x000fc60000000000 */
[----:B------:R-:W-:-:S15]  /*8b00*/  BRA.U !UP0, `(.L_x_489) ;  /* 0x00000039086c7547 */ /* 0x000fde000b800000 */
[----:B------:R-:W1:Y:S01]  /*8b10*/  LDCU.64 UR6, c[0x0][0x3c0] ;  /* 0x00007800ff0677ac */ /* 0x000e620008000a00 */
[----:B------:R-:W-:-:S04]  /*8b20*/  DEPBAR.LE SB0, 0x0 ;  /* 0x000080000000791a */ /* 0x000fc80000000000 */
[----:B------:R-:W-:Y:S01]  /*8b30*/  UIADD3 UR32, UPT, UPT, UR20, -0x3, URZ ;  /* 0xfffffffd14207890 */ /* 0x000fe2000fffe0ff */
[C---:B------:R-:W-:Y:S01]  /*8b40*/  IMAD.SHL.U32 R7, R0.reuse, 0x40, RZ ;  /* 0x0000004000077824 */ /* 0x040fe200078e00ff */
[----:B------:R-:W-:Y:S01]  /*8b50*/  SHF.R.U32.HI R2, RZ, 0x1, R0 ;  /* 0x00000001ff027819 */ /* 0x000fe20000011600 */
[----:B------:R-:W-:-:S03]  /*8b60*/  IMAD.SHL.U32 R8, R0, 0x20, RZ ;  /* 0x0000002000087824 */ /* 0x000fc600078e00ff */
[----:B------:R-:W-:Y:S02]  /*8b70*/  LOP3.LUT R7, R7, 0x200, RZ, 0xc0, !PT ;  /* 0x0000020007077812 */ /* 0x000fe400078ec0ff */
[----:B------:R-:W-:Y:S01]  /*8b80*/  LOP3.LUT R2, R213, 0x8, R2, 0x78, !PT ;  /* 0x00000008d5027812 */ /* 0x000fe200078e7802 */
[----:B------:R-:W-:Y:S01]  /*8b90*/  IMAD.MOV.U32 R213, RZ, RZ, 0x20 ;  /* 0x00000020ffd57424 */ /* 0x000fe200078e00ff */
[----:B------:R-:W-:Y:S01]  /*8ba0*/  LOP3.LUT R7, R7, 0x7c00, R8, 0xf8, !PT ;  /* 0x00007c0007077812 */ /* 0x000fe200078ef808 */
[----:B-1----:R-:W-:-:S03]  /*8bb0*/  UIMAD.WIDE.U32 UR10, UR32, UR6, URZ ;  /* 0x00000006200a72a5 */ /* 0x002fc6000f8e00ff */
[----:B------:R-:W-:Y:S01]  /*8bc0*/  LOP3.LUT R232, R7, R2, RZ, 0xfc, !PT ;  /* 0x0000000207e87212 */ /* 0x000fe200078efcff */
[----:B------:R-:W-:-:S03]  /*8bd0*/  UIMAD UR4, UR32, UR7, UR11 ;  /* 0x00000007200472a4 */ /* 0x000fc6000f8e020b */
[----:B------:R-:W-:Y:S01]  /*8be0*/  LEA R232, R232, UR5, 0x1 ;  /* 0x00000005e8e87c11 */ /* 0x000fe2000f8e08ff */
[----:B------:R-:W-:Y:S01]  /*8bf0*/  USHF.L.U32 UR9, UR10, 0x6, URZ ;  /* 0x000000060a097899 */ /* 0x000fe200080006ff */
[----:B------:R-:W-:Y:S01]  /*8c00*/  IMAD.U32 R12, RZ, RZ, UR10 ;  /* 0x0000000aff0c7e24 */ /* 0x000fe2000f8e00ff */
[----:B------:R-:W-:Y:S01]  /*8c10*/  USHF.L.U64.HI UR8, UR10, 0x6, UR4 ;  /* 0x000000060a087899 */ /* 0x000fe20008010204 */
[----:B------:R-:W-:Y:S01]  /*8c20*/  IMAD.U32 R13, RZ, RZ, UR11 ;  /* 0x0000000bff0d7e24 */ /* 0x000fe2000f8e00ff */
[----:B------:R-:W-:Y:S01]  /*8c30*/  ULEA UR9, UP0, UR6, UR9, 0x5 ;  /* 0x0000000906097291 */ /* 0x000fe2000f8028ff */
[----:B------:R-:W-:Y:S01]  /*8c40*/  IMAD.U32 R11, RZ, RZ, UR4 ;  /* 0x00000004ff0b7e24 */ /* 0x000fe2000f8e00ff */
[----:B------:R-:W-:Y:S01]  /*8c50*/  BAR.SYNC.DEFER_BLOCKING 0x0 ;  /* 0x0000000000007b1d */ /* 0x000fe20000010000 */
[C---:B------:R-:W-:Y:S01]  /*8c60*/  LEA R10, P1, R12.reuse, R216, 0x7 ;  /* 0x000000d80c0a7211 */ /* 0x040fe200078238ff */
[----:B------:R-:W-:Y:S02]  /*8c70*/  ULEA.HI.X UR8, UR6, UR8, UR7, 0x5, UP0 ;  /* 0x0000000806087291 */ /* 0x000fe400080f2c07 */
[----:B------:R-:W-:Y:S01]  /*8c80*/  IMAD.U32 R9, RZ, RZ, UR9 ;  /* 0x00000009ff097e24 */ /* 0x000fe2000f8e00ff */
[----:B------:R-:W-:Y:S01]  /*8c90*/  LEA.HI.X R11, R12, R214, R11, 0x7, P1 ;  /* 0x000000d60c0b7211 */ /* 0x000fe200008f3c0b */
[----:B------:R-:W-:-:S02]  /*8ca0*/  UISETP.GT.U32.AND UP0, UPT, UR32, UR18, UPT ;  /* 0x000000122000728c */ /* 0x000fc4000bf04070 */
[----:B------:R-:W-:Y:S01]  /*8cb0*/  IMAD.U32 R3, RZ, RZ, UR8 ;  /* 0x00000008ff037e24 */ /* 0x000fe2000f8e00ff */
[----:B------:R-:W-:-:S04]  /*8cc0*/  LEA R8, P0, R9, R216, 0x1 ;  /* 0x000000d809087211 */ /* 0x000fc800078008ff */
[----:B------:R-:W-:Y:S02]  /*8cd0*/  LEA.HI.X R9, R9, R214, R3, 0x1, P0 ;  /* 0x000000d609097211 */ /* 0x000fe400000f0c03 */
[----:B------:R-:W-:-:S04]  /*8ce0*/  LOP3.LUT R3, R0, 0x2, RZ, 0xc0, !PT ;  /* 0x0000000200037812 */ /* 0x000fc800078ec0ff */
[----:B------:R-:W-:-:S04]  /*8cf0*/  ISETP.NE.AND P0, PT, R3, RZ, PT ;  /* 0x000000ff0300720c */ /* 0x000fc80003f05270 */
[----:B------:R-:W-:Y:S01]  /*8d00*/  SEL R225, R213, 0xffffffe0, !P0 ;  /* 0xffffffe0d5e17807 */ /* 0x000fe20004000000 */
[----:B------:R-:W-:Y:S01]  /*8d10*/  @!PT LDS RZ, [RZ] ;  /* 0x00000000fffff984 */ /* 0x000fe20000000800 */
[----:B------:R-:W-:Y:S01]  /*8d20*/  @!PT LDS RZ, [RZ] ;  /* 0x00000000fffff984 */ /* 0x000fe20000000800 */
[----:B------:R-:W-:Y:S01]  /*8d30*/  @!PT LDS RZ, [RZ] ;  /* 0x00000000fffff984 */ /* 0x000fe20000000800 */
[----:B------:R-:W-:Y:S01]  /*8d40*/  LDGSTS.E.BYPASS.LTC128B.128 [R219+0x18000], desc[UR24][R10.64] ;  /* 0x180000000adb7fae */ /* 0x000fe2000b981a18 */
[----:B------:R-:W-:-:S03]  /*8d50*/  LOP3.LUT P0, R224, R0, 0x4, RZ, 0xc0, !PT ;  /* 0x0000000400e07812 */ /* 0x000fc6000780c0ff */
[----:B------:R-:W-:Y:S01]  /*8d60*/  LDGSTS.E.BYPASS.LTC128B.128 [R219+0x1a000], desc[UR24][R10.64+0x80] ;  /* 0x1a0000800adb7fae */ /* 0x000fe2000b981a18 */
[----:B------:R-:W-:Y:S01]  /*8d70*/  IMAD.IADD R231, R225, 0x1, R232 ;  /* 0x00000001e1e77824 */ /* 0x000fe200078e02e8 */
[----:B------:R-:W-:Y:S01]  /*8d80*/  SEL R3, R4, 0xffffffc0, !P0 ;  /* 0xffffffc004037807 */ /* 0x000fe20004000000 */
[C---:B------:R-:W-:Y:S01]  /*8d90*/  IMAD.IADD R226, R5.reuse, 0x1, R225 ;  /* 0x0000000105e27824 */ /* 0x040fe200078e02e1 */
[----:B------:R-:W-:Y:S03]  /*8da0*/  LDGSTS.E.BYPASS.LTC128B.128 [R219+0x1c000], desc[UR24][R10.64+0x100] ;  /* 0x1c0001000adb7fae */ /* 0x000fe6000b981a18 */
[--C-:B------:R-:W-:Y:S01]  /*8db0*/  IMAD.IADD R230, R232, 0x1, R3.reuse ;  /* 0x00000001e8e67824 */ /* 0x100fe200078e0203 */
[----:B------:R-:W-:Y:S01]  /*8dc0*/  LDGSTS.E.BYPASS.LTC128B.128 [R219+0x1e000], desc[UR24][R10.64+0x180] ;  /* 0x1e0001800adb7fae */ /* 0x000fe2000b981a18 */
[----:B------:R-:W-:Y:S02]  /*8dd0*/  IMAD.IADD R3, R5, 0x1, R3 ;  /* 0x0000000105037824 */ /* 0x000fe400078e0203 */
[C---:B------:R-:W-:Y:S01]  /*8de0*/  IMAD.IADD R228, R225.reuse, 0x1, R230 ;  /* 0x00000001e1e47824 */ /* 0x040fe200078e02e6 */
[----:B------:R-:W-:Y:S01]  /*8df0*/  LDGSTS.E.BYPASS.LTC128B.128 [R219+0x19000], desc[UR24][R8.64] ;  /* 0x1900000008db7fae */ /* 0x000fe2000b981a18 */
[----:B------:R-:W-:-:S03]  /*8e00*/  IMAD.IADD R225, R225, 0x1, R3 ;  /* 0x00000001e1e17824 */ /* 0x000fc600078e0203 */
[----:B------:R-:W-:Y:S04]  /*8e10*/  LDGSTS.E.BYPASS.LTC128B.128 [R219+0x1b000], desc[UR24][R8.64+0x80] ;  /* 0x1b00008008db7fae */ /* 0x000fe8000b981a18 */
[----:B------:R-:W-:Y:S04]  /*8e20*/  LDGSTS.E.BYPASS.LTC128B.128 [R219+0x1d000], desc[UR24][R8.64+0x100] ;  /* 0x1d00010008db7fae */ /* 0x000fe8000b981a18 */
[----:B------:R1:W-:Y:S04]  /*8e30*/  LDGSTS.E.BYPASS.LTC128B.128 [R219+0x1f000], desc[UR24][R8.64+0x180] ;  /* 0x1f00018008db7fae */ /* 0x0003e8000b981a18 */
[----:B------:R-:W-:Y:S04]  /*8e40*/  LDSM.16.M88.4 R196, [R232] ;  /* 0x00000000e8c4783b */ /* 0x000fe80000000200 */
[----:B------:R-:W2:Y:S04]  /*8e50*/  LDSM.16.M88.4 R176, [R212+UR5+0x10000] ;  /* 0x01000005d4b0783b */ /* 0x000ea80008000200 */
[----:B------:R-:W3:Y:S04]  /*8e60*/  LDSM.16.M88.4 R168, [R212+UR5+0x10800] ;  /* 0x01080005d4a8783b */ /* 0x000ee80008000200 */
[----:B------:R-:W4:Y:S04]  /*8e70*/  LDSM.16.M88.4 R32, [R212+UR5+0x11000] ;  /* 0x01100005d420783b */ /* 0x000f280008000200 */
[----:B------:R-:W-:Y:S04]  /*8e80*/  LDSM.16.M88.4 R24, [R226+0x10000] ;  /* 0x01000000e218783b */ /* 0x000fe80000000200 */
[----:B------:R-:W-:Y:S04]  /*8e90*/  LDSM.16.M88.4 R180, [R212+UR5+0x11800] ;  /* 0x01180005d4b4783b */ /* 0x000fe80008000200 */
[----:B-1----:R-:W1:Y:S04]  /*8ea0*/  LDSM.16.M88.4 R8, [R231] ;  /* 0x00000000e708783b */ /* 0x002e680000000200 */
[----:B------:R-:W5:Y:S04]  /*8eb0*/  LDSM.16.M88.4 R20, [R226+0x10800] ;  /* 0x01080000e214783b */ /* 0x000f680000000200 */
[----:B------:R-:W5:Y:S04]  /*8ec0*/  LDSM.16.M88.4 R12, [R226+0x11000] ;  /* 0x01100000e20c783b */ /* 0x000f680000000200 */
[----:B------:R-:W5:Y:S04]  /*8ed0*/  LDSM.16.M88.4 R200, [R226+0x11800] ;  /* 0x01180000e2c8783b */ /* 0x000f680000000200 */
[----:B------:R-:W-:Y:S01]  /*8ee0*/  LDSM.16.M88.4 R192, [R3+0x10000] ;  /* 0x0100000003c0783b */ /* 0x000fe20000000200 */
[C---:B--2---:R-:W-:Y:S03]  /*8ef0*/  HMMA.16816.F32.BF16 R16, R196.reuse, R176, RZ ;  /* 0x000000b0c410723c */ /* 0x044fe600000418ff */
[----:B------:R-:W-:Y:S04]  /*8f00*/  LDSM.16.M88.4 R188, [R3+0x10800] ;  /* 0x0108000003bc783b */ /* 0x000fe80000000200 */
[----:B------:R-:W-:Y:S01]  /*8f10*/  LDSM.16.M88.4 R184, [R3+0x11000] ;  /* 0x0110000003b8783b */ /* 0x000fe20000000200 */
[C---:B------:R-:W-:Y:S03]  /*8f20*/  HMMA.16816.F32.BF16 R176, R196.reuse, R178, RZ ;  /* 0x000000b2c4b0723c */ /* 0x040fe600000418ff */
[----:B------:R-:W-:Y:S04]  /*8f30*/  LDSM.16.M88.4 R204, [R212+UR5+0x12000] ;  /* 0x01200005d4cc783b */ /* 0x000fe80008000200 */
[----:B------:R-:W-:Y:S01]  /*8f40*/  LDSM.16.M88.4 R208, [R212+UR5+0x17800] ;  /* 0x01780005d4d0783b */ /* 0x000fe20008000200 */
[C---:B---3--:R-:W-:Y:S03]  /*8f50*/  HMMA.16816.F32.BF16 R172, R196.reuse, R168, RZ ;  /* 0x000000a8c4ac723c */ /* 0x048fe600000418ff */
[----:B------:R-:W0:Y:S05]  /*8f60*/  LDGDEPBAR ;  /* 0x00000000000079af */ /* 0x000e2a0000000000 */
[C---:B----4-:R-:W-:Y:S08]  /*8f70*/  HMMA.16816.F32.BF16 R164, R196.reuse, R32, RZ ;  /* 0x00000020c4a4723c */ /* 0x050ff000000418ff */
[C---:B------:R-:W-:Y:S08]  /*8f80*/  HMMA.16816.F32.BF16 R168, R196.reuse, R170, RZ ;  /* 0x000000aac4a8723c */ /* 0x040ff000000418ff */
[----:B------:R-:W-:Y:S08]  /*8f90*/  HMMA.16816.F32.BF16 R32, R196, R34, RZ ;  /* 0x00000022c420723c */ /* 0x000ff000000418ff */
[C---:B-1----:R-:W-:Y:S08]  /*8fa0*/  HMMA.16816.F32.BF16 R16, R8.reuse, R24, R16 ;  /* 0x000000180810723c */ /* 0x042ff00000041810 */
[----:B------:R-:W-:Y:S01]  /*8fb0*/  HMMA.16816.F32.BF16 R176, R8, R26, R176 ;  /* 0x0000001a08b0723c */ /* 0x000fe200000418b0 */
[----:B------:R-:W1:Y:S07]  /*8fc0*/  LDSM.16.M88.4 R24, [R230] ;  /* 0x00000000e618783b */ /* 0x000e6e0000000200 */
[C---:B------:R-:W-:Y:S08]  /*8fd0*/  HMMA.16816.F32.BF16 R28, R196.reuse, R180, RZ ;  /* 0x000000b4c41c723c */ /* 0x040ff000000418ff */
[----:B------:R-:W-:Y:S01]  /*8fe0*/  HMMA.16816.F32.BF16 R196, R196, R182, RZ ;  /* 0x000000b6c4c4723c */ /* 0x000fe200000418ff */
[----:B------:R-:W2:Y:S07]  /*8ff0*/  LDSM.16.M88.4 R180, [R3+0x11800] ;  /* 0x0118000003b4783b */ /* 0x000eae0000000200 */
[C---:B-----5:R-:W-:Y:S08]  /*9000*/  HMMA.16816.F32.BF16 R172, R8.reuse, R20, R172 ;  /* 0x0000001408ac723c */ /* 0x060ff000000418ac */
[C---:B------:R-:W-:Y:S01]  /*9010*/  HMMA.16816.F32.BF16 R168, R8.reuse, R22, R168 ;  /* 0x0000001608a8723c */ /* 0x040fe200000418a8 */
[----:B------:R-:W-:Y:S07]  /*9020*/  LDSM.16.M88.4 R20, [R228] ;  /* 0x00000000e414783b */ /* 0x000fee0000000200 */
        /* <DEDUP_REMOVED lines=16> */
[C---:B--2---:R-:W-:Y:S08]  /*9130*/  HMMA.16816.F32.BF16 R28, R24.reuse, R180, R28 ;  /* 0x000000b4181c723c */ /* 0x044ff0000004181c */
[----:B------:R-:W-:Y:S01]  /*9140*/  HMMA.16816.F32.BF16 R196, R24, R182, R196 ;  /* 0x000000b618c4723c */ /* 0x000fe200000418c4 */
[----:B------:R-:W2:Y:S04]  /*9150*/  LDSM.16.M88.4 R24, [R225+0x11800] ;  /* 0x01180000e118783b */ /* 0x000ea80000000200 */
[----:B------:R-:W-:Y:S03]  /*9160*/  LDSM.16.M88.4 R180, [R212+UR5+0x13800] ;  /* 0x01380005d4b4783b */ /* 0x000fe60008000200 */
        /* <DEDUP_REMOVED lines=11> */
[----:B------:R-:W2:Y:S04]  /*9220*/  LDSM.16.M88.4 R24, [R226+0x13000] ;  /* 0x01300000e218783b */ /* 0x000ea80000000200 */
[----:B------:R-:W5:Y:S03]  /*9230*/  LDSM.16.M88.4 R20, [R226+0x13800] ;  /* 0x01380000e214783b */ /* 0x000f660000000200 */
[C---:B---3--:R-:W-:Y:S08]  /*9240*/  HMMA.16816.F32.BF16 R172, R12.reuse, R188, R172 ;  /* 0x000000bc0cac723c */ /* 0x048ff000000418ac */
[C---:B------:R-:W-:Y:S01]  /*9250*/  HMMA.16816.F32.BF16 R168, R12.reuse, R190, R168 ;  /* 0x000000be0ca8723c */ /* 0x040fe200000418a8 */
[----:B------:R-:W-:Y:S07]  /*9260*/  LDSM.16.M88.4 R188, [R3+0x12000] ;  /* 0x0120000003bc783b */ /* 0x000fee0000000200 */
        /* <DEDUP_REMOVED lines=8> */
[----:B------:R-:W3:Y:S04]  /*92f0*/  LDSM.16.M88.4 R180, [R3+0x12800] ;  /* 0x0128000003b4783b */ /* 0x000ee80000000200 */
[----:B------:R-:W3:Y:S03]  /*9300*/  LDSM.16.M88.4 R12, [R3+0x13000] ;  /* 0x01300000030c783b */ /* 0x000ee60000000200 */
[C---:B----4-:R-:W-:Y:S08]  /*9310*/  HMMA.16816.F32.BF16 R16, R8.reuse, R200, R16 ;  /* 0x000000c80810723c */ /* 0x050ff00000041810 */
[C---:B------:R-:W-:Y:S01]  /*9320*/  HMMA.16816.F32.BF16 R176, R8.reuse, R202, R176 ;  /* 0x000000ca08b0723c */ /* 0x040fe200000418b0 */
[----:B------:R-:W-:Y:S07]  /*9330*/  LDSM.16.M88.4 R200, [R212+UR5+0x14800] ;  /* 0x01480005d4c8783b */ /* 0x000fee0008000200 */
[C---:B-1----:R-:W-:Y:S08]  /*9340*/  HMMA.16816.F32.BF16 R172, R8.reuse, R192, R172 ;  /* 0x000000c008ac723c */ /* 0x042ff000000418ac */
[C---:B------:R-:W-:Y:S01]  /*9350*/  HMMA.16816.F32.BF16 R168, R8.reuse, R194, R168 ;  /* 0x000000c208a8723c */ /* 0x040fe200000418a8 */
[----:B------:R-:W1:Y:S07]  /*9360*/  LDSM.16.M88.4 R192, [R3+0x13800] ;  /* 0x0138000003c0783b */ /* 0x000e6e0000000200 */
[C---:B--2---:R-:W-:Y:S08]  /*9370*/  HMMA.16816.F32.BF16 R164, R8.reuse, R24, R164 ;  /* 0x0000001808a4723c */ /* 0x044ff000000418a4 */
[C---:B------:R-:W-:Y:S01]  /*9380*/  HMMA.16816.F32.BF16 R32, R8.reuse, R26, R32 ;  /* 0x0000001a0820723c */ /* 0x040fe20000041820 */
[----:B------:R-:W-:Y:S07]  /*9390*/  LDSM.16.M88.4 R24, [R225+0x12000] ;  /* 0x01200000e118783b */ /* 0x000fee0000000200 */
[C---:B-----5:R-:W-:Y:S08]  /*93a0*/  HMMA.16816.F32.BF16 R28, R8.reuse, R20, R28 ;  /* 0x00000014081c723c */ /* 0x060ff0000004181c */
[----:B------:R-:W-:Y:S01]  /*93b0*/  HMMA.16816.F32.BF16 R196, R8, R22, R196 ;  /* 0x0000001608c4723c */ /* 0x000fe200000418c4 */
[----:B------:R-:W2:Y:S04]  /*93c0*/  LDSM.16.M88.4 R20, [R228+0x4000] ;  /* 0x00400000e414783b */ /* 0x000ea80000000200 */
[----:B------:R-:W4:Y:S03]  /*93d0*/  LDSM.16.M88.4 R8, [R225+0x12800] ;  /* 0x01280000e108783b */ /* 0x000f260000000200 */
        /* <DEDUP_REMOVED lines=8> */
[----:B------:R-:W5:Y:S07]  /*9460*/  LDSM.16.M88.4 R12, [R212+UR5+0x14000] ;  /* 0x01400005d40c783b */ /* 0x000f6e0008000200 */
[C---:B-1----:R-:W-:Y:S08]  /*9470*/  HMMA.16816.F32.BF16 R28, R184.reuse, R192, R28 ;  /* 0x000000c0b81c723c */ /* 0x042ff0000004181c */
[----:B------:R-:W-:Y:S01]  /*9480*/  HMMA.16816.F32.BF16 R196, R184, R194, R196 ;  /* 0x000000c2b8c4723c */ /* 0x000fe200000418c4 */
[----:B------:R-:W1:Y:S04]  /*9490*/  LDSM.16.M88.4 R192, [R212+UR5+0x15000] ;  /* 0x01500005d4c0783b */ /* 0x000e680008000200 */
[----:B------:R-:W1:Y:S03]  /*94a0*/  LDSM.16.M88.4 R184, [R212+UR5+0x15800] ;  /* 0x01580005d4b8783b */ /* 0x000e660008000200 */
[C---:B--2---:R-:W-:Y:S08]  /*94b0*/  HMMA.16816.F32.BF16 R16, R20.reuse, R24, R16 ;  /* 0x000000181410723c */ /* 0x044ff00000041810 */
[C---:B------:R-:W-:Y:S01]  /*94c0*/  HMMA.16816.F32.BF16 R176, R20.reuse, R26, R176 ;  /* 0x0000001a14b0723c */ /* 0x040fe200000418b0 */
[----:B------:R-:W-:Y:S07]  /*94d0*/  LDSM.16.M88.4 R24, [R231+0x8000] ;  /* 0x00800000e718783b */ /* 0x000fee0000000200 */
[C---:B----4-:R-:W-:Y:S08]  /*94e0*/  HMMA.16816.F32.BF16 R172, R20.reuse, R8, R172 ;  /* 0x0000000814ac723c */ /* 0x050ff000000418ac */
        /* <DEDUP_REMOVED lines=14> */
[----:B------:R-:W-:Y:S07]  /*95d0*/  LDSM.16.M88.4 R200, [R232+0xc000] ;  /* 0x00c00000e8c8783b */ /* 0x000fee0000000200 */
[C---:B-1----:R-:W-:Y:S08]  /*95e0*/  HMMA.16816.F32.BF16 R164, R180.reuse, R192, R164 ;  /* 0x000000c0b4a4723c */ /* 0x042ff000000418a4 */
        /* <DEDUP_REMOVED lines=8> */
[----:B------:R-:W1:Y:S07]  /*9670*/  LDSM.16.M88.4 R8, [R230+0x8000] ;  /* 0x00800000e608783b */ /* 0x000e6e0000000200 */
[C---:B---3--:R-:W-:Y:S08]  /*9680*/  HMMA.16816.F32.BF16 R172, R24.reuse, R20, R172 ;  /* 0x0000001418ac723c */ /* 0x048ff000000418ac */
[C---:B------:R-:W-:Y:S01]  /*9690*/  HMMA.16816.F32.BF16 R168, R24.reuse, R22, R168 ;  /* 0x0000001618a8723c */ /* 0x040fe200000418a8 */
[----:B------:R-:W2:Y:S07]  /*96a0*/  LDSM.16.M88.4 R20, [R3+0x15000] ;  /* 0x015000000314783b */ /* 0x000eae0000000200 */
[C---:B----4-:R-:W-:Y:S08]  /*96b0*/  HMMA.16816.F32.BF16 R164, R24.reuse, R12, R164 ;  /* 0x0000000c18a4723c */ /* 0x050ff000000418a4 */
[C---:B------:R-:W-:Y:S01]  /*96c0*/  HMMA.16816.F32.BF16 R32, R24.reuse, R14, R32 ;  /* 0x0000000e1820723c */ /* 0x040fe20000041820 */
[----:B------:R-:W3:Y:S07]  /*96d0*/  LDSM.16.M88.4 R12, [R3+0x15800] ;  /* 0x01580000030c783b */ /* 0x000eee0000000200 */
        /* <DEDUP_REMOVED lines=10> */
[C---:B--2---:R-:W-:Y:S08]  /*9780*/  HMMA.16816.F32.BF16 R164, R8.reuse, R20, R164 ;  /* 0x0000001408a4723c */ /* 0x044ff000000418a4 */
[C---:B------:R-:W-:Y:S01]  /*9790*/  HMMA.16816.F32.BF16 R32, R8.reuse, R22, R32 ;  /* 0x000000160820723c */ /* 0x040fe20000041820 */
[----:B------:R-:W2:Y:S07]  /*97a0*/  LDSM.16.M88.4 R20, [R212+UR5+0x16000] ;  /* 0x01600005d414783b */ /* 0x000eae0008000200 */
[C---:B---3--:R-:W-:Y:S08]  /*97b0*/  HMMA.16816.F32.BF16 R28, R8.reuse, R12, R28 ;  /* 0x0000000c081c723c */ /* 0x048ff0000004181c */
[----:B------:R-:W-:Y:S01]  /*97c0*/  HMMA.16816.F32.BF16 R196, R8, R14, R196 ;  /* 0x0000000e08c4723c */ /* 0x000fe200000418c4 */
[----:B------:R-:W3:Y:S04]  /*97d0*/  LDSM.16.M88.4 R12, [R212+UR5+0x16800] ;  /* 0x01680005d40c783b */ /* 0x000ee80008000200 */
[----:B------:R-:W3:Y:S03]  /*97e0*/  LDSM.16.M88.4 R8, [R212+UR5+0x17000] ;  /* 0x01700005d408783b */ /* 0x000ee60008000200 */
[C---:B----4-:R-:W-:Y:S08]  /*97f0*/  HMMA.16816.F32.BF16 R16, R24.reuse, R192, R16 ;  /* 0x000000c01810723c */ /* 0x050ff00000041810 */
[C---:B------:R-:W-:Y:S01]  /*9800*/  HMMA.16816.F32.BF16 R176, R24.reuse, R194, R176 ;  /* 0x000000c218b0723c */ /* 0x040fe200000418b0 */
[----:B------:R-:W4:Y:S07]  /*9810*/  LDSM.16.M88.4 R192, [R231+0xc000] ;  /* 0x00c00000e7c0783b */ /* 0x000f2e0000000200 */
[C---:B-----5:R-:W-:Y:S08]  /*9820*/  HMMA.16816.F32.BF16 R172, R24.reuse, R188, R172 ;  /* 0x000000bc18ac723c */ /* 0x060ff000000418ac */
        /* <DEDUP_REMOVED lines=14> */
[----:B------:R-:W-:Y:S07]  /*9910*/  LDSM.16.M88.4 R12, [R228+0xc000] ;  /* 0x00c00000e40c783b */ /* 0x000fee0000000200 */
[C---:B------:R-:W-:Y:S08]  /*9920*/  HMMA.16816.F32.BF16 R164, R200.reuse, R8, R164 ;  /* 0x00000008c8a4723c */ /* 0x040ff000000418a4 */
[----:B------:R-:W-:Y:S01]  /*9930*/  HMMA.16816.F32.BF16 R32, R200, R10, R32 ;  /* 0x0000000ac820723c */ /* 0x000fe20000041820 */
[----:B------:R-:W2:Y:S07]  /*9940*/  LDSM.16.M88.4 R8, [R225+0x16000] ;  /* 0x01600000e108783b */ /* 0x000eae0000000200 */
[----:B----4-:R-:W-:Y:S08]  /*9950*/  HMMA.16816.F32.BF16 R16, R192, R204, R16 ;  /* 0x000000ccc010723c */ /* 0x010ff00000041810 */
[C---:B------:R-:W-:Y:S08]  /*9960*/  HMMA.16816.F32.BF16 R28, R200.reuse, R208, R28 ;  /* 0x000000d0c81c723c */ /* 0x040ff0000004181c */
[----:B------:R-:W-:Y:S01]  /*9970*/  HMMA.16816.F32.BF16 R200, R200, R210, R196 ;  /* 0x000000d2c8c8723c */ /* 0x000fe200000418c4 */
[----:B------:R-:W3:Y:S07]  /*9980*/  LDSM.16.M88.4 R196, [R3+0x16800] ;  /* 0x0168000003c4783b */ /* 0x000eee0000000200 */
[----:B------:R-:W-:Y:S08]  /*9990*/  HMMA.16816.F32.BF16 R176, R192, R206, R176 ;  /* 0x000000cec0b0723c */ /* 0x000ff000000418b0 */
[----:B-1----:R-:W-:Y:S08]  /*99a0*/  HMMA.16816.F32.BF16 R16, R24, R20, R16 ;  /* 0x000000141810723c */ /* 0x002ff00000041810 */
[C---:B------:R-:W-:Y:S08]  /*99b0*/  HMMA.16816.F32.BF16 R28, R192.reuse, R180, R28 ;  /* 0x000000b4c01c723c */ /* 0x040ff0000004181c */
[C---:B------:R-:W-:Y:S01]  /*99c0*/  HMMA.16816.F32.BF16 R200, R192.reuse, R182, R200 ;  /* 0x000000b6c0c8723c */ /* 0x040fe200000418c8 */
[----:B------:R-:W1:Y:S07]  /*99d0*/  LDSM.16.M88.4 R180, [R225+0x16800] ;  /* 0x01680000e1b4783b */ /* 0x000e6e0000000200 */
[----:B------:R-:W-:Y:S01]  /*99e0*/  HMMA.16816.F32.BF16 R172, R192, R188, R172 ;  /* 0x000000bcc0ac723c */ /* 0x000fe200000418ac */
[----:B------:R-:W-:-:S02]  /*99f0*/  IMAD.U32 R188, RZ, RZ, UR20 ;  /* 0x00000014ffbc7e24 */ /* 0x000fc4000f8e00ff */
[----:B------:R-:W-:-:S05]  /*9a00*/  VIADD R189, R222, 0x8 ;  /* 0x00000008debd7836 */ /* 0x000fca0000000000 */
[----:B------:R-:W-:Y:S01]  /*9a10*/  HMMA.16816.F32.BF16 R176, R24, R22, R176 ;  /* 0x0000001618b0723c */ /* 0x000fe200000418b0 */
[----:B------:R-:W4:Y:S07]  /*9a20*/  LDSM.16.M88.4 R20, [R3+0x17000] ;  /* 0x017000000314783b */ /* 0x000f2e0000000200 */
[----:B--2---:R-:W-:Y:S01]  /*9a30*/  HMMA.16816.F32.BF16 R16, R12, R8, R16 ;  /* 0x000000080c10723c */ /* 0x004fe20000041810 */
[----:B------:R-:W-:-:S05]  /*9a40*/  IMAD.SHL.U32 R9, R0, 0x2, RZ ;  /* 0x0000000200097824 */ /* 0x000fca00078e00ff */
[----:B------:R-:W-:Y:S02]  /*9a50*/  LOP3.LUT R9, R9, 0x6, RZ, 0xc0, !PT ;  /* 0x0000000609097812 */ /* 0x000fe400078ec0ff */
[----:B---3--:R-:W-:Y:S03]  /*9a60*/  HMMA.16816.F32.BF16 R172, R24, R196, R172 ;  /* 0x000000c418ac723c */ /* 0x008fe600000418ac */
[----:B------:R-:W-:-:S04]  /*9a70*/  IMAD R188, R188, 0x40, R9 ;  /* 0x00000040bcbc7824 */ /* 0x000fc800078e0209 */
[C---:B------:R-:W-:Y:S01]  /*9a80*/  VIADD R8, R188.reuse, 0xffffff40 ;  /* 0xffffff40bc087836 */ /* 0x040fe20000000000 */
[----:B------:R-:W-:Y:S01]  /*9a90*/  HMMA.16816.F32.BF16 R176, R12, R10, R176 ;  /* 0x0000000a0cb0723c */ /* 0x000fe200000418b0 */
[----:B------:R-:W-:-:S03]  /*9aa0*/  VIADD R9, R188, 0xffffff41 ;  /* 0xffffff41bc097836 */ /* 0x000fc60000000000 */
[-C--:B------:R-:W-:Y:S02]  /*9ab0*/  ISETP.GT.AND P0, PT, R222, R8.reuse, PT ;  /* 0x00000008de00720c */ /* 0x080fe40003f04270 */
[C---:B------:R-:W-:Y:S02]  /*9ac0*/  ISETP.GE.AND P5, PT, R8.reuse, R221, PT ;  /* 0x000000dd0800720c */ /* 0x040fe40003fa6270 */
[C---:B------:R-:W-:Y:S01]  /*9ad0*/  HMMA.16816.F32.BF16 R168, R192.reuse, R190, R168 ;  /* 0x000000bec0a8723c */ /* 0x040fe200000418a8 */
[C---:B------:R-:W-:Y:S02]  /*9ae0*/  ISETP.GT.AND P1, PT, R189.reuse, R8, PT ;  /* 0x00000008bd00720c */ /* 0x040fe40003f24270 */
[----:B------:R-:W-:Y:S01]  /*9af0*/  ISETP.GE.AND P2, PT, R8, R220, PT ;  /* 0x000000dc0800720c */ /* 0x000fe20003f46270 */
[----:B------:R-:W-:Y:S01]  /*9b00*/  VIADD R8, R188, 0xffffff48 ;  /* 0xffffff48bc087836 */ /* 0x000fe20000000000 */
[----:B------:R-:W-:Y:S02]  /*9b10*/  FSEL R16, R16, -INF , !P0 ;  /* 0xff80000010107808 */ /* 0x000fe40004000000 */
[-C--:B------:R-:W-:Y:S01]  /*9b20*/  ISETP.GT.AND P4, PT, R222, R9.reuse, PT ;  /* 0x00000009de00720c */ /* 0x080fe20003f84270 */
[----:B------:R-:W-:Y:S01]  /*9b30*/  HMMA.16816.F32.BF16 R164, R192, R184, R164 ;  /* 0x000000b8c0a4723c */ /* 0x000fe200000418a4 */
[----:B------:R-:W-:-:S02]  /*9b40*/  ISETP.GT.AND P0, PT, R189, R9, PT ;  /* 0x00000009bd00720c */ /* 0x000fc40003f04270 */
[----:B------:R-:W-:Y:S02]  /*9b50*/  FSEL R18, R18, -INF , !P1 ;  /* 0xff80000012127808 */ /* 0x000fe40004800000 */
[----:B------:R-:W-:Y:S01]  /*9b60*/  FSEL R190, R16, -INF , !P5 ;  /* 0xff80000010be7808 */ /* 0x000fe20006800000 */
[----:B------:R-:W-:Y:S01]  /*9b70*/  VIADD R16, R188, 0xffffff49 ;  /* 0xffffff49bc107836 */ /* 0x000fe20000000000 */
[C---:B------:R-:W-:Y:S01]  /*9b80*/  ISETP.GE.AND P6, PT, R9.reuse, R221, PT ;  /* 0x000000dd0900720c */ /* 0x040fe20003fc6270 */
[----:B------:R-:W-:Y:S01]  /*9b90*/  HMMA.16816.F32.BF16 R32, R192, R186, R32 ;  /* 0x000000bac020723c */ /* 0x000fe20000041820 */
[----:B------:R-:W-:Y:S02]  /*9ba0*/  ISETP.GE.AND P3, PT, R9, R220, PT ;  /* 0x000000dc0900720c */ /* 0x000fe40003f66270 */
[----:B------:R-:W-:Y:S02]  /*9bb0*/  ISETP.GT.AND P1, PT, R222, R8, PT ;  /* 0x00000008de00720c */ /* 0x000fe40003f24270 */
[----:B------:R-:W-:-:S02]  /*9bc0*/  FSEL R17, R17, -INF , !P4 ;  /* 0xff80000011117808 */ /* 0x000fc40006000000 */
[----:B------:R-:W-:Y:S01]  /*9bd0*/  FSEL R19, R19, -INF , !P0 ;  /* 0xff80000013137808 */ /* 0x000fe20004000000 */
[----:B-1----:R-:W-:Y:S01]  /*9be0*/  HMMA.16816.F32.BF16 R172, R12, R180, R172 ;  /* 0x000000b40cac723c */ /* 0x002fe200000418ac */
[----:B------:R-:W-:Y:S02]  /*9bf0*/  FSEL R191, R18, -INF , !P2 ;  /* 0xff80000012bf7808 */ /* 0x000fe40005000000 */
[C---:B------:R-:W-:Y:S02]  /*9c00*/  ISETP.GE.AND P5, PT, R8.reuse, R221, PT ;  /* 0x000000dd0800720c */ /* 0x040fe40003fa6270 */
[----:B------:R-:W-:Y:S02]  /*9c10*/  ISETP.GE.AND P2, PT, R8, R220, PT ;  /* 0x000000dc0800720c */ /* 0x000fe40003f46270 */
[----:B------:R-:W-:Y:S01]  /*9c20*/  ISETP.GT.AND P4, PT, R189, R8, PT ;  /* 0x00000008bd00720c */ /* 0x000fe20003f84270 */
[----:B------:R-:W-:Y:S01]  /*9c30*/  HMMA.16816.F32.BF16 R168, R24, R198, R168 ;  /* 0x000000c618a8723c */ /* 0x000fe200000418a8 */
[----:B------:R-:W-:Y:S01]  /*9c40*/  FSEL R192, R17, -INF , !P6 ;  /* 0xff80000011c07808 */ /* 0x000fe20007000000 */
[----:B------:R-:W1:Y:S01]  /*9c50*/  LDSM.16.M88.4 R8, [R225+0x17000] ;  /* 0x01700000e108783b */ /* 0x000e620000000200 */
[----:B------:R-:W-:-:S02]  /*9c60*/  FSEL R193, R19, -INF , !P3 ;  /* 0xff80000013c17808 */ /* 0x000fc40005800000 */
[----:B------:R-:W-:Y:S02]  /*9c70*/  FSEL R176, R176, -INF , !P1 ;  /* 0xff800000b0b07808 */ /* 0x000fe40004800000 */
[----:B------:R-:W-:Y:S01]  /*9c80*/  ISETP.GT.AND P0, PT, R222, R16, PT ;  /* 0x00000010de00720c */ /* 0x000fe20003f04270 */
[C---:B----4-:R-:W-:Y:S01]  /*9c90*/  HMMA.16816.F32.BF16 R164, R24.reuse, R20, R164 ;  /* 0x0000001418a4723c */ /* 0x050fe200000418a4 */
[----:B------:R-:W-:Y:S01]  /*9ca0*/  ISETP.GE.AND P6, PT, R16, R221, PT ;  /* 0x000000dd1000720c */ /* 0x000fe20003fc6270 */
[----:B------:R-:W-:Y:S01]  /*9cb0*/  VIADD R20, R188, 0xffffff50 ;  /* 0xffffff50bc147836 */ /* 0x000fe20000000000 */
[----:B------:R-:W-:Y:S02]  /*9cc0*/  ISETP.GE.AND P3, PT, R16, R220, PT ;  /* 0x000000dc1000720c */ /* 0x000fe40003f66270 */
[----:B------:R-:W-:Y:S02]  /*9cd0*/  ISETP.GT.AND P1, PT, R189, R16, PT ;  /* 0x00000010bd00720c */ /* 0x000fe40003f24270 */
[----:B------:R2:W3:Y:S01]  /*9ce0*/  LDSM.16.M88.4 R16, [R3+0x17800] ;  /* 0x017800000310783b */ /* 0x0004e20000000200 */
[----:B------:R-:W-:Y:S01]  /*9cf0*/  FSEL R178, R178, -INF , !P4 ;  /* 0xff800000b2b27808 */ /* 0x000fe20006000000 */
[----:B------:R-:W-:Y:S01]  /*9d00*/  HMMA.16816.F32.BF16 R32, R24, R22, R32 ;  /* 0x000000161820723c */ /* 0x000fe20000041820 */
[----:B------:R-:W-:-:S02]  /*9d10*/  FSEL R176, R176, -INF , !P5 ;  /* 0xff800000b0b07808 */ /* 0x000fc40006800000 */
[----:B------:R-:W-:Y:S02]  /*9d20*/  FSEL R195, R178, -INF , !P2 ;  /* 0xff800000b2c37808 */ /* 0x000fe40005000000 */
[----:B------:R-:W-:Y:S02]  /*9d30*/  FSEL R177, R177, -INF , !P0 ;  /* 0xff800000b1b17808 */ /* 0x000fe40004000000 */
[----:B------:R-:W-:Y:S01]  /*9d40*/  ISETP.GT.AND P4, PT, R222, R20, PT ;  /* 0x00000014de00720c */ /* 0x000fe20003f84270 */
[----:B------:R-:W-:Y:S01]  /*9d50*/  HMMA.16816.F32.BF16 R168, R12, R182, R168 ;  /* 0x000000b60ca8723c */ /* 0x000fe200000418a8 */
[C---:B------:R-:W-:Y:S02]  /*9d60*/  ISETP.GE.AND P5, PT, R20.reuse, R221, PT ;  /* 0x000000dd1400720c */ /* 0x040fe40003fa6270 */
[----:B------:R-:W-:Y:S02]  /*9d70*/  ISETP.GE.AND P2, PT, R20, R220, PT ;  /* 0x000000dc1400720c */ /* 0x000fe40003f46270 */
[----:B------:R-:W-:Y:S01]  /*9d80*/  ISETP.GT.AND P0, PT, R189, R20, PT ;  /* 0x00000014bd00720c */ /* 0x000fe20003f04270 */
[----:B------:R-:W-:Y:S01]  /*9d90*/  VIADD R20, R188, 0xffffff51 ;  /* 0xffffff51bc147836 */ /* 0x000fe20000000000 */
[----:B------:R-:W-:-:S02]  /*9da0*/  FSEL R179, R179, -INF , !P1 ;  /* 0xff800000b3b37808 */ /* 0x000fc40004800000 */
[----:B------:R-:W-:Y:S02]  /*9db0*/  FSEL R178, R177, -INF , !P6 ;  /* 0xff800000b1b27808 */ /* 0x000fe40007000000 */
[----:B------:R-:W-:Y:S02]  /*9dc0*/  FSEL R179, R179, -INF , !P3 ;  /* 0xff800000b3b37808 */ /* 0x000fe40005800000 */
[----:B------:R-:W-:Y:S01]  /*9dd0*/  FSEL R172, R172, -INF , !P4 ;  /* 0xff800000acac7808 */ /* 0x000fe20006000000 */
[----:B--2---:R-:W-:Y:S01]  /*9de0*/  VIADD R3, R188, 0xffffff58 ;  /* 0xffffff58bc037836 */ /* 0x004fe20000000000 */
[----:B------:R-:W-:Y:S02]  /*9df0*/  ISETP.GT.AND P1, PT, R222, R20, PT ;  /* 0x00000014de00720c */ /* 0x000fe40003f24270 */
[C---:B------:R-:W-:Y:S01]  /*9e00*/  ISETP.GE.AND P6, PT, R20.reuse, R221, PT ;  /* 0x000000dd1400720c */ /* 0x040fe20003fc6270 */
[----:B-1----:R-:W-:Y:S01]  /*9e10*/  HMMA.16816.F32.BF16 R164, R12, R8, R164 ;  /* 0x000000080ca4723c */ /* 0x002fe200000418a4 */
[----:B------:R-:W-:Y:S01]  /*9e20*/  ISETP.GE.AND P3, PT, R20, R220, PT ;  /* 0x000000dc1400720c */ /* 0x000fe20003f66270 */
[----:B------:R-:W-:Y:S01]  /*9e30*/  VIADD R8, R188, 0xffffff69 ;  /* 0xffffff69bc087836 */ /* 0x000fe20000000000 */
[----:B------:R-:W-:-:S02]  /*9e40*/  ISETP.GT.AND P4, PT, R189, R20, PT ;  /* 0x00000014bd00720c */ /* 0x000fc40003f84270 */
[----:B------:R-:W1:Y:S01]  /*9e50*/  LDSM.16.M88.4 R20, [R225+0x17800] ;  /* 0x01780000e114783b */ /* 0x000e620000000200 */
[----:B------:R-:W-:Y:S01]  /*9e60*/  FSEL R174, R174, -INF , !P0 ;  /* 0xff800000aeae7808 */ /* 0x000fe20004000000 */
[----:B------:R-:W-:-:S04]  /*9e70*/  DEPBAR.LE SB0, 0x0 ;  /* 0x000080000000791a */ /* 0x000fc80000000000 */
[----:B------:R-:W-:Y:S01]  /*9e80*/  FSEL R172, R172, -INF , !P5 ;  /* 0xff800000acac7808 */ /* 0x000fe20006800000 */
[----:B---3--:R-:W-:Y:S01]  /*9e90*/  HMMA.16816.F32.BF16 R28, R24, R16, R28 ;  /* 0x00000010181c723c */ /* 0x008fe2000004181c */
[----:B------:R-:W-:Y:S02]  /*9ea0*/  FSEL R177, R174, -INF , !P2 ;  /* 0xff800000aeb17808 */ /* 0x000fe40005000000 */
[----:B------:R-:W-:Y:S02]  /*9eb0*/  FSEL R173, R173, -INF , !P1 ;  /* 0xff800000adad7808 */ /* 0x000fe40004800000 */
[----:B------:R-:W-:Y:S02]  /*9ec0*/  ISETP.GT.AND P0, PT, R222, R3, PT ;  /* 0x00000003de00720c */ /* 0x000fe40003f04270 */
[C---:B------:R-:W-:Y:S01]  /*9ed0*/  ISETP.GE.AND P5, PT, R3.reuse, R221, PT ;  /* 0x000000dd0300720c */ /* 0x040fe20003fa6270 */
[----:B------:R-:W-:Y:S01]  /*9ee0*/  HMMA.16816.F32.BF16 R32, R12, R10, R32 ;  /* 0x0000000a0c20723c */ /* 0x000fe20000041820 */
[----:B------:R-:W-:Y:S01]  /*9ef0*/  BAR.SYNC.DEFER_BLOCKING 0x0 ;  /* 0x0000000000007b1d */ /* 0x000fe20000010000 */
[----:B------:R-:W-:-:S02]  /*9f00*/  ISETP.GE.AND P2, PT, R3, R220, PT ;  /* 0x000000dc0300720c */ /* 0x000fc40003f46270 */
[----:B------:R-:W-:Y:S01]  /*9f10*/  ISETP.GT.AND P1, PT, R189, R3, PT ;  /* 0x00000003bd00720c */ /* 0x000fe20003f24270 */
[----:B------:R-:W-:Y:S01]  /*9f20*/  VIADD R3, R188, 0xffffff59 ;  /* 0xffffff59bc037836 */ /* 0x000fe20000000000 */
[----:B------:R-:W-:Y:S02]  /*9f30*/  FSEL R175, R175, -INF , !P4 ;  /* 0xff800000afaf7808 */ /* 0x000fe40006000000 */
[----:B------:R-:W-:Y:S01]  /*9f40*/  FSEL R174, R173, -INF , !P6 ;  /* 0xff800000adae7808 */ /* 0x000fe20007000000 */
[----:B------:R-:W-:Y:S01]  /*9f50*/  HMMA.16816.F32.BF16 R200, R24, R18, R200 ;  /* 0x0000001218c8723c */ /* 0x000fe200000418c8 */
[----:B------:R-:W-:Y:S02]  /*9f60*/  FSEL R175, R175, -INF , !P3 ;  /* 0xff800000afaf7808 */ /* 0x000fe40005800000 */
[----:B------:R-:W-:Y:S02]  /*9f70*/  FSEL R168, R168, -INF , !P0 ;  /* 0xff800000a8a87808 */ /* 0x000fe40004000000 */
[----:B------:R-:W-:-:S02]  /*9f80*/  ISETP.GT.AND P4, PT, R222, R3, PT ;  /* 0x00000003de00720c */ /* 0x000fc40003f84270 */
        /* <DEDUP_REMOVED lines=22> */
[----:B------:R-:W-:Y:S01]  /*a0f0*/  ISETP.GT.AND P1, PT, R189, R3, PT ;  /* 0x00000003bd00720c */ /* 0x000fe20003f24270 */
[----:B------:R-:W-:Y:S01]  /*a100*/  VIADD R3, R188, 0xffffff68 ;  /* 0xffffff68bc037836 */ /* 0x000fe20000000000 */
[----:B------:R-:W-:Y:S02]  /*a110*/  FSEL R166, R166, -INF , !P4 ;  /* 0xff800000a6a67808 */ /* 0x000fe40006000000 */
[----:B------:R-:W-:Y:S02]  /*a120*/  FSEL R165, R165, -INF , !P0 ;  /* 0xff800000a5a57808 */ /* 0x000fe40004000000 */
[-C--:B------:R-:W-:Y:S02]  /*a130*/  ISETP.GT.AND P4, PT, R222, R3.reuse, PT ;  /* 0x00000003de00720c */ /* 0x080fe40003f84270 */
[----:B------:R-:W-:Y:S02]  /*a140*/  ISETP.GT.AND P0, PT, R189, R3, PT ;  /* 0x00000003bd00720c */ /* 0x000fe40003f04270 */
[----:B------:R-:W-:-:S02]  /*a150*/  FSEL R180, R164, -INF , !P5 ;  /* 0xff800000a4b47808 */ /* 0x000fc40006800000 */
[----:B------:R-:W-:Y:S02]  /*a160*/  FSEL R181, R166, -INF , !P2 ;  /* 0xff800000a6b57808 */ /* 0x000fe40005000000 */
[C---:B------:R-:W-:Y:S02]  /*a170*/  ISETP.GE.AND P5, PT, R3.reuse, R221, PT ;  /* 0x000000dd0300720c */ /* 0x040fe40003fa6270 */
[----:B------:R-:W-:Y:S01]  /*a180*/  ISETP.GE.AND P2, PT, R3, R220, PT ;  /* 0x000000dc0300720c */ /* 0x000fe20003f46270 */
[----:B------:R-:W-:Y:S01]  /*a190*/  VIADD R3, R188, 0xffffff70 ;  /* 0xffffff70bc037836 */ /* 0x000fe20000000000 */
[----:B------:R-:W-:Y:S02]  /*a1a0*/  FSEL R167, R167, -INF , !P1 ;  /* 0xff800000a7a77808 */ /* 0x000fe40004800000 */
[----:B------:R-:W-:Y:S02]  /*a1b0*/  ISETP.GT.AND P1, PT, R222, R8, PT ;  /* 0x00000008de00720c */ /* 0x000fe40003f24270 */
[----:B------:R-:W-:-:S02]  /*a1c0*/  FSEL R32, R32, -INF , !P4 ;  /* 0xff80000020207808 */ /* 0x000fc40006000000 */
[----:B------:R-:W-:Y:S02]  /*a1d0*/  FSEL R34, R34, -INF , !P0 ;  /* 0xff80000022227808 */ /* 0x000fe40004000000 */
[----:B------:R-:W-:Y:S02]  /*a1e0*/  ISETP.GT.AND P4, PT, R189, R8, PT ;  /* 0x00000008bd00720c */ /* 0x000fe40003f84270 */
[----:B------:R-:W-:Y:S02]  /*a1f0*/  FSEL R182, R32, -INF , !P5 ;  /* 0xff80000020b67808 */ /* 0x000fe40006800000 */
[----:B------:R-:W-:Y:S02]  /*a200*/  FSEL R183, R34, -INF , !P2 ;  /* 0xff80000022b77808 */ /* 0x000fe40005000000 */
[----:B------:R-:W-:Y:S02]  /*a210*/  FSEL R33, R33, -INF , !P1 ;  /* 0xff80000021217808 */ /* 0x000fe40004800000 */
[----:B------:R-:W-:-:S02]  /*a220*/  FSEL R184, R165, -INF , !P6 ;  /* 0xff800000a5b87808 */ /* 0x000fc40007000000 */
[----:B------:R-:W-:Y:S02]  /*a230*/  FSEL R185, R167, -INF , !P3 ;  /* 0xff800000a7b97808 */ /* 0x000fe40005800000 */
[----:B------:R-:W-:Y:S02]  /*a240*/  ISETP.GT.AND P0, PT, R222, R3, PT ;  /* 0x00000003de00720c */ /* 0x000fe40003f04270 */
[C---:B------:R-:W-:Y:S02]  /*a250*/  ISETP.GE.AND P5, PT, R3.reuse, R221, PT ;  /* 0x000000dd0300720c */ /* 0x040fe40003fa6270 */
[----:B------:R-:W-:Y:S02]  /*a260*/  ISETP.GE.AND P2, PT, R3, R220, PT ;  /* 0x000000dc0300720c */ /* 0x000fe40003f46270 */
[----:B------:R-:W-:Y:S01]  /*a270*/  ISETP.GT.AND P1, PT, R189, R3, PT ;  /* 0x00000003bd00720c */ /* 0x000fe20003f24270 */
[----:B------:R-:W-:Y:S01]  /*a280*/  VIADD R3, R188, 0xffffff71 ;  /* 0xffffff71bc037836 */ /* 0x000fe20000000000 */
[----:B------:R-:W-:-:S02]  /*a290*/  ISETP.GE.AND P6, PT, R8, R221, PT ;  /* 0x000000dd0800720c */ /* 0x000fc40003fc6270 */
[----:B------:R-:W-:Y:S02]  /*a2a0*/  ISETP.GE.AND P3, PT, R8, R220, PT ;  /* 0x000000dc0800720c */ /* 0x000fe40003f66270 */
[----:B------:R-:W-:Y:S02]  /*a2b0*/  FSEL R35, R35, -INF , !P4 ;  /* 0xff80000023237808 */ /* 0x000fe40006000000 */
[----:B------:R-:W-:Y:S02]  /*a2c0*/  FSEL R186, R33, -INF , !P6 ;  /* 0xff80000021ba7808 */ /* 0x000fe40007000000 */
[----:B------:R-:W-:Y:S02]  /*a2d0*/  FSEL R187, R35, -INF , !P3 ;  /* 0xff80000023bb7808 */ /* 0x000fe40005800000 */
[----:B------:R-:W-:Y:S02]  /*a2e0*/  FSEL R28, R28, -INF , !P0 ;  /* 0xff8000001c1c7808 */ /* 0x000fe40004000000 */
[----:B------:R-:W-:-:S02]  /*a2f0*/  ISETP.GT.AND P4, PT, R222, R3, PT ;  /* 0x00000003de00720c */ /* 0x000fc40003f84270 */
[C---:B------:R-:W-:Y:S02]  /*a300*/  ISETP.GE.AND P6, PT, R3.reuse, R221, PT ;  /* 0x000000dd0300720c */ /* 0x040fe40003fc6270 */
[----:B------:R-:W-:Y:S02]  /*a310*/  ISETP.GE.AND P3, PT, R3, R220, PT ;  /* 0x000000dc0300720c */ /* 0x000fe40003f66270 */
[----:B------:R-:W-:Y:S01]  /*a320*/  ISETP.GT.AND P0, PT, R189, R3, PT ;  /* 0x00000003bd00720c */ /* 0x000fe20003f04270 */
[----:B------:R-:W-:Y:S01]  /*a330*/  VIADD R3, R188, 0xffffff78 ;  /* 0xffffff78bc037836 */ /* 0x000fe20000000000 */
[----:B------:R-:W-:Y:S01]  /*a340*/  FSEL R30, R30, -INF , !P1 ;  /* 0xff8000001e1e7808 */ /* 0x000fe20004800000 */
[----:B------:R-:W-:Y:S01]  /*a350*/  VIADD R188, R188, 0xffffff79 ;  /* 0xffffff79bcbc7836 */ /* 0x000fe20000000000 */
[----:B------:R-:W-:Y:S02]  /*a360*/  FSEL R228, R28, -INF , !P5 ;  /* 0xff8000001ce47808 */ /* 0x000fe40006800000 */
[----:B------:R-:W-:-:S02]  /*a370*/  FSEL R209, R30, -INF , !P2 ;  /* 0xff8000001ed17808 */ /* 0x000fc40005000000 */
[----:B------:R-:W-:Y:S02]  /*a380*/  FSEL R29, R29, -INF , !P4 ;  /* 0xff8000001d1d7808 */ /* 0x000fe40006000000 */
[----:B------:R-:W-:Y:S02]  /*a390*/  ISETP.GT.AND P1, PT, R222, R3, PT ;  /* 0x00000003de00720c */ /* 0x000fe40003f24270 */
[C---:B------:R-:W-:Y:S02]  /*a3a0*/  ISETP.GE.AND P5, PT, R3.reuse, R221, PT ;  /* 0x000000dd0300720c */ /* 0x040fe40003fa6270 */
[----:B------:R-:W-:Y:S02]  /*a3b0*/  ISETP.GE.AND P2, PT, R3, R220, PT ;  /* 0x000000dc0300720c */ /* 0x000fe40003f46270 */
[----:B------:R-:W-:Y:S02]  /*a3c0*/  ISETP.GT.AND P4, PT, R189, R3, PT ;  /* 0x00000003bd00720c */ /* 0x000fe40003f84270 */
        /* <DEDUP_REMOVED lines=10> */
[----:B------:R-:W-:Y:S02]  /*a470*/  FSEL R31, R31, -INF , !P0 ;  /* 0xff8000001f1f7808 */ /* 0x000fe40004000000 */
[----:B------:R-:W-:Y:S02]  /*a480*/  FSEL R202, R202, -INF , !P4 ;  /* 0xff800000caca7808 */ /* 0x000fe40006000000 */
[----:B------:R-:W-:-:S02]  /*a490*/  ISETP.GT.AND P0, PT, R189, R188, PT ;  /* 0x000000bcbd00720c */ /* 0x000fc40003f04270 */
[----:B------:R-:W-:Y:S02]  /*a4a0*/  ISETP.GE.AND P4, PT, R188, R221, PT ;  /* 0x000000ddbc00720c */ /* 0x000fe40003f86270 */
[----:B------:R-:W-:Y:S02]  /*a4b0*/  FSEL R201, R201, -INF , !P1 ;  /* 0xff800000c9c97808 */ /* 0x000fe40004800000 */
        /* <DEDUP_REMOVED lines=43> */
.L_x_491:
[----:B------:R-:W-:Y:S01]  /*a770*/  FMNMX3.FTZ R12, R12, R209, R207, !PT ;  /* 0x000000d10c0c7276 */ /* 0x000fe200078100cf */
[----:B------:R-:W2:Y:S01]  /*a780*/  SHFL.BFLY PT, R10, R9, 0x2, 0x1f ;  /* 0x0c401f00090a7f89 */ /* 0x000ea200000e0000 */
[----:B------:R-:W3:Y:S01]  /*a790*/  LDCU UR4, c[0x0][0x45c] ;  /* 0x00008b80ff0477ac */ /* 0x000ee20008000800 */
[C---:B------:R-:W-:Y:S02]  /*a7a0*/  IADD3 R20, PT, PT, R215.reuse, 0x18000, RZ ;  /* 0x00018000d7147810 */ /* 0x040fe40007ffe0ff */
[----:B------:R-:W-:Y:S01]  /*a7b0*/  FMNMX3.FTZ R13, R12, R206, R205, !PT ;  /* 0x000000ce0c0d7276 */ /* 0x000fe200078100cd */
[----:B-1----:R-:W-:Y:S01]  /*a7c0*/  LDSM.16.MT88.4 R16, [R215+0x18000] ;  /* 0x01800000d710783b */ /* 0x002fe20000004200 */
[----:B------:R-:W-:Y:S01]  /*a7d0*/  IADD3 R203, PT, PT, R215, 0x18040, RZ ;  /* 0x00018040d7cb7810 */ /* 0x000fe20007ffe0ff */
[----:B------:R-:W-:Y:S02]  /*a7e0*/  UISETP.GT.U32.AND UP0, UPT, UR32, UR18, UPT ;  /* 0x000000122000728c */ /* 0x000fe4000bf04070 */
[----:B------:R-:W1:Y:S09]  /*a7f0*/  SHFL.BFLY PT, R8, R13, 0x2, 0x1f ;  /* 0x0c401f000d087f89 */ /* 0x000e7200000e0000 */
[----:B------:R-:W-:Y:S01]  /*a800*/  @UP0 UIADD3 UR20, UPT, UPT, UR20, -0x4, URZ ;  /* 0xfffffffc14140890 */ /* 0x000fe2000fffe0ff */
[----:B--2---:R-:W-:-:S05]  /*a810*/  FMNMX.FTZ R11, R9, R10, !PT ;  /* 0x0000000a090b7209 */ /* 0x004fca0007810000 */
[----:B------:R-:W2:Y:S01]  /*a820*/  SHFL.BFLY PT, R164, R11, 0x1, 0x1f ;  /* 0x0c201f000ba47f89 */ /* 0x000ea200000e0000 */
[----:B-1----:R-:W-:-:S05]  /*a830*/  FMNMX.FTZ R8, R13, R8, !PT ;  /* 0x000000080d087209 */ /* 0x002fca0007810000 */
[----:B------:R-:W1:Y:S01]  /*a840*/  SHFL.BFLY PT, R3, R8, 0x1, 0x1f ;  /* 0x0c201f0008037f89 */ /* 0x000e6200000e0000 */
[----:B--2---:R-:W-:-:S04]  /*a850*/  FMNMX.FTZ R164, R11, R164, !PT ;  /* 0x000000a40ba47209 */ /* 0x004fc80007810000 */
[C---:B------:R-:W-:Y:S01]  /*a860*/  FSETP.NEU.FTZ.AND P1, PT, R164.reuse, -INF , PT ;  /* 0xff800000a400780b */ /* 0x040fe20003f3d000 */
[----:B---3--:R-:W-:Y:S01]  /*a870*/  FMUL.FTZ R225, R164, UR4 ;  /* 0x00000004a4e17c20 */ /* 0x008fe20008410000 */
        /* <DEDUP_REMOVED lines=11> */
[--C-:B------:R-:W-:Y:S01]  /*a930*/  FFMA.FTZ R190, R190, UR4, -R225.reuse ;  /* 0x00000004bebe7c23 */ /* 0x100fe200080108e1 */
[--C-:B------:R-:W-:Y:S01]  /*a940*/  FFMA.FTZ R166, R191, UR4, -R208.reuse ;  /* 0x00000004bfa67c23 */ /* 0x100fe200080108d0 */
[----:B------:R-:W-:Y:S01]  /*a950*/  SEL R196, R213, 0xffffffe0, !P0 ;  /* 0xffffffe0d5c47807 */ /* 0x000fe20004000000 */
[--C-:B------:R-:W-:Y:S01]  /*a960*/  FFMA.FTZ R165, R193, UR4, -R208.reuse ;  /* 0x00000004c1a57c23 */ /* 0x100fe200080108d0 */
[----:B------:R-:W-:Y:S01]  /*a970*/  ISETP.NE.AND P0, PT, R224, RZ, PT ;  /* 0x000000ffe000720c */ /* 0x000fe20003f05270 */
[--C-:B------:R-:W-:Y:S01]  /*a980*/  FFMA.FTZ R188, R176, UR4, -R225.reuse ;  /* 0x00000004b0bc7c23 */ /* 0x100fe200080108e1 */
[----:B------:R-:W-:Y:S01]  /*a990*/  IADD3 R204, PT, PT, R215, R196, RZ ;  /* 0x000000c4d7cc7210 */ /* 0x000fe20007ffe0ff */
[--C-:B------:R-:W-:Y:S01]  /*a9a0*/  FFMA.FTZ R167, R178, UR4, -R225.reuse ;  /* 0x00000004b2a77c23 */ /* 0x100fe200080108e1 */
[--C-:B------:R-:W-:Y:S01]  /*a9b0*/  FFMA.FTZ R191, R195, UR4, -R208.reuse ;  /* 0x00000004c3bf7c23 */ /* 0x100fe200080108d0 */
[----:B------:R-:W-:Y:S01]  /*a9c0*/  FMUL.FTZ R193, R8, UR4 ;  /* 0x0000000408c17c20 */ /* 0x000fe20008410000 */
[----:B------:R-:W-:Y:S01]  /*a9d0*/  FMUL.FTZ R192, R9, UR4 ;  /* 0x0000000409c07c20 */ /* 0x000fe20008410000 */
[----:B------:R-:W1:Y:S01]  /*a9e0*/  LDSM.16.MT88.4 R24, [R204+0x18000] ;  /* 0x01800000cc18783b */ /* 0x000e620000004200 */
[--C-:B------:R-:W-:Y:S01]  /*a9f0*/  FFMA.FTZ R179, R179, UR4, -R208.reuse ;  /* 0x00000004b3b37c23 */ /* 0x100fe200080108d0 */
[----:B------:R-:W-:Y:S01]  /*aa00*/  MUFU.EX2 R190, R190 ;  /* 0x000000be00be7308 */ /* 0x000fe20000000800 */
[--C-:B------:R-:W-:Y:S01]  /*aa10*/  FFMA.FTZ R197, R172, UR4, -R225.reuse ;  /* 0x00000004acc57c23 */ /* 0x100fe200080108e1 */
[--C-:B------:R-:W-:Y:S01]  /*aa20*/  FFMA.FTZ R198, R174, UR4, -R225.reuse ;  /* 0x00000004aec67c23 */ /* 0x100fe200080108e1 */
[--C-:B------:R-:W-:Y:S01]  /*aa30*/  FFMA.FTZ R195, R168, UR4, -R225.reuse ;  /* 0x00000004a8c37c23 */ /* 0x100fe200080108e1 */
[----:B------:R-:W-:Y:S01]  /*aa40*/  @P0 IADD3 R203, PT, PT, R20, -0x40, RZ ;  /* 0xffffffc014cb0810 */ /* 0x000fe20007ffe0ff */
[----:B------:R-:W2:Y:S01]  /*aa50*/  MUFU.EX2 R189, R189 ;  /* 0x000000bd00bd7308 */ /* 0x000ea20000000800 */
[--C-:B------:R-:W-:Y:S01]  /*aa60*/  FFMA.FTZ R194, R170, UR4, -R225.reuse ;  /* 0x00000004aac27c23 */ /* 0x100fe200080108e1 */
[--C-:B------:R-:W-:Y:S01]  /*aa70*/  FFMA.FTZ R200, R177, UR4, -R208.reuse ;  /* 0x00000004b1c87c23 */ /* 0x100fe200080108d0 */
[----:B------:R-:W-:Y:S01]  /*aa80*/  IADD3 R196, PT, PT, R196, R203, RZ ;  /* 0x000000cbc4c47210 */ /* 0x000fe20007ffe0ff */
[----:B------:R-:W3:Y:S01]  /*aa90*/  LDSM.16.MT88.4 R32, [R203] ;  /* 0x00000000cb20783b */ /* 0x000ee20000004200 */
[----:B------:R-:W-:Y:S01]  /*aaa0*/  MUFU.EX2 R188, R188 ;  /* 0x000000bc00bc7308 */ /* 0x000fe20000000800 */
[--C-:B------:R-:W-:Y:S01]  /*aab0*/  FFMA.FTZ R201, R175, UR4, -R208.reuse ;  /* 0x00000004afc97c23 */ /* 0x100fe200080108d0 */
[--C-:B------:R-:W-:Y:S01]  /*aac0*/  FFMA.FTZ R199, R173, UR4, -R208.reuse ;  /* 0x00000004adc77c23 */ /* 0x100fe200080108d0 */
[--C-:B------:R-:W-:Y:S01]  /*aad0*/  FFMA.FTZ R202, R169, UR4, -R208.reuse ;  /* 0x00000004a9ca7c23 */ /* 0x100fe200080108d0 */
[----:B------:R-:W4:Y:S01]  /*aae0*/  MUFU.EX2 R167, R167 ;  /* 0x000000a700a77308 */ /* 0x000f220000000800 */
[----:B------:R-:W-:Y:S01]  /*aaf0*/  LDSM.16.MT88.4 R172, [R203+0x2800] ;  /* 0x00280000cbac783b */ /* 0x000fe20000004200 */
[--C-:B------:R-:W-:Y:S01]  /*ab00*/  FFMA.FTZ R213, R180, UR4, -R225.reuse ;  /* 0x00000004b4d57c23 */ /* 0x100fe200080108e1 */
[--C-:B------:R-:W-:Y:S01]  /*ab10*/  FFMA.FTZ R230, R184, UR4, -R225.reuse ;  /* 0x00000004b8e67c23 */ /* 0x100fe200080108e1 */
[----:B------:R-:W-:Y:S01]  /*ab20*/  MUFU.EX2 R166, R166 ;  /* 0x000000a600a67308 */ /* 0x000fe20000000800 */
[----:B--2---:R-:W-:Y:S01]  /*ab30*/  F2FP.BF16.F32.PACK_AB R8, R189, R190 ;  /* 0x000000bebd08723e */ /* 0x004fe200000010ff */
[----:B------:R-:W-:Y:S01]  /*ab40*/  LDSM.16.MT88.4 R168, [R215+0x1c800] ;  /* 0x01c80000d7a8783b */ /* 0x000fe20000004200 */
[--C-:B------:R-:W-:Y:S01]  /*ab50*/  FFMA.FTZ R223, R182, UR4, -R225.reuse ;  /* 0x00000004b6df7c23 */ /* 0x100fe200080108e1 */
[----:B------:R-:W2:Y:S01]  /*ab60*/  MUFU.EX2 R165, R165 ;  /* 0x000000a500a57308 */ /* 0x000ea20000000800 */
[--C-:B------:R-:W-:Y:S01]  /*ab70*/  FFMA.FTZ R224, R186, UR4, -R225.reuse ;  /* 0x00000004bae07c23 */ /* 0x100fe200080108e1 */
[--C-:B------:R-:W-:Y:S01]  /*ab80*/  FFMA.FTZ R232, R181, UR4, -R208.reuse ;  /* 0x00000004b5e87c23 */ /* 0x100fe200080108d0 */
[--C-:B------:R-:W-:Y:S01]  /*ab90*/  FFMA.FTZ R233, R185, UR4, -R208.reuse ;  /* 0x00000004b9e97c23 */ /* 0x100fe200080108d0 */
[----:B------:R-:W-:Y:S01]  /*aba0*/  MUFU.EX2 R191, R191 ;  /* 0x000000bf00bf7308 */ /* 0x000fe20000000800 */
[--C-:B------:R-:W-:Y:S01]  /*abb0*/  FFMA.FTZ R231, R183, UR4, -R208.reuse ;  /* 0x00000004b7e77c23 */ /* 0x100fe200080108d0 */
[----:B----4-:R-:W-:Y:S01]  /*abc0*/  F2FP.BF16.F32.PACK_AB R10, R167, R188 ;  /* 0x000000bca70a723e */ /* 0x010fe200000010ff */
[----:B------:R-:W-:Y:S01]  /*abd0*/  FFMA.FTZ R234, R187, UR4, -R208 ;  /* 0x00000004bbea7c23 */ /* 0x000fe200080108d0 */
[----:B------:R-:W4:Y:S01]  /*abe0*/  MUFU.EX2 R6, R179 ;  /* 0x000000b300067308 */ /* 0x000f220000000800 */
[----:B------:R-:W-:Y:S01]  /*abf0*/  LDSM.16.MT88.4 R184, [R196+0x1000] ;  /* 0x00100000c4b8783b */ /* 0x000fe20000004200 */
[----:B------:R-:W-:-:S02]  /*ac00*/  FFMA.FTZ R228, R228, UR4, -R225 ;  /* 0x00000004e4e47c23 */ /* 0x000fc400080108e1 */
[----:B------:R-:W5:Y:S01]  /*ac10*/  MUFU.EX2 R193, R193 ;  /* 0x000000c100c17308 */ /* 0x000f620000000800 */
[----:B------:R-:W-:Y:S01]  /*ac20*/  LDSM.16.MT88.4 R180, [R215+0x1b000] ;  /* 0x01b00000d7b4783b */ /* 0x000fe20000004200 */
[----:B--2---:R-:W-:Y:S02]  /*ac30*/  F2FP.BF16.F32.PACK_AB R9, R165, R166 ;  /* 0x000000a6a509723e */ /* 0x004fe400000010ff */
[----:B------:R-:W2:Y:S04]  /*ac40*/  MUFU.EX2 R192, R192 ;  /* 0x000000c000c07308 */ /* 0x000ea80000000800 */
[----:B------:R-:W-:Y:S01]  /*ac50*/  MUFU.EX2 R197, R197 ;  /* 0x000000c500c57308 */ /* 0x000fe20000000800 */
[----:B----4-:R-:W-:Y:S01]  /*ac60*/  F2FP.BF16.F32.PACK_AB R11, R6, R191 ;  /* 0x000000bf060b723e */ /* 0x010fe200000010ff */
[----:B------:R-:W-:Y:S02]  /*ac70*/  LDSM.16.MT88.4 R176, [R204+0x1a800] ;  /* 0x01a80000ccb0783b */ /* 0x000fe40000004200 */
[----:B------:R-:W4:Y:S01]  /*ac80*/  MUFU.EX2 R198, R198 ;  /* 0x000000c600c67308 */ /* 0x000f220000000800 */
[-C--:B-----5:R-:W-:Y:S01]  /*ac90*/  FMUL.FTZ R20, R152, R193.reuse ;  /* 0x000000c198147220 */ /* 0x0a0fe20000410000 */
[-C--:B------:R-:W-:Y:S01]  /*aca0*/  FMUL.FTZ R21, R153, R193.reuse ;  /* 0x000000c199157220 */ /* 0x080fe20000410000 */
[-C--:B------:R-:W-:Y:S01]  /*acb0*/  FMUL.FTZ R28, R148, R193.reuse ;  /* 0x000000c1941c7220 */ /* 0x080fe20000410000 */
[-C--:B------:R-:W-:Y:S01]  /*acc0*/  FMUL.FTZ R29, R149, R193.reuse ;  /* 0x000000c1951d7220 */ /* 0x080fe20000410000 */
[-C--:B--2---:R-:W-:Y:S01]  /*acd0*/  FMUL.FTZ R22, R154, R192.reuse ;  /* 0x000000c09a167220 */ /* 0x084fe20000410000 */
[-C--:B------:R-:W-:Y:S01]  /*ace0*/  FMUL.FTZ R23, R155, R192.reuse ;  /* 0x000000c09b177220 */ /* 0x080fe20000410000 */
[-C--:B------:R-:W-:Y:S01]  /*acf0*/  FMUL.FTZ R30, R150, R192.reuse ;  /* 0x000000c0961e7220 */ /* 0x080fe20000410000 */
[-C--:B------:R-:W-:Y:S01]  /*ad00*/  FMUL.FTZ R31, R151, R192.reuse ;  /* 0x000000c0971f7220 */ /* 0x080fe20000410000 */
[-C--:B------:R-:W-:Y:S01]  /*ad10*/  FMUL.FTZ R140, R140, R193.reuse ;  /* 0x000000c18c8c7220 */ /* 0x080fe20000410000 */
[----:B------:R-:W2:Y:S01]  /*ad20*/  LDSM.16.MT88.4 R148, [R196] ;  /* 0x00000000c494783b */ /* 0x000ea20000004200 */
        /* <DEDUP_REMOVED lines=16> */
[----:B------:R-:W1:Y:S01]  /*ae30*/  LDSM.16.MT88.4 R144, [R204+0x1a000] ;  /* 0x01a00000cc90783b */ /* 0x000e620000004200 */
        /* <DEDUP_REMOVED lines=52> */
[----:B------:R-:W-:Y:S01]  /*b180*/  LDSM.16.MT88.4 R152, [R215+0x1a000] ;  /* 0x01a00000d798783b */ /* 0x000fe20000004200 */
        /* <DEDUP_REMOVED lines=46> */
[----:B------:R-:W-:Y:S01]  /*b470*/  MUFU.EX2 R195, R195 ;  /* 0x000000c300c37308 */ /* 0x000fe20000000800 */
[-C--:B------:R-:W-:Y:S01]  /*b480*/  FMUL.FTZ R100, R100, R193.reuse ;  /* 0x000000c164647220 */ /* 0x080fe20000410000 */
[-C--:B------:R-:W-:Y:S01]  /*b490*/  FMUL.FTZ R101, R101, R193.reuse ;  /* 0x000000c165657220 */ /* 0x080fe20000410000 */
[-C--:B------:R-:W-:Y:S01]  /*b4a0*/  FMUL.FTZ R102, R102, R192.reuse ;  /* 0x000000c066667220 */ /* 0x080fe20000410000 */
[C---:B------:R-:W-:Y:S01]  /*b4b0*/  HMMA.16816.F32.BF16 R72, R8.reuse, R146, R72 ;  /* 0x000000920848723c */ /* 0x040fe20000041848 */
[----:B------:R-:W1:Y:S01]  /*b4c0*/  LDSM.16.MT88.4 R144, [R196+0x4000] ;  /* 0x00400000c490783b */ /* 0x000e620000004200 */
[----:B------:R-:W-:Y:S01]  /*b4d0*/  MUFU.EX2 R194, R194 ;  /* 0x000000c200c27308 */ /* 0x000fe20000000800 */
[-C--:B------:R-:W-:Y:S01]  /*b4e0*/  FMUL.FTZ R103, R103, R192.reuse ;  /* 0x000000c067677220 */ /* 0x080fe20000410000 */
[-C--:B------:R-:W-:Y:S01]  /*b4f0*/  FMUL.FTZ R104, R104, R193.reuse ;  /* 0x000000c168687220 */ /* 0x080fe20000410000 */
[-C--:B------:R-:W-:Y:S01]  /*b500*/  FMUL.FTZ R105, R105, R193.reuse ;  /* 0x000000c169697220 */ /* 0x080fe20000410000 */
[----:B------:R-:W-:Y:S01]  /*b510*/  MUFU.EX2 R200, R200 ;  /* 0x000000c800c87308 */ /* 0x000fe20000000800 */
[-C--:B------:R-:W-:Y:S01]  /*b520*/  FMUL.FTZ R106, R106, R192.reuse ;  /* 0x000000c06a6a7220 */ /* 0x080fe20000410000 */
[C---:B---3--:R-:W-:Y:S01]  /*b530*/  HMMA.16816.F32.BF16 R84, R8.reuse, R140, R84 ;  /* 0x0000008c0854723c */ /* 0x048fe20000041854 */
[-C--:B------:R-:W-:Y:S01]  /*b540*/  FMUL.FTZ R107, R107, R192.reuse ;  /* 0x000000c06b6b7220 */ /* 0x080fe20000410000 */
[----:B------:R-:W3:Y:S01]  /*b550*/  MUFU.EX2 R201, R201 ;  /* 0x000000c900c97308 */ /* 0x000ee20000000800 */
[-C--:B------:R-:W-:Y:S01]  /*b560*/  FMUL.FTZ R116, R116, R193.reuse ;  /* 0x000000c174747220 */ /* 0x080fe20000410000 */
[-C--:B------:R-:W-:Y:S01]  /*b570*/  FMUL.FTZ R117, R117, R193.reuse ;  /* 0x000000c175757220 */ /* 0x080fe20000410000 */
[-C--:B------:R-:W-:Y:S01]  /*b580*/  FMUL.FTZ R118, R118, R192.reuse ;  /* 0x000000c076767220 */ /* 0x080fe20000410000 */
[----:B------:R-:W-:Y:S01]  /*b590*/  MUFU.EX2 R199, R199 ;  /* 0x000000c700c77308 */ /* 0x000fe20000000800 */
[-C--:B------:R-:W-:Y:S01]  /*b5a0*/  FMUL.FTZ R119, R119, R192.reuse ;  /* 0x000000c077777220 */ /* 0x080fe20000410000 */
[C---:B------:R-:W-:Y:S01]  /*b5b0*/  HMMA.16816.F32.BF16 R88, R8.reuse, R142, R88 ;  /* 0x0000008e0858723c */ /* 0x040fe20000041858 */
[----:B------:R-:W5:Y:S01]  /*b5c0*/  LDSM.16.MT88.4 R140, [R204+0x1e000] ;  /* 0x01e00000cc8c783b */ /* 0x000f620000004200 */
[----:B------:R-:W3:Y:S01]  /*b5d0*/  MUFU.EX2 R202, R202 ;  /* 0x000000ca00ca7308 */ /* 0x000ee20000000800 */
        /* <DEDUP_REMOVED lines=13> */
[----:B--2---:R-:W-:Y:S01]  /*b6b0*/  HMMA.16816.F32.BF16 R76, R8, R148, R76 ;  /* 0x00000094084c723c */ /* 0x004fe2000004184c */
[----:B------:R-:W-:Y:S01]  /*b6c0*/  FMUL.FTZ R131, R131, R192 ;  /* 0x000000c083837220 */ /* 0x000fe20000410000 */
[----:B------:R-:W-:Y:S01]  /*b6d0*/  LDSM.16.MT88.4 R160, [R204+0x1c800] ;  /* 0x01c80000cca0783b */ /* 0x000fe20000004200 */
[----:B------:R-:W-:Y:S01]  /*b6e0*/  MUFU.EX2 R213, R213 ;  /* 0x000000d500d57308 */ /* 0x000fe20000000800 */
[----:B------:R-:W-:-:S03]  /*b6f0*/  FFMA.FTZ R190, R229, R193, R190 ;  /* 0x000000c1e5be7223 */ /* 0x000fc600000100be */
[----:B------:R-:W2:Y:S01]  /*b700*/  MUFU.EX2 R230, R230 ;  /* 0x000000e600e67308 */ /* 0x000ea20000000800 */
[C---:B------:R-:W-:Y:S01]  /*b710*/  HMMA.16816.F32.BF16 R80, R8.reuse, R150, R80 ;  /* 0x000000960850723c */ /* 0x040fe20000041850 */
[----:B------:R-:W4:Y:S01]  /*b720*/  LDSM.16.MT88.4 R148, [R215+0x1e000] ;  /* 0x01e00000d794783b */ /* 0x000f220000004200 */
[----:B------:R-:W-:Y:S01]  /*b730*/  FADD.FTZ R189, R189, R190 ;  /* 0x000000bebdbd7221 */ /* 0x000fe20000010000 */
[----:B------:R-:W-:Y:S04]  /*b740*/  MUFU.EX2 R223, R223 ;  /* 0x000000df00df7308 */ /* 0x000fe80000000800 */
[----:B------:R-:W-:Y:S01]  /*b750*/  MUFU.EX2 R224, R224 ;  /* 0x000000e000e07308 */ /* 0x000fe20000000800 */
[C---:B-1----:R-:W-:Y:S03]  /*b760*/  HMMA.16816.F32.BF16 R92, R8.reuse, R144, R92 ;  /* 0x00000090085c723c */ /* 0x042fe6000004185c */
[----:B------:R-:W-:Y:S04]  /*b770*/  MUFU.EX2 R232, R232 ;  /* 0x000000e800e87308 */ /* 0x000fe80000000800 */
[----:B------:R-:W1:Y:S01]  /*b780*/  MUFU.EX2 R233, R233 ;  /* 0x000000e900e97308 */ /* 0x000e620000000800 */
[C---:B------:R-:W-:Y:S01]  /*b790*/  HMMA.16816.F32.BF16 R96, R8.reuse, R146, R96 ;  /* 0x000000920860723c */ /* 0x040fe20000041860 */
[----:B------:R-:W3:Y:S02]  /*b7a0*/  LDSM.16.MT88.4 R144, [R203+0x6000] ;  /* 0x00600000cb90783b */ /* 0x000ee40000004200 */
[----:B------:R-:W-:Y:S04]  /*b7b0*/  MUFU.EX2 R231, R231 ;  /* 0x000000e700e77308 */ /* 0x000fe80000000800 */
[----:B------:R-:W1:Y:S01]  /*b7c0*/  MUFU.EX2 R234, R234 ;  /* 0x000000ea00ea7308 */ /* 0x000e620000000800 */
[C---:B-----5:R-:W-:Y:S08]  /*b7d0*/  HMMA.16816.F32.BF16 R108, R8.reuse, R140, R108 ;  /* 0x0000008c086c723c */ /* 0x060ff0000004186c */
[C---:B------:R-:W-:Y:S01]  /*b7e0*/  HMMA.16816.F32.BF16 R112, R8.reuse, R142, R112 ;  /* 0x0000008e0870723c */ /* 0x040fe20000041870 */
[----:B------:R-:W5:Y:S07]  /*b7f0*/  LDSM.16.MT88.4 R140, [R215+0x18800] ;  /* 0x01880000d78c783b */ /* 0x000f6e0000004200 */
[C---:B------:R-:W-:Y:S08]  /*b800*/  HMMA.16816.F32.BF16 R36, R8.reuse, R152, R36 ;  /* 0x000000980824723c */ /* 0x040ff00000041824 */
[C---:B------:R-:W-:Y:S01]  /*b810*/  HMMA.16816.F32.BF16 R40, R8.reuse, R154, R40 ;  /* 0x0000009a0828723c */ /* 0x040fe20000041828 */
[----:B------:R-:W2:Y:S07]  /*b820*/  LDSM.16.MT88.4 R152, [R204+0x18800] ;  /* 0x01880000cc98783b */ /* 0x000eae0000004200 */
[C---:B----4-:R-:W-:Y:S08]  /*b830*/  HMMA.16816.F32.BF16 R100, R8.reuse, R148, R100 ;  /* 0x000000940864723c */ /* 0x050ff00000041864 */
[C---:B------:R-:W-:Y:S01]  /*b840*/  HMMA.16816.F32.BF16 R104, R8.reuse, R150, R104 ;  /* 0x000000960868723c */ /* 0x040fe20000041868 */
[----:B------:R-:W4:Y:S07]  /*b850*/  LDSM.16.MT88.4 R148, [R203+0x800] ;  /* 0x00080000cb94783b */ /* 0x000f2e0000004200 */
[C---:B---3--:R-:W-:Y:S08]  /*b860*/  HMMA.16816.F32.BF16 R116, R8.reuse, R144, R116 ;  /* 0x000000900874723c */ /* 0x048ff00000041874 */
[C---:B------:R-:W-:Y:S01]  /*b870*/  HMMA.16816.F32.BF16 R120, R8.reuse, R146, R120 ;  /* 0x000000920878723c */ /* 0x040fe20000041878 */
[----:B------:R-:W3:Y:S07]  /*b880*/  LDSM.16.MT88.4 R144, [R196+0x800] ;  /* 0x00080000c490783b */ /* 0x000eee0000004200 */
[C---:B------:R-:W-:Y:S08]  /*b890*/  HMMA.16816.F32.BF16 R124, R8.reuse, R156, R124 ;  /* 0x0000009c087c723c */ /* 0x040ff0000004187c */
[----:B------:R-:W-:Y:S01]  /*b8a0*/  HMMA.16816.F32.BF16 R8, R8, R158, R128 ;  /* 0x0000009e0808723c */ /* 0x000fe20000041880 */
[----:B------:R-:W-:Y:S01]  /*b8b0*/  F2FP.BF16.F32.PACK_AB R128, R198, R197 ;  /* 0x000000c5c680723e */ /* 0x000fe200000010ff */
[----:B------:R-:W-:Y:S01]  /*b8c0*/  LDSM.16.MT88.4 R156, [R196+0x2800] ;  /* 0x00280000c49c783b */ /* 0x000fe20000004200 */
[----:B------:R-:W-:-:S02]  /*b8d0*/  F2FP.BF16.F32.PACK_AB R129, R201, R200 ;  /* 0x000000c8c981723e */ /* 0x000fc400000010ff */
[----:B------:R-:W-:Y:S02]  /*b8e0*/  F2FP.BF16.F32.PACK_AB R130, R194, R195 ;  /* 0x000000c3c282723e */ /* 0x000fe400000010ff */
[----:B------:R-:W-:-:S07]  /*b8f0*/  F2FP.BF16.F32.PACK_AB R131, R202, R199 ;  /* 0x000000c7ca83723e */ /* 0x000fce00000010ff */
[C---:B-----5:R-:W-:Y:S08]  /*b900*/  HMMA.16816.F32.BF16 R12, R128.reuse, R140, R12 ;  /* 0x0000008c800c723c */ /* 0x060ff0000004180c */
[C---:B------:R-:W-:Y:S01]  /*b910*/  HMMA.16816.F32.BF16 R16, R128.reuse, R142, R16 ;  /* 0x0000008e8010723c */ /* 0x040fe20000041810 */
[----:B------:R-:W5:Y:S07]  /*b920*/  LDSM.16.MT88.4 R140, [R215+0x1a800] ;  /* 0x01a80000d78c783b */ /* 0x000f6e0000004200 */
[C---:B--2---:R-:W-:Y:S08]  /*b930*/  HMMA.16816.F32.BF16 R20, R128.reuse, R152, R20 ;  /* 0x000000988014723c */ /* 0x044ff00000041814 */
[C---:B------:R-:W-:Y:S01]  /*b940*/  HMMA.16816.F32.BF16 R24, R128.reuse, R154, R24 ;  /* 0x0000009a8018723c */ /* 0x040fe20000041818 */
[----:B------:R-:W2:Y:S07]  /*b950*/  LDSM.16.MT88.4 R152, [R203+0x4800] ;  /* 0x00480000cb98783b */ /* 0x000eae0000004200 */
[C---:B----4-:R-:W-:Y:S08]  /*b960*/  HMMA.16816.F32.BF16 R28, R128.reuse, R148, R28 ;  /* 0x00000094801c723c */ /* 0x050ff0000004181c */
[C---:B------:R-:W-:Y:S01]  /*b970*/  HMMA.16816.F32.BF16 R32, R128.reuse, R150, R32 ;  /* 0x000000968020723c */ /* 0x040fe20000041820 */
[----:B------:R-:W-:Y:S07]  /*b980*/  LDSM.16.MT88.4 R148, [R196+0x4800] ;  /* 0x00480000c494783b */ /* 0x000fee0000004200 */
[C---:B---3--:R-:W-:Y:S08]  /*b990*/  HMMA.16816.F32.BF16 R136, R128.reuse, R144, R136 ;  /* 0x000000908088723c */ /* 0x048ff00000041888 */
[C---:B-----5:R-:W-:Y:S08]  /*b9a0*/  HMMA.16816.F32.BF16 R36, R128.reuse, R140, R36 ;  /* 0x0000008c8024723c */ /* 0x060ff00000041824 */
[C---:B------:R-:W-:Y:S01]  /*b9b0*/  HMMA.16816.F32.BF16 R40, R128.reuse, R142, R40 ;  /* 0x0000008e8028723c */ /* 0x040fe20000041828 */
[----:B------:R-:W3:Y:S07]  /*b9c0*/  LDSM.16.MT88.4 R140, [R204+0x1e800] ;  /* 0x01e80000cc8c783b */ /* 0x000eee0000004200 */
        /* <DEDUP_REMOVED lines=27> */
[----:B------:R-:W-:Y:S07]  /*bb80*/  LDSM.16.MT88.4 R144, [R204+0x19000] ;  /* 0x01900000cc90783b */ /* 0x000fee0000004200 */
[C---:B-----5:R-:W-:Y:S08]  /*bb90*/  HMMA.16816.F32.BF16 R116, R128.reuse, R156, R116 ;  /* 0x0000009c8074723c */ /* 0x060ff00000041874 */
[C---:B------:R-:W-:Y:S08]  /*bba0*/  HMMA.16816.F32.BF16 R120, R128.reuse, R158, R120 ;  /* 0x0000009e8078723c */ /* 0x040ff00000041878 */
[C---:B--2---:R-:W-:Y:S08]  /*bbb0*/  HMMA.16816.F32.BF16 R124, R128.reuse, R152, R124 ;  /* 0x00000098807c723c */ /* 0x044ff0000004187c */
[----:B------:R-:W-:Y:S01]  /*bbc0*/  HMMA.16816.F32.BF16 R128, R128, R154, R8 ;  /* 0x0000009a8080723c */ /* 0x000fe20000041808 */
[----:B------:R-:W2:Y:S01]  /*bbd0*/  LDSM.16.MT88.4 R152, [R196+0x3000] ;  /* 0x00300000c498783b */ /* 0x000ea20000004200 */
[----:B------:R-:W-:-:S02]  /*bbe0*/  F2FP.BF16.F32.PACK_AB R8, R230, R213 ;  /* 0x000000d5e608723e */ /* 0x000fc400000010ff */
[----:B-1----:R-:W-:Y:S02]  /*bbf0*/  F2FP.BF16.F32.PACK_AB R9, R233, R232 ;  /* 0x000000e8e909723e */ /* 0x002fe400000010ff */
[----:B------:R-:W-:Y:S02]  /*bc00*/  F2FP.BF16.F32.PACK_AB R10, R224, R223 ;  /* 0x000000dfe00a723e */ /* 0x000fe400000010ff */
[----:B------:R-:W-:-:S07]  /*bc10*/  F2FP.BF16.F32.PACK_AB R11, R234, R231 ;  /* 0x000000e7ea0b723e */ /* 0x000fce00000010ff */
[C---:B---3--:R-:W-:Y:S08]  /*bc20*/  HMMA.16816.F32.BF16 R28, R8.reuse, R140, R28 ;  /* 0x0000008c081c723c */ /* 0x048ff0000004181c */
[C---:B------:R-:W-:Y:S01]  /*bc30*/  HMMA.16816.F32.BF16 R32, R8.reuse, R142, R32 ;  /* 0x0000008e0820723c */ /* 0x040fe20000041820 */
[----:B------:R-:W1:Y:S07]  /*bc40*/  LDSM.16.MT88.4 R140, [R196+0x5000] ;  /* 0x00500000c48c783b */ /* 0x000e6e0000004200 */
[C---:B------:R-:W-:Y:S01]  /*bc50*/  HMMA.16816.F32.BF16 R160, R8.reuse, R148, R12 ;  /* 0x0000009408a0723c */ /* 0x040fe2000004180c */
[----:B------:R-:W-:Y:S07]  /*bc60*/  LDSM.16.MT88.4 R12, [R204+0x1f000] ;  /* 0x01f00000cc0c783b */ /* 0x000fee0000004200 */
[C---:B------:R-:W-:Y:S01]  /*bc70*/  HMMA.16816.F32.BF16 R156, R8.reuse, R150, R16 ;  /* 0x00000096089c723c */ /* 0x040fe20000041810 */
[----:B------:R-:W3:Y:S04]  /*bc80*/  LDSM.16.MT88.4 R148, [R204+0x1d000] ;  /* 0x01d00000cc94783b */ /* 0x000ee80000004200 */
[----:B------:R-:W4:Y:S03]  /*bc90*/  LDSM.16.MT88.4 R16, [R215+0x1f000] ;  /* 0x01f00000d710783b */ /* 0x000f260000004200 */
        /* <DEDUP_REMOVED lines=15> */
[C---:B------:R-:W-:Y:S01]  /*bd90*/  HMMA.16816.F32.BF16 R108, R8.reuse, R12, R108 ;  /* 0x0000000c086c723c */ /* 0x040fe2000004186c */
[--C-:B------:R-:W-:Y:S01]  /*bda0*/  FFMA.FTZ R12, R226, UR4, -R225.reuse ;  /* 0x00000004e20c7c23 */ /* 0x100fe200080108e1 */
[--C-:B------:R-:W-:Y:S01]  /*bdb0*/  FFMA.FTZ R13, R211, UR4, -R225.reuse ;  /* 0x00000004d30d7c23 */ /* 0x100fe200080108e1 */
[----:B------:R-:W-:Y:S01]  /*bdc0*/  FFMA.FTZ R225, R210, UR4, -R225 ;  /* 0x00000004d2e17c23 */ /* 0x000fe200080108e1 */
[----:B------:R-:W-:Y:S04]  /*bdd0*/  MUFU.EX2 R226, R228 ;  /* 0x000000e400e27308 */ /* 0x000fe80000000800 */
[C---:B------:R-:W-:Y:S01]  /*bde0*/  HMMA.16816.F32.BF16 R112, R8.reuse, R14, R112 ;  /* 0x0000000e0870723c */ /* 0x040fe20000041870 */
[----:B------:R-:W3:Y:S04]  /*bdf0*/  MUFU.EX2 R211, R12 ;  /* 0x0000000c00d37308 */ /* 0x000ee80000000800 */
[----:B------:R5:W-:Y:S03]  /*be00*/  MUFU.EX2 R210, R13 ;  /* 0x0000000d00d27308 */ /* 0x000be60000000800 */
[----:B------:R-:W-:Y:S01]  /*be10*/  HMMA.16816.F32.BF16 R68, R8, R168, R68 ;  /* 0x000000a80844723c */ /* 0x000fe20000041844 */
[----:B------:R-:W-:-:S02]  /*be20*/  FFMA.FTZ R168, R209, UR4, -R208 ;  /* 0x00000004d1a87c23 */ /* 0x000fc400080108d0 */
[----:B------:R-:W-:Y:S05]  /*be30*/  MUFU.EX2 R209, R225 ;  /* 0x000000e100d17308 */ /* 0x000fea0000000800 */
[C---:B--2---:R-:W-:Y:S01]  /*be40*/  HMMA.16816.F32.BF16 R116, R8.reuse, R152, R116 ;  /* 0x000000980874723c */ /* 0x044fe20000041874 */
[--C-:B------:R-:W-:Y:S01]  /*be50*/  FFMA.FTZ R153, R207, UR4, -R208.reuse ;  /* 0x00000004cf997c23 */ /* 0x100fe200080108d0 */
[--C-:B------:R-:W-:Y:S01]  /*be60*/  FFMA.FTZ R152, R206, UR4, -R208.reuse ;  /* 0x00000004ce987c23 */ /* 0x100fe200080108d0 */
[----:B-----5:R-:W2:Y:S01]  /*be70*/  LDSM.16.MT88.4 R12, [R204+0x1f800] ;  /* 0x01f80000cc0c783b */ /* 0x020ea20000004200 */
[----:B------:R-:W-:Y:S01]  /*be80*/  FFMA.FTZ R208, R205, UR4, -R208 ;  /* 0x00000004cdd07c23 */ /* 0x000fe200080108d0 */
[----:B------:R5:W-:Y:S03]  /*be90*/  MUFU.EX2 R207, R168 ;  /* 0x000000a800cf7308 */ /* 0x000be60000000800 */
[C---:B------:R-:W-:Y:S01]  /*bea0*/  HMMA.16816.F32.BF16 R136, R8.reuse, R184, R136 ;  /* 0x000000b80888723c */ /* 0x040fe20000041888 */
[----:B------:R-:W4:Y:S04]  /*beb0*/  MUFU.EX2 R206, R153 ;  /* 0x0000009900ce7308 */ /* 0x000f280000000800 */
[----:B------:R-:W-:Y:S03]  /*bec0*/  MUFU.EX2 R205, R152 ;  /* 0x0000009800cd7308 */ /* 0x000fe60000000800 */
[C---:B------:R-:W-:Y:S01]  /*bed0*/  HMMA.16816.F32.BF16 R132, R8.reuse, R186, R132 ;  /* 0x000000ba0884723c */ /* 0x040fe20000041884 */
[----:B------:R-:W4:Y:S01]  /*bee0*/  MUFU.EX2 R208, R208 ;  /* 0x000000d000d07308 */ /* 0x000f220000000800 */
[----:B------:R-:W-:Y:S06]  /*bef0*/  LDSM.16.MT88.4 R184, [R203+0x3800] ;  /* 0x00380000cbb8783b */ /* 0x000fec0000004200 */
        /* <DEDUP_REMOVED lines=13> */
[----:B------:R-:W5:Y:S07]  /*bfd0*/  LDSM.16.MT88.4 R144, [R204+0x1b800] ;  /* 0x01b80000cc90783b */ /* 0x000f6e0000004200 */
[C---:B------:R-:W-:Y:S08]  /*bfe0*/  HMMA.16816.F32.BF16 R120, R8.reuse, R154, R120 ;  /* 0x0000009a0878723c */ /* 0x040ff00000041878 */
[C---:B-1----:R-:W-:Y:S08]  /*bff0*/  HMMA.16816.F32.BF16 R124, R8.reuse, R140, R124 ;  /* 0x0000008c087c723c */ /* 0x042ff0000004187c */
[----:B------:R-:W-:Y:S01]  /*c000*/  HMMA.16816.F32.BF16 R128, R8, R142, R128 ;  /* 0x0000008e0880723c */ /* 0x000fe20000041880 */
[----:B---3--:R-:W-:Y:S01]  /*c010*/  F2FP.BF16.F32.PACK_AB R8, R211, R226 ;  /* 0x000000e2d308723e */ /* 0x008fe200000010ff */
[----:B------:R-:W-:Y:S01]  /*c020*/  LDSM.16.MT88.4 R140, [R203+0x1800] ;  /* 0x00180000cb8c783b */ /* 0x000fe20000004200 */
[----:B----4-:R-:W-:-:S02]  /*c030*/  F2FP.BF16.F32.PACK_AB R9, R206, R207 ;  /* 0x000000cfce09723e */ /* 0x010fc400000010ff */
[----:B------:R-:W-:Y:S02]  /*c040*/  F2FP.BF16.F32.PACK_AB R10, R209, R210 ;  /* 0x000000d2d10a723e */ /* 0x000fe400000010ff */
[----:B------:R-:W-:-:S07]  /*c050*/  F2FP.BF16.F32.PACK_AB R11, R208, R205 ;  /* 0x000000cdd00b723e */ /* 0x000fce00000010ff */
        /* <DEDUP_REMOVED lines=8> */
[C---:B-----5:R-:W-:Y:S08]  /*c0e0*/  HMMA.16816.F32.BF16 R44, R8.reuse, R144, R44 ;  /* 0x00000090082c723c */ /* 0x060ff0000004182c */
[----:B-1----:R-:W-:Y:S01]  /*c0f0*/  HMMA.16816.F32.BF16 R60, R8, R20, R60 ;  /* 0x00000014083c723c */ /* 0x002fe2000004183c */
[----:B------:R-:W-:-:S04]  /*c100*/  FFMA.FTZ R20, R227, R192, R166 ;  /* 0x000000c0e3147223 */ /* 0x000fc800000100a6 */
[----:B------:R-:W-:-:S03]  /*c110*/  FADD.FTZ R20, R165, R20 ;  /* 0x00000014a5147221 */ /* 0x000fc60000010000 */
[C---:B------:R-:W-:Y:S08]  /*c120*/  HMMA.16816.F32.BF16 R48, R8.reuse, R146, R48 ;  /* 0x000000920830723c */ /* 0x040ff00000041830 */
[C---:B------:R-:W-:Y:S01]  /*c130*/  HMMA.16816.F32.BF16 R148, R8.reuse, R150, R24 ;  /* 0x000000960894723c */ /* 0x040fe20000041818 */
[----:B------:R-:W1:Y:S07]  /*c140*/  LDSM.16.MT88.4 R24, [R215+0x1b800] ;  /* 0x01b80000d718783b */ /* 0x000e6e0000004200 */
[C---:B------:R-:W-:Y:S01]  /*c150*/  HMMA.16816.F32.BF16 R144, R8.reuse, R140, R28 ;  /* 0x0000008c0890723c */ /* 0x040fe2000004181c */
[----:B------:R-:W4:Y:S07]  /*c160*/  LDSM.16.MT88.4 R28, [R215+0x1f800] ;  /* 0x01f80000d71c783b */ /* 0x000f2e0000004200 */
[C---:B---3--:R-:W-:Y:S08]  /*c170*/  HMMA.16816.F32.BF16 R68, R8.reuse, R16, R68 ;  /* 0x000000100844723c */ /* 0x048ff00000041844 */
[C---:B------:R-:W-:Y:S01]  /*c180*/  HMMA.16816.F32.BF16 R72, R8.reuse, R18, R72 ;  /* 0x000000120848723c */ /* 0x040fe20000041848 */
[----:B------:R-:W3:Y:S07]  /*c190*/  LDSM.16.MT88.4 R16, [R196+0x7800] ;  /* 0x00780000c410783b */ /* 0x000eee0000004200 */
[----:B--2---:R-:W-:Y:S01]  /*c1a0*/  HMMA.16816.F32.BF16 R92, R8, R12, R92 ;  /* 0x0000000c085c723c */ /* 0x004fe2000004185c */
        /* <DEDUP_REMOVED lines=43> */
[C---:B----4-:R-:W-:Y:S08]  /*c460*/  HMMA.16816.F32.BF16 R100, R8.reuse, R28, R100 ;  /* 0x0000001c0864723c */ /* 0x050ff00000041864 */
[C---:B------:R-:W-:Y:S08]  /*c470*/  HMMA.16816.F32.BF16 R104, R8.reuse, R30, R104 ;  /* 0x0000001e0868723c */ /* 0x040ff00000041868 */
[C---:B---3--:R-:W-:Y:S08]  /*c480*/  HMMA.16816.F32.BF16 R124, R8.reuse, R16, R124 ;  /* 0x00000010087c723c */ /* 0x048ff0000004187c */
[----:B------:R-:W-:Y:S01]  /*c490*/  HMMA.16816.F32.BF16 R128, R8, R18, R128 ;  /* 0x000000120880723c */ /* 0x000fe20000041880 */
[----:B------:R-:W-:-:S04]  /*c4a0*/  NOP ;  /* 0x0000000000007918 */ /* 0x000fc80000000000 */
[----:B------:R-:W-:-:S15]  /*c4b0*/  BRA.U UP0, `(.L_x_492) ;  /* 0x0000000100047547 */ /* 0x000fde000b800000 */
.L_x_489:
[----:B------:R-:W-:-:S12]  /*c4c0*/  UIADD3 UR20, UPT, UPT, UR32, -0x1, URZ ;  /* 0xffffffff20147890 */ /* 0x000fd8000fffe0ff */
.L_x_492:
[----:B------:R-:W-:-:S09]  /*c4d0*/  UISETP.GE.AND UP0, UPT, UR20, UR18, UPT ;  /* 0x000000121400728c */ /* 0x000fd2000bf06270 */
[----:B------:R-:W-:Y:S05]  /*c4e0*/  BRA.U !UP0, `(.L_x_493) ;  /* 0x0000003908507547 */ /* 0x000fea000b800000 */
[----:B------:R-:W1:Y:S01]  /*c4f0*/  S2R R6, SR_TID.X ;  /* 0x0000000000067919 */ /* 0x000e620000002100 */
[----:B------:R-:W2:Y:S01]  /*c500*/  LDCU UR10, c[0x0][0x3c4] ;  /* 0x00007880ff0a77ac */ /* 0x000ea20008000800 */
[C---:B------:R-:W-:Y:S01]  /*c510*/  LOP3.LUT P2, RZ, R0.reuse, 0x4, RZ, 0xc0, !PT ;  /* 0x0000000400ff7812 */ /* 0x040fe2000784c0ff */
[----:B------:R-:W-:Y:S01]  /*c520*/  VIADD R225, R215, 0x18000 ;  /* 0x00018000d7e17836 */ /* 0x000fe20000000000 */
[----:B------:R-:W-:Y:S01]  /*c530*/  LOP3.LUT R209, R7, R2, RZ, 0xfc, !PT ;  /* 0x0000000207d17212 */ /* 0x000fe200078efcff */
[----:B------:R-:W-:Y:S01]  /*c540*/  IMAD.MOV.U32 R2, RZ, RZ, R3 ;  /* 0x000000ffff027224 */ /* 0x000fe200078e0003 */
[----:B------:R-:W-:Y:S01]  /*c550*/  LOP3.LUT P0, RZ, R0, 0x2, RZ, 0xc0, !PT ;  /* 0x0000000200ff7812 */ /* 0x000fe2000780c0ff */
[----:B------:R-:W-:Y:S01]  /*c560*/  IMAD.MOV.U32 R0, RZ, RZ, R164 ;  /* 0x000000ffff007224 */ /* 0x000fe200078e00a4 */
[----:B------:R-:W-:Y:S01]  /*c570*/  MOV R210, 0x20 ;  /* 0x0000002000d27802 */ /* 0x000fe20000000f00 */
[----:B------:R-:W-:Y:S01]  /*c580*/  VIADD R224, R222, 0x8 ;  /* 0x00000008dee07836 */ /* 0x000fe20000000000 */
[----:B------:R-:W-:Y:S01]  /*c590*/  SEL R4, R4, 0xffffffc0, !P2 ;  /* 0xffffffc004047807 */ /* 0x000fe20005000000 */
[----:B------:R-:W-:Y:S01]  /*c5a0*/  USHF.L.U32 UR8, UR6, 0x5, URZ ;  /* 0x0000000506087899 */ /* 0x000fe200080006ff */
[----:B------:R-:W-:Y:S01]  /*c5b0*/  LEA R209, R209, UR5, 0x1 ;  /* 0x00000005d1d17c11 */ /* 0x000fe2000f8e08ff */
[----:B------:R-:W3:Y:S01]  /*c5c0*/  LDCU UR4, c[0x0][0x45c] ;  /* 0x00008b80ff0477ac */ /* 0x000ee20008000800 */
[----:B------:R-:W-:Y:S01]  /*c5d0*/  SEL R210, R210, 0xffffffe0, !P0 ;  /* 0xffffffe0d2d27807 */ /* 0x000fe20004000000 */
[----:B------:R-:W-:Y:S01]  /*c5e0*/  IMAD.IADD R211, R5, 0x1, R4 ;  /* 0x0000000105d37824 */ /* 0x000fe200078e0204 */
[----:B------:R-:W-:-:S02]  /*c5f0*/  IADD3 R213, PT, PT, R209, R4, RZ ;  /* 0x00000004d1d57210 */ /* 0x000fc40007ffe0ff */
[----:B------:R-:W-:Y:S01]  /*c600*/  IADD3 R223, PT, PT, R215, 0x18040, RZ ;  /* 0x00018040d7df7810 */ /* 0x000fe20007ffe0ff */
[--C-:B------:R-:W-:Y:S01]  /*c610*/  IMAD.IADD R205, R5, 0x1, R210.reuse ;  /* 0x0000000105cd7824 */ /* 0x100fe200078e02d2 */
[----:B------:R-:W-:Y:S01]  /*c620*/  IADD3 R204, PT, PT, R209, R210, RZ ;  /* 0x000000d2d1cc7210 */ /* 0x000fe20007ffe0ff */
[----:B------:R-:W-:Y:S01]  /*c630*/  IMAD.IADD R208, R215, 0x1, R210 ;  /* 0x00000001d7d07824 */ /* 0x000fe200078e02d2 */
[C---:B------:R-:W-:Y:S01]  /*c640*/  IADD3 R206, PT, PT, R210.reuse, R213, RZ ;  /* 0x000000d5d2ce7210 */ /* 0x040fe20007ffe0ff */
[----:B------:R-:W-:Y:S01]  /*c650*/  IMAD.IADD R207, R210, 0x1, R211 ;  /* 0x00000001d2cf7824 */ /* 0x000fe200078e02d3 */
[----:B--2---:R-:W-:Y:S01]  /*c660*/  USHF.L.U64.HI UR10, UR6, 0x5, UR10 ;  /* 0x00000005060a7899 */ /* 0x004fe2000801020a */
[----:B------:R-:W2:Y:S01]  /*c670*/  LDCU.64 UR6, c[0x0][0x3c0] ;  /* 0x00007800ff0677ac */ /* 0x000ea20008000a00 */
[----:B-1----:R-:W-:-:S05]  /*c680*/  IMAD.SHL.U32 R6, R6, 0x2, RZ ;  /* 0x0000000206067824 */ /* 0x002fca00078e00ff */
[----:B------:R-:W-:Y:S01]  /*c690*/  LOP3.LUT R226, R6, 0x6, RZ, 0xc0, !PT ;  /* 0x0000000606e27812 */ /* 0x000fe200078ec0ff */
[----:B---3--:R-:W-:Y:S06]  /*c6a0*/  BRA `(.L_x_494) ;  /* 0x0000000000647947 */ /* 0x008fec0003800000 */
.L_x_496:
[----:B------:R-:W1:Y:S01]  /*c6b0*/  LDC.64 R4, c[0x0][0x3b8] ;  /* 0x0000ee00ff047b82 */ /* 0x000e620000000a00 */
[----:B------:R-:W-:Y:S06]  /*c6c0*/  UIADD3 UR9, UPT, UPT, UR20, -0x1, URZ ;  /* 0xffffffff14097890 */ /* 0x000fec000fffe0ff */
[----:B-1----:R-:W-:Y:S04]  /*c6d0*/  IMAD.WIDE.U32 R10, R4, UR9, RZ ;  /* 0x00000009040a7c25 */ /* 0x002fe8000f8e00ff */
[----:B------:R-:W-:Y:S01]  /*c6e0*/  IMAD R8, R5, UR9, R11 ;  /* 0x0000000905087c24 */ /* 0x000fe2000f8e020b */
[CC--:B------:R-:W-:Y:S01]  /*c6f0*/  LEA R12, P1, R10.reuse, R218.reuse, 0x7 ;  /* 0x000000da0a0c7211 */ /* 0x0c0fe200078238ff */
        /* <DEDUP_REMOVED lines=20> */
.L_x_494:
[----:B------:R-:W-:Y:S04]  /*c840*/  DEPBAR.LE SB0, 0x0 ;  /* 0x000080000000791a */ /* 0x000fe80000000000 */
[----:B------:R-:W-:Y:S01]  /*c850*/  BAR.SYNC.DEFER_BLOCKING 0x0 ;  /* 0x0000000000007b1d */ /* 0x000fe20000010000 */
[----:B--2---:R-:W-:Y:S04]  /*c860*/  UIMAD.WIDE.U32 UR14, UR20, UR6, URZ ;  /* 0x00000006140e72a5 */ /* 0x004fe8000f8e00ff */
[----:B------:R-:W-:Y:S02]  /*c870*/  UIMAD UR9, UR20, UR7, UR15 ;  /* 0x00000007140972a4 */ /* 0x000fe4000f8e020f */
[----:B------:R-:W-:Y:S01]  /*c880*/  IMAD.U32 R164, RZ, RZ, UR14 ;  /* 0x0000000effa47e24 */ /* 0x000fe2000f8e00ff */
[----:B------:R-:W-:Y:S01]  /*c890*/  ULEA UR12, UP0, UR14, UR8, 0x6 ;  /* 0x000000080e0c7291 */ /* 0x000fe2000f8030ff */
[----:B------:R-:W-:Y:S02]  /*c8a0*/  IMAD.U32 R165, RZ, RZ, UR15 ;  /* 0x0000000fffa57e24 */ /* 0x000fe4000f8e00ff */
[----:B------:R-:W-:Y:S01]  /*c8b0*/  IMAD.U32 R167, RZ, RZ, UR9 ;  /* 0x00000009ffa77e24 */ /* 0x000fe2000f8e00ff */
[C---:B------:R-:W-:Y:S01]  /*c8c0*/  LEA R200, P1, R164.reuse, R216, 0x7 ;  /* 0x000000d8a4c87211 */ /* 0x040fe200078238ff */
[----:B------:R-:W-:Y:S01]  /*c8d0*/  ULEA.HI.X UR11, UR14, UR10, UR9, 0x6, UP0 ;  /* 0x0000000a0e0b7291 */ /* 0x000fe200080f3409 */
[----:B------:R-:W-:Y:S01]  /*c8e0*/  IMAD.U32 R165, RZ, RZ, UR12 ;  /* 0x0000000cffa57e24 */ /* 0x000fe2000f8e00ff */
[----:B------:R-:W-:Y:S01]  /*c8f0*/  UISETP.GT.AND UP0, UPT, UR20, UR18, UPT ;  /* 0x000000121400728c */ /* 0x000fe2000bf04270 */
[----:B------:R-:W-:Y:S03]  /*c900*/  LEA.HI.X R201, R164, R214, R167, 0x7, P1 ;  /* 0x000000d6a4c97211 */ /* 0x000fe600008f3ca7 */
[----:B------:R-:W-:Y:S01]  /*c910*/  IMAD.U32 R3, RZ, RZ, UR11 ;  /* 0x0000000bff037e24 */ /* 0x000fe2000f8e00ff */
[C---:B------:R-:W-:Y:S01]  /*c920*/  LEA R166, P0, R165.reuse, R216, 0x1 ;  /* 0x000000d8a5a67211 */ /* 0x040fe200078008ff */
[----:B------:R-:W-:Y:S01]  /*c930*/  @!PT LDS RZ, [RZ] ;  /* 0x00000000fffff984 */ /* 0x000fe20000000800 */
[----:B------:R-:W-:Y:S01]  /*c940*/  @!PT LDS RZ, [RZ] ;  /* 0x00000000fffff984 */ /* 0x000fe20000000800 */
[----:B------:R-:W-:Y:S01]  /*c950*/  @!PT LDS RZ, [RZ] ;  /* 0x00000000fffff984 */ /* 0x000fe20000000800 */
[----:B------:R-:W-:Y:S03]  /*c960*/  LDGSTS.E.BYPASS.LTC128B.128 [R219+0x18000], desc[UR24][R200.64] ;  /* 0x18000000c8db7fae */ /* 0x000fe6000b981a18 */
[----:B------:R-:W-:Y:S03]  /*c970*/  LEA.HI.X R167, R165, R214, R3, 0x1, P0 ;  /* 0x000000d6a5a77211 */ /* 0x000fe600000f0c03 */
[----:B------:R-:W-:Y:S06]  /*c980*/  LDGSTS.E.BYPASS.LTC128B.128 [R219+0x1a000], desc[UR24][R200.64+0x80] ;  /* 0x1a000080c8db7fae */ /* 0x000fec000b981a18 */
[----:B------:R-:W-:Y:S06]  /*c990*/  LDGSTS.E.BYPASS.LTC128B.128 [R219+0x1c000], desc[UR24][R200.64+0x100] ;  /* 0x1c000100c8db7fae */ /* 0x000fec000b981a18 */
[----:B------:R-:W-:Y:S06]  /*c9a0*/  LDGSTS.E.BYPASS.LTC128B.128 [R219+0x1e000], desc[UR24][R200.64+0x180] ;  /* 0x1e000180c8db7fae */ /* 0x000fec000b981a18 */
[----:B------:R-:W-:Y:S06]  /*c9b0*/  LDGSTS.E.BYPASS.LTC128B.128 [R219+0x19000], desc[UR24][R166.64] ;  /* 0x19000000a6db7fae */ /* 0x000fec000b981a18 */
[----:B------:R-:W-:Y:S06]  /*c9c0*/  LDGSTS.E.BYPASS.LTC128B.128 [R219+0x1b000], desc[UR24][R166.64+0x80] ;  /* 0x1b000080a6db7fae */ /* 0x000fec000b981a18 */
[----:B------:R-:W-:Y:S06]  /*c9d0*/  LDGSTS.E.BYPASS.LTC128B.128 [R219+0x1d000], desc[UR24][R166.64+0x100] ;  /* 0x1d000100a6db7fae */ /* 0x000fec000b981a18 */
[----:B------:R1:W-:Y:S06]  /*c9e0*/  LDGSTS.E.BYPASS.LTC128B.128 [R219+0x1f000], desc[UR24][R166.64+0x180] ;  /* 0x1f000180a6db7fae */ /* 0x0003ec000b981a18 */
[----:B------:R-:W-:Y:S06]  /*c9f0*/  LDSM.16.M88.4 R168, [R209] ;  /* 0x00000000d1a8783b */ /* 0x000fec0000000200 */
[----:B------:R-:W2:Y:S06]  /*ca00*/  LDSM.16.M88.4 R172, [R212+UR5+0x10000] ;  /* 0x01000005d4ac783b */ /* 0x000eac0008000200 */
[----:B------:R-:W3:Y:S06]  /*ca10*/  LDSM.16.M88.4 R176, [R212+UR5+0x10800] ;  /* 0x01080005d4b0783b */ /* 0x000eec0008000200 */
[----:B------:R-:W4:Y:S06]  /*ca20*/  LDSM.16.M88.4 R180, [R212+UR5+0x11000] ;  /* 0x01100005d4b4783b */ /* 0x000f2c0008000200 */
[----:B------:R-:W0:Y:S06]  /*ca30*/  LDGDEPBAR ;  /* 0x00000000000079af */ /* 0x000e2c0000000000 */
[----:B------:R-:W5:Y:S06]  /*ca40*/  LDSM.16.M88.4 R184, [R212+UR5+0x11800] ;  /* 0x01180005d4b8783b */ /* 0x000f6c0008000200 */
[----:B------:R-:W-:Y:S06]  /*ca50*/  LDSM.16.M88.4 R188, [R204] ;  /* 0x00000000ccbc783b */ /* 0x000fec0000000200 */
[----:B------:R-:W5:Y:S01]  /*ca60*/  LDSM.16.M88.4 R192, [R205+0x10000] ;  /* 0x01000000cdc0783b */ /* 0x000f620000000200 */
[C---:B--2---:R-:W-:Y:S05]  /*ca70*/  HMMA.16816.F32.BF16 R4, R168.reuse, R172, RZ ;  /* 0x000000aca804723c */ /* 0x044fea00000418ff */
[----:B------:R-:W-:Y:S06]  /*ca80*/  LDSM.16.M88.4 R196, [R211+0x10800] ;  /* 0x01080000d3c4783b */ /* 0x000fec0000000200 */
[----:B-1----:R-:W-:Y:S01]  /*ca90*/  LDSM.16.M88.4 R164, [R211+0x11000] ;  /* 0x01100000d3a4783b */ /* 0x002fe20000000200 */
[C---:B------:R-:W-:Y:S05]  /*caa0*/  HMMA.16816.F32.BF16 R8, R168.reuse, R174, RZ ;  /* 0x000000aea808723c */ /* 0x040fea00000418ff */
[----:B------:R-:W1:Y:S03]  /*cab0*/  LDSM.16.M88.4 R172, [R205+0x10800] ;  /* 0x01080000cdac783b */ /* 0x000e660000000200 */
[C---:B---3--:R-:W-:Y:S03]  /*cac0*/  HMMA.16816.F32.BF16 R12, R168.reuse, R176, RZ ;  /* 0x000000b0a80c723c */ /* 0x048fe600000418ff */
[----:B------:R-:W-:Y:S05]  /*cad0*/  LDSM.16.M88.4 R200, [R211+0x12000] ;  /* 0x01200000d3c8783b */ /* 0x000fea0000000200 */
[C---:B------:R-:W-:Y:S01]  /*cae0*/  HMMA.16816.F32.BF16 R16, R168.reuse, R178, RZ ;  /* 0x000000b2a810723c */ /* 0x040fe200000418ff */
[----:B------:R-:W2:Y:S07]  /*caf0*/  LDSM.16.M88.4 R176, [R205+0x11000] ;  /* 0x01100000cdb0783b */ /* 0x000eae0000000200 */
[C---:B----4-:R-:W-:Y:S08]  /*cb00*/  HMMA.16816.F32.BF16 R20, R168.reuse, R180, RZ ;  /* 0x000000b4a814723c */ /* 0x050ff000000418ff */
[C---:B------:R-:W-:Y:S01]  /*cb10*/  HMMA.16816.F32.BF16 R24, R168.reuse, R182, RZ ;  /* 0x000000b6a818723c */ /* 0x040fe200000418ff */
[----:B------:R-:W-:Y:S07]  /*cb20*/  LDSM.16.M88.4 R180, [R213] ;  /* 0x00000000d5b4783b */ /* 0x000fee0000000200 */
[C---:B-----5:R-:W-:Y:S08]  /*cb30*/  HMMA.16816.F32.BF16 R28, R168.reuse, R184, RZ ;  /* 0x000000b8a81c723c */ /* 0x060ff000000418ff */
[----:B------:R-:W-:Y:S01]  /*cb40*/  HMMA.16816.F32.BF16 R32, R168, R186, RZ ;  /* 0x000000baa820723c */ /* 0x000fe200000418ff */
[----:B------:R-:W3:Y:S06]  /*cb50*/  LDSM.16.M88.4 R168, [R205+0x11800] ;  /* 0x01180000cda8783b */ /* 0x000eec0000000200 */
[----:B------:R-:W4:Y:S01]  /*cb60*/  LDSM.16.M88.4 R184, [R211+0x10000] ;  /* 0x01000000d3b8783b */ /* 0x000f220000000200 */
[C---:B------:R-:W-:Y:S08]  /*cb70*/  HMMA.16816.F32.BF16 R4, R188.reuse, R192, R4 ;  /* 0x000000c0bc04723c */ /* 0x040ff00000041804 */
[C---:B------:R-:W-:Y:S01]  /*cb80*/  HMMA.16816.F32.BF16 R8, R188.reuse, R194, R8 ;  /* 0x000000c2bc08723c */ /* 0x040fe20000041808 */
[----:B------:R-:W-:Y:S07]  /*cb90*/  LDSM.16.M88.4 R192, [R207+0x10000] ;  /* 0x01000000cfc0783b */ /* 0x000fee0000000200 */
[C---:B-1----:R-:W-:Y:S08]  /*cba0*/  HMMA.16816.F32.BF16 R12, R188.reuse, R172, R12 ;  /* 0x000000acbc0c723c */ /* 0x042ff0000004180c */
[C---:B------:R-:W-:Y:S01]  /*cbb0*/  HMMA.16816.F32.BF16 R16, R188.reuse, R174, R16 ;  /* 0x000000aebc10723c */ /* 0x040fe20000041810 */
[----:B------:R-:W1:Y:S07]  /*cbc0*/  LDSM.16.M88.4 R172, [R211+0x11800] ;  /* 0x01180000d3ac783b */ /* 0x000e6e0000000200 */
[C---:B--2---:R-:W-:Y:S08]  /*cbd0*/  HMMA.16816.F32.BF16 R20, R188.reuse, R176, R20 ;  /* 0x000000b0bc14723c */ /* 0x044ff00000041814 */
[C---:B------:R-:W-:Y:S01]  /*cbe0*/  HMMA.16816.F32.BF16 R24, R188.reuse, R178, R24 ;  /* 0x000000b2bc18723c */ /* 0x040fe20000041818 */
[----:B------:R-:W2:Y:S07]  /*cbf0*/  LDSM.16.M88.4 R176, [R206] ;  /* 0x00000000ceb0783b */ /* 0x000eae0000000200 */
[C---:B---3--:R-:W-:Y:S08]  /*cc00*/  HMMA.16816.F32.BF16 R28, R188.reuse, R168, R28 ;  /* 0x000000a8bc1c723c */ /* 0x048ff0000004181c */
[----:B------:R-:W-:Y:S01]  /*cc10*/  HMMA.16816.F32.BF16 R32, R188, R170, R32 ;  /* 0x000000aabc20723c */ /* 0x000fe20000041820 */
[----:B------:R-:W3:Y:S06]  /*cc20*/  LDSM.16.M88.4 R168, [R207+0x10800] ;  /* 0x01080000cfa8783b */ /* 0x000eec0000000200 */
[----:B------:R-:W-:Y:S01]  /*cc30*/  LDSM.16.M88.4 R188, [R207+0x11800] ;  /* 0x01180000cfbc783b */ /* 0x000fe20000000200 */
[C---:B----4-:R-:W-:Y:S08]  /*cc40*/  HMMA.16816.F32.BF16 R4, R180.reuse, R184, R4 ;  /* 0x000000b8b404723c */ /* 0x050ff00000041804 */
[C---:B------:R-:W-:Y:S01]  /*cc50*/  HMMA.16816.F32.BF16 R8, R180.reuse, R186, R8 ;  /* 0x000000bab408723c */ /* 0x040fe20000041808 */
[----:B------:R-:W4:Y:S07]  /*cc60*/  LDSM.16.M88.4 R184, [R207+0x11000] ;  /* 0x01100000cfb8783b */ /* 0x000f2e0000000200 */
[C---:B------:R-:W-:Y:S08]  /*cc70*/  HMMA.16816.F32.BF16 R12, R180.reuse, R196, R12 ;  /* 0x000000c4b40c723c */ /* 0x040ff0000004180c */
[C---:B------:R-:W-:Y:S01]  /*cc80*/  HMMA.16816.F32.BF16 R16, R180.reuse, R198, R16 ;  /* 0x000000c6b410723c */ /* 0x040fe20000041810 */
[----:B------:R-:W-:Y:S07]  /*cc90*/  LDSM.16.M88.4 R196, [R212+UR5+0x12000] ;  /* 0x01200005d4c4783b */ /* 0x000fee0008000200 */
[C---:B------:R-:W-:Y:S08]  /*cca0*/  HMMA.16816.F32.BF16 R20, R180.reuse, R164, R20 ;  /* 0x000000a4b414723c */ /* 0x040ff00000041814 */
[C---:B------:R-:W-:Y:S01]  /*ccb0*/  HMMA.16816.F32.BF16 R24, R180.reuse, R166, R24 ;  /* 0x000000a6b418723c */ /* 0x040fe20000041818 */
[----:B------:R-:W5:Y:S07]  /*ccc0*/  LDSM.16.M88.4 R164, [R209+0x4000] ;  /* 0x00400000d1a4783b */ /* 0x000f6e0000000200 */
[C---:B-1----:R-:W-:Y:S08]  /*ccd0*/  HMMA.16816.F32.BF16 R28, R180.reuse, R172, R28 ;  /* 0x000000acb41c723c */ /* 0x042ff0000004181c */
[----:B------:R-:W-:Y:S01]  /*cce0*/  HMMA.16816.F32.BF16 R32, R180, R174, R32 ;  /* 0x000000aeb420723c */ /* 0x000fe20000041820 */
[----:B------:R-:W1:Y:S06]  /*ccf0*/  LDSM.16.M88.4 R172, [R212+UR5+0x12800] ;  /* 0x01280005d4ac783b */ /* 0x000e6c0008000200 */
[----:B------:R-:W1:Y:S01]  /*cd00*/  LDSM.16.M88.4 R180, [R212+UR5+0x13000] ;  /* 0x01300005d4b4783b */ /* 0x000e620008000200 */
[C---:B--2---:R-:W-:Y:S08]  /*cd10*/  HMMA.16816.F32.BF16 R4, R176.reuse, R192, R4 ;  /* 0x000000c0b004723c */ /* 0x044ff00000041804 */
[C---:B------:R-:W-:Y:S01]  /*cd20*/  HMMA.16816.F32.BF16 R8, R176.reuse, R194, R8 ;  /* 0x000000c2b008723c */ /* 0x040fe20000041808 */
[----:B------:R-:W-:Y:S07]  /*cd30*/  LDSM.16.M88.4 R192, [R205+0x12000] ;  /* 0x01200000cdc0783b */ /* 0x000fee0000000200 */
[C---:B---3--:R-:W-:Y:S08]  /*cd40*/  HMMA.16816.F32.BF16 R12, R176.reuse, R168, R12 ;  /* 0x000000a8b00c723c */ /* 0x048ff0000004180c */
[C---:B------:R-:W-:Y:S01]  /*cd50*/  HMMA.16816.F32.BF16 R16, R176.reuse, R170, R16 ;  /* 0x000000aab010723c */ /* 0x040fe20000041810 */
[----:B------:R-:W2:Y:S07]  /*cd60*/  LDSM.16.M88.4 R168, [R212+UR5+0x13800] ;  /* 0x01380005d4a8783b */ /* 0x000eae0008000200 */
[C---:B----4-:R-:W-:Y:S08]  /*cd70*/  HMMA.16816.F32.BF16 R20, R176.reuse, R184, R20 ;  /* 0x000000b8b014723c */ /* 0x050ff00000041814 */
[C---:B------:R-:W-:Y:S01]  /*cd80*/  HMMA.16816.F32.BF16 R24, R176.reuse, R186, R24 ;  /* 0x000000bab018723c */ /* 0x040fe20000041818 */
[----:B------:R-:W3:Y:S07]  /*cd90*/  LDSM.16.M88.4 R184, [R204+0x4000] ;  /* 0x00400000ccb8783b */ /* 0x000eee0000000200 */
[C---:B------:R-:W-:Y:S08]  /*cda0*/  HMMA.16816.F32.BF16 R28, R176.reuse, R188, R28 ;  /* 0x000000bcb01c723c */ /* 0x040ff0000004181c */
[----:B------:R-:W-:Y:S01]  /*cdb0*/  HMMA.16816.F32.BF16 R32, R176, R190, R32 ;  /* 0x000000beb020723c */ /* 0x000fe20000041820 */
[----:B------:R-:W4:Y:S06]  /*cdc0*/  LDSM.16.M88.4 R176, [R205+0x12800] ;  /* 0x01280000cdb0783b */ /* 0x000f2c0000000200 */
[----:B------:R-:W-:Y:S01]  /*cdd0*/  LDSM.16.M88.4 R188, [R205+0x13800] ;  /* 0x01380000cdbc783b */ /* 0x000fe20000000200 */
        /* <DEDUP_REMOVED lines=8> */
[----:B------:R-:W-:Y:S07]  /*ce60*/  LDSM.16.M88.4 R180, [R211+0x13800] ;  /* 0x01380000d3b4783b */ /* 0x000fee0000000200 */
[C---:B--2---:R-:W-:Y:S08]  /*ce70*/  HMMA.16816.F32.BF16 R28, R164.reuse, R168, R28 ;  /* 0x000000a8a41c723c */ /* 0x044ff0000004181c */
[----:B------:R-:W-:Y:S01]  /*ce80*/  HMMA.16816.F32.BF16 R32, R164, R170, R32 ;  /* 0x000000aaa420723c */ /* 0x000fe20000041820 */
[----:B------:R-:W2:Y:S06]  /*ce90*/  LDSM.16.M88.4 R164, [R211+0x12800] ;  /* 0x01280000d3a4783b */ /* 0x000eac0000000200 */
[----:B------:R-:W5:Y:S01]  /*cea0*/  LDSM.16.M88.4 R168, [R211+0x13000] ;  /* 0x01300000d3a8783b */ /* 0x000f620000000200 */
[C---:B---3--:R-:W-:Y:S08]  /*ceb0*/  HMMA.16816.F32.BF16 R4, R184.reuse, R192, R4 ;  /* 0x000000c0b804723c */ /* 0x048ff00000041804 */
[C---:B------:R-:W-:Y:S01]  /*cec0*/  HMMA.16816.F32.BF16 R8, R184.reuse, R194, R8 ;  /* 0x000000c2b808723c */ /* 0x040fe20000041808 */
[----:B------:R-:W-:Y:S07]  /*ced0*/  LDSM.16.M88.4 R192, [R204+0x8000] ;  /* 0x00800000ccc0783b */ /* 0x000fee0000000200 */
        /* <DEDUP_REMOVED lines=8> */
[----:B------:R-:W-:Y:S06]  /*cf60*/  LDSM.16.M88.4 R184, [R207+0x13000] ;  /* 0x01300000cfb8783b */ /* 0x000fec0000000200 */
[----:B------:R-:W-:Y:S01]  /*cf70*/  LDSM.16.M88.4 R188, [R212+UR5+0x14000] ;  /* 0x01400005d4bc783b */ /* 0x000fe20008000200 */
        /* <DEDUP_REMOVED lines=8> */
[----:B------:R-:W3:Y:S07]  /*d000*/  LDSM.16.M88.4 R168, [R207+0x13800] ;  /* 0x01380000cfa8783b */ /* 0x000eee0000000200 */
[C---:B------:R-:W-:Y:S08]  /*d010*/  HMMA.16816.F32.BF16 R28, R196.reuse, R180, R28 ;  /* 0x000000b4c41c723c */ /* 0x040ff0000004181c */
[----:B------:R-:W-:Y:S01]  /*d020*/  HMMA.16816.F32.BF16 R32, R196, R182, R32 ;  /* 0x000000b6c420723c */ /* 0x000fe20000041820 */
[----:B------:R-:W4:Y:S06]  /*d030*/  LDSM.16.M88.4 R180, [R209+0x8000] ;  /* 0x00800000d1b4783b */ /* 0x000f2c0000000200 */
[----:B------:R-:W-:Y:S01]  /*d040*/  LDSM.16.M88.4 R196, [R205+0x14000] ;  /* 0x01400000cdc4783b */ /* 0x000fe20000000200 */
[C---:B-1----:R-:W-:Y:S08]  /*d050*/  HMMA.16816.F32.BF16 R4, R172.reuse, R176, R4 ;  /* 0x000000b0ac04723c */ /* 0x042ff00000041804 */
[C---:B------:R-:W-:Y:S01]  /*d060*/  HMMA.16816.F32.BF16 R8, R172.reuse, R178, R8 ;  /* 0x000000b2ac08723c */ /* 0x040fe20000041808 */
[----:B------:R-:W1:Y:S07]  /*d070*/  LDSM.16.M88.4 R176, [R212+UR5+0x14800] ;  /* 0x01480005d4b0783b */ /* 0x000e6e0008000200 */
[C---:B--2---:R-:W-:Y:S08]  /*d080*/  HMMA.16816.F32.BF16 R12, R172.reuse, R164, R12 ;  /* 0x000000a4ac0c723c */ /* 0x044ff0000004180c */
[C---:B------:R-:W-:Y:S01]  /*d090*/  HMMA.16816.F32.BF16 R16, R172.reuse, R166, R16 ;  /* 0x000000a6ac10723c */ /* 0x040fe20000041810 */
[----:B------:R-:W2:Y:S07]  /*d0a0*/  LDSM.16.M88.4 R164, [R212+UR5+0x15000] ;  /* 0x01500005d4a4783b */ /* 0x000eae0008000200 */
[C---:B------:R-:W-:Y:S08]  /*d0b0*/  HMMA.16816.F32.BF16 R20, R172.reuse, R184, R20 ;  /* 0x000000b8ac14723c */ /* 0x040ff00000041814 */
[C---:B------:R-:W-:Y:S01]  /*d0c0*/  HMMA.16816.F32.BF16 R24, R172.reuse, R186, R24 ;  /* 0x000000baac18723c */ /* 0x040fe20000041818 */
[----:B------:R-:W5:Y:S07]  /*d0d0*/  LDSM.16.M88.4 R184, [R212+UR5+0x15800] ;  /* 0x01580005d4b8783b */ /* 0x000f6e0008000200 */
[C---:B---3--:R-:W-:Y:S08]  /*d0e0*/  HMMA.16816.F32.BF16 R28, R172.reuse, R168, R28 ;  /* 0x000000a8ac1c723c */ /* 0x048ff0000004181c */
[----:B------:R-:W-:Y:S01]  /*d0f0*/  HMMA.16816.F32.BF16 R32, R172, R170, R32 ;  /* 0x000000aaac20723c */ /* 0x000fe20000041820 */
[----:B------:R-:W3:Y:S06]  /*d100*/  LDSM.16.M88.4 R168, [R205+0x15000] ;  /* 0x01500000cda8783b */ /* 0x000eec0000000200 */
[----:B------:R-:W3:Y:S01]  /*d110*/  LDSM.16.M88.4 R172, [R205+0x15800] ;  /* 0x01580000cdac783b */ /* 0x000ee20000000200 */
[C---:B----4-:R-:W-:Y:S08]  /*d120*/  HMMA.16816.F32.BF16 R4, R180.reuse, R188, R4 ;  /* 0x000000bcb404723c */ /* 0x050ff00000041804 */
[C---:B------:R-:W-:Y:S01]  /*d130*/  HMMA.16816.F32.BF16 R8, R180.reuse, R190, R8 ;  /* 0x000000beb408723c */ /* 0x040fe20000041808 */
[----:B------:R-:W-:Y:S07]  /*d140*/  LDSM.16.M88.4 R188, [R207+0x14000] ;  /* 0x01400000cfbc783b */ /* 0x000fee0000000200 */
        /* <DEDUP_REMOVED lines=8> */
[----:B------:R-:W2:Y:S06]  /*d1d0*/  LDSM.16.M88.4 R180, [R211+0x14800] ;  /* 0x01480000d3b4783b */ /* 0x000eac0000000200 */
[----:B------:R-:W4:Y:S01]  /*d1e0*/  LDSM.16.M88.4 R184, [R211+0x15000] ;  /* 0x01500000d3b8783b */ /* 0x000f220000000200 */
[C---:B------:R-:W-:Y:S08]  /*d1f0*/  HMMA.16816.F32.BF16 R4, R192.reuse, R196, R4 ;  /* 0x000000c4c004723c */ /* 0x040ff00000041804 */
[C---:B------:R-:W-:Y:S01]  /*d200*/  HMMA.16816.F32.BF16 R8, R192.reuse, R198, R8 ;  /* 0x000000c6c008723c */ /* 0x040fe20000041808 */
[----:B------:R-:W-:Y:S07]  /*d210*/  LDSM.16.M88.4 R196, [R212+UR5+0x17800] ;  /* 0x01780005d4c4783b */ /* 0x000fee0008000200 */
        /* <DEDUP_REMOVED lines=8> */
[----:B------:R-:W5:Y:S06]  /*d2a0*/  LDSM.16.M88.4 R172, [R206+0x8000] ;  /* 0x00800000ceac783b */ /* 0x000f6c0000000200 */
[----:B------:R-:W-:Y:S01]  /*d2b0*/  LDSM.16.M88.4 R192, [R212+UR5+0x17000] ;  /* 0x01700005d4c0783b */ /* 0x000fe20008000200 */
        /* <DEDUP_REMOVED lines=8> */
[----:B------:R-:W-:Y:S07]  /*d340*/  LDSM.16.M88.4 R184, [R212+UR5+0x16000] ;  /* 0x01600005d4b8783b */ /* 0x000fee0008000200 */
[C---:B---3--:R-:W-:Y:S08]  /*d350*/  HMMA.16816.F32.BF16 R28, R164.reuse, R168, R28 ;  /* 0x000000a8a41c723c */ /* 0x048ff0000004181c */
[----:B------:R-:W-:Y:S01]  /*d360*/  HMMA.16816.F32.BF16 R32, R164, R170, R32 ;  /* 0x000000aaa420723c */ /* 0x000fe20000041820 */
[----:B------:R-:W3:Y:S06]  /*d370*/  LDSM.16.M88.4 R164, [R207+0x15800] ;  /* 0x01580000cfa4783b */ /* 0x000eec0000000200 */
[----:B------:R-:W4:Y:S01]  /*d380*/  LDSM.16.M88.4 R168, [R209+0xc000] ;  /* 0x00c00000d1a8783b */ /* 0x000f220000000200 */
[C---:B-----5:R-:W-:Y:S08]  /*d390*/  HMMA.16816.F32.BF16 R4, R172.reuse, R188, R4 ;  /* 0x000000bcac04723c */ /* 0x060ff00000041804 */
[C---:B------:R-:W-:Y:S01]  /*d3a0*/  HMMA.16816.F32.BF16 R8, R172.reuse, R190, R8 ;  /* 0x000000beac08723c */ /* 0x040fe20000041808 */
[----:B------:R-:W5:Y:S07]  /*d3b0*/  LDSM.16.M88.4 R188, [R212+UR5+0x16800] ;  /* 0x01680005d4bc783b */ /* 0x000f6e0008000200 */
[C---:B-1----:R-:W-:Y:S08]  /*d3c0*/  HMMA.16816.F32.BF16 R12, R172.reuse, R176, R12 ;  /* 0x000000b0ac0c723c */ /* 0x042ff0000004180c */
[C---:B------:R-:W-:Y:S01]  /*d3d0*/  HMMA.16816.F32.BF16 R16, R172.reuse, R178, R16 ;  /* 0x000000b2ac10723c */ /* 0x040fe20000041810 */
[----:B------:R-:W1:Y:S07]  /*d3e0*/  LDSM.16.M88.4 R176, [R204+0xc000] ;  /* 0x00c00000ccb0783b */ /* 0x000e6e0000000200 */
[C---:B--2---:R-:W-:Y:S08]  /*d3f0*/  HMMA.16816.F32.BF16 R20, R172.reuse, R180, R20 ;  /* 0x000000b4ac14723c */ /* 0x044ff00000041814 */
[C---:B------:R-:W-:Y:S01]  /*d400*/  HMMA.16816.F32.BF16 R24, R172.reuse, R182, R24 ;  /* 0x000000b6ac18723c */ /* 0x040fe20000041818 */
[----:B------:R-:W-:Y:S07]  /*d410*/  LDSM.16.M88.4 R180, [R213+0xc000] ;  /* 0x00c00000d5b4783b */ /* 0x000fee0000000200 */
[C---:B---3--:R-:W-:Y:S08]  /*d420*/  HMMA.16816.F32.BF16 R28, R172.reuse, R164, R28 ;  /* 0x000000a4ac1c723c */ /* 0x048ff0000004181c */
[----:B------:R-:W-:Y:S01]  /*d430*/  HMMA.16816.F32.BF16 R32, R172, R166, R32 ;  /* 0x000000a6ac20723c */ /* 0x000fe20000041820 */
[----:B------:R-:W2:Y:S06]  /*d440*/  LDSM.16.M88.4 R164, [R205+0x16800] ;  /* 0x01680000cda4783b */ /* 0x000eac0000000200 */
[----:B------:R-:W3:Y:S01]  /*d450*/  LDSM.16.M88.4 R172, [R205+0x17000] ;  /* 0x01700000cdac783b */ /* 0x000ee20000000200 */
[C---:B----4-:R-:W-:Y:S08]  /*d460*/  HMMA.16816.F32.BF16 R4, R168.reuse, R184, R4 ;  /* 0x000000b8a804723c */ /* 0x050ff00000041804 */
[C---:B------:R-:W-:Y:S01]  /*d470*/  HMMA.16816.F32.BF16 R8, R168.reuse, R186, R8 ;  /* 0x000000baa808723c */ /* 0x040fe20000041808 */
[----:B------:R-:W-:Y:S07]  /*d480*/  LDSM.16.M88.4 R184, [R211+0x16000] ;  /* 0x01600000d3b8783b */ /* 0x000fee0000000200 */
[C---:B-----5:R-:W-:Y:S08]  /*d490*/  HMMA.16816.F32.BF16 R12, R168.reuse, R188, R12 ;  /* 0x000000bca80c723c */ /* 0x060ff0000004180c */
[C---:B------:R-:W-:Y:S01]  /*d4a0*/  HMMA.16816.F32.BF16 R16, R168.reuse, R190, R16 ;  /* 0x000000bea810723c */ /* 0x040fe20000041810 */
[----:B------:R-:W-:Y:S07]  /*d4b0*/  LDSM.16.M88.4 R188, [R211+0x16800] ;  /* 0x01680000d3bc783b */ /* 0x000fee0000000200 */
[C---:B------:R-:W-:Y:S08]  /*d4c0*/  HMMA.16816.F32.BF16 R20, R168.reuse, R192, R20 ;  /* 0x000000c0a814723c */ /* 0x040ff00000041814 */
[C---:B------:R-:W-:Y:S01]  /*d4d0*/  HMMA.16816.F32.BF16 R24, R168.reuse, R194, R24 ;  /* 0x000000c2a818723c */ /* 0x040fe20000041818 */
[----:B------:R-:W-:Y:S07]  /*d4e0*/  LDSM.16.M88.4 R192, [R211+0x17000] ;  /* 0x01700000d3c0783b */ /* 0x000fee0000000200 */
[C---:B------:R-:W-:Y:S08]  /*d4f0*/  HMMA.16816.F32.BF16 R28, R168.reuse, R196, R28 ;  /* 0x000000c4a81c723c */ /* 0x040ff0000004181c */
[----:B------:R-:W-:Y:S01]  /*d500*/  HMMA.16816.F32.BF16 R32, R168, R198, R32 ;  /* 0x000000c6a820723c */ /* 0x000fe20000041820 */
[----:B------:R-:W4:Y:S06]  /*d510*/  LDSM.16.M88.4 R168, [R205+0x17800] ;  /* 0x01780000cda8783b */ /* 0x000f2c0000000200 */
[----:B------:R-:W5:Y:S01]  /*d520*/  LDSM.16.M88.4 R196, [R211+0x17800] ;  /* 0x01780000d3c4783b */ /* 0x000f620000000200 */
[C---:B-1----:R-:W-:Y:S08]  /*d530*/  HMMA.16816.F32.BF16 R4, R176.reuse, R200, R4 ;  /* 0x000000c8b004723c */ /* 0x042ff00000041804 */
[C---:B------:R-:W-:Y:S01]  /*d540*/  HMMA.16816.F32.BF16 R8, R176.reuse, R202, R8 ;  /* 0x000000cab008723c */ /* 0x040fe20000041808 */
[----:B------:R-:W-:Y:S07]  /*d550*/  LDSM.16.M88.4 R200, [R207+0x16000] ;  /* 0x01600000cfc8783b */ /* 0x000fee0000000200 */
[C---:B--2---:R-:W-:Y:S08]  /*d560*/  HMMA.16816.F32.BF16 R12, R176.reuse, R164, R12 ;  /* 0x000000a4b00c723c */ /* 0x044ff0000004180c */
[C---:B------:R-:W-:Y:S01]  /*d570*/  HMMA.16816.F32.BF16 R16, R176.reuse, R166, R16 ;  /* 0x000000a6b010723c */ /* 0x040fe20000041810 */
[----:B------:R-:W1:Y:S07]  /*d580*/  LDSM.16.M88.4 R164, [R206+0xc000] ;  /* 0x00c00000cea4783b */ /* 0x000e6e0000000200 */
[C---:B---3--:R-:W-:Y:S08]  /*d590*/  HMMA.16816.F32.BF16 R20, R176.reuse, R172, R20 ;  /* 0x000000acb014723c */ /* 0x048ff00000041814 */
[C---:B------:R-:W-:Y:S01]  /*d5a0*/  HMMA.16816.F32.BF16 R24, R176.reuse, R174, R24 ;  /* 0x000000aeb018723c */ /* 0x040fe20000041818 */
[----:B------:R-:W-:Y:S07]  /*d5b0*/  LDSM.16.M88.4 R172, [R207+0x17000] ;  /* 0x01700000cfac783b */ /* 0x000fee0000000200 */
[C---:B----4-:R-:W-:Y:S08]  /*d5c0*/  HMMA.16816.F32.BF16 R28, R176.reuse, R168, R28 ;  /* 0x000000a8b01c723c */ /* 0x050ff0000004181c */
[----:B------:R-:W-:Y:S01]  /*d5d0*/  HMMA.16816.F32.BF16 R32, R176, R170, R32 ;  /* 0x000000aab020723c */ /* 0x000fe20000041820 */
[----:B------:R-:W2:Y:S07]  /*d5e0*/  LDSM.16.M88.4 R168, [R207+0x16800] ;  /* 0x01680000cfa8783b */ /* 0x000eae0000000200 */
[C---:B------:R-:W-:Y:S08]  /*d5f0*/  HMMA.16816.F32.BF16 R4, R180.reuse, R184, R4 ;  /* 0x000000b8b404723c */ /* 0x040ff00000041804 */
[C---:B------:R-:W-:Y:S08]  /*d600*/  HMMA.16816.F32.BF16 R8, R180.reuse, R186, R8 ;  /* 0x000000bab408723c */ /* 0x040ff00000041808 */
[C---:B------:R-:W-:Y:S08]  /*d610*/  HMMA.16816.F32.BF16 R12, R180.reuse, R188, R12 ;  /* 0x000000bcb40c723c */ /* 0x040ff0000004180c */
[C---:B------:R-:W-:Y:S08]  /*d620*/  HMMA.16816.F32.BF16 R16, R180.reuse, R190, R16 ;  /* 0x000000beb410723c */ /* 0x040ff00000041810 */
[C---:B------:R-:W-:Y:S08]  /*d630*/  HMMA.16816.F32.BF16 R20, R180.reuse, R192, R20 ;  /* 0x000000c0b414723c */ /* 0x040ff00000041814 */
[C---:B------:R-:W-:Y:S08]  /*d640*/  HMMA.16816.F32.BF16 R24, R180.reuse, R194, R24 ;  /* 0x000000c2b418723c */ /* 0x040ff00000041818 */
[C---:B-----5:R-:W-:Y:S08]  /*d650*/  HMMA.16816.F32.BF16 R28, R180.reuse, R196, R28 ;  /* 0x000000c4b41c723c */ /* 0x060ff0000004181c */
[----:B------:R-:W-:Y:S08]  /*d660*/  HMMA.16816.F32.BF16 R32, R180, R198, R32 ;  /* 0x000000c6b420723c */ /* 0x000ff00000041820 */
[C---:B-1----:R-:W-:Y:S01]  /*d670*/  HMMA.16816.F32.BF16 R4, R164.reuse, R200, R4 ;  /* 0x000000c8a404723c */ /* 0x042fe20000041804 */
[----:B------:R-:W-:Y:S04]  /*d680*/  IMAD.U32 R201, RZ, RZ, UR20 ;  /* 0x00000014ffc97e24 */ /* 0x000fe8000f8e00ff */
[----:B------:R-:W-:Y:S03]  /*d690*/  IMAD R201, R201, 0x40, R226 ;  /* 0x00000040c9c97824 */ /* 0x000fe600078e02e2 */
[C---:B------:R-:W-:Y:S03]  /*d6a0*/  HMMA.16816.F32.BF16 R8, R164.reuse, R202, R8 ;  /* 0x000000caa408723c */ /* 0x040fe60000041808 */
[-C--:B------:R-:W-:Y:S01]  /*d6b0*/  ISETP.GT.AND P4, PT, R222, R201.reuse, PT ;  /* 0x000000c9de00720c */ /* 0x080fe20003f84270 */
[C---:B------:R-:W-:Y:S01]  /*d6c0*/  VIADD R3, R201.reuse, 0x1 ;  /* 0x00000001c9037836 */ /* 0x040fe20000000000 */
[----:B------:R-:W-:Y:S01]  /*d6d0*/  ISETP.GT.AND P1, PT, R224, R201, PT ;  /* 0x000000c9e000720c */ /* 0x000fe20003f24270 */
[C---:B------:R-:W-:Y:S01]  /*d6e0*/  VIADD R231, R201.reuse, 0x8 ;  /* 0x00000008c9e77836 */ /* 0x040fe20000000000 */
[C---:B------:R-:W-:Y:S01]  /*d6f0*/  ISETP.GE.AND P5, PT, R201.reuse, R221, PT ;  /* 0x000000ddc900720c */ /* 0x040fe20003fa6270 */
[C---:B--2---:R-:W-:Y:S03]  /*d700*/  HMMA.16816.F32.BF16 R12, R164.reuse, R168, R12 ;  /* 0x000000a8a40c723c */ /* 0x044fe6000004180c */
[-C--:B------:R-:W-:Y:S01]  /*d710*/  ISETP.GT.AND P3, PT, R222, R3.reuse, PT ;  /* 0x00000003de00720c */ /* 0x080fe20003f64270 */
[C---:B------:R-:W-:Y:S01]  /*d720*/  VIADD R203, R201.reuse, 0x9 ;  /* 0x00000009c9cb7836 */ /* 0x040fe20000000000 */
[----:B------:R-:W-:Y:S01]  /*d730*/  ISETP.GT.AND P0, PT, R224, R3, PT ;  /* 0x00000003e000720c */ /* 0x000fe20003f04270 */
[----:B------:R-:W-:Y:S01]  /*d740*/  VIADD R243, R201, 0x10 ;  /* 0x00000010c9f37836 */ /* 0x000fe20000000000 */
[----:B------:R-:W-:Y:S01]  /*d750*/  FSEL R200, R4, -INF , !P4 ;  /* 0xff80000004c87808 */ /* 0x000fe20006000000 */
[C---:B------:R-:W-:Y:S01]  /*d760*/  HMMA.16816.F32.BF16 R16, R164.reuse, R170, R16 ;  /* 0x000000aaa410723c */ /* 0x040fe20000041810 */
[----:B------:R-:W1:Y:S01]  /*d770*/  LDSM.16.M88.4 R168, [R207+0x17800] ;  /* 0x01780000cfa8783b */ /* 0x000e620000000200 */
[----:B------:R-:W-:Y:S04]  /*d780*/  DEPBAR.LE SB0, 0x0 ;  /* 0x000080000000791a */ /* 0x000fe80000000000 */
[----:B------:R-:W-:Y:S01]  /*d790*/  FSEL R202, R5, -INF , !P3 ;  /* 0xff80000005ca7808 */ /* 0x000fe20005800000 */
[----:B------:R-:W-:Y:S01]  /*d7a0*/  BAR.SYNC.DEFER_BLOCKING 0x0 ;  /* 0x0000000000007b1d */ /* 0x000fe20000010000 */
[----:B------:R-:W-:Y:S01]  /*d7b0*/  FSEL R230, R7, -INF , !P0 ;  /* 0xff80000007e67808 */ /* 0x000fe20004000000 */
[C---:B------:R-:W-:Y:S05]  /*d7c0*/  HMMA.16816.F32.BF16 R20, R164.reuse, R172, R20 ;  /* 0x000000aca414723c */ /* 0x040fea0000041814 */
[C---:B------:R-:W-:Y:S01]  /*d7d0*/  ISETP.GT.AND P4, PT, R222.reuse, R231, PT ;  /* 0x000000e7de00720c */ /* 0x040fe20003f84270 */
[C---:B------:R-:W-:Y:S01]  /*d7e0*/  VIADD R241, R201.reuse, 0x11 ;  /* 0x00000011c9f17836 */ /* 0x040fe20000000000 */
[-C--:B------:R-:W-:Y:S01]  /*d7f0*/  ISETP.GT.AND P3, PT, R222, R203.reuse, PT ;  /* 0x000000cbde00720c */ /* 0x080fe20003f64270 */
[C---:B------:R-:W-:Y:S03]  /*d800*/  HMMA.16816.F32.BF16 R24, R164.reuse, R174, R24 ;  /* 0x000000aea418723c */ /* 0x040fe60000041818 */
[----:B------:R-:W-:Y:S01]  /*d810*/  ISETP.GT.AND P0, PT, R224, R203, PT ;  /* 0x000000cbe000720c */ /* 0x000fe20003f04270 */
[C---:B------:R-:W-:Y:S01]  /*d820*/  VIADD R239, R201.reuse, 0x18 ;  /* 0x00000018c9ef7836 */ /* 0x040fe20000000000 */
[----:B------:R-:W-:Y:S01]  /*d830*/  FSEL R228, R6, -INF , !P1 ;  /* 0xff80000006e47808 */ /* 0x000fe20004800000 */
[C---:B------:R-:W-:Y:S01]  /*d840*/  VIADD R237, R201.reuse, 0x19 ;  /* 0x00000019c9ed7836 */ /* 0x040fe20000000000 */
[----:B------:R-:W-:Y:S01]  /*d850*/  ISETP.GT.AND P1, PT, R224, R231, PT ;  /* 0x000000e7e000720c */ /* 0x000fe20003f24270 */
[C---:B------:R-:W-:Y:S01]  /*d860*/  VIADD R251, R201.reuse, 0x28 ;  /* 0x00000028c9fb7836 */ /* 0x040fe20000000000 */
[----:B------:R-:W-:Y:S01]  /*d870*/  FSEL R232, R8, -INF , !P4 ;  /* 0xff80000008e87808 */ /* 0x000fe20006000000 */
[----:B------:R-:W-:Y:S01]  /*d880*/  VIADD R249, R201, 0x29 ;  /* 0x00000029c9f97836 */ /* 0x000fe20000000000 */
[----:B------:R-:W-:Y:S01]  /*d890*/  FSEL R233, R9, -INF , !P3 ;  /* 0xff80000009e97808 */ /* 0x000fe20005800000 */
[----:B------:R-:W-:Y:S01]  /*d8a0*/  VIADD R195, R201, 0x30 ;  /* 0x00000030c9c37836 */ /* 0x000fe20000000000 */
[----:B------:R-:W-:Y:S01]  /*d8b0*/  FSEL R235, R11, -INF , !P0 ;  /* 0xff8000000beb7808 */ /* 0x000fe20004000000 */
[----:B------:R-:W-:Y:S01]  /*d8c0*/  VIADD R11, R201, 0x21 ;  /* 0x00000021c90b7836 */ /* 0x000fe20000000000 */
[C---:B------:R-:W-:Y:S02]  /*d8d0*/  ISETP.GT.AND P4, PT, R222.reuse, R243, PT ;  /* 0x000000f3de00720c */ /* 0x040fe40003f84270 */
[-C--:B------:R-:W-:Y:S02]  /*d8e0*/  ISETP.GT.AND P3, PT, R222, R241.reuse, PT ;  /* 0x000000f1de00720c */ /* 0x080fe40003f64270 */
[----:B------:R-:W-:Y:S02]  /*d8f0*/  ISETP.GT.AND P0, PT, R224, R241, PT ;  /* 0x000000f1e000720c */ /* 0x000fe40003f04270 */
[----:B------:R-:W-:Y:S02]  /*d900*/  FSEL R234, R10, -INF , !P1 ;  /* 0xff8000000aea7808 */ /* 0x000fe40004800000 */
[----:B------:R-:W-:Y:S01]  /*d910*/  ISETP.GT.AND P1, PT, R224, R243, PT ;  /* 0x000000f3e000720c */ /* 0x000fe20003f24270 */
[C---:B-1----:R-:W-:Y:S03]  /*d920*/  HMMA.16816.F32.BF16 R28, R164.reuse, R168, R28 ;  /* 0x000000a8a41c723c */ /* 0x042fe6000004181c */
[----:B------:R-:W-:Y:S02]  /*d930*/  FSEL R244, R12, -INF , !P4 ;  /* 0xff8000000cf47808 */ /* 0x000fe40006000000 */
[----:B------:R-:W-:Y:S01]  /*d940*/  FSEL R242, R13, -INF , !P3 ;  /* 0xff8000000df27808 */ /* 0x000fe20005800000 */
[----:B------:R-:W-:Y:S01]  /*d950*/  VIADD R13, R201, 0x20 ;  /* 0x00000020c90d7836 */ /* 0x000fe20000000000 */
[----:B------:R-:W-:Y:S01]  /*d960*/  FSEL R245, R15, -INF , !P0 ;  /* 0xff8000000ff57808 */ /* 0x000fe20004000000 */
[----:B------:R-:W-:Y:S03]  /*d970*/  HMMA.16816.F32.BF16 R32, R164, R170, R32 ;  /* 0x000000aaa420723c */ /* 0x000fe60000041820 */
[----:B------:R-:W-:Y:S01]  /*d980*/  ISETP.GT.AND P4, PT, R222, R239, PT ;  /* 0x000000efde00720c */ /* 0x000fe20003f84270 */
[----:B------:R-:W-:Y:S01]  /*d990*/  VIADD R165, R201, 0x38 ;  /* 0x00000038c9a57836 */ /* 0x000fe20000000000 */
[-C--:B------:R-:W-:Y:S02]  /*d9a0*/  ISETP.GT.AND P0, PT, R224, R237.reuse, PT ;  /* 0x000000ede000720c */ /* 0x080fe40003f04270 */
[----:B------:R-:W-:Y:S02]  /*d9b0*/  ISETP.GT.AND P3, PT, R222, R237, PT ;  /* 0x000000edde00720c */ /* 0x000fe40003f64270 */
[----:B------:R-:W-:Y:S02]  /*d9c0*/  FSEL R247, R14, -INF , !P1 ;  /* 0xff8000000ef77808 */ /* 0x000fe40004800000 */
[----:B------:R-:W-:Y:S02]  /*d9d0*/  ISETP.GT.AND P1, PT, R224, R239, PT ;  /* 0x000000efe000720c */ /* 0x000fe40003f24270 */
[----:B------:R-:W-:Y:S02]  /*d9e0*/  FSEL R240, R16, -INF , !P4 ;  /* 0xff80000010f07808 */ /* 0x000fe40006000000 */
[----:B------:R-:W-:Y:S02]  /*d9f0*/  FSEL R236, R19, -INF , !P0 ;  /* 0xff80000013ec7808 */ /* 0x000fe40004000000 */
[----:B------:R-:W-:Y:S02]  /*da00*/  FSEL R238, R17, -INF , !P3 ;  /* 0xff80000011ee7808 */ /* 0x000fe40005800000 */
[----:B------:R-:W-:Y:S02]  /*da10*/  ISETP.GT.AND P4, PT, R222, R13, PT ;  /* 0x0000000dde00720c */ /* 0x000fe40003f84270 */
[-C--:B------:R-:W-:Y:S02]  /*da20*/  ISETP.GT.AND P0, PT, R224, R11.reuse, PT ;  /* 0x0000000be000720c */ /* 0x080fe40003f04270 */
[----:B------:R-:W-:Y:S02]  /*da30*/  ISETP.GT.AND P3, PT, R222, R11, PT ;  /* 0x0000000bde00720c */ /* 0x000fe40003f64270 */
[----:B------:R-:W-:Y:S02]  /*da40*/  FSEL R250, R18, -INF , !P1 ;  /* 0xff80000012fa7808 */ /* 0x000fe40004800000 */
[----:B------:R-:W-:Y:S02]  /*da50*/  ISETP.GT.AND P1, PT, R224, R13, PT ;  /* 0x0000000de000720c */ /* 0x000fe40003f24270 */
[----:B------:R-:W-:Y:S02]  /*da60*/  FSEL R9, R20, -INF , !P4 ;  /* 0xff80000014097808 */ /* 0x000fe40006000000 */
[----:B------:R-:W-:Y:S01]  /*da70*/  FSEL R246, R23, -INF , !P0 ;  /* 0xff80000017f67808 */ /* 0x000fe20004000000 */
[----:B------:R-:W-:Y:S01]  /*da80*/  VIADD R23, R201, 0x31 ;  /* 0x00000031c9177836 */ /* 0x000fe20000000000 */
[----:B------:R-:W-:Y:S02]  /*da90*/  FSEL R252, R21, -INF , !P3 ;  /* 0xff80000015fc7808 */ /* 0x000fe40005800000 */
[----:B------:R-:W-:Y:S02]  /*daa0*/  ISETP.GT.AND P4, PT, R222, R251, PT ;  /* 0x000000fbde00720c */ /* 0x000fe40003f84270 */
[-C--:B------:R-:W-:Y:S02]  /*dab0*/  ISETP.GT.AND P0, PT, R224, R249.reuse, PT ;  /* 0x000000f9e000720c */ /* 0x080fe40003f04270 */
[----:B------:R-:W-:Y:S02]  /*dac0*/  ISETP.GT.AND P3, PT, R222, R249, PT ;  /* 0x000000f9de00720c */ /* 0x000fe40003f64270 */
[----:B------:R-:W-:Y:S02]  /*dad0*/  FSEL R248, R22, -INF , !P1 ;  /* 0xff80000016f87808 */ /* 0x000fe40004800000 */
[----:B------:R-:W-:Y:S02]  /*dae0*/  ISETP.GT.AND P1, PT, R224, R251, PT ;  /* 0x000000fbe000720c */ /* 0x000fe40003f24270 */
[----:B------:R-:W-:Y:S02]  /*daf0*/  FSEL R10, R24, -INF , !P4 ;  /* 0xff800000180a7808 */ /* 0x000fe40006000000 */
[----:B------:R-:W-:Y:S02]  /*db00*/  FSEL R27, R27, -INF , !P0 ;  /* 0xff8000001b1b7808 */ /* 0x000fe40004000000 */
[----:B------:R-:W-:Y:S02]  /*db10*/  FSEL R25, R25, -INF , !P3 ;  /* 0xff80000019197808 */ /* 0x000fe40005800000 */
[CC--:B------:R-:W-:Y:S01]  /*db20*/  ISETP.GE.AND P4, PT, R201.reuse, R220.reuse, PT ;  /* 0x000000dcc900720c */ /* 0x0c0fe20003f86270 */
[----:B------:R-:W-:Y:S01]  /*db30*/  VIADD R201, R201, 0x39 ;  /* 0x00000039c9c97836 */ /* 0x000fe20000000000 */
[-C--:B------:R-:W-:Y:S02]  /*db40*/  ISETP.GT.AND P0, PT, R224, R23.reuse, PT ;  /* 0x00000017e000720c */ /* 0x080fe40003f04270 */
[----:B------:R-:W-:Y:S02]  /*db50*/  ISETP.GT.AND P3, PT, R222, R23, PT ;  /* 0x00000017de00720c */ /* 0x000fe40003f64270 */
[----:B------:R-:W-:Y:S02]  /*db60*/  FSEL R26, R26, -INF , !P1 ;  /* 0xff8000001a1a7808 */ /* 0x000fe40004800000 */
[-C--:B------:R-:W-:Y:S02]  /*db70*/  ISETP.GT.AND P6, PT, R222, R195.reuse, PT ;  /* 0x000000c3de00720c */ /* 0x080fe40003fc4270 */
[----:B------:R-:W-:Y:S02]  /*db80*/  ISETP.GT.AND P1, PT, R224, R195, PT ;  /* 0x000000c3e000720c */ /* 0x000fe40003f24270 */
[----:B------:R-:W-:Y:S02]  /*db90*/  FSEL R164, R31, -INF , !P0 ;  /* 0xff8000001fa47808 */ /* 0x000fe40004000000 */
[----:B------:R-:W-:Y:S02]  /*dba0*/  FSEL R29, R29, -INF , !P3 ;  /* 0xff8000001d1d7808 */ /* 0x000fe40005800000 */
[C---:B------:R-:W-:Y:S02]  /*dbb0*/  ISETP.GT.AND P0, PT, R222.reuse, R165, PT ;  /* 0x000000a5de00720c */ /* 0x040fe40003f04270 */
[----:B------:R-:W-:Y:S02]  /*dbc0*/  ISETP.GT.AND P3, PT, R222, R201, PT ;  /* 0x000000c9de00720c */ /* 0x000fe40003f64270 */
[----:B------:R-:W-:Y:S02]  /*dbd0*/  FSEL R194, R28, -INF , !P6 ;  /* 0xff8000001cc27808 */ /* 0x000fe40007000000 */
[----:B------:R-:W-:Y:S02]  /*dbe0*/  FSEL R166, R30, -INF , !P1 ;  /* 0xff8000001ea67808 */ /* 0x000fe40004800000 */
[C---:B------:R-:W-:Y:S02]  /*dbf0*/  ISETP.GT.AND P6, PT, R224.reuse, R165, PT ;  /* 0x000000a5e000720c */ /* 0x040fe40003fc4270 */
[----:B------:R-:W-:Y:S02]  /*dc00*/  ISETP.GT.AND P1, PT, R224, R201, PT ;  /* 0x000000c9e000720c */ /* 0x000fe40003f24270 */
[----:B------:R-:W-:Y:S02]  /*dc10*/  FSEL R21, R32, -INF , !P0 ;  /* 0xff80000020157808 */ /* 0x000fe40004000000 */
[-C--:B------:R-:W-:Y:S02]  /*dc20*/  ISETP.GE.AND P0, PT, R3, R221.reuse, PT ;  /* 0x000000dd0300720c */ /* 0x080fe40003f06270 */
[----:B------:R-:W-:Y:S02]  /*dc30*/  FSEL R33, R33, -INF , !P3 ;  /* 0xff80000021217808 */ /* 0x000fe40005800000 */
[-C--:B------:R-:W-:Y:S02]  /*dc40*/  ISETP.GE.AND P3, PT, R3, R220.reuse, PT ;  /* 0x000000dc0300720c */ /* 0x080fe40003f66270 */
[----:B------:R-:W-:Y:S02]  /*dc50*/  FSEL R34, R34, -INF , !P6 ;  /* 0xff80000022227808 */ /* 0x000fe40007000000 */
[----:B------:R-:W-:Y:S02]  /*dc60*/  FSEL R3, R35, -INF , !P1 ;  /* 0xff80000023037808 */ /* 0x000fe40004800000 */
[CC--:B------:R-:W-:Y:S02]  /*dc70*/  ISETP.GE.AND P6, PT, R231.reuse, R221.reuse, PT ;  /* 0x000000dde700720c */ /* 0x0c0fe40003fc6270 */
[-C--:B------:R-:W-:Y:S02]  /*dc80*/  ISETP.GE.AND P1, PT, R231, R220.reuse, PT ;  /* 0x000000dce700720c */ /* 0x080fe40003f26270 */
[----:B------:R-:W-:Y:S02]  /*dc90*/  FSEL R14, R200, -INF , !P5 ;  /* 0xff800000c80e7808 */ /* 0x000fe40006800000 */
[CC--:B------:R-:W-:Y:S02]  /*dca0*/  ISETP.GE.AND P5, PT, R203.reuse, R221.reuse, PT ;  /* 0x000000ddcb00720c */ /* 0x0c0fe40003fa6270 */
[----:B------:R-:W-:Y:S02]  /*dcb0*/  FSEL R22, R202, -INF , !P0 ;  /* 0xff800000ca167808 */ /* 0x000fe40004000000 */
[----:B------:R-:W-:Y:S02]  /*dcc0*/  FSEL R19, R228, -INF , !P4 ;  /* 0xff800000e4137808 */ /* 0x000fe40006000000 */
[----:B------:R-:W-:Y:S02]  /*dcd0*/  ISETP.GE.AND P0, PT, R203, R220, PT ;  /* 0x000000dccb00720c */ /* 0x000fe40003f06270 */
[-C--:B------:R-:W-:Y:S02]  /*dce0*/  ISETP.GE.AND P4, PT, R243, R221.reuse, PT ;  /* 0x000000ddf300720c */ /* 0x080fe40003f86270 */
[----:B------:R-:W-:Y:S02]  /*dcf0*/  FSEL R15, R230, -INF , !P3 ;  /* 0xff800000e60f7808 */ /* 0x000fe40005800000 */
[----:B------:R-:W-:Y:S02]  /*dd00*/  FSEL R30, R232, -INF , !P6 ;  /* 0xff800000e81e7808 */ /* 0x000fe40007000000 */
        /* <DEDUP_REMOVED lines=12> */
[----:B------:R-:W-:Y:S02]  /*ddd0*/  FSEL R240, R240, -INF , !P1 ;  /* 0xff800000f0f07808 */ /* 0x000fe40004800000 */
[----:B------:R-:W-:Y:S02]  /*dde0*/  FMNMX3.FTZ R203, R203, R30, R18, !PT ;  /* 0x0000001ecbcb7276 */ /* 0x000fe40007810012 */
[-C--:B------:R-:W-:Y:S02]  /*ddf0*/  ISETP.GE.AND P6, PT, R237, R220.reuse, PT ;  /* 0x000000dced00720c */ /* 0x080fe40003fc6270 */
[-C--:B------:R-:W-:Y:S02]  /*de00*/  ISETP.GE.AND P1, PT, R11, R221.reuse, PT ;  /* 0x000000dd0b00720c */ /* 0x080fe40003f26270 */
[----:B------:R-:W-:Y:S02]  /*de10*/  ISETP.GE.AND P0, PT, R239, R220, PT ;  /* 0x000000dcef00720c */ /* 0x000fe40003f06270 */
[----:B------:R-:W-:Y:S02]  /*de20*/  FSEL R247, R247, -INF , !P3 ;  /* 0xff800000f7f77808 */ /* 0x000fe40005800000 */
[----:B------:R-:W-:Y:S02]  /*de30*/  ISETP.GE.AND P3, PT, R13, R221, PT ;  /* 0x000000dd0d00720c */ /* 0x000fe40003f66270 */
[----:B------:R-:W-:Y:S02]  /*de40*/  FSEL R245, R245, -INF , !P5 ;  /* 0xff800000f5f57808 */ /* 0x000fe40006800000 */
[----:B------:R-:W-:Y:S02]  /*de50*/  FMNMX3.FTZ R200, R200, R17, R167, !PT ;  /* 0x00000011c8c87276 */ /* 0x000fe400078100a7 */
[----:B------:R-:W-:Y:S02]  /*de60*/  FSEL R238, R238, -INF , !P4 ;  /* 0xff800000eeee7808 */ /* 0x000fe40006000000 */
[----:B------:R-:W-:Y:S02]  /*de70*/  FMNMX3.FTZ R203, R203, R244, R242, !PT ;  /* 0x000000f4cbcb7276 */ /* 0x000fe400078100f2 */
[----:B------:R-:W-:Y:S02]  /*de80*/  FSEL R233, R236, -INF , !P6 ;  /* 0xff800000ece97808 */ /* 0x000fe40007000000 */
[----:B------:R-:W-:Y:S02]  /*de90*/  FSEL R234, R252, -INF , !P1 ;  /* 0xff800000fcea7808 */ /* 0x000fe40004800000 */
[-C--:B------:R-:W-:Y:S02]  /*dea0*/  ISETP.GE.AND P5, PT, R13, R220.reuse, PT ;  /* 0x000000dc0d00720c */ /* 0x080fe40003fa6270 */
[----:B------:R-:W-:Y:S02]  /*deb0*/  FSEL R243, R250, -INF , !P0 ;  /* 0xff800000faf37808 */ /* 0x000fe40004000000 */
[-C--:B------:R-:W-:Y:S02]  /*dec0*/  ISETP.GE.AND P6, PT, R251, R220.reuse, PT ;  /* 0x000000dcfb00720c */ /* 0x080fe40003fc6270 */
[-C--:B------:R-:W-:Y:S02]  /*ded0*/  ISETP.GE.AND P1, PT, R249, R220.reuse, PT ;  /* 0x000000dcf900720c */ /* 0x080fe40003f26270 */
[----:B------:R-:W-:Y:S02]  /*dee0*/  ISETP.GE.AND P4, PT, R11, R220, PT ;  /* 0x000000dc0b00720c */ /* 0x000fe40003f86270 */
[----:B------:R-:W-:Y:S02]  /*def0*/  ISETP.GE.AND P0, PT, R251, R221, PT ;  /* 0x000000ddfb00720c */ /* 0x000fe40003f06270 */
[----:B------:R-:W-:Y:S02]  /*df00*/  FSEL R236, R9, -INF , !P3 ;  /* 0xff80000009ec7808 */ /* 0x000fe40005800000 */
[----:B------:R-:W-:Y:S02]  /*df10*/  FMNMX3.FTZ R200, R200, R247, R245, !PT ;  /* 0x000000f7c8c87276 */ /* 0x000fe400078100f5 */
[-C--:B------:R-:W-:Y:S02]  /*df20*/  ISETP.GE.AND P3, PT, R249, R221.reuse, PT ;  /* 0x000000ddf900720c */ /* 0x080fe40003f66270 */
[----:B------:R-:W-:Y:S02]  /*df30*/  FMNMX3.FTZ R203, R203, R240, R238, !PT ;  /* 0x000000f0cbcb7276 */ /* 0x000fe400078100ee */
[----:B------:R-:W-:Y:S02]  /*df40*/  FSEL R241, R248, -INF , !P5 ;  /* 0xff800000f8f17808 */ /* 0x000fe40006800000 */
[----:B------:R-:W-:Y:S02]  /*df50*/  FSEL R237, R26, -INF , !P6 ;  /* 0xff8000001aed7808 */ /* 0x000fe40007000000 */
[----:B------:R-:W-:Y:S02]  /*df60*/  FSEL R235, R27, -INF , !P1 ;  /* 0xff8000001beb7808 */ /* 0x000fe40004800000 */
[-C--:B------:R-:W-:Y:S02]  /*df70*/  ISETP.GE.AND P5, PT, R195, R221.reuse, PT ;  /* 0x000000ddc300720c */ /* 0x080fe40003fa6270 */
[----:B------:R-:W-:Y:S02]  /*df80*/  FSEL R239, R246, -INF , !P4 ;  /* 0xff800000f6ef7808 */ /* 0x000fe40006000000 */
[----:B------:R-:W-:Y:S02]  /*df90*/  FSEL R232, R10, -INF , !P0 ;  /* 0xff8000000ae87808 */ /* 0x000fe40004000000 */
[C---:B------:R-:W-:Y:S02]  /*dfa0*/  ISETP.GE.AND P6, PT, R165.reuse, R221, PT ;  /* 0x000000dda500720c */ /* 0x040fe40003fc6270 */
[----:B------:R-:W-:Y:S02]  /*dfb0*/  ISETP.GE.AND P1, PT, R165, R220, PT ;  /* 0x000000dca500720c */ /* 0x000fe40003f26270 */
[----:B------:R-:W-:Y:S02]  /*dfc0*/  FMNMX3.FTZ R200, R200, R243, R233, !PT ;  /* 0x000000f3c8c87276 */ /* 0x000fe400078100e9 */
[----:B------:R-:W-:Y:S02]  /*dfd0*/  ISETP.GE.AND P0, PT, R23, R221, PT ;  /* 0x000000dd1700720c */ /* 0x000fe40003f06270 */
[----:B------:R-:W-:Y:S02]  /*dfe0*/  FSEL R230, R25, -INF , !P3 ;  /* 0xff80000019e67808 */ /* 0x000fe40005800000 */
[----:B------:R-:W-:Y:S02]  /*dff0*/  FMNMX3.FTZ R165, R203, R236, R234, !PT ;  /* 0x000000eccba57276 */ /* 0x000fe400078100ea */
[-C--:B------:R-:W-:Y:S02]  /*e000*/  ISETP.GE.AND P3, PT, R23, R220.reuse, PT ;  /* 0x000000dc1700720c */ /* 0x080fe40003f66270 */
[----:B------:R-:W-:Y:S02]  /*e010*/  FSEL R228, R194, -INF , !P5 ;  /* 0xff800000c2e47808 */ /* 0x000fe40006800000 */
[----:B------:R-:W-:Y:S02]  /*e020*/  FMNMX3.FTZ R200, R200, R241, R239, !PT ;  /* 0x000000f1c8c87276 */ /* 0x000fe400078100ef */
[----:B------:R-:W-:Y:S02]  /*e030*/  ISETP.GE.AND P4, PT, R195, R220, PT ;  /* 0x000000dcc300720c */ /* 0x000fe40003f86270 */
[----:B------:R-:W-:Y:S02]  /*e040*/  ISETP.GE.AND P5, PT, R201, R221, PT ;  /* 0x000000ddc900720c */ /* 0x000fe40003fa6270 */
[----:B------:R-:W-:Y:S02]  /*e050*/  FSEL R202, R29, -INF , !P0 ;  /* 0xff8000001dca7808 */ /* 0x000fe40004000000 */
[----:B------:R-:W-:Y:S02]  /*e060*/  FMNMX3.FTZ R165, R165, R232, R230, !PT ;  /* 0x000000e8a5a57276 */ /* 0x000fe400078100e6 */
[----:B------:R-:W-:Y:S02]  /*e070*/  ISETP.GE.AND P0, PT, R201, R220, PT ;  /* 0x000000dcc900720c */ /* 0x000fe40003f06270 */
[----:B------:R-:W-:Y:S02]  /*e080*/  FSEL R201, R164, -INF , !P3 ;  /* 0xff800000a4c97808 */ /* 0x000fe40005800000 */
[----:B------:R-:W-:Y:S02]  /*e090*/  FMNMX3.FTZ R164, R200, R237, R235, !PT ;  /* 0x000000edc8a47276 */ /* 0x000fe400078100eb */
[----:B------:R-:W-:Y:S02]  /*e0a0*/  FSEL R203, R166, -INF , !P4 ;  /* 0xff800000a6cb7808 */ /* 0x000fe40006000000 */
[----:B------:R-:W-:Y:S02]  /*e0b0*/  FSEL R231, R21, -INF , !P6 ;  /* 0xff80000015e77808 */ /* 0x000fe40007000000 */
[----:B------:R-:W-:Y:S02]  /*e0c0*/  FSEL R200, R33, -INF , !P5 ;  /* 0xff80000021c87808 */ /* 0x000fe40006800000 */
[----:B------:R-:W-:Y:S02]  /*e0d0*/  FMNMX3.FTZ R246, R165, R228, R202, !PT ;  /* 0x000000e4a5f67276 */ /* 0x000fe400078100ca */
[----:B------:R-:W-:Y:S02]  /*e0e0*/  FSEL R166, R34, -INF , !P1 ;  /* 0xff80000022a67808 */ /* 0x000fe40004800000 */
[----:B------:R-:W-:Y:S02]  /*e0f0*/  FSEL R165, R3, -INF , !P0 ;  /* 0xff80000003a57808 */ /* 0x000fe40004000000 */
[----:B------:R-:W-:Y:S02]  /*e100*/  FMNMX3.FTZ R6, R164, R203, R201, !PT ;  /* 0x000000cba4067276 */ /* 0x000fe400078100c9 */
[----:B------:R-:W-:Y:S01]  /*e110*/  FMNMX3.FTZ R246, R246, R231, R200, !PT ;  /* 0x000000e7f6f67276 */ /* 0x000fe200078100c8 */
[----:B------:R-:W-:Y:S06]  /*e120*/  BRA.U.ANY UP0, `(.L_x_496) ;  /* 0xffffffe500607547 */ /* 0x000fec000b93ffff */
.L_x_495:
[----:B------:R-:W-:Y:S01]  /*e130*/  FMNMX3.FTZ R6, R6, R166, R165, !PT ;  /* 0x000000a606067276 */ /* 0x000fe200078100a5 */
[----:B------:R-:W2:Y:S01]  /*e140*/  SHFL.BFLY PT, R7, R246, 0x2, 0x1f ;  /* 0x0c401f00f6077f89 */ /* 0x000ea200000e0000 */
[----:B------:R-:W-:Y:S02]  /*e150*/  UISETP.GT.AND UP0, UPT, UR20, UR18, UPT ;  /* 0x000000121400728c */ /* 0x000fe4000bf04270 */
[----:B------:R-:W-:Y:S05]  /*e160*/  UIADD3 UR20, UPT, UPT, UR20, -0x1, URZ ;  /* 0xffffffff14147890 */ /* 0x000fea000fffe0ff */
[----:B------:R-:W3:Y:S08]  /*e170*/  SHFL.BFLY PT, R3, R6, 0x2, 0x1f ;  /* 0x0c401f0006037f89 */ /* 0x000ef000000e0000 */
[----:B------:R-:W-:Y:S01]  /*e180*/  LDSM.16.MT88.4 R176, [R208+0x1e800] ;  /* 0x01e80000d0b0783b */ /* 0x000fe20000004200 */
[----:B--2---:R-:W-:Y:S02]  /*e190*/  FMNMX.FTZ R5, R246, R7, !PT ;  /* 0x00000007f6057209 */ /* 0x004fe40007810000 */
[----:B---3--:R-:W-:Y:S05]  /*e1a0*/  FMNMX.FTZ R4, R6, R3, !PT ;  /* 0x0000000306047209 */ /* 0x008fea0007810000 */
[----:B------:R-:W2:Y:S08]  /*e1b0*/  SHFL.BFLY PT, R164, R5, 0x1, 0x1f ;  /* 0x0c201f0005a47f89 */ /* 0x000eb000000e0000 */
[----:B------:R-:W3:Y:S01]  /*e1c0*/  SHFL.BFLY PT, R3, R4, 0x1, 0x1f ;  /* 0x0c201f0004037f89 */ /* 0x000ee200000e0000 */
[----:B--2---:R-:W-:Y:S02]  /*e1d0*/  FMNMX.FTZ R164, R5, R164, !PT ;  /* 0x000000a405a47209 */ /* 0x004fe40007810000 */
[----:B---3--:R-:W-:Y:S03]  /*e1e0*/  FMNMX.FTZ R3, R4, R3, !PT ;  /* 0x0000000304037209 */ /* 0x008fe60007810000 */
        /* <DEDUP_REMOVED lines=8> */
[----:B------:R-:W-:Y:S01]  /*e270*/  FSEL R7, R164, RZ, P1 ;  /* 0x000000ffa4077208 */ /* 0x000fe20000800000 */
[----:B------:R-:W-:Y:S01]  /*e280*/  FADD.FTZ R2, -R5, R2 ;  /* 0x0000000205027221 */ /* 0x000fe20000010100 */
[--C-:B------:R-:W-:Y:S01]  /*e290*/  FFMA.FTZ R188, R22, UR4, -R181.reuse ;  /* 0x0000000416bc7c23 */ /* 0x100fe200080108b5 */
[----:B------:R-:W-:Y:S01]  /*e2a0*/  FFMA.FTZ R185, R15, UR4, -R180 ;  /* 0x000000040fb97c23 */ /* 0x000fe200080108b4 */
[--C-:B------:R-:W-:Y:S01]  /*e2b0*/  FFMA.FTZ R187, R30, UR4, -R181.reuse ;  /* 0x000000041ebb7c23 */ /* 0x100fe200080108b5 */
[----:B-1----:R-:W1:Y:S01]  /*e2c0*/  LDSM.16.MT88.4 R12, [R215+0x18000] ;  /* 0x01800000d70c783b */ /* 0x002e620000004200 */
[----:B------:R-:W-:Y:S01]  /*e2d0*/  FADD.FTZ R0, -R7, R0 ;  /* 0x0000000007007221 */ /* 0x000fe20000010100 */
[--C-:B------:R-:W-:Y:S01]  /*e2e0*/  FFMA.FTZ R191, R19, UR4, -R180.reuse ;  /* 0x0000000413bf7c23 */ /* 0x100fe200080108b4 */
[--C-:B------:R-:W-:Y:S01]  /*e2f0*/  FFMA.FTZ R186, R18, UR4, -R181.reuse ;  /* 0x0000000412ba7c23 */ /* 0x100fe200080108b5 */
[--C-:B------:R-:W-:Y:S01]  /*e300*/  FFMA.FTZ R189, R17, UR4, -R180.reuse ;  /* 0x0000000411bd7c23 */ /* 0x100fe200080108b4 */
[--C-:B------:R-:W-:Y:S01]  /*e310*/  FFMA.FTZ R190, R167, UR4, -R180.reuse ;  /* 0x00000004a7be7c23 */ /* 0x100fe200080108b4 */
[----:B------:R-:W-:Y:S01]  /*e320*/  FMUL.FTZ R7, R0, UR4 ;  /* 0x0000000400077c20 */ /* 0x000fe20008410000 */
[----:B------:R-:W-:Y:S01]  /*e330*/  FMUL.FTZ R8, R2, UR4 ;  /* 0x0000000402087c20 */ /* 0x000fe20008410000 */
[----:B------:R-:W2:Y:S01]  /*e340*/  LDSM.16.MT88.4 R20, [R208+0x18000] ;  /* 0x01800000d014783b */ /* 0x000ea20000004200 */
[----:B------:R-:W-:Y:S01]  /*e350*/  MUFU.EX2 R193, R193 ;  /* 0x000000c100c17308 */ /* 0x000fe20000000800 */
[----:B------:R-:W-:Y:S01]  /*e360*/  MOV R167, R223 ;  /* 0x000000df00a77202 */ /* 0x000fe20000000f00 */
[--C-:B------:R-:W-:Y:S01]  /*e370*/  FFMA.FTZ R192, R244, UR4, -R181.reuse ;  /* 0x00000004f4c07c23 */ /* 0x100fe200080108b5 */
[----:B------:R-:W-:Y:S07]  /*e380*/  @P2 IADD3 R167, PT, PT, R225, -0x40, RZ ;  /* 0xffffffc0e1a72810 */ /* 0x000fee0007ffe0ff */
[----:B------:R-:W3:Y:S01]  /*e390*/  MUFU.EX2 R188, R188 ;  /* 0x000000bc00bc7308 */ /* 0x000ee20000000800 */
[--C-:B------:R-:W-:Y:S01]  /*e3a0*/  FFMA.FTZ R195, R242, UR4, -R181.reuse ;  /* 0x00000004f2c37c23 */ /* 0x100fe200080108b5 */
[--C-:B------:R-:W-:Y:S01]  /*e3b0*/  FFMA.FTZ R197, R247, UR4, -R180.reuse ;  /* 0x00000004f7c57c23 */ /* 0x100fe200080108b4 */
[----:B------:R-:W-:Y:S07]  /*e3c0*/  IADD3 R184, PT, PT, R210, R167, RZ ;  /* 0x000000a7d2b87210 */ /* 0x000fee0007ffe0ff */
[----:B------:R-:W-:Y:S01]  /*e3d0*/  MUFU.EX2 R191, R191 ;  /* 0x000000bf00bf7308 */ /* 0x000fe20000000800 */
[----:B------:R-:W4:Y:S01]  /*e3e0*/  LDSM.16.MT88.4 R28, [R167] ;  /* 0x00000000a71c783b */ /* 0x000f220000004200 */
[--C-:B------:R-:W-:Y:S01]  /*e3f0*/  FFMA.FTZ R194, R245, UR4, -R180.reuse ;  /* 0x00000004f5c27c23 */ /* 0x100fe200080108b4 */
[--C-:B------:R-:W-:Y:S07]  /*e400*/  FFMA.FTZ R199, R240, UR4, -R181.reuse ;  /* 0x00000004f0c77c23 */ /* 0x100fee00080108b5 */
[----:B------:R-:W5:Y:S01]  /*e410*/  MUFU.EX2 R185, R185 ;  /* 0x000000b900b97308 */ /* 0x000f620000000800 */
[--C-:B------:R-:W-:Y:S01]  /*e420*/  FFMA.FTZ R196, R238, UR4, -R181.reuse ;  /* 0x00000004eec47c23 */ /* 0x100fe200080108b5 */
[--C-:B------:R-:W-:Y:S01]  /*e430*/  FFMA.FTZ R198, R243, UR4, -R180.reuse ;  /* 0x00000004f3c67c23 */ /* 0x100fe200080108b4 */
[--C-:B------:R-:W-:Y:S07]  /*e440*/  FFMA.FTZ R233, R233, UR4, -R180.reuse ;  /* 0x00000004e9e97c23 */ /* 0x100fee00080108b4 */
[----:B------:R-:W-:Y:S01]  /*e450*/  MUFU.EX2 R187, R187 ;  /* 0x000000bb00bb7308 */ /* 0x000fe20000000800 */
[----:B------:R-:W-:Y:S01]  /*e460*/  LDSM.16.MT88.4 R172, [R184+0x4800] ;  /* 0x00480000b8ac783b */ /* 0x000fe20000004200 */
[----:B---3--:R-:W-:Y:S01]  /*e470*/  F2FP.BF16.F32.PACK_AB R168, R188, R193 ;  /* 0x000000c1bca8723e */ /* 0x008fe200000010ff */
[--C-:B------:R-:W-:Y:S07]  /*e480*/  FFMA.FTZ R236, R236, UR4, -R181.reuse ;  /* 0x00000004ecec7c23 */ /* 0x100fee00080108b5 */
[----:B------:R-:W3:Y:S01]  /*e490*/  MUFU.EX2 R186, R186 ;  /* 0x000000ba00ba7308 */ /* 0x000ee20000000800 */
[--C-:B------:R-:W-:Y:S01]  /*e4a0*/  FFMA.FTZ R243, R232, UR4, -R181.reuse ;  /* 0x00000004e8f37c23 */ /* 0x100fe200080108b5 */
[----:B------:R-:W-:Y:S01]  /*e4b0*/  FFMA.FTZ R230, R230, UR4, -R181 ;  /* 0x00000004e6e67c23 */ /* 0x000fe200080108b5 */
[--C-:B------:R-:W-:Y:S07]  /*e4c0*/  FFMA.FTZ R237, R237, UR4, -R180.reuse ;  /* 0x00000004eded7c23 */ /* 0x100fee00080108b4 */
[----:B------:R-:W-:Y:S01]  /*e4d0*/  MUFU.EX2 R189, R189 ;  /* 0x000000bd00bd7308 */ /* 0x000fe20000000800 */
[----:B------:R-:W-:Y:S01]  /*e4e0*/  FFMA.FTZ R201, R201, UR4, -R180 ;  /* 0x00000004c9c97c23 */ /* 0x000fe200080108b4 */
[C---:B-----5:R-:W-:Y:S08]  /*e4f0*/  F2FP.BF16.F32.PACK_AB R169, R185.reuse, R191 ;  /* 0x000000bfb9a9723e */ /* 0x060ff000000010ff */
[----:B------:R-:W5:Y:S10]  /*e500*/  MUFU.EX2 R190, R190 ;  /* 0x000000be00be7308 */ /* 0x000f740000000800 */
[----:B------:R-:W1:Y:S01]  /*e510*/  MUFU.EX2 R2, R7 ;  /* 0x0000000700027308 */ /* 0x000e620000000800 */
[----:B---3--:R-:W-:Y:S09]  /*e520*/  F2FP.BF16.F32.PACK_AB R170, R186, R187 ;  /* 0x000000bbbaaa723e */ /* 0x008ff200000010ff */
[----:B------:R-:W3:Y:S10]  /*e530*/  MUFU.EX2 R0, R8 ;  /* 0x0000000800007308 */ /* 0x000ef40000000800 */
[----:B------:R-:W-:Y:S01]  /*e540*/  MUFU.EX2 R192, R192 ;  /* 0x000000c000c07308 */ /* 0x000fe20000000800 */
[----:B-----5:R-:W-:Y:S09]  /*e550*/  F2FP.BF16.F32.PACK_AB R171, R190, R189 ;  /* 0x000000bdbeab723e */ /* 0x020ff200000010ff */
[----:B------:R-:W5:Y:S01]  /*e560*/  MUFU.EX2 R195, R195 ;  /* 0x000000c300c37308 */ /* 0x000f620000000800 */
[C---:B-1----:R-:W-:Y:S01]  /*e570*/  FMUL.FTZ R4, R2.reuse, R160 ;  /* 0x000000a002047220 */ /* 0x042fe20000410000 */
[C---:B------:R-:W-:Y:S01]  /*e580*/  FMUL.FTZ R5, R2.reuse, R161 ;  /* 0x000000a102057220 */ /* 0x040fe20000410000 */
[C---:B------:R-:W-:Y:S01]  /*e590*/  FMUL.FTZ R9, R2.reuse, R157 ;  /* 0x0000009d02097220 */ /* 0x040fe20000410000 */
[----:B------:R-:W-:Y:S01]  /*e5a0*/  FMUL.FTZ R16, R2, R148 ;  /* 0x0000009402107220 */ /* 0x000fe20000410000 */
[C---:B---3--:R-:W-:Y:S01]  /*e5b0*/  FMUL.FTZ R6, R0.reuse, R162 ;  /* 0x000000a200067220 */ /* 0x048fe20000410000 */
        /* <DEDUP_REMOVED lines=14> */
[----:B------:R-:W1:Y:S01]  /*e6a0*/  MUFU.EX2 R194, R194 ;  /* 0x000000c200c27308 */ /* 0x000e620000000800 */
        /* <DEDUP_REMOVED lines=10> */
[----:B------:R-:W2:Y:S01]  /*e750*/  LDSM.16.MT88.4 R152, [R184] ;  /* 0x00000000b898783b */ /* 0x000ea20000004200 */
[C---:B------:R-:W-:Y:S01]  /*e760*/  FMUL.FTZ R20, R2.reuse, R144 ;  /* 0x0000009002147220 */ /* 0x040fe20000410000 */
[C---:B------:R-:W-:Y:S01]  /*e770*/  FMUL.FTZ R21, R2.reuse, R145 ;  /* 0x0000009102157220 */ /* 0x040fe20000410000 */
[----:B------:R-:W-:Y:S01]  /*e780*/  FMUL.FTZ R33, R2, R133 ;  /* 0x0000008502217220 */ /* 0x000fe20000410000 */
[C---:B------:R-:W-:Y:S01]  /*e790*/  FMUL.FTZ R34, R0.reuse, R134 ;  /* 0x0000008600227220 */ /* 0x040fe20000410000 */
[C---:B------:R-:W-:Y:S01]  /*e7a0*/  FMUL.FTZ R35, R0.reuse, R135 ;  /* 0x0000008700237220 */ /* 0x040fe20000410000 */
[C---:B------:R-:W-:Y:S03]  /*e7b0*/  HMMA.16816.F32.BF16 R16, R168.reuse, R22, R16 ;  /* 0x00000016a810723c */ /* 0x040fe60000041810 */
[----:B------:R-:W3:Y:S01]  /*e7c0*/  MUFU.EX2 R196, R196 ;  /* 0x000000c400c47308 */ /* 0x000ee20000000800 */
        /* <DEDUP_REMOVED lines=8> */
[----:B------:R-:W5:Y:S01]  /*e850*/  LDSM.16.MT88.4 R144, [R215+0x1a000] ;  /* 0x01a00000d790783b */ /* 0x000f620000004200 */
        /* <DEDUP_REMOVED lines=13> */
[----:B------:R-:W1:Y:S01]  /*e930*/  LDSM.16.MT88.4 R136, [R208+0x1a000] ;  /* 0x01a00000d088783b */ /* 0x000e620000004200 */
[----:B------:R-:W-:Y:S01]  /*e940*/  FMUL.FTZ R45, R2, R45 ;  /* 0x0000002d022d7220 */ /* 0x000fe20000410000 */
[C---:B------:R-:W-:Y:S01]  /*e950*/  FMUL.FTZ R46, R0.reuse, R46 ;  /* 0x0000002e002e7220 */ /* 0x040fe20000410000 */
[----:B------:R-:W-:Y:S01]  /*e960*/  FMUL.FTZ R47, R0, R47 ;  /* 0x0000002f002f7220 */ /* 0x000fe20000410000 */
[C---:B------:R-:W-:Y:S01]  /*e970*/  FMUL.FTZ R48, R2.reuse, R48 ;  /* 0x0000003002307220 */ /* 0x040fe20000410000 */
[----:B------:R-:W-:Y:S01]  /*e980*/  FMUL.FTZ R49, R2, R49 ;  /* 0x0000003102317220 */ /* 0x000fe20000410000 */
[C---:B------:R-:W-:Y:S01]  /*e990*/  FMUL.FTZ R50, R0.reuse, R50 ;  /* 0x0000003200327220 */ /* 0x040fe20000410000 */
[----:B------:R-:W-:Y:S01]  /*e9a0*/  FMUL.FTZ R51, R0, R51 ;  /* 0x0000003300337220 */ /* 0x000fe20000410000 */
[C---:B--2---:R-:W-:Y:S01]  /*e9b0*/  HMMA.16816.F32.BF16 R28, R168.reuse, R152, R28 ;  /* 0x00000098a81c723c */ /* 0x044fe2000004181c */
        /* <DEDUP_REMOVED lines=14> */
[C---:B-----5:R-:W-:Y:S04]  /*eaa0*/  HMMA.16816.F32.BF16 R36, R168.reuse, R144, R36 ;  /* 0x00000090a824723c */ /* 0x060fe80000041824 */
[----:B------:R-:W-:Y:S01]  /*eab0*/  MUFU.EX2 R201, R201 ;  /* 0x000000c900c97308 */ /* 0x000fe20000000800 */
        /* <DEDUP_REMOVED lines=90> */
[----:B------:R-:W-:Y:S01]  /*f060*/  FFMA.FTZ R193, R2, R229, R193 ;  /* 0x000000e502c17223 */ /* 0x000fe200000100c1 */
[----:B------:R-:W-:Y:S01]  /*f070*/  MOV R2, R3 ;  /* 0x0000000300027202 */ /* 0x000fe20000000f00 */
[C---:B-1----:R-:W-:Y:S03]  /*f080*/  HMMA.16816.F32.BF16 R92, R168.reuse, R136, R92 ;  /* 0x00000088a85c723c */ /* 0x042fe6000004185c */
[----:B------:R-:W-:Y:S01]  /*f090*/  FFMA.FTZ R191, R0, R227, R191 ;  /* 0x000000e300bf7223 */ /* 0x000fe200000100bf */
        /* <DEDUP_REMOVED lines=8> */
[C---:B--2---:R-:W-:Y:S03]  /*f120*/  HMMA.16816.F32.BF16 R100, R168.reuse, R132, R100 ;  /* 0x00000084a864723c */ /* 0x044fe60000041864 */
[----:B------:R-:W-:Y:S05]  /*f130*/  FADD.FTZ R190, R190, R189 ;  /* 0x000000bdbebe7221 */ /* 0x000fea0000010000 */
        /* <DEDUP_REMOVED lines=8> */
[C---:B--2---:R-:W-:Y:S03]  /*f1c0*/  HMMA.16816.F32.BF16 R124, R168.reuse, R132, R124 ;  /* 0x00000084a87c723c */ /* 0x044fe6000004187c */
[----:B------:R-:W-:Y:S01]  /*f1d0*/  F2FP.BF16.F32.PACK_AB R132, R195, R192 ;  /* 0x000000c0c384723e */ /* 0x000fe200000010ff */
[----:B------:R-:W-:Y:S01]  /*f1e0*/  FADD.FTZ R192, R192, R187 ;  /* 0x000000bbc0c07221 */ /* 0x000fe20000010000 */
[----:B------:R-:W-:Y:S01]  /*f1f0*/  F2FP.BF16.F32.PACK_AB R133, R194, R197 ;  /* 0x000000c5c285723e */ /* 0x000fe200000010ff */
[----:B------:R-:W-:Y:S02]  /*f200*/  FADD.FTZ R197, R197, R190 ;  /* 0x000000bec5c57221 */ /* 0x000fe40000010000 */
[----:B------:R-:W-:Y:S01]  /*f210*/  HMMA.16816.F32.BF16 R128, R168, R134, R128 ;  /* 0x00000086a880723c */ /* 0x000fe20000041880 */
[----:B------:R-:W-:Y:S02]  /*f220*/  LDSM.16.MT88.4 R168, [R167+0x4800] ;  /* 0x00480000a7a8783b */ /* 0x000fe40000004200 */
[----:B---3--:R-:W-:Y:S01]  /*f230*/  F2FP.BF16.F32.PACK_AB R134, R196, R199 ;  /* 0x000000c7c486723e */ /* 0x008fe200000010ff */
[----:B------:R-:W-:Y:S01]  /*f240*/  FADD.FTZ R192, R195, R192 ;  /* 0x000000c0c3c07221 */ /* 0x000fe20000010000 */
[----:B----4-:R-:W-:Y:S01]  /*f250*/  F2FP.BF16.F32.PACK_AB R135, R233, R198 ;  /* 0x000000c6e987723e */ /* 0x010fe200000010ff */
[----:B------:R-:W-:Y:S02]  /*f260*/  FADD.FTZ R197, R194, R197 ;  /* 0x000000c5c2c57221 */ /* 0x000fe40000010000 */
[----:B------:R-:W-:Y:S02]  /*f270*/  FADD.FTZ R199, R199, R192 ;  /* 0x000000c0c7c77221 */ /* 0x000fe40000010000 */
[----:B------:R-:W-:Y:S02]  /*f280*/  FADD.FTZ R198, R198, R197 ;  /* 0x000000c5c6c67221 */ /* 0x000fe40000010000 */
[C---:B-----5:R-:W-:Y:S05]  /*f290*/  HMMA.16816.F32.BF16 R4, R132.reuse, R140, R4 ;  /* 0x0000008c8404723c */ /* 0x060fea0000041804 */
[----:B------:R-:W-:Y:S01]  /*f2a0*/  FADD.FTZ R199, R196, R199 ;  /* 0x000000c7c4c77221 */ /* 0x000fe20000010000 */
[----:B------:R-:W-:Y:S02]  /*f2b0*/  FADD.FTZ R198, R233, R198 ;  /* 0x000000c6e9c67221 */ /* 0x000fe40000010000 */
[C---:B------:R-:W-:Y:S01]  /*f2c0*/  HMMA.16816.F32.BF16 R8, R132.reuse, R142, R8 ;  /* 0x0000008e8408723c */ /* 0x040fe20000041808 */
[----:B------:R-:W2:Y:S07]  /*f2d0*/  LDSM.16.MT88.4 R140, [R215+0x1a800] ;  /* 0x01a80000d78c783b */ /* 0x000eae0000004200 */
        /* <DEDUP_REMOVED lines=16> */
[----:B------:R-:W-:Y:S01]  /*f3e0*/  FFMA.FTZ R152, R234, UR4, -R181 ;  /* 0x00000004ea987c23 */ /* 0x000fe200080108b5 */
[--C-:B------:R-:W-:Y:S01]  /*f3f0*/  FFMA.FTZ R153, R239, UR4, -R180.reuse ;  /* 0x00000004ef997c23 */ /* 0x100fe200080108b4 */
[----:B------:R2:W-:Y:S03]  /*f400*/  MUFU.EX2 R234, R236 ;  /* 0x000000ec00ea7308 */ /* 0x0005e60000000800 */
[C---:B------:R-:W-:Y:S07]  /*f410*/  HMMA.16816.F32.BF16 R56, R132.reuse, R154, R56 ;  /* 0x0000009a8438723c */ /* 0x040fee0000041838 */
[----:B------:R-:W-:Y:S01]  /*f420*/  MUFU.EX2 R232, R153 ;  /* 0x0000009900e87308 */ /* 0x000fe20000000800 */
[--C-:B------:R-:W-:Y:S09]  /*f430*/  FFMA.FTZ R154, R241, UR4, -R180.reuse ;  /* 0x00000004f19a7c23 */ /* 0x100ff200080108b4 */
[----:B------:R-:W5:Y:S01]  /*f440*/  MUFU.EX2 R241, R152 ;  /* 0x0000009800f17308 */ /* 0x000f620000000800 */
[C---:B------:R-:W-:Y:S09]  /*f450*/  HMMA.16816.F32.BF16 R60, R132.reuse, R156, R60 ;  /* 0x0000009c843c723c */ /* 0x040ff2000004183c */
[----:B------:R3:W5:Y:S01]  /*f460*/  MUFU.EX2 R239, R154 ;  /* 0x0000009a00ef7308 */ /* 0x0007620000000800 */
[--C-:B--2---:R-:W-:Y:S09]  /*f470*/  FFMA.FTZ R236, R235, UR4, -R180.reuse ;  /* 0x00000004ebec7c23 */ /* 0x104ff200080108b4 */
[----:B------:R2:W-:Y:S01]  /*f480*/  MUFU.EX2 R235, R237 ;  /* 0x000000ed00eb7308 */ /* 0x0005e20000000800 */
[C---:B------:R-:W-:Y:S01]  /*f490*/  HMMA.16816.F32.BF16 R64, R132.reuse, R158, R64 ;  /* 0x0000009e8440723c */ /* 0x040fe20000041840 */
[----:B------:R-:W-:Y:S08]  /*f4a0*/  LDSM.16.MT88.4 R156, [R167+0x3000] ;  /* 0x00300000a79c783b */ /* 0x000ff00000004200 */
[----:B------:R-:W5:Y:S01]  /*f4b0*/  MUFU.EX2 R236, R236 ;  /* 0x000000ec00ec7308 */ /* 0x000f620000000800 */
[C---:B------:R-:W-:Y:S01]  /*f4c0*/  HMMA.16816.F32.BF16 R68, R132.reuse, R160, R68 ;  /* 0x000000a08444723c */ /* 0x040fe20000041844 */
[----:B---3--:R-:W-:Y:S02]  /*f4d0*/  LDSM.16.MT88.4 R152, [R184+0x1000] ;  /* 0x00100000b898783b */ /* 0x008fe40000004200 */
[----:B--2---:R-:W-:Y:S05]  /*f4e0*/  FFMA.FTZ R237, R166, UR4, -R180 ;  /* 0x00000004a6ed7c23 */ /* 0x004fea00080108b4 */
[C---:B------:R-:W-:Y:S01]  /*f4f0*/  HMMA.16816.F32.BF16 R72, R132.reuse, R162, R72 ;  /* 0x000000a28448723c */ /* 0x040fe20000041848 */
[----:B------:R-:W-:Y:S01]  /*f500*/  LDSM.16.MT88.4 R160, [R208+0x1d000] ;  /* 0x01d00000d0a0783b */ /* 0x000fe20000004200 */
[----:B------:R-:W-:Y:S06]  /*f510*/  MUFU.EX2 R237, R237 ;  /* 0x000000ed00ed7308 */ /* 0x000fec0000000800 */
[C---:B------:R-:W-:Y:S08]  /*f520*/  HMMA.16816.F32.BF16 R76, R132.reuse, R144, R76 ;  /* 0x00000090844c723c */ /* 0x040ff0000004184c */
        /* <DEDUP_REMOVED lines=144> */
.L_x_493:
        /* <DEDUP_REMOVED lines=8> */
[----:B------:R-:W5:Y:S04]  /*feb0*/  LDCU UR9, c[0x0][0x434] ;  /* 0x00008680ff0977ac */ /* 0x000f680008000800 */
[----:B------:R-:W5:Y:S01]  /*fec0*/  @!UP3 LDCU.64 UR6, c[0x0][0x400] ;  /* 0x00008000ff06b7ac */ /* 0x000f620008000a00 */
[----:B------:R-:W5:Y:S01]  /*fed0*/  LDCU.U8 UR10, c[0x0][0x548] ;  /* 0x0000a900ff0a77ac */ /* 0x000f620008000000 */
[----:B------:R-:W-:Y:S01]  /*fee0*/  UISETP.NE.AND UP2, UPT, UR19, -0x1, UPT ;  /* 0xffffffff1300788c */ /* 0x000fe2000bf45270 */
[----:B-1----:R-:W-:Y:S01]  /*fef0*/  FADD.FTZ R12, R12, R229 ;  /* 0x000000e50c0c7221 */ /* 0x002fe20000010000 */
[----:B--2---:R-:W-:-:S02]  /*ff00*/  ULEA UR11, UR11, UR4, 0x18 ;  /* 0x000000040b0b7291 */ /* 0x004fc4000f8ec0ff */
[----:B----4-:R-:W-:Y:S01]  /*ff10*/  UISETP.NE.AND UP1, UPT, UR8, URZ, UPT ;  /* 0x000000ff0800728c */ /* 0x010fe2000bf25270 */
[----:B---3--:R-:W-:Y:S01]  /*ff20*/  FADD.FTZ R11, R0, R227 ;  /* 0x000000e3000b7221 */ /* 0x008fe20000010000 */
[----:B------:R-:W1:Y:S01]  /*ff30*/  SHFL.BFLY PT, R7, R12, 0x1, 0x1f ;  /* 0x0c201f000c077f89 */ /* 0x000e6200000e0000 */
[----:B------:R-:W2:Y:S03]  /*ff40*/  @UP3 LDCU.64 UR4, c[0x0][0x408] ;  /* 0x00008100ff0437ac */ /* 0x000ea60008000a00 */
[----:B------:R-:W3:Y:S01]  /*ff50*/  SHFL.BFLY PT, R6, R11, 0x1, 0x1f ;  /* 0x0c201f000b067f89 */ /* 0x000ee200000e0000 */
[----:B-----5:R-:W-:Y:S01]  /*ff60*/  @!UP3 UIMAD.WIDE.U32 UR14, UR12, UR6, URZ ;  /* 0x000000060c0eb2a5 */ /* 0x020fe2000f8e00ff */
[----:B------:R-:W4:Y:S01]  /*ff70*/  S2UR UR6, SR_CTAID.Z ;  /* 0x00000000000679c3 */ /* 0x000f220000002700 */
[----:B------:R-:W5:Y:S01]  /*ff80*/  LDCU UR13, c[0x0][0x434] ;  /* 0x00008680ff0d77ac */ /* 0x000f620008000800 */
[C---:B------:R-:W-:Y:S01]  /*ff90*/  SHF.L.U32 R2, R4.reuse, 0x1, RZ ;  /* 0x0000000104027819 */ /* 0x040fe200000006ff */
[----:B------:R-:W5:Y:S01]  /*ffa0*/  @UP1 LDCU UR8, c[0x0][0x430] ;  /* 0x00008600ff0817ac */ /* 0x000f620008000800 */
[----:B------:R-:W-:-:S02]  /*ffb0*/  SHF.L.U32 R9, R4, 0x4, RZ ;  /* 0x0000000404097819 */ /* 0x000fc400000006ff */
[----:B------:R-:W-:Y:S01]  /*ffc0*/  SHF.L.U32 R0, R4, 0x5, RZ ;  /* 0x0000000504007819 */ /* 0x000fe200000006ff */
[----:B------:R-:W-:Y:S01]  /*ffd0*/  @!UP3 UIMAD UR7, UR12, UR7, UR15 ;  /* 0x000000070c07b2a4 */ /* 0x000fe2000f8e020f */
[----:B------:R-:W-:Y:S01]  /*ffe0*/  LOP3.LUT R5, R2, 0x6, RZ, 0xc0, !PT ;  /* 0x0000000602057812 */ /* 0x000fe200078ec0ff */
[----:B------:R-:W-:Y:S01]  /*fff0*/  UISETP.NE.AND UP0, UPT, UR10, URZ, !UP1 ;  /* 0x000000ff0a00728c */ /* 0x000fe2000cf05270 */
[----:B------:R-:W-:Y:S01]  /*10000*/  LOP3.LUT R9, R9, 0x1c0, RZ, 0xc0, !PT ;  /* 0x000001c009097812 */ /* 0x000fe200078ec0ff */
[----:B--2---:R-:W-:Y:S01]  /*10010*/  @UP3 UIMAD.WIDE.U32 UR16, UR19, UR4, URZ ;  /* 0x00000004131032a5 */ /* 0x004fe2000f8e00ff */
[----:B------:R-:W-:Y:S02]  /*10020*/  LOP3.LUT R0, R5, 0x7c00, R0, 0xf8, !PT ;  /* 0x00007c0005007812 */ /* 0x000fe400078ef800 */
[----:B------:R-:W-:Y:S01]  /*10030*/  LOP3.LUT R9, R9, 0x38, R2, 0xf8, !PT ;  /* 0x0000003809097812 */ /* 0x000fe200078ef802 */
[----:B-1----:R-:W-:Y:S01]  /*10040*/  FADD.FTZ R7, R12, R7 ;  /* 0x000000070c077221 */ /* 0x002fe20000010000 */
[----:B------:R-:W-:Y:S01]  /*10050*/  LOP3.LUT P1, RZ, R4, 0x10, RZ, 0xc0, !PT ;  /* 0x0000001004ff7812 */ /* 0x000fe2000782c0ff */
[----:B------:R-:W-:Y:S01]  /*10060*/  @UP3 UIMAD UR7, UR19, UR5, UR17 ;  /* 0x00000005130732a4 */ /* 0x000fe2000f8e0211 */
[----:B------:R-:W-:Y:S01]  /*10070*/  LOP3.LUT R0, R0, R9, RZ, 0xfc, !PT ;  /* 0x0000000900007212 */ /* 0x000fe200078efcff */
[----:B---3--:R-:W-:Y:S01]  /*10080*/  FADD.FTZ R6, R11, R6 ;  /* 0x000000060b067221 */ /* 0x008fe20000010000 */
[----:B------:R-:W1:Y:S01]  /*10090*/  MUFU.RCP R10, R7 ;  /* 0x00000007000a7308 */ /* 0x000e620000001000 */
[----:B------:R-:W-:Y:S01]  /*100a0*/  FSETP.NE.FTZ.AND P4, PT, R7, RZ, PT ;  /* 0x000000ff0700720b */ /* 0x000fe20003f95000 */
[----:B------:R-:W-:Y:S01]  /*100b0*/  @!UP2 UIMAD UR19, UR12, UR9, URZ ;  /* 0x000000090c13a2a4 */ /* 0x000fe2000f8e02ff */
[----:B------:R-:W-:Y:S01]  /*100c0*/  MOV R2, 0x20 ;  /* 0x0000002000027802 */ /* 0x000fe20000000f00 */
[----:B-----5:R-:W-:Y:S01]  /*100d0*/  @UP1 UIMAD UR13, UR8, UR9, URZ ;  /* 0x00000009080d12a4 */ /* 0x020fe2000f8e02ff */
[----:B------:R-:W-:Y:S01]  /*100e0*/  FSETP.NE.FTZ.AND P3, PT, R6, RZ, PT ;  /* 0x000000ff0600720b */ /* 0x000fe20003f75000 */
[----:B------:R-:W2:Y:S01]  /*100f0*/  @UP1 LDCU UR5, c[0x0][0x430] ;  /* 0x00008600ff0517ac */ /* 0x000ea20008000800 */
[C---:B------:R-:W-:Y:S01]  /*10100*/  LOP3.LUT P2, RZ, R4.reuse, 0x8, RZ, 0xc0, !PT ;  /* 0x0000000804ff7812 */ /* 0x040fe2000784c0ff */
[----:B------:R-:W3:Y:S01]  /*10110*/  MUFU.RCP R8, R6 ;  /* 0x0000000600087308 */ /* 0x000ee20000001000 */
[----:B------:R-:W-:Y:S01]  /*10120*/  MOV R5, 0x10 ;  /* 0x0000001000057802 */ /* 0x000fe20000000f00 */
[----:B------:R-:W-:Y:S01]  /*10130*/  @UP1 UMOV UR4, 0x1 ;  /* 0x0000000100041882 */ /* 0x000fe20000000000 */
[----:B------:R-:W-:Y:S01]  /*10140*/  LOP3.LUT P0, RZ, R4, 0x4, RZ, 0xc0, !PT ;  /* 0x0000000404ff7812 */ /* 0x000fe2000780c0ff */
[----:B------:R-:W-:Y:S01]  /*10150*/  @UP3 UMOV UR14, UR16 ;  /* 0x00000010000e3c82 */ /* 0x000fe20008000000 */
[----:B------:R-:W-:Y:S01]  /*10160*/  LEA R9, R0, UR11, 0x1 ;  /* 0x0000000b00097c11 */ /* 0x000fe2000f8e08ff */
[----:B------:R-:W-:Y:S01]  /*10170*/  USHF.R.S32.HI UR8, URZ, 0x1f, UR19 ;  /* 0x0000001fff087899 */ /* 0x000fe20008011413 */
[----:B------:R-:W-:-:S02]  /*10180*/  SEL R2, R2, 0xffffffe0, !P2 ;  /* 0xffffffe002027807 */ /* 0x000fc40005000000 */
[----:B------:R-:W-:Y:S02]  /*10190*/  SEL R5, R5, 0xfffffff0, !P0 ;  /* 0xfffffff005057807 */ /* 0x000fe40004000000 */
[----:B-1----:R-:W-:Y:S02]  /*101a0*/  FSEL R10, R10, 1, P4 ;  /* 0x3f8000000a0a7808 */ /* 0x002fe40002000000 */
[C---:B------:R-:W-:Y:S02]  /*101b0*/  IADD3 R15, PT, PT, R9.reuse, 0x40, RZ ;  /* 0x00000040090f7810 */ /* 0x040fe40007ffe0ff */
        /* <DEDUP_REMOVED lines=247> */
[----:B------:R-:W-:Y:S01]  /*11130*/  F2FP.BF16.F32.PACK_AB R130, R131, R130 ;  /* 0x000000828382723e */ /* 0x000fe200000010ff */
        /* <DEDUP_REMOVED lines=18> */
[----:B--2-4-:R-:W-:Y:S05]  /*11260*/  BRA.U UP1, `(.L_x_497) ;  /* 0x0000000101207547 */ /* 0x014fea000b800000 */
        /* <DEDUP_REMOVED lines=8> */
.L_x_497:
        /* <DEDUP_REMOVED lines=16> */
[----:B------:R-:W-:Y:S01]  /*113f0*/  LOP3.LUT R16, R16, 0x70, RZ, 0xc0, !PT ;  /* 0x0000007010107812 */ /* 0x000fe200078ec0ff */
        /* <DEDUP_REMOVED lines=8> */
[----:B-----5:R-:W-:Y:S02]  /*11480*/  @P3 FMUL.FTZ R6, R6, 0.69314718246459960938 ;  /* 0x3f31721806063820 */ /* 0x020fe40000410000 */
[----:B------:R-:W-:Y:S01]  /*11490*/  USHF.R.S32.HI UR4, URZ, 0x1f, UR11 ;  /* 0x0000001fff047899 */ /* 0x000fe2000801140b */
[----:B------:R-:W-:Y:S01]  /*114a0*/  LOP3.LUT R5, R16, 0x7, R5, 0xf8, !PT ;  /* 0x0000000710057812 */ /* 0x000fe200078ef805 */
[----:B------:R-:W-:Y:S01]  /*114b0*/  UIADD3 UR19, UP1, UP0, UR11, UR19, UR13 ;  /* 0x000000130b137290 */ /* 0x000fe2000f83e00d */
[----:B---3--:R-:W-:-:S03]  /*114c0*/  @P4 FFMA.FTZ R14, R164, R15, R7 ;  /* 0x0000000fa40e4223 */ /* 0x008fc60000010007 */
        /* <DEDUP_REMOVED lines=20> */
.L_x_499:
[----:B------:R-:W-:Y:S05]  /*11610*/  BSYNC.RECONVERGENT B0 ;  /* 0x0000000000007941 */ /* 0x000fea0003800200 */
.L_x_498:
[----:B------:R-:W2:Y:S01]  /*11620*/  LDCU.64 UR4, c[0x0][0x410] ;  /* 0x00008200ff0477ac */ /* 0x000ea20008000a00 */
[----:B------:R-:W-:Y:S01]  /*11630*/  LOP3.LUT R12, R12, 0x38, RZ, 0xc0, !PT ;  /* 0x000000380c0c7812 */ /* 0x000fe200078ec0ff */
[----:B------:R3:W4:Y:S01]  /*11640*/  LDS.128 R20, [R0] ;  /* 0x0000000000147984 */ /* 0x0007220000000c00 */
[----:B------:R-:W-:Y:S01]  /*11650*/  SHF.R.U32.HI R4, RZ, 0x3, R4 ;  /* 0x00000003ff047819 */ /* 0x000fe20000011604 */
[----:B------:R-:W-:Y:S01]  /*11660*/  UIMAD.WIDE.U32 UR8, UR9, 0x80, URZ ;  /* 0x00000080090878a5 */ /* 0x000fe2000f8e00ff */
[----:B------:R-:W-:Y:S01]  /*11670*/  IADD3 R12, P0, PT, R12, UR14, RZ ;  /* 0x0000000e0c0c7c10 */ /* 0x000fe2000ff1e0ff */
[----:B-1----:R3:W1:Y:S01]  /*11680*/  LDS.128 R16, [R0+0x4000] ;  /* 0x0040000000107984 */ /* 0x0026620000000c00 */
[C---:B------:R-:W-:Y:S01]  /*11690*/  ISETP.GE.AND P3, PT, R4.reuse, UR28, PT ;  /* 0x0000001c04007c0c */ /* 0x040fe2000bf66270 */
[C---:B------:R-:W-:Y:S01]  /*116a0*/  VIADD R2, R4.reuse, 0x40 ;  /* 0x0000004004027836 */ /* 0x040fe20000000000 */
[----:B------:R-:W-:Y:S01]  /*116b0*/  BSSY.RECONVERGENT B0, `(.L_x_500) ;  /* 0x000001d000007945 */ /* 0x000fe20003800200 */
[----:B------:R-:W-:Y:S01]  /*116c0*/  IMAD.X R13, RZ, RZ, UR7, P0 ;  /* 0x00000007ff0d7e24 */ /* 0x000fe200080e06ff */
[C---:B------:R-:W-:Y:S01]  /*116d0*/  LOP3.LUT R24, R4.reuse, UR8, RZ, 0xfc, !PT ;  /* 0x0000000804187c12 */ /* 0x040fe2000f8efcff */
[----:B------:R-:W-:Y:S01]  /*116e0*/  VIADD R3, R4, 0x20 ;  /* 0x0000002004037836 */ /* 0x000fe20000000000 */
[----:B------:R-:W-:Y:S01]  /*116f0*/  ISETP.GE.AND P1, PT, R2, UR28, PT ;  /* 0x0000001c02007c0c */ /* 0x000fe2000bf26270 */
[----:B------:R-:W-:-:S02]  /*11700*/  VIADD R2, R4, 0x60 ;  /* 0x0000006004027836 */ /* 0x000fc40000000000 */
[----:B------:R3:W1:Y:S01]  /*11710*/  LDS.128 R4, [R0+0xc000] ;  /* 0x00c0000000047984 */ /* 0x0006620000000c00 */
[----:B------:R-:W-:Y:S01]  /*11720*/  ISETP.GE.AND P2, PT, R3, UR28, PT ;  /* 0x0000001c03007c0c */ /* 0x000fe2000bf46270 */
[----:B--2---:R-:W-:Y:S01]  /*11730*/  IMAD.U32 R26, RZ, RZ, UR4 ;  /* 0x00000004ff1a7e24 */ /* 0x004fe2000f8e00ff */
[----:B------:R-:W-:Y:S01]  /*11740*/  ISETP.GE.AND P0, PT, R2, UR28, PT ;  /* 0x0000001c02007c0c */ /* 0x000fe2000bf06270 */
[----:B------:R-:W-:Y:S02]  /*11750*/  IMAD.U32 R29, RZ, RZ, UR5 ;  /* 0x00000005ff1d7e24 */ /* 0x000fe4000f8e00ff */
[----:B------:R-:W-:Y:S02]  /*11760*/  IMAD.WIDE.U32 R26, R26, UR6, R12 ;  /* 0x000000061a1a7c25 */ /* 0x000fe4000f8e000c */
[----:B------:R3:W2:Y:S02]  /*11770*/  LDS.128 R12, [R0+0x8000] ;  /* 0x00800000000c7984 */ /* 0x0006a40000000c00 */
[----:B------:R-:W-:Y:S01]  /*11780*/  IMAD R29, R29, UR6, R27 ;  /* 0x000000061d1d7c24 */ /* 0x000fe2000f8e021b */
[----:B------:R-:W-:Y:S06]  /*11790*/  @P3 BRA `(.L_x_501) ;  /* 0x0000000000383947 */ /* 0x000fec0003800000 */
[----:B------:R-:W5:Y:S01]  /*117a0*/  LDCU.64 UR6, c[0x0][0x408] ;  /* 0x00008100ff0677ac */ /* 0x000f620008000a00 */
[----:B------:R-:W-:Y:S01]  /*117b0*/  MOV R28, R26 ;  /* 0x0000001a001c7202 */ /* 0x000fe20000000f00 */
[----:B------:R-:W4:Y:S01]  /*117c0*/  LDCU.64 UR4, c[0x0][0x3f0] ;  /* 0x00007e00ff0477ac */ /* 0x000f220008000a00 */
[----:B-----5:R-:W-:-:S03]  /*117d0*/  UIMAD UR10, UR9, UR6, URZ ;  /* 0x00000006090a72a4 */ /* 0x020fc6000f8e02ff */
[----:B------:R-:W-:-:S03]  /*117e0*/  IMAD.WIDE.U32 R30, R24, UR6, R28 ;  /* 0x00000006181e7c25 */ /* 0x000fc6000f8e001c */
[----:B------:R-:W-:Y:S02]  /*117f0*/  MOV R3, UR10 ;  /* 0x0000000a00037c02 */ /* 0x000fe40008000f00 */
[----:B----4-:R-:W-:-:S03]  /*11800*/  LEA R2, P3, R30, UR4, 0x1 ;  /* 0x000000041e027c11 */ /* 0x010fc6000f8608ff */
[----:B------:R-:W-:-:S05]  /*11810*/  IMAD R3, R24, UR7, R3 ;  /* 0x0000000718037c24 */ /* 0x000fca000f8e0203 */
[----:B------:R-:W-:-:S04]  /*11820*/  IADD3 R3, PT, PT, R3, R31, RZ ;  /* 0x0000001f03037210 */ /* 0x000fc80007ffe0ff */
[----:B------:R-:W-:-:S05]  /*11830*/  LEA.HI.X R3, R30, UR5, R3, 0x1, P3 ;  /* 0x000000051e037c11 */ /* 0x000fca00098f0c03 */
[----:B------:R4:W-:Y:S04]  /*11840*/  STG.E.128 desc[UR24][R2.64], R20 ;  /* 0x0000001402007986 */ /* 0x0009e8000c101d18 */
[----:B-1----:R4:W-:Y:S04]  /*11850*/  STG.E.128 desc[UR24][R2.64+0x80], R16 ;  /* 0x0000801002007986 */ /* 0x0029e8000c101d18 */
[----:B--2---:R4:W-:Y:S04]  /*11860*/  STG.E.128 desc[UR24][R2.64+0x100], R12 ;  /* 0x0001000c02007986 */ /* 0x0049e8000c101d18 */
[----:B------:R4:W-:Y:S02]  /*11870*/  STG.E.128 desc[UR24][R2.64+0x180], R4 ;  /* 0x0001800402007986 */ /* 0x0009e4000c101d18 */
.L_x_501:
[----:B------:R-:W-:Y:S05]  /*11880*/  BSYNC.RECONVERGENT B0 ;  /* 0x0000000000007941 */ /* 0x000fea0003800200 */
.L_x_500:
        /* <DEDUP_REMOVED lines=11> */
[----:B------:R-:W-:-:S04]  /*11940*/  IMAD.X R2, RZ, RZ, UR9, P2 ;  /* 0x00000009ff027e24 */ /* 0x000fc800090e06ff */
        /* <DEDUP_REMOVED lines=10> */
.L_x_503:
[----:B------:R-:W-:Y:S05]  /*119f0*/  BSYNC.RECONVERGENT B0 ;  /* 0x0000000000007941 */ /* 0x000fea0003800200 */
.L_x_502:
        /* <DEDUP_REMOVED lines=22> */
.L_x_505:
[----:B------:R-:W-:Y:S05]  /*11b60*/  BSYNC.RECONVERGENT B0 ;  /* 0x0000000000007941 */ /* 0x000fea0003800200 */
.L_x_504:
[----:B-1-3--:R1:W3:Y:S04]  /*11b70*/  LDS.128 R12, [R0+0x7000] ;  /* 0x00700000000c7984 */ /* 0x00a2e80000000c00 */
[----:B------:R1:W1:Y:S04]  /*11b80*/  LDS.128 R4, [R0+0xb000] ;  /* 0x00b0000000047984 */ /* 0x0002680000000c00 */
[----:B------:R1:W1:Y:S01]  /*11b90*/  LDS.128 R16, [R0+0xf000] ;  /* 0x00f0000000107984 */ /* 0x0002620000000c00 */
[----:B------:R-:W-:Y:S05]  /*11ba0*/  @P0 EXIT ;  /* 0x000000000000094d */ /* 0x000fea0003800000 */
[----:B------:R-:W5:Y:S01]  /*11bb0*/  LDCU.64 UR6, c[0x0][0x408] ;  /* 0x00008100ff0677ac */ /* 0x000f620008000a00 */
[----:B------:R-:W-:Y:S01]  /*11bc0*/  IADD3 R3, P0, PT, R24, 0x60, RZ ;  /* 0x0000006018037810 */ /* 0x000fe20007f1e0ff */
[----:B------:R-:W-:Y:S01]  /*11bd0*/  IMAD.MOV.U32 R20, RZ, RZ, R26 ;  /* 0x000000ffff147224 */ /* 0x000fe200078e001a */
[----:B------:R-:W-:Y:S01]  /*11be0*/  MOV R21, R29 ;  /* 0x0000001d00157202 */ /* 0x000fe20000000f00 */
[----:B------:R-:W3:Y:S02]  /*11bf0*/  LDCU.64 UR4, c[0x0][0x3f0] ;  /* 0x00007e00ff0477ac */ /* 0x000ee40008000a00 */
[----:B-12-4-:R-:W-:-:S04]  /*11c00*/  IMAD.X R0, RZ, RZ, UR9, P0 ;  /* 0x00000009ff007e24 */ /* 0x016fc800080e06ff */
[----:B-----5:R-:W-:Y:S02]  /*11c10*/  IMAD R0, R0, UR6, RZ ;  /* 0x0000000600007c24 */ /* 0x020fe4000f8e02ff */
[----:B------:R-:W-:-:S04]  /*11c20*/  IMAD.WIDE.U32 R20, R3, UR6, R20 ;  /* 0x0000000603147c25 */ /* 0x000fc8000f8e0014 */
[----:B------:R-:W-:Y:S01]  /*11c30*/  IMAD R0, R3, UR7, R0 ;  /* 0x0000000703007c24 */ /* 0x000fe2000f8e0200 */
[----:B---3--:R-:W-:-:S04]  /*11c40*/  LEA R2, P0, R20, UR4, 0x1 ;  /* 0x0000000414027c11 */ /* 0x008fc8000f8008ff */
[----:B------:R-:W-:-:S04]  /*11c50*/  IADD3 R0, PT, PT, R0, R21, RZ ;  /* 0x0000001500007210 */ /* 0x000fc80007ffe0ff */
[----:B------:R-:W-:-:S05]  /*11c60*/  LEA.HI.X R3, R20, UR5, R0, 0x1, P0 ;  /* 0x0000000514037c11 */ /* 0x000fca00080f0c00 */
[----:B------:R-:W-:Y:S04]  /*11c70*/  STG.E.128 desc[UR24][R2.64], R8 ;  /* 0x0000000802007986 */ /* 0x000fe8000c101d18 */
[----:B------:R-:W-:Y:S04]  /*11c80*/  STG.E.128 desc[UR24][R2.64+0x80], R12 ;  /* 0x0000800c02007986 */ /* 0x000fe8000c101d18 */
[----:B------:R-:W-:Y:S04]  /*11c90*/  STG.E.128 desc[UR24][R2.64+0x100], R4 ;  /* 0x0001000402007986 */ /* 0x000fe8000c101d18 */
[----:B------:R-:W-:Y:S01]  /*11ca0*/  STG.E.128 desc[UR24][R2.64+0x180], R16 ;  /* 0x0001801002007986 */ /* 0x000fe2000c101d18 */
[----:B------:R-:W-:Y:S05]  /*11cb0*/  EXIT ;  /* 0x000000000000794d */ /* 0x000fea0003800000 */
.L_x_506:
        /* <DEDUP_REMOVED lines=12> */
.L_x_2342:


//--------------------- .text._ZN5flash16flash_fwd_kernelI23Flash_fwd_kernel_traitsILi256ELi128ELi64ELi8ELb0ELb0EN7cutlass10bfloat16_tE19Flash_kernel_traitsILi256ELi128ELi64ELi8ES3_EELb0ELb0ELb1ELb0ELb0ELb0ELb0ELb0EEEvNS_16Flash_fwd_paramsE --------------------------
	.section	.text._ZN5flash16flash_fwd_kernelI23Flash_fwd_kernel_traitsILi256ELi128ELi64ELi8ELb0ELb0EN7cutlass10bfloat16_tE19Flash_kernel_traitsILi256ELi128ELi64ELi8ES3_EELb0ELb0ELb1ELb0ELb0ELb0ELb0ELb0EEEvNS_16Flash_fwd_paramsE,"ax",@progbits
	.align	128
        .global         _ZN5flash16flash_fwd_kernelI23Flash_fwd_kernel_traitsILi256ELi128ELi64ELi8ELb0ELb0EN7cutlass10bfloat16_tE19Flash_kernel_traitsILi256ELi128ELi64ELi8ES3_EELb0ELb0ELb1ELb0ELb0ELb0ELb0ELb0EEEvNS_16Flash_fwd_paramsE
        .type           _ZN5flash16flash_fwd_kernelI23Flash_fwd_kernel_traitsILi256ELi128ELi64ELi8ELb0ELb0EN7cutlass10bfloat16_tE19Flash_kernel_traitsILi256ELi128ELi64ELi8ES3_EELb0ELb0ELb1ELb0ELb0ELb0ELb0ELb0EEEvNS_16Flash_fwd_paramsE,@function
        .size           _ZN5flash16flash_fwd_kernelI23Flash_fwd_kernel_traitsILi256ELi128ELi64ELi8ELb0ELb0EN7cutlass10bfloat16_tE19Flash_kernel_traitsILi256ELi128ELi64ELi8ES3_EELb0ELb0ELb1ELb0ELb0ELb0ELb0ELb0EEEvNS_16Flash_fwd_paramsE,(.L_x_2343 - _ZN5flash16flash_fwd_kernelI23Flash_fwd_kernel_traitsILi256ELi128ELi64ELi8ELb0ELb0EN7cutlass10bfloat16_tE19Flash_kernel_traitsILi256ELi128ELi64ELi8ES3_EELb0ELb0ELb1ELb0ELb0ELb0ELb0ELb0EEEvNS_16Flash_fwd_paramsE)
        .other          _ZN5flash16flash_fwd_kernelI23Flash_fwd_kernel_traitsILi256ELi128ELi64ELi8ELb0ELb0EN7cutlass10bfloat16_tE19Flash_kernel_traitsILi256ELi128ELi64ELi8ES3_EELb0ELb0ELb1ELb0ELb0ELb0ELb0ELb0EEEvNS_16Flash_fwd_paramsE,@"STO_CUDA_ENTRY STV_DEFAULT"
_ZN5flash16flash_fwd_kernelI23Flash_fwd_kernel_traitsILi256ELi128ELi64ELi8ELb0ELb0EN7cutlass10bfloat16_tE19Flash_kernel_traitsILi256ELi128ELi64ELi8ES3_EELb0ELb0ELb1ELb0ELb0ELb0ELb0ELb0EEEvNS_16Flash_fwd_paramsE:
.text._ZN5flash16flash_fwd_kernelI23Flash_fwd_kernel_traitsILi256ELi128ELi64ELi8ELb0ELb0EN7cutlass10bfloat16_tE19Flash_kernel_traitsILi256ELi128ELi64ELi8ES3_EELb0ELb0ELb1ELb0ELb0ELb0ELb0ELb0EEEvNS_16Flash_fwd_paramsE:
        /* <DEDUP_REMOVED lines=71> */
.L_x_507:
        /* <DEDUP_REMOVED lines=57> */
.L_x_509:
        /* <DEDUP_REMOVED lines=9> */
[----:B------:R-:W-:Y:S01]  /*0890*/  IADD3 R2, P0, PT, R0, UR12, RZ ;  /* 0x0000000c00027c10 */ /* 0x000fe2000ff1e0ff */
[----:B------:R-:W-:Y:S01]  /*08a0*/  UIADD3 UR29, UPT, UPT, -UR25, UR29, URZ ;  /* 0x0000001d191d7290 */ /* 0x000fe2000fffe1ff */
[----:B------:R-:W-:Y:S01]  /*08b0*/  VIADD R8, R216, 0x60 ;  /* 0x00000060d8087836 */ /* 0x000fe20000000000 */
[----:B------:R-:W-:Y:S01]  /*08c0*/  UISETP.NE.AND UP0, UPT, UR20, -0x1, UPT ;  /* 0xffffffff1400788c */ /* 0x000fe2000bf05270 */
[----:B------:R-:W-:Y:S01]  /*08d0*/  LOP3.LUT R13, R0, 0x40, RZ, 0xfc, !PT ;  /* 0x00000040000d7812 */ /* 0x000fe200078efcff */
[----:B------:R-:W-:Y:S01]  /*08e0*/  IMAD.X R3, RZ, RZ, UR9, P0 ;  /* 0x00000009ff037e24 */ /* 0x000fe200080e06ff */
[----:B----4-:R-:W-:Y:S01]  /*08f0*/  UIMAD UR11, UR33, UR11, URZ ;  /* 0x0000000b210b72a4 */ /* 0x010fe2000f8e02ff */
[----:B------:R-:W-:Y:S01]  /*0900*/  ISETP.GE.AND P0, PT, R216, UR29, PT ;  /* 0x0000001dd8007c0c */ /* 0x000fe2000bf06270 */
[----:B--2---:R-:W-:Y:S01]  /*0910*/  UIMAD UR7, UR15, UR7, URZ ;  /* 0x000000070f0772a4 */ /* 0x004fe2000f8e02ff */
[----:B------:R-:W-:Y:S01]  /*0920*/  ISETP.GE.AND P2, PT, R10, UR29, PT ;  /* 0x0000001d0a007c0c */ /* 0x000fe2000bf46270 */
[----:B------:R-:W-:Y:S01]  /*0930*/  @!UP1 UIMAD UR11, UR15, UR8, UR11 ;  /* 0x000000080f0b92a4 */ /* 0x000fe2000f8e020b */
[----:B------:R-:W-:Y:S01]  /*0940*/  ISETP.GE.AND P1, PT, R9, UR29, PT ;  /* 0x0000001d09007c0c */ /* 0x000fe2000bf26270 */
        /* <DEDUP_REMOVED lines=8> */
[----:B------:R-:W-:Y:S01]  /*09d0*/  USEL UR7, UR7, URZ, UP1 ;  /* 0x000000ff07077287 */ /* 0x000fe20008800000 */
        /* <DEDUP_REMOVED lines=27> */
.L_x_511:
[----:B------:R-:W-:Y:S05]  /*0b90*/  BSYNC.RECONVERGENT B0 ;  /* 0x0000000000007941 */ /* 0x000fea0003800200 */
.L_x_510:
        /* <DEDUP_REMOVED lines=24> */
.L_x_513:
[----:B------:R-:W-:Y:S05]  /*0d20*/  BSYNC.RECONVERGENT B0 ;  /* 0x0000000000007941 */ /* 0x000fea0003800200 */
.L_x_512:
[----:B------:R-:W-:Y:S01]  /*0d30*/  BSSY.RECONVERGENT B0, `(.L_x_514) ;  /* 0x0000018000007945 */ /* 0x000fe20003800200 */
[----:B------:R-:W-:-:S03]  /*0d40*/  ISETP.NE.AND P3, PT, R0, RZ, PT ;  /* 0x000000ff0000720c */ /* 0x000fc60003f65270 */
        /* <DEDUP_REMOVED lines=22> */
.L_x_515:
[----:B------:R-:W-:Y:S05]  /*0eb0*/  BSYNC.RECONVERGENT B0 ;  /* 0x0000000000007941 */ /* 0x000fea0003800200 */
.L_x_514:
        /* <DEDUP_REMOVED lines=10> */
[----:B-1----:R-:W-:Y:S01]  /*0f60*/  IMAD.X R2, RZ, RZ, UR25, P0 ;  /* 0x00000019ff027e24 */ /* 0x002fe200080e06ff */
        /* <DEDUP_REMOVED lines=15> */
.L_x_517:
[----:B------:R-:W-:Y:S05]  /*1060*/  BSYNC.RECONVERGENT B0 ;  /* 0x0000000000007941 */ /* 0x000fea0003800200 */
.L_x_516:
        /* <DEDUP_REMOVED lines=10> */
.L_x_519:
[----:B------:R-:W-:Y:S05]  /*1110*/  BSYNC.RECONVERGENT B0 ;  /* 0x0000000000007941 */ /* 0x000fea0003800200 */
.L_x_518:
        /* <DEDUP_REMOVED lines=10> */
.L_x_521:
[----:B------:R-:W-:Y:S05]  /*11c0*/  BSYNC.RECONVERGENT B0 ;  /* 0x0000000000007941 */ /* 0x000fea0003800200 */
.L_x_520:
        /* <DEDUP_REMOVED lines=10> */
.L_x_523:
[----:B------:R-:W-:Y:S05]  /*1270*/  BSYNC.RECONVERGENT B0 ;  /* 0x0000000000007941 */ /* 0x000fea0003800200 */
.L_x_522:
        /* <DEDUP_REMOVED lines=10> */
.L_x_508:
        /* <DEDUP_REMOVED lines=21> */
.L_x_524:
[----:B------:R-:W1:Y:S01]  /*1470*/  LDCU.64 UR10, c[0x0][0x3b8] ;  /* 0x00007700ff0a77ac */ /* 0x000e620008000a00 */
[----:B------:R-:W-:-:S04]  /*1480*/  UIADD3 UR14, UPT, UPT, UR12, UR13, URZ ;  /* 0x0000000d0c0e7290 */ /* 0x000fc8000fffe0ff */
[----:B-1----:R-:W-:Y:S02]  /*1490*/  UIMAD.WIDE.U32 UR6, UR14, UR10, URZ ;  /* 0x0000000a0e0672a5 */ /* 0x002fe4000f8e00ff */
[----:B------:R-:W-:-:S04]  /*14a0*/  UIMAD UR14, UR14, UR11, URZ ;  /* 0x0000000b0e0e72a4 */ /* 0x000fc8000f8e02ff */
[----:B------:R-:W-:Y:S02]  /*14b0*/  UIADD3 UR14, UPT, UPT, UR7, UR14, URZ ;  /* 0x0000000e070e7290 */ /* 0x000fe4000fffe0ff */
.L_x_525:
        /* <DEDUP_REMOVED lines=38> */
.L_x_526:
[----:B------:R-:W1:Y:S01]  /*1720*/  LDCU.64 UR8, c[0x0][0x3c0] ;  /* 0x00007800ff0877ac */ /* 0x000e620008000a00 */
[----:B------:R-:W-:-:S04]  /*1730*/  UIADD3 UR12, UPT, UPT, UR12, UR13, URZ ;  /* 0x0000000d0c0c7290 */ /* 0x000fc8000fffe0ff */
[----:B-1----:R-:W-:Y:S02]  /*1740*/  UIMAD.WIDE.U32 UR4, UR12, UR8, URZ ;  /* 0x000000080c0472a5 */ /* 0x002fe4000f8e00ff */
[----:B------:R-:W-:-:S04]  /*1750*/  UIMAD UR12, UR12, UR9, URZ ;  /* 0x000000090c0c72a4 */ /* 0x000fc8000f8e02ff */
[----:B------:R-:W-:-:S12]  /*1760*/  UIADD3 UR15, UPT, UPT, UR5, UR12, URZ ;  /* 0x0000000c050f7290 */ /* 0x000fd8000fffe0ff */
.L_x_527:
[----:B------:R-:W-:Y:S01]  /*1770*/  IMAD.SHL.U32 R244, R216, 0x8, RZ ;  /* 0x00000008d8f47824 */ /* 0x000fe200078e00ff */
[--C-:B------:R-:W-:Y:S01]  /*1780*/  SHF.R.U32.HI R5, RZ, 0x3, R216.reuse ;  /* 0x00000003ff057819 */ /* 0x100fe200000116d8 */
[----:B------:R-:W1:Y:S01]  /*1790*/  S2UR UR34, SR_CgaCtaId ;  /* 0x00000000002279c3 */ /* 0x000e620000008800 */
[----:B------:R-:W2:Y:S01]  /*17a0*/  LDCU.64 UR12, c[0x0][0x3c8] ;  /* 0x00007900ff0c77ac */ /* 0x000ea20008000a00 */
[----:B------:R-:W-:Y:S01]  /*17b0*/  BSSY.RECONVERGENT B0, `(.L_x_528) ;  /* 0x000005e000007945 */ /* 0x000fe20003800200 */
[C---:B------:R-:W-:Y:S01]  /*17c0*/  LOP3.LUT R217, R244.reuse, 0x38, RZ, 0xc0, !PT ;  /* 0x00000038f4d97812 */ /* 0x040fe200078ec0ff */
[----:B------:R-:W-:Y:S01]  /*17d0*/  VIADD R0, R5, 0x40 ;  /* 0x0000004005007836 */ /* 0x000fe20000000000 */
[C---:B------:R-:W-:Y:S01]  /*17e0*/  LOP3.LUT R7, R244.reuse, 0x1f8, RZ, 0xc0, !PT ;  /* 0x000001f8f4077812 */ /* 0x040fe200078ec0ff */
[----:B------:R-:W3:Y:S01]  /*17f0*/  LDCU.64 UR16, c[0x0][0x388] ;  /* 0x00007100ff1077ac */ /* 0x000ee20008000a00 */
[----:B------:R-:W-:Y:S01]  /*1800*/  IADD3 R10, P1, PT, R217, UR6, RZ ;  /* 0x00000006d90a7c10 */ /* 0x000fe2000ff3e0ff */
[----:B------:R-:W-:Y:S01]  /*1810*/  VIADD R4, R5, 0x60 ;  /* 0x0000006005047836 */ /* 0x000fe20000000000 */
[----:B------:R-:W-:Y:S01]  /*1820*/  IADD3 R16, P0, PT, R217, UR4, RZ ;  /* 0x00000004d9107c10 */ /* 0x000fe2000ff1e0ff */
[----:B------:R-:W4:Y:S01]  /*1830*/  LDCU.128 UR4, c[0x0][0x3d0] ;  /* 0x00007a00ff0477ac */ /* 0x000f220008000c00 */
[----:B------:R-:W-:Y:S01]  /*1840*/  LOP3.LUT R238, R7, 0x38, R216, 0x78, !PT ;  /* 0x0000003807ee7812 */ /* 0x000fe200078e78d8 */
[----:B------:R-:W-:Y:S01]  /*1850*/  IMAD.X R11, RZ, RZ, UR14, P1 ;  /* 0x0000000eff0b7e24 */ /* 0x000fe200088e06ff */
[----:B------:R-:W-:Y:S01]  /*1860*/  SHF.R.S32.HI R7, RZ, 0x1f, R2 ;  /* 0x0000001fff077819 */ /* 0x000fe20000011402 */
[----:B------:R-:W-:Y:S01]  /*1870*/  IMAD.X R17, RZ, RZ, UR15, P0 ;  /* 0x0000000fff117e24 */ /* 0x000fe200080e06ff */
[----:B------:R-:W5:Y:S01]  /*1880*/  LDCU.64 UR14, c[0x0][0x390] ;  /* 0x00007200ff0e77ac */ /* 0x000f620008000a00 */
[----:B------:R-:W-:Y:S01]  /*1890*/  IMAD.WIDE.U32 R10, R5, UR10, R10 ;  /* 0x0000000a050a7c25 */ /* 0x000fe2000f8e000a */
[----:B------:R-:W-:-:S02]  /*18a0*/  LOP3.LUT R3, R244, 0x1e00, RZ, 0xc0, !PT ;  /* 0x00001e00f4037812 */ /* 0x000fc400078ec0ff */
[----:B------:R-:W-:Y:S01]  /*18b0*/  IADD3 R14, P0, PT, R217, UR36, RZ ;  /* 0x00000024d90e7c10 */ /* 0x000fe2000ff1e0ff */
[C---:B------:R-:W-:Y:S01]  /*18c0*/  IMAD.WIDE.U32 R16, R5.reuse, UR8, R16 ;  /* 0x0000000805107c25 */ /* 0x040fe2000f8e0010 */
[----:B------:R-:W-:Y:S01]  /*18d0*/  LOP3.LUT R238, R238, R3, RZ, 0xfc, !PT ;  /* 0x00000003eeee7212 */ /* 0x000fe200078efcff */
[----:B------:R-:W-:Y:S01]  /*18e0*/  UIADD3 UR18, UPT, UPT, -UR25, UR29, URZ ;  /* 0x0000001d19127290 */ /* 0x000fe2000fffe1ff */
[----:B------:R-:W-:Y:S01]  /*18f0*/  IADD3.X R15, PT, PT, RZ, UR30, RZ, P0, !PT ;  /* 0x0000001eff0f7c10 */ /* 0x000fe200087fe4ff */
[C---:B------:R-:W-:Y:S01]  /*1900*/  IMAD R11, R5.reuse, UR11, R11 ;  /* 0x0000000b050b7c24 */ /* 0x040fe2000f8e020b */
[----:B------:R-:W-:Y:S01]  /*1910*/  USHF.L.U32 UR32, UR24, 0x7, URZ ;  /* 0x0000000718207899 */ /* 0x000fe200080006ff */
[----:B------:R-:W-:Y:S01]  /*1920*/  IMAD R17, R5, UR9, R17 ;  /* 0x0000000905117c24 */ /* 0x000fe2000f8e0211 */
[----:B------:R-:W-:Y:S01]  /*1930*/  UMOV UR35, 0x400 ;  /* 0x0000040000237882 */ /* 0x000fe20000000000 */
[C---:B----4-:R-:W-:Y:S01]  /*1940*/  IMAD R13, R7.reuse, UR4, RZ ;  /* 0x00000004070d7c24 */ /* 0x050fe2000f8e02ff */
[----:B------:R-:W-:Y:S01]  /*1950*/  ISETP.GE.AND P1, PT, R0, UR18, PT ;  /* 0x0000001200007c0c */ /* 0x000fe2000bf26270 */
[----:B------:R-:W-:Y:S01]  /*1960*/  IMAD R7, R7, UR6, RZ ;  /* 0x0000000607077c24 */ /* 0x000fe2000f8e02ff */
[----:B------:R-:W-:Y:S01]  /*1970*/  IADD3 R0, PT, PT, R5, 0x20, RZ ;  /* 0x0000002005007810 */ /* 0x000fe20007ffe0ff */
[C---:B------:R-:W-:Y:S01]  /*1980*/  IMAD R13, R2.reuse, UR5, R13 ;  /* 0x00000005020d7c24 */ /* 0x040fe2000f8e020d */
[----:B-1----:R-:W-:Y:S01]  /*1990*/  ULEA UR5, UR34, UR35, 0x18 ;  /* 0x0000002322057291 */ /* 0x002fe2000f8ec0ff */
[C---:B------:R-:W-:Y:S01]  /*19a0*/  IMAD R7, R2.reuse, UR7, R7 ;  /* 0x0000000702077c24 */ /* 0x040fe2000f8e0207 */
[----:B------:R-:W-:Y:S01]  /*19b0*/  USHF.R.U32.HI UR24, URZ, 0x19, UR24 ;  /* 0x00000019ff187899 */ /* 0x000fe20008011618 */
[C---:B------:R-:W-:Y:S01]  /*19c0*/  IMAD.WIDE.U32 R10, R2.reuse, UR4, R10 ;  /* 0x00000004020a7c25 */ /* 0x040fe2000f8e000a */
[----:B------:R-:W-:Y:S01]  /*19d0*/  USHF.L.U64.HI UR4, UR10, 0x6, UR11 ;  /* 0x000000060a047899 */ /* 0x000fe2000801020b */
[C---:B------:R-:W-:Y:S01]  /*19e0*/  LOP3.LUT R247, R217.reuse, 0x40, RZ, 0xfc, !PT ;  /* 0x00000040d9f77812 */ /* 0x040fe200078efcff */
[----:B------:R-:W-:Y:S01]  /*19f0*/  USHF.L.U32 UR30, UR10, 0x6, URZ ;  /* 0x000000060a1e7899 */ /* 0x000fe200080006ff */
[----:B------:R-:W-:Y:S01]  /*1a00*/  IMAD.WIDE.U32 R2, R2, UR6, R16 ;  /* 0x0000000602027c25 */ /* 0x000fe2000f8e0010 */
[----:B---3--:R-:W-:Y:S01]  /*1a10*/  LEA R237, P2, R10, UR16, 0x1 ;  /* 0x000000100aed7c11 */ /* 0x008fe2000f8408ff */
[----:B------:R-:W-:Y:S01]  /*1a20*/  USHF.L.U64.HI UR16, UR10, 0x5, UR11 ;  /* 0x000000050a107899 */ /* 0x000fe2000801020b */
[----:B------:R-:W-:Y:S01]  /*1a30*/  LOP3.LUT R246, R217, 0x80, RZ, 0xfc, !PT ;  /* 0x00000080d9f67812 */ /* 0x000fe200078efcff */
[----:B------:R-:W-:Y:S01]  /*1a40*/  IMAD.IADD R234, R3, 0x1, R7 ;  /* 0x0000000103ea7824 */ /* 0x000fe200078e0207 */
[C---:B-----5:R-:W-:Y:S01]  /*1a50*/  LEA R235, P0, R2.reuse, UR14, 0x1 ;  /* 0x0000000e02eb7c11 */ /* 0x060fe2000f8008ff */
[----:B--2---:R-:W-:Y:S01]  /*1a60*/  IMAD.U32 R8, RZ, RZ, UR12 ;  /* 0x0000000cff087e24 */ /* 0x004fe2000f8e00ff */
[----:B------:R-:W-:Y:S01]  /*1a70*/  UIADD3 UR14, UPT, UPT, UR21, -0x1, URZ ;  /* 0xffffffff150e7890 */ /* 0x000fe2000fffe0ff */
[----:B------:R-:W-:Y:S01]  /*1a80*/  IMAD.IADD R236, R11, 0x1, R13 ;  /* 0x000000010bec7824 */ /* 0x000fe200078e020d */
[----:B------:R-:W-:Y:S01]  /*1a90*/  LEA.HI.X R234, R2, UR15, R234, 0x1, P0 ;  /* 0x0000000f02ea7c11 */ /* 0x000fe200080f0cea */
[----:B------:R-:W-:Y:S01]  /*1aa0*/  IMAD.WIDE.U32 R8, R8, UR33, R14 ;  /* 0x0000002108087c25 */ /* 0x000fe2000f8e000e */
[C---:B------:R-:W-:Y:S01]  /*1ab0*/  ISETP.GE.AND P0, PT, R5.reuse, UR18, PT ;  /* 0x0000001205007c0c */ /* 0x040fe2000bf06270 */
[----:B------:R-:W-:Y:S01]  /*1ac0*/  USHF.L.U32 UR15, UR10, 0x5, URZ ;  /* 0x000000050a0f7899 */ /* 0x000fe200080006ff */
[----:B------:R-:W-:Y:S01]  /*1ad0*/  LEA.HI.X R236, R10, UR17, R236, 0x1, P2 ;  /* 0x000000110aec7c11 */ /* 0x000fe200090f0cec */
[----:B------:R-:W-:Y:S01]  /*1ae0*/  IMAD.U32 R11, RZ, RZ, UR13 ;  /* 0x0000000dff0b7e24 */ /* 0x000fe2000f8e00ff */
[----:B------:R-:W-:Y:S01]  /*1af0*/  USHF.L.U64.HI UR31, UR8, 0x6, UR9 ;  /* 0x00000006081f7899 */ /* 0x000fe20008010209 */
[----:B------:R-:W-:Y:S01]  /*1b00*/  LOP3.LUT R7, R5, UR32, RZ, 0xfc, !PT ;  /* 0x0000002005077c12 */ /* 0x000fe2000f8efcff */
[----:B------:R-:W-:Y:S01]  /*1b10*/  USHF.L.U32 UR17, UR14, 0x6, URZ ;  /* 0x000000060e117899 */ /* 0x000fe200080006ff */
[----:B------:R-:W-:Y:S01]  /*1b20*/  IMAD R11, R11, UR33, R9 ;  /* 0x000000210b0b7c24 */ /* 0x000fe2000f8e0209 */
[----:B------:R-:W-:-:S02]  /*1b30*/  ISETP.GE.AND P2, PT, R0, UR18, PT ;  /* 0x0000001200007c0c */ /* 0x000fc4000bf46270 */
[----:B------:R-:W-:Y:S02]  /*1b40*/  LOP3.LUT R245, R217, 0xc0, RZ, 0xfc, !PT ;  /* 0x000000c0d9f57812 */ /* 0x000fe400078efcff */
[----:B------:R-:W-:Y:S01]  /*1b50*/  LEA R238, R238, UR5, 0x1 ;  /* 0x00000005eeee7c11 */ /* 0x000fe2000f8e08ff */
[----:B------:R-:W-:Y:S08]  /*1b60*/  @P0 BRA `(.L_x_529) ;  /* 0x0000000000880947 */ /* 0x000ff00003800000 */
        /* <DEDUP_REMOVED lines=34> */
.L_x_529:
[----:B------:R-:W-:Y:S05]  /*1d90*/  BSYNC.RECONVERGENT B0 ;  /* 0x0000000000007941 */ /* 0x000fea0003800200 */
.L_x_528:
[----:B------:R-:W-:Y:S01]  /*1da0*/  UIADD3 UR32, UPT, UPT, -UR17, UR28, URZ ;  /* 0x0000001c11207290 */ /* 0x000fe2000fffe1ff */
        /* <DEDUP_REMOVED lines=40> */
.L_x_531:
[----:B------:R-:W-:Y:S05]  /*2030*/  BSYNC.RECONVERGENT B0 ;  /* 0x0000000000007941 */ /* 0x000fea0003800200 */
.L_x_530:
[----:B------:R-:W-:Y:S01]  /*2040*/  USHF.L.U32 UR33, UR8, 0x6, URZ ;  /* 0x0000000608217899 */ /* 0x000fe200080006ff */
        /* <DEDUP_REMOVED lines=9> */
[----:B------:R-:W4:Y:S03]  /*20e0*/  LDCU.64 UR6, c[0x0][0x380] ;  /* 0x00007000ff0677ac */ /* 0x000f260008000a00 */
[----:B---3--:R-:W-:-:S02]  /*20f0*/  IMAD R2, R2, UR12, RZ ;  /* 0x0000000c02027c24 */ /* 0x008fc4000f8e02ff */
[----:B------:R-:W-:Y:S01]  /*2100*/  IMAD.WIDE.U32 R4, R3, UR12, R4 ;  /* 0x0000000c03047c25 */ /* 0x000fe2000f8e0004 */
[----:B-1----:R-:W-:-:S03]  /*2110*/  ISETP.GE.AND P4, PT, R217, UR34, PT ;  /* 0x00000022d9007c0c */ /* 0x002fc6000bf86270 */
[----:B------:R-:W-:Y:S01]  /*2120*/  IMAD R2, R3, UR13, R2 ;  /* 0x0000000d03027c24 */ /* 0x000fe2000f8e0202 */
[----:B------:R-:W-:Y:S02]  /*2130*/  ISETP.GE.AND P3, PT, R247, UR34, PT ;  /* 0x00000022f7007c0c */ /* 0x000fe4000bf66270 */
[----:B----4-:R-:W-:Y:S01]  /*2140*/  LEA R12, P5, R4, UR6, 0x1 ;  /* 0x00000006040c7c11 */ /* 0x010fe2000f8a08ff */
        /* <DEDUP_REMOVED lines=24> */
.L_x_533:
[----:B------:R-:W-:Y:S05]  /*22d0*/  BSYNC.RECONVERGENT B0 ;  /* 0x0000000000007941 */ /* 0x000fea0003800200 */
.L_x_532:
[----:B------:R-:W-:Y:S01]  /*22e0*/  UIMAD.WIDE.U32 UR36, UR30, UR14, URZ ;  /* 0x0000000e1e2472a5 */ /* 0x000fe2000f8e00ff */
[----:B------:R-:W-:Y:S01]  /*22f0*/  BSSY.RECONVERGENT B0, `(.L_x_534) ;  /* 0x0000028000007945 */ /* 0x000fe20003800200 */
[----:B------:R-:W-:-:S03]  /*2300*/  ISETP.GE.AND P5, PT, R0, UR32, PT ;  /* 0x0000002000007c0c */ /* 0x000fc6000bfa6270 */
[----:B------:R-:W-:Y:S10]  /*2310*/  @P0 BRA `(.L_x_535) ;  /* 0x0000000000940947 */ /* 0x000ff40003800000 */
[----:B------:R-:W4:Y:S01]  /*2320*/  LDCU.64 UR12, c[0x0][0x3b0] ;  /* 0x00007600ff0c77ac */ /* 0x000f220008000a00 */
[----:B------:R-:W-:Y:S01]  /*2330*/  IADD3 R7, P0, PT, R7, 0x60, RZ ;  /* 0x0000006007077810 */ /* 0x000fe20007f1e0ff */
[----:B------:R-:W-:Y:S01]  /*2340*/  IMAD.MOV.U32 R4, RZ, RZ, R8 ;  /* 0x000000ffff047224 */ /* 0x000fe200078e0008 */
[----:B------:R-:W5:Y:S01]  /*2350*/  LDCU UR34, c[0x0][0x440] ;  /* 0x00008800ff2277ac */ /* 0x000f620008000800 */
[----:B------:R-:W-:Y:S02]  /*2360*/  IMAD.MOV.U32 R5, RZ, RZ, R11 ;  /* 0x000000ffff057224 */ /* 0x000fe400078e000b */
        /* <DEDUP_REMOVED lines=32> */
.L_x_535:
[----:B------:R-:W-:Y:S05]  /*2570*/  BSYNC.RECONVERGENT B0 ;  /* 0x0000000000007941 */ /* 0x000fea0003800200 */
.L_x_534:
[----:B------:R-:W-:Y:S01]  /*2580*/  UIMAD UR7, UR4, UR14, URZ ;  /* 0x0000000e040772a4 */ /* 0x000fe2000f8e02ff */
[----:B------:R-:W-:Y:S03]  /*2590*/  BSSY.RECONVERGENT B0, `(.L_x_536) ;  /* 0x0000021000007945 */ /* 0x000fe60003800200 */
[----:B------:R-:W-:Y:S01]  /*25a0*/  UIADD3 UR7, UPT, UPT, UR37, UR7, URZ ;  /* 0x0000000725077290 */ /* 0x000fe2000fffe0ff */
[----:B------:R-:W-:Y:S11]  /*25b0*/  @P6 BRA `(.L_x_537) ;  /* 0x0000000000786947 */ /* 0x000ff60003800000 */
[----:B------:R-:W5:Y:S01]  /*25c0*/  LDCU UR6, c[0x0][0x440] ;  /* 0x00008800ff0677ac */ /* 0x000f620008000800 */
[----:B-1--4-:R-:W-:Y:S02]  /*25d0*/  IMAD.U32 R2, RZ, RZ, UR36 ;  /* 0x00000024ff027e24 */ /* 0x012fe4000f8e00ff */
[----:B------:R-:W-:Y:S02]  /*25e0*/  IMAD.U32 R3, RZ, RZ, UR37 ;  /* 0x00000025ff037e24 */ /* 0x000fe4000f8e00ff */
[----:B------:R-:W-:Y:S01]  /*25f0*/  IMAD.U32 R3, RZ, RZ, UR7 ;  /* 0x00000007ff037e24 */ /* 0x000fe2000f8e00ff */
[----:B------:R-:W-:-:S04]  /*2600*/  LEA R4, P4, R2, R237, 0x1 ;  /* 0x000000ed02047211 */ /* 0x000fc800078808ff */
        /* <DEDUP_REMOVED lines=25> */
.L_x_537:
[----:B------:R-:W-:Y:S05]  /*27a0*/  BSYNC.RECONVERGENT B0 ;  /* 0x0000000000007941 */ /* 0x000fea0003800200 */
.L_x_536:
[----:B------:R-:W-:Y:S04]  /*27b0*/  BSSY.RECONVERGENT B0, `(.L_x_538) ;  /* 0x0000021000007945 */ /* 0x000fe80003800200 */
[----:B------:R-:W-:Y:S05]  /*27c0*/  @P5 BRA `(.L_x_539) ;  /* 0x00000000007c5947 */ /* 0x000fea0003800000 */
[----:B------:R-:W5:Y:S01]  /*27d0*/  LDCU UR6, c[0x0][0x440] ;  /* 0x00008800ff0677ac */ /* 0x000f620008000800 */
[----:B------:R-:W-:-:S04]  /*27e0*/  UIADD3 UR13, UP0, UPT, UR15, UR36, URZ ;  /* 0x000000240f0d7290 */ /* 0x000fc8000ff1e0ff */
[----:B------:R-:W-:Y:S02]  /*27f0*/  UIADD3.X UR12, UPT, UPT, UR16, UR7, URZ, UP0, !UPT ;  /* 0x00000007100c7290 */ /* 0x000fe400087fe4ff */
        /* <DEDUP_REMOVED lines=28> */
.L_x_539:
[----:B------:R-:W-:Y:S05]  /*29c0*/  BSYNC.RECONVERGENT B0 ;  /* 0x0000000000007941 */ /* 0x000fea0003800200 */
.L_x_538:
        /* <DEDUP_REMOVED lines=9> */
[----:B------:R-:W-:Y:S01]  /*2a60*/  LOP3.LUT R179, R221, 0x8, RZ, 0xc0, !PT ;  /* 0x00000008ddb37812 */ /* 0x000fe200078ec0ff */
[----:B------:R-:W-:Y:S01]  /*2a70*/  UIADD3 UR6, UPT, UPT, UR13, UR6, URZ ;  /* 0x000000060d067290 */ /* 0x000fe2000fffe0ff */
[----:B-1--4-:R-:W-:-:S02]  /*2a80*/  LOP3.LUT R2, R217, 0x1c0, R76, 0xf8, !PT ;  /* 0x000001c0d9027812 */ /* 0x012fc400078ef84c */
[----:B------:R-:W-:Y:S02]  /*2a90*/  LOP3.LUT R82, R221, 0x1f0, RZ, 0xc0, !PT ;  /* 0x000001f0dd527812 */ /* 0x000fe400078ec0ff */
[----:B------:R-:W-:Y:S02]  /*2aa0*/  LOP3.LUT R176, R219, 0x200, R76, 0xf8, !PT ;  /* 0x00000200dbb07812 */ /* 0x000fe400078ef84c */
[----:B------:R-:W-:Y:S01]  /*2ab0*/  LOP3.LUT R179, R2, R179, RZ, 0x3c, !PT ;  /* 0x000000b302b37212 */ /* 0x000fe200078e3cff */
[----:B------:R-:W-:-:S04]  /*2ac0*/  DEPBAR.LE SB0, 0x0 ;  /* 0x000080000000791a */ /* 0x000fc80000000000 */
[----:B------:R-:W-:Y:S06]  /*2ad0*/  BAR.SYNC.DEFER_BLOCKING 0x0 ;  /* 0x0000000000007b1d */ /* 0x000fec0000010000 */
[----:B------:R-:W-:Y:S05]  /*2ae0*/  @P6 BRA `(.L_x_541) ;  /* 0x00000000007c6947 */ /* 0x000fea0003800000 */
[----:B------:R-:W1:Y:S01]  /*2af0*/  LDCU UR7, c[0x0][0x440] ;  /* 0x00008800ff0777ac */ /* 0x000e620008000800 */
[----:B------:R-:W-:Y:S02]  /*2b00*/  IMAD.U32 R4, RZ, RZ, UR12 ;  /* 0x0000000cff047e24 */ /* 0x000fe4000f8e00ff */
[----:B------:R-:W-:Y:S02]  /*2b10*/  IMAD.U32 R3, RZ, RZ, UR6 ;  /* 0x00000006ff037e24 */ /* 0x000fe4000f8e00ff */
        /* <DEDUP_REMOVED lines=28> */
.L_x_541:
[----:B------:R4:W-:Y:S04]  /*2ce0*/  STS.128 [R238+0x18000], RZ ;  /* 0x018000ffee007388 */ /* 0x0009e80000000c00 */
[----:B------:R4:W-:Y:S04]  /*2cf0*/  STS.128 [R238+0x1a000], RZ ;  /* 0x01a000ffee007388 */ /* 0x0009e80000000c00 */
[----:B------:R4:W-:Y:S04]  /*2d00*/  STS.128 [R238+0x1c000], RZ ;  /* 0x01c000ffee007388 */ /* 0x0009e80000000c00 */
[----:B------:R4:W-:Y:S02]  /*2d10*/  STS.128 [R238+0x1e000], RZ ;  /* 0x01e000ffee007388 */ /* 0x0009e40000000c00 */
.L_x_542:
[----:B------:R-:W-:Y:S05]  /*2d20*/  BSYNC.RECONVERGENT B0 ;  /* 0x0000000000007941 */ /* 0x000fea0003800200 */
.L_x_540:
[----:B------:R-:W-:Y:S01]  /*2d30*/  ISETP.GE.AND P0, PT, R0, UR32, PT ;  /* 0x0000002000007c0c */ /* 0x000fe2000bf06270 */
[----:B------:R-:W-:Y:S01]  /*2d40*/  IMAD.IADD R84, R179, 0x1, R176 ;  /* 0x00000001b3547824 */ /* 0x000fe200078e02b0 */
[----:B------:R-:W-:Y:S01]  /*2d50*/  LOP3.LUT R3, R216, 0x8, RZ, 0xc0, !PT ;  /* 0x00000008d8037812 */ /* 0x000fe200078ec0ff */
[----:B------:R-:W-:Y:S01]  /*2d60*/  BSSY.RECONVERGENT B0, `(.L_x_543) ;  /* 0x0000029000007945 */ /* 0x000fe20003800200 */
[----:B------:R-:W-:Y:S02]  /*2d70*/  LOP3.LUT R81, R76, 0x400, RZ, 0xc0, !PT ;  /* 0x000004004c517812 */ /* 0x000fe400078ec0ff */
[----:B------:R-:W-:Y:S02]  /*2d80*/  LOP3.LUT R2, R2, R3, RZ, 0x3c, !PT ;  /* 0x0000000302027212 */ /* 0x000fe400078e3cff */
[----:B------:R-:W-:-:S03]  /*2d90*/  LEA R84, R84, UR5, 0x1 ;  /* 0x0000000554547c11 */ /* 0x000fc6000f8e08ff */
[----:B------:R-:W-:Y:S02]  /*2da0*/  IMAD R81, R2, 0x2, R81 ;  /* 0x0000000202517824 */ /* 0x000fe400078e0251 */
        /* <DEDUP_REMOVED lines=36> */
.L_x_544:
[----:B------:R-:W-:Y:S05]  /*2ff0*/  BSYNC.RECONVERGENT B0 ;  /* 0x0000000000007941 */ /* 0x000fea0003800200 */
.L_x_543:
[----:B------:R-:W-:Y:S01]  /*3000*/  LDSM.16.M88.4 R60, [R84] ;  /* 0x00000000543c783b */ /* 0x000fe20000000200 */
[----:B------:R-:W-:Y:S01]  /*3010*/  IMAD.MOV.U32 R165, RZ, RZ, 0x20 ;  /* 0x00000020ffa57424 */ /* 0x000fe200078e00ff */
[C---:B------:R-:W-:Y:S01]  /*3020*/  LOP3.LUT P5, R167, R216.reuse, 0x2, RZ, 0xc0, !PT ;  /* 0x00000002d8a77812 */ /* 0x040fe200078ac0ff */
[----:B------:R-:W-:Y:S01]  /*3030*/  VIADD R0, R81, UR5 ;  /* 0x0000000551007c36 */ /* 0x000fe20008000000 */
[----:B------:R-:W5:Y:S01]  /*3040*/  LDSM.16.M88.4 R32, [R81+UR5+0x10000] ;  /* 0x010000055120783b */ /* 0x000f620008000200 */
[----:B-1----:R-:W-:Y:S01]  /*3050*/  LOP3.LUT R2, R216, 0x4, RZ, 0xc0, !PT ;  /* 0x00000004d8027812 */ /* 0x002fe200078ec0ff */
[----:B------:R-:W-:Y:S01]  /*3060*/  IMAD.MOV.U32 R177, RZ, RZ, 0x40 ;  /* 0x00000040ffb17424 */ /* 0x000fe200078e00ff */
[----:B------:R-:W-:Y:S01]  /*3070*/  SEL R77, R165, 0xffffffe0, !P5 ;  /* 0xffffffe0a54d7807 */ /* 0x000fe20006800000 */
[----:B------:R-:W1:Y:S01]  /*3080*/  LDSM.16.M88.4 R24, [R81+UR5+0x10800] ;  /* 0x010800055118783b */ /* 0x000e620008000200 */
[----:B------:R-:W-:Y:S01]  /*3090*/  ISETP.NE.AND P0, PT, R2, RZ, PT ;  /* 0x000000ff0200720c */ /* 0x000fe20003f05270 */
[----:B------:R-:W-:Y:S01]  /*30a0*/  IMAD.SHL.U32 R209, R216, 0x2, RZ ;  /* 0x00000002d8d17824 */ /* 0x000fe200078e00ff */
[----:B------:R-:W-:Y:S01]  /*30b0*/  UISETP.GT.U32.AND UP0, UPT, UR14, UR19, UPT ;  /* 0x000000130e00728c */ /* 0x000fe2000bf04070 */
[----:B------:R-:W4:Y:S01]  /*30c0*/  LDSM.16.M88.4 R16, [R81+UR5+0x11000] ;  /* 0x011000055110783b */ /* 0x000f220008000200 */
[--C-:B------:R-:W-:Y:S01]  /*30d0*/  IMAD.IADD R79, R84, 0x1, R77.reuse ;  /* 0x00000001544f7824 */ /* 0x100fe200078e024d */
[----:B------:R-:W-:Y:S01]  /*30e0*/  SEL R177, R177, 0xffffffc0, !P0 ;  /* 0xffffffc0b1b17807 */ /* 0x000fe20004000000 */
[----:B------:R-:W-:Y:S01]  /*30f0*/  IMAD.IADD R3, R0, 0x1, R77 ;  /* 0x0000000100037824 */ /* 0x000fe200078e024d */
[----:B------:R-:W4:Y:S01]  /*3100*/  LDSM.16.M88.4 R4, [R81+UR5+0x11800] ;  /* 0x011800055104783b */ /* 0x000f220008000200 */
[----:B------:R-:W-:Y:S01]  /*3110*/  LOP3.LUT R209, R209, 0x6, RZ, 0xc0, !PT ;  /* 0x00000006d1d17812 */ /* 0x000fe200078ec0ff */
[----:B------:R-:W-:-:S02]  /*3120*/  IMAD.U32 R233, RZ, RZ, UR22 ;  /* 0x00000016ffe97e24 */ /* 0x000fc4000f8e00ff */
[----:B------:R-:W-:Y:S01]  /*3130*/  LDSM.16.M88.4 R40, [R79] ;  /* 0x000000004f28783b */ /* 0x000fe20000000200 */
[--C-:B------:R-:W-:Y:S02]  /*3140*/  IMAD.IADD R80, R84, 0x1, R177.reuse ;  /* 0x0000000154507824 */ /* 0x100fe400078e02b1 */
[----:B------:R-:W-:Y:S01]  /*3150*/  IMAD.IADD R166, R0, 0x1, R177 ;  /* 0x0000000100a67824 */ /* 0x000fe200078e02b1 */
[----:B------:R-:W4:Y:S01]  /*3160*/  LDSM.16.M88.4 R52, [R3+0x10000] ;  /* 0x010000000334783b */ /* 0x000f220000000200 */
[C---:B------:R-:W-:Y:S02]  /*3170*/  IMAD.IADD R78, R77.reuse, 0x1, R80 ;  /* 0x000000014d4e7824 */ /* 0x040fe400078e0250 */
[----:B------:R-:W-:Y:S01]  /*3180*/  IMAD.IADD R2, R77, 0x1, R166 ;  /* 0x000000014d027824 */ /* 0x000fe200078e02a6 */
[----:B------:R-:W4:Y:S04]  /*3190*/  LDSM.16.M88.4 R48, [R3+0x10800] ;  /* 0x010800000330783b */ /* 0x000f280000000200 */
[----:B------:R-:W4:Y:S04]  /*31a0*/  LDSM.16.M88.4 R56, [R3+0x11000] ;  /* 0x011000000338783b */ /* 0x000f280000000200 */
[----:B------:R-:W-:Y:S04]  /*31b0*/  LDSM.16.M88.4 R8, [R80] ;  /* 0x000000005008783b */ /* 0x000fe80000000200 */
[----:B------:R-:W4:Y:S01]  /*31c0*/  LDSM.16.M88.4 R44, [R3+0x11800] ;  /* 0x01180000032c783b */ /* 0x000f220000000200 */
[C---:B-----5:R-:W-:Y:S03]  /*31d0*/  HMMA.16816.F32.BF16 R36, R60.reuse, R32, RZ ;  /* 0x000000203c24723c */ /* 0x060fe600000418ff */
[----:B--23--:R-:W2:Y:S04]  /*31e0*/  LDSM.16.M88.4 R12, [R166+0x10000] ;  /* 0x01000000a60c783b */ /* 0x00cea80000000200 */
[----:B------:R-:W-:Y:S01]  /*31f0*/  LDSM.16.M88.4 R72, [R2+0x11800] ;  /* 0x011800000248783b */ /* 0x000fe20000000200 */
[C---:B-1----:R-:W-:Y:S03]  /*3200*/  HMMA.16816.F32.BF16 R28, R60.reuse, R24, RZ ;  /* 0x000000183c1c723c */ /* 0x042fe600000418ff */
[----:B------:R-:W-:Y:S04]  /*3210*/  LDSM.16.M88.4 R68, [R81+UR5+0x12800] ;  /* 0x012800055144783b */ /* 0x000fe80008000200 */
[----:B------:R-:W0:Y:S01]  /*3220*/  LDGDEPBAR ;  /* 0x00000000000079af */ /* 0x000e220000000000 */
[C---:B----4-:R-:W-:Y:S08]  /*3230*/  HMMA.16816.F32.BF16 R20, R60.reuse, R16, RZ ;  /* 0x000000103c14723c */ /* 0x050ff000000418ff */
[C---:B------:R-:W-:Y:S08]  /*3240*/  HMMA.16816.F32.BF16 R32, R60.reuse, R34, RZ ;  /* 0x000000223c20723c */ /* 0x040ff000000418ff */
[C---:B------:R-:W-:Y:S08]  /*3250*/  HMMA.16816.F32.BF16 R24, R60.reuse, R26, RZ ;  /* 0x0000001a3c18723c */ /* 0x040ff000000418ff */
[C---:B------:R-:W-:Y:S08]  /*3260*/  HMMA.16816.F32.BF16 R16, R60.reuse, R18, RZ ;  /* 0x000000123c10723c */ /* 0x040ff000000418ff */
[C---:B------:R-:W-:Y:S08]  /*3270*/  HMMA.16816.F32.BF16 R64, R60.reuse, R4, RZ ;  /* 0x000000043c40723c */ /* 0x040ff000000418ff */
[----:B------:R-:W-:Y:S01]  /*3280*/  HMMA.16816.F32.BF16 R60, R60, R6, RZ ;  /* 0x000000063c3c723c */ /* 0x000fe200000418ff */
[----:B------:R-:W1:Y:S07]  /*3290*/  LDSM.16.M88.4 R4, [R166+0x10800] ;  /* 0x01080000a604783b */ /* 0x000e6e0000000200 */
[C---:B------:R-:W-:Y:S08]  /*32a0*/  HMMA.16816.F32.BF16 R36, R40.reuse, R52, R36 ;  /* 0x000000342824723c */ /* 0x040ff00000041824 */
[C---:B------:R-:W-:Y:S01]  /*32b0*/  HMMA.16816.F32.BF16 R32, R40.reuse, R54, R32 ;  /* 0x000000362820723c */ /* 0x040fe20000041820 */
[----:B------:R-:W3:Y:S07]  /*32c0*/  LDSM.16.M88.4 R52, [R166+0x11000] ;  /* 0x01100000a634783b */ /* 0x000eee0000000200 */
        /* <DEDUP_REMOVED lines=8> */
[----:B------:R-:W-:Y:S04]  /*3350*/  LDSM.16.M88.4 R40, [R78] ;  /* 0x000000004e28783b */ /* 0x000fe80000000200 */
        /* <DEDUP_REMOVED lines=9> */
[----:B------:R-:W-:Y:S07]  /*33f0*/  LDSM.16.M88.4 R52, [R81+UR5+0x13800] ;  /* 0x013800055134783b */ /* 0x000fee0008000200 */
[C---:B----4-:R-:W-:Y:S08]  /*3400*/  HMMA.16816.F32.BF16 R64, R8.reuse, R48, R64 ;  /* 0x000000300840723c */ /* 0x050ff00000041840 */
[----:B------:R-:W-:Y:S01]  /*3410*/  HMMA.16816.F32.BF16 R60, R8, R50, R60 ;  /* 0x00000032083c723c */ /* 0x000fe2000004183c */
[----:B------:R-:W-:Y:S04]  /*3420*/  LDSM.16.M88.4 R8, [R84+0x4000] ;  /* 0x004000005408783b */ /* 0x000fe80000000200 */
[----:B------:R-:W3:Y:S03]  /*3430*/  LDSM.16.M88.4 R48, [R81+UR5+0x12000] ;  /* 0x012000055130783b */ /* 0x000ee60008000200 */
[C---:B--2---:R-:W-:Y:S08]  /*3440*/  HMMA.16816.F32.BF16 R28, R40.reuse, R12, R28 ;  /* 0x0000000c281c723c */ /* 0x044ff0000004181c */
[C---:B------:R-:W-:Y:S01]  /*3450*/  HMMA.16816.F32.BF16 R24, R40.reuse, R14, R24 ;  /* 0x0000000e2818723c */ /* 0x040fe20000041818 */
[----:B------:R-:W-:Y:S07]  /*3460*/  LDSM.16.M88.4 R12, [R79+0x4000] ;  /* 0x004000004f0c783b */ /* 0x000fee0000000200 */
[C---:B-1----:R-:W-:Y:S08]  /*3470*/  HMMA.16816.F32.BF16 R20, R40.reuse, R4, R20 ;  /* 0x000000042814723c */ /* 0x042ff00000041814 */
[C---:B------:R-:W-:Y:S01]  /*3480*/  HMMA.16816.F32.BF16 R16, R40.reuse, R6, R16 ;  /* 0x000000062810723c */ /* 0x040fe20000041810 */
[----:B------:R-:W1:Y:S07]  /*3490*/  LDSM.16.M88.4 R4, [R3+0x12000] ;  /* 0x012000000304783b */ /* 0x000e6e0000000200 */
[C---:B------:R-:W-:Y:S08]  /*34a0*/  HMMA.16816.F32.BF16 R36, R40.reuse, R44, R36 ;  /* 0x0000002c2824723c */ /* 0x040ff00000041824 */
[C---:B------:R-:W-:Y:S01]  /*34b0*/  HMMA.16816.F32.BF16 R32, R40.reuse, R46, R32 ;  /* 0x0000002e2820723c */ /* 0x040fe20000041820 */
[----:B------:R-:W2:Y:S07]  /*34c0*/  LDSM.16.M88.4 R44, [R3+0x12800] ;  /* 0x01280000032c783b */ /* 0x000eae0000000200 */
[C---:B------:R-:W-:Y:S08]  /*34d0*/  HMMA.16816.F32.BF16 R64, R40.reuse, R72, R64 ;  /* 0x000000482840723c */ /* 0x040ff00000041840 */
[----:B------:R-:W-:Y:S01]  /*34e0*/  HMMA.16816.F32.BF16 R60, R40, R74, R60 ;  /* 0x0000004a283c723c */ /* 0x000fe2000004183c */
[----:B------:R-:W4:Y:S04]  /*34f0*/  LDSM.16.M88.4 R40, [R3+0x13000] ;  /* 0x013000000328783b */ /* 0x000f280000000200 */
[----:B------:R-:W-:Y:S03]  /*3500*/  LDSM.16.M88.4 R72, [R2+0x13800] ;  /* 0x013800000248783b */ /* 0x000fe60000000200 */
[C---:B---3--:R-:W-:Y:S08]  /*3510*/  HMMA.16816.F32.BF16 R36, R8.reuse, R48, R36 ;  /* 0x000000300824723c */ /* 0x048ff00000041824 */
[C---:B------:R-:W-:Y:S01]  /*3520*/  HMMA.16816.F32.BF16 R32, R8.reuse, R50, R32 ;  /* 0x000000320820723c */ /* 0x040fe20000041820 */
[----:B------:R-:W3:Y:S07]  /*3530*/  LDSM.16.M88.4 R48, [R3+0x13800] ;  /* 0x013800000330783b */ /* 0x000eee0000000200 */
        /* <DEDUP_REMOVED lines=32> */
[C---:B----4-:R-:W-:Y:S08]  /*3740*/  HMMA.16816.F32.BF16 R64, R8.reuse, R40, R64 ;  /* 0x000000280840723c */ /* 0x050ff00000041840 */
[----:B------:R-:W-:Y:S01]  /*3750*/  HMMA.16816.F32.BF16 R60, R8, R42, R60 ;  /* 0x0000002a083c723c */ /* 0x000fe2000004183c */
[----:B------:R-:W2:Y:S04]  /*3760*/  LDSM.16.M88.4 R8, [R84+0x8000] ;  /* 0x008000005408783b */ /* 0x000ea80000000200 */
[----:B------:R-:W-:Y:S03]  /*3770*/  LDSM.16.M88.4 R40, [R79+0x8000] ;  /* 0x008000004f28783b */ /* 0x000fe60000000200 */
[C---:B---3--:R-:W-:Y:S08]  /*3780*/  HMMA.16816.F32.BF16 R36, R48.reuse, R12, R36 ;  /* 0x0000000c3024723c */ /* 0x048ff00000041824 */
[C---:B------:R-:W-:Y:S01]  /*3790*/  HMMA.16816.F32.BF16 R32, R48.reuse, R14, R32 ;  /* 0x0000000e3020723c */ /* 0x040fe20000041820 */
[----:B------:R-:W3:Y:S07]  /*37a0*/  LDSM.16.M88.4 R12, [R81+UR5+0x15800] ;  /* 0x01580005510c783b */ /* 0x000eee0008000200 */
[C---:B-1----:R-:W-:Y:S08]  /*37b0*/  HMMA.16816.F32.BF16 R28, R48.reuse, R4, R28 ;  /* 0x00000004301c723c */ /* 0x042ff0000004181c */
[C---:B------:R-:W-:Y:S01]  /*37c0*/  HMMA.16816.F32.BF16 R24, R48.reuse, R6, R24 ;  /* 0x000000063018723c */ /* 0x040fe20000041818 */
[----:B------:R-:W1:Y:S07]  /*37d0*/  LDSM.16.M88.4 R4, [R3+0x14000] ;  /* 0x014000000304783b */ /* 0x000e6e0000000200 */
[C---:B-----5:R-:W-:Y:S08]  /*37e0*/  HMMA.16816.F32.BF16 R20, R48.reuse, R52, R20 ;  /* 0x000000343014723c */ /* 0x060ff00000041814 */
        /* <DEDUP_REMOVED lines=17> */
[----:B------:R-:W3:Y:S04]  /*3900*/  LDSM.16.M88.4 R12, [R166+0x14000] ;  /* 0x01400000a60c783b */ /* 0x000ee80000000200 */
[----:B------:R-:W3:Y:S03]  /*3910*/  LDSM.16.M88.4 R8, [R166+0x14800] ;  /* 0x01480000a608783b */ /* 0x000ee60000000200 */
[C---:B-1----:R-:W-:Y:S08]  /*3920*/  HMMA.16816.F32.BF16 R36, R40.reuse, R4, R36 ;  /* 0x000000042824723c */ /* 0x042ff00000041824 */
[C---:B------:R-:W-:Y:S01]  /*3930*/  HMMA.16816.F32.BF16 R32, R40.reuse, R6, R32 ;  /* 0x000000062820723c */ /* 0x040fe20000041820 */
[----:B------:R-:W1:Y:S07]  /*3940*/  LDSM.16.M88.4 R4, [R166+0x15000] ;  /* 0x01500000a604783b */ /* 0x000e6e0000000200 */
[C---:B----4-:R-:W-:Y:S08]  /*3950*/  HMMA.16816.F32.BF16 R28, R40.reuse, R52, R28 ;  /* 0x00000034281c723c */ /* 0x050ff0000004181c */
[C---:B------:R-:W-:Y:S01]  /*3960*/  HMMA.16816.F32.BF16 R24, R40.reuse, R54, R24 ;  /* 0x000000362818723c */ /* 0x040fe20000041818 */
[----:B------:R-:W4:Y:S07]  /*3970*/  LDSM.16.M88.4 R52, [R2+0x14000] ;  /* 0x014000000234783b */ /* 0x000f2e0000000200 */
[C---:B-----5:R-:W-:Y:S08]  /*3980*/  HMMA.16816.F32.BF16 R20, R40.reuse, R48, R20 ;  /* 0x000000302814723c */ /* 0x060ff00000041814 */
[C---:B------:R-:W-:Y:S01]  /*3990*/  HMMA.16816.F32.BF16 R16, R40.reuse, R50, R16 ;  /* 0x000000322810723c */ /* 0x040fe20000041810 */
[----:B------:R-:W5:Y:S07]  /*39a0*/  LDSM.16.M88.4 R48, [R2+0x14800] ;  /* 0x014800000230783b */ /* 0x000f6e0000000200 */
[C---:B--2---:R-:W-:Y:S08]  /*39b0*/  HMMA.16816.F32.BF16 R64, R40.reuse, R44, R64 ;  /* 0x0000002c2840723c */ /* 0x044ff00000041840 */
[----:B------:R-:W-:Y:S01]  /*39c0*/  HMMA.16816.F32.BF16 R60, R40, R46, R60 ;  /* 0x0000002e283c723c */ /* 0x000fe2000004183c */
[----:B------:R-:W2:Y:S04]  /*39d0*/  LDSM.16.M88.4 R40, [R2+0x15800] ;  /* 0x015800000228783b */ /* 0x000ea80000000200 */
[----:B------:R-:W2:Y:S03]  /*39e0*/  LDSM.16.M88.4 R44, [R2+0x15000] ;  /* 0x01500000022c783b */ /* 0x000ea60000000200 */
[C---:B---3--:R-:W-:Y:S08]  /*39f0*/  HMMA.16816.F32.BF16 R36, R72.reuse, R12, R36 ;  /* 0x0000000c4824723c */ /* 0x048ff00000041824 */
[C---:B------:R-:W-:Y:S01]  /*3a00*/  HMMA.16816.F32.BF16 R32, R72.reuse, R14, R32 ;  /* 0x0000000e4820723c */ /* 0x040fe20000041820 */
[----:B------:R-:W-:Y:S07]  /*3a10*/  LDSM.16.M88.4 R12, [R84+0xc000] ;  /* 0x00c00000540c783b */ /* 0x000fee0000000200 */
[C---:B------:R-:W-:Y:S08]  /*3a20*/  HMMA.16816.F32.BF16 R28, R72.reuse, R8, R28 ;  /* 0x00000008481c723c */ /* 0x040ff0000004181c */
[C---:B------:R-:W-:Y:S01]  /*3a30*/  HMMA.16816.F32.BF16 R24, R72.reuse, R10, R24 ;  /* 0x0000000a4818723c */ /* 0x040fe20000041818 */
[----:B------:R-:W3:Y:S07]  /*3a40*/  LDSM.16.M88.4 R8, [R81+UR5+0x16000] ;  /* 0x016000055108783b */ /* 0x000eee0008000200 */
[C---:B-1----:R-:W-:Y:S08]  /*3a50*/  HMMA.16816.F32.BF16 R20, R72.reuse, R4, R20 ;  /* 0x000000044814723c */ /* 0x042ff00000041814 */
[C---:B------:R-:W-:Y:S01]  /*3a60*/  HMMA.16816.F32.BF16 R16, R72.reuse, R6, R16 ;  /* 0x000000064810723c */ /* 0x040fe20000041810 */
[----:B------:R-:W1:Y:S07]  /*3a70*/  LDSM.16.M88.4 R4, [R81+UR5+0x16800] ;  /* 0x016800055104783b */ /* 0x000e6e0008000200 */
        /* <DEDUP_REMOVED lines=9> */
[----:B------:R-:W4:Y:S07]  /*3b10*/  LDSM.16.M88.4 R48, [R81+UR5+0x17000] ;  /* 0x017000055130783b */ /* 0x000f2e0008000200 */
[C---:B--2---:R-:W-:Y:S08]  /*3b20*/  HMMA.16816.F32.BF16 R64, R56.reuse, R40, R64 ;  /* 0x000000283840723c */ /* 0x044ff00000041840 */
[C---:B------:R-:W-:Y:S01]  /*3b30*/  HMMA.16816.F32.BF16 R60, R56.reuse, R42, R60 ;  /* 0x0000002a383c723c */ /* 0x040fe2000004183c */
[----:B------:R-:W2:Y:S07]  /*3b40*/  LDSM.16.M88.4 R40, [R3+0x16800] ;  /* 0x016800000328783b */ /* 0x000eae0000000200 */
        /* <DEDUP_REMOVED lines=20> */
[C---:B------:R-:W-:Y:S08]  /*3c90*/  HMMA.16816.F32.BF16 R36, R72.reuse, R68, R36 ;  /* 0x000000444824723c */ /* 0x040ff00000041824 */
[C---:B------:R-:W-:Y:S01]  /*3ca0*/  HMMA.16816.F32.BF16 R32, R72.reuse, R70, R32 ;  /* 0x000000464820723c */ /* 0x040fe20000041820 */
[----:B------:R-:W-:Y:S07]  /*3cb0*/  LDSM.16.M88.4 R68, [R2+0x16000] ;  /* 0x016000000244783b */ /* 0x000fee0000000200 */
[C---:B---3--:R-:W-:Y:S08]  /*3cc0*/  HMMA.16816.F32.BF16 R20, R72.reuse, R8, R20 ;  /* 0x000000084814723c */ /* 0x048ff00000041814 */
[C---:B------:R-:W-:Y:S01]  /*3cd0*/  HMMA.16816.F32.BF16 R16, R72.reuse, R10, R16 ;  /* 0x0000000a4810723c */ /* 0x040fe20000041810 */
[----:B------:R-:W3:Y:S07]  /*3ce0*/  LDSM.16.M88.4 R8, [R166+0x17800] ;  /* 0x01780000a608783b */ /* 0x000eee0000000200 */
[C---:B-1----:R-:W-:Y:S08]  /*3cf0*/  HMMA.16816.F32.BF16 R64, R72.reuse, R4, R64 ;  /* 0x000000044840723c */ /* 0x042ff00000041840 */
[----:B------:R-:W-:Y:S01]  /*3d00*/  HMMA.16816.F32.BF16 R60, R72, R6, R60 ;  /* 0x00000006483c723c */ /* 0x000fe2000004183c */
[----:B------:R-:W1:Y:S07]  /*3d10*/  LDSM.16.M88.4 R4, [R2+0x17000] ;  /* 0x017000000204783b */ /* 0x000e6e0000000200 */
[C---:B----4-:R-:W-:Y:S08]  /*3d20*/  HMMA.16816.F32.BF16 R36, R44.reuse, R12, R36 ;  /* 0x0000000c2c24723c */ /* 0x050ff00000041824 */
[----:B------:R-:W-:Y:S01]  /*3d30*/  HMMA.16816.F32.BF16 R32, R44, R14, R32 ;  /* 0x0000000e2c20723c */ /* 0x000fe20000041820 */
[----:B------:R4:W5:Y:S01]  /*3d40*/  LDSM.16.M88.4 R12, [R2+0x17800] ;  /* 0x01780000020c783b */ /* 0x0009620000000200 */
[----:B------:R-:W-:-:S06]  /*3d50*/  DEPBAR.LE SB0, 0x0 ;  /* 0x000080000000791a */ /* 0x000fcc0000000000 */
[----:B--2---:R-:W-:Y:S01]  /*3d60*/  HMMA.16816.F32.BF16 R20, R44, R40, R20 ;  /* 0x000000282c14723c */ /* 0x004fe20000041814 */
[----:B------:R-:W-:-:S07]  /*3d70*/  IMAD.U32 R41, RZ, RZ, UR28 ;  /* 0x0000001cff297e24 */ /* 0x000fce000f8e00ff */
[C---:B------:R-:W-:Y:S08]  /*3d80*/  HMMA.16816.F32.BF16 R28, R44.reuse, R48, R28 ;  /* 0x000000302c1c723c */ /* 0x040ff0000004181c */
[----:B------:R-:W-:Y:S01]  /*3d90*/  HMMA.16816.F32.BF16 R24, R44, R50, R24 ;  /* 0x000000322c18723c */ /* 0x000fe20000041818 */
[----:B----4-:R-:W-:-:S04]  /*3da0*/  SHF.R.U32.HI R2, RZ, 0x2, R216 ;  /* 0x00000002ff027819 */ /* 0x010fc800000116d8 */
[----:B------:R-:W-:-:S03]  /*3db0*/  LOP3.LUT R3, R2, 0x7, RZ, 0xc0, !PT ;  /* 0x0000000702037812 */ /* 0x000fc600078ec0ff */
[----:B------:R-:W-:Y:S01]  /*3dc0*/  HMMA.16816.F32.BF16 R16, R44, R42, R16 ;  /* 0x0000002a2c10723c */ /* 0x000fe20000041810 */
[----:B------:R-:W-:Y:S02]  /*3dd0*/  IADD3 R82, PT, PT, R3, UR25, R82 ;  /* 0x0000001903527c10 */ /* 0x000fe4000fffe052 */
[----:B------:R-:W-:Y:S02]  /*3de0*/  LOP3.LUT R3, R209, UR17, RZ, 0xfc, !PT ;  /* 0x00000011d1037c12 */ /* 0x000fe4000f8efcff */
[----:B------:R-:W-:-:S03]  /*3df0*/  IADD3 R233, PT, PT, R82, UR28, -R233 ;  /* 0x0000001c52e97c10 */ /* 0x000fc6000fffe8e9 */
[C---:B---3--:R-:W-:Y:S01]  /*3e00*/  HMMA.16816.F32.BF16 R64, R44.reuse, R8, R64 ;  /* 0x000000082c40723c */ /* 0x048fe20000041840 */
[----:B------:R-:W-:Y:S01]  /*3e10*/  VIADD R9, R3, 0x9 ;  /* 0x0000000903097836 */ /* 0x000fe20000000000 */
[-C--:B------:R-:W-:Y:S01]  /*3e20*/  ISETP.GT.AND P1, PT, R233, R3.reuse, PT ;  /* 0x00000003e900720c */ /* 0x080fe20003f24270 */
[C---:B------:R-:W-:Y:S02]  /*3e30*/  VIADD R51, R3.reuse, 0x21 ;  /* 0x0000002103337836 */ /* 0x040fe40000000000 */
[----:B------:R-:W-:Y:S02]  /*3e40*/  VIADD R49, R3, 0x28 ;  /* 0x0000002803317836 */ /* 0x000fe40000000000 */
[----:B------:R-:W-:Y:S01]  /*3e50*/  VIADD R2, R233, 0x8 ;  /* 0x00000008e9027836 */ /* 0x000fe20000000000 */
[----:B------:R-:W-:Y:S01]  /*3e60*/  HMMA.16816.F32.BF16 R60, R44, R10, R60 ;  /* 0x0000000a2c3c723c */ /* 0x000fe2000004183c */
[C---:B------:R-:W-:Y:S02]  /*3e70*/  VIADD R11, R3.reuse, 0x8 ;  /* 0x00000008030b7836 */ /* 0x040fe40000000000 */
[C---:B------:R-:W-:Y:S01]  /*3e80*/  VIADD R47, R3.reuse, 0x29 ;  /* 0x00000029032f7836 */ /* 0x040fe20000000000 */
[----:B------:R-:W-:Y:S01]  /*3e90*/  ISETP.GT.AND P4, PT, R2, R3, PT ;  /* 0x000000030200720c */ /* 0x000fe20003f84270 */
[----:B------:R-:W-:-:S02]  /*3ea0*/  VIADD R45, R3, 0x30 ;  /* 0x00000030032d7836 */ /* 0x000fc40000000000 */
[----:B------:R-:W-:Y:S01]  /*3eb0*/  VIADD R43, R3, 0x31 ;  /* 0x00000031032b7836 */ /* 0x000fe20000000000 */
[C---:B------:R-:W-:Y:S08]  /*3ec0*/  HMMA.16816.F32.BF16 R36, R52.reuse, R68, R36 ;  /* 0x000000443424723c */ /* 0x040ff00000041824 */
[----:B-1----:R-:W-:Y:S01]  /*3ed0*/  HMMA.16816.F32.BF16 R20, R52, R4, R20 ;  /* 0x000000043414723c */ /* 0x002fe20000041814 */
[----:B------:R-:W-:-:S05]  /*3ee0*/  IMAD.U32 R5, RZ, RZ, UR23 ;  /* 0x00000017ff057e24 */ /* 0x000fca000f8e00ff */
[----:B------:R-:W-:Y:S01]  /*3ef0*/  IADD3 R232, PT, PT, R82, 0x1, R5 ;  /* 0x0000000152e87810 */ /* 0x000fe20007ffe005 */
[C---:B------:R-:W-:Y:S01]  /*3f00*/  VIADD R5, R3.reuse, 0x10 ;  /* 0x0000001003057836 */ /* 0x040fe20000000000 */
[C---:B------:R-:W-:Y:S02]  /*3f10*/  HMMA.16816.F32.BF16 R32, R52.reuse, R70, R32 ;  /* 0x000000463420723c */ /* 0x040fe40000041820 */
[C---:B------:R-:W-:Y:S01]  /*3f20*/  VIADDMNMX R228, R232.reuse, 0x8, R41, PT ;  /* 0x00000008e8e47846 */ /* 0x040fe20003800129 */
[C---:B------:R-:W-:Y:S01]  /*3f30*/  VIADD R41, R3.reuse, 0x38 ;  /* 0x0000003803297836 */ /* 0x040fe20000000000 */
[----:B------:R-:W-:Y:S02]  /*3f40*/  VIMNMX R232, PT, PT, R232, UR28, PT ;  /* 0x0000001ce8e87c48 */ /* 0x000fe4000bfe0100 */
[----:B------:R-:W-:Y:S02]  /*3f50*/  FSEL R36, R36, -INF , !P1 ;  /* 0xff80000024247808 */ /* 0x000fe40004800000 */
[----:B------:R-:W-:Y:S01]  /*3f60*/  HMMA.16816.F32.BF16 R28, R52, R56, R28 ;  /* 0x00000038341c723c */ /* 0x000fe2000004181c */
[----:B------:R-:W-:-:S02]  /*3f70*/  ISETP.GE.AND P6, PT, R3, R232, PT ;  /* 0x000000e80300720c */ /* 0x000fc40003fc6270 */
[----:B------:R-:W-:Y:S02]  /*3f80*/  ISETP.GT.AND P1, PT, R233, R11, PT ;  /* 0x0000000be900720c */ /* 0x000fe40003f24270 */
[----:B------:R-:W-:Y:S01]  /*3f90*/  FSEL R36, R36, -INF , !P6 ;  /* 0xff80000024247808 */ /* 0x000fe20007000000 */
[----:B------:R-:W-:Y:S01]  /*3fa0*/  BAR.SYNC.DEFER_BLOCKING 0x0 ;  /* 0x0000000000007b1d */ /* 0x000fe20000010000 */
[----:B------:R-:W-:Y:S01]  /*3fb0*/  ISETP.GE.AND P6, PT, R11, R232, PT ;  /* 0x000000e80b00720c */ /* 0x000fe20003fc6270 */
[----:B------:R-:W-:Y:S01]  /*3fc0*/  HMMA.16816.F32.BF16 R24, R52, R58, R24 ;  /* 0x0000003a3418723c */ /* 0x000fe20000041818 */
[-C--:B------:R-:W-:Y:S02]  /*3fd0*/  ISETP.GE.AND P3, PT, R3, R228.reuse, PT ;  /* 0x000000e40300720c */ /* 0x080fe40003f66270 */
[----:B------:R-:W-:Y:S02]  /*3fe0*/  FSEL R38, R38, -INF , !P4 ;  /* 0xff80000026267808 */ /* 0x000fe40006000000 */
[----:B------:R-:W-:-:S03]  /*3ff0*/  ISETP.GE.AND P4, PT, R11, R228, PT ;  /* 0x000000e40b00720c */ /* 0x000fc60003f86270 */
[C---:B------:R-:W-:Y:S01]  /*4000*/  HMMA.16816.F32.BF16 R16, R52.reuse, R6, R16 ;  /* 0x000000063410723c */ /* 0x040fe20000041810 */
[----:B------:R-:W-:Y:S01]  /*4010*/  FSEL R6, R32, -INF , !P1 ;  /* 0xff80000020067808 */ /* 0x000fe20004800000 */
[----:B------:R-:W-:Y:S01]  /*4020*/  VIADD R7, R3, 0x18 ;  /* 0x0000001803077836 */ /* 0x000fe20000000000 */
[----:B------:R-:W-:Y:S02]  /*4030*/  ISETP.GT.AND P1, PT, R233, R5, PT ;  /* 0x00000005e900720c */ /* 0x000fe40003f24270 */
[----:B------:R-:W-:Y:S02]  /*4040*/  FSEL R6, R6, -INF , !P6 ;  /* 0xff80000006067808 */ /* 0x000fe40007000000 */
[----:B------:R-:W-:Y:S01]  /*4050*/  ISETP.GE.AND P6, PT, R5, R232, PT ;  /* 0x000000e80500720c */ /* 0x000fe20003fc6270 */
[----:B-----5:R-:W-:Y:S01]  /*4060*/  HMMA.16816.F32.BF16 R64, R52, R12, R64 ;  /* 0x0000000c3440723c */ /* 0x020fe20000041840 */
[----:B------:R-:W-:Y:S01]  /*4070*/  FSEL R10, R28, -INF , !P1 ;  /* 0xff8000001c0a7808 */ /* 0x000fe20004800000 */
[----:B------:R-:W-:Y:S01]  /*4080*/  VIADD R13, R3, 0x20 ;  /* 0x00000020030d7836 */ /* 0x000fe20000000000 */
[----:B------:R-:W-:-:S02]  /*4090*/  ISETP.GT.AND P1, PT, R233, R7, PT ;  /* 0x00000007e900720c */ /* 0x000fc40003f24270 */
[----:B------:R-:W-:Y:S02]  /*40a0*/  FSEL R10, R10, -INF , !P6 ;  /* 0xff8000000a0a7808 */ /* 0x000fe40007000000 */
[-C--:B------:R-:W-:Y:S01]  /*40b0*/  ISETP.GE.AND P6, PT, R7, R232.reuse, PT ;  /* 0x000000e80700720c */ /* 0x080fe20003fc6270 */
[----:B------:R-:W-:Y:S01]  /*40c0*/  HMMA.16816.F32.BF16 R60, R52, R14, R60 ;  /* 0x0000000e343c723c */ /* 0x000fe2000004183c */
[C---:B------:R-:W-:Y:S01]  /*40d0*/  VIADD R55, R3.reuse, 0x1 ;  /* 0x0000000103377836 */ /* 0x040fe20000000000 */
[----:B------:R-:W-:Y:S01]  /*40e0*/  FSEL R14, R24, -INF , !P1 ;  /* 0xff800000180e7808 */ /* 0x000fe20004800000 */
[----:B------:R-:W-:Y:S01]  /*40f0*/  VIADD R53, R3, 0x11 ;  /* 0x0000001103357836 */ /* 0x000fe20000000000 */
[----:B------:R-:W-:Y:S01]  /*4100*/  ISETP.GT.AND P1, PT, R233, R13, PT ;  /* 0x0000000de900720c */ /* 0x000fe20003f24270 */
[----:B------:R-:W-:Y:S01]  /*4110*/  VIADD R15, R3, 0x19 ;  /* 0x00000019030f7836 */ /* 0x000fe20000000000 */
[----:B------:R-:W-:Y:S01]  /*4120*/  ISETP.GT.AND P0, PT, R233, R55, PT ;  /* 0x00000037e900720c */ /* 0x000fe20003f04270 */
[----:B------:R-:W-:Y:S01]  /*4130*/  VIADD R3, R3, 0x39 ;  /* 0x0000003903037836 */ /* 0x000fe20000000000 */
[----:B------:R-:W-:-:S02]  /*4140*/  ISETP.GE.AND P2, PT, R55, R232, PT ;  /* 0x000000e83700720c */ /* 0x000fc40003f46270 */
[----:B------:R-:W-:Y:S02]  /*4150*/  FSEL R37, R37, -INF , !P0 ;  /* 0xff80000025257808 */ /* 0x000fe40004000000 */
[----:B------:R-:W-:Y:S02]  /*4160*/  ISETP.GT.AND P0, PT, R233, R9, PT ;  /* 0x00000009e900720c */ /* 0x000fe40003f04270 */
[----:B------:R-:W-:Y:S02]  /*4170*/  FSEL R32, R37, -INF , !P2 ;  /* 0xff80000025207808 */ /* 0x000fe40005000000 */
[----:B------:R-:W-:Y:S02]  /*4180*/  FSEL R4, R33, -INF , !P0 ;  /* 0xff80000021047808 */ /* 0x000fe40004000000 */
[----:B------:R-:W-:Y:S02]  /*4190*/  ISETP.GT.AND P0, PT, R233, R53, PT ;  /* 0x00000035e900720c */ /* 0x000fe40003f04270 */
[----:B------:R-:W-:-:S02]  /*41a0*/  ISETP.GE.AND P2, PT, R9, R232, PT ;  /* 0x000000e80900720c */ /* 0x000fc40003f46270 */
[----:B------:R-:W-:Y:S02]  /*41b0*/  FSEL R8, R29, -INF , !P0 ;  /* 0xff8000001d087808 */ /* 0x000fe40004000000 */
[----:B------:R-:W-:Y:S02]  /*41c0*/  ISETP.GT.AND P0, PT, R233, R15, PT ;  /* 0x0000000fe900720c */ /* 0x000fe40003f04270 */
[----:B------:R-:W-:Y:S02]  /*41d0*/  FSEL R14, R14, -INF , !P6 ;  /* 0xff8000000e0e7808 */ /* 0x000fe40007000000 */
[----:B------:R-:W-:Y:S02]  /*41e0*/  FSEL R12, R25, -INF , !P0 ;  /* 0xff800000190c7808 */ /* 0x000fe40004000000 */
[----:B------:R-:W-:Y:S02]  /*41f0*/  ISETP.GT.AND P0, PT, R233, R51, PT ;  /* 0x00000033e900720c */ /* 0x000fe40003f04270 */
[----:B------:R-:W-:-:S02]  /*4200*/  FSEL R4, R4, -INF , !P2 ;  /* 0xff80000004047808 */ /* 0x000fc40005000000 */
[-C--:B------:R-:W-:Y:S02]  /*4210*/  ISETP.GE.AND P6, PT, R13, R232.reuse, PT ;  /* 0x000000e80d00720c */ /* 0x080fe40003fc6270 */
[----:B------:R-:W-:Y:S02]  /*4220*/  FSEL R20, R20, -INF , !P1 ;  /* 0xff80000014147808 */ /* 0x000fe40004800000 */
[----:B------:R-:W-:Y:S02]  /*4230*/  FSEL R21, R21, -INF , !P0 ;  /* 0xff80000015157808 */ /* 0x000fe40004000000 */
[----:B------:R-:W-:Y:S02]  /*4240*/  ISETP.GE.AND P2, PT, R53, R232, PT ;  /* 0x000000e83500720c */ /* 0x000fe40003f46270 */
[C---:B------:R-:W-:Y:S02]  /*4250*/  ISETP.GT.AND P1, PT, R233.reuse, R49, PT ;  /* 0x00000031e900720c */ /* 0x040fe40003f24270 */
[----:B------:R-:W-:-:S02]  /*4260*/  ISETP.GT.AND P0, PT, R233, R47, PT ;  /* 0x0000002fe900720c */ /* 0x000fc40003f04270 */
[----:B------:R-:W-:Y:S02]  /*4270*/  FSEL R212, R20, -INF , !P6 ;  /* 0xff80000014d47808 */ /* 0x000fe40007000000 */
[----:B------:R-:W-:Y:S02]  /*4280*/  FSEL R8, R8, -INF , !P2 ;  /* 0xff80000008087808 */ /* 0x000fe40005000000 */
[-C--:B------:R-:W-:Y:S02]  /*4290*/  ISETP.GE.AND P6, PT, R49, R232.reuse, PT ;  /* 0x000000e83100720c */ /* 0x080fe40003fc6270 */
[----:B------:R-:W-:Y:S02]  /*42a0*/  FSEL R16, R16, -INF , !P1 ;  /* 0xff80000010107808 */ /* 0x000fe40004800000 */
[----:B------:R-:W-:Y:S02]  /*42b0*/  FSEL R17, R17, -INF , !P0 ;  /* 0xff80000011117808 */ /* 0x000fe40004000000 */
[----:B------:R-:W-:-:S02]  /*42c0*/  ISETP.GE.AND P2, PT, R15, R232, PT ;  /* 0x000000e80f00720c */ /* 0x000fc40003f46270 */
[C---:B------:R-:W-:Y:S02]  /*42d0*/  ISETP.GT.AND P1, PT, R233.reuse, R45, PT ;  /* 0x0000002de900720c */ /* 0x040fe40003f24270 */
[----:B------:R-:W-:Y:S02]  /*42e0*/  ISETP.GT.AND P0, PT, R233, R43, PT ;  /* 0x0000002be900720c */ /* 0x000fe40003f04270 */
[----:B------:R-:W-:Y:S02]  /*42f0*/  FSEL R206, R16, -INF , !P6 ;  /* 0xff80000010ce7808 */ /* 0x000fe40007000000 */
[----:B------:R-:W-:Y:S02]  /*4300*/  FSEL R12, R12, -INF , !P2 ;  /* 0xff8000000c0c7808 */ /* 0x000fe40005000000 */
[----:B------:R-:W-:Y:S02]  /*4310*/  ISETP.GE.AND P6, PT, R45, R232, PT ;  /* 0x000000e82d00720c */ /* 0x000fe40003fc6270 */
[----:B------:R-:W-:-:S02]  /*4320*/  FSEL R64, R64, -INF , !P1 ;  /* 0xff80000040407808 */ /* 0x000fc40004800000 */
[----:B------:R-:W-:Y:S02]  /*4330*/  FSEL R65, R65, -INF , !P0 ;  /* 0xff80000041417808 */ /* 0x000fe40004000000 */
[----:B------:R-:W-:Y:S02]  /*4340*/  ISETP.GE.AND P2, PT, R51, R232, PT ;  /* 0x000000e83300720c */ /* 0x000fe40003f46270 */
[C---:B------:R-:W-:Y:S02]  /*4350*/  ISETP.GT.AND P1, PT, R233.reuse, R41, PT ;  /* 0x00000029e900720c */ /* 0x040fe40003f24270 */
[----:B------:R-:W-:Y:S02]  /*4360*/  ISETP.GT.AND P0, PT, R233, R3, PT ;  /* 0x00000003e900720c */ /* 0x000fe40003f04270 */
[----:B------:R-:W-:Y:S02]  /*4370*/  FSEL R218, R64, -INF , !P6 ;  /* 0xff80000040da7808 */ /* 0x000fe40007000000 */
        /* <DEDUP_REMOVED lines=16> */
[----:B------:R-:W-:Y:S02]  /*4480*/  ISETP.GT.AND P3, PT, R2, R5, PT ;  /* 0x000000050200720c */ /* 0x000fe40003f64270 */
[----:B------:R-:W-:Y:S02]  /*4490*/  FSEL R208, R61, -INF , !P6 ;  /* 0xff8000003dd07808 */ /* 0x000fe40007000000 */
[----:B------:R-:W-:-:S02]  /*44a0*/  FSEL R214, R65, -INF , !P2 ;  /* 0xff80000041d67808 */ /* 0x000fc40005000000 */
[-C--:B------:R-:W-:Y:S02]  /*44b0*/  ISETP.GE.AND P6, PT, R9, R228.reuse, PT ;  /* 0x000000e40900720c */ /* 0x080fe40003fc6270 */
[----:B------:R-:W-:Y:S02]  /*44c0*/  FSEL R35, R35, -INF , !P1 ;  /* 0xff80000023237808 */ /* 0x000fe40004800000 */
[----:B------:R-:W-:Y:S02]  /*44d0*/  FSEL R31, R31, -INF , !P0 ;  /* 0xff8000001f1f7808 */ /* 0x000fe40004000000 */
[----:B------:R-:W-:Y:S02]  /*44e0*/  ISETP.GE.AND P2, PT, R55, R228, PT ;  /* 0x000000e43700720c */ /* 0x000fe40003f46270 */
[----:B------:R-:W-:Y:S02]  /*44f0*/  ISETP.GT.AND P0, PT, R2, R15, PT ;  /* 0x0000000f0200720c */ /* 0x000fe40003f04270 */
[----:B------:R-:W-:-:S02]  /*4500*/  FSEL R29, R30, -INF , !P3 ;  /* 0xff8000001e1d7808 */ /* 0x000fc40005800000 */
[----:B------:R-:W-:Y:S02]  /*4510*/  ISETP.GT.AND P1, PT, R2, R7, PT ;  /* 0x000000070200720c */ /* 0x000fe40003f24270 */
[-C--:B------:R-:W-:Y:S02]  /*4520*/  ISETP.GE.AND P3, PT, R7, R228.reuse, PT ;  /* 0x000000e40700720c */ /* 0x080fe40003f66270 */
[----:B------:R-:W-:Y:S02]  /*4530*/  FSEL R7, R35, -INF , !P6 ;  /* 0xff80000023077808 */ /* 0x000fe40007000000 */
[----:B------:R-:W-:Y:S02]  /*4540*/  FSEL R9, R39, -INF , !P2 ;  /* 0xff80000027097808 */ /* 0x000fe40005000000 */
[----:B------:R-:W-:Y:S02]  /*4550*/  ISETP.GE.AND P6, PT, R15, R228, PT ;  /* 0x000000e40f00720c */ /* 0x000fe40003fc6270 */
[----:B------:R-:W-:-:S02]  /*4560*/  FSEL R17, R27, -INF , !P0 ;  /* 0xff8000001b117808 */ /* 0x000fc40004000000 */
[----:B------:R-:W-:Y:S02]  /*4570*/  FMNMX3.FTZ R21, R36, R32, R6, !PT ;  /* 0x0000002024157276 */ /* 0x000fe40007810006 */
[----:B------:R-:W-:Y:S02]  /*4580*/  ISETP.GE.AND P2, PT, R5, R228, PT ;  /* 0x000000e40500720c */ /* 0x000fe40003f46270 */
[----:B------:R-:W-:Y:S02]  /*4590*/  FSEL R5, R34, -INF , !P4 ;  /* 0xff80000022057808 */ /* 0x000fe40006000000 */
[----:B------:R-:W-:Y:S02]  /*45a0*/  FSEL R17, R17, -INF , !P6 ;  /* 0xff80000011117808 */ /* 0x000fe40007000000 */
[----:B------:R-:W-:Y:S02]  /*45b0*/  FMNMX3.FTZ R21, R21, R4, R10, !PT ;  /* 0x0000000415157276 */ /* 0x000fe4000781000a */
[----:B------:R-:W-:-:S02]  /*45c0*/  ISETP.GE.AND P4, PT, R53, R228, PT ;  /* 0x000000e43500720c */ /* 0x000fc40003f86270 */
[----:B------:R-:W-:Y:S02]  /*45d0*/  FSEL R29, R29, -INF , !P2 ;  /* 0xff8000001d1d7808 */ /* 0x000fe40005000000 */
[C---:B------:R-:W-:Y:S02]  /*45e0*/  ISETP.GT.AND P0, PT, R2.reuse, R49, PT ;  /* 0x000000310200720c */ /* 0x040fe40003f04270 */
[C---:B------:R-:W-:Y:S02]  /*45f0*/  ISETP.GT.AND P6, PT, R2.reuse, R47, PT ;  /* 0x0000002f0200720c */ /* 0x040fe40003fc4270 */
[----:B------:R-:W-:Y:S02]  /*4600*/  ISETP.GT.AND P2, PT, R2, R13, PT ;  /* 0x0000000d0200720c */ /* 0x000fe40003f44270 */
[----:B------:R-:W-:Y:S02]  /*4610*/  FSEL R26, R26, -INF , !P1 ;  /* 0xff8000001a1a7808 */ /* 0x000fe40004800000 */
[----:B------:R-:W-:-:S02]  /*4620*/  FMNMX3.FTZ R16, R11, R9, R5, !PT ;  /* 0x000000090b107276 */ /* 0x000fc40007810005 */
[----:B------:R-:W-:Y:S02]  /*4630*/  FMNMX3.FTZ R21, R21, R8, R14, !PT ;  /* 0x0000000815157276 */ /* 0x000fe4000781000e */
[----:B------:R-:W-:Y:S02]  /*4640*/  FSEL R15, R31, -INF , !P4 ;  /* 0xff8000001f0f7808 */ /* 0x000fe40006000000 */
[----:B------:R-:W-:Y:S02]  /*4650*/  FSEL R18, R18, -INF , !P0 ;  /* 0xff80000012127808 */ /* 0x000fe40004000000 */
[----:B------:R-:W-:Y:S02]  /*4660*/  FSEL R19, R19, -INF , !P6 ;  /* 0xff80000013137808 */ /* 0x000fe40007000000 */
[----:B------:R-:W-:Y:S02]  /*4670*/  ISETP.GE.AND P1, PT, R13, R228, PT ;  /* 0x000000e40d00720c */ /* 0x000fe40003f26270 */
[----:B------:R-:W-:-:S02]  /*4680*/  ISETP.GT.AND P4, PT, R2, R51, PT ;  /* 0x000000330200720c */ /* 0x000fc40003f84270 */
[----:B------:R-:W-:Y:S02]  /*4690*/  FSEL R22, R22, -INF , !P2 ;  /* 0xff80000016167808 */ /* 0x000fe40005000000 */
[C---:B------:R-:W-:Y:S02]  /*46a0*/  ISETP.GT.AND P0, PT, R2.reuse, R43, PT ;  /* 0x0000002b0200720c */ /* 0x040fe40003f04270 */
[----:B------:R-:W-:Y:S02]  /*46b0*/  ISETP.GT.AND P6, PT, R2, R41, PT ;  /* 0x000000290200720c */ /* 0x000fe40003fc4270 */
[----:B------:R-:W-:Y:S02]  /*46c0*/  FSEL R13, R26, -INF , !P3 ;  /* 0xff8000001a0d7808 */ /* 0x000fe40005800000 */
[----:B------:R-:W-:Y:S02]  /*46d0*/  FMNMX3.FTZ R16, R16, R7, R29, !PT ;  /* 0x0000000710107276 */ /* 0x000fe4000781001d */
[----:B------:R-:W-:-:S02]  /*46e0*/  FMNMX3.FTZ R21, R21, R12, R212, !PT ;  /* 0x0000000c15157276 */ /* 0x000fc400078100d4 */
[-C--:B------:R-:W-:Y:S02]  /*46f0*/  ISETP.GE.AND P3, PT, R51, R228.reuse, PT ;  /* 0x000000e43300720c */ /* 0x080fe40003f66270 */
[----:B------:R-:W-:Y:S02]  /*4700*/  FSEL R23, R23, -INF , !P4 ;  /* 0xff80000017177808 */ /* 0x000fe40006000000 */
[----:B------:R-:W-:Y:S02]  /*4710*/  FSEL R199, R22, -INF , !P1 ;  /* 0xff80000016c77808 */ /* 0x000fe40004800000 */
[----:B------:R-:W-:Y:S02]  /*4720*/  FSEL R67, R67, -INF , !P0 ;  /* 0xff80000043437808 */ /* 0x000fe40004000000 */
[----:B------:R-:W-:Y:S02]  /*4730*/  FSEL R62, R62, -INF , !P6 ;  /* 0xff8000003e3e7808 */ /* 0x000fe40007000000 */
[----:B------:R-:W-:-:S02]  /*4740*/  ISETP.GE.AND P2, PT, R49, R228, PT ;  /* 0x000000e43100720c */ /* 0x000fc40003f46270 */
[C---:B------:R-:W-:Y:S02]  /*4750*/  ISETP.GT.AND P1, PT, R2.reuse, R45, PT ;  /* 0x0000002d0200720c */ /* 0x040fe40003f24270 */
[----:B------:R-:W-:Y:S02]  /*4760*/  ISETP.GT.AND P0, PT, R2, R3, PT ;  /* 0x000000030200720c */ /* 0x000fe40003f04270 */
[----:B------:R-:W-:Y:S02]  /*4770*/  ISETP.GE.AND P6, PT, R3, R228, PT ;  /* 0x000000e40300720c */ /* 0x000fe40003fc6270 */
[----:B------:R-:W-:Y:S02]  /*4780*/  FMNMX3.FTZ R16, R16, R15, R13, !PT ;  /* 0x0000000f10107276 */ /* 0x000fe4000781000d */
[----:B------:R-:W-:Y:S02]  /*4790*/  FMNMX3.FTZ R3, R21, R198, R206, !PT ;  /* 0x000000c615037276 */ /* 0x000fe400078100ce */
[----:B------:R-:W-:-:S02]  /*47a0*/  FSEL R213, R23, -INF , !P3 ;  /* 0xff80000017d57808 */ /* 0x000fc40005800000 */
[-C--:B------:R-:W-:Y:S02]  /*47b0*/  ISETP.GE.AND P4, PT, R47, R228.reuse, PT ;  /* 0x000000e42f00720c */ /* 0x080fe40003f86270 */
[----:B------:R-:W-:Y:S02]  /*47c0*/  ISETP.GE.AND P3, PT, R45, R228, PT ;  /* 0x000000e42d00720c */ /* 0x000fe40003f66270 */
[----:B------:R-:W-:Y:S02]  /*47d0*/  FSEL R223, R18, -INF , !P2 ;  /* 0xff80000012df7808 */ /* 0x000fe40005000000 */
[----:B------:R-:W-:Y:S02]  /*47e0*/  FSEL R66, R66, -INF , !P1 ;  /* 0xff80000042427808 */ /* 0x000fe40004800000 */
[----:B------:R-:W-:Y:S02]  /*47f0*/  FMNMX3.FTZ R16, R16, R17, R199, !PT ;  /* 0x0000001110107276 */ /* 0x000fe400078100c7 */
[----:B------:R-:W-:-:S02]  /*4800*/  FMNMX3.FTZ R3, R3, R200, R218, !PT ;  /* 0x000000c803037276 */ /* 0x000fc400078100da */
[----:B------:R-:W-:Y:S02]  /*4810*/  FSEL R215, R19, -INF , !P4 ;  /* 0xff80000013d77808 */ /* 0x000fe40006000000 */
[----:B------:R-:W-:Y:S02]  /*4820*/  FSEL R207, R66, -INF , !P3 ;  /* 0xff80000042cf7808 */ /* 0x000fe40005800000 */
[----:B------:R-:W-:Y:S02]  /*4830*/  FMNMX3.FTZ R16, R16, R213, R223, !PT ;  /* 0x000000d510107276 */ /* 0x000fe400078100df */
[-C--:B------:R-:W-:Y:S02]  /*4840*/  ISETP.GE.AND P2, PT, R43, R228.reuse, PT ;  /* 0x000000e42b00720c */ /* 0x080fe40003f46270 */
[----:B------:R-:W-:Y:S02]  /*4850*/  ISETP.GE.AND P1, PT, R41, R228, PT ;  /* 0x000000e42900720c */ /* 0x000fe40003f26270 */
[----:B------:R-:W-:-:S02]  /*4860*/  FMNMX3.FTZ R19, R3, R214, R210, !PT ;  /* 0x000000d603137276 */ /* 0x000fc400078100d2 */
[----:B------:R-:W-:Y:S02]  /*4870*/  FMNMX3.FTZ R3, R16, R215, R207, !PT ;  /* 0x000000d710037276 */ /* 0x000fe400078100cf */
[----:B------:R-:W-:Y:S02]  /*4880*/  FSEL R63, R63, -INF , !P0 ;  /* 0xff8000003f3f7808 */ /* 0x000fe40004000000 */
[----:B------:R-:W-:Y:S02]  /*4890*/  FSEL R203, R67, -INF , !P2 ;  /* 0xff80000043cb7808 */ /* 0x000fe40005000000 */
[----:B------:R-:W-:Y:S02]  /*48a0*/  FSEL R202, R62, -INF , !P1 ;  /* 0xff8000003eca7808 */ /* 0x000fe40004800000 */
[----:B------:R-:W-:Y:S01]  /*48b0*/  FMNMX.FTZ R16, R208, R19, !PT ;  /* 0x00000013d0107209 */ /* 0x000fe20007810000 */
[----:B------:R-:W-:Y:S06]  /*48c0*/  BRA.U !UP0, `(.L_x_545) ;  /* 0x0000000108f47547 */ /* 0x000fec000b800000 */
[----:B------:R-:W1:Y:S01]  /*48d0*/  LDCU UR6, c[0x0][0x440] ;  /* 0x00008800ff0677ac */ /* 0x000e620008000800 */
[----:B------:R-:W-:-:S04]  /*48e0*/  UIADD3 UR7, UPT, UPT, UR21, -0x2, URZ ;  /* 0xfffffffe15077890 */ /* 0x000fc8000fffe0ff */
        /* <DEDUP_REMOVED lines=59> */
.L_x_545:
        /* <DEDUP_REMOVED lines=62> */
[----:B------:R-:W-:Y:S01]  /*5080*/  LDSM.16.MT88.4 R12, [R220+0x18800] ;  /* 0x01880000dc0c783b */ /* 0x000fe20000004200 */
[--C-:B------:R-:W-:Y:S01]  /*5090*/  FFMA.FTZ R212, R212, UR4, -R211.reuse ;  /* 0x00000004d4d47c23 */ /* 0x100fe200080108d3 */
[----:B------:R-:W2:Y:S01]  /*50a0*/  MUFU.EX2 R190, R190 ;  /* 0x000000be00be7308 */ /* 0x000ea20000000800 */
[--C-:B------:R-:W-:Y:S01]  /*50b0*/  FFMA.FTZ R205, R198, UR4, -R211.reuse ;  /* 0x00000004c6cd7c23 */ /* 0x100fe200080108d3 */
[----:B-1----:R-:W-:Y:S01]  /*50c0*/  F2FP.BF16.F32.PACK_AB R128, R192, R195 ;  /* 0x000000c3c080723e */ /* 0x002fe200000010ff */
[----:B------:R-:W1:Y:S01]  /*50d0*/  LDSM.16.MT88.4 R16, [R197+0x1e800] ;  /* 0x01e80000c510783b */ /* 0x000e620000004200 */
[----:B------:R-:W-:Y:S01]  /*50e0*/  MUFU.EX2 R189, R189 ;  /* 0x000000bd00bd7308 */ /* 0x000fe20000000800 */
[--C-:B------:R-:W-:Y:S01]  /*50f0*/  FFMA.FTZ R215, R215, UR4, -R204.reuse ;  /* 0x00000004d7d77c23 */ /* 0x100fe200080108cc */
[----:B-----5:R-:W-:Y:S01]  /*5100*/  F2FP.BF16.F32.PACK_AB R130, R188, R191 ;  /* 0x000000bfbc82723e */ /* 0x020fe200000010ff */
[----:B------:R-:W5:Y:S01]  /*5110*/  LDSM.16.MT88.4 R24, [R197+0x18800] ;  /* 0x01880000c518783b */ /* 0x000f620000004200 */
[----:B------:R-:W3:Y:S01]  /*5120*/  MUFU.EX2 R186, R186 ;  /* 0x000000ba00ba7308 */ /* 0x000ee20000000800 */
[----:B------:R-:W-:Y:S01]  /*5130*/  FFMA.FTZ R207, R207, UR4, -R204 ;  /* 0x00000004cfcf7c23 */ /* 0x000fe200080108cc */
[--C-:B------:R-:W-:Y:S01]  /*5140*/  FFMA.FTZ R251, R208, UR4, -R211.reuse ;  /* 0x00000004d0fb7c23 */ /* 0x100fe200080108d3 */
[----:B------:R-:W-:Y:S01]  /*5150*/  LDSM.16.MT88.4 R20, [R197+0x1c800] ;  /* 0x01c80000c514783b */ /* 0x000fe20000004200 */
[----:B------:R-:W-:Y:S01]  /*5160*/  MUFU.EX2 R187, R187 ;  /* 0x000000bb00bb7308 */ /* 0x000fe20000000800 */
[--C-:B------:R-:W-:Y:S01]  /*5170*/  FFMA.FTZ R218, R218, UR4, -R211.reuse ;  /* 0x00000004dada7c23 */ /* 0x100fe200080108d3 */
[----:B--2---:R-:W-:Y:S01]  /*5180*/  F2FP.BF16.F32.PACK_AB R129, R190, R193 ;  /* 0x000000c1be81723e */ /* 0x004fe200000010ff */
[----:B------:R-:W-:Y:S01]  /*5190*/  LDSM.16.MT88.4 R28, [R194+0x1a800] ;  /* 0x01a80000c21c783b */ /* 0x000fe20000004200 */
[----:B------:R-:W2:Y:S01]  /*51a0*/  MUFU.EX2 R184, R184 ;  /* 0x000000b800b87308 */ /* 0x000ea20000000800 */
[----:B------:R-:W-:Y:S01]  /*51b0*/  FFMA.FTZ R210, R210, UR4, -R211 ;  /* 0x00000004d2d27c23 */ /* 0x000fe200080108d3 */
[----:B------:R-:W-:Y:S01]  /*51c0*/  FADD.FTZ R192, R195, R192 ;  /* 0x000000c0c3c07221 */ /* 0x000fe20000010000 */
[----:B------:R-:W-:Y:S01]  /*51d0*/  LDSM.16.MT88.4 R32, [R196+0x1a800] ;  /* 0x01a80000c420783b */ /* 0x000fe20000004200 */
[----:B------:R-:W-:Y:S01]  /*51e0*/  MUFU.EX2 R183, R183 ;  /* 0x000000b700b77308 */ /* 0x000fe20000000800 */
[----:B------:R-:W-:Y:S01]  /*51f0*/  FADD.FTZ R190, R193, R190 ;  /* 0x000000bec1be7221 */ /* 0x000fe20000010000 */
[----:B---3--:R-:W-:Y:S01]  /*5200*/  F2FP.BF16.F32.PACK_AB R131, R186, R189 ;  /* 0x000000bdba83723e */ /* 0x008fe200000010ff */
        /* <DEDUP_REMOVED lines=9> */
[----:B------:R-:W3:Y:S04]  /*52a0*/  MUFU.EX2 R182, R182 ;  /* 0x000000b600b67308 */ /* 0x000ee80000000800 */
[----:B------:R-:W-:Y:S01]  /*52b0*/  MUFU.EX2 R181, R181 ;  /* 0x000000b500b57308 */ /* 0x000fe20000000800 */
[C---:B------:R-:W-:Y:S03]  /*52c0*/  HMMA.16816.F32.BF16 R48, R128.reuse, R50, RZ ;  /* 0x000000328030723c */ /* 0x040fe600000418ff */
[----:B------:R-:W1:Y:S04]  /*52d0*/  MUFU.EX2 R178, R178 ;  /* 0x000000b200b27308 */ /* 0x000e680000000800 */
[----:B------:R2:W-:Y:S01]  /*52e0*/  MUFU.EX2 R198, R212 ;  /* 0x000000d400c67308 */ /* 0x0005e20000000800 */
[C---:B------:R-:W-:Y:S03]  /*52f0*/  HMMA.16816.F32.BF16 R152, R128.reuse, R148, RZ ;  /* 0x000000948098723c */ /* 0x040fe600000418ff */
[----:B------:R-:W5:Y:S04]  /*5300*/  MUFU.EX2 R205, R205 ;  /* 0x000000cd00cd7308 */ /* 0x000f680000000800 */
        /* <DEDUP_REMOVED lines=33> */
[----:B------:R-:W-:Y:S01]  /*5520*/  F2FP.BF16.F32.PACK_AB R4, R184, R187 ;  /* 0x000000bbb804723e */ /* 0x000fe200000010ff */
        /* <DEDUP_REMOVED lines=34> */
[----:B---3--:R-:W-:Y:S01]  /*5750*/  HMMA.16816.F32.BF16 R100, R4, R12, R100 ;  /* 0x0000000c0464723c */ /* 0x008fe20000041864 */
[--C-:B------:R-:W-:Y:S01]  /*5760*/  FFMA.FTZ R12, R206, UR4, -R211.reuse ;  /* 0x00000004ce0c7c23 */ /* 0x100fe200080108d3 */
[----:B------:R-:W-:Y:S01]  /*5770*/  FFMA.FTZ R206, R223, UR4, -R204 ;  /* 0x00000004dfce7c23 */ /* 0x000fe200080108cc */
[----:B------:R-:W-:-:S02]  /*5780*/  FFMA.FTZ R223, R214, UR4, -R211 ;  /* 0x00000004d6df7c23 */ /* 0x000fc400080108d3 */
[----:B------:R-:W-:Y:S03]  /*5790*/  MUFU.EX2 R214, R218 ;  /* 0x000000da00d67308 */ /* 0x000fe60000000800 */
[C---:B----4-:R-:W-:Y:S01]  /*57a0*/  HMMA.16816.F32.BF16 R68, R4.reuse, R24, R68 ;  /* 0x000000180444723c */ /* 0x050fe20000041844 */
[----:B------:R-:W-:Y:S04]  /*57b0*/  MUFU.EX2 R206, R206 ;  /* 0x000000ce00ce7308 */ /* 0x000fe80000000800 */
[----:B------:R-:W-:Y:S03]  /*57c0*/  MUFU.EX2 R223, R223 ;  /* 0x000000df00df7308 */ /* 0x000fe60000000800 */
[C---:B------:R-:W-:Y:S01]  /*57d0*/  HMMA.16816.F32.BF16 R72, R4.reuse, R26, R72 ;  /* 0x0000001a0448723c */ /* 0x040fe20000041848 */
[----:B------:R-:W3:Y:S07]  /*57e0*/  LDSM.16.MT88.4 R24, [R197+0x19000] ;  /* 0x01900000c518783b */ /* 0x000eee0000004200 */
[C---:B------:R-:W-:Y:S01]  /*57f0*/  HMMA.16816.F32.BF16 R52, R4.reuse, R32, R52 ;  /* 0x000000200434723c */ /* 0x040fe20000041834 */
[----:B------:R-:W-:Y:S01]  /*5800*/  FFMA.FTZ R33, R200, UR4, -R211 ;  /* 0x00000004c8217c23 */ /* 0x000fe200080108d3 */
[----:B------:R-:W-:Y:S01]  /*5810*/  FFMA.FTZ R32, R199, UR4, -R204 ;  /* 0x00000004c7207c23 */ /* 0x000fe200080108cc */
[----:B------:R-:W-:Y:S04]  /*5820*/  MUFU.EX2 R200, R12 ;  /* 0x0000000c00c87308 */ /* 0x000fe80000000800 */
[----:B------:R-:W-:Y:S01]  /*5830*/  MUFU.EX2 R199, R33 ;  /* 0x0000002100c77308 */ /* 0x000fe20000000800 */
[C---:B-1----:R-:W-:Y:S03]  /*5840*/  HMMA.16816.F32.BF16 R116, R4.reuse, R8, R116 ;  /* 0x000000080474723c */ /* 0x042fe60000041874 */
[----:B------:R1:W4:Y:S05]  /*5850*/  MUFU.EX2 R213, R32 ;  /* 0x0000002000d57308 */ /* 0x00032a0000000800 */
        /* <DEDUP_REMOVED lines=8> */
[C---:B------:R-:W-:Y:S01]  /*58e0*/  HMMA.16816.F32.BF16 R56, R4.reuse, R34, R56 ;  /* 0x000000220438723c */ /* 0x040fe20000041838 */
[----:B-1----:R-:W-:Y:S07]  /*58f0*/  LDSM.16.MT88.4 R32, [R196+0x1b000] ;  /* 0x01b00000c420783b */ /* 0x002fee0000004200 */
[C---:B-----5:R-:W-:Y:S08]  /*5900*/  HMMA.16816.F32.BF16 R84, R4.reuse, R20, R84 ;  /* 0x000000140454723c */ /* 0x060ff00000041854 */
[C---:B------:R-:W-:Y:S01]  /*5910*/  HMMA.16816.F32.BF16 R88, R4.reuse, R22, R88 ;  /* 0x000000160458723c */ /* 0x040fe20000041858 */
[----:B------:R-:W-:Y:S07]  /*5920*/  LDSM.16.MT88.4 R20, [R197+0x1b000] ;  /* 0x01b00000c514783b */ /* 0x000fee0000004200 */
[C---:B------:R-:W-:Y:S01]  /*5930*/  HMMA.16816.F32.BF16 R104, R4.reuse, R14, R104 ;  /* 0x0000000e0468723c */ /* 0x040fe20000041868 */
[----:B------:R-:W1:Y:S07]  /*5940*/  LDSM.16.MT88.4 R12, [R197+0x1f000] ;  /* 0x01f00000c50c783b */ /* 0x000e6e0000004200 */
[C---:B------:R-:W-:Y:S08]  /*5950*/  HMMA.16816.F32.BF16 R124, R4.reuse, R28, R124 ;  /* 0x0000001c047c723c */ /* 0x040ff0000004187c */
[----:B------:R-:W-:Y:S01]  /*5960*/  HMMA.16816.F32.BF16 R128, R4, R30, R128 ;  /* 0x0000001e0480723c */ /* 0x000fe20000041880 */
[----:B------:R-:W-:Y:S01]  /*5970*/  F2FP.BF16.F32.PACK_AB R4, R205, R198 ;  /* 0x000000c6cd04723e */ /* 0x000fe200000010ff */
[----:B------:R-:W-:Y:S01]  /*5980*/  LDSM.16.MT88.4 R28, [R194+0x1b000] ;  /* 0x01b00000c21c783b */ /* 0x000fe20000004200 */
[----:B----4-:R-:W-:-:S02]  /*5990*/  F2FP.BF16.F32.PACK_AB R5, R212, R213 ;  /* 0x000000d5d405723e */ /* 0x010fc400000010ff */
[----:B------:R-:W-:Y:S02]  /*59a0*/  F2FP.BF16.F32.PACK_AB R6, R199, R200 ;  /* 0x000000c8c706723e */ /* 0x000fe400000010ff */
[----:B------:R-:W-:-:S07]  /*59b0*/  F2FP.BF16.F32.PACK_AB R7, R215, R206 ;  /* 0x000000ced707723e */ /* 0x000fce00000010ff */
        /* <DEDUP_REMOVED lines=29> */
[C---:B-1----:R-:W-:Y:S01]  /*5b90*/  HMMA.16816.F32.BF16 R92, R4.reuse, R12, R92 ;  /* 0x0000000c045c723c */ /* 0x042fe2000004185c */
[----:B------:R-:W1:Y:S04]  /*5ba0*/  MUFU.EX2 R202, R29 ;  /* 0x0000001d00ca7308 */ /* 0x000e680000000800 */
[----:B------:R5:W-:Y:S03]  /*5bb0*/  MUFU.EX2 R201, R28 ;  /* 0x0000001c00c97308 */ /* 0x000be60000000800 */
[C---:B------:R-:W-:Y:S01]  /*5bc0*/  HMMA.16816.F32.BF16 R96, R4.reuse, R14, R96 ;  /* 0x0000000e0460723c */ /* 0x040fe20000041860 */
[----:B------:R-:W4:Y:S01]  /*5bd0*/  MUFU.EX2 R204, R204 ;  /* 0x000000cc00cc7308 */ /* 0x000f220000000800 */
[----:B------:R-:W4:Y:S06]  /*5be0*/  LDSM.16.MT88.4 R12, [R197+0x19800] ;  /* 0x01980000c50c783b */ /* 0x000f2c0000004200 */
        /* <DEDUP_REMOVED lines=17> */
[C---:B---3--:R-:W-:Y:S08]  /*5d00*/  HMMA.16816.F32.BF16 R124, R4.reuse, R24, R124 ;  /* 0x00000018047c723c */ /* 0x048ff0000004187c */
[----:B------:R-:W-:Y:S01]  /*5d10*/  HMMA.16816.F32.BF16 R128, R4, R26, R128 ;  /* 0x0000001a0480723c */ /* 0x000fe20000041880 */
[----:B------:R-:W-:Y:S01]  /*5d20*/  F2FP.BF16.F32.PACK_AB R4, R223, R214 ;  /* 0x000000d6df04723e */ /* 0x000fe200000010ff */
[----:B------:R-:W-:Y:S01]  /*5d30*/  LDSM.16.MT88.4 R24, [R220+0x1b800] ;  /* 0x01b80000dc18783b */ /* 0x000fe20000004200 */
[----:B-1----:R-:W-:-:S02]  /*5d40*/  F2FP.BF16.F32.PACK_AB R5, R202, R203 ;  /* 0x000000cbca05723e */ /* 0x002fc400000010ff */
[----:B------:R-:W-:Y:S02]  /*5d50*/  F2FP.BF16.F32.PACK_AB R6, R251, R208 ;  /* 0x000000d0fb06723e */ /* 0x000fe400000010ff */
[----:B----4-:R-:W-:-:S07]  /*5d60*/  F2FP.BF16.F32.PACK_AB R7, R204, R201 ;  /* 0x000000c9cc07723e */ /* 0x010fce00000010ff */
        /* <DEDUP_REMOVED lines=63> */
[----:B------:R-:W1:Y:S01]  /*6160*/  LDCU UR4, c[0x0][0x440] ;  /* 0x00008800ff0477ac */ /* 0x000e620008000800 */
[----:B------:R-:W-:Y:S02]  /*6170*/  ISETP.NE.AND P4, PT, R167, RZ, PT ;  /* 0x000000ffa700720c */ /* 0x000fe40003f85270 */
[----:B------:R-:W-:Y:S01]  /*6180*/  LEA R210, R210, UR5, 0x1 ;  /* 0x00000005d2d27c11 */ /* 0x000fe2000f8e08ff */
[----:B------:R-:W-:Y:S01]  /*6190*/  USHF.L.U32 UR12, UR16, 0x6, URZ ;  /* 0x00000006100c7899 */ /* 0x000fe200080006ff */
[----:B------:R-:W-:Y:S01]  /*61a0*/  IMAD.U32 R10, RZ, RZ, UR16 ;  /* 0x00000010ff0a7e24 */ /* 0x000fe2000f8e00ff */
[----:B------:R-:W-:Y:S01]  /*61b0*/  UIMAD UR7, UR14, UR9, UR17 ;  /* 0x000000090e0772a4 */ /* 0x000fe2000f8e0211 */
[----:B------:R-:W-:Y:S01]  /*61c0*/  SEL R211, R165, 0xffffffe0, !P4 ;  /* 0xffffffe0a5d37807 */ /* 0x000fe20006000000 */
[----:B------:R-:W-:Y:S01]  /*61d0*/  ULEA UR12, UP0, UR8, UR12, 0x5 ;  /* 0x0000000c080c7291 */ /* 0x000fe2000f8028ff */
[----:B------:R-:W-:Y:S01]  /*61e0*/  IMAD.U32 R11, RZ, RZ, UR17 ;  /* 0x00000011ff0b7e24 */ /* 0x000fe2000f8e00ff */
[----:B------:R-:W-:Y:S01]  /*61f0*/  USHF.L.U64.HI UR6, UR16, 0x6, UR7 ;  /* 0x0000000610067899 */ /* 0x000fe20008010207 */
[----:B------:R-:W-:Y:S01]  /*6200*/  LEA R6, P1, R10, R235, 0x7 ;  /* 0x000000eb0a067211 */ /* 0x000fe200078238ff */
[----:B------:R-:W-:-:S02]  /*6210*/  IMAD.U32 R7, RZ, RZ, UR7 ;  /* 0x00000007ff077e24 */ /* 0x000fc4000f8e00ff */
[----:B------:R-:W-:Y:S01]  /*6220*/  ULEA.HI.X UR6, UR8, UR6, UR9, 0x5, UP0 ;  /* 0x0000000608067291 */ /* 0x000fe200080f2c09 */
[----:B------:R-:W-:Y:S01]  /*6230*/  IMAD.U32 R4, RZ, RZ, UR12 ;  /* 0x0000000cff047e24 */ /* 0x000fe2000f8e00ff */
[----:B------:R-:W-:Y:S01]  /*6240*/  UISETP.GT.U32.AND UP0, UPT, UR14, UR19, UPT ;  /* 0x000000130e00728c */ /* 0x000fe2000bf04070 */
[-C--:B------:R-:W-:Y:S01]  /*6250*/  LEA.HI.X R7, R10, R234.reuse, R7, 0x7, P1 ;  /* 0x000000ea0a077211 */ /* 0x080fe200008f3c07 */
[--C-:B------:R-:W-:Y:S01]  /*6260*/  IMAD.IADD R222, R211, 0x1, R210.reuse ;  /* 0x00000001d3de7824 */ /* 0x100fe200078e02d2 */
[----:B-1----:R-:W-:Y:S01]  /*6270*/  ISETP.GE.AND P3, PT, R217, UR4, PT ;  /* 0x00000004d9007c0c */ /* 0x002fe2000bf66270 */
[----:B------:R-:W-:Y:S01]  /*6280*/  BAR.SYNC.DEFER_BLOCKING 0x0 ;  /* 0x0000000000007b1d */ /* 0x000fe20000010000 */
[----:B------:R-:W-:Y:S01]  /*6290*/  IMAD.U32 R5, RZ, RZ, UR6 ;  /* 0x00000006ff057e24 */ /* 0x000fe2000f8e00ff */
[----:B------:R-:W-:Y:S01]  /*62a0*/  LEA R8, P0, R4, R235, 0x1 ;  /* 0x000000eb04087211 */ /* 0x000fe200078008ff */
[----:B------:R-:W-:Y:S01]  /*62b0*/  IMAD.IADD R167, R0, 0x1, R211 ;  /* 0x0000000100a77824 */ /* 0x000fe200078e02d3 */
[----:B------:R-:W-:Y:S01]  /*62c0*/  ISETP.GE.AND P2, PT, R247, UR4, PT ;  /* 0x00000004f7007c0c */ /* 0x000fe2000bf46270 */
[----:B------:R-:W-:Y:S01]  /*62d0*/  IMAD.IADD R218, R177, 0x1, R210 ;  /* 0x00000001b1da7824 */ /* 0x000fe200078e02d2 */
[----:B------:R-:W-:Y:S01]  /*62e0*/  ISETP.GE.AND P1, PT, R246, UR4, PT ;  /* 0x00000004f6007c0c */ /* 0x000fe2000bf26270 */
[C---:B------:R-:W-:Y:S01]  /*62f0*/  IMAD.IADD R208, R211.reuse, 0x1, R166 ;  /* 0x00000001d3d07824 */ /* 0x040fe200078e02a6 */
[----:B------:R-:W-:Y:S01]  /*6300*/  LEA.HI.X R9, R4, R234, R5, 0x1, P0 ;  /* 0x000000ea04097211 */ /* 0x000fe200000f0c05 */
[----:B------:R-:W-:Y:S01]  /*6310*/  IMAD.IADD R223, R211, 0x1, R218 ;  /* 0x00000001d3df7824 */ /* 0x000fe200078e02da */
[----:B------:R-:W-:Y:S01]  /*6320*/  ISETP.GE.AND P0, PT, R245, UR4, PT ;  /* 0x00000004f5007c0c */ /* 0x000fe2000bf06270 */
[----:B------:R-:W-:-:S06]  /*6330*/  USHF.L.U32 UR4, UR21, 0x6, URZ ;  /* 0x0000000615047899 */ /* 0x000fcc00080006ff */
[----:B------:R-:W-:Y:S01]  /*6340*/  LOP3.LUT R209, R209, UR4, RZ, 0xfc, !PT ;  /* 0x00000004d1d17c12 */ /* 0x000fe2000f8efcff */
        /* <DEDUP_REMOVED lines=42> */
[----:B------:R-:W4:Y:S04]  /*65f0*/  LDSM.16.M88.4 R192, [R0+0x10800] ;  /* 0x0108000000c0783b */ /* 0x000f280000000200 */
[----:B------:R-:W5:Y:S04]  /*6600*/  LDSM.16.M88.4 R184, [R0+0x11000] ;  /* 0x0110000000b8783b */ /* 0x000f680000000200 */
[----:B-1----:R-:W1:Y:S04]  /*6610*/  LDSM.16.M88.4 R4, [R0+0x11800] ;  /* 0x011800000004783b */ /* 0x002e680000000200 */
[----:B------:R-:W-:Y:S04]  /*6620*/  LDSM.16.M88.4 R24, [R222] ;  /* 0x00000000de18783b */ /* 0x000fe80000000200 */
[----:B------:R-:W1:Y:S04]  /*6630*/  LDSM.16.M88.4 R20, [R167+0x10000] ;  /* 0x01000000a714783b */ /* 0x000e680000000200 */
[----:B------:R-:W1:Y:S04]  /*6640*/  LDSM.16.M88.4 R168, [R167+0x10800] ;  /* 0x01080000a7a8783b */ /* 0x000e680000000200 */
[----:B------:R-:W1:Y:S04]  /*6650*/  LDSM.16.M88.4 R176, [R167+0x11000] ;  /* 0x01100000a7b0783b */ /* 0x000e680000000200 */
[----:B------:R-:W1:Y:S04]  /*6660*/  LDSM.16.M88.4 R28, [R167+0x11800] ;  /* 0x01180000a71c783b */ /* 0x000e680000000200 */
[----:B--2---:R-:W-:Y:S01]  /*6670*/  LDSM.16.M88.4 R8, [R218] ;  /* 0x00000000da08783b */ /* 0x004fe20000000200 */
[C---:B---3--:R-:W-:Y:S03]  /*6680*/  HMMA.16816.F32.BF16 R32, R16.reuse, R172, RZ ;  /* 0x000000ac1020723c */ /* 0x048fe600000418ff */
[----:B------:R-:W2:Y:S04]  /*6690*/  LDSM.16.M88.4 R12, [R166+0x10000] ;  /* 0x01000000a60c783b */ /* 0x000ea80000000200 */
[----:B------:R-:W-:Y:S01]  /*66a0*/  LDSM.16.M88.4 R200, [R210+0x4000] ;  /* 0x00400000d2c8783b */ /* 0x000fe20000000200 */
[C---:B----4-:R-:W-:Y:S03]  /*66b0*/  HMMA.16816.F32.BF16 R196, R16.reuse, R192, RZ ;  /* 0x000000c010c4723c */ /* 0x050fe600000418ff */
[----:B------:R-:W-:Y:S04]  /*66c0*/  LDSM.16.M88.4 R204, [R0+0x13800] ;  /* 0x0138000000cc783b */ /* 0x000fe80000000200 */
[----:B------:R-:W-:Y:S01]  /*66d0*/  LDSM.16.M88.4 R212, [R167+0x16000] ;  /* 0x01600000a7d4783b */ /* 0x000fe20000000200 */
[C---:B-----5:R-:W-:Y:S03]  /*66e0*/  HMMA.16816.F32.BF16 R188, R16.reuse, R184, RZ ;  /* 0x000000b810bc723c */ /* 0x060fe600000418ff */
[----:B------:R-:W0:Y:S05]  /*66f0*/  LDGDEPBAR ;  /* 0x00000000000079af */ /* 0x000e2a0000000000 */
        /* <DEDUP_REMOVED lines=21> */
[----:B------:R-:W2:Y:S07]  /*6850*/  LDSM.16.M88.4 R12, [R223] ;  /* 0x00000000df0c783b */ /* 0x000eae0000000200 */
[C---:B-1----:R-:W-:Y:S08]  /*6860*/  HMMA.16816.F32.BF16 R196, R8.reuse, R4, R196 ;  /* 0x0000000408c4723c */ /* 0x042ff000000418c4 */
[C---:B------:R-:W-:Y:S01]  /*6870*/  HMMA.16816.F32.BF16 R192, R8.reuse, R6, R192 ;  /* 0x0000000608c0723c */ /* 0x040fe200000418c0 */
[----:B------:R-:W1:Y:S07]  /*6880*/  LDSM.16.M88.4 R4, [R208+0x10800] ;  /* 0x01080000d004783b */ /* 0x000e6e0000000200 */
[C---:B---3--:R-:W-:Y:S08]  /*6890*/  HMMA.16816.F32.BF16 R188, R8.reuse, R20, R188 ;  /* 0x0000001408bc723c */ /* 0x048ff000000418bc */
[C---:B------:R-:W-:Y:S01]  /*68a0*/  HMMA.16816.F32.BF16 R184, R8.reuse, R22, R184 ;  /* 0x0000001608b8723c */ /* 0x040fe200000418b8 */
[----:B------:R-:W3:Y:S07]  /*68b0*/  LDSM.16.M88.4 R20, [R208+0x11800] ;  /* 0x01180000d014783b */ /* 0x000eee0000000200 */
[C---:B----4-:R-:W-:Y:S08]  /*68c0*/  HMMA.16816.F32.BF16 R180, R8.reuse, R168, R180 ;  /* 0x000000a808b4723c */ /* 0x050ff000000418b4 */
        /* <DEDUP_REMOVED lines=11> */
[----:B------:R-:W-:Y:S07]  /*6980*/  LDSM.16.M88.4 R28, [R167+0x13800] ;  /* 0x01380000a71c783b */ /* 0x000fee0000000200 */
[C---:B---3--:R-:W-:Y:S08]  /*6990*/  HMMA.16816.F32.BF16 R180, R12.reuse, R20, R180 ;  /* 0x000000140cb4723c */ /* 0x048ff000000418b4 */
[----:B------:R-:W-:Y:S01]  /*69a0*/  HMMA.16816.F32.BF16 R16, R12, R22, R16 ;  /* 0x000000160c10723c */ /* 0x000fe20000041810 */
[----:B------:R-:W-:Y:S04]  /*69b0*/  LDSM.16.M88.4 R20, [R222+0x4000] ;  /* 0x00400000de14783b */ /* 0x000fe80000000200 */
[----:B------:R-:W3:Y:S03]  /*69c0*/  LDSM.16.M88.4 R12, [R167+0x12800] ;  /* 0x01280000a70c783b */ /* 0x000ee60000000200 */
[C---:B----4-:R-:W-:Y:S08]  /*69d0*/  HMMA.16816.F32.BF16 R32, R200.reuse, R8, R32 ;  /* 0x00000008c820723c */ /* 0x050ff00000041820 */
[C---:B------:R-:W-:Y:S01]  /*69e0*/  HMMA.16816.F32.BF16 R172, R200.reuse, R10, R172 ;  /* 0x0000000ac8ac723c */ /* 0x040fe200000418ac */
[----:B------:R-:W4:Y:S07]  /*69f0*/  LDSM.16.M88.4 R8, [R167+0x13000] ;  /* 0x01300000a708783b */ /* 0x000f2e0000000200 */
        /* <DEDUP_REMOVED lines=19> */
[C---:B------:R-:W-:Y:S08]  /*6b30*/  HMMA.16816.F32.BF16 R180, R20.reuse, R28, R180 ;  /* 0x0000001c14b4723c */ /* 0x040ff000000418b4 */
[----:B------:R-:W-:Y:S01]  /*6b40*/  HMMA.16816.F32.BF16 R16, R20, R30, R16 ;  /* 0x0000001e1410723c */ /* 0x000fe20000041810 */
[----:B------:R-:W5:Y:S04]  /*6b50*/  LDSM.16.M88.4 R20, [R208+0x12800] ;  /* 0x01280000d014783b */ /* 0x000f680000000200 */
[----:B------:R-:W5:Y:S03]  /*6b60*/  LDSM.16.M88.4 R28, [R208+0x13000] ;  /* 0x01300000d01c783b */ /* 0x000f660000000200 */
[C---:B--2---:R-:W-:Y:S08]  /*6b70*/  HMMA.16816.F32.BF16 R32, R168.reuse, R24, R32 ;  /* 0x00000018a820723c */ /* 0x044ff00000041820 */
[C---:B------:R-:W-:Y:S01]  /*6b80*/  HMMA.16816.F32.BF16 R172, R168.reuse, R26, R172 ;  /* 0x0000001aa8ac723c */ /* 0x040fe200000418ac */
[----:B------:R-:W2:Y:S07]  /*6b90*/  LDSM.16.M88.4 R24, [R208+0x13800] ;  /* 0x01380000d018783b */ /* 0x000eae0000000200 */
[C---:B-1----:R-:W-:Y:S08]  /*6ba0*/  HMMA.16816.F32.BF16 R196, R168.reuse, R4, R196 ;  /* 0x00000004a8c4723c */ /* 0x042ff000000418c4 */
[----:B------:R-:W-:Y:S01]  /*6bb0*/  HMMA.16816.F32.BF16 R192, R168, R6, R192 ;  /* 0x00000006a8c0723c */ /* 0x000fe200000418c0 */
[----:B------:R-:W1:Y:S07]  /*6bc0*/  LDSM.16.M88.4 R4, [R0+0x14000] ;  /* 0x014000000004783b */ /* 0x000e6e0000000200 */
[C---:B---3--:R-:W-:Y:S08]  /*6bd0*/  HMMA.16816.F32.BF16 R32, R12.reuse, R8, R32 ;  /* 0x000000080c20723c */ /* 0x048ff00000041820 */
[----:B------:R-:W-:Y:S01]  /*6be0*/  HMMA.16816.F32.BF16 R172, R12, R10, R172 ;  /* 0x0000000a0cac723c */ /* 0x000fe200000418ac */
[----:B------:R-:W3:Y:S07]  /*6bf0*/  LDSM.16.M88.4 R8, [R0+0x14800] ;  /* 0x014800000008783b */ /* 0x000eee0000000200 */
[C---:B------:R-:W-:Y:S08]  /*6c00*/  HMMA.16816.F32.BF16 R188, R168.reuse, R204, R188 ;  /* 0x000000cca8bc723c */ /* 0x040ff000000418bc */
[C---:B------:R-:W-:Y:S01]  /*6c10*/  HMMA.16816.F32.BF16 R184, R168.reuse, R206, R184 ;  /* 0x000000cea8b8723c */ /* 0x040fe200000418b8 */
[----:B------:R-:W-:Y:S07]  /*6c20*/  LDSM.16.M88.4 R204, [R0+0x15800] ;  /* 0x0158000000cc783b */ /* 0x000fee0000000200 */
[C---:B----4-:R-:W-:Y:S08]  /*6c30*/  HMMA.16816.F32.BF16 R180, R168.reuse, R176, R180 ;  /* 0x000000b0a8b4723c */ /* 0x050ff000000418b4 */
[----:B------:R-:W-:Y:S01]  /*6c40*/  HMMA.16816.F32.BF16 R16, R168, R178, R16 ;  /* 0x000000b2a810723c */ /* 0x000fe20000041810 */
[----:B------:R-:W-:Y:S04]  /*6c50*/  LDSM.16.M88.4 R168, [R167+0x14000] ;  /* 0x01400000a7a8783b */ /* 0x000fe80000000200 */
[----:B------:R-:W-:Y:S03]  /*6c60*/  LDSM.16.M88.4 R176, [R218+0x8000] ;  /* 0x00800000dab0783b */ /* 0x000fe60000000200 */
[C---:B-----5:R-:W-:Y:S08]  /*6c70*/  HMMA.16816.F32.BF16 R196, R12.reuse, R20, R196 ;  /* 0x000000140cc4723c */ /* 0x060ff000000418c4 */
[C---:B------:R-:W-:Y:S01]  /*6c80*/  HMMA.16816.F32.BF16 R192, R12.reuse, R22, R192 ;  /* 0x000000160cc0723c */ /* 0x040fe200000418c0 */
[----:B------:R-:W4:Y:S07]  /*6c90*/  LDSM.16.M88.4 R20, [R0+0x15000] ;  /* 0x015000000014783b */ /* 0x000f2e0000000200 */
[C---:B------:R-:W-:Y:S08]  /*6ca0*/  HMMA.16816.F32.BF16 R188, R12.reuse, R28, R188 ;  /* 0x0000001c0cbc723c */ /* 0x040ff000000418bc */
[C---:B------:R-:W-:Y:S01]  /*6cb0*/  HMMA.16816.F32.BF16 R184, R12.reuse, R30, R184 ;  /* 0x0000001e0cb8723c */ /* 0x040fe200000418b8 */
[----:B------:R-:W-:Y:S07]  /*6cc0*/  LDSM.16.M88.4 R28, [R167+0x15800] ;  /* 0x01580000a71c783b */ /* 0x000fee0000000200 */
[C---:B--2---:R-:W-:Y:S08]  /*6cd0*/  HMMA.16816.F32.BF16 R180, R12.reuse, R24, R180 ;  /* 0x000000180cb4723c */ /* 0x044ff000000418b4 */
[----:B------:R-:W-:Y:S01]  /*6ce0*/  HMMA.16816.F32.BF16 R16, R12, R26, R16 ;  /* 0x0000001a0c10723c */ /* 0x000fe20000041810 */
[----:B------:R-:W2:Y:S04]  /*6cf0*/  LDSM.16.M88.4 R24, [R222+0x8000] ;  /* 0x00800000de18783b */ /* 0x000ea80000000200 */
[----:B------:R-:W5:Y:S03]  /*6d00*/  LDSM.16.M88.4 R12, [R167+0x14800] ;  /* 0x01480000a70c783b */ /* 0x000f660000000200 */
[C---:B-1----:R-:W-:Y:S08]  /*6d10*/  HMMA.16816.F32.BF16 R32, R200.reuse, R4, R32 ;  /* 0x00000004c820723c */ /* 0x042ff00000041820 */
[C---:B------:R-:W-:Y:S01]  /*6d20*/  HMMA.16816.F32.BF16 R172, R200.reuse, R6, R172 ;  /* 0x00000006c8ac723c */ /* 0x040fe200000418ac */
[----:B------:R-:W1:Y:S07]  /*6d30*/  LDSM.16.M88.4 R4, [R167+0x15000] ;  /* 0x01500000a704783b */ /* 0x000e6e0000000200 */
        /* <DEDUP_REMOVED lines=8> */
[----:B------:R-:W4:Y:S04]  /*6dc0*/  LDSM.16.M88.4 R204, [R166+0x15000] ;  /* 0x01500000a6cc783b */ /* 0x000f280000000200 */
[----:B------:R-:W-:Y:S03]  /*6dd0*/  LDSM.16.M88.4 R200, [R166+0x15800] ;  /* 0x01580000a6c8783b */ /* 0x000fe60000000200 */
[C---:B--2---:R-:W-:Y:S08]  /*6de0*/  HMMA.16816.F32.BF16 R32, R24.reuse, R168, R32 ;  /* 0x000000a81820723c */ /* 0x044ff00000041820 */
[C---:B------:R-:W-:Y:S01]  /*6df0*/  HMMA.16816.F32.BF16 R172, R24.reuse, R170, R172 ;  /* 0x000000aa18ac723c */ /* 0x040fe200000418ac */
[----:B------:R-:W-:Y:S07]  /*6e00*/  LDSM.16.M88.4 R168, [R208+0x14800] ;  /* 0x01480000d0a8783b */ /* 0x000fee0000000200 */
[C---:B-----5:R-:W-:Y:S08]  /*6e10*/  HMMA.16816.F32.BF16 R196, R24.reuse, R12, R196 ;  /* 0x0000000c18c4723c */ /* 0x060ff000000418c4 */
[C---:B------:R-:W-:Y:S01]  /*6e20*/  HMMA.16816.F32.BF16 R192, R24.reuse, R14, R192 ;  /* 0x0000000e18c0723c */ /* 0x040fe200000418c0 */
[----:B------:R-:W-:Y:S07]  /*6e30*/  LDSM.16.M88.4 R12, [R208+0x14000] ;  /* 0x01400000d00c783b */ /* 0x000fee0000000200 */
[C---:B-1----:R-:W-:Y:S08]  /*6e40*/  HMMA.16816.F32.BF16 R188, R24.reuse, R4, R188 ;  /* 0x0000000418bc723c */ /* 0x042ff000000418bc */
[----:B------:R-:W-:Y:S01]  /*6e50*/  HMMA.16816.F32.BF16 R184, R24, R6, R184 ;  /* 0x0000000618b8723c */ /* 0x000fe200000418b8 */
[----:B------:R-:W1:Y:S07]  /*6e60*/  LDSM.16.M88.4 R4, [R223+0x8000] ;  /* 0x00800000df04783b */ /* 0x000e6e0000000200 */
[C---:B---3--:R-:W-:Y:S08]  /*6e70*/  HMMA.16816.F32.BF16 R32, R176.reuse, R8, R32 ;  /* 0x00000008b020723c */ /* 0x048ff00000041820 */
[----:B------:R-:W-:Y:S01]  /*6e80*/  HMMA.16816.F32.BF16 R172, R176, R10, R172 ;  /* 0x0000000ab0ac723c */ /* 0x000fe200000418ac */
[----:B------:R-:W2:Y:S07]  /*6e90*/  LDSM.16.M88.4 R8, [R208+0x15000] ;  /* 0x01500000d008783b */ /* 0x000eae0000000200 */
        /* <DEDUP_REMOVED lines=8> */
[----:B------:R-:W-:Y:S01]  /*6f20*/  HMMA.16816.F32.BF16 R184, R176, R206, R184 ;  /* 0x000000ceb0b8723c */ /* 0x000fe200000418b8 */
[----:B------:R-:W-:Y:S07]  /*6f30*/  LDSM.16.M88.4 R204, [R0+0x16800] ;  /* 0x0168000000cc783b */ /* 0x000fee0000000200 */
[C---:B-1----:R-:W-:Y:S08]  /*6f40*/  HMMA.16816.F32.BF16 R32, R4.reuse, R12, R32 ;  /* 0x0000000c0420723c */ /* 0x042ff00000041820 */
[----:B------:R-:W-:Y:S01]  /*6f50*/  HMMA.16816.F32.BF16 R172, R4, R14, R172 ;  /* 0x0000000e04ac723c */ /* 0x000fe200000418ac */
[----:B------:R-:W1:Y:S07]  /*6f60*/  LDSM.16.M88.4 R12, [R222+0xc000] ;  /* 0x00c00000de0c783b */ /* 0x000e6e0000000200 */
[C---:B------:R-:W-:Y:S08]  /*6f70*/  HMMA.16816.F32.BF16 R180, R176.reuse, R200, R180 ;  /* 0x000000c8b0b4723c */ /* 0x040ff000000418b4 */
[----:B------:R-:W-:Y:S01]  /*6f80*/  HMMA.16816.F32.BF16 R16, R176, R202, R16 ;  /* 0x000000cab010723c */ /* 0x000fe20000041810 */
[----:B------:R-:W-:Y:S04]  /*6f90*/  LDSM.16.M88.4 R176, [R167+0x16800] ;  /* 0x01680000a7b0783b */ /* 0x000fe80000000200 */
[----:B------:R-:W-:Y:S03]  /*6fa0*/  LDSM.16.M88.4 R200, [R0+0x17000] ;  /* 0x0170000000c8783b */ /* 0x000fe60000000200 */
[C---:B------:R-:W-:Y:S08]  /*6fb0*/  HMMA.16816.F32.BF16 R196, R4.reuse, R168, R196 ;  /* 0x000000a804c4723c */ /* 0x040ff000000418c4 */
[C---:B------:R-:W-:Y:S01]  /*6fc0*/  HMMA.16816.F32.BF16 R192, R4.reuse, R170, R192 ;  /* 0x000000aa04c0723c */ /* 0x040fe200000418c0 */
[----:B------:R-:W-:Y:S07]  /*6fd0*/  LDSM.16.M88.4 R168, [R166+0x16000] ;  /* 0x01600000a6a8783b */ /* 0x000fee0000000200 */
[C---:B--2---:R-:W-:Y:S08]  /*6fe0*/  HMMA.16816.F32.BF16 R188, R4.reuse, R8, R188 ;  /* 0x0000000804bc723c */ /* 0x044ff000000418bc */
[----:B------:R-:W-:Y:S01]  /*6ff0*/  HMMA.16816.F32.BF16 R184, R4, R10, R184 ;  /* 0x0000000a04b8723c */ /* 0x000fe200000418b8 */
[----:B------:R-:W2:Y:S07]  /*7000*/  LDSM.16.M88.4 R8, [R218+0xc000] ;  /* 0x00c00000da08783b */ /* 0x000eae0000000200 */
[C---:B---3--:R-:W-:Y:S08]  /*7010*/  HMMA.16816.F32.BF16 R32, R20.reuse, R24, R32 ;  /* 0x000000181420723c */ /* 0x048ff00000041820 */
[----:B------:R-:W-:Y:S01]  /*7020*/  HMMA.16816.F32.BF16 R172, R20, R26, R172 ;  /* 0x0000001a14ac723c */ /* 0x000fe200000418ac */
[----:B------:R-:W-:Y:S07]  /*7030*/  LDSM.16.M88.4 R24, [R208+0x16000] ;  /* 0x01600000d018783b */ /* 0x000fee0000000200 */
[C---:B------:R-:W-:Y:S08]  /*7040*/  HMMA.16816.F32.BF16 R180, R4.reuse, R28, R180 ;  /* 0x0000001c04b4723c */ /* 0x040ff000000418b4 */
[----:B------:R-:W-:Y:S01]  /*7050*/  HMMA.16816.F32.BF16 R16, R4, R30, R16 ;  /* 0x0000001e0410723c */ /* 0x000fe20000041810 */
[----:B------:R-:W3:Y:S04]  /*7060*/  LDSM.16.M88.4 R4, [R223+0xc000] ;  /* 0x00c00000df04783b */ /* 0x000ee80000000200 */
[----:B------:R-:W4:Y:S03]  /*7070*/  LDSM.16.M88.4 R28, [R0+0x17800] ;  /* 0x01780000001c783b */ /* 0x000f260000000200 */
[C---:B-1----:R-:W-:Y:S08]  /*7080*/  HMMA.16816.F32.BF16 R32, R12.reuse, R212, R32 ;  /* 0x000000d40c20723c */ /* 0x042ff00000041820 */
[----:B------:R-:W-:Y:S01]  /*7090*/  HMMA.16816.F32.BF16 R212, R12, R214, R172 ;  /* 0x000000d60cd4723c */ /* 0x000fe200000418ac */
[----:B------:R-:W1:Y:S07]  /*70a0*/  LDSM.16.M88.4 R172, [R166+0x16800] ;  /* 0x01680000a6ac783b */ /* 0x000e6e0000000200 */
[----:B------:R-:W-:Y:S08]  /*70b0*/  HMMA.16816.F32.BF16 R196, R20, R204, R196 ;  /* 0x000000cc14c4723c */ /* 0x000ff000000418c4 */
[C---:B--2---:R-:W-:Y:S08]  /*70c0*/  HMMA.16816.F32.BF16 R32, R8.reuse, R168, R32 ;  /* 0x000000a80820723c */ /* 0x044ff00000041820 */
[----:B------:R-:W-:Y:S01]  /*70d0*/  HMMA.16816.F32.BF16 R212, R8, R170, R212 ;  /* 0x000000aa08d4723c */ /* 0x000fe200000418d4 */
[----:B------:R-:W2:Y:S07]  /*70e0*/  LDSM.16.M88.4 R168, [R208+0x16800] ;  /* 0x01680000d0a8783b */ /* 0x000eae0000000200 */
[----:B------:R-:W-:Y:S08]  /*70f0*/  HMMA.16816.F32.BF16 R196, R12, R176, R196 ;  /* 0x000000b00cc4723c */ /* 0x000ff000000418c4 */
[----:B---3--:R-:W-:Y:S01]  /*7100*/  HMMA.16816.F32.BF16 R32, R4, R24, R32 ;  /* 0x000000180420723c */ /* 0x008fe20000041820 */
[----:B------:R-:W-:-:S05]  /*7110*/  VIADD R25, R209, 0xffffff80 ;  /* 0xffffff80d1197836 */ /* 0x000fca0000000000 */
[----:B------:R-:W-:Y:S02]  /*7120*/  ISETP.GT.AND P6, PT, R233, R25, PT ;  /* 0x00000019e900720c */ /* 0x000fe40003fc4270 */
[----:B------:R-:W-:Y:S01]  /*7130*/  HMMA.16816.F32.BF16 R188, R20, R200, R188 ;  /* 0x000000c814bc723c */ /* 0x000fe200000418bc */
[----:B------:R-:W-:-:S07]  /*7140*/  ISETP.GE.AND P4, PT, R25, R232, PT ;  /* 0x000000e81900720c */ /* 0x000fce0003f86270 */
[C---:B------:R-:W-:Y:S01]  /*7150*/  HMMA.16816.F32.BF16 R184, R20.reuse, R202, R184 ;  /* 0x000000ca14b8723c */ /* 0x040fe200000418b8 */
[----:B------:R-:W3:Y:S07]  /*7160*/  LDSM.16.M88.4 R200, [R167+0x17000] ;  /* 0x01700000a7c8783b */ /* 0x000eee0000000200 */
[C---:B------:R-:W-:Y:S08]  /*7170*/  HMMA.16816.F32.BF16 R192, R20.reuse, R206, R192 ;  /* 0x000000ce14c0723c */ /* 0x040ff000000418c0 */
[----:B----4-:R-:W-:Y:S01]  /*7180*/  HMMA.16816.F32.BF16 R180, R20, R28, R180 ;  /* 0x0000001c14b4723c */ /* 0x010fe200000418b4 */
[----:B------:R-:W-:-:S02]  /*7190*/  FSEL R28, R32, -INF , !P6 ;  /* 0xff800000201c7808 */ /* 0x000fc40007000000 */
[----:B------:R-:W-:Y:S02]  /*71a0*/  ISETP.GT.AND P6, PT, R2, R25, PT ;  /* 0x000000190200720c */ /* 0x000fe40003fc4270 */
[----:B------:R-:W-:Y:S02]  /*71b0*/  FSEL R28, R28, -INF , !P4 ;  /* 0xff8000001c1c7808 */ /* 0x000fe40006000000 */
[----:B------:R-:W-:Y:S01]  /*71c0*/  ISETP.GE.AND P4, PT, R25, R228, PT ;  /* 0x000000e41900720c */ /* 0x000fe20003f86270 */
[----:B-1----:R-:W-:Y:S01]  /*71d0*/  HMMA.16816.F32.BF16 R196, R8, R172, R196 ;  /* 0x000000ac08c4723c */ /* 0x002fe200000418c4 */
[----:B------:R-:W-:Y:S01]  /*71e0*/  VIADD R173, R209, 0xffffff81 ;  /* 0xffffff81d1ad7836 */ /* 0x000fe20000000000 */
[----:B------:R-:W-:-:S04]  /*71f0*/  FSEL R29, R34, -INF , !P6 ;  /* 0xff800000221d7808 */ /* 0x000fc80007000000 */
[-C--:B------:R-:W-:Y:S02]  /*7200*/  ISETP.GT.AND P6, PT, R233, R173.reuse, PT ;  /* 0x000000ade900720c */ /* 0x080fe40003fc4270 */
[----:B------:R-:W-:Y:S01]  /*7210*/  HMMA.16816.F32.BF16 R212, R4, R26, R212 ;  /* 0x0000001a04d4723c */ /* 0x000fe200000418d4 */
[----:B------:R-:W1:Y:S01]  /*7220*/  LDSM.16.M88.4 R24, [R166+0x17000] ;  /* 0x01700000a618783b */ /* 0x000e620000000200 */
[----:B------:R-:W-:Y:S02]  /*7230*/  FSEL R29, R29, -INF , !P4 ;  /* 0xff8000001d1d7808 */ /* 0x000fe40006000000 */
[----:B------:R-:W-:Y:S02]  /*7240*/  ISETP.GE.AND P4, PT, R173, R232, PT ;  /* 0x000000e8ad00720c */ /* 0x000fe40003f86270 */
[----:B------:R-:W-:Y:S02]  /*7250*/  FSEL R33, R33, -INF , !P6 ;  /* 0xff80000021217808 */ /* 0x000fe40007000000 */
[----:B------:R-:W-:Y:S01]  /*7260*/  HMMA.16816.F32.BF16 R192, R12, R178, R192 ;  /* 0x000000b20cc0723c */ /* 0x000fe200000418c0 */
[----:B------:R-:W-:-:S02]  /*7270*/  ISETP.GT.AND P6, PT, R2, R173, PT ;  /* 0x000000ad0200720c */ /* 0x000fc40003fc4270 */
[----:B------:R-:W-:Y:S02]  /*7280*/  FSEL R176, R33, -INF , !P4 ;  /* 0xff80000021b07808 */ /* 0x000fe40006000000 */
[----:B------:R-:W-:Y:S01]  /*7290*/  ISETP.GE.AND P4, PT, R173, R228, PT ;  /* 0x000000e4ad00720c */ /* 0x000fe20003f86270 */
[----:B------:R-:W-:Y:S01]  /*72a0*/  VIADD R173, R209, 0xffffff88 ;  /* 0xffffff88d1ad7836 */ /* 0x000fe20000000000 */
[----:B------:R-:W-:Y:S01]  /*72b0*/  FSEL R225, R35, -INF , !P6 ;  /* 0xff80000023e17808 */ /* 0x000fe20007000000 */
[----:B--2---:R-:W-:Y:S01]  /*72c0*/  HMMA.16816.F32.BF16 R196, R4, R168, R196 ;  /* 0x000000a804c4723c */ /* 0x004fe200000418c4 */
[----:B------:R2:W4:Y:S01]  /*72d0*/  LDSM.16.M88.4 R32, [R167+0x17800] ;  /* 0x01780000a720783b */ /* 0x0005220000000200 */
[----:B------:R-:W-:Y:S01]  /*72e0*/  VIADD R169, R209, 0xffffff89 ;  /* 0xffffff89d1a97836 */ /* 0x000fe20000000000 */
[----:B------:R-:W-:Y:S02]  /*72f0*/  ISETP.GT.AND P6, PT, R233, R173, PT ;  /* 0x000000ade900720c */ /* 0x000fe40003fc4270 */
[----:B------:R-:W-:-:S02]  /*7300*/  FSEL R225, R225, -INF , !P4 ;  /* 0xff800000e1e17808 */ /* 0x000fc40006000000 */
[C---:B------:R-:W-:Y:S01]  /*7310*/  ISETP.GE.AND P4, PT, R173.reuse, R232, PT ;  /* 0x000000e8ad00720c */ /* 0x040fe20003f86270 */
[----:B---3--:R-:W-:Y:S01]  /*7320*/  HMMA.16816.F32.BF16 R188, R12, R200, R188 ;  /* 0x000000c80cbc723c */ /* 0x008fe200000418bc */
[----:B------:R-:W-:Y:S02]  /*7330*/  FSEL R178, R212, -INF , !P6 ;  /* 0xff800000d4b27808 */ /* 0x000fe40007000000 */
[----:B------:R-:W-:Y:S02]  /*7340*/  ISETP.GT.AND P6, PT, R2, R173, PT ;  /* 0x000000ad0200720c */ /* 0x000fe40003fc4270 */
[----:B------:R-:W-:Y:S02]  /*7350*/  FSEL R178, R178, -INF , !P4 ;  /* 0xff800000b2b27808 */ /* 0x000fe40006000000 */
[----:B------:R-:W-:Y:S01]  /*7360*/  ISETP.GE.AND P4, PT, R173, R228, PT ;  /* 0x000000e4ad00720c */ /* 0x000fe20003f86270 */
[----:B------:R-:W-:Y:S01]  /*7370*/  HMMA.16816.F32.BF16 R192, R8, R174, R192 ;  /* 0x000000ae08c0723c */ /* 0x000fe200000418c0 */
[----:B------:R-:W-:Y:S01]  /*7380*/  FSEL R214, R214, -INF , !P6 ;  /* 0xff800000d6d67808 */ /* 0x000fe20007000000 */
[----:B------:R-:W3:Y:S01]  /*7390*/  LDSM.16.M88.4 R172, [R208+0x17000] ;  /* 0x01700000d0ac783b */ /* 0x000ee20000000200 */
[----:B------:R-:W-:-:S02]  /*73a0*/  ISETP.GT.AND P6, PT, R233, R169, PT ;  /* 0x000000a9e900720c */ /* 0x000fc40003fc4270 */
[----:B------:R-:W-:Y:S02]  /*73b0*/  FSEL R227, R214, -INF , !P4 ;  /* 0xff800000d6e37808 */ /* 0x000fe40006000000 */
[----:B------:R-:W-:Y:S01]  /*73c0*/  ISETP.GE.AND P4, PT, R169, R232, PT ;  /* 0x000000e8a900720c */ /* 0x000fe20003f86270 */
[----:B--2---:R-:W-:Y:S01]  /*73d0*/  VIADD R167, R209, 0xffffff90 ;  /* 0xffffff90d1a77836 */ /* 0x004fe20000000000 */
[----:B------:R-:W-:Y:S01]  /*73e0*/  FSEL R213, R213, -INF , !P6 ;  /* 0xff800000d5d57808 */ /* 0x000fe20007000000 */
[----:B------:R-:W-:Y:S01]  /*73f0*/  HMMA.16816.F32.BF16 R184, R12, R202, R184 ;  /* 0x000000ca0cb8723c */ /* 0x000fe200000418b8 */
[----:B------:R-:W-:Y:S02]  /*7400*/  ISETP.GT.AND P6, PT, R2, R169, PT ;  /* 0x000000a90200720c */ /* 0x000fe40003fc4270 */
[----:B------:R-:W-:Y:S02]  /*7410*/  FSEL R222, R213, -INF , !P4 ;  /* 0xff800000d5de7808 */ /* 0x000fe40006000000 */
[----:B------:R-:W-:-:S02]  /*7420*/  ISETP.GE.AND P4, PT, R169, R228, PT ;  /* 0x000000e4a900720c */ /* 0x000fc40003f86270 */
[----:B------:R-:W-:Y:S01]  /*7430*/  FSEL R215, R215, -INF , !P6 ;  /* 0xff800000d7d77808 */ /* 0x000fe20007000000 */
[----:B-1----:R-:W-:Y:S01]  /*7440*/  HMMA.16816.F32.BF16 R188, R8, R24, R188 ;  /* 0x0000001808bc723c */ /* 0x002fe200000418bc */
[-C--:B------:R-:W-:Y:S01]  /*7450*/  ISETP.GT.AND P6, PT, R233, R167.reuse, PT ;  /* 0x000000a7e900720c */ /* 0x080fe20003fc4270 */
[----:B------:R-:W-:Y:S01]  /*7460*/  VIADD R25, R209, 0xffffff91 ;  /* 0xffffff91d1197836 */ /* 0x000fe20000000000 */
[----:B------:R-:W-:Y:S02]  /*7470*/  FSEL R229, R215, -INF , !P4 ;  /* 0xff800000d7e57808 */ /* 0x000fe40006000000 */
[----:B------:R-:W-:Y:S02]  /*7480*/  ISETP.GE.AND P4, PT, R167, R232, PT ;  /* 0x000000e8a700720c */ /* 0x000fe40003f86270 */
[----:B------:R-:W-:Y:S01]  /*7490*/  FSEL R196, R196, -INF , !P6 ;  /* 0xff800000c4c47808 */ /* 0x000fe20007000000 */
[----:B------:R-:W-:Y:S01]  /*74a0*/  HMMA.16816.F32.BF16 R192, R4, R170, R192 ;  /* 0x000000aa04c0723c */ /* 0x000fe200000418c0 */
[----:B------:R-:W-:Y:S01]  /*74b0*/  ISETP.GT.AND P6, PT, R2, R167, PT ;  /* 0x000000a70200720c */ /* 0x000fe20003fc4270 */
[----:B------:R1:W2:Y:S01]  /*74c0*/  LDSM.16.M88.4 R168, [R166+0x17800] ;  /* 0x01780000a6a8783b */ /* 0x0002a20000000200 */
[----:B------:R-:W-:-:S02]  /*74d0*/  FSEL R218, R196, -INF , !P4 ;  /* 0xff800000c4da7808 */ /* 0x000fc40006000000 */
[----:B------:R-:W-:Y:S02]  /*74e0*/  ISETP.GE.AND P4, PT, R167, R228, PT ;  /* 0x000000e4a700720c */ /* 0x000fe40003f86270 */
[----:B------:R-:W-:Y:S01]  /*74f0*/  FSEL R167, R198, -INF , !P6 ;  /* 0xff800000c6a77808 */ /* 0x000fe20007000000 */
[----:B----4-:R-:W-:Y:S01]  /*7500*/  HMMA.16816.F32.BF16 R180, R12, R32, R180 ;  /* 0x000000200cb4723c */ /* 0x010fe200000418b4 */
[-C--:B------:R-:W-:Y:S01]  /*7510*/  ISETP.GT.AND P6, PT, R233, R25.reuse, PT ;  /* 0x00000019e900720c */ /* 0x080fe20003fc4270 */
[----:B------:R-:W-:Y:S01]  /*7520*/  VIADD R33, R209, 0xffffff98 ;  /* 0xffffff98d1217836 */ /* 0x000fe20000000000 */
[----:B------:R-:W-:Y:S02]  /*7530*/  FSEL R167, R167, -INF , !P4 ;  /* 0xff800000a7a77808 */ /* 0x000fe40006000000 */
[----:B------:R-:W-:Y:S02]  /*7540*/  ISETP.GE.AND P4, PT, R25, R232, PT ;  /* 0x000000e81900720c */ /* 0x000fe40003f86270 */
[----:B------:R-:W-:Y:S01]  /*7550*/  FSEL R197, R197, -INF , !P6 ;  /* 0xff800000c5c57808 */ /* 0x000fe20007000000 */
[----:B---3--:R-:W-:Y:S01]  /*7560*/  HMMA.16816.F32.BF16 R188, R4, R172, R188 ;  /* 0x000000ac04bc723c */ /* 0x008fe200000418bc */
[----:B------:R-:W-:-:S02]  /*7570*/  ISETP.GT.AND P6, PT, R2, R25, PT ;  /* 0x000000190200720c */ /* 0x000fc40003fc4270 */
[----:B------:R-:W-:Y:S02]  /*7580*/  FSEL R198, R197, -INF , !P4 ;  /* 0xff800000c5c67808 */ /* 0x000fe40006000000 */
[----:B------:R-:W-:Y:S02]  /*7590*/  ISETP.GE.AND P4, PT, R25, R228, PT ;  /* 0x000000e41900720c */ /* 0x000fe40003f86270 */
[----:B------:R-:W-:Y:S01]  /*75a0*/  FSEL R199, R199, -INF , !P6 ;  /* 0xff800000c7c77808 */ /* 0x000fe20007000000 */
[----:B------:R-:W-:Y:S01]  /*75b0*/  HMMA.16816.F32.BF16 R184, R8, R26, R184 ;  /* 0x0000001a08b8723c */ /* 0x000fe200000418b8 */
[----:B------:R-:W-:Y:S01]  /*75c0*/  ISETP.GT.AND P6, PT, R233, R33, PT ;  /* 0x00000021e900720c */ /* 0x000fe20003fc4270 */
[----:B------:R-:W3:Y:S01]  /*75d0*/  LDSM.16.M88.4 R24, [R208+0x17800] ;  /* 0x01780000d018783b */ /* 0x000ee20000000200 */
[----:B------:R-:W-:Y:S01]  /*75e0*/  FSEL R215, R199, -INF , !P4 ;  /* 0xff800000c7d77808 */ /* 0x000fe20006000000 */
[----:B------:R-:W-:-:S04]  /*75f0*/  DEPBAR.LE SB0, 0x0 ;  /* 0x000080000000791a */ /* 0x000fc80000000000 */
[----:B------:R-:W-:Y:S01]  /*7600*/  BAR.SYNC.DEFER_BLOCKING 0x0 ;  /* 0x0000000000007b1d */ /* 0x000fe20000010000 */
[----:B------:R-:W-:Y:S01]  /*7610*/  ISETP.GE.AND P4, PT, R33, R232, PT ;  /* 0x000000e82100720c */ /* 0x000fe20003f86270 */
[----:B------:R-:W-:Y:S01]  /*7620*/  HMMA.16816.F32.BF16 R16, R20, R30, R16 ;  /* 0x0000001e1410723c */ /* 0x000fe20000041810 */
[----:B-1----:R-:W-:Y:S01]  /*7630*/  FSEL R166, R192, -INF , !P6 ;  /* 0xff800000c0a67808 */ /* 0x002fe20007000000 */
[----:B------:R-:W-:Y:S01]  /*7640*/  VIADD R21, R209, 0xffffffa0 ;  /* 0xffffffa0d1157836 */ /* 0x000fe20000000000 */
[----:B------:R-:W-:Y:S02]  /*7650*/  ISETP.GT.AND P6, PT, R2, R33, PT ;  /* 0x000000210200720c */ /* 0x000fe40003fc4270 */
[----:B------:R-:W-:Y:S02]  /*7660*/  FSEL R166, R166, -INF , !P4 ;  /* 0xff800000a6a67808 */ /* 0x000fe40006000000 */
[----:B------:R-:W-:Y:S01]  /*7670*/  ISETP.GE.AND P4, PT, R33, R228, PT ;  /* 0x000000e42100720c */ /* 0x000fe20003f86270 */
[----:B------:R-:W-:Y:S01]  /*7680*/  VIADD R33, R209, 0xffffff99 ;  /* 0xffffff99d1217836 */ /* 0x000fe20000000000 */
[----:B------:R-:W-:Y:S01]  /*7690*/  FSEL R194, R194, -INF , !P6 ;  /* 0xff800000c2c27808 */ /* 0x000fe20007000000 */
[----:B--2---:R-:W-:Y:S03]  /*76a0*/  HMMA.16816.F32.BF16 R180, R8, R168, R180 ;  /* 0x000000a808b4723c */ /* 0x004fe600000418b4 */
[----:B------:R-:W-:-:S02]  /*76b0*/  ISETP.GT.AND P6, PT, R233, R33, PT ;  /* 0x00000021e900720c */ /* 0x000fc40003fc4270 */
[----:B------:R-:W-:Y:S02]  /*76c0*/  FSEL R223, R194, -INF , !P4 ;  /* 0xff800000c2df7808 */ /* 0x000fe40006000000 */
[----:B------:R-:W-:Y:S01]  /*76d0*/  ISETP.GE.AND P4, PT, R33, R232, PT ;  /* 0x000000e82100720c */ /* 0x000fe20003f86270 */
[----:B------:R-:W-:Y:S01]  /*76e0*/  HMMA.16816.F32.BF16 R184, R4, R174, R184 ;  /* 0x000000ae04b8723c */ /* 0x000fe200000418b8 */
[----:B------:R-:W-:Y:S02]  /*76f0*/  FSEL R193, R193, -INF , !P6 ;  /* 0xff800000c1c17808 */ /* 0x000fe40007000000 */
[----:B------:R-:W-:Y:S02]  /*7700*/  ISETP.GT.AND P6, PT, R2, R33, PT ;  /* 0x000000210200720c */ /* 0x000fe40003fc4270 */
[----:B------:R-:W-:Y:S02]  /*7710*/  FSEL R194, R193, -INF , !P4 ;  /* 0xff800000c1c27808 */ /* 0x000fe40006000000 */
[----:B------:R-:W-:Y:S01]  /*7720*/  ISETP.GE.AND P4, PT, R33, R228, PT ;  /* 0x000000e42100720c */ /* 0x000fe20003f86270 */
[----:B------:R-:W-:Y:S01]  /*7730*/  HMMA.16816.F32.BF16 R16, R12, R34, R16 ;  /* 0x000000220c10723c */ /* 0x000fe20000041810 */
[----:B------:R-:W-:Y:S01]  /*7740*/  FSEL R195, R195, -INF , !P6 ;  /* 0xff800000c3c37808 */ /* 0x000fe20007000000 */
[----:B------:R-:W-:Y:S01]  /*7750*/  VIADD R13, R209, 0xffffffa8 ;  /* 0xffffffa8d10d7836 */ /* 0x000fe20000000000 */
[----:B------:R-:W-:Y:S01]  /*7760*/  ISETP.GT.AND P6, PT, R233, R21, PT ;  /* 0x00000015e900720c */ /* 0x000fe20003fc4270 */
[----:B------:R-:W-:Y:S01]  /*7770*/  VIADD R15, R209, 0xffffffa9 ;  /* 0xffffffa9d10f7836 */ /* 0x000fe20000000000 */
[----:B------:R-:W-:-:S02]  /*7780*/  FSEL R169, R195, -INF , !P4 ;  /* 0xff800000c3a97808 */ /* 0x000fc40006000000 */
[C---:B------:R-:W-:Y:S01]  /*7790*/  ISETP.GE.AND P4, PT, R21.reuse, R232, PT ;  /* 0x000000e81500720c */ /* 0x040fe20003f86270 */
[----:B---3--:R-:W-:Y:S01]  /*77a0*/  HMMA.16816.F32.BF16 R180, R4, R24, R180 ;  /* 0x0000001804b4723c */ /* 0x008fe200000418b4 */
[----:B------:R-:W-:Y:S02]  /*77b0*/  FSEL R172, R188, -INF , !P6 ;  /* 0xff800000bcac7808 */ /* 0x000fe40007000000 */
[----:B------:R-:W-:Y:S02]  /*77c0*/  ISETP.GT.AND P6, PT, R2, R21, PT ;  /* 0x000000150200720c */ /* 0x000fe40003fc4270 */
[----:B------:R-:W-:Y:S02]  /*77d0*/  FSEL R172, R172, -INF , !P4 ;  /* 0xff800000acac7808 */ /* 0x000fe40006000000 */
[----:B------:R-:W-:Y:S01]  /*77e0*/  ISETP.GE.AND P4, PT, R21, R228, PT ;  /* 0x000000e41500720c */ /* 0x000fe20003f86270 */
[----:B------:R-:W-:Y:S01]  /*77f0*/  VIADD R21, R209, 0xffffffa1 ;  /* 0xffffffa1d1157836 */ /* 0x000fe20000000000 */
[----:B------:R-:W-:-:S03]  /*7800*/  FSEL R173, R190, -INF , !P6 ;  /* 0xff800000bead7808 */ /* 0x000fc60007000000 */
[----:B------:R-:W-:Y:S01]  /*7810*/  HMMA.16816.F32.BF16 R16, R8, R170, R16 ;  /* 0x000000aa0810723c */ /* 0x000fe20000041810 */
[-C--:B------:R-:W-:Y:S01]  /*7820*/  ISETP.GT.AND P6, PT, R233, R21.reuse, PT ;  /* 0x00000015e900720c */ /* 0x080fe20003fc4270 */
[----:B------:R-:W-:Y:S01]  /*7830*/  VIADD R9, R209, 0xffffffb0 ;  /* 0xffffffb0d1097836 */ /* 0x000fe20000000000 */
[----:B------:R-:W-:Y:S02]  /*7840*/  FSEL R173, R173, -INF , !P4 ;  /* 0xff800000adad7808 */ /* 0x000fe40006000000 */
[----:B------:R-:W-:Y:S02]  /*7850*/  ISETP.GE.AND P4, PT, R21, R232, PT ;  /* 0x000000e81500720c */ /* 0x000fe40003f86270 */
[----:B------:R-:W-:Y:S02]  /*7860*/  FSEL R174, R189, -INF , !P6 ;  /* 0xff800000bdae7808 */ /* 0x000fe40007000000 */
[----:B------:R-:W-:Y:S02]  /*7870*/  ISETP.GT.AND P6, PT, R2, R21, PT ;  /* 0x000000150200720c */ /* 0x000fe40003fc4270 */
[----:B------:R-:W-:-:S02]  /*7880*/  FSEL R174, R174, -INF , !P4 ;  /* 0xff800000aeae7808 */ /* 0x000fc40006000000 */
[----:B------:R-:W-:Y:S02]  /*7890*/  ISETP.GE.AND P4, PT, R21, R228, PT ;  /* 0x000000e41500720c */ /* 0x000fe40003f86270 */
[----:B------:R-:W-:Y:S02]  /*78a0*/  FSEL R175, R191, -INF , !P6 ;  /* 0xff800000bfaf7808 */ /* 0x000fe40007000000 */
[-C--:B------:R-:W-:Y:S02]  /*78b0*/  ISETP.GT.AND P6, PT, R233, R13.reuse, PT ;  /* 0x0000000de900720c */ /* 0x080fe40003fc4270 */
[----:B------:R-:W-:Y:S01]  /*78c0*/  FSEL R175, R175, -INF , !P4 ;  /* 0xff800000afaf7808 */ /* 0x000fe20006000000 */
[----:B------:R-:W-:Y:S01]  /*78d0*/  HMMA.16816.F32.BF16 R16, R4, R26, R16 ;  /* 0x0000001a0410723c */ /* 0x000fe20000041810 */
[----:B------:R-:W-:Y:S01]  /*78e0*/  ISETP.GE.AND P4, PT, R13, R232, PT ;  /* 0x000000e80d00720c */ /* 0x000fe20003f86270 */
[C---:B------:R-:W-:Y:S01]  /*78f0*/  VIADD R5, R209.reuse, 0xffffffb8 ;  /* 0xffffffb8d1057836 */ /* 0x040fe20000000000 */
[----:B------:R-:W-:Y:S01]  /*7900*/  FSEL R184, R184, -INF , !P6 ;  /* 0xff800000b8b87808 */ /* 0x000fe20007000000 */
[----:B------:R-:W-:Y:S01]  /*7910*/  VIADD R7, R209, 0xffffffb9 ;  /* 0xffffffb9d1077836 */ /* 0x000fe20000000000 */
[----:B------:R-:W-:-:S02]  /*7920*/  ISETP.GT.AND P6, PT, R2, R13, PT ;  /* 0x0000000d0200720c */ /* 0x000fc40003fc4270 */
[----:B------:R-:W-:Y:S02]  /*7930*/  FSEL R212, R184, -INF , !P4 ;  /* 0xff800000b8d47808 */ /* 0x000fe40006000000 */
[----:B------:R-:W-:Y:S02]  /*7940*/  ISETP.GE.AND P4, PT, R13, R228, PT ;  /* 0x000000e40d00720c */ /* 0x000fe40003f86270 */
[----:B------:R-:W-:Y:S02]  /*7950*/  FSEL R186, R186, -INF , !P6 ;  /* 0xff800000baba7808 */ /* 0x000fe40007000000 */
[----:B------:R-:W-:Y:S02]  /*7960*/  ISETP.GT.AND P6, PT, R233, R15, PT ;  /* 0x0000000fe900720c */ /* 0x000fe40003fc4270 */
[----:B------:R-:W-:Y:S02]  /*7970*/  FSEL R207, R186, -INF , !P4 ;  /* 0xff800000bacf7808 */ /* 0x000fe40006000000 */
[----:B------:R-:W-:-:S02]  /*7980*/  ISETP.GE.AND P4, PT, R15, R232, PT ;  /* 0x000000e80f00720c */ /* 0x000fc40003f86270 */
[----:B------:R-:W-:Y:S02]  /*7990*/  FSEL R185, R185, -INF , !P6 ;  /* 0xff800000b9b97808 */ /* 0x000fe40007000000 */
[----:B------:R-:W-:Y:S02]  /*79a0*/  ISETP.GT.AND P6, PT, R2, R15, PT ;  /* 0x0000000f0200720c */ /* 0x000fe40003fc4270 */
[----:B------:R-:W-:Y:S02]  /*79b0*/  FSEL R214, R185, -INF , !P4 ;  /* 0xff800000b9d67808 */ /* 0x000fe40006000000 */
[----:B------:R-:W-:Y:S02]  /*79c0*/  ISETP.GE.AND P4, PT, R15, R228, PT ;  /* 0x000000e40f00720c */ /* 0x000fe40003f86270 */
[----:B------:R-:W-:Y:S02]  /*79d0*/  FSEL R187, R187, -INF , !P6 ;  /* 0xff800000bbbb7808 */ /* 0x000fe40007000000 */
[----:B------:R-:W-:-:S02]  /*79e0*/  ISETP.GT.AND P6, PT, R233, R9, PT ;  /* 0x00000009e900720c */ /* 0x000fc40003fc4270 */
[----:B------:R-:W-:Y:S02]  /*79f0*/  FSEL R213, R187, -INF , !P4 ;  /* 0xff800000bbd57808 */ /* 0x000fe40006000000 */
[C---:B------:R-:W-:Y:S02]  /*7a00*/  ISETP.GE.AND P4, PT, R9.reuse, R232, PT ;  /* 0x000000e80900720c */ /* 0x040fe40003f86270 */
[----:B------:R-:W-:Y:S02]  /*7a10*/  FSEL R180, R180, -INF , !P6 ;  /* 0xff800000b4b47808 */ /* 0x000fe40007000000 */
[----:B------:R-:W-:Y:S02]  /*7a20*/  ISETP.GT.AND P6, PT, R2, R9, PT ;  /* 0x000000090200720c */ /* 0x000fe40003fc4270 */
[----:B------:R-:W-:Y:S02]  /*7a30*/  FSEL R204, R180, -INF , !P4 ;  /* 0xff800000b4cc7808 */ /* 0x000fe40006000000 */
[----:B------:R-:W-:Y:S01]  /*7a40*/  ISETP.GE.AND P4, PT, R9, R228, PT ;  /* 0x000000e40900720c */ /* 0x000fe20003f86270 */
[----:B------:R-:W-:Y:S01]  /*7a50*/  VIADD R9, R209, 0xffffffb1 ;  /* 0xffffffb1d1097836 */ /* 0x000fe20000000000 */
[----:B------:R-:W-:-:S04]  /*7a60*/  FSEL R182, R182, -INF , !P6 ;  /* 0xff800000b6b67808 */ /* 0x000fc80007000000 */
[-C--:B------:R-:W-:Y:S02]  /*7a70*/  ISETP.GT.AND P6, PT, R233, R9.reuse, PT ;  /* 0x00000009e900720c */ /* 0x080fe40003fc4270 */
        /* <DEDUP_REMOVED lines=8> */
[----:B------:R-:W-:Y:S02]  /*7b00*/  FMNMX3.FTZ R9, R164, R28, R176, !PT ;  /* 0x0000001ca4097276 */ /* 0x000fe400078100b0 */
[----:B------:R-:W-:Y:S02]  /*7b10*/  FSEL R201, R183, -INF , !P4 ;  /* 0xff800000b7c97808 */ /* 0x000fe40006000000 */
[----:B------:R-:W-:-:S02]  /*7b20*/  ISETP.GE.AND P4, PT, R5, R232, PT ;  /* 0x000000e80500720c */ /* 0x000fc40003f86270 */
[----:B------:R-:W-:Y:S02]  /*7b30*/  FSEL R16, R16, -INF , !P6 ;  /* 0xff80000010107808 */ /* 0x000fe40007000000 */
[----:B------:R-:W-:Y:S02]  /*7b40*/  FMNMX3.FTZ R9, R9, R178, R222, !PT ;  /* 0x000000b209097276 */ /* 0x000fe400078100de */
[----:B------:R-:W-:Y:S02]  /*7b50*/  FSEL R200, R16, -INF , !P4 ;  /* 0xff80000010c87808 */ /* 0x000fe40006000000 */
[C---:B------:R-:W-:Y:S02]  /*7b60*/  ISETP.GT.AND P6, PT, R2.reuse, R5, PT ;  /* 0x000000050200720c */ /* 0x040fe40003fc4270 */
[----:B------:R-:W-:Y:S02]  /*7b70*/  ISETP.GT.AND P4, PT, R2, R7, PT ;  /* 0x000000070200720c */ /* 0x000fe40003f84270 */
[----:B------:R-:W-:-:S02]  /*7b80*/  FMNMX3.FTZ R2, R3, R29, R225, !PT ;  /* 0x0000001d03027276 */ /* 0x000fc400078100e1 */
[----:B------:R-:W-:Y:S02]  /*7b90*/  FMNMX3.FTZ R9, R9, R218, R198, !PT ;  /* 0x000000da09097276 */ /* 0x000fe400078100c6 */
[----:B------:R-:W-:Y:S02]  /*7ba0*/  FMNMX3.FTZ R2, R2, R227, R229, !PT ;  /* 0x000000e302027276 */ /* 0x000fe400078100e5 */
[----:B------:R-:W-:Y:S02]  /*7bb0*/  FMNMX3.FTZ R9, R9, R166, R194, !PT ;  /* 0x000000a609097276 */ /* 0x000fe400078100c2 */
[----:B------:R-:W-:Y:S02]  /*7bc0*/  FSEL R19, R19, -INF , !P4 ;  /* 0xff80000013137808 */ /* 0x000fe40006000000 */
[----:B------:R-:W-:Y:S02]  /*7bd0*/  FSEL R18, R18, -INF , !P6 ;  /* 0xff80000012127808 */ /* 0x000fe40007000000 */
[----:B------:R-:W-:-:S02]  /*7be0*/  ISETP.GE.AND P4, PT, R5, R228, PT ;  /* 0x000000e40500720c */ /* 0x000fc40003f86270 */
[----:B------:R-:W-:Y:S02]  /*7bf0*/  ISETP.GT.AND P6, PT, R233, R7, PT ;  /* 0x00000007e900720c */ /* 0x000fe40003fc4270 */
[----:B------:R-:W-:Y:S02]  /*7c00*/  FMNMX3.FTZ R2, R2, R167, R215, !PT ;  /* 0x000000a702027276 */ /* 0x000fe400078100d7 */
[----:B------:R-:W-:Y:S02]  /*7c10*/  FMNMX3.FTZ R9, R9, R172, R174, !PT ;  /* 0x000000ac09097276 */ /* 0x000fe400078100ae */
[----:B------:R-:W-:Y:S02]  /*7c20*/  FSEL R199, R18, -INF , !P4 ;  /* 0xff80000012c77808 */ /* 0x000fe40006000000 */
[----:B------:R-:W-:Y:S02]  /*7c30*/  FSEL R17, R17, -INF , !P6 ;  /* 0xff80000011117808 */ /* 0x000fe40007000000 */
[----:B------:R-:W-:-:S02]  /*7c40*/  ISETP.GE.AND P4, PT, R7, R232, PT ;  /* 0x000000e80700720c */ /* 0x000fc40003f86270 */
[----:B------:R-:W-:Y:S02]  /*7c50*/  FMNMX3.FTZ R2, R2, R223, R169, !PT ;  /* 0x000000df02027276 */ /* 0x000fe400078100a9 */
[----:B------:R-:W-:Y:S02]  /*7c60*/  FMNMX3.FTZ R9, R9, R212, R214, !PT ;  /* 0x000000d409097276 */ /* 0x000fe400078100d6 */
[----:B------:R-:W-:Y:S02]  /*7c70*/  FSEL R202, R17, -INF , !P4 ;  /* 0xff80000011ca7808 */ /* 0x000fe40006000000 */
[----:B------:R-:W-:Y:S02]  /*7c80*/  FMNMX3.FTZ R2, R2, R173, R175, !PT ;  /* 0x000000ad02027276 */ /* 0x000fe400078100af */
[----:B------:R-:W-:Y:S02]  /*7c90*/  FMNMX3.FTZ R9, R9, R204, R206, !PT ;  /* 0x000000cc09097276 */ /* 0x000fe400078100ce */
[----:B------:R-:W-:-:S02]  /*7ca0*/  ISETP.GE.AND P6, PT, R7, R228, PT ;  /* 0x000000e40700720c */ /* 0x000fc40003fc6270 */
[----:B------:R-:W-:Y:S02]  /*7cb0*/  FMNMX3.FTZ R2, R2, R207, R213, !PT ;  /* 0x000000cf02027276 */ /* 0x000fe400078100d5 */
[----:B------:R-:W-:Y:S01]  /*7cc0*/  FMNMX3.FTZ R4, R9, R200, R202, !PT ;  /* 0x000000c809047276 */ /* 0x000fe200078100ca */
[----:B------:R-:W-:Y:S08]  /*7cd0*/  BRA.U !UP0, `(.L_x_547) ;  /* 0x0000000108e47547 */ /* 0x000ff0000b800000 */
        /* <DEDUP_REMOVED lines=8> */
[----:B------:R-:W-:Y:S02]  /*7d60*/  MOV R5, UR7 ;  /* 0x0000000700057c02 */ /* 0x000fe40008000f00 */
[----:B------:R-:W-:Y:S01]  /*7d70*/  LEA R8, P4, R10, R237, 0x7 ;  /* 0x000000ed0a087211 */ /* 0x000fe200078838ff */
[----:B------:R-:W-:Y:S01]  /*7d80*/  ULEA.HI.X UR6, UR10, UR6, UR11, 0x5, UP0 ;  /* 0x000000060a067291 */ /* 0x000fe200080f2c0b */
[----:B------:R-:W-:-:S02]  /*7d90*/  IMAD.U32 R6, RZ, RZ, UR4 ;  /* 0x00000004ff067e24 */ /* 0x000fc4000f8e00ff */
[----:B------:R-:W-:-:S03]  /*7da0*/  LEA.HI.X R9, R10, R236, R5, 0x7, P4 ;  /* 0x000000ec0a097211 */ /* 0x000fc600020f3c05 */
[----:B------:R-:W-:Y:S02]  /*7db0*/  MOV R5, UR6 ;  /* 0x0000000600057c02 */ /* 0x000fe40008000f00 */
        /* <DEDUP_REMOVED lines=43> */
.L_x_547:
[----:B------:R-:W-:Y:S01]  /*8070*/  FSEL R197, R19, -INF , !P6 ;  /* 0xff80000013c57808 */ /* 0x000fe20007000000 */
[----:B------:R-:W2:Y:S01]  /*8080*/  SHFL.BFLY PT, R7, R4, 0x2, 0x1f ;  /* 0x0c401f0004077f89 */ /* 0x000ea200000e0000 */
[----:B------:R-:W-:Y:S01]  /*8090*/  FMNMX3.FTZ R2, R2, R203, R201, !PT ;  /* 0x000000cb02027276 */ /* 0x000fe200078100c9 */
[----:B------:R-:W3:Y:S01]  /*80a0*/  LDCU UR4, c[0x0][0x45c] ;  /* 0x00008b80ff0477ac */ /* 0x000ee20008000800 */
[----:B------:R-:W-:Y:S01]  /*80b0*/  IADD3 R16, PT, PT, R220, 0x18000, RZ ;  /* 0x00018000dc107810 */ /* 0x000fe20007ffe0ff */
[----:B------:R-:W-:Y:S01]  /*80c0*/  LDSM.16.MT88.4 R12, [R220+0x18000] ;  /* 0x01800000dc0c783b */ /* 0x000fe20000004200 */
[----:B------:R-:W-:Y:S01]  /*80d0*/  FMNMX3.FTZ R6, R2, R199, R197, !PT ;  /* 0x000000c702067276 */ /* 0x000fe200078100c5 */
[----:B------:R-:W-:Y:S01]  /*80e0*/  UISETP.GT.U32.AND UP0, UPT, UR14, UR19, UPT ;  /* 0x000000130e00728c */ /* 0x000fe2000bf04070 */
[----:B------:R-:W-:Y:S02]  /*80f0*/  IADD3 R187, PT, PT, R220, 0x18040, RZ ;  /* 0x00018040dcbb7810 */ /* 0x000fe40007ffe0ff */
[----:B------:R-:W-:Y:S01]  /*8100*/  SEL R165, R165, 0xffffffe0, !P5 ;  /* 0xffffffe0a5a57807 */ /* 0x000fe20006800000 */
[----:B------:R-:W4:Y:S03]  /*8110*/  SHFL.BFLY PT, R5, R6, 0x2, 0x1f ;  /* 0x0c401f0006057f89 */ /* 0x000f2600000e0000 */
[----:B------:R-:W-:-:S05]  /*8120*/  IADD3 R192, PT, PT, R165, R220, RZ ;  /* 0x000000dca5c07210 */ /* 0x000fca0007ffe0ff */
[----:B------:R-:W-:Y:S01]  /*8130*/  LDSM.16.MT88.4 R20, [R192+0x18000] ;  /* 0x01800000c014783b */ /* 0x000fe20000004200 */
[----:B--2---:R-:W-:-:S05]  /*8140*/  FMNMX.FTZ R7, R4, R7, !PT ;  /* 0x0000000704077209 */ /* 0x004fca0007810000 */
[----:B------:R-:W2:Y:S01]  /*8150*/  SHFL.BFLY PT, R208, R7, 0x1, 0x1f ;  /* 0x0c201f0007d07f89 */ /* 0x000ea200000e0000 */
[----:B----4-:R-:W-:-:S05]  /*8160*/  FMNMX.FTZ R5, R6, R5, !PT ;  /* 0x0000000506057209 */ /* 0x010fca0007810000 */
[----:B------:R-:W4:Y:S01]  /*8170*/  SHFL.BFLY PT, R2, R5, 0x1, 0x1f ;  /* 0x0c201f0005027f89 */ /* 0x000f2200000e0000 */
[----:B--2---:R-:W-:-:S04]  /*8180*/  FMNMX.FTZ R208, R7, R208, !PT ;  /* 0x000000d007d07209 */ /* 0x004fc80007810000 */
[C---:B------:R-:W-:Y:S01]  /*8190*/  FSETP.NEU.FTZ.AND P6, PT, R208.reuse, -INF , PT ;  /* 0xff800000d000780b */ /* 0x040fe20003fdd000 */
[----:B---3--:R-:W-:Y:S01]  /*81a0*/  FMUL.FTZ R205, R208, UR4 ;  /* 0x00000004d0cd7c20 */ /* 0x008fe20008410000 */
[----:B----4-:R-:W-:-:S04]  /*81b0*/  FMNMX.FTZ R2, R5, R2, !PT ;  /* 0x0000000205027209 */ /* 0x010fc80007810000 */
[----:B------:R-:W-:Y:S02]  /*81c0*/  FSEL R205, R205, RZ, P6 ;  /* 0x000000ffcdcd7208 */ /* 0x000fe40003000000 */
[C---:B------:R-:W-:Y:S01]  /*81d0*/  FSETP.NEU.FTZ.AND P4, PT, R2.reuse, -INF , PT ;  /* 0xff8000000200780b */ /* 0x040fe20003f9d000 */
[----:B------:R-:W-:Y:S01]  /*81e0*/  FMUL.FTZ R196, R2, UR4 ;  /* 0x0000000402c47c20 */ /* 0x000fe20008410000 */
[----:B------:R-:W-:Y:S01]  /*81f0*/  FSEL R5, R208, RZ, P6 ;  /* 0x000000ffd0057208 */ /* 0x000fe20003000000 */
[--C-:B------:R-:W-:Y:S01]  /*8200*/  FFMA.FTZ R182, R178, UR4, -R205.reuse ;  /* 0x00000004b2b67c23 */ /* 0x100fe200080108cd */
[----:B------:R-:W-:Y:S01]  /*8210*/  FSEL R4, R2, RZ, P4 ;  /* 0x000000ff02047208 */ /* 0x000fe20002000000 */
[----:B------:R-:W-:Y:S01]  /*8220*/  FFMA.FTZ R184, R28, UR4, -R205 ;  /* 0x000000041cb87c23 */ /* 0x000fe200080108cd */
[----:B------:R-:W-:Y:S01]  /*8230*/  FSEL R196, R196, RZ, P4 ;  /* 0x000000ffc4c47208 */ /* 0x000fe20002000000 */
[----:B------:R-:W-:Y:S01]  /*8240*/  FADD.FTZ R5, R164, -R5 ;  /* 0x80000005a4057221 */ /* 0x000fe20000010000 */
[----:B------:R-:W-:Y:S01]  /*8250*/  LOP3.LUT P4, R180, R216, 0x4, RZ, 0xc0, !PT ;  /* 0x00000004d8b47812 */ /* 0x000fe2000788c0ff */
[----:B------:R-:W-:Y:S01]  /*8260*/  FADD.FTZ R4, R3, -R4 ;  /* 0x8000000403047221 */ /* 0x000fe20000010000 */
[--C-:B------:R-:W-:Y:S01]  /*8270*/  FFMA.FTZ R179, R176, UR4, -R205.reuse ;  /* 0x00000004b0b37c23 */ /* 0x100fe200080108cd */
[--C-:B------:R-:W-:Y:S01]  /*8280*/  FFMA.FTZ R178, R29, UR4, -R196.reuse ;  /* 0x000000041db27c23 */ /* 0x100fe200080108c4 */
[--C-:B------:R-:W-:Y:S01]  /*8290*/  FFMA.FTZ R177, R222, UR4, -R205.reuse ;  /* 0x00000004deb17c23 */ /* 0x100fe200080108cd */
[--C-:B------:R-:W-:Y:S01]  /*82a0*/  FFMA.FTZ R176, R225, UR4, -R196.reuse ;  /* 0x00000004e1b07c23 */ /* 0x100fe200080108c4 */
[--C-:B------:R-:W-:Y:S01]  /*82b0*/  FFMA.FTZ R181, R227, UR4, -R196.reuse ;  /* 0x00000004e3b57c23 */ /* 0x100fe200080108c4 */
[--C-:B------:R-:W-:Y:S01]  /*82c0*/  FFMA.FTZ R186, R229, UR4, -R196.reuse ;  /* 0x00000004e5ba7c23 */ /* 0x100fe200080108c4 */
[----:B------:R-:W-:Y:S01]  /*82d0*/  FMUL.FTZ R183, R5, UR4 ;  /* 0x0000000405b77c20 */ /* 0x000fe20008410000 */
[----:B------:R-:W-:Y:S01]  /*82e0*/  FMUL.FTZ R3, R4, UR4 ;  /* 0x0000000404037c20 */ /* 0x000fe20008410000 */
[----:B------:R-:W-:Y:S01]  /*82f0*/  MUFU.EX2 R184, R184 ;  /* 0x000000b800b87308 */ /* 0x000fe20000000800 */
        /* <DEDUP_REMOVED lines=13> */
[--C-:B------:R-:W-:Y:S01]  /*83d0*/  FFMA.FTZ R198, R169, UR4, -R196.reuse ;  /* 0x00000004a9c67c23 */ /* 0x100fe200080108c4 */
[----:B------:R-:W-:Y:S01]  /*83e0*/  LDSM.16.MT88.4 R164, [R187+0x2800] ;  /* 0x00280000bba4783b */ /* 0x000fe20000004200 */
        /* <DEDUP_REMOVED lines=12> */
[--C-:B------:R-:W-:Y:S01]  /*84b0*/  FFMA.FTZ R175, R175, UR4, -R196.reuse ;  /* 0x00000004afaf7c23 */ /* 0x100fe200080108c4 */
[----:B------:R-:W4:Y:S01]  /*84c0*/  MUFU.EX2 R186, R186 ;  /* 0x000000ba00ba7308 */ /* 0x000f220000000800 */
[--C-:B------:R-:W-:Y:S01]  /*84d0*/  FFMA.FTZ R204, R204, UR4, -R205.reuse ;  /* 0x00000004cccc7c23 */ /* 0x100fe200080108cd */
[--C-:B------:R-:W-:Y:S01]  /*84e0*/  FFMA.FTZ R225, R206, UR4, -R205.reuse ;  /* 0x00000004cee17c23 */ /* 0x100fe200080108cd */
[--C-:B------:R-:W-:Y:S01]  /*84f0*/  FFMA.FTZ R200, R200, UR4, -R205.reuse ;  /* 0x00000004c8c87c23 */ /* 0x100fe200080108cd */
[----:B------:R-:W5:Y:S01]  /*8500*/  MUFU.EX2 R183, R183 ;  /* 0x000000b700b77308 */ /* 0x000f620000000800 */
[----:B------:R-:W-:Y:S01]  /*8510*/  FFMA.FTZ R205, R202, UR4, -R205 ;  /* 0x00000004cacd7c23 */ /* 0x000fe200080108cd */
[----:B--2---:R-:W-:Y:S01]  /*8520*/  F2FP.BF16.F32.PACK_AB R5, R176, R178 ;  /* 0x000000b2b005723e */ /* 0x004fe200000010ff */
[--C-:B------:R-:W-:Y:S01]  /*8530*/  FFMA.FTZ R202, R203, UR4, -R196.reuse ;  /* 0x00000004cbca7c23 */ /* 0x100fe200080108c4 */
[----:B------:R-:W2:Y:S01]  /*8540*/  MUFU.EX2 R3, R3 ;  /* 0x0000000300037308 */ /* 0x000ea20000000800 */
[--C-:B------:R-:W-:Y:S01]  /*8550*/  FFMA.FTZ R197, R197, UR4, -R196.reuse ;  /* 0x00000004c5c57c23 */ /* 0x100fe200080108c4 */
[----:B------:R-:W-:-:S02]  /*8560*/  FFMA.FTZ R201, R201, UR4, -R196 ;  /* 0x00000004c9c97c23 */ /* 0x000fc400080108c4 */
[----:B------:R-:W-:Y:S01]  /*8570*/  MUFU.EX2 R191, R191 ;  /* 0x000000bf00bf7308 */ /* 0x000fe20000000800 */
[----:B----4-:R-:W-:-:S03]  /*8580*/  F2FP.BF16.F32.PACK_AB R7, R186, R181 ;  /* 0x000000b5ba07723e */ /* 0x010fc600000010ff */
[----:B------:R-:W4:Y:S01]  /*8590*/  MUFU.EX2 R190, R190 ;  /* 0x000000be00be7308 */ /* 0x000f220000000800 */
[-C--:B-----5:R-:W-:Y:S01]  /*85a0*/  FMUL.FTZ R24, R144, R183.reuse ;  /* 0x000000b790187220 */ /* 0x0a0fe20000410000 */
[-C--:B------:R-:W-:Y:S01]  /*85b0*/  FMUL.FTZ R25, R145, R183.reuse ;  /* 0x000000b791197220 */ /* 0x080fe20000410000 */
[-C--:B------:R-:W-:Y:S01]  /*85c0*/  FMUL.FTZ R32, R140, R183.reuse ;  /* 0x000000b78c207220 */ /* 0x080fe20000410000 */
[----:B------:R-:W-:Y:S01]  /*85d0*/  FMUL.FTZ R33, R141, R183 ;  /* 0x000000b78d217220 */ /* 0x000fe20000410000 */
[-C--:B--2---:R-:W-:Y:S01]  /*85e0*/  FMUL.FTZ R26, R146, R3.reuse ;  /* 0x00000003921a7220 */ /* 0x084fe20000410000 */
[-C--:B------:R-:W-:Y:S01]  /*85f0*/  FMUL.FTZ R27, R147, R3.reuse ;  /* 0x00000003931b7220 */ /* 0x080fe20000410000 */
[-C--:B------:R-:W-:Y:S01]  /*8600*/  FMUL.FTZ R34, R142, R3.reuse ;  /* 0x000000038e227220 */ /* 0x080fe20000410000 */
[----:B------:R-:W-:Y:S01]  /*8610*/  FMUL.FTZ R35, R143, R3 ;  /* 0x000000038f237220 */ /* 0x000fe20000410000 */
[-C--:B------:R-:W-:Y:S01]  /*8620*/  FMUL.FTZ R36, R36, R183.reuse ;  /* 0x000000b724247220 */ /* 0x080fe20000410000 */
[----:B------:R-:W2:Y:S01]  /*8630*/  LDSM.16.MT88.4 R140, [R220+0x1a000] ;  /* 0x01a00000dc8c783b */ /* 0x000ea20000004200 */
[----:B------:R-:W-:Y:S01]  /*8640*/  FMUL.FTZ R37, R37, R183 ;  /* 0x000000b725257220 */ /* 0x000fe20000410000 */
[-C--:B------:R-:W-:Y:S01]  /*8650*/  FMUL.FTZ R38, R38, R3.reuse ;  /* 0x0000000326267220 */ /* 0x080fe20000410000 */
[C---:B---3--:R-:W-:Y:S01]  /*8660*/  HMMA.16816.F32.BF16 R24, R4.reuse, R28, R24 ;  /* 0x0000001c0418723c */ /* 0x048fe20000041818 */
        /* <DEDUP_REMOVED lines=13> */
[----:B------:R-:W3:Y:S01]  /*8740*/  LDSM.16.MT88.4 R136, [R192+0x1a000] ;  /* 0x01a00000c088783b */ /* 0x000ee20000004200 */
[----:B------:R-:W-:Y:S01]  /*8750*/  FMUL.FTZ R47, R47, R3 ;  /* 0x000000032f2f7220 */ /* 0x000fe20000410000 */
[-C--:B------:R-:W-:Y:S01]  /*8760*/  FMUL.FTZ R48, R48, R183.reuse ;  /* 0x000000b730307220 */ /* 0x080fe20000410000 */
[----:B------:R-:W-:Y:S01]  /*8770*/  FMUL.FTZ R49, R49, R183 ;  /* 0x000000b731317220 */ /* 0x000fe20000410000 */
[-C--:B------:R-:W-:Y:S01]  /*8780*/  FMUL.FTZ R50, R50, R3.reuse ;  /* 0x0000000332327220 */ /* 0x080fe20000410000 */
[----:B------:R-:W-:Y:S01]  /*8790*/  FMUL.FTZ R51, R51, R3 ;  /* 0x0000000333337220 */ /* 0x000fe20000410000 */
[----:B------:R-:W5:Y:S01]  /*87a0*/  LDSM.16.MT88.4 R144, [R187+0x2000] ;  /* 0x00200000bb90783b */ /* 0x000f620000004200 */
        /* <DEDUP_REMOVED lines=29> */
[-C--:B------:R-:W-:Y:S01]  /*8980*/  FMUL.FTZ R18, R154, R3.reuse ;  /* 0x000000039a127220 */ /* 0x080fe20000410000 */
[----:B------:R-:W-:Y:S01]  /*8990*/  FMUL.FTZ R19, R155, R3 ;  /* 0x000000039b137220 */ /* 0x000fe20000410000 */
[-C--:B-1----:R-:W-:Y:S01]  /*89a0*/  FMUL.FTZ R8, R160, R183.reuse ;  /* 0x000000b7a0087220 */ /* 0x082fe20000410000 */
[----:B------:R-:W-:Y:S01]  /*89b0*/  LDSM.16.MT88.4 R152, [R185] ;  /* 0x00000000b998783b */ /* 0x000fe20000004200 */
[C---:B---3--:R-:W-:Y:S01]  /*89c0*/  HMMA.16816.F32.BF16 R44, R4.reuse, R136, R44 ;  /* 0x00000088042c723c */ /* 0x048fe2000004182c */
        /* <DEDUP_REMOVED lines=8> */
[----:B------:R-:W1:Y:S01]  /*8a50*/  LDSM.16.MT88.4 R136, [R220+0x1c000] ;  /* 0x01c00000dc88783b */ /* 0x000e620000004200 */
[-C--:B------:R-:W-:Y:S01]  /*8a60*/  FMUL.FTZ R76, R76, R183.reuse ;  /* 0x000000b74c4c7220 */ /* 0x080fe20000410000 */
[----:B------:R-:W-:Y:S01]  /*8a70*/  FMUL.FTZ R77, R77, R183 ;  /* 0x000000b74d4d7220 */ /* 0x000fe20000410000 */
[-C--:B------:R-:W-:Y:S01]  /*8a80*/  FMUL.FTZ R78, R78, R3.reuse ;  /* 0x000000034e4e7220 */ /* 0x080fe20000410000 */
[----:B------:R-:W-:Y:S01]  /*8a90*/  FMUL.FTZ R79, R79, R3 ;  /* 0x000000034f4f7220 */ /* 0x000fe20000410000 */
[-C--:B------:R-:W-:Y:S01]  /*8aa0*/  FMUL.FTZ R80, R80, R183.reuse ;  /* 0x000000b750507220 */ /* 0x080fe20000410000 */
[----:B------:R-:W-:Y:S01]  /*8ab0*/  FMUL.FTZ R81, R81, R183 ;  /* 0x000000b751517220 */ /* 0x000fe20000410000 */
[C---:B-----5:R-:W-:Y:S01]  /*8ac0*/  HMMA.16816.F32.BF16 R52, R4.reuse, R144, R52 ;  /* 0x000000900434723c */ /* 0x060fe20000041834 */
        /* <DEDUP_REMOVED lines=8> */
[----:B------:R-:W3:Y:S01]  /*8b50*/  LDSM.16.MT88.4 R144, [R192+0x1c000] ;  /* 0x01c00000c090783b */ /* 0x000ee20000004200 */
[----:B------:R-:W-:Y:S01]  /*8b60*/  FMUL.FTZ R89, R89, R183 ;  /* 0x000000b759597220 */ /* 0x000fe20000410000 */
        /* <DEDUP_REMOVED lines=17> */
[----:B------:R-:W-:Y:S01]  /*8c80*/  MUFU.EX2 R189, R189 ;  /* 0x000000bd00bd7308 */ /* 0x000fe20000000800 */
[-C--:B------:R-:W-:Y:S01]  /*8c90*/  FMUL.FTZ R148, R148, R183.reuse ;  /* 0x000000b794947220 */ /* 0x080fe20000410000 */
[----:B------:R-:W-:Y:S01]  /*8ca0*/  FMUL.FTZ R149, R149, R183 ;  /* 0x000000b795957220 */ /* 0x000fe20000410000 */
[-C--:B------:R-:W-:Y:S01]  /*8cb0*/  FMUL.FTZ R150, R150, R3.reuse ;  /* 0x0000000396967220 */ /* 0x080fe20000410000 */
[C---:B------:R-:W-:Y:S01]  /*8cc0*/  HMMA.16816.F32.BF16 R8, R4.reuse, R12, R8 ;  /* 0x0000000c0408723c */ /* 0x040fe20000041808 */
[----:B------:R-:W-:Y:S01]  /*8cd0*/  MUFU.EX2 R188, R188 ;  /* 0x000000bc00bc7308 */ /* 0x000fe20000000800 */
[----:B------:R-:W-:Y:S01]  /*8ce0*/  FMUL.FTZ R151, R151, R3 ;  /* 0x0000000397977220 */ /* 0x000fe20000410000 */
[-C--:B------:R-:W-:Y:S01]  /*8cf0*/  FMUL.FTZ R100, R100, R183.reuse ;  /* 0x000000b764647220 */ /* 0x080fe20000410000 */
[----:B------:R-:W-:Y:S01]  /*8d00*/  FMUL.FTZ R101, R101, R183 ;  /* 0x000000b765657220 */ /* 0x000fe20000410000 */
[----:B------:R-:W-:Y:S01]  /*8d10*/  MUFU.EX2 R195, R195 ;  /* 0x000000c300c37308 */ /* 0x000fe20000000800 */
[-C--:B------:R-:W-:Y:S01]  /*8d20*/  FMUL.FTZ R102, R102, R3.reuse ;  /* 0x0000000366667220 */ /* 0x080fe20000410000 */
[----:B------:R-:W-:Y:S01]  /*8d30*/  FMUL.FTZ R103, R103, R3 ;  /* 0x0000000367677220 */ /* 0x000fe20000410000 */
[C---:B-1----:R-:W-:Y:S01]  /*8d40*/  HMMA.16816.F32.BF16 R68, R4.reuse, R136, R68 ;  /* 0x000000880444723c */ /* 0x042fe20000041844 */
[----:B------:R-:W1:Y:S01]  /*8d50*/  MUFU.EX2 R194, R194 ;  /* 0x000000c200c27308 */ /* 0x000e620000000800 */
[-C--:B------:R-:W-:Y:S01]  /*8d60*/  FMUL.FTZ R104, R104, R183.reuse ;  /* 0x000000b768687220 */ /* 0x080fe20000410000 */
[----:B------:R-:W-:Y:S01]  /*8d70*/  FMUL.FTZ R105, R105, R183 ;  /* 0x000000b769697220 */ /* 0x000fe20000410000 */
[-C--:B------:R-:W-:Y:S01]  /*8d80*/  FMUL.FTZ R106, R106, R3.reuse ;  /* 0x000000036a6a7220 */ /* 0x080fe20000410000 */
[----:B------:R-:W-:Y:S01]  /*8d90*/  MUFU.EX2 R193, R193 ;  /* 0x000000c100c17308 */ /* 0x000fe20000000800 */
[----:B------:R-:W-:Y:S01]  /*8da0*/  FMUL.FTZ R107, R107, R3 ;  /* 0x000000036b6b7220 */ /* 0x000fe20000410000 */
[-C--:B------:R-:W-:Y:S01]  /*8db0*/  FMUL.FTZ R108, R108, R183.reuse ;  /* 0x000000b76c6c7220 */ /* 0x080fe20000410000 */
[C---:B------:R-:W-:Y:S01]  /*8dc0*/  HMMA.16816.F32.BF16 R72, R4.reuse, R138, R72 ;  /* 0x0000008a0448723c */ /* 0x040fe20000041848 */
[----:B------:R-:W5:Y:S01]  /*8dd0*/  LDSM.16.MT88.4 R136, [R185+0x4000] ;  /* 0x00400000b988783b */ /* 0x000f620000004200 */
[----:B------:R-:W1:Y:S01]  /*8de0*/  MUFU.EX2 R198, R198 ;  /* 0x000000c600c67308 */ /* 0x000e620000000800 */
[----:B------:R-:W-:Y:S01]  /*8df0*/  FMUL.FTZ R109, R109, R183 ;  /* 0x000000b76d6d7220 */ /* 0x000fe20000410000 */
[-C--:B------:R-:W-:Y:S01]  /*8e00*/  FMUL.FTZ R110, R110, R3.reuse ;  /* 0x000000036e6e7220 */ /* 0x080fe20000410000 */
[----:B------:R-:W-:Y:S01]  /*8e10*/  FMUL.FTZ R111, R111, R3 ;  /* 0x000000036f6f7220 */ /* 0x000fe20000410000 */
[-C--:B------:R-:W-:Y:S01]  /*8e20*/  FMUL.FTZ R112, R112, R183.reuse ;  /* 0x000000b770707220 */ /* 0x080fe20000410000 */
[----:B------:R-:W-:Y:S01]  /*8e30*/  FMUL.FTZ R113, R113, R183 ;  /* 0x000000b771717220 */ /* 0x000fe20000410000 */
[C---:B------:R-:W-:Y:S01]  /*8e40*/  HMMA.16816.F32.BF16 R12, R4.reuse, R14, R156 ;  /* 0x0000000e040c723c */ /* 0x040fe2000004189c */
[----:B------:R-:W-:Y:S01]  /*8e50*/  LDSM.16.MT88.4 R156, [R185+0x6000] ;  /* 0x00600000b99c783b */ /* 0x000fe20000004200 */
[-C--:B------:R-:W-:Y:S01]  /*8e60*/  FMUL.FTZ R114, R114, R3.reuse ;  /* 0x0000000372727220 */ /* 0x080fe20000410000 */
[----:B------:R-:W-:Y:S01]  /*8e70*/  FMUL.FTZ R115, R115, R3 ;  /* 0x0000000373737220 */ /* 0x000fe20000410000 */
[-C--:B------:R-:W-:Y:S01]  /*8e80*/  FMUL.FTZ R116, R116, R183.reuse ;  /* 0x000000b774747220 */ /* 0x080fe20000410000 */
[----:B------:R-:W-:Y:S01]  /*8e90*/  FMUL.FTZ R117, R117, R183 ;  /* 0x000000b775757220 */ /* 0x000fe20000410000 */
[-C--:B------:R-:W-:Y:S01]  /*8ea0*/  FMUL.FTZ R118, R118, R3.reuse ;  /* 0x0000000376767220 */ /* 0x080fe20000410000 */
[----:B------:R-:W-:Y:S01]  /*8eb0*/  FMUL.FTZ R119, R119, R3 ;  /* 0x0000000377777220 */ /* 0x000fe20000410000 */
[C---:B---3--:R-:W-:Y:S01]  /*8ec0*/  HMMA.16816.F32.BF16 R76, R4.reuse, R144, R76 ;  /* 0x00000090044c723c */ /* 0x048fe2000004184c */
        /* <DEDUP_REMOVED lines=14> */
[----:B------:R-:W-:Y:S01]  /*8fb0*/  LDSM.16.MT88.4 R160, [R220+0x1c800] ;  /* 0x01c80000dca0783b */ /* 0x000fe20000004200 */
[----:B--2---:R-:W-:Y:S01]  /*8fc0*/  HMMA.16816.F32.BF16 R84, R4, R140, R84 ;  /* 0x0000008c0454723c */ /* 0x004fe20000041854 */
[----:B------:R-:W-:Y:S01]  /*8fd0*/  MUFU.EX2 R215, R215 ;  /* 0x000000d700d77308 */ /* 0x000fe20000000800 */
[----:B------:R-:W-:Y:S01]  /*8fe0*/  FFMA.FTZ R184, R251, R183, R184 ;  /* 0x000000b7fbb87223 */ /* 0x000fe200000100b8 */
[----:B------:R-:W-:-:S02]  /*8ff0*/  FFMA.FTZ R3, R249, R3, R178 ;  /* 0x00000003f9037223 */ /* 0x000fc400000100b2 */
[----:B------:R-:W2:Y:S01]  /*9000*/  MUFU.EX2 R218, R218 ;  /* 0x000000da00da7308 */ /* 0x000ea20000000800 */
[----:B------:R-:W-:Y:S01]  /*9010*/  FADD.FTZ R179, R179, R184 ;  /* 0x000000b8b3b37221 */ /* 0x000fe20000010000 */
[----:B------:R-:W-:Y:S01]  /*9020*/  FADD.FTZ R176, R176, R3 ;  /* 0x00000003b0b07221 */ /* 0x000fe20000010000 */
[C---:B------:R-:W-:Y:S01]  /*9030*/  HMMA.16816.F32.BF16 R88, R4.reuse, R142, R88 ;  /* 0x0000008e0458723c */ /* 0x040fe20000041858 */
[----:B------:R-:W4:Y:S01]  /*9040*/  LDSM.16.MT88.4 R140, [R192+0x1e000] ;  /* 0x01e00000c08c783b */ /* 0x000f220000004200 */
[----:B------:R-:W-:Y:S01]  /*9050*/  MUFU.EX2 R223, R223 ;  /* 0x000000df00df7308 */ /* 0x000fe20000000800 */
[----:B------:R-:W-:Y:S01]  /*9060*/  FADD.FTZ R182, R182, R179 ;  /* 0x000000b3b6b67221 */ /* 0x000fe20000010000 */
[----:B------:R-:W-:Y:S01]  /*9070*/  FADD.FTZ R181, R181, R176 ;  /* 0x000000b0b5b57221 */ /* 0x000fe20000010000 */
[----:B------:R-:W-:Y:S01]  /*9080*/  MOV R3, R2 ;  /* 0x0000000200037202 */ /* 0x000fe20000000f00 */
[----:B------:R-:W-:Y:S01]  /*9090*/  MUFU.EX2 R212, R212 ;  /* 0x000000d400d47308 */ /* 0x000fe20000000800 */
[----:B------:R-:W-:Y:S01]  /*90a0*/  FADD.FTZ R182, R177, R182 ;  /* 0x000000b6b1b67221 */ /* 0x000fe20000010000 */
[C---:B-----5:R-:W-:Y:S01]  /*90b0*/  HMMA.16816.F32.BF16 R92, R4.reuse, R136, R92 ;  /* 0x00000088045c723c */ /* 0x060fe2000004185c */
[----:B------:R-:W-:Y:S01]  /*90c0*/  FADD.FTZ R186, R186, R181 ;  /* 0x000000b5baba7221 */ /* 0x000fe20000010000 */
[----:B------:R-:W-:Y:S04]  /*90d0*/  MUFU.EX2 R222, R222 ;  /* 0x000000de00de7308 */ /* 0x000fe80000000800 */
[----:B------:R-:W-:Y:S02]  /*90e0*/  MUFU.EX2 R214, R214 ;  /* 0x000000d600d67308 */ /* 0x000fe40000000800 */
[C---:B------:R-:W-:Y:S01]  /*90f0*/  HMMA.16816.F32.BF16 R96, R4.reuse, R138, R96 ;  /* 0x0000008a0460723c */ /* 0x040fe20000041860 */
[----:B------:R-:W5:Y:S01]  /*9100*/  LDSM.16.MT88.4 R136, [R187+0x6000] ;  /* 0x00600000bb88783b */ /* 0x000f620000004200 */
[----:B------:R-:W-:Y:S04]  /*9110*/  MUFU.EX2 R204, R204 ;  /* 0x000000cc00cc7308 */ /* 0x000fe80000000800 */
[----:B------:R-:W-:Y:S02]  /*9120*/  MUFU.EX2 R225, R225 ;  /* 0x000000e100e17308 */ /* 0x000fe40000000800 */
[C---:B------:R-:W-:Y:S02]  /*9130*/  HMMA.16816.F32.BF16 R32, R4.reuse, R152, R32 ;  /* 0x000000980420723c */ /* 0x040fe40000041820 */
[----:B------:R-:W-:Y:S04]  /*9140*/  MUFU.EX2 R200, R200 ;  /* 0x000000c800c87308 */ /* 0x000fe80000000800 */
[----:B------:R-:W-:Y:S02]  /*9150*/  MUFU.EX2 R203, R205 ;  /* 0x000000cd00cb7308 */ /* 0x000fe40000000800 */
[C---:B------:R-:W-:Y:S01]  /*9160*/  HMMA.16816.F32.BF16 R132, R4.reuse, R154, R132 ;  /* 0x0000009a0484723c */ /* 0x040fe20000041884 */
[----:B------:R-:W2:Y:S01]  /*9170*/  LDSM.16.MT88.4 R152, [R220+0x18800] ;  /* 0x01880000dc98783b */ /* 0x000ea20000004200 */
[----:B------:R-:W-:Y:S04]  /*9180*/  MUFU.EX2 R202, R202 ;  /* 0x000000ca00ca7308 */ /* 0x000fe80000000800 */
[----:B------:R-:W-:Y:S02]  /*9190*/  MUFU.EX2 R197, R197 ;  /* 0x000000c500c57308 */ /* 0x000fe40000000800 */
[C---:B------:R-:W-:Y:S08]  /*91a0*/  HMMA.16816.F32.BF16 R16, R4.reuse, R20, R16 ;  /* 0x000000140410723c */ /* 0x040ff00000041810 */
[C---:B------:R-:W-:Y:S01]  /*91b0*/  HMMA.16816.F32.BF16 R20, R4.reuse, R22, R148 ;  /* 0x000000160414723c */ /* 0x040fe20000041894 */
[----:B------:R-:W-:Y:S07]  /*91c0*/  LDSM.16.MT88.4 R148, [R192+0x18800] ;  /* 0x01880000c094783b */ /* 0x000fee0000004200 */
[C---:B---3--:R-:W-:Y:S08]  /*91d0*/  HMMA.16816.F32.BF16 R100, R4.reuse, R144, R100 ;  /* 0x000000900464723c */ /* 0x048ff00000041864 */
[C---:B------:R-:W-:Y:S01]  /*91e0*/  HMMA.16816.F32.BF16 R104, R4.reuse, R146, R104 ;  /* 0x000000920468723c */ /* 0x040fe20000041868 */
[----:B------:R-:W-:Y:S07]  /*91f0*/  LDSM.16.MT88.4 R144, [R187+0x800] ;  /* 0x00080000bb90783b */ /* 0x000fee0000004200 */
[C---:B----4-:R-:W-:Y:S08]  /*9200*/  HMMA.16816.F32.BF16 R108, R4.reuse, R140, R108 ;  /* 0x0000008c046c723c */ /* 0x050ff0000004186c */
[C---:B------:R-:W-:Y:S01]  /*9210*/  HMMA.16816.F32.BF16 R112, R4.reuse, R142, R112 ;  /* 0x0000008e0470723c */ /* 0x040fe20000041870 */
[----:B------:R-:W-:Y:S07]  /*9220*/  LDSM.16.MT88.4 R140, [R185+0x800] ;  /* 0x00080000b98c783b */ /* 0x000fee0000004200 */
[C---:B-----5:R-:W-:Y:S08]  /*9230*/  HMMA.16816.F32.BF16 R116, R4.reuse, R136, R116 ;  /* 0x000000880474723c */ /* 0x060ff00000041874 */
[C---:B------:R-:W-:Y:S01]  /*9240*/  HMMA.16816.F32.BF16 R120, R4.reuse, R138, R120 ;  /* 0x0000008a0478723c */ /* 0x040fe20000041878 */
[----:B------:R-:W3:Y:S07]  /*9250*/  LDSM.16.MT88.4 R136, [R220+0x1a800] ;  /* 0x01a80000dc88783b */ /* 0x000eee0000004200 */
[C---:B------:R-:W-:Y:S08]  /*9260*/  HMMA.16816.F32.BF16 R124, R4.reuse, R156, R124 ;  /* 0x0000009c047c723c */ /* 0x040ff0000004187c */
[----:B------:R-:W-:Y:S01]  /*9270*/  HMMA.16816.F32.BF16 R4, R4, R158, R128 ;  /* 0x0000009e0404723c */ /* 0x000fe20000041880 */
[----:B------:R-:W-:Y:S01]  /*9280*/  F2FP.BF16.F32.PACK_AB R128, R190, R191 ;  /* 0x000000bfbe80723e */ /* 0x000fe200000010ff */
[----:B------:R-:W-:Y:S01]  /*9290*/  LDSM.16.MT88.4 R156, [R192+0x1c800] ;  /* 0x01c80000c09c783b */ /* 0x000fe20000004200 */
[----:B-1----:R-:W-:Y:S01]  /*92a0*/  F2FP.BF16.F32.PACK_AB R129, R194, R195 ;  /* 0x000000c3c281723e */ /* 0x002fe200000010ff */
[----:B------:R-:W-:Y:S01]  /*92b0*/  FADD.FTZ R191, R191, R182 ;  /* 0x000000b6bfbf7221 */ /* 0x000fe20000010000 */
[----:B------:R-:W-:Y:S01]  /*92c0*/  F2FP.BF16.F32.PACK_AB R130, R188, R189 ;  /* 0x000000bdbc82723e */ /* 0x000fe200000010ff */
[----:B------:R-:W-:Y:S01]  /*92d0*/  FADD.FTZ R195, R195, R186 ;  /* 0x000000bac3c37221 */ /* 0x000fe20000010000 */
[----:B------:R-:W-:Y:S01]  /*92e0*/  F2FP.BF16.F32.PACK_AB R131, R198, R193 ;  /* 0x000000c1c683723e */ /* 0x000fe200000010ff */
[----:B------:R-:W-:-:S02]  /*92f0*/  FADD.FTZ R190, R190, R191 ;  /* 0x000000bfbebe7221 */ /* 0x000fc40000010000 */
[----:B------:R-:W-:Y:S02]  /*9300*/  FADD.FTZ R194, R194, R195 ;  /* 0x000000c3c2c27221 */ /* 0x000fe40000010000 */
[----:B------:R-:W-:Y:S02]  /*9310*/  FADD.FTZ R189, R189, R190 ;  /* 0x000000bebdbd7221 */ /* 0x000fe40000010000 */
[----:B--2---:R-:W-:Y:S01]  /*9320*/  HMMA.16816.F32.BF16 R8, R128, R152, R8 ;  /* 0x000000988008723c */ /* 0x004fe20000041808 */
[----:B------:R-:W-:Y:S01]  /*9330*/  FADD.FTZ R193, R193, R194 ;  /* 0x000000c2c1c17221 */ /* 0x000fe20000010000 */
[----:B------:R-:W-:-:S03]  /*9340*/  FADD.FTZ R188, R188, R189 ;  /* 0x000000bdbcbc7221 */ /* 0x000fc60000010000 */
[----:B------:R-:W-:-:S03]  /*9350*/  FADD.FTZ R193, R198, R193 ;  /* 0x000000c1c6c17221 */ /* 0x000fc60000010000 */
[C---:B------:R-:W-:Y:S01]  /*9360*/  HMMA.16816.F32.BF16 R12, R128.reuse, R154, R12 ;  /* 0x0000009a800c723c */ /* 0x040fe2000004180c */
[----:B------:R-:W1:Y:S07]  /*9370*/  LDSM.16.MT88.4 R152, [R185+0x2800] ;  /* 0x00280000b998783b */ /* 0x000e6e0000004200 */
[C---:B---3--:R-:W-:Y:S08]  /*9380*/  HMMA.16816.F32.BF16 R36, R128.reuse, R136, R36 ;  /* 0x000000888024723c */ /* 0x048ff00000041824 */
[C---:B------:R-:W-:Y:S01]  /*9390*/  HMMA.16816.F32.BF16 R40, R128.reuse, R138, R40 ;  /* 0x0000008a8028723c */ /* 0x040fe20000041828 */
[----:B------:R-:W-:Y:S07]  /*93a0*/  LDSM.16.MT88.4 R136, [R192+0x1e800] ;  /* 0x01e80000c088783b */ /* 0x000fee0000004200 */
[C---:B------:R-:W-:Y:S08]  /*93b0*/  HMMA.16816.F32.BF16 R32, R128.reuse, R140, R32 ;  /* 0x0000008c8020723c */ /* 0x040ff00000041820 */
[C---:B------:R-:W-:Y:S01]  /*93c0*/  HMMA.16816.F32.BF16 R132, R128.reuse, R142, R132 ;  /* 0x0000008e8084723c */ /* 0x040fe20000041884 */
[----:B------:R-:W-:Y:S07]  /*93d0*/  LDSM.16.MT88.4 R140, [R220+0x1e800] ;  /* 0x01e80000dc8c783b */ /* 0x000fee0000004200 */
[C---:B------:R-:W-:Y:S08]  /*93e0*/  HMMA.16816.F32.BF16 R16, R128.reuse, R148, R16 ;  /* 0x000000948010723c */ /* 0x040ff00000041810 */
[C---:B-1----:R-:W-:Y:S08]  /*93f0*/  HMMA.16816.F32.BF16 R60, R128.reuse, R152, R60 ;  /* 0x00000098803c723c */ /* 0x042ff0000004183c */
[C---:B------:R-:W-:Y:S01]  /*9400*/  HMMA.16816.F32.BF16 R64, R128.reuse, R154, R64 ;  /* 0x0000009a8040723c */ /* 0x040fe20000041840 */
[----:B------:R-:W1:Y:S07]  /*9410*/  LDSM.16.MT88.4 R152, [R187+0x6800] ;  /* 0x00680000bb98783b */ /* 0x000e6e0000004200 */
        /* <DEDUP_REMOVED lines=8> */
[C---:B------:R-:W-:Y:S08]  /*94a0*/  HMMA.16816.F32.BF16 R76, R128.reuse, R156, R76 ;  /* 0x0000009c804c723c */ /* 0x040ff0000004184c */
[C---:B------:R-:W-:Y:S01]  /*94b0*/  HMMA.16816.F32.BF16 R80, R128.reuse, R158, R80 ;  /* 0x0000009e8050723c */ /* 0x040fe20000041850 */
[----:B------:R-:W5:Y:S07]  /*94c0*/  LDSM.16.MT88.4 R156, [R220+0x19000] ;  /* 0x01900000dc9c783b */ /* 0x000f6e0000004200 */
[----:B-1----:R-:W-:Y:S01]  /*94d0*/  HMMA.16816.F32.BF16 R116, R128, R152, R116 ;  /* 0x000000988074723c */ /* 0x002fe20000041874 */
[----:B------:R-:W-:-:S02]  /*94e0*/  FFMA.FTZ R152, R207, UR4, -R196 ;  /* 0x00000004cf987c23 */ /* 0x000fc400080108c4 */
[----:B------:R1:W4:Y:S04]  /*94f0*/  MUFU.EX2 R207, R175 ;  /* 0x000000af00cf7308 */ /* 0x0003280000000800 */
[----:B------:R4:W5:Y:S01]  /*9500*/  MUFU.EX2 R213, R152 ;  /* 0x0000009800d57308 */ /* 0x0009620000000800 */
[C---:B------:R-:W-:Y:S08]  /*9510*/  HMMA.16816.F32.BF16 R108, R128.reuse, R136, R108 ;  /* 0x00000088806c723c */ /* 0x040ff0000004186c */
[C---:B------:R-:W-:Y:S01]  /*9520*/  HMMA.16816.F32.BF16 R112, R128.reuse, R138, R112 ;  /* 0x0000008a8070723c */ /* 0x040fe20000041870 */
[----:B------:R-:W5:Y:S04]  /*9530*/  LDSM.16.MT88.4 R136, [R187+0x1000] ;  /* 0x00100000bb88783b */ /* 0x000f680000004200 */
[----:B-1----:R-:W-:Y:S03]  /*9540*/  LDSM.16.MT88.4 R172, [R192+0x1b000] ;  /* 0x01b00000c0ac783b */ /* 0x002fe60000004200 */
[C---:B------:R-:W-:Y:S08]  /*9550*/  HMMA.16816.F32.BF16 R100, R128.reuse, R140, R100 ;  /* 0x0000008c8064723c */ /* 0x040ff00000041864 */
        /* <DEDUP_REMOVED lines=14> */
[C---:B------:R-:W-:Y:S01]  /*9640*/  HMMA.16816.F32.BF16 R120, R128.reuse, R154, R120 ;  /* 0x0000009a8078723c */ /* 0x040fe20000041878 */
[----:B----4-:R-:W-:Y:S07]  /*9650*/  LDSM.16.MT88.4 R152, [R220+0x1d000] ;  /* 0x01d00000dc98783b */ /* 0x010fee0000004200 */
[C---:B------:R-:W-:Y:S08]  /*9660*/  HMMA.16816.F32.BF16 R124, R128.reuse, R160, R124 ;  /* 0x000000a0807c723c */ /* 0x040ff0000004187c */
[----:B------:R-:W-:Y:S01]  /*9670*/  HMMA.16816.F32.BF16 R128, R128, R162, R4 ;  /* 0x000000a28080723c */ /* 0x000fe20000041804 */
[----:B------:R-:W-:Y:S01]  /*9680*/  F2FP.BF16.F32.PACK_AB R4, R218, R215 ;  /* 0x000000d7da04723e */ /* 0x000fe200000010ff */
[----:B------:R-:W-:Y:S01]  /*9690*/  FADD.FTZ R215, R215, R188 ;  /* 0x000000bcd7d77221 */ /* 0x000fe20000010000 */
[C---:B------:R-:W-:Y:S01]  /*96a0*/  F2FP.BF16.F32.PACK_AB R5, R207.reuse, R222 ;  /* 0x000000decf05723e */ /* 0x040fe200000010ff */
[----:B------:R-:W-:Y:S01]  /*96b0*/  FADD.FTZ R222, R222, R193 ;  /* 0x000000c1dede7221 */ /* 0x000fe20000010000 */
[----:B------:R-:W-:Y:S01]  /*96c0*/  F2FP.BF16.F32.PACK_AB R6, R212, R223 ;  /* 0x000000dfd406723e */ /* 0x000fe200000010ff */
[----:B------:R-:W-:Y:S01]  /*96d0*/  FADD.FTZ R218, R218, R215 ;  /* 0x000000d7dada7221 */ /* 0x000fe20000010000 */
[----:B-----5:R-:W-:Y:S01]  /*96e0*/  F2FP.BF16.F32.PACK_AB R7, R214, R213 ;  /* 0x000000d5d607723e */ /* 0x020fe200000010ff */
[----:B------:R-:W-:-:S02]  /*96f0*/  FADD.FTZ R222, R207, R222 ;  /* 0x000000decfde7221 */ /* 0x000fc40000010000 */
[----:B------:R-:W-:Y:S02]  /*9700*/  FADD.FTZ R223, R223, R218 ;  /* 0x000000dadfdf7221 */ /* 0x000fe40000010000 */
[----:B------:R-:W-:Y:S02]  /*9710*/  FADD.FTZ R213, R213, R222 ;  /* 0x000000ded5d57221 */ /* 0x000fe40000010000 */
[----:B------:R-:W-:Y:S01]  /*9720*/  HMMA.16816.F32.BF16 R160, R4, R156, R8 ;  /* 0x0000009c04a0723c */ /* 0x000fe20000041808 */
[----:B------:R-:W-:Y:S01]  /*9730*/  LDSM.16.MT88.4 R8, [R192+0x1f000] ;  /* 0x01f00000c008783b */ /* 0x000fe20000004200 */
[----:B------:R-:W-:Y:S01]  /*9740*/  FADD.FTZ R223, R212, R223 ;  /* 0x000000dfd4df7221 */ /* 0x000fe20000010000 */
[----:B------:R-:W-:-:S05]  /*9750*/  FADD.FTZ R213, R214, R213 ;  /* 0x000000d5d6d57221 */ /* 0x000fca0000010000 */
[C---:B------:R-:W-:Y:S01]  /*9760*/  HMMA.16816.F32.BF16 R156, R4.reuse, R158, R12 ;  /* 0x0000009e049c723c */ /* 0x040fe2000004180c */
[----:B------:R-:W4:Y:S07]  /*9770*/  LDSM.16.MT88.4 R12, [R220+0x1f000] ;  /* 0x01f00000dc0c783b */ /* 0x000f2e0000004200 */
[C---:B------:R-:W-:Y:S08]  /*9780*/  HMMA.16816.F32.BF16 R24, R4.reuse, R136, R24 ;  /* 0x000000880418723c */ /* 0x040ff00000041818 */
[C---:B------:R-:W-:Y:S08]  /*9790*/  HMMA.16816.F32.BF16 R28, R4.reuse, R138, R28 ;  /* 0x0000008a041c723c */ /* 0x040ff0000004181c */
[C---:B-1----:R-:W-:Y:S01]  /*97a0*/  HMMA.16816.F32.BF16 R136, R4.reuse, R140, R32 ;  /* 0x0000008c0488723c */ /* 0x042fe20000041820 */
[----:B------:R-:W-:Y:S07]  /*97b0*/  LDSM.16.MT88.4 R32, [R185+0x5000] ;  /* 0x00500000b920783b */ /* 0x000fee0000004200 */
        /* <DEDUP_REMOVED lines=13> */
[----:B------:R-:W5:Y:S07]  /*9890*/  LDSM.16.MT88.4 R8, [R192+0x1f800] ;  /* 0x01f80000c008783b */ /* 0x000f6e0000004200 */
[----:B-1----:R-:W-:Y:S01]  /*98a0*/  HMMA.16816.F32.BF16 R84, R4, R140, R84 ;  /* 0x0000008c0454723c */ /* 0x002fe20000041854 */
[----:B------:R-:W-:-:S02]  /*98b0*/  FFMA.FTZ R140, R199, UR4, -R196 ;  /* 0x00000004c78c7c23 */ /* 0x000fc400080108c4 */
[----:B------:R-:W1:Y:S04]  /*98c0*/  MUFU.EX2 R199, R201 ;  /* 0x000000c900c77308 */ /* 0x000e680000000800 */
[----:B------:R3:W1:Y:S01]  /*98d0*/  MUFU.EX2 R196, R140 ;  /* 0x0000008c00c47308 */ /* 0x0006620000000800 */
        /* <DEDUP_REMOVED lines=11> */
[C---:B--2---:R-:W-:Y:S08]  /*9990*/  HMMA.16816.F32.BF16 R76, R4.reuse, R148, R76 ;  /* 0x00000094044c723c */ /* 0x044ff0000004184c */
[C---:B------:R-:W-:Y:S01]  /*99a0*/  HMMA.16816.F32.BF16 R80, R4.reuse, R150, R80 ;  /* 0x000000960450723c */ /* 0x040fe20000041850 */
[----:B------:R-:W2:Y:S07]  /*99b0*/  LDSM.16.MT88.4 R148, [R192+0x19800] ;  /* 0x01980000c094783b */ /* 0x000eae0000004200 */
[C---:B------:R-:W-:Y:S01]  /*99c0*/  HMMA.16816.F32.BF16 R88, R4.reuse, R142, R88 ;  /* 0x0000008e0458723c */ /* 0x040fe20000041858 */
[----:B---3--:R-:W-:Y:S07]  /*99d0*/  LDSM.16.MT88.4 R140, [R187+0x1800] ;  /* 0x00180000bb8c783b */ /* 0x008fee0000004200 */
[C---:B------:R-:W-:Y:S08]  /*99e0*/  HMMA.16816.F32.BF16 R92, R4.reuse, R32, R92 ;  /* 0x00000020045c723c */ /* 0x040ff0000004185c */
[C---:B------:R-:W-:Y:S01]  /*99f0*/  HMMA.16816.F32.BF16 R96, R4.reuse, R34, R96 ;  /* 0x000000220460723c */ /* 0x040fe20000041860 */
[----:B------:R-:W-:Y:S07]  /*9a00*/  LDSM.16.MT88.4 R32, [R192+0x1b800] ;  /* 0x01b80000c020783b */ /* 0x000fee0000004200 */
[C---:B------:R-:W-:Y:S08]  /*9a10*/  HMMA.16816.F32.BF16 R116, R4.reuse, R144, R116 ;  /* 0x000000900474723c */ /* 0x040ff00000041874 */
[C---:B------:R-:W-:Y:S01]  /*9a20*/  HMMA.16816.F32.BF16 R120, R4.reuse, R146, R120 ;  /* 0x000000920478723c */ /* 0x040fe20000041878 */
[----:B------:R-:W3:Y:S07]  /*9a30*/  LDSM.16.MT88.4 R144, [R192+0x1d800] ;  /* 0x01d80000c090783b */ /* 0x000eee0000004200 */
[C---:B----4-:R-:W-:Y:S08]  /*9a40*/  HMMA.16816.F32.BF16 R124, R4.reuse, R12, R124 ;  /* 0x0000000c047c723c */ /* 0x050ff0000004187c */
[----:B------:R-:W-:Y:S01]  /*9a50*/  HMMA.16816.F32.BF16 R128, R4, R14, R128 ;  /* 0x0000000e0480723c */ /* 0x000fe20000041880 */
[----:B------:R-:W-:Y:S01]  /*9a60*/  F2FP.BF16.F32.PACK_AB R4, R225, R204 ;  /* 0x000000cce104723e */ /* 0x000fe200000010ff */
[----:B------:R-:W4:Y:S01]  /*9a70*/  LDSM.16.MT88.4 R12, [R187+0x3800] ;  /* 0x00380000bb0c783b */ /* 0x000f220000004200 */
        /* <DEDUP_REMOVED lines=8> */
[----:B-----5:R-:W-:Y:S01]  /*9b00*/  HMMA.16816.F32.BF16 R108, R4, R8, R108 ;  /* 0x00000008046c723c */ /* 0x020fe2000004186c */
[----:B------:R-:W-:Y:S01]  /*9b10*/  FADD.FTZ R196, R196, R199 ;  /* 0x000000c7c4c47221 */ /* 0x000fe20000010000 */
[----:B------:R-:W-:-:S03]  /*9b20*/  FADD.FTZ R251, R203, R200 ;  /* 0x000000c8cbfb7221 */ /* 0x000fc60000010000 */
[----:B------:R-:W-:-:S03]  /*9b30*/  FADD.FTZ R249, R197, R196 ;  /* 0x000000c4c5f97221 */ /* 0x000fc60000010000 */
[C---:B------:R-:W-:Y:S01]  /*9b40*/  HMMA.16816.F32.BF16 R112, R4.reuse, R10, R112 ;  /* 0x0000000a0470723c */ /* 0x040fe20000041870 */
[----:B------:R-:W1:Y:S07]  /*9b50*/  LDSM.16.MT88.4 R8, [R220+0x1d800] ;  /* 0x01d80000dc08783b */ /* 0x000e6e0000004200 */
[C---:B--2---:R-:W-:Y:S01]  /*9b60*/  HMMA.16816.F32.BF16 R152, R4.reuse, R148, R16 ;  /* 0x000000940498723c */ /* 0x044fe20000041810 */
[----:B------:R-:W-:Y:S07]  /*9b70*/  LDSM.16.MT88.4 R16, [R185+0x3800] ;  /* 0x00380000b910783b */ /* 0x000fee0000004200 */
[C---:B---3--:R-:W-:Y:S08]  /*9b80*/  HMMA.16816.F32.BF16 R76, R4.reuse, R144, R76 ;  /* 0x00000090044c723c */ /* 0x048ff0000004184c */
[C---:B------:R-:W-:Y:S08]  /*9b90*/  HMMA.16816.F32.BF16 R80, R4.reuse, R146, R80 ;  /* 0x000000920450723c */ /* 0x040ff00000041850 */
[C---:B------:R-:W-:Y:S01]  /*9ba0*/  HMMA.16816.F32.BF16 R148, R4.reuse, R150, R20 ;  /* 0x000000960494723c */ /* 0x040fe20000041814 */
[----:B------:R-:W-:Y:S07]  /*9bb0*/  LDSM.16.MT88.4 R20, [R220+0x1b800] ;  /* 0x01b80000dc14783b */ /* 0x000fee0000004200 */
[C---:B------:R-:W-:Y:S08]  /*9bc0*/  HMMA.16816.F32.BF16 R44, R4.reuse, R32, R44 ;  /* 0x00000020042c723c */ /* 0x040ff0000004182c */
[C---:B------:R-:W-:Y:S01]  /*9bd0*/  HMMA.16816.F32.BF16 R48, R4.reuse, R34, R48 ;  /* 0x000000220430723c */ /* 0x040fe20000041830 */
[----:B------:R-:W2:Y:S07]  /*9be0*/  LDSM.16.MT88.4 R32, [R185+0x1800] ;  /* 0x00180000b920783b */ /* 0x000eae0000004200 */
[C---:B------:R-:W-:Y:S01]  /*9bf0*/  HMMA.16816.F32.BF16 R144, R4.reuse, R140, R24 ;  /* 0x0000008c0490723c */ /* 0x040fe20000041818 */
[----:B------:R-:W-:Y:S07]  /*9c00*/  LDSM.16.MT88.4 R24, [R220+0x1f800] ;  /* 0x01f80000dc18783b */ /* 0x000fee0000004200 */
[C---:B----4-:R-:W-:Y:S08]  /*9c10*/  HMMA.16816.F32.BF16 R52, R4.reuse, R12, R52 ;  /* 0x0000000c0434723c */ /* 0x050ff00000041834 */
[C---:B------:R-:W-:Y:S01]  /*9c20*/  HMMA.16816.F32.BF16 R56, R4.reuse, R14, R56 ;  /* 0x0000000e0438723c */ /* 0x040fe20000041838 */
[----:B------:R-:W3:Y:S07]  /*9c30*/  LDSM.16.MT88.4 R12, [R185+0x5800] ;  /* 0x00580000b90c783b */ /* 0x000eee0000004200 */
[C---:B-1----:R-:W-:Y:S08]  /*9c40*/  HMMA.16816.F32.BF16 R68, R4.reuse, R8, R68 ;  /* 0x000000080444723c */ /* 0x042ff00000041844 */
[C---:B------:R-:W-:Y:S01]  /*9c50*/  HMMA.16816.F32.BF16 R72, R4.reuse, R10, R72 ;  /* 0x0000000a0448723c */ /* 0x040fe20000041848 */
[----:B------:R-:W1:Y:S07]  /*9c60*/  LDSM.16.MT88.4 R8, [R185+0x7800] ;  /* 0x00780000b908783b */ /* 0x000e6e0000004200 */
        /* <DEDUP_REMOVED lines=16> */
[C---:B-1----:R-:W-:Y:S08]  /*9d70*/  HMMA.16816.F32.BF16 R124, R4.reuse, R8, R124 ;  /* 0x00000008047c723c */ /* 0x042ff0000004187c */
[C---:B------:R-:W-:Y:S08]  /*9d80*/  HMMA.16816.F32.BF16 R128, R4.reuse, R10, R128 ;  /* 0x0000000a0480723c */ /* 0x040ff00000041880 */
[----:B------:R-:W-:Y:S01]  /*9d90*/  HMMA.16816.F32.BF16 R160, R4, R164, R160 ;  /* 0x000000a404a0723c */ /* 0x000fe200000418a0 */
[----:B------:R-:W-:Y:S01]  /*9da0*/  MOV R164, R208 ;  /* 0x000000d000a47202 */ /* 0x000fe20000000f00 */
[----:B------:R-:W-:-:S03]  /*9db0*/  NOP ;  /* 0x0000000000007918 */ /* 0x000fc60000000000 */
[----:B------:R-:W-:-:S15]  /*9dc0*/  BRA.U !UP0, `(.L_x_546) ;  /* 0x0000003d08107547 */ /* 0x000fde000b800000 */
[----:B------:R-:W-:-:S04]  /*9dd0*/  DEPBAR.LE SB0, 0x0 ;  /* 0x000080000000791a */ /* 0x000fc80000000000 */
[----:B------:R-:W-:Y:S01]  /*9de0*/  UIADD3 UR14, UPT, UPT, UR21, -0x3, URZ ;  /* 0xfffffffd150e7890 */ /* 0x000fe2000fffe0ff */
[----:B------:R-:W-:Y:S02]  /*9df0*/  IMAD.IADD R218, R211, 0x1, R210 ;  /* 0x00000001d3da7824 */ /* 0x000fe400078e02d2 */
[----:B------:R-:W-:Y:S01]  /*9e00*/  IMAD.IADD R213, R0, 0x1, R211 ;  /* 0x0000000100d57824 */ /* 0x000fe200078e02d3 */
[----:B------:R-:W-:-:S04]  /*9e10*/  UIMAD.WIDE.U32 UR12, UR14, UR8, URZ ;  /* 0x000000080e0c72a5 */ /* 0x000fc8000f8e00ff */
[----:B------:R-:W-:Y:S02]  /*9e20*/  UIMAD UR7, UR14, UR9, UR13 ;  /* 0x000000090e0772a4 */ /* 0x000fe4000f8e020d */
[----:B------:R-:W-:Y:S01]  /*9e30*/  USHF.L.U32 UR4, UR12, 0x6, URZ ;  /* 0x000000060c047899 */ /* 0x000fe200080006ff */
[----:B------:R-:W-:Y:S01]  /*9e40*/  IMAD.U32 R8, RZ, RZ, UR12 ;  /* 0x0000000cff087e24 */ /* 0x000fe2000f8e00ff */
[----:B------:R-:W-:Y:S01]  /*9e50*/  USHF.L.U64.HI UR6, UR12, 0x6, UR7 ;  /* 0x000000060c067899 */ /* 0x000fe20008010207 */
[----:B------:R-:W-:Y:S01]  /*9e60*/  IMAD.U32 R9, RZ, RZ, UR13 ;  /* 0x0000000dff097e24 */ /* 0x000fe2000f8e00ff */
[----:B------:R-:W-:Y:S01]  /*9e70*/  ULEA UR4, UP0, UR8, UR4, 0x5 ;  /* 0x0000000408047291 */ /* 0x000fe2000f8028ff */
[----:B------:R-:W-:Y:S01]  /*9e80*/  IMAD.U32 R3, RZ, RZ, UR7 ;  /* 0x00000007ff037e24 */ /* 0x000fe2000f8e00ff */
[----:B------:R-:W-:Y:S01]  /*9e90*/  BAR.SYNC.DEFER_BLOCKING 0x0 ;  /* 0x0000000000007b1d */ /* 0x000fe20000010000 */
[----:B------:R-:W-:Y:S01]  /*9ea0*/  LEA R6, P4, R8, R235, 0x7 ;  /* 0x000000eb08067211 */ /* 0x000fe200078838ff */
[----:B------:R-:W-:-:S02]  /*9eb0*/  ULEA.HI.X UR6, UR8, UR6, UR9, 0x5, UP0 ;  /* 0x0000000608067291 */ /* 0x000fc400080f2c09 */
[----:B------:R-:W-:Y:S01]  /*9ec0*/  IMAD.U32 R4, RZ, RZ, UR4 ;  /* 0x00000004ff047e24 */ /* 0x000fe2000f8e00ff */
[----:B------:R-:W-:Y:S01]  /*9ed0*/  LEA.HI.X R7, R8, R234, R3, 0x7, P4 ;  /* 0x000000ea08077211 */ /* 0x000fe200020f3c03 */
[----:B------:R-:W-:Y:S02]  /*9ee0*/  UISETP.GT.U32.AND UP0, UPT, UR14, UR19, UPT ;  /* 0x000000130e00728c */ /* 0x000fe4000bf04070 */
[----:B------:R-:W-:Y:S01]  /*9ef0*/  IMAD.U32 R3, RZ, RZ, UR6 ;  /* 0x00000006ff037e24 */ /* 0x000fe2000f8e00ff */
[----:B------:R-:W-:-:S04]  /*9f00*/  LEA R16, P4, R4, R235, 0x1 ;  /* 0x000000eb04107211 */ /* 0x000fc800078808ff */
[----:B------:R-:W-:Y:S01]  /*9f10*/  LEA.HI.X R17, R4, R234, R3, 0x1, P4 ;  /* 0x000000ea04117211 */ /* 0x000fe200020f0c03 */
[----:B------:R-:W-:Y:S01]  /*9f20*/  IMAD.MOV.U32 R3, RZ, RZ, 0x40 ;  /* 0x00000040ff037424 */ /* 0x000fe200078e00ff */
[----:B------:R-:W-:-:S04]  /*9f30*/  ISETP.NE.AND P4, PT, R180, RZ, PT ;  /* 0x000000ffb400720c */ /* 0x000fc80003f85270 */
[----:B------:R-:W-:Y:S01]  /*9f40*/  SEL R3, R3, 0xffffffc0, !P4 ;  /* 0xffffffc003037807 */ /* 0x000fe20006000000 */
[----:B------:R-:W-:Y:S01]  /*9f50*/  @!PT LDS RZ, [RZ] ;  /* 0x00000000fffff984 */ /* 0x000fe20000000800 */
[----:B------:R-:W-:Y:S01]  /*9f60*/  @!PT LDS RZ, [RZ] ;  /* 0x00000000fffff984 */ /* 0x000fe20000000800 */
[----:B------:R-:W-:Y:S01]  /*9f70*/  @!PT LDS RZ, [RZ] ;  /* 0x00000000fffff984 */ /* 0x000fe20000000800 */
[----:B------:R-:W-:Y:S04]  /*9f80*/  @!P3 LDGSTS.E.BYPASS.LTC128B.128 [R238+0x18000], desc[UR26][R6.64] ;  /* 0x1800000006eebfae */ /* 0x000fe8000b981a1a */
[--C-:B------:R-:W-:Y:S02]  /*9f90*/  IMAD.IADD R214, R210, 0x1, R3.reuse ;  /* 0x00000001d2d67824 */ /* 0x100fe400078e0203 */
[----:B------:R-:W-:Y:S01]  /*9fa0*/  IMAD.IADD R212, R0, 0x1, R3 ;  /* 0x0000000100d47824 */ /* 0x000fe200078e0203 */
[----:B------:R-:W-:Y:S01]  /*9fb0*/  @P3 STS.128 [R238+0x18000], RZ ;  /* 0x018000ffee003388 */ /* 0x000fe20000000c00 */
[C---:B------:R-:W-:Y:S02]  /*9fc0*/  IMAD.IADD R215, R211.reuse, 0x1, R214 ;  /* 0x00000001d3d77824 */ /* 0x040fe400078e02d6 */
[----:B------:R-:W-:Y:S01]  /*9fd0*/  IMAD.IADD R3, R211, 0x1, R212 ;  /* 0x00000001d3037824 */ /* 0x000fe200078e02d4 */
        /* <DEDUP_REMOVED lines=36> */
[----:B------:R-:W1:Y:S04]  /*a220*/  LDSM.16.M88.4 R12, [R0+0x10000] ;  /* 0x01000000000c783b */ /* 0x000e680000000200 */
[----:B------:R-:W2:Y:S04]  /*a230*/  LDSM.16.M88.4 R184, [R0+0x10800] ;  /* 0x0108000000b8783b */ /* 0x000ea80000000200 */
[----:B------:R-:W3:Y:S04]  /*a240*/  LDSM.16.M88.4 R176, [R0+0x11000] ;  /* 0x0110000000b0783b */ /* 0x000ee80000000200 */
[----:B------:R-:W4:Y:S04]  /*a250*/  LDSM.16.M88.4 R24, [R0+0x11800] ;  /* 0x011800000018783b */ /* 0x000f280000000200 */
        /* <DEDUP_REMOVED lines=9> */
[C---:B------:R-:W-:Y:S03]  /*a2f0*/  HMMA.16816.F32.BF16 R12, R168.reuse, R14, RZ ;  /* 0x0000000ea80c723c */ /* 0x040fe600000418ff */
[----:B------:R-:W1:Y:S04]  /*a300*/  LDSM.16.M88.4 R200, [R212+0x10800] ;  /* 0x01080000d4c8783b */ /* 0x000e680000000200 */
[----:B------:R-:W1:Y:S01]  /*a310*/  LDSM.16.M88.4 R196, [R212+0x11000] ;  /* 0x01100000d4c4783b */ /* 0x000e620000000200 */
[C---:B--2---:R-:W-:Y:S03]  /*a320*/  HMMA.16816.F32.BF16 R188, R168.reuse, R184, RZ ;  /* 0x000000b8a8bc723c */ /* 0x044fe600000418ff */
[----:B------:R-:W0:Y:S05]  /*a330*/  LDGDEPBAR ;  /* 0x00000000000079af */ /* 0x000e2a0000000000 */
[C---:B---3--:R-:W-:Y:S08]  /*a340*/  HMMA.16816.F32.BF16 R180, R168.reuse, R176, RZ ;  /* 0x000000b0a8b4723c */ /* 0x048ff000000418ff */
[C---:B------:R-:W-:Y:S08]  /*a350*/  HMMA.16816.F32.BF16 R184, R168.reuse, R186, RZ ;  /* 0x000000baa8b8723c */ /* 0x040ff000000418ff */
[C---:B------:R-:W-:Y:S08]  /*a360*/  HMMA.16816.F32.BF16 R176, R168.reuse, R178, RZ ;  /* 0x000000b2a8b0723c */ /* 0x040ff000000418ff */
[C---:B----4-:R-:W-:Y:S08]  /*a370*/  HMMA.16816.F32.BF16 R172, R168.reuse, R24, RZ ;  /* 0x00000018a8ac723c */ /* 0x050ff000000418ff */
[----:B------:R-:W-:Y:S01]  /*a380*/  HMMA.16816.F32.BF16 R168, R168, R26, RZ ;  /* 0x0000001aa8a8723c */ /* 0x000fe200000418ff */
[----:B------:R-:W-:Y:S07]  /*a390*/  LDSM.16.M88.4 R24, [R215] ;  /* 0x00000000d718783b */ /* 0x000fee0000000200 */
[C---:B-----5:R-:W-:Y:S08]  /*a3a0*/  HMMA.16816.F32.BF16 R16, R32.reuse, R8, R16 ;  /* 0x000000082010723c */ /* 0x060ff00000041810 */
[C---:B------:R-:W-:Y:S01]  /*a3b0*/  HMMA.16816.F32.BF16 R12, R32.reuse, R10, R12 ;  /* 0x0000000a200c723c */ /* 0x040fe2000004180c */
[----:B------:R-:W2:Y:S07]  /*a3c0*/  LDSM.16.M88.4 R8, [R3+0x10000] ;  /* 0x010000000308783b */ /* 0x000eae0000000200 */
[C---:B------:R-:W-:Y:S08]  /*a3d0*/  HMMA.16816.F32.BF16 R188, R32.reuse, R28, R188 ;  /* 0x0000001c20bc723c */ /* 0x040ff000000418bc */
        /* <DEDUP_REMOVED lines=17> */
[----:B------:R-:W1:Y:S07]  /*a4f0*/  LDSM.16.M88.4 R200, [R0+0x12800] ;  /* 0x0128000000c8783b */ /* 0x000e6e0000000200 */
[C---:B------:R-:W-:Y:S08]  /*a500*/  HMMA.16816.F32.BF16 R180, R20.reuse, R196, R180 ;  /* 0x000000c414b4723c */ /* 0x040ff000000418b4 */
[----:B------:R-:W-:Y:S01]  /*a510*/  HMMA.16816.F32.BF16 R176, R20, R198, R176 ;  /* 0x000000c614b0723c */ /* 0x000fe200000418b0 */
[----:B------:R-:W1:Y:S04]  /*a520*/  LDSM.16.M88.4 R196, [R0+0x13000] ;  /* 0x0130000000c4783b */ /* 0x000e680000000200 */
[----:B------:R-:W-:Y:S03]  /*a530*/  LDSM.16.M88.4 R20, [R218+0x4000] ;  /* 0x00400000da14783b */ /* 0x000fe60000000200 */
        /* <DEDUP_REMOVED lines=34> */
[----:B------:R-:W-:Y:S07]  /*a760*/  LDSM.16.M88.4 R204, [R210+0x8000] ;  /* 0x00800000d2cc783b */ /* 0x000fee0000000200 */
[C---:B-----5:R-:W-:Y:S08]  /*a770*/  HMMA.16816.F32.BF16 R172, R20.reuse, R24, R172 ;  /* 0x0000001814ac723c */ /* 0x060ff000000418ac */
        /* <DEDUP_REMOVED lines=33> */
[C---:B------:R-:W-:Y:S08]  /*a990*/  HMMA.16816.F32.BF16 R188, R204.reuse, R200, R188 ;  /* 0x000000c8ccbc723c */ /* 0x040ff000000418bc */
[C---:B------:R-:W-:Y:S01]  /*a9a0*/  HMMA.16816.F32.BF16 R184, R204.reuse, R202, R184 ;  /* 0x000000caccb8723c */ /* 0x040fe200000418b8 */
[----:B------:R-:W-:Y:S07]  /*a9b0*/  LDSM.16.M88.4 R200, [R212+0x15000] ;  /* 0x01500000d4c8783b */ /* 0x000fee0000000200 */
[C---:B------:R-:W-:Y:S08]  /*a9c0*/  HMMA.16816.F32.BF16 R180, R204.reuse, R196, R180 ;  /* 0x000000c4ccb4723c */ /* 0x040ff000000418b4 */
[C---:B------:R-:W-:Y:S01]  /*a9d0*/  HMMA.16816.F32.BF16 R176, R204.reuse, R198, R176 ;  /* 0x000000c6ccb0723c */ /* 0x040fe200000418b0 */
[----:B------:R-:W-:Y:S07]  /*a9e0*/  LDSM.16.M88.4 R196, [R212+0x15800] ;  /* 0x01580000d4c4783b */ /* 0x000fee0000000200 */
[----:B------:R-:W-:Y:S01]  /*a9f0*/  HMMA.16816.F32.BF16 R192, R204, R194, R168 ;  /* 0x000000c2ccc0723c */ /* 0x000fe200000418a8 */
[----:B------:R-:W5:Y:S07]  /*aa00*/  LDSM.16.M88.4 R168, [R212+0x14800] ;  /* 0x01480000d4a8783b */ /* 0x000f6e0000000200 */
[C---:B--2---:R-:W-:Y:S08]  /*aa10*/  HMMA.16816.F32.BF16 R16, R164.reuse, R32, R16 ;  /* 0x00000020a410723c */ /* 0x044ff00000041810 */
[C---:B------:R-:W-:Y:S01]  /*aa20*/  HMMA.16816.F32.BF16 R12, R164.reuse, R34, R12 ;  /* 0x00000022a40c723c */ /* 0x040fe2000004180c */
[----:B------:R-:W-:Y:S07]  /*aa30*/  LDSM.16.M88.4 R32, [R3+0x15800] ;  /* 0x015800000320783b */ /* 0x000fee0000000200 */
[C---:B---3--:R-:W-:Y:S08]  /*aa40*/  HMMA.16816.F32.BF16 R188, R164.reuse, R28, R188 ;  /* 0x0000001ca4bc723c */ /* 0x048ff000000418bc */
[C---:B------:R-:W-:Y:S01]  /*aa50*/  HMMA.16816.F32.BF16 R184, R164.reuse, R30, R184 ;  /* 0x0000001ea4b8723c */ /* 0x040fe200000418b8 */
[----:B------:R-:W-:Y:S07]  /*aa60*/  LDSM.16.M88.4 R28, [R3+0x14800] ;  /* 0x01480000031c783b */ /* 0x000fee0000000200 */
[C---:B----4-:R-:W-:Y:S08]  /*aa70*/  HMMA.16816.F32.BF16 R180, R164.reuse, R24, R180 ;  /* 0x00000018a4b4723c */ /* 0x050ff000000418b4 */
[----:B------:R-:W-:Y:S01]  /*aa80*/  HMMA.16816.F32.BF16 R176, R164, R26, R176 ;  /* 0x0000001aa4b0723c */ /* 0x000fe200000418b0 */
[----:B------:R-:W2:Y:S07]  /*aa90*/  LDSM.16.M88.4 R24, [R215+0x8000] ;  /* 0x00800000d718783b */ /* 0x000eae0000000200 */
[C---:B-1----:R-:W-:Y:S08]  /*aaa0*/  HMMA.16816.F32.BF16 R16, R8.reuse, R4, R16 ;  /* 0x000000040810723c */ /* 0x042ff00000041810 */
[----:B------:R-:W-:Y:S01]  /*aab0*/  HMMA.16816.F32.BF16 R12, R8, R6, R12 ;  /* 0x00000006080c723c */ /* 0x000fe2000004180c */
[----:B------:R-:W1:Y:S07]  /*aac0*/  LDSM.16.M88.4 R4, [R3+0x15000] ;  /* 0x015000000304783b */ /* 0x000e6e0000000200 */
[C---:B------:R-:W-:Y:S08]  /*aad0*/  HMMA.16816.F32.BF16 R172, R164.reuse, R20, R172 ;  /* 0x00000014a4ac723c */ /* 0x040ff000000418ac */
[----:B------:R-:W-:Y:S01]  /*aae0*/  HMMA.16816.F32.BF16 R192, R164, R22, R192 ;  /* 0x00000016a4c0723c */ /* 0x000fe200000418c0 */
[----:B------:R-:W3:Y:S04]  /*aaf0*/  LDSM.16.M88.4 R20, [R3+0x14000] ;  /* 0x014000000314783b */ /* 0x000ee80000000200 */
[----:B------:R-:W-:Y:S03]  /*ab00*/  LDSM.16.M88.4 R164, [R0+0x16800] ;  /* 0x0168000000a4783b */ /* 0x000fe60000000200 */
[C---:B-----5:R-:W-:Y:S08]  /*ab10*/  HMMA.16816.F32.BF16 R188, R8.reuse, R168, R188 ;  /* 0x000000a808bc723c */ /* 0x060ff000000418bc */
[C---:B------:R-:W-:Y:S01]  /*ab20*/  HMMA.16816.F32.BF16 R184, R8.reuse, R170, R184 ;  /* 0x000000aa08b8723c */ /* 0x040fe200000418b8 */
[----:B------:R-:W-:Y:S07]  /*ab30*/  LDSM.16.M88.4 R168, [R0+0x16000] ;  /* 0x0160000000a8783b */ /* 0x000fee0000000200 */
[C---:B------:R-:W-:Y:S08]  /*ab40*/  HMMA.16816.F32.BF16 R180, R8.reuse, R200, R180 ;  /* 0x000000c808b4723c */ /* 0x040ff000000418b4 */
[C---:B------:R-:W-:Y:S01]  /*ab50*/  HMMA.16816.F32.BF16 R176, R8.reuse, R202, R176 ;  /* 0x000000ca08b0723c */ /* 0x040fe200000418b0 */
[----:B------:R-:W4:Y:S07]  /*ab60*/  LDSM.16.M88.4 R200, [R210+0xc000] ;  /* 0x00c00000d2c8783b */ /* 0x000f2e0000000200 */
[C---:B------:R-:W-:Y:S08]  /*ab70*/  HMMA.16816.F32.BF16 R172, R8.reuse, R196, R172 ;  /* 0x000000c408ac723c */ /* 0x040ff000000418ac */
[----:B------:R-:W-:Y:S01]  /*ab80*/  HMMA.16816.F32.BF16 R192, R8, R198, R192 ;  /* 0x000000c608c0723c */ /* 0x000fe200000418c0 */
[----:B------:R-:W5:Y:S07]  /*ab90*/  LDSM.16.M88.4 R8, [R0+0x17000] ;  /* 0x017000000008783b */ /* 0x000f6e0000000200 */
[C---:B--2---:R-:W-:Y:S08]  /*aba0*/  HMMA.16816.F32.BF16 R188, R24.reuse, R28, R188 ;  /* 0x0000001c18bc723c */ /* 0x044ff000000418bc */
[C---:B------:R-:W-:Y:S01]  /*abb0*/  HMMA.16816.F32.BF16 R184, R24.reuse, R30, R184 ;  /* 0x0000001e18b8723c */ /* 0x040fe200000418b8 */
[----:B------:R-:W-:Y:S07]  /*abc0*/  LDSM.16.M88.4 R28, [R213+0x16000] ;  /* 0x01600000d51c783b */ /* 0x000fee0000000200 */
[C---:B-1----:R-:W-:Y:S01]  /*abd0*/  HMMA.16816.F32.BF16 R196, R24.reuse, R4, R180 ;  /* 0x0000000418c4723c */ /* 0x042fe200000418b4 */
[----:B------:R-:W1:Y:S07]  /*abe0*/  LDSM.16.M88.4 R180, [R218+0xc000] ;  /* 0x00c00000dab4783b */ /* 0x000e6e0000000200 */
[C---:B---3--:R-:W-:Y:S08]  /*abf0*/  HMMA.16816.F32.BF16 R16, R24.reuse, R20, R16 ;  /* 0x000000141810723c */ /* 0x048ff00000041810 */
[C---:B------:R-:W-:Y:S01]  /*ac00*/  HMMA.16816.F32.BF16 R176, R24.reuse, R6, R176 ;  /* 0x0000000618b0723c */ /* 0x040fe200000418b0 */
[----:B------:R-:W-:Y:S07]  /*ac10*/  LDSM.16.M88.4 R4, [R212+0x16000] ;  /* 0x01600000d404783b */ /* 0x000fee0000000200 */
[C---:B------:R-:W-:Y:S01]  /*ac20*/  HMMA.16816.F32.BF16 R12, R24.reuse, R22, R12 ;  /* 0x00000016180c723c */ /* 0x040fe2000004180c */
[----:B------:R2:W3:Y:S07]  /*ac30*/  LDSM.16.M88.4 R20, [R0+0x17800] ;  /* 0x017800000014783b */ /* 0x0004ee0000000200 */
[C---:B------:R-:W-:Y:S08]  /*ac40*/  HMMA.16816.F32.BF16 R172, R24.reuse, R32, R172 ;  /* 0x0000002018ac723c */ /* 0x040ff000000418ac */
[----:B------:R-:W-:Y:S01]  /*ac50*/  HMMA.16816.F32.BF16 R192, R24, R34, R192 ;  /* 0x0000002218c0723c */ /* 0x000fe200000418c0 */
[----:B------:R-:W3:Y:S04]  /*ac60*/  LDSM.16.M88.4 R24, [R214+0xc000] ;  /* 0x00c00000d618783b */ /* 0x000ee80000000200 */
[----:B------:R-:W-:Y:S03]  /*ac70*/  LDSM.16.M88.4 R32, [R213+0x16800] ;  /* 0x01680000d520783b */ /* 0x000fe60000000200 */
[----:B----4-:R-:W-:Y:S01]  /*ac80*/  HMMA.16816.F32.BF16 R16, R200, R168, R16 ;  /* 0x000000a8c810723c */ /* 0x010fe20000041810 */
[----:B--2---:R-:W-:-:S07]  /*ac90*/  VIADD R0, R233, 0x8 ;  /* 0x00000008e9007836 */ /* 0x004fce0000000000 */
[C---:B-----5:R-:W-:Y:S08]  /*aca0*/  HMMA.16816.F32.BF16 R196, R200.reuse, R8, R196 ;  /* 0x00000008c8c4723c */ /* 0x060ff000000418c4 */
[C---:B------:R-:W-:Y:S01]  /*acb0*/  HMMA.16816.F32.BF16 R176, R200.reuse, R10, R176 ;  /* 0x0000000ac8b0723c */ /* 0x040fe200000418b0 */
[----:B------:R-:W2:Y:S07]  /*acc0*/  LDSM.16.M88.4 R8, [R213+0x17000] ;  /* 0x01700000d508783b */ /* 0x000eae0000000200 */
[----:B------:R-:W-:Y:S01]  /*acd0*/  HMMA.16816.F32.BF16 R12, R200, R170, R12 ;  /* 0x000000aac80c723c */ /* 0x000fe2000004180c */
[----:B------:R-:W-:Y:S07]  /*ace0*/  LDSM.16.M88.4 R168, [R215+0xc000] ;  /* 0x00c00000d7a8783b */ /* 0x000fee0000000200 */
[----:B-1----:R-:W-:Y:S01]  /*acf0*/  HMMA.16816.F32.BF16 R204, R180, R28, R16 ;  /* 0x0000001cb4cc723c */ /* 0x002fe20000041810 */
[----:B------:R-:W1:Y:S01]  /*ad00*/  LDSM.16.M88.4 R16, [R3+0x16000] ;  /* 0x016000000310783b */ /* 0x000e620000000200 */
[----:B------:R-:W-:-:S06]  /*ad10*/  VIADD R29, R209, 0xffffff48 ;  /* 0xffffff48d11d7836 */ /* 0x000fcc0000000000 */
[C---:B---3--:R-:W-:Y:S08]  /*ad20*/  HMMA.16816.F32.BF16 R172, R200.reuse, R20, R172 ;  /* 0x00000014c8ac723c */ /* 0x048ff000000418ac */
[----:B------:R-:W-:Y:S01]  /*ad30*/  HMMA.16816.F32.BF16 R192, R200, R22, R192 ;  /* 0x00000016c8c0723c */ /* 0x000fe200000418c0 */
[----:B------:R-:W3:Y:S07]  /*ad40*/  LDSM.16.M88.4 R20, [R212+0x16800] ;  /* 0x01680000d414783b */ /* 0x000eee0000000200 */
[----:B------:R-:W-:Y:S08]  /*ad50*/  HMMA.16816.F32.BF16 R12, R180, R30, R12 ;  /* 0x0000001eb40c723c */ /* 0x000ff0000004180c */
[----:B------:R-:W-:Y:S08]  /*ad60*/  HMMA.16816.F32.BF16 R188, R200, R164, R188 ;  /* 0x000000a4c8bc723c */ /* 0x000ff000000418bc */
[----:B------:R-:W-:Y:S08]  /*ad70*/  HMMA.16816.F32.BF16 R204, R24, R4, R204 ;  /* 0x0000000418cc723c */ /* 0x000ff000000418cc */
[C---:B--2---:R-:W-:Y:S08]  /*ad80*/  HMMA.16816.F32.BF16 R196, R180.reuse, R8, R196 ;  /* 0x00000008b4c4723c */ /* 0x044ff000000418c4 */
[----:B------:R-:W-:Y:S01]  /*ad90*/  HMMA.16816.F32.BF16 R176, R180, R10, R176 ;  /* 0x0000000ab4b0723c */ /* 0x000fe200000418b0 */
[----:B------:R-:W2:Y:S07]  /*ada0*/  LDSM.16.M88.4 R8, [R212+0x17000] ;  /* 0x01700000d408783b */ /* 0x000eae0000000200 */
[----:B------:R-:W-:Y:S01]  /*adb0*/  HMMA.16816.F32.BF16 R184, R200, R166, R184 ;  /* 0x000000a6c8b8723c */ /* 0x000fe200000418b8 */
[----:B------:R-:W-:Y:S04]  /*adc0*/  LDSM.16.M88.4 R164, [R213+0x17800] ;  /* 0x01780000d5a4783b */ /* 0x000fe80000000200 */
[----:B------:R-:W-:Y:S03]  /*add0*/  LDSM.16.M88.4 R212, [R212+0x17800] ;  /* 0x01780000d4d4783b */ /* 0x000fe60000000200 */
[----:B------:R-:W-:Y:S01]  /*ade0*/  HMMA.16816.F32.BF16 R12, R24, R6, R12 ;  /* 0x00000006180c723c */ /* 0x000fe2000004180c */
[----:B------:R-:W4:Y:S07]  /*adf0*/  LDSM.16.M88.4 R4, [R3+0x16800] ;  /* 0x016800000304783b */ /* 0x000f2e0000000200 */
[----:B------:R-:W-:Y:S08]  /*ae00*/  HMMA.16816.F32.BF16 R188, R180, R32, R188 ;  /* 0x00000020b4bc723c */ /* 0x000ff000000418bc */
[----:B-1----:R-:W-:Y:S01]  /*ae10*/  HMMA.16816.F32.BF16 R204, R168, R16, R204 ;  /* 0x00000010a8cc723c */ /* 0x002fe200000418cc */
[----:B------:R-:W-:-:S05]  /*ae20*/  VIADD R17, R209, 0xffffff40 ;  /* 0xffffff40d1117836 */ /* 0x000fca0000000000 */
[-C--:B------:R-:W-:Y:S02]  /*ae30*/  ISETP.GT.AND P5, PT, R233, R17.reuse, PT ;  /* 0x00000011e900720c */ /* 0x080fe40003fa4270 */
[----:B------:R-:W-:Y:S01]  /*ae40*/  HMMA.16816.F32.BF16 R184, R180, R34, R184 ;  /* 0x00000022b4b8723c */ /* 0x000fe200000418b8 */
[----:B------:R-:W-:Y:S02]  /*ae50*/  ISETP.GE.AND P6, PT, R17, R232, PT ;  /* 0x000000e81100720c */ /* 0x000fe40003fc6270 */
[----:B------:R-:W-:-:S05]  /*ae60*/  ISETP.GT.AND P4, PT, R0, R17, PT ;  /* 0x000000110000720c */ /* 0x000fca0003f84270 */
[----:B---3--:R-:W-:Y:S03]  /*ae70*/  HMMA.16816.F32.BF16 R188, R24, R20, R188 ;  /* 0x0000001418bc723c */ /* 0x008fe600000418bc */
[----:B------:R-:W-:Y:S02]  /*ae80*/  FSEL R204, R204, -INF , !P5 ;  /* 0xff800000cccc7808 */ /* 0x000fe40006800000 */
[----:B------:R-:W-:Y:S01]  /*ae90*/  ISETP.GE.AND P5, PT, R17, R228, PT ;  /* 0x000000e41100720c */ /* 0x000fe20003fa6270 */
[----:B------:R-:W-:Y:S01]  /*aea0*/  VIADD R17, R209, 0xffffff41 ;  /* 0xffffff41d1117836 */ /* 0x000fe20000000000 */
[----:B------:R-:W-:Y:S01]  /*aeb0*/  FSEL R21, R206, -INF , !P4 ;  /* 0xff800000ce157808 */ /* 0x000fe20006000000 */
[----:B------:R-:W-:Y:S03]  /*aec0*/  HMMA.16816.F32.BF16 R12, R168, R18, R12 ;  /* 0x00000012a80c723c */ /* 0x000fe6000004180c */
[----:B------:R-:W-:-:S02]  /*aed0*/  ISETP.GT.AND P4, PT, R233, R17, PT ;  /* 0x00000011e900720c */ /* 0x000fc40003f84270 */
[----:B------:R-:W-:Y:S02]  /*aee0*/  FSEL R21, R21, -INF , !P5 ;  /* 0xff80000015157808 */ /* 0x000fe40006800000 */
[----:B------:R-:W-:Y:S01]  /*aef0*/  FSEL R31, R205, -INF , !P4 ;  /* 0xff800000cd1f7808 */ /* 0x000fe20006000000 */
[C---:B--2---:R-:W-:Y:S01]  /*af00*/  HMMA.16816.F32.BF16 R196, R24.reuse, R8, R196 ;  /* 0x0000000818c4723c */ /* 0x044fe200000418c4 */
[----:B------:R-:W-:Y:S02]  /*af10*/  ISETP.GT.AND P4, PT, R0, R17, PT ;  /* 0x000000110000720c */ /* 0x000fe40003f84270 */
[----:B------:R-:W-:Y:S02]  /*af20*/  ISETP.GE.AND P5, PT, R17, R228, PT ;  /* 0x000000e41100720c */ /* 0x000fe40003fa6270 */
[----:B------:R-:W-:Y:S02]  /*af30*/  FSEL R9, R207, -INF , !P4 ;  /* 0xff800000cf097808 */ /* 0x000fe40006000000 */
[----:B------:R-:W-:Y:S01]  /*af40*/  ISETP.GT.AND P4, PT, R233, R29, PT ;  /* 0x0000001de900720c */ /* 0x000fe20003f84270 */
[----:B------:R-:W-:Y:S01]  /*af50*/  HMMA.16816.F32.BF16 R184, R24, R22, R184 ;  /* 0x0000001618b8723c */ /* 0x000fe200000418b8 */
[----:B------:R-:W-:-:S02]  /*af60*/  FSEL R23, R204, -INF , !P6 ;  /* 0xff800000cc177808 */ /* 0x000fc40007000000 */
[----:B------:R-:W-:Y:S02]  /*af70*/  ISETP.GE.AND P6, PT, R17, R232, PT ;  /* 0x000000e81100720c */ /* 0x000fe40003fc6270 */
[----:B------:R-:W-:Y:S01]  /*af80*/  FSEL R12, R12, -INF , !P4 ;  /* 0xff8000000c0c7808 */ /* 0x000fe20006000000 */
[----:B------:R-:W1:Y:S01]  /*af90*/  LDSM.16.M88.4 R16, [R3+0x17000] ;  /* 0x017000000310783b */ /* 0x000e620000000200 */
[----:B------:R-:W-:Y:S01]  /*afa0*/  ISETP.GT.AND P4, PT, R0, R29, PT ;  /* 0x0000001d0000720c */ /* 0x000fe20003f84270 */
[----:B----4-:R-:W-:Y:S01]  /*afb0*/  HMMA.16816.F32.BF16 R188, R168, R4, R188 ;  /* 0x00000004a8bc723c */ /* 0x010fe200000418bc */
[----:B------:R-:W-:Y:S01]  /*afc0*/  VIADD R5, R209, 0xffffff49 ;  /* 0xffffff49d1057836 */ /* 0x000fe20000000000 */
[----:B------:R-:W-:Y:S02]  /*afd0*/  FSEL R31, R31, -INF , !P6 ;  /* 0xff8000001f1f7808 */ /* 0x000fe40007000000 */
[----:B------:R-:W-:Y:S02]  /*afe0*/  FSEL R9, R9, -INF , !P5 ;  /* 0xff80000009097808 */ /* 0x000fe40006800000 */
[----:B------:R-:W-:-:S02]  /*aff0*/  FSEL R14, R14, -INF , !P4 ;  /* 0xff8000000e0e7808 */ /* 0x000fc40006000000 */
[C---:B------:R-:W-:Y:S01]  /*b000*/  ISETP.GE.AND P6, PT, R29.reuse, R232, PT ;  /* 0x000000e81d00720c */ /* 0x040fe20003fc6270 */
[----:B------:R-:W-:Y:S01]  /*b010*/  HMMA.16816.F32.BF16 R172, R180, R164, R172 ;  /* 0x000000a4b4ac723c */ /* 0x000fe200000418ac */
[----:B------:R-:W-:Y:S02]  /*b020*/  ISETP.GE.AND P5, PT, R29, R228, PT ;  /* 0x000000e41d00720c */ /* 0x000fe40003fa6270 */
[----:B------:R-:W-:Y:S02]  /*b030*/  ISETP.GT.AND P4, PT, R233, R5, PT ;  /* 0x00000005e900720c */ /* 0x000fe40003f84270 */
[----:B------:R-:W-:Y:S02]  /*b040*/  FSEL R35, R12, -INF , !P6 ;  /* 0xff8000000c237808 */ /* 0x000fe40007000000 */
[----:B------:R-:W-:Y:S01]  /*b050*/  FSEL R29, R14, -INF , !P5 ;  /* 0xff8000000e1d7808 */ /* 0x000fe20006800000 */
[----:B------:R-:W-:Y:S01]  /*b060*/  HMMA.16816.F32.BF16 R184, R168, R6, R184 ;  /* 0x00000006a8b8723c */ /* 0x000fe200000418b8 */
[----:B------:R-:W-:-:S02]  /*b070*/  FSEL R13, R13, -INF , !P4 ;  /* 0xff8000000d0d7808 */ /* 0x000fc40006000000 */
[C---:B------:R-:W-:Y:S02]  /*b080*/  ISETP.GE.AND P6, PT, R5.reuse, R232, PT ;  /* 0x000000e80500720c */ /* 0x040fe40003fc6270 */
[----:B------:R-:W-:Y:S02]  /*b090*/  ISETP.GT.AND P5, PT, R0, R5, PT ;  /* 0x000000050000720c */ /* 0x000fe40003fa4270 */
[----:B------:R-:W-:Y:S01]  /*b0a0*/  ISETP.GE.AND P4, PT, R5, R228, PT ;  /* 0x000000e40500720c */ /* 0x000fe20003f86270 */
[----:B------:R-:W-:Y:S01]  /*b0b0*/  VIADD R5, R209, 0xffffff50 ;  /* 0xffffff50d1057836 */ /* 0x000fe20000000000 */
[----:B------:R-:W-:Y:S01]  /*b0c0*/  FSEL R15, R15, -INF , !P5 ;  /* 0xff8000000f0f7808 */ /* 0x000fe20006800000 */
[----:B------:R-:W-:Y:S01]  /*b0d0*/  HMMA.16816.F32.BF16 R192, R180, R166, R192 ;  /* 0x000000a6b4c0723c */ /* 0x000fe200000418c0 */
[----:B------:R-:W-:Y:S02]  /*b0e0*/  FSEL R13, R13, -INF , !P6 ;  /* 0xff8000000d0d7808 */ /* 0x000fe40007000000 */
[----:B------:R-:W-:-:S02]  /*b0f0*/  ISETP.GT.AND P5, PT, R233, R5, PT ;  /* 0x00000005e900720c */ /* 0x000fc40003fa4270 */
[----:B------:R-:W-:Y:S02]  /*b100*/  FSEL R33, R15, -INF , !P4 ;  /* 0xff8000000f217808 */ /* 0x000fe40006000000 */
[----:B------:R-:W-:Y:S01]  /*b110*/  FSEL R188, R188, -INF , !P5 ;  /* 0xff800000bcbc7808 */ /* 0x000fe20006800000 */
[----:B------:R-:W-:Y:S01]  /*b120*/  HMMA.16816.F32.BF16 R176, R24, R10, R176 ;  /* 0x0000000a18b0723c */ /* 0x000fe200000418b0 */
[----:B------:R-:W-:Y:S01]  /*b130*/  ISETP.GE.AND P6, PT, R5, R232, PT ;  /* 0x000000e80500720c */ /* 0x000fe20003fc6270 */
[----:B------:R-:W-:Y:S01]  /*b140*/  VIADD R11, R209, 0xffffff58 ;  /* 0xffffff58d10b7836 */ /* 0x000fe20000000000 */
[----:B------:R-:W-:Y:S02]  /*b150*/  ISETP.GT.AND P4, PT, R0, R5, PT ;  /* 0x000000050000720c */ /* 0x000fe40003f84270 */
[----:B------:R-:W-:Y:S01]  /*b160*/  ISETP.GE.AND P5, PT, R5, R228, PT ;  /* 0x000000e40500720c */ /* 0x000fe20003fa6270 */
[----:B------:R-:W-:Y:S01]  /*b170*/  VIADD R5, R209, 0xffffff51 ;  /* 0xffffff51d1057836 */ /* 0x000fe20000000000 */
[----:B------:R-:W-:Y:S01]  /*b180*/  FSEL R190, R190, -INF , !P4 ;  /* 0xff800000bebe7808 */ /* 0x000fe20006000000 */
[----:B-1----:R-:W-:Y:S01]  /*b190*/  HMMA.16816.F32.BF16 R196, R168, R16, R196 ;  /* 0x00000010a8c4723c */ /* 0x002fe200000418c4 */
[----:B------:R-:W-:-:S02]  /*b1a0*/  FSEL R243, R188, -INF , !P6 ;  /* 0xff800000bcf37808 */ /* 0x000fc40007000000 */
[-C--:B------:R-:W-:Y:S02]  /*b1b0*/  ISETP.GT.AND P4, PT, R233, R5.reuse, PT ;  /* 0x00000005e900720c */ /* 0x080fe40003f84270 */
[----:B------:R-:W-:Y:S02]  /*b1c0*/  FSEL R201, R190, -INF , !P5 ;  /* 0xff800000bec97808 */ /* 0x000fe40006800000 */
[----:B------:R-:W-:Y:S01]  /*b1d0*/  FSEL R180, R189, -INF , !P4 ;  /* 0xff800000bdb47808 */ /* 0x000fe20006000000 */
[----:B------:R-:W-:Y:S01]  /*b1e0*/  HMMA.16816.F32.BF16 R172, R24, R212, R172 ;  /* 0x000000d418ac723c */ /* 0x000fe200000418ac */
[----:B------:R-:W-:Y:S02]  /*b1f0*/  ISETP.GT.AND P4, PT, R0, R5, PT ;  /* 0x000000050000720c */ /* 0x000fe40003f84270 */
[C---:B------:R-:W-:Y:S02]  /*b200*/  ISETP.GE.AND P6, PT, R5.reuse, R232, PT ;  /* 0x000000e80500720c */ /* 0x040fe40003fc6270 */
[----:B------:R-:W-:-:S02]  /*b210*/  ISETP.GE.AND P5, PT, R5, R228, PT ;  /* 0x000000e40500720c */ /* 0x000fc40003fa6270 */
[----:B------:R-:W-:Y:S01]  /*b220*/  FSEL R191, R191, -INF , !P4 ;  /* 0xff800000bfbf7808 */ /* 0x000fe20006000000 */
[----:B------:R1:W2:Y:S01]  /*b230*/  LDSM.16.M88.4 R4, [R3+0x17800] ;  /* 0x017800000304783b */ /* 0x0002a20000000200 */
[----:B------:R-:W-:Y:S01]  /*b240*/  ISETP.GT.AND P4, PT, R233, R11, PT ;  /* 0x0000000be900720c */ /* 0x000fe20003f84270 */
[----:B------:R-:W-:Y:S01]  /*b250*/  HMMA.16816.F32.BF16 R176, R168, R18, R176 ;  /* 0x00000012a8b0723c */ /* 0x000fe200000418b0 */
[----:B------:R-:W-:Y:S01]  /*b260*/  FSEL R239, R191, -INF , !P5 ;  /* 0xff800000bfef7808 */ /* 0x000fe20006800000 */
[----:B------:R-:W-:-:S04]  /*b270*/  DEPBAR.LE SB0, 0x0 ;  /* 0x000080000000791a */ /* 0x000fc80000000000 */
[----:B------:R-:W-:Y:S01]  /*b280*/  BAR.SYNC.DEFER_BLOCKING 0x0 ;  /* 0x0000000000007b1d */ /* 0x000fe20000010000 */
[----:B------:R-:W-:Y:S01]  /*b290*/  ISETP.GT.AND P5, PT, R0, R11, PT ;  /* 0x0000000b0000720c */ /* 0x000fe20003fa4270 */
[----:B------:R-:W-:Y:S01]  /*b2a0*/  HMMA.16816.F32.BF16 R192, R24, R214, R192 ;  /* 0x000000d618c0723c */ /* 0x000fe200000418c0 */
[----:B------:R-:W-:Y:S02]  /*b2b0*/  FSEL R180, R180, -INF , !P6 ;  /* 0xff800000b4b47808 */ /* 0x000fe40007000000 */
[----:B------:R-:W-:Y:S02]  /*b2c0*/  FSEL R182, R184, -INF , !P4 ;  /* 0xff800000b8b67808 */ /* 0x000fe40006000000 */
[C---:B------:R-:W-:Y:S02]  /*b2d0*/  ISETP.GE.AND P6, PT, R11.reuse, R232, PT ;  /* 0x000000e80b00720c */ /* 0x040fe40003fc6270 */
[----:B------:R-:W-:Y:S01]  /*b2e0*/  ISETP.GE.AND P4, PT, R11, R228, PT ;  /* 0x000000e40b00720c */ /* 0x000fe20003f86270 */
[----:B------:R-:W-:Y:S01]  /*b2f0*/  VIADD R11, R209, 0xffffff59 ;  /* 0xffffff59d10b7836 */ /* 0x000fe20000000000 */
[----:B------:R-:W-:-:S02]  /*b300*/  FSEL R186, R186, -INF , !P5 ;  /* 0xff800000baba7808 */ /* 0x000fc40006800000 */
[----:B------:R-:W-:Y:S02]  /*b310*/  FSEL R182, R182, -INF , !P6 ;  /* 0xff800000b6b67808 */ /* 0x000fe40007000000 */
[-C--:B------:R-:W-:Y:S01]  /*b320*/  ISETP.GT.AND P5, PT, R233, R11.reuse, PT ;  /* 0x0000000be900720c */ /* 0x080fe20003fa4270 */
[----:B-1----:R-:W-:Y:S01]  /*b330*/  VIADD R3, R209, 0xffffff60 ;  /* 0xffffff60d1037836 */ /* 0x002fe20000000000 */
[----:B------:R-:W-:Y:S02]  /*b340*/  FSEL R231, R186, -INF , !P4 ;  /* 0xff800000bae77808 */ /* 0x000fe40006000000 */
[----:B------:R-:W-:Y:S02]  /*b350*/  ISETP.GT.AND P4, PT, R0, R11, PT ;  /* 0x0000000b0000720c */ /* 0x000fe40003f84270 */
[----:B------:R-:W-:Y:S02]  /*b360*/  FSEL R184, R185, -INF , !P5 ;  /* 0xff800000b9b87808 */ /* 0x000fe40006800000 */
[----:B------:R-:W-:-:S02]  /*b370*/  ISETP.GE.AND P5, PT, R11, R228, PT ;  /* 0x000000e40b00720c */ /* 0x000fc40003fa6270 */
[----:B------:R-:W-:Y:S02]  /*b380*/  FSEL R187, R187, -INF , !P4 ;  /* 0xff800000bbbb7808 */ /* 0x000fe40006000000 */
[----:B------:R-:W-:Y:S02]  /*b390*/  ISETP.GE.AND P6, PT, R11, R232, PT ;  /* 0x000000e80b00720c */ /* 0x000fe40003fc6270 */
[----:B------:R-:W-:Y:S02]  /*b3a0*/  ISETP.GT.AND P4, PT, R233, R3, PT ;  /* 0x00000003e900720c */ /* 0x000fe40003f84270 */
[----:B------:R-:W-:Y:S01]  /*b3b0*/  FSEL R241, R187, -INF , !P5 ;  /* 0xff800000bbf17808 */ /* 0x000fe20006800000 */
[----:B--2---:R-:W-:Y:S01]  /*b3c0*/  HMMA.16816.F32.BF16 R172, R168, R4, R172 ;  /* 0x00000004a8ac723c */ /* 0x004fe200000418ac */
[----:B------:R-:W-:Y:S01]  /*b3d0*/  FSEL R184, R184, -INF , !P6 ;  /* 0xff800000b8b87808 */ /* 0x000fe20007000000 */
[----:B------:R-:W-:Y:S01]  /*b3e0*/  VIADD R5, R209, 0xffffff69 ;  /* 0xffffff69d1057836 */ /* 0x000fe20000000000 */
[----:B------:R-:W-:-:S02]  /*b3f0*/  FSEL R187, R196, -INF , !P4 ;  /* 0xff800000c4bb7808 */ /* 0x000fc40006000000 */
[C---:B------:R-:W-:Y:S02]  /*b400*/  ISETP.GE.AND P6, PT, R3.reuse, R232, PT ;  /* 0x000000e80300720c */ /* 0x040fe40003fc6270 */
[----:B------:R-:W-:Y:S01]  /*b410*/  ISETP.GT.AND P5, PT, R0, R3, PT ;  /* 0x000000030000720c */ /* 0x000fe20003fa4270 */
[----:B------:R-:W-:Y:S01]  /*b420*/  HMMA.16816.F32.BF16 R192, R168, R6, R192 ;  /* 0x00000006a8c0723c */ /* 0x000fe200000418c0 */
[----:B------:R-:W-:Y:S01]  /*b430*/  ISETP.GE.AND P4, PT, R3, R228, PT ;  /* 0x000000e40300720c */ /* 0x000fe20003f86270 */
[----:B------:R-:W-:Y:S01]  /*b440*/  VIADD R3, R209, 0xffffff61 ;  /* 0xffffff61d1037836 */ /* 0x000fe20000000000 */
[----:B------:R-:W-:Y:S02]  /*b450*/  FSEL R181, R198, -INF , !P5 ;  /* 0xff800000c6b57808 */ /* 0x000fe40006800000 */
[----:B------:R-:W-:Y:S02]  /*b460*/  FSEL R187, R187, -INF , !P6 ;  /* 0xff800000bbbb7808 */ /* 0x000fe40007000000 */
[----:B------:R-:W-:-:S02]  /*b470*/  ISETP.GT.AND P5, PT, R233, R3, PT ;  /* 0x00000003e900720c */ /* 0x000fc40003fa4270 */
[----:B------:R-:W-:Y:S02]  /*b480*/  FSEL R181, R181, -INF , !P4 ;  /* 0xff800000b5b57808 */ /* 0x000fe40006000000 */
[----:B------:R-:W-:Y:S02]  /*b490*/  ISETP.GT.AND P4, PT, R0, R3, PT ;  /* 0x000000030000720c */ /* 0x000fe40003f84270 */
[----:B------:R-:W-:Y:S02]  /*b4a0*/  FSEL R197, R197, -INF , !P5 ;  /* 0xff800000c5c57808 */ /* 0x000fe40006800000 */
[C---:B------:R-:W-:Y:S02]  /*b4b0*/  ISETP.GE.AND P6, PT, R3.reuse, R232, PT ;  /* 0x000000e80300720c */ /* 0x040fe40003fc6270 */
[----:B------:R-:W-:Y:S01]  /*b4c0*/  ISETP.GE.AND P5, PT, R3, R228, PT ;  /* 0x000000e40300720c */ /* 0x000fe20003fa6270 */
[----:B------:R-:W-:Y:S01]  /*b4d0*/  VIADD R3, R209, 0xffffff68 ;  /* 0xffffff68d1037836 */ /* 0x000fe20000000000 */
[----:B------:R-:W-:-:S02]  /*b4e0*/  FSEL R183, R199, -INF , !P4 ;  /* 0xff800000c7b77808 */ /* 0x000fc40006000000 */
[----:B------:R-:W-:Y:S02]  /*b4f0*/  FSEL R227, R197, -INF , !P6 ;  /* 0xff800000c5e37808 */ /* 0x000fe40007000000 */
[-C--:B------:R-:W-:Y:S02]  /*b500*/  ISETP.GT.AND P4, PT, R233, R3.reuse, PT ;  /* 0x00000003e900720c */ /* 0x080fe40003f84270 */
[----:B------:R-:W-:Y:S02]  /*b510*/  FSEL R183, R183, -INF , !P5 ;  /* 0xff800000b7b77808 */ /* 0x000fe40006800000 */
[----:B------:R-:W-:Y:S02]  /*b520*/  ISETP.GT.AND P5, PT, R0, R3, PT ;  /* 0x000000030000720c */ /* 0x000fe40003fa4270 */
[----:B------:R-:W-:Y:S02]  /*b530*/  FSEL R176, R176, -INF , !P4 ;  /* 0xff800000b0b07808 */ /* 0x000fe40006000000 */
[----:B------:R-:W-:-:S02]  /*b540*/  ISETP.GE.AND P4, PT, R3, R228, PT ;  /* 0x000000e40300720c */ /* 0x000fc40003f86270 */
[----:B------:R-:W-:Y:S02]  /*b550*/  FSEL R178, R178, -INF , !P5 ;  /* 0xff800000b2b27808 */ /* 0x000fe40006800000 */
[----:B------:R-:W-:Y:S01]  /*b560*/  ISETP.GE.AND P6, PT, R3, R232, PT ;  /* 0x000000e80300720c */ /* 0x000fe20003fc6270 */
[----:B------:R-:W-:Y:S01]  /*b570*/  VIADD R3, R209, 0xffffff70 ;  /* 0xffffff70d1037836 */ /* 0x000fe20000000000 */
[----:B------:R-:W-:Y:S02]  /*b580*/  FSEL R185, R178, -INF , !P4 ;  /* 0xff800000b2b97808 */ /* 0x000fe40006000000 */
[-C--:B------:R-:W-:Y:S02]  /*b590*/  ISETP.GT.AND P5, PT, R233, R5.reuse, PT ;  /* 0x00000005e900720c */ /* 0x080fe40003fa4270 */
[----:B------:R-:W-:Y:S02]  /*b5a0*/  ISETP.GT.AND P4, PT, R0, R5, PT ;  /* 0x000000050000720c */ /* 0x000fe40003f84270 */
[----:B------:R-:W-:-:S02]  /*b5b0*/  FSEL R223, R176, -INF , !P6 ;  /* 0xff800000b0df7808 */ /* 0x000fc40007000000 */
[----:B------:R-:W-:Y:S02]  /*b5c0*/  ISETP.GE.AND P6, PT, R5, R232, PT ;  /* 0x000000e80500720c */ /* 0x000fe40003fc6270 */
[----:B------:R-:W-:Y:S02]  /*b5d0*/  FSEL R177, R177, -INF , !P5 ;  /* 0xff800000b1b17808 */ /* 0x000fe40006800000 */
[----:B------:R-:W-:Y:S02]  /*b5e0*/  FSEL R179, R179, -INF , !P4 ;  /* 0xff800000b3b37808 */ /* 0x000fe40006000000 */
[----:B------:R-:W-:Y:S01]  /*b5f0*/  ISETP.GE.AND P5, PT, R5, R228, PT ;  /* 0x000000e40500720c */ /* 0x000fe20003fa6270 */
[----:B------:R-:W-:Y:S01]  /*b600*/  VIADD R5, R209, 0xffffff71 ;  /* 0xffffff71d1057836 */ /* 0x000fe20000000000 */
[----:B------:R-:W-:Y:S02]  /*b610*/  ISETP.GT.AND P4, PT, R233, R3, PT ;  /* 0x00000003e900720c */ /* 0x000fe40003f84270 */
[----:B------:R-:W-:-:S02]  /*b620*/  FSEL R229, R177, -INF , !P6 ;  /* 0xff800000b1e57808 */ /* 0x000fc40007000000 */
[----:B------:R-:W-:Y:S02]  /*b630*/  ISETP.GE.AND P6, PT, R3, R232, PT ;  /* 0x000000e80300720c */ /* 0x000fe40003fc6270 */
[----:B------:R-:W-:Y:S02]  /*b640*/  FSEL R225, R179, -INF , !P5 ;  /* 0xff800000b3e17808 */ /* 0x000fe40006800000 */
[----:B------:R-:W-:Y:S02]  /*b650*/  FSEL R172, R172, -INF , !P4 ;  /* 0xff800000acac7808 */ /* 0x000fe40006000000 */
[----:B------:R-:W-:Y:S02]  /*b660*/  ISETP.GT.AND P5, PT, R0, R3, PT ;  /* 0x000000030000720c */ /* 0x000fe40003fa4270 */
[----:B------:R-:W-:Y:S02]  /*b670*/  FSEL R213, R172, -INF , !P6 ;  /* 0xff800000acd57808 */ /* 0x000fe40007000000 */
[----:B------:R-:W-:Y:S01]  /*b680*/  ISETP.GE.AND P4, PT, R3, R228, PT ;  /* 0x000000e40300720c */ /* 0x000fe20003f86270 */
[----:B------:R-:W-:Y:S01]  /*b690*/  VIADD R3, R209, 0xffffff79 ;  /* 0xffffff79d1037836 */ /* 0x000fe20000000000 */
[----:B------:R-:W-:-:S02]  /*b6a0*/  FSEL R174, R174, -INF , !P5 ;  /* 0xff800000aeae7808 */ /* 0x000fc40006800000 */
[-C--:B------:R-:W-:Y:S02]  /*b6b0*/  ISETP.GT.AND P6, PT, R233, R5.reuse, PT ;  /* 0x00000005e900720c */ /* 0x080fe40003fc4270 */
[----:B------:R-:W-:Y:S02]  /*b6c0*/  FSEL R211, R174, -INF , !P4 ;  /* 0xff800000aed37808 */ /* 0x000fe40006000000 */
[----:B------:R-:W-:Y:S02]  /*b6d0*/  FSEL R173, R173, -INF , !P6 ;  /* 0xff800000adad7808 */ /* 0x000fe40007000000 */
[C---:B------:R-:W-:Y:S02]  /*b6e0*/  ISETP.GE.AND P5, PT, R5.reuse, R232, PT ;  /* 0x000000e80500720c */ /* 0x040fe40003fa6270 */
[----:B------:R-:W-:Y:S02]  /*b6f0*/  ISETP.GT.AND P4, PT, R0, R5, PT ;  /* 0x000000050000720c */ /* 0x000fe40003f84270 */
[----:B------:R-:W-:Y:S01]  /*b700*/  ISETP.GE.AND P6, PT, R5, R228, PT ;  /* 0x000000e40500720c */ /* 0x000fe20003fc6270 */
[----:B------:R-:W-:Y:S01]  /*b710*/  VIADD R5, R209, 0xffffff78 ;  /* 0xffffff78d1057836 */ /* 0x000fe20000000000 */
[----:B------:R-:W-:-:S02]  /*b720*/  FMNMX3.FTZ R4, R208, R23, R31, !PT ;  /* 0x00000017d0047276 */ /* 0x000fc4000781001f */
[----:B------:R-:W-:Y:S02]  /*b730*/  FSEL R215, R173, -INF , !P5 ;  /* 0xff800000add77808 */ /* 0x000fe40006800000 */
[----:B------:R-:W-:Y:S02]  /*b740*/  FSEL R175, R175, -INF , !P4 ;  /* 0xff800000afaf7808 */ /* 0x000fe40006000000 */
[----:B------:R-:W-:Y:S02]  /*b750*/  ISETP.GT.AND P5, PT, R233, R5, PT ;  /* 0x00000005e900720c */ /* 0x000fe40003fa4270 */
[----:B------:R-:W-:Y:S02]  /*b760*/  FMNMX3.FTZ R4, R4, R35, R13, !PT ;  /* 0x0000002304047276 */ /* 0x000fe4000781000d */
[----:B------:R-:W-:Y:S02]  /*b770*/  FSEL R207, R175, -INF , !P6 ;  /* 0xff800000afcf7808 */ /* 0x000fe40007000000 */
[----:B------:R-:W-:-:S02]  /*b780*/  FSEL R192, R192, -INF , !P5 ;  /* 0xff800000c0c07808 */ /* 0x000fc40006800000 */
[C---:B------:R-:W-:Y:S02]  /*b790*/  ISETP.GE.AND P4, PT, R5.reuse, R232, PT ;  /* 0x000000e80500720c */ /* 0x040fe40003f86270 */
[----:B------:R-:W-:Y:S02]  /*b7a0*/  ISETP.GE.AND P6, PT, R5, R228, PT ;  /* 0x000000e40500720c */ /* 0x000fe40003fc6270 */
[----:B------:R-:W-:Y:S02]  /*b7b0*/  ISETP.GT.AND P5, PT, R0, R5, PT ;  /* 0x000000050000720c */ /* 0x000fe40003fa4270 */
        /* <DEDUP_REMOVED lines=16> */
[----:B------:R-:W-:Y:S02]  /*b8c0*/  ISETP.GE.AND P5, PT, R3, R228, PT ;  /* 0x000000e40300720c */ /* 0x000fe40003fa6270 */
        /* <DEDUP_REMOVED lines=61> */
.L_x_548:
[----:B------:R-:W-:Y:S01]  /*bca0*/  FMNMX3.FTZ R6, R6, R185, R225, !PT ;  /* 0x000000b906067276 */ /* 0x000fe200078100e1 */
[----:B------:R-:W2:Y:S01]  /*bcb0*/  SHFL.BFLY PT, R5, R0, 0x2, 0x1f ;  /* 0x0c401f0000057f89 */ /* 0x000ea200000e0000 */
[----:B------:R-:W-:Y:S01]  /*bcc0*/  FSEL R205, R194, -INF , !P6 ;  /* 0xff800000c2cd7808 */ /* 0x000fe20007000000 */
[----:B------:R-:W3:Y:S01]  /*bcd0*/  LDCU UR4, c[0x0][0x45c] ;  /* 0x00008b80ff0477ac */ /* 0x000ee20008000800 */
[----:B------:R-:W-:Y:S01]  /*bce0*/  FSEL R204, R195, -INF , !P5 ;  /* 0xff800000c3cc7808 */ /* 0x000fe20006800000 */
[----:B------:R-:W-:Y:S01]  /*bcf0*/  LDSM.16.MT88.4 R176, [R220+0x1a800] ;  /* 0x01a80000dcb0783b */ /* 0x000fe20000004200 */
[----:B------:R-:W-:Y:S01]  /*bd00*/  FMNMX3.FTZ R6, R6, R211, R207, !PT ;  /* 0x000000d306067276 */ /* 0x000fe200078100cf */
[----:B------:R-:W-:Y:S01]  /*bd10*/  @UP0 UIADD3 UR21, UPT, UPT, UR21, -0x4, URZ ;  /* 0xfffffffc15150890 */ /* 0x000fe2000fffe0ff */
[----:B------:R-:W-:Y:S02]  /*bd20*/  IADD3 R16, PT, PT, R220, 0x18000, RZ ;  /* 0x00018000dc107810 */ /* 0x000fe40007ffe0ff */
[----:B------:R-:W-:-:S02]  /*bd30*/  FMNMX3.FTZ R7, R6, R205, R204, !PT ;  /* 0x000000cd06077276 */ /* 0x000fc400078100cc */
[----:B------:R-:W-:Y:S02]  /*bd40*/  IADD3 R202, PT, PT, R220, 0x18040, RZ ;  /* 0x00018040dcca7810 */ /* 0x000fe40007ffe0ff */
[----:B------:R-:W-:Y:S01]  /*bd50*/  MOV R25, 0x20 ;  /* 0x0000002000197802 */ /* 0x000fe20000000f00 */
[----:B------:R-:W4:Y:S01]  /*bd60*/  SHFL.BFLY PT, R4, R7, 0x2, 0x1f ;  /* 0x0c401f0007047f89 */ /* 0x000f2200000e0000 */
[----:B--2---:R-:W-:-:S05]  /*bd70*/  FMNMX.FTZ R5, R0, R5, !PT ;  /* 0x0000000500057209 */ /* 0x004fca0007810000 */
[----:B------:R-:W2:Y:S01]  /*bd80*/  SHFL.BFLY PT, R164, R5, 0x1, 0x1f ;  /* 0x0c201f0005a47f89 */ /* 0x000ea200000e0000 */
[----:B----4-:R-:W-:-:S05]  /*bd90*/  FMNMX.FTZ R4, R7, R4, !PT ;  /* 0x0000000407047209 */ /* 0x010fca0007810000 */
[----:B------:R-:W4:Y:S01]  /*bda0*/  SHFL.BFLY PT, R3, R4, 0x1, 0x1f ;  /* 0x0c201f0004037f89 */ /* 0x000f2200000e0000 */
[----:B--2---:R-:W-:-:S04]  /*bdb0*/  FMNMX.FTZ R164, R5, R164, !PT ;  /* 0x000000a405a47209 */ /* 0x004fc80007810000 */
[C---:B------:R-:W-:Y:S01]  /*bdc0*/  FSETP.NEU.FTZ.AND P1, PT, R164.reuse, -INF , PT ;  /* 0xff800000a400780b */ /* 0x040fe20003f3d000 */
[----:B---3--:R-:W-:-:S03]  /*bdd0*/  FMUL.FTZ R212, R164, UR4 ;  /* 0x00000004a4d47c20 */ /* 0x008fc60008410000 */
[----:B------:R-:W-:Y:S02]  /*bde0*/  FSEL R5, R164, RZ, P1 ;  /* 0x000000ffa4057208 */ /* 0x000fe40000800000 */
[----:B------:R-:W-:Y:S02]  /*bdf0*/  FSEL R212, R212, RZ, P1 ;  /* 0x000000ffd4d47208 */ /* 0x000fe40000800000 */
[----:B----4-:R-:W-:Y:S01]  /*be00*/  FMNMX.FTZ R3, R4, R3, !PT ;  /* 0x0000000304037209 */ /* 0x010fe20007810000 */
[----:B------:R-:W-:Y:S02]  /*be10*/  FADD.FTZ R4, R208, -R5 ;  /* 0x80000005d0047221 */ /* 0x000fe40000010000 */
[--C-:B------:R-:W-:Y:S01]  /*be20*/  FFMA.FTZ R167, R31, UR4, -R212.reuse ;  /* 0x000000041fa77c23 */ /* 0x100fe200080108d4 */
[--C-:B------:R-:W-:Y:S01]  /*be30*/  FFMA.FTZ R166, R35, UR4, -R212.reuse ;  /* 0x0000000423a67c23 */ /* 0x100fe200080108d4 */
[C---:B------:R-:W-:Y:S01]  /*be40*/  FSETP.NEU.FTZ.AND P0, PT, R3.reuse, -INF , PT ;  /* 0xff8000000300780b */ /* 0x040fe20003f1d000 */
[----:B------:R-:W-:Y:S01]  /*be50*/  FMUL.FTZ R206, R3, UR4 ;  /* 0x0000000403ce7c20 */ /* 0x000fe20008410000 */
[----:B------:R-:W-:Y:S01]  /*be60*/  FMUL.FTZ R193, R4, UR4 ;  /* 0x0000000404c17c20 */ /* 0x000fe20008410000 */
[--C-:B------:R-:W-:Y:S01]  /*be70*/  FFMA.FTZ R190, R23, UR4, -R212.reuse ;  /* 0x0000000417be7c23 */ /* 0x100fe200080108d4 */
[----:B------:R-:W-:Y:S01]  /*be80*/  R2P PR, R216, 0x6 ;  /* 0x00000006d8007804 */ /* 0x000fe20000000000 */
[----:B------:R-:W-:Y:S01]  /*be90*/  FFMA.FTZ R165, R13, UR4, -R212 ;  /* 0x000000040da57c23 */ /* 0x000fe200080108d4 */
[----:B------:R-:W-:Y:S01]  /*bea0*/  FSEL R5, R3, RZ, P0 ;  /* 0x000000ff03057208 */ /* 0x000fe20000000000 */
[----:B------:R-:W-:Y:S01]  /*beb0*/  MUFU.EX2 R167, R167 ;  /* 0x000000a700a77308 */ /* 0x000fe20000000800 */
[----:B------:R-:W-:Y:S01]  /*bec0*/  FSEL R206, R206, RZ, P0 ;  /* 0x000000ffcece7208 */ /* 0x000fe20000000000 */
[----:B-1----:R-:W-:Y:S01]  /*bed0*/  LDSM.16.MT88.4 R12, [R220+0x18000] ;  /* 0x01800000dc0c783b */ /* 0x002fe20000004200 */
[----:B------:R-:W-:Y:S01]  /*bee0*/  SEL R25, R25, 0xffffffe0, !P1 ;  /* 0xffffffe019197807 */ /* 0x000fe20004800000 */
[----:B------:R-:W-:Y:S01]  /*bef0*/  FADD.FTZ R2, R2, -R5 ;  /* 0x8000000502027221 */ /* 0x000fe20000010000 */
[----:B------:R-:W1:Y:S01]  /*bf00*/  MUFU.EX2 R193, R193 ;  /* 0x000000c100c17308 */ /* 0x000e620000000800 */
[--C-:B------:R-:W-:Y:S01]  /*bf10*/  FFMA.FTZ R188, R29, UR4, -R206.reuse ;  /* 0x000000041dbc7c23 */ /* 0x100fe200080108ce */
[----:B------:R-:W-:Y:S01]  /*bf20*/  IADD3 R203, PT, PT, R220, R25, RZ ;  /* 0x00000019dccb7210 */ /* 0x000fe20007ffe0ff */
[----:B------:R-:W-:Y:S01]  /*bf30*/  FMUL.FTZ R2, R2, UR4 ;  /* 0x0000000402027c20 */ /* 0x000fe20008410000 */
[--C-:B------:R-:W-:Y:S01]  /*bf40*/  FFMA.FTZ R191, R33, UR4, -R206.reuse ;  /* 0x0000000421bf7c23 */ /* 0x100fe200080108ce */
[----:B------:R-:W-:Y:S01]  /*bf50*/  @P2 IADD3 R202, PT, PT, R16, -0x40, RZ ;  /* 0xffffffc010ca2810 */ /* 0x000fe20007ffe0ff */
[--C-:B------:R-:W-:Y:S01]  /*bf60*/  FFMA.FTZ R0, R21, UR4, -R206.reuse ;  /* 0x0000000415007c23 */ /* 0x100fe200080108ce */
[--C-:B------:R-:W-:Y:S01]  /*bf70*/  FFMA.FTZ R189, R9, UR4, -R206.reuse ;  /* 0x0000000409bd7c23 */ /* 0x100fe200080108ce */
[----:B------:R-:W2:Y:S01]  /*bf80*/  MUFU.EX2 R190, R190 ;  /* 0x000000be00be7308 */ /* 0x000ea20000000800 */
[----:B------:R-:W-:Y:S01]  /*bf90*/  IADD3 R194, PT, PT, R25, R202, RZ ;  /* 0x000000ca19c27210 */ /* 0x000fe20007ffe0ff */
[----:B------:R-:W3:Y:S01]  /*bfa0*/  LDSM.16.MT88.4 R28, [R202] ;  /* 0x00000000ca1c783b */ /* 0x000ee20000004200 */
[----:B------:R-:W-:Y:S01]  /*bfb0*/  FFMA.FTZ R198, R201, UR4, -R206 ;  /* 0x00000004c9c67c23 */ /* 0x000fe200080108ce */
[----:B------:R-:W4:Y:S01]  /*bfc0*/  MUFU.EX2 R2, R2 ;  /* 0x0000000200027308 */ /* 0x000f220000000800 */
[--C-:B------:R-:W-:Y:S01]  /*bfd0*/  FFMA.FTZ R199, R243, UR4, -R212.reuse ;  /* 0x00000004f3c77c23 */ /* 0x100fe200080108d4 */
[-C--:B-1----:R-:W-:Y:S01]  /*bfe0*/  FMUL.FTZ R32, R136, R193.reuse ;  /* 0x000000c188207220 */ /* 0x082fe20000410000 */
[-C--:B------:R-:W-:Y:S01]  /*bff0*/  FMUL.FTZ R33, R137, R193.reuse ;  /* 0x000000c189217220 */ /* 0x080fe20000410000 */
[----:B------:R-:W-:Y:S01]  /*c000*/  MUFU.EX2 R166, R166 ;  /* 0x000000a600a67308 */ /* 0x000fe20000000800 */
[-C--:B------:R-:W-:Y:S01]  /*c010*/  FMUL.FTZ R24, R144, R193.reuse ;  /* 0x000000c190187220 */ /* 0x080fe20000410000 */
[-C--:B------:R-:W-:Y:S01]  /*c020*/  FMUL.FTZ R25, R145, R193.reuse ;  /* 0x000000c191197220 */ /* 0x080fe20000410000 */
[-C--:B------:R-:W-:Y:S01]  /*c030*/  FMUL.FTZ R140, R140, R193.reuse ;  /* 0x000000c18c8c7220 */ /* 0x080fe20000410000 */
[----:B------:R-:W1:Y:S01]  /*c040*/  MUFU.EX2 R165, R165 ;  /* 0x000000a500a57308 */ /* 0x000e620000000800 */
[-C--:B------:R-:W-:Y:S01]  /*c050*/  FMUL.FTZ R141, R141, R193.reuse ;  /* 0x000000c18d8d7220 */ /* 0x080fe20000410000 */
[----:B--2---:R-:W-:Y:S01]  /*c060*/  F2FP.BF16.F32.PACK_AB R4, R167, R190 ;  /* 0x000000bea704723e */ /* 0x004fe200000010ff */
[-C--:B------:R-:W-:Y:S01]  /*c070*/  FMUL.FTZ R44, R44, R193.reuse ;  /* 0x000000c12c2c7220 */ /* 0x080fe20000410000 */
[----:B------:R-:W-:Y:S01]  /*c080*/  MUFU.EX2 R0, R0 ;  /* 0x0000000000007308 */ /* 0x000fe20000000800 */
[-C--:B------:R-:W-:Y:S01]  /*c090*/  FMUL.FTZ R45, R45, R193.reuse ;  /* 0x000000c12d2d7220 */ /* 0x080fe20000410000 */
[-C--:B----4-:R-:W-:Y:S01]  /*c0a0*/  FMUL.FTZ R34, R138, R2.reuse ;  /* 0x000000028a227220 */ /* 0x090fe20000410000 */
[-C--:B------:R-:W-:Y:S01]  /*c0b0*/  FMUL.FTZ R35, R139, R2.reuse ;  /* 0x000000028b237220 */ /* 0x080fe20000410000 */
[----:B------:R-:W2:Y:S01]  /*c0c0*/  MUFU.EX2 R189, R189 ;  /* 0x000000bd00bd7308 */ /* 0x000ea20000000800 */
[----:B------:R-:W4:Y:S01]  /*c0d0*/  LDSM.16.MT88.4 R136, [R203+0x1a000] ;  /* 0x01a00000cb88783b */ /* 0x000f220000004200 */
[-C--:B------:R-:W-:Y:S01]  /*c0e0*/  FMUL.FTZ R26, R146, R2.reuse ;  /* 0x00000002921a7220 */ /* 0x080fe20000410000 */
[----:B------:R-:W-:Y:S01]  /*c0f0*/  FMUL.FTZ R27, R147, R2 ;  /* 0x00000002931b7220 */ /* 0x000fe20000410000 */
[----:B------:R-:W-:Y:S01]  /*c100*/  MUFU.EX2 R188, R188 ;  /* 0x000000bc00bc7308 */ /* 0x000fe20000000800 */
[----:B------:R-:W5:Y:S01]  /*c110*/  LDSM.16.MT88.4 R144, [R202+0x2000] ;  /* 0x00200000ca90783b */ /* 0x000f620000004200 */
        /* <DEDUP_REMOVED lines=8> */
[----:B--2---:R-:W-:Y:S01]  /*c1a0*/  F2FP.BF16.F32.PACK_AB R5, R189, R0 ;  /* 0x00000000bd05723e */ /* 0x004fe200000010ff */
        /* <DEDUP_REMOVED lines=30> */
[C---:B----4-:R-:W-:Y:S01]  /*c390*/  HMMA.16816.F32.BF16 R44, R4.reuse, R136, R44 ;  /* 0x00000088042c723c */ /* 0x050fe2000004182c */
[----:B------:R-:W2:Y:S01]  /*c3a0*/  LDSM.16.MT88.4 R20, [R203+0x18000] ;  /* 0x01800000cb14783b */ /* 0x000ea20000004200 */
[-C--:B------:R-:W-:Y:S01]  /*c3b0*/  FMUL.FTZ R16, R152, R193.reuse ;  /* 0x000000c198107220 */ /* 0x080fe20000410000 */
[-C--:B------:R-:W-:Y:S01]  /*c3c0*/  FMUL.FTZ R17, R153, R193.reuse ;  /* 0x000000c199117220 */ /* 0x080fe20000410000 */
[-C--:B------:R-:W-:Y:S01]  /*c3d0*/  FMUL.FTZ R18, R154, R2.reuse ;  /* 0x000000029a127220 */ /* 0x080fe20000410000 */
[-C--:B------:R-:W-:Y:S01]  /*c3e0*/  FMUL.FTZ R19, R155, R2.reuse ;  /* 0x000000029b137220 */ /* 0x080fe20000410000 */
[-C--:B------:R-:W-:Y:S01]  /*c3f0*/  FMUL.FTZ R76, R76, R193.reuse ;  /* 0x000000c14c4c7220 */ /* 0x080fe20000410000 */
[----:B------:R-:W-:Y:S01]  /*c400*/  LDSM.16.MT88.4 R152, [R194] ;  /* 0x00000000c298783b */ /* 0x000fe20000004200 */
[C---:B------:R-:W-:Y:S01]  /*c410*/  HMMA.16816.F32.BF16 R48, R4.reuse, R138, R48 ;  /* 0x0000008a0430723c */ /* 0x040fe20000041830 */
[-C--:B------:R-:W-:Y:S01]  /*c420*/  FMUL.FTZ R77, R77, R193.reuse ;  /* 0x000000c14d4d7220 */ /* 0x080fe20000410000 */
[-C--:B------:R-:W-:Y:S01]  /*c430*/  FMUL.FTZ R78, R78, R2.reuse ;  /* 0x000000024e4e7220 */ /* 0x080fe20000410000 */
[----:B------:R-:W3:Y:S01]  /*c440*/  LDSM.16.MT88.4 R136, [R220+0x1c000] ;  /* 0x01c00000dc88783b */ /* 0x000ee20000004200 */
[-C--:B------:R-:W-:Y:S01]  /*c450*/  FMUL.FTZ R79, R79, R2.reuse ;  /* 0x000000024f4f7220 */ /* 0x080fe20000410000 */
[-C--:B------:R-:W-:Y:S01]  /*c460*/  FMUL.FTZ R80, R80, R193.reuse ;  /* 0x000000c150507220 */ /* 0x080fe20000410000 */
[-C--:B------:R-:W-:Y:S01]  /*c470*/  FMUL.FTZ R81, R81, R193.reuse ;  /* 0x000000c151517220 */ /* 0x080fe20000410000 */
[-C--:B------:R-:W-:Y:S01]  /*c480*/  FMUL.FTZ R82, R82, R2.reuse ;  /* 0x0000000252527220 */ /* 0x080fe20000410000 */
[C---:B-----5:R-:W-:Y:S01]  /*c490*/  HMMA.16816.F32.BF16 R52, R4.reuse, R144, R52 ;  /* 0x000000900434723c */ /* 0x060fe20000041834 */
        /* <DEDUP_REMOVED lines=54> */
[--C-:B------:R-:W-:Y:S01]  /*c800*/  FFMA.FTZ R196, R180, UR4, -R212.reuse ;  /* 0x00000004b4c47c23 */ /* 0x100fe200080108d4 */
[--C-:B------:R-:W-:Y:S01]  /*c810*/  FFMA.FTZ R195, R182, UR4, -R212.reuse ;  /* 0x00000004b6c37c23 */ /* 0x100fe200080108d4 */
[C---:B----4-:R-:W-:Y:S01]  /*c820*/  HMMA.16816.F32.BF16 R76, R4.reuse, R144, R76 ;  /* 0x00000090044c723c */ /* 0x050fe2000004184c */
[-C--:B------:R-:W-:Y:S01]  /*c830*/  FMUL.FTZ R120, R120, R193.reuse ;  /* 0x000000c178787220 */ /* 0x080fe20000410000 */
[-C--:B------:R-:W-:Y:S01]  /*c840*/  FMUL.FTZ R121, R121, R193.reuse ;  /* 0x000000c179797220 */ /* 0x080fe20000410000 */
[-C--:B------:R-:W-:Y:S01]  /*c850*/  FMUL.FTZ R122, R122, R2.reuse ;  /* 0x000000027a7a7220 */ /* 0x080fe20000410000 */
[-C--:B------:R-:W-:Y:S01]  /*c860*/  FMUL.FTZ R123, R123, R2.reuse ;  /* 0x000000027b7b7220 */ /* 0x080fe20000410000 */
[----:B------:R-:W-:Y:S01]  /*c870*/  FFMA.FTZ R192, R184, UR4, -R212 ;  /* 0x00000004b8c07c23 */ /* 0x000fe200080108d4 */
[--C-:B------:R-:W-:Y:S01]  /*c880*/  FFMA.FTZ R201, R239, UR4, -R206.reuse ;  /* 0x00000004efc97c23 */ /* 0x100fe200080108ce */
[--C-:B------:R-:W-:Y:S01]  /*c890*/  FFMA.FTZ R197, R231, UR4, -R206.reuse ;  /* 0x00000004e7c57c23 */ /* 0x100fe200080108ce */
[C---:B------:R-:W-:Y:S01]  /*c8a0*/  HMMA.16816.F32.BF16 R80, R4.reuse, R146, R80 ;  /* 0x000000920450723c */ /* 0x040fe20000041850 */
[----:B------:R-:W3:Y:S01]  /*c8b0*/  LDSM.16.MT88.4 R144, [R220+0x1e000] ;  /* 0x01e00000dc90783b */ /* 0x000ee20000004200 */
[----:B------:R-:W-:Y:S01]  /*c8c0*/  FFMA.FTZ R200, R241, UR4, -R206 ;  /* 0x00000004f1c87c23 */ /* 0x000fe200080108ce */
[----:B------:R-:W-:Y:S01]  /*c8d0*/  MUFU.EX2 R199, R199 ;  /* 0x000000c700c77308 */ /* 0x000fe20000000800 */
[-C--:B------:R-:W-:Y:S01]  /*c8e0*/  FMUL.FTZ R8, R160, R193.reuse ;  /* 0x000000c1a0087220 */ /* 0x080fe20000410000 */
[-C--:B------:R-:W-:Y:S01]  /*c8f0*/  FMUL.FTZ R9, R161, R193.reuse ;  /* 0x000000c1a1097220 */ /* 0x080fe20000410000 */
[-C--:B------:R-:W-:Y:S01]  /*c900*/  FMUL.FTZ R10, R162, R2.reuse ;  /* 0x00000002a20a7220 */ /* 0x080fe20000410000 */
[----:B------:R-:W-:Y:S01]  /*c910*/  MUFU.EX2 R196, R196 ;  /* 0x000000c400c47308 */ /* 0x000fe20000000800 */
[C---:B-1----:R-:W-:Y:S01]  /*c920*/  HMMA.16816.F32.BF16 R84, R4.reuse, R140, R84 ;  /* 0x0000008c0454723c */ /* 0x042fe20000041854 */
        /* <DEDUP_REMOVED lines=8> */
[----:B------:R-:W1:Y:S01]  /*c9b0*/  LDSM.16.MT88.4 R140, [R203+0x1e000] ;  /* 0x01e00000cb8c783b */ /* 0x000e620000004200 */
[-C--:B------:R-:W-:Y:S01]  /*c9c0*/  FMUL.FTZ R36, R36, R193.reuse ;  /* 0x000000c124247220 */ /* 0x080fe20000410000 */
[----:B------:R-:W4:Y:S01]  /*c9d0*/  MUFU.EX2 R198, R198 ;  /* 0x000000c600c67308 */ /* 0x000f220000000800 */
[-C--:B------:R-:W-:Y:S01]  /*c9e0*/  FMUL.FTZ R37, R37, R193.reuse ;  /* 0x000000c125257220 */ /* 0x080fe20000410000 */
[-C--:B------:R-:W-:Y:S01]  /*c9f0*/  FMUL.FTZ R38, R38, R2.reuse ;  /* 0x0000000226267220 */ /* 0x080fe20000410000 */
[-C--:B------:R-:W-:Y:S01]  /*ca00*/  FMUL.FTZ R39, R39, R2.reuse ;  /* 0x0000000227277220 */ /* 0x080fe20000410000 */
[----:B------:R-:W5:Y:S01]  /*ca10*/  MUFU.EX2 R201, R201 ;  /* 0x000000c900c97308 */ /* 0x000f620000000800 */
[C---:B------:R-:W-:Y:S01]  /*ca20*/  HMMA.16816.F32.BF16 R20, R4.reuse, R22, R148 ;  /* 0x000000160414723c */ /* 0x040fe20000041894 */
[----:B------:R-:W-:Y:S01]  /*ca30*/  LDSM.16.MT88.4 R148, [R220+0x1a000] ;  /* 0x01a00000dc94783b */ /* 0x000fe20000004200 */
[-C--:B------:R-:W-:Y:S01]  /*ca40*/  FMUL.FTZ R40, R40, R193.reuse ;  /* 0x000000c128287220 */ /* 0x080fe20000410000 */
[----:B------:R-:W-:Y:S01]  /*ca50*/  MUFU.EX2 R197, R197 ;  /* 0x000000c500c57308 */ /* 0x000fe20000000800 */
[-C--:B------:R-:W-:Y:S01]  /*ca60*/  FMUL.FTZ R41, R41, R193.reuse ;  /* 0x000000c129297220 */ /* 0x080fe20000410000 */
[-C--:B------:R-:W-:Y:S01]  /*ca70*/  FMUL.FTZ R42, R42, R2.reuse ;  /* 0x000000022a2a7220 */ /* 0x080fe20000410000 */
[-C--:B------:R-:W-:Y:S01]  /*ca80*/  FMUL.FTZ R43, R43, R2.reuse ;  /* 0x000000022b2b7220 */ /* 0x080fe20000410000 */
[----:B------:R-:W5:Y:S01]  /*ca90*/  MUFU.EX2 R200, R200 ;  /* 0x000000c800c87308 */ /* 0x000f620000000800 */
        /* <DEDUP_REMOVED lines=11> */
[--C-:B------:R-:W-:Y:S01]  /*cb50*/  FFMA.FTZ R214, R229, UR4, -R212.reuse ;  /* 0x00000004e5d67c23 */ /* 0x100fe200080108d4 */
[----:B------:R-:W-:Y:S01]  /*cb60*/  FFMA.FTZ R208, R187, UR4, -R212 ;  /* 0x00000004bbd07c23 */ /* 0x000fe200080108d4 */
[----:B------:R-:W-:Y:S01]  /*cb70*/  LDSM.16.MT88.4 R172, [R203+0x1a800] ;  /* 0x01a80000cbac783b */ /* 0x000fe20000004200 */
[--C-:B------:R-:W-:Y:S01]  /*cb80*/  FFMA.FTZ R222, R181, UR4, -R206.reuse ;  /* 0x00000004b5de7c23 */ /* 0x100fe200080108ce */
[--C-:B------:R-:W-:Y:S01]  /*cb90*/  FFMA.FTZ R229, R183, UR4, -R206.reuse ;  /* 0x00000004b7e57c23 */ /* 0x100fe200080108ce */
[C---:B------:R-:W-:Y:S01]  /*cba0*/  HMMA.16816.F32.BF16 R32, R4.reuse, R152, R32 ;  /* 0x000000980420723c */ /* 0x040fe20000041820 */
[----:B------:R-:W-:Y:S01]  /*cbb0*/  LDSM.16.MT88.4 R168, [R202+0x2800] ;  /* 0x00280000caa8783b */ /* 0x000fe20000004200 */
[--C-:B------:R-:W-:Y:S01]  /*cbc0*/  FFMA.FTZ R218, R185, UR4, -R206.reuse ;  /* 0x00000004b9da7c23 */ /* 0x100fe200080108ce */
[--C-:B------:R-:W-:Y:S01]  /*cbd0*/  FFMA.FTZ R225, R225, UR4, -R206.reuse ;  /* 0x00000004e1e17c23 */ /* 0x100fe200080108ce */
[----:B------:R-:W-:Y:S01]  /*cbe0*/  MUFU.EX2 R208, R208 ;  /* 0x000000d000d07308 */ /* 0x000fe20000000800 */
[----:B------:R-:W-:Y:S01]  /*cbf0*/  LDSM.16.MT88.4 R160, [R220+0x1c800] ;  /* 0x01c80000dca0783b */ /* 0x000fe20000004200 */
[----:B------:R-:W-:Y:S01]  /*cc00*/  FFMA.FTZ R211, R211, UR4, -R206 ;  /* 0x00000004d3d37c23 */ /* 0x000fe200080108ce */
[----:B------:R-:W-:Y:S01]  /*cc10*/  FFMA.FTZ R190, R251, R193, R190 ;  /* 0x000000c1fbbe7223 */ /* 0x000fe200000100be */
[C---:B------:R-:W-:Y:S01]  /*cc20*/  HMMA.16816.F32.BF16 R132, R4.reuse, R154, R132 ;  /* 0x0000009a0484723c */ /* 0x040fe20000041884 */
[----:B------:R-:W2:Y:S01]  /*cc30*/  LDSM.16.MT88.4 R152, [R194+0x6000] ;  /* 0x00600000c298783b */ /* 0x000ea20000004200 */
[----:B------:R-:W-:Y:S01]  /*cc40*/  MUFU.EX2 R214, R214 ;  /* 0x000000d600d67308 */ /* 0x000fe20000000800 */
[----:B------:R-:W-:Y:S01]  /*cc50*/  FFMA.FTZ R0, R249, R2, R0 ;  /* 0x00000002f9007223 */ /* 0x000fe20000010000 */
[----:B------:R-:W-:Y:S01]  /*cc60*/  FADD.FTZ R167, R167, R190 ;  /* 0x000000bea7a77221 */ /* 0x000fe20000010000 */
[----:B------:R-:W-:Y:S01]  /*cc70*/  LDSM.16.MT88.4 R180, [R194+0x1000] ;  /* 0x00100000c2b4783b */ /* 0x000fe20000004200 */
[----:B------:R-:W-:Y:S01]  /*cc80*/  MUFU.EX2 R222, R222 ;  /* 0x000000de00de7308 */ /* 0x000fe20000000800 */
[----:B------:R-:W-:Y:S01]  /*cc90*/  FADD.FTZ R189, R189, R0 ;  /* 0x00000000bdbd7221 */ /* 0x000fe20000010000 */
[----:B---3--:R-:W-:Y:S01]  /*cca0*/  HMMA.16816.F32.BF16 R100, R4, R144, R100 ;  /* 0x000000900464723c */ /* 0x008fe20000041864 */
[----:B------:R-:W-:Y:S01]  /*ccb0*/  LDSM.16.MT88.4 R184, [R220+0x1b000] ;  /* 0x01b00000dcb8783b */ /* 0x000fe20000004200 */
[----:B------:R-:W-:Y:S01]  /*ccc0*/  MUFU.EX2 R229, R229 ;  /* 0x000000e500e57308 */ /* 0x000fe20000000800 */
[----:B------:R-:W-:Y:S01]  /*ccd0*/  FADD.FTZ R166, R166, R167 ;  /* 0x000000a7a6a67221 */ /* 0x000fe20000010000 */
[----:B------:R-:W-:-:S02]  /*cce0*/  FADD.FTZ R188, R188, R189 ;  /* 0x000000bdbcbc7221 */ /* 0x000fc40000010000 */
[----:B------:R-:W-:Y:S01]  /*ccf0*/  MUFU.EX2 R218, R218 ;  /* 0x000000da00da7308 */ /* 0x000fe20000000800 */
[----:B------:R-:W-:Y:S01]  /*cd00*/  FADD.FTZ R166, R165, R166 ;  /* 0x000000a6a5a67221 */ /* 0x000fe20000010000 */
[----:B------:R-:W-:Y:S01]  /*cd10*/  HMMA.16816.F32.BF16 R104, R4, R146, R104 ;  /* 0x000000920468723c */ /* 0x000fe20000041868 */
[----:B------:R-:W3:Y:S01]  /*cd20*/  LDSM.16.MT88.4 R144, [R203+0x18800] ;  /* 0x01880000cb90783b */ /* 0x000ee20000004200 */
[----:B------:R-:W-:Y:S01]  /*cd30*/  MUFU.EX2 R225, R225 ;  /* 0x000000e100e17308 */ /* 0x000fe20000000800 */
[----:B------:R-:W-:-:S04]  /*cd40*/  FADD.FTZ R191, R191, R188 ;  /* 0x000000bcbfbf7221 */ /* 0x000fc80000010000 */
[----:B----4-:R-:W-:Y:S01]  /*cd50*/  FADD.FTZ R0, R198, R191 ;  /* 0x000000bfc6007221 */ /* 0x010fe20000010000 */
[----:B-1----:R-:W-:Y:S03]  /*cd60*/  HMMA.16816.F32.BF16 R108, R4, R140, R108 ;  /* 0x0000008c046c723c */ /* 0x002fe6000004186c */
[----:B-----5:R-:W-:-:S05]  /*cd70*/  FADD.FTZ R0, R201, R0 ;  /* 0x00000000c9007221 */ /* 0x020fca0000010000 */
        /* <DEDUP_REMOVED lines=10> */
[----:B------:R-:W4:Y:S07]  /*ce20*/  LDSM.16.MT88.4 R148, [R220+0x18800] ;  /* 0x01880000dc94783b */ /* 0x000f2e0000004200 */
[C---:B------:R-:W-:Y:S08]  /*ce30*/  HMMA.16816.F32.BF16 R124, R4.reuse, R152, R124 ;  /* 0x00000098047c723c */ /* 0x040ff0000004187c */
[----:B------:R-:W-:Y:S01]  /*ce40*/  HMMA.16816.F32.BF16 R4, R4, R154, R128 ;  /* 0x0000009a0404723c */ /* 0x000fe20000041880 */
[----:B------:R-:W-:Y:S01]  /*ce50*/  F2FP.BF16.F32.PACK_AB R128, R196, R199 ;  /* 0x000000c7c480723e */ /* 0x000fe200000010ff */
[----:B------:R-:W5:Y:S01]  /*ce60*/  LDSM.16.MT88.4 R152, [R194+0x2800] ;  /* 0x00280000c298783b */ /* 0x000f620000004200 */
        /* <DEDUP_REMOVED lines=30> */
[----:B------:R-:W1:Y:S07]  /*d050*/  LDSM.16.MT88.4 R156, [R220+0x19000] ;  /* 0x01900000dc9c783b */ /* 0x000e6e0000004200 */
[----:B--2---:R-:W-:Y:S01]  /*d060*/  HMMA.16816.F32.BF16 R108, R128, R136, R108 ;  /* 0x00000088806c723c */ /* 0x004fe2000004186c */
[--C-:B------:R-:W-:Y:S01]  /*d070*/  FFMA.FTZ R136, R227, UR4, -R212.reuse ;  /* 0x00000004e3887c23 */ /* 0x100fe200080108d4 */
[----:B------:R-:W-:-:S03]  /*d080*/  FFMA.FTZ R227, R223, UR4, -R212 ;  /* 0x00000004dfe37c23 */ /* 0x000fc600080108d4 */
[----:B------:R2:W3:Y:S03]  /*d090*/  MUFU.EX2 R223, R136 ;  /* 0x0000008800df7308 */ /* 0x0004e60000000800 */
[C---:B------:R-:W-:Y:S01]  /*d0a0*/  HMMA.16816.F32.BF16 R112, R128.reuse, R138, R112 ;  /* 0x0000008a8070723c */ /* 0x040fe20000041870 */
[----:B------:R-:W1:Y:S07]  /*d0b0*/  MUFU.EX2 R227, R227 ;  /* 0x000000e300e37308 */ /* 0x000e6e0000000800 */
[C---:B------:R-:W-:Y:S01]  /*d0c0*/  HMMA.16816.F32.BF16 R36, R128.reuse, R176, R36 ;  /* 0x000000b08024723c */ /* 0x040fe20000041824 */
[----:B--2---:R-:W2:Y:S07]  /*d0d0*/  LDSM.16.MT88.4 R136, [R202+0x1000] ;  /* 0x00100000ca88783b */ /* 0x004eae0000004200 */
        /* <DEDUP_REMOVED lines=22> */
[----:B-1----:R-:W-:-:S02]  /*d240*/  F2FP.BF16.F32.PACK_AB R6, R214, R227 ;  /* 0x000000e3d606723e */ /* 0x002fc400000010ff */
[----:B------:R-:W-:Y:S01]  /*d250*/  F2FP.BF16.F32.PACK_AB R7, R225, R218 ;  /* 0x000000dae107723e */ /* 0x000fe200000010ff */
[----:B------:R-:W-:-:S04]  /*d260*/  FADD.FTZ R208, R223, R208 ;  /* 0x000000d0dfd07221 */ /* 0x000fc80000010000 */
[----:B------:R-:W-:Y:S02]  /*d270*/  FADD.FTZ R227, R227, R208 ;  /* 0x000000d0e3e37221 */ /* 0x000fe40000010000 */
[----:B------:R-:W-:Y:S02]  /*d280*/  HMMA.16816.F32.BF16 R16, R4, R140, R16 ;  /* 0x0000008c0410723c */ /* 0x000fe40000041810 */
[----:B------:R-:W-:-:S06]  /*d290*/  FADD.FTZ R227, R214, R227 ;  /* 0x000000e3d6e37221 */ /* 0x000fcc0000010000 */
        /* <DEDUP_REMOVED lines=31> */
[C---:B----4-:R-:W-:Y:S03]  /*d490*/  HMMA.16816.F32.BF16 R100, R4.reuse, R12, R100 ;  /* 0x0000000c0464723c */ /* 0x050fe60000041864 */
[----:B------:R-:W2:Y:S04]  /*d4a0*/  MUFU.EX2 R185, R185 ;  /* 0x000000b900b97308 */ /* 0x000ea80000000800 */
[----:B------:R4:W-:Y:S01]  /*d4b0*/  MUFU.EX2 R204, R32 ;  /* 0x0000002000cc7308 */ /* 0x0009e20000000800 */
[C---:B------:R-:W-:Y:S01]  /*d4c0*/  HMMA.16816.F32.BF16 R104, R4.reuse, R14, R104 ;  /* 0x0000000e0468723c */ /* 0x040fe20000041868 */
[----:B------:R-:W5:Y:S02]  /*d4d0*/  LDSM.16.MT88.4 R12, [R203+0x1d800] ;  /* 0x01d80000cb0c783b */ /* 0x000f640000004200 */
        /* <DEDUP_REMOVED lines=16> */
[----:B------:R-:W5:Y:S07]  /*d5e0*/  LDSM.16.MT88.4 R148, [R203+0x19800] ;  /* 0x01980000cb94783b */ /* 0x000f6e0000004200 */
[C---:B------:R-:W-:Y:S08]  /*d5f0*/  HMMA.16816.F32.BF16 R84, R4.reuse, R144, R84 ;  /* 0x000000900454723c */ /* 0x040ff00000041854 */
[C---:B------:R-:W-:Y:S01]  /*d600*/  HMMA.16816.F32.BF16 R88, R4.reuse, R146, R88 ;  /* 0x000000920458723c */ /* 0x040fe20000041858 */
[----:B------:R-:W5:Y:S07]  /*d610*/  LDSM.16.MT88.4 R144, [R203+0x1b800] ;  /* 0x01b80000cb90783b */ /* 0x000f6e0000004200 */
[C---:B------:R-:W-:Y:S01]  /*d620*/  HMMA.16816.F32.BF16 R120, R4.reuse, R34, R120 ;  /* 0x000000220478723c */ /* 0x040fe20000041878 */
[----:B----4-:R-:W-:Y:S07]  /*d630*/  LDSM.16.MT88.4 R32, [R194+0x1800] ;  /* 0x00180000c220783b */ /* 0x010fee0000004200 */
[C---:B-1----:R-:W-:Y:S08]  /*d640*/  HMMA.16816.F32.BF16 R124, R4.reuse, R140, R124 ;  /* 0x0000008c047c723c */ /* 0x042ff0000004187c */
[----:B------:R-:W-:Y:S01]  /*d650*/  HMMA.16816.F32.BF16 R128, R4, R142, R128 ;  /* 0x0000008e0480723c */ /* 0x000fe20000041880 */
[----:B--2---:R-:W-:Y:S01]  /*d660*/  F2FP.BF16.F32.PACK_AB R4, R185, R184 ;  /* 0x000000b8b904723e */ /* 0x004fe200000010ff */
[----:B------:R-:W1:Y:S01]  /*d670*/  LDSM.16.MT88.4 R140, [R202+0x1800] ;  /* 0x00180000ca8c783b */ /* 0x000e620000004200 */
        /* <DEDUP_REMOVED lines=9> */
[----:B------:R-:W2:Y:S07]  /*d710*/  LDSM.16.MT88.4 R8, [R220+0x1d800] ;  /* 0x01d80000dc08783b */ /* 0x000eae0000004200 */
[C---:B-----5:R-:W-:Y:S08]  /*d720*/  HMMA.16816.F32.BF16 R76, R4.reuse, R12, R76 ;  /* 0x0000000c044c723c */ /* 0x060ff0000004184c */
[C---:B------:R-:W-:Y:S01]  /*d730*/  HMMA.16816.F32.BF16 R80, R4.reuse, R14, R80 ;  /* 0x0000000e0450723c */ /* 0x040fe20000041850 */
[----:B------:R-:W3:Y:S07]  /*d740*/  LDSM.16.MT88.4 R12, [R194+0x5800] ;  /* 0x00580000c20c783b */ /* 0x000eee0000004200 */
[C---:B------:R-:W-:Y:S01]  /*d750*/  HMMA.16816.F32.BF16 R152, R4.reuse, R148, R16 ;  /* 0x000000940498723c */ /* 0x040fe20000041810 */
[----:B------:R-:W-:Y:S07]  /*d760*/  LDSM.16.MT88.4 R16, [R194+0x3800] ;  /* 0x00380000c210783b */ /* 0x000fee0000004200 */
[C---:B------:R-:W-:Y:S08]  /*d770*/  HMMA.16816.F32.BF16 R44, R4.reuse, R144, R44 ;  /* 0x00000090042c723c */ /* 0x040ff0000004182c */
[C---:B------:R-:W-:Y:S08]  /*d780*/  HMMA.16816.F32.BF16 R48, R4.reuse, R146, R48 ;  /* 0x000000920430723c */ /* 0x040ff00000041830 */
[C---:B------:R-:W-:Y:S01]  /*d790*/  HMMA.16816.F32.BF16 R148, R4.reuse, R150, R20 ;  /* 0x000000960494723c */ /* 0x040fe20000041814 */
[----:B------:R-:W4:Y:S07]  /*d7a0*/  LDSM.16.MT88.4 R20, [R220+0x1b800] ;  /* 0x01b80000dc14783b */ /* 0x000f2e0000004200 */
[C---:B-1----:R-:W-:Y:S01]  /*d7b0*/  HMMA.16816.F32.BF16 R144, R4.reuse, R140, R24 ;  /* 0x0000008c0490723c */ /* 0x042fe20000041818 */
[----:B------:R-:W1:Y:S07]  /*d7c0*/  LDSM.16.MT88.4 R24, [R220+0x1f800] ;  /* 0x01f80000dc18783b */ /* 0x000e6e0000004200 */
[C---:B--2---:R-:W-:Y:S08]  /*d7d0*/  HMMA.16816.F32.BF16 R68, R4.reuse, R8, R68 ;  /* 0x000000080444723c */ /* 0x044ff00000041844 */
[C---:B------:R-:W-:Y:S01]  /*d7e0*/  HMMA.16816.F32.BF16 R72, R4.reuse, R10, R72 ;  /* 0x0000000a0448723c */ /* 0x040fe20000041848 */
[----:B------:R-:W2:Y:S07]  /*d7f0*/  LDSM.16.MT88.4 R8, [R194+0x7800] ;  /* 0x00780000c208783b */ /* 0x000eae0000004200 */
[----:B---3--:R-:W-:Y:S01]  /*d800*/  HMMA.16816.F32.BF16 R92, R4, R12, R92 ;  /* 0x0000000c045c723c */ /* 0x008fe2000004185c */
        /* <DEDUP_REMOVED lines=23> */
[C---:B------:R-:W-:Y:S08]  /*d980*/  HMMA.16816.F32.BF16 R60, R4.reuse, R16, R60 ;  /* 0x00000010043c723c */ /* 0x040ff0000004183c */
[C---:B------:R-:W-:Y:S08]  /*d990*/  HMMA.16816.F32.BF16 R64, R4.reuse, R18, R64 ;  /* 0x000000120440723c */ /* 0x040ff00000041840 */
[C---:B------:R-:W-:Y:S08]  /*d9a0*/  HMMA.16816.F32.BF16 R96, R4.reuse, R14, R96 ;  /* 0x0000000e0460723c */ /* 0x040ff00000041860 */
[C---:B-1----:R-:W-:Y:S08]  /*d9b0*/  HMMA.16816.F32.BF16 R100, R4.reuse, R24, R100 ;  /* 0x000000180464723c */ /* 0x042ff00000041864 */
[C---:B------:R-:W-:Y:S08]  /*d9c0*/  HMMA.16816.F32.BF16 R104, R4.reuse, R26, R104 ;  /* 0x0000001a0468723c */ /* 0x040ff00000041868 */
[C---:B--2---:R-:W-:Y:S08]  /*d9d0*/  HMMA.16816.F32.BF16 R124, R4.reuse, R8, R124 ;  /* 0x00000008047c723c */ /* 0x044ff0000004187c */
[----:B------:R-:W-:Y:S01]  /*d9e0*/  HMMA.16816.F32.BF16 R128, R4, R10, R128 ;  /* 0x0000000a0480723c */ /* 0x000fe20000041880 */
[----:B------:R-:W-:-:S04]  /*d9f0*/  NOP ;  /* 0x0000000000007918 */ /* 0x000fc80000000000 */
[----:B------:R-:W-:-:S15]  /*da00*/  BRA.U UP0, `(.L_x_549) ;  /* 0x0000000100047547 */ /* 0x000fde000b800000 */
.L_x_546:
[----:B------:R-:W-:-:S12]  /*da10*/  UIADD3 UR21, UPT, UPT, UR14, -0x1, URZ ;  /* 0xffffffff0e157890 */ /* 0x000fd8000fffe0ff */
.L_x_549:
[----:B------:R-:W-:-:S09]  /*da20*/  UISETP.GE.AND UP0, UPT, UR21, UR19, UPT ;  /* 0x000000131500728c */ /* 0x000fd2000bf06270 */
[----:B------:R-:W-:Y:S05]  /*da30*/  BRA.U !UP0, `(.L_x_550) ;  /* 0x0000003d08a47547 */ /* 0x000fea000b800000 */
[C---:B------:R-:W-:Y:S01]  /*da40*/  LOP3.LUT P0, RZ, R216.reuse, 0x2, RZ, 0xc0, !PT ;  /* 0x00000002d8ff7812 */ /* 0x040fe2000780c0ff */
[----:B------:R-:W-:Y:S01]  /*da50*/  IMAD.SHL.U32 R241, R216, 0x2, RZ ;  /* 0x00000002d8f17824 */ /* 0x000fe200078e00ff */
[----:B------:R-:W1:Y:S01]  /*da60*/  S2UR UR5, SR_CgaCtaId ;  /* 0x00000000000579c3 */ /* 0x000e620000008800 */
[----:B------:R-:W2:Y:S01]  /*da70*/  S2R R216, SR_TID.X ;  /* 0x0000000000d87919 */ /* 0x000ea20000002100 */
[----:B------:R-:W3:Y:S01]  /*da80*/  LDCU UR4, c[0x0][0x440] ;  /* 0x00008800ff0477ac */ /* 0x000ee20008000800 */
[----:B------:R-:W-:Y:S01]  /*da90*/  IMAD.MOV.U32 R212, RZ, RZ, 0x20 ;  /* 0x00000020ffd47424 */ /* 0x000fe200078e00ff */
[----:B------:R-:W-:Y:S01]  /*daa0*/  IADD3 R240, PT, PT, R233, 0x8, RZ ;  /* 0x00000008e9f07810 */ /* 0x000fe20007ffe0ff */
[----:B------:R-:W-:Y:S01]  /*dab0*/  IMAD.MOV.U32 R218, RZ, RZ, 0x40 ;  /* 0x00000040ffda7424 */ /* 0x000fe200078e00ff */
[----:B------:R-:W-:Y:S01]  /*dac0*/  LOP3.LUT R241, R241, 0x6, RZ, 0xc0, !PT ;  /* 0x00000006f1f17812 */ /* 0x000fe200078ec0ff */
[----:B------:R-:W-:Y:S01]  /*dad0*/  IMAD.MOV.U32 R2, RZ, RZ, R3 ;  /* 0x000000ffff027224 */ /* 0x000fe200078e0003 */
[----:B------:R-:W4:Y:S01]  /*dae0*/  LDC.64 R230, c[0x0][0x3c0] ;  /* 0x0000f000ffe67b82 */ /* 0x000f220000000a00 */
[----:B------:R-:W-:Y:S01]  /*daf0*/  SEL R215, R212, 0xffffffe0, !P0 ;  /* 0xffffffe0d4d77807 */ /* 0x000fe20004000000 */
[----:B------:R-:W-:Y:S01]  /*db00*/  IMAD.MOV.U32 R0, RZ, RZ, R164 ;  /* 0x000000ffff007224 */ /* 0x000fe200078e00a4 */
[----:B------:R-:W-:Y:S01]  /*db10*/  UMOV UR7, 0x400 ;  /* 0x0000040000077882 */ /* 0x000fe20000000000 */
[C---:B------:R-:W-:Y:S01]  /*db20*/  VIADD R242, R220.reuse, 0x18000 ;  /* 0x00018000dcf27836 */ /* 0x040fe20000000000 */
[----:B------:R-:W2:Y:S01]  /*db30*/  LDCU UR6, c[0x0][0x440] ;  /* 0x00008800ff0677ac */ /* 0x000ea20008000800 */
[----:B------:R-:W-:-:S02]  /*db40*/  VIADD R239, R220, 0x18040 ;  /* 0x00018040dcef7836 */ /* 0x000fc40000000000 */
[----:B------:R-:W-:Y:S01]  /*db50*/  IMAD.IADD R215, R220, 0x1, R215 ;  /* 0x00000001dcd77824 */ /* 0x000fe200078e02d7 */
[----:B---3--:R-:W-:Y:S01]  /*db60*/  ISETP.GE.AND P3, PT, R217, UR4, PT ;  /* 0x00000004d9007c0c */ /* 0x008fe2000bf66270 */
[----:B------:R-:W3:Y:S01]  /*db70*/  LDCU UR4, c[0x0][0x45c] ;  /* 0x00008b80ff0477ac */ /* 0x000ee20008000800 */
[----:B-1----:R-:W-:Y:S01]  /*db80*/  ULEA UR5, UR5, UR7, 0x18 ;  /* 0x0000000705057291 */ /* 0x002fe2000f8ec0ff */
[C---:B--2---:R-:W-:Y:S01]  /*db90*/  LOP3.LUT P2, RZ, R216.reuse, 0x4, RZ, 0xc0, !PT ;  /* 0x00000004d8ff7812 */ /* 0x044fe2000784c0ff */
[C---:B------:R-:W-:Y:S01]  /*dba0*/  IMAD.SHL.U32 R243, R216.reuse, 0x20, RZ ;  /* 0x00000020d8f37824 */ /* 0x040fe200078e00ff */
[C---:B------:R-:W-:Y:S02]  /*dbb0*/  LOP3.LUT P0, RZ, R216.reuse, 0x2, RZ, 0xc0, !PT ;  /* 0x00000002d8ff7812 */ /* 0x040fe4000780c0ff */
[----:B------:R-:W-:Y:S02]  /*dbc0*/  SHF.L.U32 R214, R216, 0x6, RZ ;  /* 0x00000006d8d67819 */ /* 0x000fe400000006ff */
[----:B------:R-:W-:-:S02]  /*dbd0*/  SEL R212, R212, 0xffffffe0, !P0 ;  /* 0xffffffe0d4d47807 */ /* 0x000fc40004000000 */
[----:B------:R-:W-:Y:S02]  /*dbe0*/  SEL R218, R218, 0xffffffc0, !P2 ;  /* 0xffffffc0dada7807 */ /* 0x000fe40005000000 */
[----:B------:R-:W-:Y:S01]  /*dbf0*/  LOP3.LUT R213, R214, 0x400, RZ, 0xc0, !PT ;  /* 0x00000400d6d57812 */ /* 0x000fe200078ec0ff */
[----:B---3--:R-:W-:Y:S06]  /*dc00*/  BRA `(.L_x_551) ;  /* 0x0000000000ec7947 */ /* 0x008fec0003800000 */
.L_x_553:
        /* <DEDUP_REMOVED lines=10> */
[----:B------:R-:W-:Y:S02]  /*dcb0*/  SHF.L.U64.HI R8, R14, 0x6, R15 ;  /* 0x000000060e087819 */ /* 0x000fe4000001020f */
[C---:B------:R-:W-:Y:S04]  /*dcc0*/  LEA R3, P5, R4.reuse, R3, 0x5 ;  /* 0x0000000304037211 */ /* 0x040fe800078a28ff */
[----:B------:R-:W-:Y:S02]  /*dcd0*/  LEA.HI.X R8, R4, R8, R5, 0x5, P5 ;  /* 0x0000000804087211 */ /* 0x000fe400028f2c05 */
[CC--:B------:R-:W-:Y:S02]  /*dce0*/  LEA R4, P6, R14.reuse, R237.reuse, 0x7 ;  /* 0x000000ed0e047211 */ /* 0x0c0fe400078c38ff */
[C---:B------:R-:W-:Y:S02]  /*dcf0*/  LEA R12, P5, R3.reuse, R237, 0x1 ;  /* 0x000000ed030c7211 */ /* 0x040fe400078a08ff */
        /* <DEDUP_REMOVED lines=44> */
.L_x_551:
[----:B------:R-:W-:Y:S04]  /*dfc0*/  DEPBAR.LE SB0, 0x0 ;  /* 0x000080000000791a */ /* 0x000fe80000000000 */
[----:B------:R-:W-:Y:S01]  /*dfd0*/  BAR.SYNC.DEFER_BLOCKING 0x0 ;  /* 0x0000000000007b1d */ /* 0x000fe20000010000 */
[----:B------:R-:W-:Y:S01]  /*dfe0*/  IMAD.SHL.U32 R244, R216, 0x8, RZ ;  /* 0x00000008d8f47824 */ /* 0x000fe200078e00ff */
[----:B------:R-:W-:Y:S01]  /*dff0*/  LOP3.LUT R219, R243, 0x7c00, RZ, 0xc0, !PT ;  /* 0x00007c00f3db7812 */ /* 0x000fe200078ec0ff */
[----:B----4-:R-:W-:Y:S01]  /*e000*/  IMAD.WIDE.U32 R208, R230, UR21, RZ ;  /* 0x00000015e6d07c25 */ /* 0x010fe2000f8e00ff */
[----:B------:R-:W-:Y:S01]  /*e010*/  SHF.R.U32.HI R221, RZ, 0x1, R216 ;  /* 0x00000001ffdd7819 */ /* 0x000fe200000116d8 */
[----:B------:R-:W-:Y:S01]  /*e020*/  UISETP.GT.AND UP0, UPT, UR21, UR19, UPT ;  /* 0x000000131500728c */ /* 0x000fe2000bf04270 */
[----:B------:R-:W-:Y:S01]  /*e030*/  LOP3.LUT R217, R244, 0x38, RZ, 0xc0, !PT ;  /* 0x00000038f4d97812 */ /* 0x000fe200078ec0ff */
[----:B------:R-:W-:Y:S01]  /*e040*/  IMAD R205, R231, UR21, R209 ;  /* 0x00000015e7cd7c24 */ /* 0x000fe2000f8e02d1 */
[C---:B------:R-:W-:Y:S01]  /*e050*/  LEA R206, P1, R208.reuse, R235, 0x7 ;  /* 0x000000ebd0ce7211 */ /* 0x040fe200078238ff */
[C---:B------:R-:W-:Y:S01]  /*e060*/  IMAD.SHL.U32 R165, R208.reuse, 0x40, RZ ;  /* 0x00000040d0a57824 */ /* 0x040fe200078e00ff */
[----:B------:R-:W-:Y:S02]  /*e070*/  LOP3.LUT R247, R217, 0x40, RZ, 0xfc, !PT ;  /* 0x00000040d9f77812 */ /* 0x000fe400078efcff */
[-CC-:B------:R-:W-:Y:S02]  /*e080*/  LEA.HI.X R207, R208, R234.reuse, R205.reuse, 0x7, P1 ;  /* 0x000000ead0cf7211 */ /* 0x180fe400008f3ccd */
[----:B------:R-:W-:Y:S02]  /*e090*/  ISETP.GE.AND P4, PT, R247, UR6, PT ;  /* 0x00000006f7007c0c */ /* 0x000fe4000bf86270 */
[C---:B------:R-:W-:Y:S02]  /*e0a0*/  LOP3.LUT R246, R217.reuse, 0x80, RZ, 0xfc, !PT ;  /* 0x00000080d9f67812 */ /* 0x040fe400078efcff */
[----:B------:R-:W-:Y:S02]  /*e0b0*/  LEA R166, P0, R230, R165, 0x5 ;  /* 0x000000a5e6a67211 */ /* 0x000fe400078028ff */
[----:B------:R-:W-:Y:S02]  /*e0c0*/  SHF.L.U64.HI R165, R208, 0x6, R205 ;  /* 0x00000006d0a57819 */ /* 0x000fe400000102cd */
[----:B------:R-:W-:Y:S01]  /*e0d0*/  ISETP.GE.AND P1, PT, R246, UR6, PT ;  /* 0x00000006f6007c0c */ /* 0x000fe2000bf26270 */
[----:B------:R-:W-:Y:S01]  /*e0e0*/  @!PT LDS RZ, [RZ] ;  /* 0x00000000fffff984 */ /* 0x000fe20000000800 */
[----:B------:R-:W-:Y:S01]  /*e0f0*/  @!PT LDS RZ, [RZ] ;  /* 0x00000000fffff984 */ /* 0x000fe20000000800 */
[----:B------:R-:W-:Y:S01]  /*e100*/  @!PT LDS RZ, [RZ] ;  /* 0x00000000fffff984 */ /* 0x000fe20000000800 */
[----:B------:R-:W-:Y:S01]  /*e110*/  @!P3 LDGSTS.E.BYPASS.LTC128B.128 [R238+0x18000], desc[UR26][R206.64] ;  /* 0x18000000ceeebfae */ /* 0x000fe2000b981a1a */
[----:B------:R-:W-:Y:S02]  /*e120*/  LEA.HI.X R165, R230, R165, R231, 0x5, P0 ;  /* 0x000000a5e6a57211 */ /* 0x000fe400000f2ce7 */
[C---:B------:R-:W-:Y:S02]  /*e130*/  LEA R204, P0, R166.reuse, R235, 0x1 ;  /* 0x000000eba6cc7211 */ /* 0x040fe400078008ff */
[----:B------:R-:W-:Y:S01]  /*e140*/  @P3 STS.128 [R238+0x18000], RZ ;  /* 0x018000ffee003388 */ /* 0x000fe20000000c00 */
[----:B------:R-:W-:Y:S02]  /*e150*/  LOP3.LUT R245, R217, 0xc0, RZ, 0xfc, !PT ;  /* 0x000000c0d9f57812 */ /* 0x000fe400078efcff */
[----:B------:R-:W-:Y:S02]  /*e160*/  LEA.HI.X R205, R166, R234, R165, 0x1, P0 ;  /* 0x000000eaa6cd7211 */ /* 0x000fe400000f0ca5 */
[----:B------:R-:W-:Y:S01]  /*e170*/  @!PT LDS RZ, [RZ] ;  /* 0x00000000fffff984 */ /* 0x000fe20000000800 */
[----:B------:R-:W-:Y:S01]  /*e180*/  @!PT LDS RZ, [RZ] ;  /* 0x00000000fffff984 */ /* 0x000fe20000000800 */
[----:B------:R-:W-:Y:S01]  /*e190*/  @!PT LDS RZ, [RZ] ;  /* 0x00000000fffff984 */ /* 0x000fe20000000800 */
[----:B------:R-:W-:Y:S01]  /*e1a0*/  @!P4 LDGSTS.E.BYPASS.LTC128B.128 [R238+0x1a000], desc[UR26][R206.64+0x80] ;  /* 0x1a000080ceeecfae */ /* 0x000fe2000b981a1a */
[----:B------:R-:W-:Y:S02]  /*e1b0*/  ISETP.GE.AND P0, PT, R245, UR6, PT ;  /* 0x00000006f5007c0c */ /* 0x000fe4000bf06270 */
[--C-:B------:R-:W-:Y:S02]  /*e1c0*/  LOP3.LUT R167, R217, 0x1c0, R214.reuse, 0xf8, !PT ;  /* 0x000001c0d9a77812 */ /* 0x100fe400078ef8d6 */
[----:B------:R-:W-:Y:S01]  /*e1d0*/  @P4 STS.128 [R238+0x1a000], RZ ;  /* 0x01a000ffee004388 */ /* 0x000fe20000000c00 */
[----:B------:R-:W-:Y:S02]  /*e1e0*/  LOP3.LUT R164, R219, 0x200, R214, 0xf8, !PT ;  /* 0x00000200dba47812 */ /* 0x000fe400078ef8d6 */
[----:B------:R-:W-:Y:S02]  /*e1f0*/  LOP3.LUT R3, R221, 0x8, RZ, 0xc0, !PT ;  /* 0x00000008dd037812 */ /* 0x000fe400078ec0ff */
[----:B------:R-:W-:Y:S01]  /*e200*/  @!PT LDS RZ, [RZ] ;  /* 0x00000000fffff984 */ /* 0x000fe20000000800 */
[----:B------:R-:W-:Y:S01]  /*e210*/  @!PT LDS RZ, [RZ] ;  /* 0x00000000fffff984 */ /* 0x000fe20000000800 */
[----:B------:R-:W-:Y:S01]  /*e220*/  @!PT LDS RZ, [RZ] ;  /* 0x00000000fffff984 */ /* 0x000fe20000000800 */
[----:B------:R-:W-:Y:S02]  /*e230*/  @!P1 LDGSTS.E.BYPASS.LTC128B.128 [R238+0x1c000], desc[UR26][R206.64+0x100] ;  /* 0x1c000100ceee9fae */ /* 0x000fe4000b981a1a */
[----:B------:R-:W-:Y:S03]  /*e240*/  LOP3.LUT R3, R164, R167, R3, 0xf6, !PT ;  /* 0x000000a7a4037212 */ /* 0x000fe600078ef603 */
[----:B------:R-:W-:Y:S01]  /*e250*/  @P1 STS.128 [R238+0x1c000], RZ ;  /* 0x01c000ffee001388 */ /* 0x000fe20000000c00 */
[----:B------:R-:W-:Y:S02]  /*e260*/  LOP3.LUT R164, R167, 0x8, R216, 0x78, !PT ;  /* 0x00000008a7a47812 */ /* 0x000fe400078e78d8 */
[----:B------:R-:W-:Y:S02]  /*e270*/  LEA R229, R3, UR5, 0x1 ;  /* 0x0000000503e57c11 */ /* 0x000fe4000f8e08ff */
[----:B------:R-:W-:Y:S01]  /*e280*/  @!PT LDS RZ, [RZ] ;  /* 0x00000000fffff984 */ /* 0x000fe20000000800 */
[----:B------:R-:W-:Y:S01]  /*e290*/  @!PT LDS RZ, [RZ] ;  /* 0x00000000fffff984 */ /* 0x000fe20000000800 */
[----:B------:R-:W-:Y:S01]  /*e2a0*/  @!PT LDS RZ, [RZ] ;  /* 0x00000000fffff984 */ /* 0x000fe20000000800 */
[----:B------:R-:W-:Y:S01]  /*e2b0*/  @!P0 LDGSTS.E.BYPASS.LTC128B.128 [R238+0x1e000], desc[UR26][R206.64+0x180] ;  /* 0x1e000180ceee8fae */ /* 0x000fe2000b981a1a */
[----:B------:R-:W-:Y:S04]  /*e2c0*/  IMAD R227, R164, 0x2, R213 ;  /* 0x00000002a4e37824 */ /* 0x000fe800078e02d5 */
[----:B------:R-:W-:Y:S01]  /*e2d0*/  @P0 STS.128 [R238+0x1e000], RZ ;  /* 0x01e000ffee000388 */ /* 0x000fe20000000c00 */
[----:B------:R-:W-:Y:S02]  /*e2e0*/  IMAD.IADD R226, R229, 0x1, R212 ;  /* 0x00000001e5e27824 */ /* 0x000fe400078e02d4 */
[----:B------:R-:W-:Y:S02]  /*e2f0*/  VIADD R223, R227, UR5 ;  /* 0x00000005e3df7c36 */ /* 0x000fe40008000000 */
[----:B------:R-:W-:Y:S01]  /*e300*/  @!PT LDS RZ, [RZ] ;  /* 0x00000000fffff984 */ /* 0x000fe20000000800 */
[----:B------:R-:W-:Y:S01]  /*e310*/  @!PT LDS RZ, [RZ] ;  /* 0x00000000fffff984 */ /* 0x000fe20000000800 */
[----:B------:R-:W-:Y:S01]  /*e320*/  @!PT LDS RZ, [RZ] ;  /* 0x00000000fffff984 */ /* 0x000fe20000000800 */
[----:B------:R-:W-:Y:S01]  /*e330*/  @!P3 LDGSTS.E.BYPASS.LTC128B.128 [R238+0x19000], desc[UR26][R204.64] ;  /* 0x19000000cceebfae */ /* 0x000fe2000b981a1a */
[----:B------:R-:W-:Y:S02]  /*e340*/  IMAD.IADD R225, R229, 0x1, R218 ;  /* 0x00000001e5e17824 */ /* 0x000fe400078e02da */
[C---:B------:R-:W-:Y:S02]  /*e350*/  IMAD.IADD R224, R223.reuse, 0x1, R212 ;  /* 0x00000001dfe07824 */ /* 0x040fe400078e02d4 */
        /* <DEDUP_REMOVED lines=30> */
[----:B------:R-:W-:Y:S04]  /*e540*/  LDSM.16.M88.4 R164, [R225] ;  /* 0x00000000e1a4783b */ /* 0x000fe80000000200 */
[C---:B------:R-:W-:Y:S01]  /*e550*/  HMMA.16816.F32.BF16 R8, R168.reuse, R174, RZ ;  /* 0x000000aea808723c */ /* 0x040fe200000418ff */
[----:B------:R-:W-:Y:S05]  /*e560*/  LDSM.16.M88.4 R172, [R223+0x10000] ;  /* 0x01000000dfac783b */ /* 0x000fea0000000200 */
[----:B-1----:R-:W-:Y:S02]  /*e570*/  LDSM.16.M88.4 R204, [R226+0x8000] ;  /* 0x00800000e2cc783b */ /* 0x002fe40000000200 */
        /* <DEDUP_REMOVED lines=203> */
[C---:B------:R-:W-:Y:S01]  /*f230*/  VIADD R5, R209.reuse, 0x10 ;  /* 0x00000010d1057836 */ /* 0x040fe20000000000 */
[----:B------:R-:W-:Y:S01]  /*f240*/  ISETP.GT.AND P5, PT, R240, R211, PT ;  /* 0x000000d3f000720c */ /* 0x000fe20003fa4270 */
[----:B------:R-:W-:Y:S01]  /*f250*/  VIADD R193, R209, 0x39 ;  /* 0x00000039d1c17836 */ /* 0x000fe20000000000 */
[----:B------:R-:W-:Y:S01]  /*f260*/  FSEL R250, R6, -INF , !P6 ;  /* 0xff80000006fa7808 */ /* 0x000fe20007000000 */
[C---:B-1----:R-:W-:Y:S03]  /*f270*/  HMMA.16816.F32.BF16 R20, R204.reuse, R164, R20 ;  /* 0x000000a4cc14723c */ /* 0x042fe60000041814 */
[----:B------:R-:W-:Y:S01]  /*f280*/  FSEL R252, R7, -INF , !P5 ;  /* 0xff80000007fc7808 */ /* 0x000fe20006800000 */
[----:B------:R-:W-:Y:S01]  /*f290*/  VIADD R7, R209, 0x11 ;  /* 0x00000011d1077836 */ /* 0x000fe20000000000 */
[----:B------:R-:W-:Y:S01]  /*f2a0*/  ISETP.GT.AND P6, PT, R233, R248, PT ;  /* 0x000000f8e900720c */ /* 0x000fe20003fc4270 */
[----:B------:R-:W-:Y:S01]  /*f2b0*/  VIADD R165, R209, 0x19 ;  /* 0x00000019d1a57836 */ /* 0x000fe20000000000 */
[----:B------:R-:W-:Y:S01]  /*f2c0*/  ISETP.GT.AND P5, PT, R233, R222, PT ;  /* 0x000000dee900720c */ /* 0x000fe20003fa4270 */
[C---:B------:R-:W-:Y:S03]  /*f2d0*/  HMMA.16816.F32.BF16 R24, R204.reuse, R166, R24 ;  /* 0x000000a6cc18723c */ /* 0x040fe60000041818 */
[----:B------:R-:W-:Y:S01]  /*f2e0*/  FSEL R6, R8, -INF , !P6 ;  /* 0xff80000008067808 */ /* 0x000fe20007000000 */
[----:B------:R-:W-:Y:S01]  /*f2f0*/  VIADD R166, R209, 0x20 ;  /* 0x00000020d1a67836 */ /* 0x000fe20000000000 */
[----:B------:R-:W-:Y:S02]  /*f300*/  FSEL R9, R9, -INF , !P5 ;  /* 0xff80000009097808 */ /* 0x000fe40006800000 */
        /* <DEDUP_REMOVED lines=93> */
[C---:B------:R-:W-:Y:S02]  /*f8e0*/  ISETP.GE.AND P5, PT, R17.reuse, R232, PT ;  /* 0x000000e81100720c */ /* 0x040fe40003fa6270 */
        /* <DEDUP_REMOVED lines=46> */
.L_x_552:
        /* <DEDUP_REMOVED lines=8> */
[----:B-1----:R-:W-:Y:S08]  /*fc50*/  LDSM.16.MT88.4 R12, [R220+0x18000] ;  /* 0x01800000dc0c783b */ /* 0x002ff00000004200 */
[----:B------:R-:W-:Y:S01]  /*fc60*/  LDSM.16.MT88.4 R176, [R215+0x1e800] ;  /* 0x01e80000d7b0783b */ /* 0x000fe20000004200 */
[----:B--2---:R-:W-:Y:S02]  /*fc70*/  FMNMX.FTZ R5, R7, R8, !PT ;  /* 0x0000000807057209 */ /* 0x004fe40007810000 */
[----:B---3--:R-:W-:Y:S05]  /*fc80*/  FMNMX.FTZ R4, R6, R3, !PT ;  /* 0x0000000306047209 */ /* 0x008fea0007810000 */
[----:B------:R-:W1:Y:S08]  /*fc90*/  SHFL.BFLY PT, R164, R5, 0x1, 0x1f ;  /* 0x0c201f0005a47f89 */ /* 0x000e7000000e0000 */
[----:B------:R-:W2:Y:S01]  /*fca0*/  SHFL.BFLY PT, R3, R4, 0x1, 0x1f ;  /* 0x0c201f0004037f89 */ /* 0x000ea200000e0000 */
[----:B-1----:R-:W-:Y:S02]  /*fcb0*/  FMNMX.FTZ R164, R5, R164, !PT ;  /* 0x000000a405a47209 */ /* 0x002fe40007810000 */
[----:B--2---:R-:W-:Y:S03]  /*fcc0*/  FMNMX.FTZ R3, R4, R3, !PT ;  /* 0x0000000304037209 */ /* 0x004fe60007810000 */
[C---:B------:R-:W-:Y:S01]  /*fcd0*/  FMUL.FTZ R181, R164.reuse, UR4 ;  /* 0x00000004a4b57c20 */ /* 0x040fe20008410000 */
[C---:B------:R-:W-:Y:S02]  /*fce0*/  FSETP.NEU.FTZ.AND P1, PT, R164.reuse, -INF , PT ;  /* 0xff800000a400780b */ /* 0x040fe40003f3d000 */
[C---:B------:R-:W-:Y:S01]  /*fcf0*/  FSETP.NEU.FTZ.AND P0, PT, R3.reuse, -INF , PT ;  /* 0xff8000000300780b */ /* 0x040fe20003f1d000 */
[C---:B------:R-:W-:Y:S01]  /*fd00*/  FMUL.FTZ R180, R3.reuse, UR4 ;  /* 0x0000000403b47c20 */ /* 0x040fe20008410000 */
[----:B------:R-:W-:Y:S02]  /*fd10*/  FSEL R7, R164, RZ, P1 ;  /* 0x000000ffa4077208 */ /* 0x000fe40000800000 */
[----:B------:R-:W-:Y:S02]  /*fd20*/  FSEL R5, R3, RZ, P0 ;  /* 0x000000ff03057208 */ /* 0x000fe40000000000 */
[----:B------:R-:W-:Y:S01]  /*fd30*/  FSEL R181, R181, RZ, P1 ;  /* 0x000000ffb5b57208 */ /* 0x000fe20000800000 */
[----:B------:R-:W-:Y:S01]  /*fd40*/  FADD.FTZ R0, -R7, R0 ;  /* 0x0000000007007221 */ /* 0x000fe20000010100 */
[----:B------:R-:W-:Y:S01]  /*fd50*/  FSEL R180, R180, RZ, P0 ;  /* 0x000000ffb4b47208 */ /* 0x000fe20000000000 */
[----:B------:R-:W-:Y:S02]  /*fd60*/  FADD.FTZ R2, -R5, R2 ;  /* 0x0000000205027221 */ /* 0x000fe40000010100 */
[--C-:B------:R-:W-:Y:S01]  /*fd70*/  FFMA.FTZ R188, R30, UR4, -R181.reuse ;  /* 0x000000041ebc7c23 */ /* 0x100fe200080108b5 */
[--C-:B------:R-:W-:Y:S01]  /*fd80*/  FFMA.FTZ R186, R22, UR4, -R181.reuse ;  /* 0x0000000416ba7c23 */ /* 0x100fe200080108b5 */
        /* <DEDUP_REMOVED lines=8> */
[----:B------:R-:W1:Y:S01]  /*fe10*/  LDSM.16.MT88.4 R20, [R215+0x18000] ;  /* 0x01800000d714783b */ /* 0x000e620000004200 */
[----:B------:R-:W-:Y:S01]  /*fe20*/  MUFU.EX2 R193, R193 ;  /* 0x000000c100c17308 */ /* 0x000fe20000000800 */
[--C-:B------:R-:W-:Y:S01]  /*fe30*/  FFMA.FTZ R192, R174, UR4, -R181.reuse ;  /* 0x00000004aec07c23 */ /* 0x100fe200080108b5 */
        /* <DEDUP_REMOVED lines=112> */
[----:B------:R-:W-:Y:S01]  /*10540*/  FFMA.FTZ R145, R197, UR4, -R180 ;  /* 0x00000004c5917c23 */ /* 0x000fe200080108b4 */
[--C-:B------:R-:W-:Y:S01]  /*10550*/  FFMA.FTZ R144, R199, UR4, -R181.reuse ;  /* 0x00000004c7907c23 */ /* 0x100fe200080108b5 */
[C---:B------:R-:W-:Y:S01]  /*10560*/  FMUL.FTZ R62, R0.reuse, R62 ;  /* 0x0000003e003e7220 */ /* 0x040fe20000410000 */
[----:B------:R-:W-:Y:S01]  /*10570*/  FMUL.FTZ R63, R0, R63 ;  /* 0x0000003f003f7220 */ /* 0x000fe20000410000 */
[C---:B------:R-:W-:Y:S01]  /*10580*/  FMUL.FTZ R64, R2.reuse, R64 ;  /* 0x0000004002407220 */ /* 0x040fe20000410000 */
[C---:B------:R-:W-:Y:S03]  /*10590*/  HMMA.16816.F32.BF16 R40, R168.reuse, R146, R40 ;  /* 0x00000092a828723c */ /* 0x040fe60000041828 */
        /* <DEDUP_REMOVED lines=75> */
[----:B------:R-:W-:Y:S01]  /*10a50*/  FFMA.FTZ R199, R194, UR4, -R181 ;  /* 0x00000004c2c77c23 */ /* 0x000fe200080108b5 */
[C---:B------:R-:W-:Y:S01]  /*10a60*/  FMUL.FTZ R124, R2.reuse, R124 ;  /* 0x0000007c027c7220 */ /* 0x040fe20000410000 */
[C---:B------:R-:W-:Y:S01]  /*10a70*/  HMMA.16816.F32.BF16 R88, R168.reuse, R142, R88 ;  /* 0x0000008ea858723c */ /* 0x040fe20000041858 */
[----:B------:R-:W3:Y:S01]  /*10a80*/  LDSM.16.MT88.4 R140, [R215+0x1e000] ;  /* 0x01e00000d78c783b */ /* 0x000ee20000004200 */
[----:B------:R-:W-:Y:S01]  /*10a90*/  MUFU.EX2 R194, R145 ;  /* 0x0000009100c27308 */ /* 0x000fe20000000800 */
[----:B------:R-:W-:Y:S01]  /*10aa0*/  FMUL.FTZ R125, R2, R125 ;  /* 0x0000007d027d7220 */ /* 0x000fe20000410000 */
[C---:B------:R-:W-:Y:S01]  /*10ab0*/  FMUL.FTZ R126, R0.reuse, R126 ;  /* 0x0000007e007e7220 */ /* 0x040fe20000410000 */
[----:B------:R-:W-:Y:S01]  /*10ac0*/  FMUL.FTZ R127, R0, R127 ;  /* 0x0000007f007f7220 */ /* 0x000fe20000410000 */
[C---:B------:R-:W-:Y:S01]  /*10ad0*/  FMUL.FTZ R128, R2.reuse, R128 ;  /* 0x0000008002807220 */ /* 0x040fe20000410000 */
[----:B------:R-:W-:Y:S01]  /*10ae0*/  FMUL.FTZ R129, R2, R129 ;  /* 0x0000008102817220 */ /* 0x000fe20000410000 */
[C---:B------:R-:W-:Y:S01]  /*10af0*/  FMUL.FTZ R130, R0.reuse, R130 ;  /* 0x0000008200827220 */ /* 0x040fe20000410000 */
[C---:B-1----:R-:W-:Y:S03]  /*10b00*/  HMMA.16816.F32.BF16 R92, R168.reuse, R136, R92 ;  /* 0x00000088a85c723c */ /* 0x042fe6000004185c */
[----:B------:R-:W-:Y:S01]  /*10b10*/  MUFU.EX2 R199, R199 ;  /* 0x000000c700c77308 */ /* 0x000fe20000000800 */
[----:B------:R-:W-:Y:S01]  /*10b20*/  FMUL.FTZ R131, R0, R131 ;  /* 0x0000008300837220 */ /* 0x000fe20000410000 */
[----:B------:R-:W-:Y:S01]  /*10b30*/  FFMA.FTZ R193, R2, R251, R193 ;  /* 0x000000fb02c17223 */ /* 0x000fe200000100c1 */
[----:B------:R-:W-:Y:S01]  /*10b40*/  MOV R2, R3 ;  /* 0x0000000300027202 */ /* 0x000fe20000000f00 */
[----:B------:R-:W-:Y:S01]  /*10b50*/  FFMA.FTZ R191, R0, R249, R191 ;  /* 0x000000f900bf7223 */ /* 0x000fe200000100bf */
[C---:B------:R-:W-:Y:S01]  /*10b60*/  HMMA.16816.F32.BF16 R96, R168.reuse, R138, R96 ;  /* 0x0000008aa860723c */ /* 0x040fe20000041860 */
[----:B------:R-:W1:Y:S02]  /*10b70*/  LDSM.16.MT88.4 R136, [R167+0x6000] ;  /* 0x00600000a788783b */ /* 0x000e640000004200 */
[----:B------:R-:W-:Y:S01]  /*10b80*/  FADD.FTZ R188, R188, R193 ;  /* 0x000000c1bcbc7221 */ /* 0x000fe20000010000 */
[----:B------:R-:W-:Y:S03]  /*10b90*/  FADD.FTZ R0, R185, R191 ;  /* 0x000000bfb9007221 */ /* 0x000fe60000010000 */
[----:B------:R-:W-:Y:S01]  /*10ba0*/  FADD.FTZ R187, R187, R188 ;  /* 0x000000bcbbbb7221 */ /* 0x000fe20000010000 */
[C---:B--2---:R-:W-:Y:S03]  /*10bb0*/  HMMA.16816.F32.BF16 R100, R168.reuse, R132, R100 ;  /* 0x00000084a864723c */ /* 0x044fe60000041864 */
[----:B------:R-:W-:Y:S01]  /*10bc0*/  FADD.FTZ R189, R189, R0 ;  /* 0x00000000bdbd7221 */ /* 0x000fe20000010000 */
[----:B------:R-:W-:Y:S01]  /*10bd0*/  FADD.FTZ R187, R186, R187 ;  /* 0x000000bbbabb7221 */ /* 0x000fe20000010000 */
[----:B------:R-:W-:Y:S02]  /*10be0*/  MOV R0, R164 ;  /* 0x000000a400007202 */ /* 0x000fe40000000f00 */
[----:B------:R-:W-:Y:S01]  /*10bf0*/  FADD.FTZ R190, R190, R189 ;  /* 0x000000bdbebe7221 */ /* 0x000fe20000010000 */
[C---:B------:R-:W-:Y:S01]  /*10c00*/  HMMA.16816.F32.BF16 R104, R168.reuse, R134, R104 ;  /* 0x00000086a868723c */ /* 0x040fe20000041868 */
[----:B------:R-:W2:Y:S07]  /*10c10*/  LDSM.16.MT88.4 R132, [R184+0x6000] ;  /* 0x00600000b884783b */ /* 0x000eae0000004200 */
[C---:B---3--:R-:W-:Y:S08]  /*10c20*/  HMMA.16816.F32.BF16 R108, R168.reuse, R140, R108 ;  /* 0x0000008ca86c723c */ /* 0x048ff0000004186c */
[C---:B------:R-:W-:Y:S01]  /*10c30*/  HMMA.16816.F32.BF16 R112, R168.reuse, R142, R112 ;  /* 0x0000008ea870723c */ /* 0x040fe20000041870 */
[----:B------:R-:W3:Y:S07]  /*10c40*/  LDSM.16.MT88.4 R140, [R220+0x18800] ;  /* 0x01880000dc8c783b */ /* 0x000eee0000004200 */
[C---:B-1----:R-:W-:Y:S03]  /*10c50*/  HMMA.16816.F32.BF16 R116, R168.reuse, R136, R116 ;  /* 0x00000088a874723c */ /* 0x042fe60000041874 */
[----:B------:R-:W-:Y:S02]  /*10c60*/  FFMA.FTZ R136, R195, UR4, -R180 ;  /* 0x00000004c3887c23 */ /* 0x000fe400080108b4 */
[----:B------:R1:W4:Y:S03]  /*10c70*/  MUFU.EX2 R195, R144 ;  /* 0x0000009000c37308 */ /* 0x0003260000000800 */
[C---:B------:R-:W-:Y:S07]  /*10c80*/  HMMA.16816.F32.BF16 R120, R168.reuse, R138, R120 ;  /* 0x0000008aa878723c */ /* 0x040fee0000041878 */
[----:B------:R-:W5:Y:S01]  /*10c90*/  MUFU.EX2 R197, R136 ;  /* 0x0000008800c57308 */ /* 0x000f620000000800 */
[C---:B--2---:R-:W-:Y:S01]  /*10ca0*/  HMMA.16816.F32.BF16 R124, R168.reuse, R132, R124 ;  /* 0x00000084a87c723c */ /* 0x044fe2000004187c */
[----:B-1----:R-:W-:Y:S02]  /*10cb0*/  LDSM.16.MT88.4 R144, [R167+0x800] ;  /* 0x00080000a790783b */ /* 0x002fe40000004200 */
        /* <DEDUP_REMOVED lines=36> */
[C---:B------:R-:W-:Y:S03]  /*10f00*/  HMMA.16816.F32.BF16 R60, R132.reuse, R156, R60 ;  /* 0x0000009c843c723c */ /* 0x040fe6000004183c */
[----:B------:R-:W-:Y:S01]  /*10f10*/  FFMA.FTZ R157, R222, UR4, -R181 ;  /* 0x00000004de9d7c23 */ /* 0x000fe200080108b5 */
[--C-:B------:R-:W-:Y:S01]  /*10f20*/  FFMA.FTZ R156, R210, UR4, -R180.reuse ;  /* 0x00000004d29c7c23 */ /* 0x100fe200080108b4 */
[----:B------:R-:W-:Y:S02]  /*10f30*/  FFMA.FTZ R222, R211, UR4, -R180 ;  /* 0x00000004d3de7c23 */ /* 0x000fe400080108b4 */
[----:B------:R-:W2:Y:S01]  /*10f40*/  MUFU.EX2 R210, R157 ;  /* 0x0000009d00d27308 */ /* 0x000ea20000000800 */
[C---:B------:R-:W-:Y:S09]  /*10f50*/  HMMA.16816.F32.BF16 R64, R132.reuse, R158, R64 ;  /* 0x0000009e8440723c */ /* 0x040ff20000041840 */
[----:B------:R5:W-:Y:S10]  /*10f60*/  MUFU.EX2 R211, R156 ;  /* 0x0000009c00d37308 */ /* 0x000bf40000000800 */
[----:B------:R-:W2:Y:S01]  /*10f70*/  MUFU.EX2 R222, R222 ;  /* 0x000000de00de7308 */ /* 0x000ea20000000800 */
[C---:B------:R-:W-:Y:S08]  /*10f80*/  HMMA.16816.F32.BF16 R68, R132.reuse, R160, R68 ;  /* 0x000000a08444723c */ /* 0x040ff00000041844 */
[C---:B------:R-:W-:Y:S01]  /*10f90*/  HMMA.16816.F32.BF16 R72, R132.reuse, R162, R72 ;  /* 0x000000a28448723c */ /* 0x040fe20000041848 */
[----:B-----5:R-:W-:Y:S07]  /*10fa0*/  LDSM.16.MT88.4 R156, [R167+0x3000] ;  /* 0x00300000a79c783b */ /* 0x020fee0000004200 */
[C---:B---3--:R-:W-:Y:S01]  /*10fb0*/  HMMA.16816.F32.BF16 R76, R132.reuse, R144, R76 ;  /* 0x00000090844c723c */ /* 0x048fe2000004184c */
[----:B------:R-:W-:Y:S07]  /*10fc0*/  LDSM.16.MT88.4 R160, [R215+0x1d000] ;  /* 0x01d00000d7a0783b */ /* 0x000fee0000004200 */
        /* <DEDUP_REMOVED lines=19> */
[----:B------:R-:W5:Y:S02]  /*11100*/  LDSM.16.MT88.4 R140, [R220+0x1b000] ;  /* 0x01b00000dc8c783b */ /* 0x000f640000004200 */
[----:B------:R-:W-:Y:S01]  /*11110*/  F2FP.BF16.F32.PACK_AB R132, R203, R200 ;  /* 0x000000c8cb84723e */ /* 0x000fe200000010ff */
[----:B------:R-:W-:Y:S01]  /*11120*/  FADD.FTZ R200, R200, R199 ;  /* 0x000000c7c8c87221 */ /* 0x000fe20000010000 */
[----:B------:R-:W-:Y:S01]  /*11130*/  F2FP.BF16.F32.PACK_AB R133, R202, R223 ;  /* 0x000000dfca85723e */ /* 0x000fe200000010ff */
[----:B------:R-:W-:Y:S01]  /*11140*/  FADD.FTZ R223, R223, R198 ;  /* 0x000000c6dfdf7221 */ /* 0x000fe20000010000 */
[----:B--2---:R-:W-:Y:S01]  /*11150*/  F2FP.BF16.F32.PACK_AB R134, R210, R225 ;  /* 0x000000e1d286723e */ /* 0x004fe200000010ff */
        /* <DEDUP_REMOVED lines=9> */
[----:B------:R-:W2:Y:S07]  /*111f0*/  LDSM.16.MT88.4 R144, [R215+0x1b000] ;  /* 0x01b00000d790783b */ /* 0x000eae0000004200 */
[C---:B----4-:R-:W-:Y:S08]  /*11200*/  HMMA.16816.F32.BF16 R12, R132.reuse, R148, R12 ;  /* 0x00000094840c723c */ /* 0x050ff0000004180c */
[C---:B------:R-:W-:Y:S01]  /*11210*/  HMMA.16816.F32.BF16 R16, R132.reuse, R150, R16 ;  /* 0x000000968410723c */ /* 0x040fe20000041810 */
[----:B------:R-:W3:Y:S07]  /*11220*/  LDSM.16.MT88.4 R148, [R184+0x3000] ;  /* 0x00300000b894783b */ /* 0x000eee0000004200 */
[C---:B-1----:R-:W-:Y:S08]  /*11230*/  HMMA.16816.F32.BF16 R20, R132.reuse, R136, R20 ;  /* 0x000000888414723c */ /* 0x042ff00000041814 */
[C---:B------:R-:W-:Y:S01]  /*11240*/  HMMA.16816.F32.BF16 R24, R132.reuse, R138, R24 ;  /* 0x0000008a8418723c */ /* 0x040fe20000041818 */
[----:B------:R-:W1:Y:S07]  /*11250*/  LDSM.16.MT88.4 R136, [R220+0x1d000] ;  /* 0x01d00000dc88783b */ /* 0x000e6e0000004200 */
[C---:B------:R-:W-:Y:S08]  /*11260*/  HMMA.16816.F32.BF16 R28, R132.reuse, R152, R28 ;  /* 0x00000098841c723c */ /* 0x040ff0000004181c */
[C---:B------:R-:W-:Y:S01]  /*11270*/  HMMA.16816.F32.BF16 R32, R132.reuse, R154, R32 ;  /* 0x0000009a8420723c */ /* 0x040fe20000041820 */
[----:B------:R-:W4:Y:S07]  /*11280*/  LDSM.16.MT88.4 R152, [R215+0x1f000] ;  /* 0x01f00000d798783b */ /* 0x000f2e0000004200 */
[C---:B-----5:R-:W-:Y:S08]  /*11290*/  HMMA.16816.F32.BF16 R36, R132.reuse, R140, R36 ;  /* 0x0000008c8424723c */ /* 0x060ff00000041824 */
[C---:B------:R-:W-:Y:S01]  /*112a0*/  HMMA.16816.F32.BF16 R40, R132.reuse, R142, R40 ;  /* 0x0000008e8428723c */ /* 0x040fe20000041828 */
[----:B------:R-:W5:Y:S07]  /*112b0*/  LDSM.16.MT88.4 R140, [R167+0x7000] ;  /* 0x00700000a78c783b */ /* 0x000f6e0000004200 */
        /* <DEDUP_REMOVED lines=14> */
[----:B------:R-:W4:Y:S10]  /*113a0*/  MUFU.EX2 R207, R144 ;  /* 0x0000009000cf7308 */ /* 0x000f340000000800 */
        /* <DEDUP_REMOVED lines=12> */
[----:B----4-:R-:W-:Y:S01]  /*11470*/  F2FP.BF16.F32.PACK_AB R168, R207, R206 ;  /* 0x000000cecfa8723e */ /* 0x010fe200000010ff */
        /* <DEDUP_REMOVED lines=20> */
[C---:B-----5:R-:W-:Y:S08]  /*115c0*/  HMMA.16816.F32.BF16 R116, R132.reuse, R140, R116 ;  /* 0x0000008c8474723c */ /* 0x060ff00000041874 */
        /* <DEDUP_REMOVED lines=48> */
.L_x_550:
[----:B------:R-:W1:Y:S01]  /*118d0*/  SHFL.BFLY PT, R0, R249, 0x2, 0x1f ;  /* 0x0c401f00f9007f89 */ /* 0x000e6200000e0000 */
[C---:B------:R-:W-:Y:S01]  /*118e0*/  LOP3.LUT P1, RZ, R216.reuse, 0x10, RZ, 0xc0, !PT ;  /* 0x00000010d8ff7812 */ /* 0x040fe2000782c0ff */
[----:B------:R-:W-:Y:S01]  /*118f0*/  UISETP.NE.AND UP3, UPT, UR20, -0x1, UPT ;  /* 0xffffffff1400788c */ /* 0x000fe2000bf65270 */
[C---:B------:R-:W-:Y:S01]  /*11900*/  LOP3.LUT P2, RZ, R216.reuse, 0x8, RZ, 0xc0, !PT ;  /* 0x00000008d8ff7812 */ /* 0x040fe2000784c0ff */
[----:B------:R-:W2:Y:S01]  /*11910*/  SHFL.BFLY PT, R8, R251, 0x2, 0x1f ;  /* 0x0c401f00fb087f89 */ /* 0x000ea200000e0000 */
[----:B------:R-:W-:Y:S01]  /*11920*/  LOP3.LUT P0, RZ, R216, 0x4, RZ, 0xc0, !PT ;  /* 0x00000004d8ff7812 */ /* 0x000fe2000780c0ff */
[----:B------:R-:W3:Y:S01]  /*11930*/  S2UR UR12, SR_CTAID.Y ;  /* 0x00000000000c79c3 */ /* 0x000ee20000002600 */
[----:B------:R-:W4:Y:S01]  /*11940*/  LDCU.U8 UR4, c[0x0][0x549] ;  /* 0x0000a920ff0477ac */ /* 0x000f220008000000 */
[----:B------:R-:W5:Y:S05]  /*11950*/  LDCU UR10, c[0x0][0x434] ;  /* 0x00008680ff0a77ac */ /* 0x000f6a0008000800 */
        /* <DEDUP_REMOVED lines=13> */
[----:B------:R-:W4:Y:S01]  /*11a30*/  LDCU UR13, c[0x0][0x434] ;  /* 0x00008680ff0d77ac */ /* 0x000f220008000800 */
[----:B-----5:R-:W-:Y:S01]  /*11a40*/  @UP3 UIMAD.WIDE.U32 UR16, UR20, UR6, URZ ;  /* 0x00000006141032a5 */ /* 0x020fe2000f8e00ff */
[----:B------:R-:W4:Y:S05]  /*11a50*/  @UP1 LDCU UR4, c[0x0][0x430] ;  /* 0x00008600ff0417ac */ /* 0x000f2a0008000800 */
[----:B------:R-:W3:Y:S01]  /*11a60*/  S2UR UR6, SR_CTAID.Z ;  /* 0x00000000000679c3 */ /* 0x000ee20000002700 */
[----:B------:R-:W-:-:S02]  /*11a70*/  @!UP3 UIMAD UR9, UR12, UR9, UR15 ;  /* 0x000000090c09b2a4 */ /* 0x000fc4000f8e020f */
[----:B------:R-:W-:Y:S02]  /*11a80*/  @UP3 UIMAD UR9, UR20, UR7, UR17 ;  /* 0x00000007140932a4 */ /* 0x000fe4000f8e0211 */
[----:B------:R-:W-:Y:S02]  /*11a90*/  @!UP2 UIMAD UR20, UR12, UR10, URZ ;  /* 0x0000000a0c14a2a4 */ /* 0x000fe4000f8e02ff */
        /* <DEDUP_REMOVED lines=300> */
.L_x_554:
        /* <DEDUP_REMOVED lines=9> */
[----:B------:R-:W-:Y:S01]  /*12df0*/  SHF.R.U32.HI R6, RZ, 0x2, R216 ;  /* 0x00000002ff067819 */ /* 0x000fe200000116d8 */
[----:B------:R-:W-:Y:S01]  /*12e00*/  USHF.L.U32 UR10, UR10, 0x7, URZ ;  /* 0x000000070a0a7899 */ /* 0x000fe200080006ff */
[----:B------:R-:W-:Y:S01]  /*12e10*/  BSSY.RECONVERGENT B0, `(.L_x_555) ;  /* 0x0000022000007945 */ /* 0x000fe20003800200 */
[----:B------:R-:W-:Y:S01]  /*12e20*/  USEL UR4, UR4, URZ, UP0 ;  /* 0x000000ff04047287 */ /* 0x000fe20008000000 */
[----:B------:R-:W-:Y:S01]  /*12e30*/  MOV R12, 0x7f800000 ;  /* 0x7f800000000c7802 */ /* 0x000fe20000000f00 */
[----:B------:R-:W3:Y:S01]  /*12e40*/  @P3 LDC R14, c[0x0][0x458] ;  /* 0x00011600ff0e3b82 */ /* 0x000ee20000000800 */
[----:B------:R-:W5:Y:S01]  /*12e50*/  @P3 MUFU.LG2 R2, R2 ;  /* 0x0000000200023308 */ /* 0x000f620000000c00 */
[----:B------:R-:W-:Y:S01]  /*12e60*/  USHF.R.S32.HI UR7, URZ, 0x1f, UR13 ;  /* 0x0000001fff077899 */ /* 0x000fe2000801140d */
[----:B----4-:R-:W-:Y:S01]  /*12e70*/  MOV R7, 0x7f800000 ;  /* 0x7f80000000077802 */ /* 0x010fe20000000f00 */
[----:B------:R-:W-:Y:S01]  /*12e80*/  USHF.R.S32.HI UR5, URZ, 0x1f, UR10 ;  /* 0x0000001fff057899 */ /* 0x000fe2000801140a */
[----:B------:R-:W-:Y:S01]  /*12e90*/  LOP3.LUT R6, R221, 0x7, R6, 0xf8, !PT ;  /* 0x00000007dd067812 */ /* 0x000fe200078ef806 */
[----:B------:R-:W-:Y:S01]  /*12ea0*/  UIADD3 UR20, UP1, UP0, UR10, UR20, UR13 ;  /* 0x000000140a147290 */ /* 0x000fe2000f83e00d */
[----:B------:R4:W3:Y:S01]  /*12eb0*/  LDS.128 R8, [R0+0x3000] ;  /* 0x0030000000087984 */ /* 0x0008e20000000c00 */
[----:B--2---:R-:W-:-:S02]  /*12ec0*/  @P4 FMUL.FTZ R13, R4, 0.69314718246459960938 ;  /* 0x3f317218040d4820 */ /* 0x004fc40000410000 */
[----:B------:R-:W-:Y:S02]  /*12ed0*/  UIADD3.X UR4, UPT, UPT, UR5, UR4, UR7, UP1, UP0 ;  /* 0x0000000405047290 */ /* 0x000fe40008fe0407 */
        /* <DEDUP_REMOVED lines=21> */
.L_x_556:
[----:B------:R-:W-:Y:S05]  /*13030*/  BSYNC.RECONVERGENT B0 ;  /* 0x0000000000007941 */ /* 0x000fea0003800200 */
.L_x_555:
        /* <DEDUP_REMOVED lines=42> */
.L_x_558:
[----:B------:R-:W-:Y:S05]  /*132e0*/  BSYNC.RECONVERGENT B0 ;  /* 0x0000000000007941 */ /* 0x000fea0003800200 */
.L_x_557:
        /* <DEDUP_REMOVED lines=27> */
.L_x_560:
[----:B------:R-:W-:Y:S05]  /*134a0*/  BSYNC.RECONVERGENT B0 ;  /* 0x0000000000007941 */ /* 0x000fea0003800200 */
.L_x_559:
        /* <DEDUP_REMOVED lines=27> */
.L_x_562:
[----:B------:R-:W-:Y:S05]  /*13660*/  BSYNC.RECONVERGENT B0 ;  /* 0x0000000000007941 */ /* 0x000fea0003800200 */
.L_x_561:
        /* <DEDUP_REMOVED lines=27> */
.L_x_563:
        /* <DEDUP_REMOVED lines=14> */
.L_x_2343:


//--------------------- .text._ZN5flash16flash_fwd_kernelI23Flash_fwd_kernel_traitsILi256ELi128ELi64ELi8ELb0ELb0EN7cutlass10bfloat16_tE19Flash_kernel_traitsILi256ELi128ELi64ELi8ES3_EELb0ELb0ELb1ELb1ELb0ELb0ELb0ELb0EEEvNS_16Flash_fwd_paramsE --------------------------
	.section	.text._ZN5flash16flash_fwd_kernelI23Flash_fwd_kernel_traitsILi256ELi128ELi64ELi8ELb0ELb0EN7cutlass10bfloat16_tE19Flash_kernel_traitsILi256ELi128ELi64ELi8ES3_EELb0ELb0ELb1ELb1ELb0ELb0ELb0ELb0EEEvNS_16Flash_fwd_paramsE,"ax",@progbits
	.align	128
        .global         _ZN5flash16flash_fwd_kernelI23Flash_fwd_kernel_traitsILi256ELi128ELi64ELi8ELb0ELb0EN7cutlass10bfloat16_tE19Flash_kernel_traitsILi256ELi128ELi64ELi8ES3_EELb0ELb0ELb1ELb1ELb0ELb0ELb0ELb0EEEvNS_16Flash_fwd_paramsE
        .type           _ZN5flash16flash_fwd_kernelI23Flash_fwd_kernel_traitsILi256ELi128ELi64ELi8ELb0ELb0EN7cutlass10bfloat16_tE19Flash_kernel_traitsILi256ELi128ELi64ELi8ES3_EELb0ELb0ELb1ELb1ELb0ELb0ELb0ELb0EEEvNS_16Flash_fwd_paramsE,@function
        .size           _ZN5flash16flash_fwd_kernelI23Flash_fwd_kernel_traitsILi256ELi128ELi64ELi8ELb0ELb0EN7cutlass10bfloat16_tE19Flash_kernel_traitsILi256ELi128ELi64ELi8ES3_EELb0ELb0ELb1ELb1ELb0ELb0ELb0ELb0EEEvNS_16Flash_fwd_paramsE,(.L_x_2344 - _ZN5flash16flash_fwd_kernelI23Flash_fwd_kernel_traitsILi256ELi128ELi64ELi8ELb0ELb0EN7cutlass10bfloat16_tE19Flash_kernel_traitsILi256ELi128ELi64ELi8ES3_EELb0ELb0ELb1ELb1ELb0ELb0ELb0ELb0EEEvNS_16Flash_fwd_paramsE)
        .other          _ZN5flash16flash_fwd_kernelI23Flash_fwd_kernel_traitsILi256ELi128ELi64ELi8ELb0ELb0EN7cutlass10bfloat16_tE19Flash_kernel_traitsILi256ELi128ELi64ELi8ES3_EELb0ELb0ELb1ELb1ELb0ELb0ELb0ELb0EEEvNS_16Flash_fwd_paramsE,@"STO_CUDA_ENTRY STV_DEFAULT"
_ZN5flash16flash_fwd_kernelI23Flash_fwd_kernel_traitsILi256ELi128ELi64ELi8ELb0ELb0EN7cutlass10bfloat16_tE19Flash_kernel_traitsILi256ELi128ELi64ELi8ES3_EELb0ELb0ELb1ELb1ELb0ELb0ELb0ELb0EEEvNS_16Flash_fwd_paramsE:
.text._ZN5flash16flash_fwd_kernelI23Flash_fwd_kernel_traitsILi256ELi128ELi64ELi8ELb0ELb0EN7cutlass10bfloat16_tE19Flash_kernel_traitsILi256ELi128ELi64ELi8ES3_EELb0ELb0ELb1ELb1ELb0ELb0ELb0ELb0EEEvNS_16Flash_fwd_paramsE:
        /* <DEDUP_REMOVED lines=71> */
.L_x_564:
        /* <DEDUP_REMOVED lines=57> */
.L_x_566:
        /* <DEDUP_REMOVED lines=15> */
[----:B-1----:R-:W-:Y:S01]  /*08f0*/  UIMAD UR30, UR30, UR6, URZ ;  /* 0x000000061e1e72a4 */ /* 0x002fe2000f8e02ff */
[----:B------:R-:W-:Y:S01]  /*0900*/  ISETP.GE.AND P0, PT, R216, UR21, PT ;  /* 0x00000015d8007c0c */ /* 0x000fe2000bf06270 */
[----:B--2---:R-:W-:Y:S01]  /*0910*/  UIMAD UR7, UR27, UR7, URZ ;  /* 0x000000071b0772a4 */ /* 0x004fe2000f8e02ff */
[----:B------:R-:W-:Y:S01]  /*0920*/  ISETP.GE.AND P2, PT, R10, UR21, PT ;  /* 0x000000150a007c0c */ /* 0x000fe2000bf46270 */
[----:B------:R-:W-:Y:S01]  /*0930*/  USHF.R.S32.HI UR12, URZ, 0x1f, UR30 ;  /* 0x0000001fff0c7899 */ /* 0x000fe2000801141e */
[----:B------:R-:W-:Y:S01]  /*0940*/  ISETP.GE.AND P1, PT, R9, UR21, PT ;  /* 0x0000001509007c0c */ /* 0x000fe2000bf26270 */
[----:B---3--:R-:W-:Y:S01]  /*0950*/  IMAD.U32 R4, RZ, RZ, UR4 ;  /* 0x00000004ff047e24 */ /* 0x008fe2000f8e00ff */
[----:B------:R-:W-:Y:S01]  /*0960*/  USEL UR7, UR7, UR20, !UP0 ;  /* 0x0000001407077287 */ /* 0x000fe2000c000000 */
[----:B------:R-:W-:Y:S01]  /*0970*/  IMAD.U32 R15, RZ, RZ, UR5 ;  /* 0x00000005ff0f7e24 */ /* 0x000fe2000f8e00ff */
[----:B----4-:R-:W-:Y:S01]  /*0980*/  UIMAD UR4, UR26, UR11, URZ ;  /* 0x0000000b1a0472a4 */ /* 0x010fe2000f8e02ff */
[----:B------:R-:W-:Y:S01]  /*0990*/  IMAD.WIDE.U32 R4, R4, UR26, R2 ;  /* 0x0000001a04047c25 */ /* 0x000fe2000f8e0002 */
[----:B------:R-:W-:Y:S01]  /*09a0*/  USHF.R.S32.HI UR5, URZ, 0x1f, UR7 ;  /* 0x0000001fff057899 */ /* 0x000fe20008011407 */
[C---:B------:R-:W-:Y:S01]  /*09b0*/  LOP3.LUT R12, R0.reuse, 0x80, RZ, 0xfc, !PT ;  /* 0x00000080000c7812 */ /* 0x040fe200078efcff */
[----:B------:R-:W-:Y:S01]  /*09c0*/  @!UP1 UIMAD UR4, UR27, UR8, UR4 ;  /* 0x000000081b0492a4 */ /* 0x000fe2000f8e0204 */
[----:B------:R-:W-:Y:S01]  /*09d0*/  LOP3.LUT R11, R0, 0xc0, RZ, 0xfc, !PT ;  /* 0x000000c0000b7812 */ /* 0x000fe200078efcff */
[----:B------:R-:W-:Y:S01]  /*09e0*/  USEL UR7, UR7, URZ, UP1 ;  /* 0x000000ff07077287 */ /* 0x000fe20008800000 */
[----:B------:R-:W-:Y:S01]  /*09f0*/  IMAD R15, R15, UR26, R5 ;  /* 0x0000001a0f0f7c24 */ /* 0x000fe2000f8e0205 */
[----:B------:R-:W-:-:S02]  /*0a00*/  USEL UR5, UR5, URZ, UP1 ;  /* 0x000000ff05057287 */ /* 0x000fc40008800000 */
        /* <DEDUP_REMOVED lines=24> */
.L_x_568:
[----:B------:R-:W-:Y:S05]  /*0b90*/  BSYNC.RECONVERGENT B0 ;  /* 0x0000000000007941 */ /* 0x000fea0003800200 */
.L_x_567:
        /* <DEDUP_REMOVED lines=24> */
.L_x_570:
[----:B------:R-:W-:Y:S05]  /*0d20*/  BSYNC.RECONVERGENT B0 ;  /* 0x0000000000007941 */ /* 0x000fea0003800200 */
.L_x_569:
        /* <DEDUP_REMOVED lines=24> */
.L_x_572:
[----:B------:R-:W-:Y:S05]  /*0eb0*/  BSYNC.RECONVERGENT B0 ;  /* 0x0000000000007941 */ /* 0x000fea0003800200 */
.L_x_571:
        /* <DEDUP_REMOVED lines=26> */
.L_x_574:
[----:B------:R-:W-:Y:S05]  /*1060*/  BSYNC.RECONVERGENT B0 ;  /* 0x0000000000007941 */ /* 0x000fea0003800200 */
.L_x_573:
        /* <DEDUP_REMOVED lines=10> */
.L_x_576:
[----:B------:R-:W-:Y:S05]  /*1110*/  BSYNC.RECONVERGENT B0 ;  /* 0x0000000000007941 */ /* 0x000fea0003800200 */
.L_x_575:
        /* <DEDUP_REMOVED lines=10> */
.L_x_578:
[----:B------:R-:W-:Y:S05]  /*11c0*/  BSYNC.RECONVERGENT B0 ;  /* 0x0000000000007941 */ /* 0x000fea0003800200 */
.L_x_577:
        /* <DEDUP_REMOVED lines=10> */
.L_x_580:
[----:B------:R-:W-:Y:S05]  /*1270*/  BSYNC.RECONVERGENT B0 ;  /* 0x0000000000007941 */ /* 0x000fea0003800200 */
.L_x_579:
        /* <DEDUP_REMOVED lines=10> */
.L_x_565:
        /* <DEDUP_REMOVED lines=22> */
.L_x_581:
[----:B------:R-:W1:Y:S01]  /*1480*/  LDCU.64 UR10, c[0x0][0x3b8] ;  /* 0x00007700ff0a77ac */ /* 0x000e620008000a00 */
[----:B------:R-:W-:-:S04]  /*1490*/  UIADD3 UR14, UPT, UPT, UR12, UR13, URZ ;  /* 0x0000000d0c0e7290 */ /* 0x000fc8000fffe0ff */
[----:B-1----:R-:W-:Y:S02]  /*14a0*/  UIMAD.WIDE.U32 UR6, UR14, UR10, URZ ;  /* 0x0000000a0e0672a5 */ /* 0x002fe4000f8e00ff */
[----:B------:R-:W-:-:S04]  /*14b0*/  UIMAD UR14, UR14, UR11, URZ ;  /* 0x0000000b0e0e72a4 */ /* 0x000fc8000f8e02ff */
[----:B------:R-:W-:Y:S02]  /*14c0*/  UIADD3 UR14, UPT, UPT, UR7, UR14, URZ ;  /* 0x0000000e070e7290 */ /* 0x000fe4000fffe0ff */
.L_x_582:
        /* <DEDUP_REMOVED lines=38> */
.L_x_583:
[----:B------:R-:W1:Y:S01]  /*1730*/  LDCU.64 UR8, c[0x0][0x3c0] ;  /* 0x00007800ff0877ac */ /* 0x000e620008000a00 */
[----:B------:R-:W-:-:S04]  /*1740*/  UIADD3 UR12, UPT, UPT, UR12, UR13, URZ ;  /* 0x0000000d0c0c7290 */ /* 0x000fc8000fffe0ff */
[----:B-1----:R-:W-:Y:S02]  /*1750*/  UIMAD.WIDE.U32 UR4, UR12, UR8, URZ ;  /* 0x000000080c0472a5 */ /* 0x002fe4000f8e00ff */
[----:B------:R-:W-:-:S04]  /*1760*/  UIMAD UR12, UR12, UR9, URZ ;  /* 0x000000090c0c72a4 */ /* 0x000fc8000f8e02ff */
[----:B------:R-:W-:-:S12]  /*1770*/  UIADD3 UR15, UPT, UPT, UR5, UR12, URZ ;  /* 0x0000000c050f7290 */ /* 0x000fd8000fffe0ff */
.L_x_584:
        /* <DEDUP_REMOVED lines=30> */
[----:B------:R-:W-:Y:S01]  /*1960*/  USHF.R.U32.HI UR32, URZ, 0x19, UR37 ;  /* 0x00000019ff207899 */ /* 0x000fe20008011625 */
[----:B------:R-:W-:Y:S01]  /*1970*/  IMAD R7, R7, UR6, RZ ;  /* 0x0000000607077c24 */ /* 0x000fe2000f8e02ff */
[----:B------:R-:W-:Y:S01]  /*1980*/  ISETP.GE.AND P1, PT, R0, UR18, PT ;  /* 0x0000001200007c0c */ /* 0x000fe2000bf26270 */
[C---:B------:R-:W-:Y:S01]  /*1990*/  IMAD R13, R2.reuse, UR5, R13 ;  /* 0x00000005020d7c24 */ /* 0x040fe2000f8e020d */
[----:B-1----:R-:W-:Y:S01]  /*19a0*/  ULEA UR5, UR34, UR35, 0x18 ;  /* 0x0000002322057291 */ /* 0x002fe2000f8ec0ff */
[C---:B------:R-:W-:Y:S01]  /*19b0*/  IMAD R7, R2.reuse, UR7, R7 ;  /* 0x0000000702077c24 */ /* 0x040fe2000f8e0207 */
[C---:B------:R-:W-:Y:S01]  /*19c0*/  LOP3.LUT R239, R215.reuse, 0x40, RZ, 0xfc, !PT ;  /* 0x00000040d7ef7812 */ /* 0x040fe200078efcff */
[----:B------:R-:W-:Y:S01]  /*19d0*/  IMAD.WIDE.U32 R10, R2, UR4, R10 ;  /* 0x00000004020a7c25 */ /* 0x000fe2000f8e000a */
[----:B------:R-:W-:Y:S01]  /*19e0*/  USHF.L.U64.HI UR4, UR10, 0x6, UR11 ;  /* 0x000000060a047899 */ /* 0x000fe2000801020b */
[----:B------:R-:W-:-:S02]  /*19f0*/  LOP3.LUT R238, R215, 0x80, RZ, 0xfc, !PT ;  /* 0x00000080d7ee7812 */ /* 0x000fc400078efcff */
[----:B------:R-:W-:Y:S01]  /*1a00*/  IMAD.WIDE.U32 R2, R2, UR6, R16 ;  /* 0x0000000602027c25 */ /* 0x000fe2000f8e0010 */
[----:B---3--:R-:W-:Y:S01]  /*1a10*/  LEA R235, P2, R10, UR16, 0x1 ;  /* 0x000000100aeb7c11 */ /* 0x008fe2000f8408ff */
[----:B------:R-:W-:Y:S01]  /*1a20*/  UIADD3 UR16, UPT, UPT, UR22, -0x1, URZ ;  /* 0xffffffff16107890 */ /* 0x000fe2000fffe0ff */
[----:B------:R-:W-:Y:S01]  /*1a30*/  LOP3.LUT R237, R215, 0xc0, RZ, 0xfc, !PT ;  /* 0x000000c0d7ed7812 */ /* 0x000fe200078efcff */
[----:B------:R-:W-:Y:S01]  /*1a40*/  IMAD.IADD R232, R3, 0x1, R7 ;  /* 0x0000000103e87824 */ /* 0x000fe200078e0207 */
[C---:B-----5:R-:W-:Y:S01]  /*1a50*/  LEA R233, P0, R2.reuse, UR14, 0x1 ;  /* 0x0000000e02e97c11 */ /* 0x060fe2000f8008ff */
[----:B--2---:R-:W-:Y:S01]  /*1a60*/  IMAD.U32 R8, RZ, RZ, UR12 ;  /* 0x0000000cff087e24 */ /* 0x004fe2000f8e00ff */
[----:B------:R-:W-:Y:S01]  /*1a70*/  USHF.L.U32 UR14, UR10, 0x6, URZ ;  /* 0x000000060a0e7899 */ /* 0x000fe200080006ff */
[----:B------:R-:W-:Y:S01]  /*1a80*/  IMAD.IADD R234, R11, 0x1, R13 ;  /* 0x000000010bea7824 */ /* 0x000fe200078e020d */
[----:B------:R-:W-:Y:S01]  /*1a90*/  LEA.HI.X R232, R2, UR15, R232, 0x1, P0 ;  /* 0x0000000f02e87c11 */ /* 0x000fe200080f0ce8 */
[----:B------:R-:W-:Y:S01]  /*1aa0*/  IMAD.WIDE.U32 R8, R8, UR26, R14 ;  /* 0x0000001a08087c25 */ /* 0x000fe2000f8e000e */
[C---:B------:R-:W-:Y:S01]  /*1ab0*/  ISETP.GE.AND P0, PT, R5.reuse, UR18, PT ;  /* 0x0000001205007c0c */ /* 0x040fe2000bf06270 */
[----:B------:R-:W-:Y:S01]  /*1ac0*/  USHF.L.U64.HI UR15, UR10, 0x5, UR11 ;  /* 0x000000050a0f7899 */ /* 0x000fe2000801020b */
[----:B------:R-:W-:Y:S01]  /*1ad0*/  MOV R11, UR13 ;  /* 0x0000000d000b7c02 */ /* 0x000fe20008000f00 */
[----:B------:R-:W-:Y:S01]  /*1ae0*/  VIADD R0, R5, 0x60 ;  /* 0x0000006005007836 */ /* 0x000fe20000000000 */
[----:B------:R-:W-:-:S02]  /*1af0*/  LEA.HI.X R234, R10, UR17, R234, 0x1, P2 ;  /* 0x000000110aea7c11 */ /* 0x000fc400090f0cea */
[----:B------:R-:W-:Y:S01]  /*1b00*/  LOP3.LUT R7, R5, UR33, RZ, 0xfc, !PT ;  /* 0x0000002105077c12 */ /* 0x000fe2000f8efcff */
[----:B------:R-:W-:Y:S01]  /*1b10*/  IMAD R11, R11, UR26, R9 ;  /* 0x0000001a0b0b7c24 */ /* 0x000fe2000f8e0209 */
[----:B------:R-:W-:Y:S02]  /*1b20*/  ISETP.GE.AND P2, PT, R4, UR18, PT ;  /* 0x0000001204007c0c */ /* 0x000fe4000bf46270 */
[----:B------:R-:W-:-:S03]  /*1b30*/  LEA R236, R236, UR5, 0x1 ;  /* 0x00000005ecec7c11 */ /* 0x000fc6000f8e08ff */
        /* <DEDUP_REMOVED lines=35> */
.L_x_586:
[----:B------:R-:W-:Y:S05]  /*1d70*/  BSYNC.RECONVERGENT B0 ;  /* 0x0000000000007941 */ /* 0x000fea0003800200 */
.L_x_585:
[----:B------:R-:W-:Y:S01]  /*1d80*/  UIMAD UR17, UR16, -0x40, UR31 ;  /* 0xffffffc0101178a4 */ /* 0x000fe2000f8e021f */
        /* <DEDUP_REMOVED lines=40> */
.L_x_588:
[----:B------:R-:W-:Y:S05]  /*2010*/  BSYNC.RECONVERGENT B0 ;  /* 0x0000000000007941 */ /* 0x000fea0003800200 */
.L_x_587:
[----:B------:R-:W-:Y:S01]  /*2020*/  USHF.L.U32 UR33, UR10, 0x5, URZ ;  /* 0x000000050a217899 */ /* 0x000fe200080006ff */
[----:B------:R-:W-:Y:S01]  /*2030*/  BSSY.RECONVERGENT B0, `(.L_x_589) ;  /* 0x0000028000007945 */ /* 0x000fe20003800200 */
[----:B------:R-:W-:-:S03]  /*2040*/  ISETP.GE.AND P6, PT, R5, UR17, PT ;  /* 0x0000001105007c0c */ /* 0x000fc6000bfc6270 */
[----:B------:R-:W-:Y:S10]  /*2050*/  @P1 BRA `(.L_x_590) ;  /* 0x0000000000941947 */ /* 0x000ff40003800000 */
        /* <DEDUP_REMOVED lines=37> */
.L_x_590:
[----:B------:R-:W-:Y:S05]  /*22b0*/  BSYNC.RECONVERGENT B0 ;  /* 0x0000000000007941 */ /* 0x000fea0003800200 */
.L_x_589:
[----:B------:R-:W-:Y:S01]  /*22c0*/  UIMAD.WIDE.U32 UR36, UR14, UR16, URZ ;  /* 0x000000100e2472a5 */ /* 0x000fe2000f8e00ff */
[----:B------:R-:W-:Y:S01]  /*22d0*/  BSSY.RECONVERGENT B0, `(.L_x_591) ;  /* 0x0000028000007945 */ /* 0x000fe20003800200 */
[----:B------:R-:W-:-:S03]  /*22e0*/  ISETP.GE.AND P5, PT, R4, UR17, PT ;  /* 0x0000001104007c0c */ /* 0x000fc6000bfa6270 */
[----:B------:R-:W-:Y:S10]  /*22f0*/  @P0 BRA `(.L_x_592) ;  /* 0x0000000000940947 */ /* 0x000ff40003800000 */
        /* <DEDUP_REMOVED lines=37> */
.L_x_592:
[----:B------:R-:W-:Y:S05]  /*2550*/  BSYNC.RECONVERGENT B0 ;  /* 0x0000000000007941 */ /* 0x000fea0003800200 */
.L_x_591:
[----:B------:R-:W-:Y:S01]  /*2560*/  UIMAD UR7, UR4, UR16, URZ ;  /* 0x00000010040772a4 */ /* 0x000fe2000f8e02ff */
[----:B------:R-:W-:Y:S03]  /*2570*/  BSSY.RECONVERGENT B0, `(.L_x_593) ;  /* 0x0000021000007945 */ /* 0x000fe60003800200 */
        /* <DEDUP_REMOVED lines=32> */
.L_x_594:
[----:B------:R-:W-:Y:S05]  /*2780*/  BSYNC.RECONVERGENT B0 ;  /* 0x0000000000007941 */ /* 0x000fea0003800200 */
.L_x_593:
[----:B------:R-:W-:Y:S04]  /*2790*/  BSSY.RECONVERGENT B0, `(.L_x_595) ;  /* 0x0000021000007945 */ /* 0x000fe80003800200 */
[----:B------:R-:W-:Y:S05]  /*27a0*/  @P5 BRA `(.L_x_596) ;  /* 0x00000000007c5947 */ /* 0x000fea0003800000 */
[----:B------:R-:W5:Y:S01]  /*27b0*/  LDCU UR6, c[0x0][0x440] ;  /* 0x00008800ff0677ac */ /* 0x000f620008000800 */
[----:B------:R-:W-:-:S04]  /*27c0*/  UIADD3 UR13, UP0, UPT, UR33, UR36, URZ ;  /* 0x00000024210d7290 */ /* 0x000fc8000ff1e0ff */
[----:B------:R-:W-:Y:S02]  /*27d0*/  UIADD3.X UR12, UPT, UPT, UR15, UR7, URZ, UP0, !UPT ;  /* 0x000000070f0c7290 */ /* 0x000fe400087fe4ff */
[----:B------:R-:W-:-:S04]  /*27e0*/  IMAD.U32 R0, RZ, RZ, UR13 ;  /* 0x0000000dff007e24 */ /* 0x000fc8000f8e00ff */
[----:B-123--:R-:W-:Y:S01]  /*27f0*/  IMAD.U32 R3, RZ, RZ, UR12 ;  /* 0x0000000cff037e24 */ /* 0x00efe2000f8e00ff */
        /* <DEDUP_REMOVED lines=26> */
.L_x_596:
[----:B------:R-:W-:Y:S05]  /*29a0*/  BSYNC.RECONVERGENT B0 ;  /* 0x0000000000007941 */ /* 0x000fea0003800200 */
.L_x_595:
        /* <DEDUP_REMOVED lines=16> */
[----:B-123--:R-:W-:-:S04]  /*2ab0*/  IMAD.U32 R2, RZ, RZ, UR12 ;  /* 0x0000000cff027e24 */ /* 0x00efc8000f8e00ff */
[----:B------:R-:W-:-:S06]  /*2ac0*/  IMAD.U32 R3, RZ, RZ, UR13 ;  /* 0x0000000dff037e24 */ /* 0x000fcc000f8e00ff */
[----:B------:R-:W2:Y:S01]  /*2ad0*/  @P0 LDG.E R3, desc[UR28][R2.64] ;  /* 0x0000001c02030981 */ /* 0x000ea2000c1e1900 */
[----:B-----5:R-:W2:Y:S01]  /*2ae0*/  @P0 MUFU.RCP R0, UR6 ;  /* 0x0000000600000d08 */ /* 0x020ea20008001000 */
[----:B------:R-:W-:Y:S01]  /*2af0*/  USHF.L.U32 UR26, UR8, 0x6, URZ ;  /* 0x00000006081a7899 */ /* 0x000fe200080006ff */
[----:B------:R-:W-:Y:S01]  /*2b00*/  LOP3.LUT R217, R217, 0x7c00, RZ, 0xc0, !PT ;  /* 0x00007c00d9d97812 */ /* 0x000fe200078ec0ff */
[----:B------:R-:W-:Y:S01]  /*2b10*/  USHF.L.U64.HI UR7, UR8, 0x6, UR9 ;  /* 0x0000000608077899 */ /* 0x000fe20008010209 */
[C---:B----4-:R-:W-:Y:S01]  /*2b20*/  LOP3.LUT R6, R219.reuse, 0x8, RZ, 0xc0, !PT ;  /* 0x00000008db067812 */ /* 0x050fe200078ec0ff */
[----:B------:R-:W-:Y:S01]  /*2b30*/  UIMAD.WIDE.U32 UR26, UR26, UR16, URZ ;  /* 0x000000101a1a72a5 */ /* 0x000fe2000f8e00ff */
[----:B------:R-:W-:Y:S01]  /*2b40*/  BSSY.RECONVERGENT B0, `(.L_x_597) ;  /* 0x0000031000007945 */ /* 0x000fe20003800200 */
[----:B------:R-:W-:Y:S01]  /*2b50*/  UIMAD UR7, UR7, UR16, URZ ;  /* 0x00000010070772a4 */ /* 0x000fe2000f8e02ff */
[----:B------:R-:W-:Y:S01]  /*2b60*/  LOP3.LUT R85, R219, 0x1f0, RZ, 0xc0, !PT ;  /* 0x000001f0db557812 */ /* 0x000fe200078ec0ff */
[----:B------:R-:W-:-:S02]  /*2b70*/  UMOV UR6, URZ ;  /* 0x000000ff00067c82 */ /* 0x000fc40008000000 */
[----:B------:R-:W-:Y:S01]  /*2b80*/  UIADD3 UR7, UPT, UPT, UR27, UR7, URZ ;  /* 0x000000071b077290 */ /* 0x000fe2000fffe0ff */
[----:B------:R-:W-:Y:S01]  /*2b90*/  BAR.SYNC.DEFER_BLOCKING 0x0 ;  /* 0x0000000000007b1d */ /* 0x000fe20000010000 */
[----:B--2---:R-:W-:-:S05]  /*2ba0*/  @P0 FMUL.FTZ R0, R3, R0 ;  /* 0x0000000003000220 */ /* 0x004fca0000410000 */
        /* <DEDUP_REMOVED lines=38> */
.L_x_598:
[----:B------:R2:W-:Y:S04]  /*2e10*/  STS.128 [R236+0x18000], RZ ;  /* 0x018000ffec007388 */ /* 0x0005e80000000c00 */
[----:B------:R2:W-:Y:S04]  /*2e20*/  STS.128 [R236+0x1a000], RZ ;  /* 0x01a000ffec007388 */ /* 0x0005e80000000c00 */
[----:B------:R2:W-:Y:S04]  /*2e30*/  STS.128 [R236+0x1c000], RZ ;  /* 0x01c000ffec007388 */ /* 0x0005e80000000c00 */
[----:B------:R2:W-:Y:S02]  /*2e40*/  STS.128 [R236+0x1e000], RZ ;  /* 0x01e000ffec007388 */ /* 0x0005e40000000c00 */
.L_x_599:
[----:B------:R-:W-:Y:S05]  /*2e50*/  BSYNC.RECONVERGENT B0 ;  /* 0x0000000000007941 */ /* 0x000fea0003800200 */
.L_x_597:
        /* <DEDUP_REMOVED lines=13> */
[----:B------:R-:W4:Y:S01]  /*2f30*/  LDCU UR12, c[0x0][0x440] ;  /* 0x00008800ff0c77ac */ /* 0x000f220008000800 */
[----:B------:R-:W-:-:S04]  /*2f40*/  ULEA UR17, UP0, UR8, UR26, 0x5 ;  /* 0x0000001a08117291 */ /* 0x000fc8000f8028ff */
[----:B------:R-:W-:Y:S02]  /*2f50*/  ULEA.HI.X UR13, UR8, UR7, UR9, 0x5, UP0 ;  /* 0x00000007080d7291 */ /* 0x000fe400080f2c09 */
[----:B------:R-:W-:-:S04]  /*2f60*/  IMAD.U32 R4, RZ, RZ, UR17 ;  /* 0x00000011ff047e24 */ /* 0x000fc8000f8e00ff */
[----:B------:R-:W-:Y:S01]  /*2f70*/  IMAD.U32 R3, RZ, RZ, UR13 ;  /* 0x0000000dff037e24 */ /* 0x000fe2000f8e00ff */
[----:B------:R-:W-:Y:S02]  /*2f80*/  LEA R6, P4, R4, R233, 0x1 ;  /* 0x000000e904067211 */ /* 0x000fe400078808ff */
[----:B----4-:R-:W-:Y:S02]  /*2f90*/  ISETP.GE.AND P3, PT, R215, UR12, PT ;  /* 0x0000000cd7007c0c */ /* 0x010fe4000bf66270 */
        /* <DEDUP_REMOVED lines=24> */
.L_x_601:
[----:B------:R-:W-:Y:S05]  /*3120*/  BSYNC.RECONVERGENT B0 ;  /* 0x0000000000007941 */ /* 0x000fea0003800200 */
.L_x_600:
[----:B------:R-:W-:Y:S01]  /*3130*/  LDSM.16.M88.4 R48, [R81] ;  /* 0x000000005130783b */ /* 0x000fe20000000200 */
[----:B------:R-:W-:Y:S01]  /*3140*/  IMAD.MOV.U32 R165, RZ, RZ, 0x20 ;  /* 0x00000020ffa57424 */ /* 0x000fe200078e00ff */
[C---:B------:R-:W-:Y:S01]  /*3150*/  LOP3.LUT P0, R176, R216.reuse, 0x2, RZ, 0xc0, !PT ;  /* 0x00000002d8b07812 */ /* 0x040fe2000780c0ff */
[----:B------:R-:W-:Y:S01]  /*3160*/  VIADD R209, R89, UR5 ;  /* 0x0000000559d17c36 */ /* 0x000fe20008000000 */
[----:B------:R-:W5:Y:S01]  /*3170*/  LDSM.16.M88.4 R20, [R89+UR5+0x10000] ;  /* 0x010000055914783b */ /* 0x000f620008000200 */
[C---:B------:R-:W-:Y:S01]  /*3180*/  LOP3.LUT R3, R216.reuse, 0x4, RZ, 0xc0, !PT ;  /* 0x00000004d8037812 */ /* 0x040fe200078ec0ff */
[----:B------:R-:W-:Y:S01]  /*3190*/  IMAD.MOV.U32 R196, RZ, RZ, 0x40 ;  /* 0x00000040ffc47424 */ /* 0x000fe200078e00ff */
[----:B------:R-:W-:Y:S01]  /*31a0*/  SEL R84, R165, 0xffffffe0, !P0 ;  /* 0xffffffe0a5547807 */ /* 0x000fe20004000000 */
[----:B------:R-:W2:Y:S01]  /*31b0*/  LDSM.16.M88.4 R64, [R89+UR5+0x10800] ;  /* 0x010800055940783b */ /* 0x000ea20008000200 */
[----:B------:R-:W-:Y:S01]  /*31c0*/  ISETP.NE.AND P0, PT, R3, RZ, PT ;  /* 0x000000ff0300720c */ /* 0x000fe20003f05270 */
[----:B------:R-:W-:Y:S01]  /*31d0*/  IMAD.SHL.U32 R206, R216, 0x2, RZ ;  /* 0x00000002d8ce7824 */ /* 0x000fe200078e00ff */
[----:B------:R-:W-:Y:S01]  /*31e0*/  UIADD3 UR24, UPT, UPT, UR31, UR24, -UR21 ;  /* 0x000000181f187290 */ /* 0x000fe2000fffe815 */
[--C-:B------:R-:W-:Y:S01]  /*31f0*/  IMAD.IADD R76, R81, 0x1, R84.reuse ;  /* 0x00000001514c7824 */ /* 0x100fe200078e0254 */
[----:B------:R-:W3:Y:S01]  /*3200*/  LDSM.16.M88.4 R56, [R89+UR5+0x11000] ;  /* 0x011000055938783b */ /* 0x000ee20008000200 */
[----:B------:R-:W-:Y:S01]  /*3210*/  IMAD.IADD R88, R209, 0x1, R84 ;  /* 0x00000001d1587824 */ /* 0x000fe200078e0254 */
[----:B------:R-:W-:Y:S01]  /*3220*/  SEL R196, R196, 0xffffffc0, !P0 ;  /* 0xffffffc0c4c47807 */ /* 0x000fe20004000000 */
[----:B------:R-:W-:Y:S01]  /*3230*/  IMAD.U32 R229, RZ, RZ, UR31 ;  /* 0x0000001fffe57e24 */ /* 0x000fe2000f8e00ff */
[----:B------:R-:W3:Y:S01]  /*3240*/  LDSM.16.M88.4 R28, [R89+UR5+0x11800] ;  /* 0x01180005591c783b */ /* 0x000ee20008000200 */
[----:B------:R-:W-:Y:S01]  /*3250*/  LOP3.LUT R208, R206, 0x6, RZ, 0xc0, !PT ;  /* 0x00000006ced07812 */ /* 0x000fe200078ec0ff */
[----:B------:R-:W-:Y:S01]  /*3260*/  UISETP.GT.U32.AND UP0, UPT, UR16, UR19, UPT ;  /* 0x000000131000728c */ /* 0x000fe2000bf04070 */
[--C-:B------:R-:W-:Y:S01]  /*3270*/  IMAD.IADD R87, R81, 0x1, R196.reuse ;  /* 0x0000000151577824 */ /* 0x100fe200078e02c4 */
[----:B------:R-:W-:Y:S01]  /*3280*/  LDSM.16.M88.4 R44, [R76] ;  /* 0x000000004c2c783b */ /* 0x000fe20000000200 */
[----:B------:R-:W-:-:S02]  /*3290*/  IMAD.IADD R167, R209, 0x1, R196 ;  /* 0x00000001d1a77824 */ /* 0x000fc400078e02c4 */
[C---:B------:R-:W-:Y:S01]  /*32a0*/  IMAD.IADD R86, R84.reuse, 0x1, R87 ;  /* 0x0000000154567824 */ /* 0x040fe200078e0257 */
[----:B------:R-:W3:Y:S01]  /*32b0*/  LDSM.16.M88.4 R12, [R88+0x10000] ;  /* 0x01000000580c783b */ /* 0x000ee20000000200 */
[----:B------:R-:W-:-:S03]  /*32c0*/  IMAD.IADD R3, R84, 0x1, R167 ;  /* 0x0000000154037824 */ /* 0x000fc600078e02a7 */
[----:B-1----:R-:W1:Y:S04]  /*32d0*/  LDSM.16.M88.4 R8, [R88+0x10800] ;  /* 0x010800005808783b */ /* 0x002e680000000200 */
[----:B----4-:R-:W-:Y:S04]  /*32e0*/  LDSM.16.M88.4 R4, [R87] ;  /* 0x000000005704783b */ /* 0x010fe80000000200 */
[----:B------:R-:W4:Y:S04]  /*32f0*/  LDSM.16.M88.4 R40, [R167+0x10000] ;  /* 0x01000000a728783b */ /* 0x000f280000000200 */
[----:B------:R-:W4:Y:S01]  /*3300*/  LDSM.16.M88.4 R32, [R167+0x10800] ;  /* 0x01080000a720783b */ /* 0x000f220000000200 */
[C---:B-----5:R-:W-:Y:S03]  /*3310*/  HMMA.16816.F32.BF16 R24, R48.reuse, R20, RZ ;  /* 0x000000143018723c */ /* 0x060fe600000418ff */
[----:B------:R-:W5:Y:S04]  /*3320*/  LDSM.16.M88.4 R72, [R88+0x11000] ;  /* 0x011000005848783b */ /* 0x000f680000000200 */
[----:B------:R-:W5:Y:S01]  /*3330*/  LDSM.16.M88.4 R68, [R88+0x11800] ;  /* 0x011800005844783b */ /* 0x000f620000000200 */
[C---:B--2---:R-:W-:Y:S03]  /*3340*/  HMMA.16816.F32.BF16 R16, R48.reuse, R64, RZ ;  /* 0x000000403010723c */ /* 0x044fe600000418ff */
[----:B------:R-:W-:Y:S04]  /*3350*/  LDSM.16.M88.4 R36, [R86] ;  /* 0x000000005624783b */ /* 0x000fe80000000200 */
[----:B------:R-:W0:Y:S01]  /*3360*/  LDGDEPBAR ;  /* 0x00000000000079af */ /* 0x000e220000000000 */
[C---:B------:R-:W-:Y:S08]  /*3370*/  HMMA.16816.F32.BF16 R20, R48.reuse, R22, RZ ;  /* 0x000000163014723c */ /* 0x040ff000000418ff */
[C---:B------:R-:W-:Y:S08]  /*3380*/  HMMA.16816.F32.BF16 R64, R48.reuse, R66, RZ ;  /* 0x000000423040723c */ /* 0x040ff000000418ff */
[C---:B---3--:R-:W-:Y:S08]  /*3390*/  HMMA.16816.F32.BF16 R60, R48.reuse, R56, RZ ;  /* 0x00000038303c723c */ /* 0x048ff000000418ff */
[C---:B------:R-:W-:Y:S08]  /*33a0*/  HMMA.16816.F32.BF16 R56, R48.reuse, R58, RZ ;  /* 0x0000003a3038723c */ /* 0x040ff000000418ff */
[C---:B------:R-:W-:Y:S08]  /*33b0*/  HMMA.16816.F32.BF16 R52, R48.reuse, R28, RZ ;  /* 0x0000001c3034723c */ /* 0x040ff000000418ff */
[----:B------:R-:W-:Y:S01]  /*33c0*/  HMMA.16816.F32.BF16 R48, R48, R30, RZ ;  /* 0x0000001e3030723c */ /* 0x000fe200000418ff */
[----:B------:R-:W2:Y:S07]  /*33d0*/  LDSM.16.M88.4 R28, [R167+0x11000] ;  /* 0x01100000a71c783b */ /* 0x000eae0000000200 */
[C---:B------:R-:W-:Y:S08]  /*33e0*/  HMMA.16816.F32.BF16 R24, R44.reuse, R12, R24 ;  /* 0x0000000c2c18723c */ /* 0x040ff00000041818 */
[C---:B------:R-:W-:Y:S01]  /*33f0*/  HMMA.16816.F32.BF16 R20, R44.reuse, R14, R20 ;  /* 0x0000000e2c14723c */ /* 0x040fe20000041814 */
[----:B------:R-:W3:Y:S07]  /*3400*/  LDSM.16.M88.4 R12, [R167+0x11800] ;  /* 0x01180000a70c783b */ /* 0x000eee0000000200 */
[C---:B-1----:R-:W-:Y:S08]  /*3410*/  HMMA.16816.F32.BF16 R16, R44.reuse, R8, R16 ;  /* 0x000000082c10723c */ /* 0x042ff00000041810 */
[----:B------:R-:W-:Y:S01]  /*3420*/  HMMA.16816.F32.BF16 R64, R44, R10, R64 ;  /* 0x0000000a2c40723c */ /* 0x000fe20000041840 */
[----:B------:R-:W1:Y:S07]  /*3430*/  LDSM.16.M88.4 R8, [R3+0x10000] ;  /* 0x010000000308783b */ /* 0x000e6e0000000200 */
[C---:B----4-:R-:W-:Y:S08]  /*3440*/  HMMA.16816.F32.BF16 R24, R4.reuse, R40, R24 ;  /* 0x000000280418723c */ /* 0x050ff00000041818 */
[C---:B------:R-:W-:Y:S01]  /*3450*/  HMMA.16816.F32.BF16 R20, R4.reuse, R42, R20 ;  /* 0x0000002a0414723c */ /* 0x040fe20000041814 */
[----:B------:R-:W4:Y:S07]  /*3460*/  LDSM.16.M88.4 R40, [R3+0x10800] ;  /* 0x010800000328783b */ /* 0x000f2e0000000200 */
[C---:B------:R-:W-:Y:S08]  /*3470*/  HMMA.16816.F32.BF16 R16, R4.reuse, R32, R16 ;  /* 0x000000200410723c */ /* 0x040ff00000041810 */
[----:B------:R-:W-:Y:S01]  /*3480*/  HMMA.16816.F32.BF16 R64, R4, R34, R64 ;  /* 0x000000220440723c */ /* 0x000fe20000041840 */
[----:B------:R-:W4:Y:S07]  /*3490*/  LDSM.16.M88.4 R32, [R3+0x11000] ;  /* 0x011000000320783b */ /* 0x000f2e0000000200 */
[C---:B-----5:R-:W-:Y:S08]  /*34a0*/  HMMA.16816.F32.BF16 R60, R44.reuse, R72, R60 ;  /* 0x000000482c3c723c */ /* 0x060ff0000004183c */
[C---:B------:R-:W-:Y:S01]  /*34b0*/  HMMA.16816.F32.BF16 R56, R44.reuse, R74, R56 ;  /* 0x0000004a2c38723c */ /* 0x040fe20000041838 */
[----:B------:R-:W-:Y:S07]  /*34c0*/  LDSM.16.M88.4 R72, [R167+0x13000] ;  /* 0x01300000a748783b */ /* 0x000fee0000000200 */
[C---:B------:R-:W-:Y:S08]  /*34d0*/  HMMA.16816.F32.BF16 R52, R44.reuse, R68, R52 ;  /* 0x000000442c34723c */ /* 0x040ff00000041834 */
[----:B------:R-:W-:Y:S01]  /*34e0*/  HMMA.16816.F32.BF16 R48, R44, R70, R48 ;  /* 0x000000462c30723c */ /* 0x000fe20000041830 */
[----:B------:R-:W5:Y:S04]  /*34f0*/  LDSM.16.M88.4 R44, [R3+0x11800] ;  /* 0x01180000032c783b */ /* 0x000f680000000200 */
[----:B------:R-:W-:Y:S03]  /*3500*/  LDSM.16.M88.4 R68, [R89+UR5+0x13800] ;  /* 0x013800055944783b */ /* 0x000fe60008000200 */
[C---:B--2---:R-:W-:Y:S08]  /*3510*/  HMMA.16816.F32.BF16 R60, R4.reuse, R28, R60 ;  /* 0x0000001c043c723c */ /* 0x044ff0000004183c */
[C---:B------:R-:W-:Y:S01]  /*3520*/  HMMA.16816.F32.BF16 R56, R4.reuse, R30, R56 ;  /* 0x0000001e0438723c */ /* 0x040fe20000041838 */
[----:B------:R-:W-:Y:S07]  /*3530*/  LDSM.16.M88.4 R28, [R89+UR5+0x12000] ;  /* 0x01200005591c783b */ /* 0x000fee0008000200 */
[C---:B---3--:R-:W-:Y:S08]  /*3540*/  HMMA.16816.F32.BF16 R52, R4.reuse, R12, R52 ;  /* 0x0000000c0434723c */ /* 0x048ff00000041834 */
[----:B------:R-:W-:Y:S01]  /*3550*/  HMMA.16816.F32.BF16 R48, R4, R14, R48 ;  /* 0x0000000e0430723c */ /* 0x000fe20000041830 */
[----:B------:R-:W2:Y:S04]  /*3560*/  LDSM.16.M88.4 R4, [R81+0x4000] ;  /* 0x004000005104783b */ /* 0x000ea80000000200 */
[----:B------:R-:W3:Y:S03]  /*3570*/  LDSM.16.M88.4 R12, [R89+UR5+0x12800] ;  /* 0x01280005590c783b */ /* 0x000ee60008000200 */
[C---:B-1----:R-:W-:Y:S08]  /*3580*/  HMMA.16816.F32.BF16 R24, R36.reuse, R8, R24 ;  /* 0x000000082418723c */ /* 0x042ff00000041818 */
[C---:B------:R-:W-:Y:S01]  /*3590*/  HMMA.16816.F32.BF16 R20, R36.reuse, R10, R20 ;  /* 0x0000000a2414723c */ /* 0x040fe20000041814 */
[----:B------:R-:W1:Y:S07]  /*35a0*/  LDSM.16.M88.4 R8, [R89+UR5+0x13000] ;  /* 0x013000055908783b */ /* 0x000e6e0008000200 */
[C---:B----4-:R-:W-:Y:S08]  /*35b0*/  HMMA.16816.F32.BF16 R16, R36.reuse, R40, R16 ;  /* 0x000000282410723c */ /* 0x050ff00000041810 */
[C---:B------:R-:W-:Y:S01]  /*35c0*/  HMMA.16816.F32.BF16 R64, R36.reuse, R42, R64 ;  /* 0x0000002a2440723c */ /* 0x040fe20000041840 */
[----:B------:R-:W-:Y:S07]  /*35d0*/  LDSM.16.M88.4 R40, [R88+0x12000] ;  /* 0x012000005828783b */ /* 0x000fee0000000200 */
[C---:B------:R-:W-:Y:S08]  /*35e0*/  HMMA.16816.F32.BF16 R60, R36.reuse, R32, R60 ;  /* 0x00000020243c723c */ /* 0x040ff0000004183c */
[C---:B------:R-:W-:Y:S01]  /*35f0*/  HMMA.16816.F32.BF16 R56, R36.reuse, R34, R56 ;  /* 0x000000222438723c */ /* 0x040fe20000041838 */
[----:B------:R-:W4:Y:S07]  /*3600*/  LDSM.16.M88.4 R32, [R76+0x4000] ;  /* 0x004000004c20783b */ /* 0x000f2e0000000200 */
[C---:B-----5:R-:W-:Y:S08]  /*3610*/  HMMA.16816.F32.BF16 R52, R36.reuse, R44, R52 ;  /* 0x0000002c2434723c */ /* 0x060ff00000041834 */
[----:B------:R-:W-:Y:S01]  /*3620*/  HMMA.16816.F32.BF16 R48, R36, R46, R48 ;  /* 0x0000002e2430723c */ /* 0x000fe20000041830 */
[----:B------:R-:W5:Y:S04]  /*3630*/  LDSM.16.M88.4 R36, [R88+0x12800] ;  /* 0x012800005824783b */ /* 0x000f680000000200 */
[----:B------:R-:W-:Y:S03]  /*3640*/  LDSM.16.M88.4 R44, [R88+0x13800] ;  /* 0x01380000582c783b */ /* 0x000fe60000000200 */
        /* <DEDUP_REMOVED lines=8> */
[----:B------:R-:W1:Y:S07]  /*36d0*/  LDSM.16.M88.4 R8, [R87+0x4000] ;  /* 0x004000005708783b */ /* 0x000e6e0000000200 */
[C---:B------:R-:W-:Y:S08]  /*36e0*/  HMMA.16816.F32.BF16 R52, R4.reuse, R68, R52 ;  /* 0x000000440434723c */ /* 0x040ff00000041834 */
[----:B------:R-:W-:Y:S01]  /*36f0*/  HMMA.16816.F32.BF16 R48, R4, R70, R48 ;  /* 0x000000460430723c */ /* 0x000fe20000041830 */
[----:B------:R-:W3:Y:S04]  /*3700*/  LDSM.16.M88.4 R4, [R167+0x12800] ;  /* 0x01280000a704783b */ /* 0x000ee80000000200 */
[----:B------:R-:W-:Y:S03]  /*3710*/  LDSM.16.M88.4 R68, [R3+0x12800] ;  /* 0x012800000344783b */ /* 0x000fe60000000200 */
[C---:B----4-:R-:W-:Y:S08]  /*3720*/  HMMA.16816.F32.BF16 R24, R32.reuse, R40, R24 ;  /* 0x000000282018723c */ /* 0x050ff00000041818 */
[C---:B------:R-:W-:Y:S01]  /*3730*/  HMMA.16816.F32.BF16 R20, R32.reuse, R42, R20 ;  /* 0x0000002a2014723c */ /* 0x040fe20000041814 */
[----:B------:R-:W4:Y:S07]  /*3740*/  LDSM.16.M88.4 R40, [R167+0x13800] ;  /* 0x01380000a728783b */ /* 0x000f2e0000000200 */
[C---:B-----5:R-:W-:Y:S08]  /*3750*/  HMMA.16816.F32.BF16 R16, R32.reuse, R36, R16 ;  /* 0x000000242010723c */ /* 0x060ff00000041810 */
[C---:B------:R-:W-:Y:S01]  /*3760*/  HMMA.16816.F32.BF16 R64, R32.reuse, R38, R64 ;  /* 0x000000262040723c */ /* 0x040fe20000041840 */
[----:B------:R-:W-:Y:S07]  /*3770*/  LDSM.16.M88.4 R36, [R3+0x12000] ;  /* 0x012000000324783b */ /* 0x000fee0000000200 */
[C---:B--2---:R-:W-:Y:S08]  /*3780*/  HMMA.16816.F32.BF16 R60, R32.reuse, R12, R60 ;  /* 0x0000000c203c723c */ /* 0x044ff0000004183c */
[C---:B------:R-:W-:Y:S01]  /*3790*/  HMMA.16816.F32.BF16 R56, R32.reuse, R14, R56 ;  /* 0x0000000e2038723c */ /* 0x040fe20000041838 */
[----:B------:R-:W2:Y:S07]  /*37a0*/  LDSM.16.M88.4 R12, [R86+0x4000] ;  /* 0x00400000560c783b */ /* 0x000eae0000000200 */
[C---:B------:R-:W-:Y:S08]  /*37b0*/  HMMA.16816.F32.BF16 R52, R32.reuse, R44, R52 ;  /* 0x0000002c2034723c */ /* 0x040ff00000041834 */
[----:B------:R-:W-:Y:S01]  /*37c0*/  HMMA.16816.F32.BF16 R48, R32, R46, R48 ;  /* 0x0000002e2030723c */ /* 0x000fe20000041830 */
[----:B------:R-:W-:Y:S04]  /*37d0*/  LDSM.16.M88.4 R44, [R3+0x13000] ;  /* 0x01300000032c783b */ /* 0x000fe80000000200 */
[----:B------:R-:W-:Y:S03]  /*37e0*/  LDSM.16.M88.4 R32, [R3+0x13800] ;  /* 0x013800000320783b */ /* 0x000fe60000000200 */
[C---:B-1----:R-:W-:Y:S08]  /*37f0*/  HMMA.16816.F32.BF16 R24, R8.reuse, R28, R24 ;  /* 0x0000001c0818723c */ /* 0x042ff00000041818 */
[C---:B------:R-:W-:Y:S01]  /*3800*/  HMMA.16816.F32.BF16 R20, R8.reuse, R30, R20 ;  /* 0x0000001e0814723c */ /* 0x040fe20000041814 */
[----:B------:R-:W-:Y:S07]  /*3810*/  LDSM.16.M88.4 R28, [R81+0x8000] ;  /* 0x00800000511c783b */ /* 0x000fee0000000200 */
[C---:B---3--:R-:W-:Y:S08]  /*3820*/  HMMA.16816.F32.BF16 R16, R8.reuse, R4, R16 ;  /* 0x000000040810723c */ /* 0x048ff00000041810 */
[C---:B------:R-:W-:Y:S01]  /*3830*/  HMMA.16816.F32.BF16 R64, R8.reuse, R6, R64 ;  /* 0x000000060840723c */ /* 0x040fe20000041840 */
[----:B------:R-:W1:Y:S07]  /*3840*/  LDSM.16.M88.4 R4, [R89+UR5+0x14000] ;  /* 0x014000055904783b */ /* 0x000e6e0008000200 */
[C---:B------:R-:W-:Y:S08]  /*3850*/  HMMA.16816.F32.BF16 R60, R8.reuse, R72, R60 ;  /* 0x00000048083c723c */ /* 0x040ff0000004183c */
[C---:B------:R-:W-:Y:S01]  /*3860*/  HMMA.16816.F32.BF16 R56, R8.reuse, R74, R56 ;  /* 0x0000004a0838723c */ /* 0x040fe20000041838 */
[----:B------:R-:W-:Y:S07]  /*3870*/  LDSM.16.M88.4 R72, [R88+0x15800] ;  /* 0x015800005848783b */ /* 0x000fee0000000200 */
[C---:B----4-:R-:W-:Y:S08]  /*3880*/  HMMA.16816.F32.BF16 R52, R8.reuse, R40, R52 ;  /* 0x000000280834723c */ /* 0x050ff00000041834 */
[----:B------:R-:W-:Y:S01]  /*3890*/  HMMA.16816.F32.BF16 R48, R8, R42, R48 ;  /* 0x0000002a0830723c */ /* 0x000fe20000041830 */
[----:B------:R-:W3:Y:S04]  /*38a0*/  LDSM.16.M88.4 R8, [R89+UR5+0x14800] ;  /* 0x014800055908783b */ /* 0x000ee80008000200 */
[----:B------:R-:W4:Y:S03]  /*38b0*/  LDSM.16.M88.4 R40, [R89+UR5+0x15000] ;  /* 0x015000055928783b */ /* 0x000f260008000200 */
[C---:B--2---:R-:W-:Y:S08]  /*38c0*/  HMMA.16816.F32.BF16 R24, R12.reuse, R36, R24 ;  /* 0x000000240c18723c */ /* 0x044ff00000041818 */
[C---:B------:R-:W-:Y:S01]  /*38d0*/  HMMA.16816.F32.BF16 R20, R12.reuse, R38, R20 ;  /* 0x000000260c14723c */ /* 0x040fe20000041814 */
[----:B------:R-:W2:Y:S07]  /*38e0*/  LDSM.16.M88.4 R36, [R89+UR5+0x15800] ;  /* 0x015800055924783b */ /* 0x000eae0008000200 */
[C---:B------:R-:W-:Y:S08]  /*38f0*/  HMMA.16816.F32.BF16 R16, R12.reuse, R68, R16 ;  /* 0x000000440c10723c */ /* 0x040ff00000041810 */
[----:B------:R-:W-:Y:S01]  /*3900*/  HMMA.16816.F32.BF16 R64, R12, R70, R64 ;  /* 0x000000460c40723c */ /* 0x000fe20000041840 */
[----:B------:R-:W-:Y:S07]  /*3910*/  LDSM.16.M88.4 R68, [R167+0x14800] ;  /* 0x01480000a744783b */ /* 0x000fee0000000200 */
[C---:B-1----:R-:W-:Y:S08]  /*3920*/  HMMA.16816.F32.BF16 R24, R28.reuse, R4, R24 ;  /* 0x000000041c18723c */ /* 0x042ff00000041818 */
[C---:B------:R-:W-:Y:S01]  /*3930*/  HMMA.16816.F32.BF16 R20, R28.reuse, R6, R20 ;  /* 0x000000061c14723c */ /* 0x040fe20000041814 */
[----:B------:R-:W-:Y:S04]  /*3940*/  LDSM.16.M88.4 R4, [R76+0x8000] ;  /* 0x008000004c04783b */ /* 0x000fe80000000200 */
[----:B------:R-:W-:Y:S03]  /*3950*/  LDSM.16.M88.4 R76, [R76+0xc000] ;  /* 0x00c000004c4c783b */ /* 0x000fe60000000200 */
[C---:B---3--:R-:W-:Y:S08]  /*3960*/  HMMA.16816.F32.BF16 R16, R28.reuse, R8, R16 ;  /* 0x000000081c10723c */ /* 0x048ff00000041810 */
[----:B------:R-:W-:Y:S01]  /*3970*/  HMMA.16816.F32.BF16 R64, R28, R10, R64 ;  /* 0x0000000a1c40723c */ /* 0x000fe20000041840 */
[----:B------:R-:W1:Y:S07]  /*3980*/  LDSM.16.M88.4 R8, [R88+0x15000] ;  /* 0x015000005808783b */ /* 0x000e6e0000000200 */
[C---:B------:R-:W-:Y:S08]  /*3990*/  HMMA.16816.F32.BF16 R60, R12.reuse, R44, R60 ;  /* 0x0000002c0c3c723c */ /* 0x040ff0000004183c */
[C---:B------:R-:W-:Y:S01]  /*39a0*/  HMMA.16816.F32.BF16 R56, R12.reuse, R46, R56 ;  /* 0x0000002e0c38723c */ /* 0x040fe20000041838 */
[----:B------:R-:W-:Y:S07]  /*39b0*/  LDSM.16.M88.4 R44, [R167+0x14000] ;  /* 0x01400000a72c783b */ /* 0x000fee0000000200 */
[C---:B------:R-:W-:Y:S08]  /*39c0*/  HMMA.16816.F32.BF16 R52, R12.reuse, R32, R52 ;  /* 0x000000200c34723c */ /* 0x040ff00000041834 */
[----:B------:R-:W-:Y:S01]  /*39d0*/  HMMA.16816.F32.BF16 R48, R12, R34, R48 ;  /* 0x000000220c30723c */ /* 0x000fe20000041830 */
[----:B------:R-:W3:Y:S04]  /*39e0*/  LDSM.16.M88.4 R32, [R88+0x14000] ;  /* 0x014000005820783b */ /* 0x000ee80000000200 */
[----:B------:R-:W5:Y:S03]  /*39f0*/  LDSM.16.M88.4 R12, [R88+0x14800] ;  /* 0x01480000580c783b */ /* 0x000f660000000200 */
[C---:B----4-:R-:W-:Y:S08]  /*3a00*/  HMMA.16816.F32.BF16 R60, R28.reuse, R40, R60 ;  /* 0x000000281c3c723c */ /* 0x050ff0000004183c */
[C---:B------:R-:W-:Y:S01]  /*3a10*/  HMMA.16816.F32.BF16 R56, R28.reuse, R42, R56 ;  /* 0x0000002a1c38723c */ /* 0x040fe20000041838 */
[----:B------:R-:W-:Y:S07]  /*3a20*/  LDSM.16.M88.4 R40, [R86+0x8000] ;  /* 0x008000005628783b */ /* 0x000fee0000000200 */
[C---:B--2---:R-:W-:Y:S08]  /*3a30*/  HMMA.16816.F32.BF16 R52, R28.reuse, R36, R52 ;  /* 0x000000241c34723c */ /* 0x044ff00000041834 */
[----:B------:R-:W-:Y:S01]  /*3a40*/  HMMA.16816.F32.BF16 R48, R28, R38, R48 ;  /* 0x000000261c30723c */ /* 0x000fe20000041830 */
[----:B------:R-:W2:Y:S04]  /*3a50*/  LDSM.16.M88.4 R28, [R87+0x8000] ;  /* 0x00800000571c783b */ /* 0x000ea80000000200 */
[----:B------:R-:W4:Y:S03]  /*3a60*/  LDSM.16.M88.4 R36, [R167+0x15000] ;  /* 0x01500000a724783b */ /* 0x000f260000000200 */
[C---:B-1----:R-:W-:Y:S08]  /*3a70*/  HMMA.16816.F32.BF16 R60, R4.reuse, R8, R60 ;  /* 0x00000008043c723c */ /* 0x042ff0000004183c */
[C---:B------:R-:W-:Y:S01]  /*3a80*/  HMMA.16816.F32.BF16 R56, R4.reuse, R10, R56 ;  /* 0x0000000a0438723c */ /* 0x040fe20000041838 */
[----:B------:R-:W1:Y:S07]  /*3a90*/  LDSM.16.M88.4 R8, [R3+0x14000] ;  /* 0x014000000308783b */ /* 0x000e6e0000000200 */
[C---:B---3--:R-:W-:Y:S08]  /*3aa0*/  HMMA.16816.F32.BF16 R24, R4.reuse, R32, R24 ;  /* 0x000000200418723c */ /* 0x048ff00000041818 */
[C---:B------:R-:W-:Y:S01]  /*3ab0*/  HMMA.16816.F32.BF16 R20, R4.reuse, R34, R20 ;  /* 0x000000220414723c */ /* 0x040fe20000041814 */
[----:B------:R-:W3:Y:S07]  /*3ac0*/  LDSM.16.M88.4 R32, [R167+0x15800] ;  /* 0x01580000a720783b */ /* 0x000eee0000000200 */
[C---:B-----5:R-:W-:Y:S08]  /*3ad0*/  HMMA.16816.F32.BF16 R16, R4.reuse, R12, R16 ;  /* 0x0000000c0410723c */ /* 0x060ff00000041810 */
[C---:B------:R-:W-:Y:S01]  /*3ae0*/  HMMA.16816.F32.BF16 R64, R4.reuse, R14, R64 ;  /* 0x0000000e0440723c */ /* 0x040fe20000041840 */
[----:B------:R-:W5:Y:S07]  /*3af0*/  LDSM.16.M88.4 R12, [R3+0x14800] ;  /* 0x01480000030c783b */ /* 0x000f6e0000000200 */
        /* <DEDUP_REMOVED lines=11> */
[----:B------:R-:W-:Y:S01]  /*3bb0*/  HMMA.16816.F32.BF16 R56, R28, R38, R56 ;  /* 0x000000261c38723c */ /* 0x000fe20000041838 */
[----:B------:R-:W-:Y:S07]  /*3bc0*/  LDSM.16.M88.4 R36, [R89+UR5+0x16000] ;  /* 0x016000055924783b */ /* 0x000fee0008000200 */
[C---:B-1----:R-:W-:Y:S08]  /*3bd0*/  HMMA.16816.F32.BF16 R24, R40.reuse, R8, R24 ;  /* 0x000000082818723c */ /* 0x042ff00000041818 */
[----:B------:R-:W-:Y:S01]  /*3be0*/  HMMA.16816.F32.BF16 R20, R40, R10, R20 ;  /* 0x0000000a2814723c */ /* 0x000fe20000041814 */
[----:B------:R-:W1:Y:S04]  /*3bf0*/  LDSM.16.M88.4 R8, [R81+0xc000] ;  /* 0x00c000005108783b */ /* 0x000e680000000200 */
[----:B------:R-:W-:Y:S03]  /*3c00*/  LDSM.16.M88.4 R80, [R88+0x16800] ;  /* 0x016800005850783b */ /* 0x000fe60000000200 */
[C---:B---3--:R-:W-:Y:S08]  /*3c10*/  HMMA.16816.F32.BF16 R52, R28.reuse, R32, R52 ;  /* 0x000000201c34723c */ /* 0x048ff00000041834 */
[----:B------:R-:W-:Y:S01]  /*3c20*/  HMMA.16816.F32.BF16 R48, R28, R34, R48 ;  /* 0x000000221c30723c */ /* 0x000fe20000041830 */
[----:B------:R-:W3:Y:S04]  /*3c30*/  LDSM.16.M88.4 R32, [R89+UR5+0x16800] ;  /* 0x016800055920783b */ /* 0x000ee80008000200 */
[----:B------:R-:W4:Y:S03]  /*3c40*/  LDSM.16.M88.4 R28, [R89+UR5+0x17000] ;  /* 0x01700005591c783b */ /* 0x000f260008000200 */
[C---:B-----5:R-:W-:Y:S08]  /*3c50*/  HMMA.16816.F32.BF16 R16, R40.reuse, R12, R16 ;  /* 0x0000000c2810723c */ /* 0x060ff00000041810 */
[C---:B------:R-:W-:Y:S01]  /*3c60*/  HMMA.16816.F32.BF16 R64, R40.reuse, R14, R64 ;  /* 0x0000000e2840723c */ /* 0x040fe20000041840 */
[----:B------:R-:W5:Y:S07]  /*3c70*/  LDSM.16.M88.4 R12, [R89+UR5+0x17800] ;  /* 0x01780005590c783b */ /* 0x000f6e0008000200 */
[C---:B------:R-:W-:Y:S08]  /*3c80*/  HMMA.16816.F32.BF16 R60, R40.reuse, R4, R60 ;  /* 0x00000004283c723c */ /* 0x040ff0000004183c */
[C---:B------:R-:W-:Y:S01]  /*3c90*/  HMMA.16816.F32.BF16 R56, R40.reuse, R6, R56 ;  /* 0x000000062838723c */ /* 0x040fe20000041838 */
[----:B------:R-:W5:Y:S07]  /*3ca0*/  LDSM.16.M88.4 R4, [R88+0x16000] ;  /* 0x016000005804783b */ /* 0x000f6e0000000200 */
[C---:B--2---:R-:W-:Y:S08]  /*3cb0*/  HMMA.16816.F32.BF16 R52, R40.reuse, R44, R52 ;  /* 0x0000002c2834723c */ /* 0x044ff00000041834 */
[----:B------:R-:W-:Y:S01]  /*3cc0*/  HMMA.16816.F32.BF16 R48, R40, R46, R48 ;  /* 0x0000002e2830723c */ /* 0x000fe20000041830 */
[----:B------:R-:W-:Y:S04]  /*3cd0*/  LDSM.16.M88.4 R44, [R87+0xc000] ;  /* 0x00c00000572c783b */ /* 0x000fe80000000200 */
[----:B------:R-:W2:Y:S03]  /*3ce0*/  LDSM.16.M88.4 R40, [R167+0x16000] ;  /* 0x01600000a728783b */ /* 0x000ea60000000200 */
[C---:B-1----:R-:W-:Y:S08]  /*3cf0*/  HMMA.16816.F32.BF16 R24, R8.reuse, R36, R24 ;  /* 0x000000240818723c */ /* 0x042ff00000041818 */
[C---:B------:R-:W-:Y:S01]  /*3d00*/  HMMA.16816.F32.BF16 R20, R8.reuse, R38, R20 ;  /* 0x000000260814723c */ /* 0x040fe20000041814 */
[----:B------:R-:W1:Y:S07]  /*3d10*/  LDSM.16.M88.4 R36, [R167+0x16800] ;  /* 0x01680000a724783b */ /* 0x000e6e0000000200 */
[C---:B---3--:R-:W-:Y:S08]  /*3d20*/  HMMA.16816.F32.BF16 R16, R8.reuse, R32, R16 ;  /* 0x000000200810723c */ /* 0x048ff00000041810 */
[C---:B------:R-:W-:Y:S01]  /*3d30*/  HMMA.16816.F32.BF16 R64, R8.reuse, R34, R64 ;  /* 0x000000220840723c */ /* 0x040fe20000041840 */
[----:B------:R-:W-:Y:S07]  /*3d40*/  LDSM.16.M88.4 R32, [R167+0x17000] ;  /* 0x01700000a720783b */ /* 0x000fee0000000200 */
[C---:B----4-:R-:W-:Y:S08]  /*3d50*/  HMMA.16816.F32.BF16 R60, R8.reuse, R28, R60 ;  /* 0x0000001c083c723c */ /* 0x050ff0000004183c */
[C---:B------:R-:W-:Y:S01]  /*3d60*/  HMMA.16816.F32.BF16 R56, R8.reuse, R30, R56 ;  /* 0x0000001e0838723c */ /* 0x040fe20000041838 */
[----:B------:R-:W-:Y:S07]  /*3d70*/  LDSM.16.M88.4 R28, [R167+0x17800] ;  /* 0x01780000a71c783b */ /* 0x000fee0000000200 */
[C---:B-----5:R-:W-:Y:S08]  /*3d80*/  HMMA.16816.F32.BF16 R52, R8.reuse, R12, R52 ;  /* 0x0000000c0834723c */ /* 0x060ff00000041834 */
[----:B------:R-:W-:Y:S01]  /*3d90*/  HMMA.16816.F32.BF16 R48, R8, R14, R48 ;  /* 0x0000000e0830723c */ /* 0x000fe20000041830 */
[----:B------:R-:W-:Y:S04]  /*3da0*/  LDSM.16.M88.4 R8, [R3+0x16800] ;  /* 0x016800000308783b */ /* 0x000fe80000000200 */
[----:B------:R-:W-:Y:S03]  /*3db0*/  LDSM.16.M88.4 R12, [R3+0x16000] ;  /* 0x01600000030c783b */ /* 0x000fe60000000200 */
[C---:B------:R-:W-:Y:S08]  /*3dc0*/  HMMA.16816.F32.BF16 R24, R76.reuse, R4, R24 ;  /* 0x000000044c18723c */ /* 0x040ff00000041818 */
[C---:B------:R-:W-:Y:S01]  /*3dd0*/  HMMA.16816.F32.BF16 R20, R76.reuse, R6, R20 ;  /* 0x000000064c14723c */ /* 0x040fe20000041814 */
[----:B------:R-:W3:Y:S07]  /*3de0*/  LDSM.16.M88.4 R4, [R86+0xc000] ;  /* 0x00c000005604783b */ /* 0x000eee0000000200 */
[C---:B------:R-:W-:Y:S08]  /*3df0*/  HMMA.16816.F32.BF16 R16, R76.reuse, R80, R16 ;  /* 0x000000504c10723c */ /* 0x040ff00000041810 */
[----:B------:R-:W-:Y:S08]  /*3e00*/  HMMA.16816.F32.BF16 R64, R76, R82, R64 ;  /* 0x000000524c40723c */ /* 0x000ff00000041840 */
[C---:B--2---:R-:W-:Y:S08]  /*3e10*/  HMMA.16816.F32.BF16 R24, R44.reuse, R40, R24 ;  /* 0x000000282c18723c */ /* 0x044ff00000041818 */
[C---:B-1----:R-:W-:Y:S08]  /*3e20*/  HMMA.16816.F32.BF16 R16, R44.reuse, R36, R16 ;  /* 0x000000242c10723c */ /* 0x042ff00000041810 */
[----:B------:R-:W-:Y:S01]  /*3e30*/  HMMA.16816.F32.BF16 R40, R44, R42, R20 ;  /* 0x0000002a2c28723c */ /* 0x000fe20000041814 */
[----:B------:R-:W1:Y:S07]  /*3e40*/  LDSM.16.M88.4 R20, [R3+0x17000] ;  /* 0x017000000314783b */ /* 0x000e6e0000000200 */
[C---:B------:R-:W-:Y:S08]  /*3e50*/  HMMA.16816.F32.BF16 R60, R76.reuse, R72, R60 ;  /* 0x000000484c3c723c */ /* 0x040ff0000004183c */
[----:B------:R-:W-:Y:S08]  /*3e60*/  HMMA.16816.F32.BF16 R52, R76, R68, R52 ;  /* 0x000000444c34723c */ /* 0x000ff00000041834 */
[----:B------:R-:W-:Y:S08]  /*3e70*/  HMMA.16816.F32.BF16 R64, R44, R38, R64 ;  /* 0x000000262c40723c */ /* 0x000ff00000041840 */
[----:B---3--:R-:W-:Y:S01]  /*3e80*/  HMMA.16816.F32.BF16 R16, R4, R8, R16 ;  /* 0x000000080410723c */ /* 0x008fe20000041810 */
[----:B------:R-:W-:Y:S01]  /*3e90*/  SHF.R.U32.HI R8, RZ, 0x2, R216 ;  /* 0x00000002ff087819 */ /* 0x000fe200000116d8 */
[----:B------:R-:W-:-:S03]  /*3ea0*/  IMAD.U32 R9, RZ, RZ, UR16 ;  /* 0x00000010ff097e24 */ /* 0x000fc6000f8e00ff */
[----:B------:R-:W-:-:S03]  /*3eb0*/  LOP3.LUT R8, R8, 0x7, RZ, 0xc0, !PT ;  /* 0x0000000708087812 */ /* 0x000fc600078ec0ff */
[----:B------:R-:W-:Y:S01]  /*3ec0*/  HMMA.16816.F32.BF16 R24, R4, R12, R24 ;  /* 0x0000000c0418723c */ /* 0x000fe20000041818 */
[----:B------:R-:W-:Y:S01]  /*3ed0*/  IMAD R12, R9, 0x40, R208 ;  /* 0x00000040090c7824 */ /* 0x000fe200078e02d0 */
[----:B------:R-:W-:-:S03]  /*3ee0*/  IADD3 R85, PT, PT, R8, UR30, R85 ;  /* 0x0000001e08557c10 */ /* 0x000fc6000fffe055 */
[C---:B------:R-:W-:Y:S02]  /*3ef0*/  VIADD R13, R12.reuse, UR21 ;  /* 0x000000150c0d7c36 */ /* 0x040fe40008000000 */
[----:B------:R-:W-:Y:S01]  /*3f00*/  VIADD R231, R85, UR31 ;  /* 0x0000001f55e77c36 */ /* 0x000fe20008000000 */
[----:B------:R-:W-:Y:S01]  /*3f10*/  HMMA.16816.F32.BF16 R60, R44, R32, R60 ;  /* 0x000000202c3c723c */ /* 0x000fe2000004183c */
[C---:B------:R-:W-:Y:S02]  /*3f20*/  VIADD R38, R12.reuse, 0x10 ;  /* 0x000000100c267836 */ /* 0x040fe40000000000 */
[----:B------:R-:W-:Y:S02]  /*3f30*/  VIADD R166, R231, 0x8 ;  /* 0x00000008e7a67836 */ /* 0x000fe40000000000 */
[----:B------:R-:W-:-:S03]  /*3f40*/  VIADD R36, R12, 0x11 ;  /* 0x000000110c247836 */ /* 0x000fc60000000000 */
[----:B------:R-:W-:Y:S01]  /*3f50*/  HMMA.16816.F32.BF16 R52, R44, R28, R52 ;  /* 0x0000001c2c34723c */ /* 0x000fe20000041834 */
[----:B------:R-:W-:-:S04]  /*3f60*/  VIADD R28, R12, 0x38 ;  /* 0x000000380c1c7836 */ /* 0x000fc80000000000 */
[----:B------:R-:W-:-:S03]  /*3f70*/  VIADD R29, R28, UR21 ;  /* 0x000000151c1d7c36 */ /* 0x000fc60008000000 */
[----:B------:R-:W-:Y:S02]  /*3f80*/  HMMA.16816.F32.BF16 R56, R76, R74, R56 ;  /* 0x0000004a4c38723c */ /* 0x000fe40000041838 */
[C-C-:B------:R-:W-:Y:S02]  /*3f90*/  IADD3 R8, PT, PT, R231.reuse, 0x2f, -R29.reuse ;  /* 0x0000002fe7087810 */ /* 0x140fe40007ffe81d */
[----:B------:R-:W-:Y:S02]  /*3fa0*/  IADD3 R9, PT, PT, R231, 0x18, -R29 ;  /* 0x00000018e7097810 */ /* 0x000fe40007ffe81d */
[----:B------:R-:W-:Y:S02]  /*3fb0*/  IABS R8, R8 ;  /* 0x0000000800087213 */ /* 0x000fe40000000000 */
[----:B------:R-:W-:Y:S01]  /*3fc0*/  HMMA.16816.F32.BF16 R40, R4, R14, R40 ;  /* 0x0000000e0428723c */ /* 0x000fe20000041828 */
[----:B------:R-:W-:Y:S01]  /*3fd0*/  IABS R9, R9 ;  /* 0x0000000900097213 */ /* 0x000fe20000000000 */
[----:B------:R-:W-:Y:S01]  /*3fe0*/  VIADD R14, R12, 0x20 ;  /* 0x000000200c0e7836 */ /* 0x000fe20000000000 */
[----:B------:R-:W-:-:S02]  /*3ff0*/  I2FP.F32.S32 R8, R8 ;  /* 0x0000000800087245 */ /* 0x000fc40000201400 */
[----:B------:R-:W-:Y:S02]  /*4000*/  I2FP.F32.S32 R9, R9 ;  /* 0x0000000900097245 */ /* 0x000fe40000201400 */
[C-C-:B------:R-:W-:Y:S01]  /*4010*/  IADD3 R33, PT, PT, R231.reuse, 0x28, -R29.reuse ;  /* 0x00000028e7217810 */ /* 0x140fe20007ffe81d */
[C---:B------:R-:W-:Y:S01]  /*4020*/  HMMA.16816.F32.BF16 R64, R4.reuse, R10, R64 ;  /* 0x0000000a0440723c */ /* 0x040fe20000041840 */
[C-C-:B------:R-:W-:Y:S02]  /*4030*/  IADD3 R10, PT, PT, R231.reuse, 0x37, -R29.reuse ;  /* 0x00000037e70a7810 */ /* 0x140fe40007ffe81d */
[C---:B------:R-:W-:Y:S02]  /*4040*/  IADD3 R11, PT, PT, R231.reuse, 0x20, -R29 ;  /* 0x00000020e70b7810 */ /* 0x040fe40007ffe81d */
[----:B------:R-:W-:Y:S02]  /*4050*/  IABS R10, R10 ;  /* 0x0000000a000a7213 */ /* 0x000fe40000000000 */
[----:B------:R-:W-:Y:S01]  /*4060*/  IABS R11, R11 ;  /* 0x0000000b000b7213 */ /* 0x000fe20000000000 */
[----:B-1----:R-:W-:Y:S01]  /*4070*/  HMMA.16816.F32.BF16 R60, R4, R20, R60 ;  /* 0x00000014043c723c */ /* 0x002fe2000004183c */
[----:B------:R-:W-:Y:S01]  /*4080*/  I2FP.F32.S32 R10, R10 ;  /* 0x0000000a000a7245 */ /* 0x000fe20000201400 */
[C---:B------:R-:W-:Y:S01]  /*4090*/  VIADD R21, R12.reuse, 0x31 ;  /* 0x000000310c157836 */ /* 0x040fe20000000000 */
[----:B------:R-:W-:Y:S01]  /*40a0*/  I2FP.F32.S32 R11, R11 ;  /* 0x0000000b000b7245 */ /* 0x000fe20000201400 */
[----:B------:R-:W-:Y:S01]  /*40b0*/  VIADD R20, R12, 0x39 ;  /* 0x000000390c147836 */ /* 0x000fe20000000000 */
[----:B------:R-:W-:Y:S01]  /*40c0*/  IABS R33, R33 ;  /* 0x0000002100217213 */ /* 0x000fe20000000000 */
[----:B------:R-:W-:Y:S01]  /*40d0*/  FFMA.FTZ R39, R10, -UR6, R25 ;  /* 0x800000060a277c23 */ /* 0x000fe20008010019 */
[C---:B------:R-:W-:Y:S01]  /*40e0*/  IADD3 R10, PT, PT, R231.reuse, 0x27, -R29 ;  /* 0x00000027e70a7810 */ /* 0x040fe20007ffe81d */
[----:B------:R-:W-:Y:S01]  /*40f0*/  HMMA.16816.F32.BF16 R56, R44, R34, R56 ;  /* 0x000000222c38723c */ /* 0x000fe20000041838 */
[----:B------:R-:W-:Y:S01]  /*4100*/  FFMA.FTZ R35, R8, -UR6, R41 ;  /* 0x8000000608237c23 */ /* 0x000fe20008010029 */
[--C-:B------:R-:W-:Y:S01]  /*4110*/  IADD3 R8, PT, PT, R231, 0x1f, -R29.reuse ;  /* 0x0000001fe7087810 */ /* 0x100fe20007ffe81d */
[----:B------:R-:W-:Y:S01]  /*4120*/  FFMA.FTZ R32, R11, -UR6, R64 ;  /* 0x800000060b207c23 */ /* 0x000fe20008010040 */
[----:B------:R-:W-:Y:S01]  /*4130*/  IABS R10, R10 ;  /* 0x0000000a000a7213 */ /* 0x000fe20000000000 */
[C---:B------:R-:W-:Y:S01]  /*4140*/  VIADD R34, R12.reuse, 0x18 ;  /* 0x000000180c227836 */ /* 0x040fe20000000000 */
[----:B------:R-:W-:Y:S01]  /*4150*/  IABS R8, R8 ;  /* 0x0000000800087213 */ /* 0x000fe20000000000 */
[----:B------:R-:W-:Y:S01]  /*4160*/  VIADD R25, R12, 0x28 ;  /* 0x000000280c197836 */ /* 0x000fe20000000000 */
[----:B------:R-:W-:Y:S01]  /*4170*/  I2FP.F32.S32 R10, R10 ;  /* 0x0000000a000a7245 */ /* 0x000fe20000201400 */
[----:B------:R-:W-:Y:S01]  /*4180*/  HMMA.16816.F32.BF16 R48, R76, R70, R48 ;  /* 0x000000464c30723c */ /* 0x000fe20000041830 */
[----:B------:R-:W-:Y:S01]  /*4190*/  I2FP.F32.S32 R8, R8 ;  /* 0x0000000800087245 */ /* 0x000fe20000201400 */
[----:B------:R-:W-:Y:S01]  /*41a0*/  FFMA.FTZ R60, R9, -UR6, R60 ;  /* 0x80000006093c7c23 */ /* 0x000fe2000801003c */
[C---:B------:R-:W-:Y:S01]  /*41b0*/  IADD3 R37, PT, PT, R231.reuse, 0x30, -R29 ;  /* 0x00000030e7257810 */ /* 0x040fe20007ffe81d */
[----:B------:R-:W-:Y:S01]  /*41c0*/  FFMA.FTZ R15, R10, -UR6, R17 ;  /* 0x800000060a0f7c23 */ /* 0x000fe20008010011 */
[----:B------:R-:W-:Y:S01]  /*41d0*/  I2FP.F32.S32 R33, R33 ;  /* 0x0000002100217245 */ /* 0x000fe20000201400 */
[----:B------:R-:W-:Y:S01]  /*41e0*/  FFMA.FTZ R65, R8, -UR6, R65 ;  /* 0x8000000608417c23 */ /* 0x000fe20008010041 */
[----:B------:R-:W-:Y:S01]  /*41f0*/  IABS R37, R37 ;  /* 0x0000002500257213 */ /* 0x000fe20000000000 */
[----:B------:R-:W1:Y:S01]  /*4200*/  LDSM.16.M88.4 R8, [R3+0x17800] ;  /* 0x017800000308783b */ /* 0x000e620000000200 */
[--C-:B------:R-:W-:Y:S01]  /*4210*/  IADD3 R64, PT, PT, R231, 0x17, -R29.reuse ;  /* 0x00000017e7407810 */ /* 0x100fe20007ffe81d */
[----:B------:R-:W-:Y:S01]  /*4220*/  FFMA.FTZ R33, R33, -UR6, R16 ;  /* 0x8000000621217c23 */ /* 0x000fe20008010010 */
[----:B------:R-:W-:Y:S01]  /*4230*/  HMMA.16816.F32.BF16 R56, R4, R22, R56 ;  /* 0x000000160438723c */ /* 0x000fe20000041838 */
[----:B------:R-:W-:Y:S01]  /*4240*/  I2FP.F32.S32 R37, R37 ;  /* 0x0000002500257245 */ /* 0x000fe20000201400 */
[C---:B------:R-:W-:Y:S01]  /*4250*/  VIADD R16, R12.reuse, 0x19 ;  /* 0x000000190c107836 */ /* 0x040fe20000000000 */
[----:B------:R-:W-:Y:S01]  /*4260*/  IADD3 R41, PT, PT, R231, 0x10, -R29 ;  /* 0x00000010e7297810 */ /* 0x000fe20007ffe81d */
[C---:B------:R-:W-:Y:S01]  /*4270*/  VIADD R23, R12.reuse, 0x29 ;  /* 0x000000290c177836 */ /* 0x040fe20000000000 */
[----:B------:R-:W-:Y:S01]  /*4280*/  IABS R64, R64 ;  /* 0x0000004000407213 */ /* 0x000fe20000000000 */
[----:B------:R-:W-:Y:S01]  /*4290*/  FFMA.FTZ R37, R37, -UR6, R40 ;  /* 0x8000000625257c23 */ /* 0x000fe20008010028 */
[C---:B------:R-:W-:Y:S01]  /*42a0*/  VIADD R40, R12.reuse, 0x9 ;  /* 0x000000090c287836 */ /* 0x040fe20000000000 */
[----:B------:R-:W-:Y:S01]  /*42b0*/  IABS R41, R41 ;  /* 0x0000002900297213 */ /* 0x000fe20000000000 */
[----:B------:R-:W-:Y:S01]  /*42c0*/  HMMA.16816.F32.BF16 R48, R44, R30, R48 ;  /* 0x0000001e2c30723c */ /* 0x000fe20000041830 */
[C---:B------:R-:W-:Y:S01]  /*42d0*/  IMAD.IADD R45, R231.reuse, 0x1, -R13 ;  /* 0x00000001e72d7824 */ /* 0x040fe200078e0a0d */
[----:B------:R-:W-:Y:S01]  /*42e0*/  I2FP.F32.S32 R64, R64 ;  /* 0x0000004000407245 */ /* 0x000fe20000201400 */
[----:B------:R-:W-:Y:S01]  /*42f0*/  VIADD R31, R231, -UR23 ;  /* 0x80000017e71f7c36 */ /* 0x000fe20008000000 */
[----:B------:R-:W-:Y:S01]  /*4300*/  I2FP.F32.S32 R41, R41 ;  /* 0x0000002900297245 */ /* 0x000fe20000201400 */
[----:B------:R-:W-:Y:S01]  /*4310*/  VIADD R46, R85, UR24 ;  /* 0x00000018552e7c36 */ /* 0x000fe20008000000 */
[----:B------:R-:W-:Y:S01]  /*4320*/  IABS R45, R45 ;  /* 0x0000002d002d7213 */ /* 0x000fe20000000000 */
[C---:B------:R-:W-:Y:S01]  /*4330*/  VIADD R44, R12.reuse, 0x1 ;  /* 0x000000010c2c7836 */ /* 0x040fe20000000000 */
[----:B------:R-:W-:Y:S01]  /*4340*/  ISETP.GT.AND P4, PT, R31, R12, PT ;  /* 0x0000000c1f00720c */ /* 0x000fe20003f84270 */
[C---:B------:R-:W-:Y:S01]  /*4350*/  VIADD R30, R12.reuse, 0x21 ;  /* 0x000000210c1e7836 */ /* 0x040fe20000000000 */
[----:B------:R-:W-:Y:S01]  /*4360*/  I2FP.F32.S32 R45, R45 ;  /* 0x0000002d002d7245 */ /* 0x000fe20000201400 */
[----:B------:R-:W-:Y:S01]  /*4370*/  VIADD R22, R12, 0x30 ;  /* 0x000000300c167836 */ /* 0x000fe20000000000 */
[----:B------:R-:W-:Y:S01]  /*4380*/  VIADDMNMX R230, R46, 0x1, R229, PT ;  /* 0x000000012ee67846 */ /* 0x000fe200038001e5 */
[----:B------:R-:W-:Y:S01]  /*4390*/  FFMA.FTZ R61, R64, -UR6, R61 ;  /* 0x80000006403d7c23 */ /* 0x000fe2000801003d */
[----:B------:R-:W-:Y:S01]  /*43a0*/  VIADDMNMX R229, R46, 0x9, R229, PT ;  /* 0x000000092ee57846 */ /* 0x000fe200038001e5 */
[----:B------:R-:W-:Y:S01]  /*43b0*/  FFMA.FTZ R45, R45, -UR6, R24 ;  /* 0x800000062d2d7c23 */ /* 0x000fe20008010018 */
[C---:B------:R-:W-:Y:S01]  /*43c0*/  ISETP.GE.AND P1, PT, R12.reuse, R230, PT ;  /* 0x000000e60c00720c */ /* 0x040fe20003f26270 */
[----:B------:R-:W-:Y:S01]  /*43d0*/  VIADD R24, R12, 0x8 ;  /* 0x000000080c187836 */ /* 0x000fe20000000000 */
[----:B------:R-:W-:Y:S01]  /*43e0*/  IADD3 R46, PT, PT, R231, 0xf, -R29 ;  /* 0x0000000fe72e7810 */ /* 0x000fe20007ffe81d */
[----:B------:R-:W-:Y:S01]  /*43f0*/  FFMA.FTZ R41, R41, -UR6, R56 ;  /* 0x8000000629297c23 */ /* 0x000fe20008010038 */
[----:B------:R-:W-:Y:S01]  /*4400*/  FSEL R17, R45, -INF , !P4 ;  /* 0xff8000002d117808 */ /* 0x000fe20006000000 */
[----:B------:R-:W-:-:S04]  /*4410*/  DEPBAR.LE SB0, 0x0 ;  /* 0x000080000000791a */ /* 0x000fc80000000000 */
[----:B------:R-:W-:Y:S02]  /*4420*/  FSEL R17, R17, -INF , !P1 ;  /* 0xff80000011117808 */ /* 0x000fe40004800000 */
[C---:B------:R-:W-:Y:S01]  /*4430*/  ISETP.GT.AND P3, PT, R31.reuse, R44, PT ;  /* 0x0000002c1f00720c */ /* 0x040fe20003f64270 */
[C---:B-1----:R-:W-:Y:S01]  /*4440*/  HMMA.16816.F32.BF16 R48, R4.reuse, R10, R48 ;  /* 0x0000000a0430723c */ /* 0x042fe20000041830 */
[----:B------:R-:W-:Y:S02]  /*4450*/  ISETP.GT.AND P1, PT, R31, R16, PT ;  /* 0x000000101f00720c */ /* 0x000fe40003f24270 */
[----:B------:R-:W-:Y:S02]  /*4460*/  IABS R46, R46 ;  /* 0x0000002e002e7213 */ /* 0x000fe40000000000 */
[----:B------:R-:W-:Y:S02]  /*4470*/  FSEL R39, R39, -INF , !P3 ;  /* 0xff80000027277808 */ /* 0x000fe40005800000 */
[----:B------:R-:W-:Y:S01]  /*4480*/  FSEL R3, R65, -INF , !P1 ;  /* 0xff80000041037808 */ /* 0x000fe20004800000 */
[----:B------:R-:W-:Y:S01]  /*4490*/  HMMA.16816.F32.BF16 R52, R4, R8, R52 ;  /* 0x000000080434723c */ /* 0x000fe20000041834 */
[C-C-:B------:R-:W-:Y:S01]  /*44a0*/  IMAD.IADD R7, R231.reuse, 0x1, -R29.reuse ;  /* 0x00000001e7077824 */ /* 0x140fe200078e0a1d */
[----:B------:R-:W-:Y:S01]  /*44b0*/  IADD3 R6, PT, PT, R231, -0x1, -R29 ;  /* 0xffffffffe7067810 */ /* 0x000fe20007ffe81d */
[C---:B------:R-:W-:Y:S01]  /*44c0*/  IMAD.IADD R5, R166.reuse, 0x1, -R13 ;  /* 0x00000001a6057824 */ /* 0x040fe200078e0a0d */
[----:B------:R-:W-:-:S02]  /*44d0*/  IADD3 R4, PT, PT, R166, 0x37, -R29 ;  /* 0x00000037a6047810 */ /* 0x000fc40007ffe81d */
[----:B------:R-:W-:Y:S02]  /*44e0*/  IABS R7, R7 ;  /* 0x0000000700077213 */ /* 0x000fe40000000000 */
[C-C-:B------:R-:W-:Y:S02]  /*44f0*/  IADD3 R9, PT, PT, R231.reuse, 0x8, -R29.reuse ;  /* 0x00000008e7097810 */ /* 0x140fe40007ffe81d */
[----:B------:R-:W-:Y:S02]  /*4500*/  I2FP.F32.S32 R7, R7 ;  /* 0x0000000700077245 */ /* 0x000fe40000201400 */
[----:B------:R-:W-:Y:S02]  /*4510*/  IADD3 R8, PT, PT, R231, 0x7, -R29 ;  /* 0x00000007e7087810 */ /* 0x000fe40007ffe81d */
[----:B------:R-:W-:Y:S01]  /*4520*/  IABS R5, R5 ;  /* 0x0000000500057213 */ /* 0x000fe20000000000 */
[----:B------:R-:W-:Y:S01]  /*4530*/  FFMA.FTZ R7, R7, -UR6, R48 ;  /* 0x8000000607077c23 */ /* 0x000fe20008010030 */
[----:B------:R-:W-:-:S02]  /*4540*/  IABS R6, R6 ;  /* 0x0000000600067213 */ /* 0x000fc40000000000 */
[----:B------:R-:W-:Y:S02]  /*4550*/  IABS R4, R4 ;  /* 0x0000000400047213 */ /* 0x000fe40000000000 */
[----:B------:R-:W-:Y:S02]  /*4560*/  IABS R9, R9 ;  /* 0x0000000900097213 */ /* 0x000fe40000000000 */
[----:B------:R-:W-:Y:S02]  /*4570*/  IABS R8, R8 ;  /* 0x0000000800087213 */ /* 0x000fe40000000000 */
[----:B------:R-:W-:Y:S02]  /*4580*/  I2FP.F32.S32 R5, R5 ;  /* 0x0000000500057245 */ /* 0x000fe40000201400 */
[C---:B------:R-:W-:Y:S02]  /*4590*/  ISETP.GT.AND P0, PT, R31.reuse, R24, PT ;  /* 0x000000181f00720c */ /* 0x040fe40003f04270 */
[----:B------:R-:W-:Y:S01]  /*45a0*/  ISETP.GT.AND P2, PT, R31, R40, PT ;  /* 0x000000281f00720c */ /* 0x000fe20003f44270 */
[----:B------:R-:W-:Y:S01]  /*45b0*/  FFMA.FTZ R26, R5, -UR6, R26 ;  /* 0x80000006051a7c23 */ /* 0x000fe2000801001a */
[----:B------:R-:W-:-:S02]  /*45c0*/  ISETP.GT.AND P4, PT, R31, R38, PT ;  /* 0x000000261f00720c */ /* 0x000fc40003f84270 */
[C---:B------:R-:W-:Y:S02]  /*45d0*/  ISETP.GT.AND P6, PT, R31.reuse, R36, PT ;  /* 0x000000241f00720c */ /* 0x040fe40003fc4270 */
[C---:B------:R-:W-:Y:S02]  /*45e0*/  ISETP.GT.AND P5, PT, R31.reuse, R34, PT ;  /* 0x000000221f00720c */ /* 0x040fe40003fa4270 */
[C---:B------:R-:W-:Y:S02]  /*45f0*/  ISETP.GT.AND P3, PT, R31.reuse, R14, PT ;  /* 0x0000000e1f00720c */ /* 0x040fe40003f64270 */
[----:B------:R-:W-:Y:S02]  /*4600*/  ISETP.GT.AND P1, PT, R31, R28, PT ;  /* 0x0000001c1f00720c */ /* 0x000fe40003f24270 */
[----:B------:R-:W-:Y:S02]  /*4610*/  I2FP.F32.S32 R46, R46 ;  /* 0x0000002e002e7245 */ /* 0x000fe40000201400 */
[----:B------:R-:W-:-:S02]  /*4620*/  I2FP.F32.S32 R6, R6 ;  /* 0x0000000600067245 */ /* 0x000fc40000201400 */
[----:B------:R-:W-:Y:S01]  /*4630*/  I2FP.F32.S32 R4, R4 ;  /* 0x0000000400047245 */ /* 0x000fe20000201400 */
[----:B------:R-:W-:Y:S01]  /*4640*/  FFMA.FTZ R46, R46, -UR6, R57 ;  /* 0x800000062e2e7c23 */ /* 0x000fe20008010039 */
[----:B------:R-:W-:Y:S01]  /*4650*/  I2FP.F32.S32 R9, R9 ;  /* 0x0000000900097245 */ /* 0x000fe20000201400 */
[----:B------:R-:W-:Y:S01]  /*4660*/  FFMA.FTZ R6, R6, -UR6, R49 ;  /* 0x8000000606067c23 */ /* 0x000fe20008010031 */
[----:B------:R-:W-:Y:S02]  /*4670*/  I2FP.F32.S32 R8, R8 ;  /* 0x0000000800087245 */ /* 0x000fe40000201400 */
[----:B------:R-:W-:Y:S01]  /*4680*/  FSEL R37, R37, -INF , !P0 ;  /* 0xff80000025257808 */ /* 0x000fe20004000000 */
[----:B------:R-:W-:Y:S01]  /*4690*/  FFMA.FTZ R9, R9, -UR6, R52 ;  /* 0x8000000609097c23 */ /* 0x000fe20008010034 */
[----:B------:R-:W-:Y:S01]  /*46a0*/  FSEL R35, R35, -INF , !P2 ;  /* 0xff80000023237808 */ /* 0x000fe20005000000 */
[----:B------:R-:W-:Y:S01]  /*46b0*/  FFMA.FTZ R8, R8, -UR6, R53 ;  /* 0x8000000608087c23 */ /* 0x000fe20008010035 */
[----:B------:R-:W-:-:S02]  /*46c0*/  FSEL R33, R33, -INF , !P4 ;  /* 0xff80000021217808 */ /* 0x000fc40006000000 */
[----:B------:R-:W-:Y:S02]  /*46d0*/  FSEL R15, R15, -INF , !P6 ;  /* 0xff8000000f0f7808 */ /* 0x000fe40007000000 */
[----:B------:R-:W-:Y:S02]  /*46e0*/  FSEL R32, R32, -INF , !P5 ;  /* 0xff80000020207808 */ /* 0x000fe40006800000 */
[----:B------:R-:W-:Y:S02]  /*46f0*/  FSEL R221, R60, -INF , !P3 ;  /* 0xff8000003cdd7808 */ /* 0x000fe40005800000 */
[----:B------:R-:W-:Y:S01]  /*4700*/  FSEL R211, R7, -INF , !P1 ;  /* 0xff80000007d37808 */ /* 0x000fe20004800000 */
[----:B------:R-:W-:Y:S01]  /*4710*/  FFMA.FTZ R7, R4, -UR6, R27 ;  /* 0x8000000604077c23 */ /* 0x000fe2000801001b */
[C---:B------:R-:W-:Y:S02]  /*4720*/  ISETP.GT.AND P0, PT, R31.reuse, R30, PT ;  /* 0x0000001e1f00720c */ /* 0x040fe40003f04270 */
[----:B------:R-:W-:-:S02]  /*4730*/  ISETP.GT.AND P2, PT, R31, R25, PT ;  /* 0x000000191f00720c */ /* 0x000fc40003f44270 */
[C---:B------:R-:W-:Y:S02]  /*4740*/  ISETP.GT.AND P4, PT, R31.reuse, R23, PT ;  /* 0x000000171f00720c */ /* 0x040fe40003f84270 */
[C---:B------:R-:W-:Y:S02]  /*4750*/  ISETP.GT.AND P6, PT, R31.reuse, R22, PT ;  /* 0x000000161f00720c */ /* 0x040fe40003fc4270 */
[C---:B------:R-:W-:Y:S02]  /*4760*/  ISETP.GT.AND P5, PT, R31.reuse, R21, PT ;  /* 0x000000151f00720c */ /* 0x040fe40003fa4270 */
[----:B------:R-:W-:Y:S01]  /*4770*/  ISETP.GT.AND P3, PT, R31, R20, PT ;  /* 0x000000141f00720c */ /* 0x000fe20003f64270 */
[C---:B------:R-:W-:Y:S01]  /*4780*/  VIADD R31, R166.reuse, -UR23 ;  /* 0x80000017a61f7c36 */ /* 0x040fe20008000000 */
[C-C-:B------:R-:W-:Y:S02]  /*4790*/  IADD3 R5, PT, PT, R166.reuse, 0x30, -R29.reuse ;  /* 0x00000030a6057810 */ /* 0x140fe40007ffe81d */
[----:B------:R-:W-:-:S02]  /*47a0*/  IADD3 R4, PT, PT, R166, 0x28, -R29 ;  /* 0x00000028a6047810 */ /* 0x000fc40007ffe81d */
[----:B------:R-:W-:Y:S02]  /*47b0*/  IABS R5, R5 ;  /* 0x0000000500057213 */ /* 0x000fe40000000000 */
[----:B------:R-:W-:Y:S02]  /*47c0*/  FSEL R205, R46, -INF , !P4 ;  /* 0xff8000002ecd7808 */ /* 0x000fe40006000000 */
[----:B------:R-:W-:Y:S02]  /*47d0*/  FSEL R207, R6, -INF , !P3 ;  /* 0xff80000006cf7808 */ /* 0x000fe40005800000 */
[----:B------:R-:W-:Y:S02]  /*47e0*/  IABS R4, R4 ;  /* 0x0000000400047213 */ /* 0x000fe40000000000 */
[----:B------:R-:W-:Y:S02]  /*47f0*/  ISETP.GT.AND P4, PT, R31, R44, PT ;  /* 0x0000002c1f00720c */ /* 0x000fe40003f84270 */
[----:B------:R-:W-:-:S02]  /*4800*/  IADD3 R6, PT, PT, R166, 0x2f, -R29 ;  /* 0x0000002fa6067810 */ /* 0x000fc40007ffe81d */
[----:B------:R-:W-:Y:S02]  /*4810*/  FSEL R225, R9, -INF , !P6 ;  /* 0xff80000009e17808 */ /* 0x000fe40007000000 */
[----:B------:R-:W-:Y:S02]  /*4820*/  FSEL R223, R8, -INF , !P5 ;  /* 0xff80000008df7808 */ /* 0x000fe40006800000 */
[----:B------:R-:W-:Y:S02]  /*4830*/  I2FP.F32.S32 R5, R5 ;  /* 0x0000000500057245 */ /* 0x000fe40000201400 */
[----:B------:R-:W-:Y:S02]  /*4840*/  IADD3 R8, PT, PT, R166, 0x27, -R29 ;  /* 0x00000027a6087810 */ /* 0x000fe40007ffe81d */
[----:B------:R-:W-:Y:S01]  /*4850*/  I2FP.F32.S32 R9, R4 ;  /* 0x0000000400097245 */ /* 0x000fe20000201400 */
[----:B------:R-:W-:Y:S01]  /*4860*/  FFMA.FTZ R5, R5, -UR6, R42 ;  /* 0x8000000605057c23 */ /* 0x000fe2000801002a */
[----:B------:R-:W-:-:S02]  /*4870*/  FSEL R199, R61, -INF , !P0 ;  /* 0xff8000003dc77808 */ /* 0x000fc40004000000 */
[----:B------:R-:W-:Y:S01]  /*4880*/  ISETP.GE.AND P5, PT, R44, R229, PT ;  /* 0x000000e52c00720c */ /* 0x000fe20003fa6270 */
[----:B------:R-:W-:Y:S01]  /*4890*/  FFMA.FTZ R18, R9, -UR6, R18 ;  /* 0x8000000609127c23 */ /* 0x000fe20008010012 */
[----:B------:R-:W-:Y:S02]  /*48a0*/  IABS R6, R6 ;  /* 0x0000000600067213 */ /* 0x000fe40000000000 */
[----:B------:R-:W-:Y:S02]  /*48b0*/  FSEL R7, R7, -INF , !P4 ;  /* 0xff80000007077808 */ /* 0x000fe40006000000 */
[----:B------:R-:W-:Y:S02]  /*48c0*/  ISETP.GT.AND P0, PT, R31, R12, PT ;  /* 0x0000000c1f00720c */ /* 0x000fe40003f04270 */
[----:B------:R-:W-:Y:S02]  /*48d0*/  IABS R8, R8 ;  /* 0x0000000800087213 */ /* 0x000fe40000000000 */
[----:B------:R-:W-:-:S02]  /*48e0*/  FSEL R213, R41, -INF , !P2 ;  /* 0xff80000029d57808 */ /* 0x000fc40005000000 */
[----:B------:R-:W-:Y:S02]  /*48f0*/  ISETP.GT.AND P1, PT, R31, R24, PT ;  /* 0x000000181f00720c */ /* 0x000fe40003f24270 */
[----:B------:R-:W-:Y:S02]  /*4900*/  FSEL R10, R7, -INF , !P5 ;  /* 0xff800000070a7808 */ /* 0x000fe40006800000 */
[----:B------:R-:W-:Y:S02]  /*4910*/  I2FP.F32.S32 R6, R6 ;  /* 0x0000000600067245 */ /* 0x000fe40000201400 */
[----:B------:R-:W-:Y:S02]  /*4920*/  ISETP.GE.AND P2, PT, R12, R229, PT ;  /* 0x000000e50c00720c */ /* 0x000fe40003f46270 */
[----:B------:R-:W-:Y:S01]  /*4930*/  FSEL R26, R26, -INF , !P0 ;  /* 0xff8000001a1a7808 */ /* 0x000fe20004000000 */
[----:B------:R-:W-:Y:S01]  /*4940*/  FFMA.FTZ R43, R6, -UR6, R43 ;  /* 0x80000006062b7c23 */ /* 0x000fe2000801002b */
[----:B------:R-:W-:-:S02]  /*4950*/  ISETP.GT.AND P5, PT, R31, R38, PT ;  /* 0x000000261f00720c */ /* 0x000fc40003fa4270 */
[C-C-:B------:R-:W-:Y:S02]  /*4960*/  IADD3 R11, PT, PT, R166.reuse, 0x20, -R29.reuse ;  /* 0x00000020a60b7810 */ /* 0x140fe40007ffe81d */
[----:B------:R-:W-:Y:S02]  /*4970*/  IADD3 R9, PT, PT, R166, 0x1f, -R29 ;  /* 0x0000001fa6097810 */ /* 0x000fe40007ffe81d */
[----:B------:R-:W-:Y:S02]  /*4980*/  I2FP.F32.S32 R8, R8 ;  /* 0x0000000800087245 */ /* 0x000fe40000201400 */
[-C--:B------:R-:W-:Y:S02]  /*4990*/  ISETP.GE.AND P6, PT, R44, R230.reuse, PT ;  /* 0x000000e62c00720c */ /* 0x080fe40003fc6270 */
[----:B------:R-:W-:Y:S01]  /*49a0*/  ISETP.GE.AND P3, PT, R24, R230, PT ;  /* 0x000000e61800720c */ /* 0x000fe20003f66270 */
[----:B------:R-:W-:Y:S01]  /*49b0*/  FFMA.FTZ R19, R8, -UR6, R19 ;  /* 0x8000000608137c23 */ /* 0x000fe20008010013 */
[----:B------:R-:W-:-:S02]  /*49c0*/  ISETP.GE.AND P0, PT, R24, R229, PT ;  /* 0x000000e51800720c */ /* 0x000fc40003f06270 */
[----:B------:R-:W-:Y:S02]  /*49d0*/  FSEL R5, R5, -INF , !P1 ;  /* 0xff80000005057808 */ /* 0x000fe40004800000 */
[----:B------:R-:W-:Y:S02]  /*49e0*/  FSEL R24, R26, -INF , !P2 ;  /* 0xff8000001a187808 */ /* 0x000fe40005000000 */
[----:B------:R-:W-:Y:S02]  /*49f0*/  ISETP.GE.AND P1, PT, R38, R229, PT ;  /* 0x000000e52600720c */ /* 0x000fe40003f26270 */
[----:B------:R-:W-:Y:S02]  /*4a00*/  IABS R11, R11 ;  /* 0x0000000b000b7213 */ /* 0x000fe40000000000 */
[----:B------:R-:W-:Y:S02]  /*4a10*/  FSEL R18, R18, -INF , !P5 ;  /* 0xff80000012127808 */ /* 0x000fe40006800000 */
[----:B------:R-:W-:-:S02]  /*4a20*/  ISETP.GT.AND P2, PT, R31, R40, PT ;  /* 0x000000281f00720c */ /* 0x000fc40003f44270 */
[----:B------:R-:W-:Y:S02]  /*4a30*/  IABS R9, R9 ;  /* 0x0000000900097213 */ /* 0x000fe40000000000 */
[----:B------:R-:W-:Y:S02]  /*4a40*/  FSEL R27, R39, -INF , !P6 ;  /* 0xff800000271b7808 */ /* 0x000fe40007000000 */
[----:B------:R-:W-:Y:S01]  /*4a50*/  ISETP.GE.AND P6, PT, R40, R230, PT ;  /* 0x000000e62800720c */ /* 0x000fe20003fc6270 */
[----:B------:R-:W-:Y:S01]  /*4a60*/  IMAD.MOV.U32 R12, RZ, RZ, R9 ;  /* 0x000000ffff0c7224 */ /* 0x000fe200078e0009 */
[----:B------:R-:W-:Y:S02]  /*4a70*/  FSEL R8, R18, -INF , !P1 ;  /* 0xff80000012087808 */ /* 0x000fe40004800000 */
[----:B------:R-:W-:Y:S02]  /*4a80*/  I2FP.F32.S32 R11, R11 ;  /* 0x0000000b000b7245 */ /* 0x000fe40000201400 */
[----:B------:R-:W-:-:S02]  /*4a90*/  ISETP.GE.AND P4, PT, R40, R229, PT ;  /* 0x000000e52800720c */ /* 0x000fc40003f86270 */
[----:B------:R-:W-:Y:S01]  /*4aa0*/  FSEL R4, R43, -INF , !P2 ;  /* 0xff8000002b047808 */ /* 0x000fe20005000000 */
[----:B------:R-:W-:Y:S01]  /*4ab0*/  FFMA.FTZ R66, R11, -UR6, R66 ;  /* 0x800000060b427c23 */ /* 0x000fe20008010042 */
[----:B------:R-:W-:Y:S02]  /*4ac0*/  IADD3 R18, PT, PT, R166, 0x17, -R29 ;  /* 0x00000017a6127810 */ /* 0x000fe40007ffe81d */
[----:B------:R-:W-:Y:S02]  /*4ad0*/  FSEL R7, R37, -INF , !P3 ;  /* 0xff80000025077808 */ /* 0x000fe40005800000 */
[----:B------:R-:W-:Y:S02]  /*4ae0*/  FSEL R6, R5, -INF , !P0 ;  /* 0xff80000005067808 */ /* 0x000fe40004000000 */
[----:B------:R-:W-:Y:S02]  /*4af0*/  ISETP.GE.AND P3, PT, R38, R230, PT ;  /* 0x000000e62600720c */ /* 0x000fe40003f66270 */
[----:B------:R-:W-:-:S02]  /*4b00*/  ISETP.GT.AND P0, PT, R31, R36, PT ;  /* 0x000000241f00720c */ /* 0x000fc40003f04270 */
[----:B------:R-:W-:Y:S02]  /*4b10*/  IADD3 R9, PT, PT, R166, 0x18, -R29 ;  /* 0x00000018a6097810 */ /* 0x000fe40007ffe81d */
[----:B------:R-:W-:Y:S02]  /*4b20*/  FSEL R5, R35, -INF , !P6 ;  /* 0xff80000023057808 */ /* 0x000fe40007000000 */
[----:B------:R-:W-:Y:S02]  /*4b30*/  ISETP.GE.AND P6, PT, R36, R230, PT ;  /* 0x000000e62400720c */ /* 0x000fe40003fc6270 */
[----:B------:R-:W-:Y:S02]  /*4b40*/  FSEL R4, R4, -INF , !P4 ;  /* 0xff80000004047808 */ /* 0x000fe40006000000 */
[----:B------:R-:W-:Y:S02]  /*4b50*/  IABS R18, R18 ;  /* 0x0000001200127213 */ /* 0x000fe40000000000 */
[----:B------:R-:W-:-:S02]  /*4b60*/  ISETP.GT.AND P4, PT, R31, R34, PT ;  /* 0x000000221f00720c */ /* 0x000fc40003f84270 */
[----:B------:R-:W-:Y:S02]  /*4b70*/  ISETP.GE.AND P2, PT, R36, R229, PT ;  /* 0x000000e52400720c */ /* 0x000fe40003f46270 */
[----:B------:R-:W-:Y:S02]  /*4b80*/  FSEL R13, R33, -INF , !P3 ;  /* 0xff800000210d7808 */ /* 0x000fe40005800000 */
[----:B------:R-:W-:Y:S02]  /*4b90*/  FSEL R19, R19, -INF , !P0 ;  /* 0xff80000013137808 */ /* 0x000fe40004000000 */
[----:B------:R-:W-:Y:S02]  /*4ba0*/  IABS R9, R9 ;  /* 0x0000000900097213 */ /* 0x000fe40000000000 */
[----:B------:R-:W-:Y:S02]  /*4bb0*/  ISETP.GE.AND P3, PT, R34, R230, PT ;  /* 0x000000e62200720c */ /* 0x000fe40003f66270 */
[----:B------:R-:W-:-:S02]  /*4bc0*/  I2FP.F32.S32 R12, R12 ;  /* 0x0000000c000c7245 */ /* 0x000fc40000201400 */
[----:B------:R-:W-:Y:S02]  /*4bd0*/  FSEL R15, R15, -INF , !P6 ;  /* 0xff8000000f0f7808 */ /* 0x000fe40007000000 */
[----:B------:R-:W-:Y:S01]  /*4be0*/  I2FP.F32.S32 R18, R18 ;  /* 0x0000001200127245 */ /* 0x000fe20000201400 */
[----:B------:R-:W-:Y:S01]  /*4bf0*/  FFMA.FTZ R67, R12, -UR6, R67 ;  /* 0x800000060c437c23 */ /* 0x000fe20008010043 */
[-C--:B------:R-:W-:Y:S01]  /*4c00*/  ISETP.GE.AND P5, PT, R34, R229.reuse, PT ;  /* 0x000000e52200720c */ /* 0x080fe20003fa6270 */
[----:B------:R-:W-:Y:S01]  /*4c10*/  BAR.SYNC.DEFER_BLOCKING 0x0 ;  /* 0x0000000000007b1d */ /* 0x000fe20000010000 */
[----:B------:R-:W-:Y:S01]  /*4c20*/  ISETP.GT.AND P1, PT, R31, R16, PT ;  /* 0x000000101f00720c */ /* 0x000fe20003f24270 */
[----:B------:R-:W-:Y:S01]  /*4c30*/  FFMA.FTZ R18, R18, -UR6, R63 ;  /* 0x8000000612127c23 */ /* 0x000fe2000801003f */
[C---:B------:R-:W-:Y:S02]  /*4c40*/  ISETP.GE.AND P6, PT, R16.reuse, R230, PT ;  /* 0x000000e61000720c */ /* 0x040fe40003fc6270 */
[----:B------:R-:W-:-:S02]  /*4c50*/  ISETP.GE.AND P0, PT, R16, R229, PT ;  /* 0x000000e51000720c */ /* 0x000fc40003f06270 */
[----:B------:R-:W-:Y:S02]  /*4c60*/  FSEL R66, R66, -INF , !P4 ;  /* 0xff80000042427808 */ /* 0x000fe40006000000 */
[----:B------:R-:W-:Y:S01]  /*4c70*/  FSEL R16, R19, -INF , !P2 ;  /* 0xff80000013107808 */ /* 0x000fe20005000000 */
[----:B------:R-:W-:Y:S01]  /*4c80*/  IMAD.MOV.U32 R19, RZ, RZ, R9 ;  /* 0x000000ffff137224 */ /* 0x000fe200078e0009 */
[----:B------:R-:W-:Y:S02]  /*4c90*/  FSEL R11, R32, -INF , !P3 ;  /* 0xff800000200b7808 */ /* 0x000fe40005800000 */
[----:B------:R-:W-:Y:S02]  /*4ca0*/  ISETP.GT.AND P2, PT, R31, R14, PT ;  /* 0x0000000e1f00720c */ /* 0x000fe40003f44270 */
[C---:B------:R-:W-:Y:S02]  /*4cb0*/  ISETP.GE.AND P3, PT, R14.reuse, R230, PT ;  /* 0x000000e60e00720c */ /* 0x040fe40003f66270 */
[----:B------:R-:W-:-:S02]  /*4cc0*/  ISETP.GE.AND P4, PT, R14, R229, PT ;  /* 0x000000e50e00720c */ /* 0x000fc40003f86270 */
[----:B------:R-:W-:Y:S02]  /*4cd0*/  FSEL R14, R66, -INF , !P5 ;  /* 0xff800000420e7808 */ /* 0x000fe40006800000 */
[----:B------:R-:W-:Y:S02]  /*4ce0*/  ISETP.GT.AND P5, PT, R31, R30, PT ;  /* 0x0000001e1f00720c */ /* 0x000fe40003fa4270 */
[----:B------:R-:W-:Y:S02]  /*4cf0*/  FSEL R9, R3, -INF , !P6 ;  /* 0xff80000003097808 */ /* 0x000fe40007000000 */
[----:B------:R-:W-:Y:S02]  /*4d00*/  IADD3 R3, PT, PT, R166, 0xf, -R29 ;  /* 0x0000000fa6037810 */ /* 0x000fe40007ffe81d */
[----:B------:R-:W-:Y:S02]  /*4d10*/  I2FP.F32.S32 R19, R19 ;  /* 0x0000001300137245 */ /* 0x000fe40000201400 */
[----:B------:R-:W-:-:S02]  /*4d20*/  FSEL R67, R67, -INF , !P1 ;  /* 0xff80000043437808 */ /* 0x000fc40004800000 */
[----:B------:R-:W-:Y:S01]  /*4d30*/  ISETP.GE.AND P1, PT, R30, R229, PT ;  /* 0x000000e51e00720c */ /* 0x000fe20003f26270 */
[----:B------:R-:W-:Y:S01]  /*4d40*/  FFMA.FTZ R19, R19, -UR6, R62 ;  /* 0x8000000613137c23 */ /* 0x000fe2000801003e */
[----:B------:R-:W-:Y:S02]  /*4d50*/  FSEL R18, R18, -INF , !P5 ;  /* 0xff80000012127808 */ /* 0x000fe40006800000 */
[----:B------:R-:W-:Y:S02]  /*4d60*/  IABS R3, R3 ;  /* 0x0000000300037213 */ /* 0x000fe40000000000 */
[----:B------:R-:W-:Y:S02]  /*4d70*/  FSEL R222, R18, -INF , !P1 ;  /* 0xff80000012de7808 */ /* 0x000fe40004800000 */
[----:B------:R-:W-:Y:S02]  /*4d80*/  IADD3 R12, PT, PT, R166, 0x10, -R29 ;  /* 0x00000010a60c7810 */ /* 0x000fe40007ffe81d */
[----:B------:R-:W-:-:S02]  /*4d90*/  I2FP.F32.S32 R18, R3 ;  /* 0x0000000300127245 */ /* 0x000fc40000201400 */
[----:B------:R-:W-:Y:S02]  /*4da0*/  FSEL R221, R221, -INF , !P3 ;  /* 0xff800000dddd7808 */ /* 0x000fe40005800000 */
[----:B------:R-:W-:Y:S01]  /*4db0*/  ISETP.GE.AND P3, PT, R25, R230, PT ;  /* 0x000000e61900720c */ /* 0x000fe20003f66270 */
[----:B------:R-:W-:Y:S01]  /*4dc0*/  FFMA.FTZ R59, R18, -UR6, R59 ;  /* 0x80000006123b7c23 */ /* 0x000fe2000801003b */
[----:B------:R-:W-:Y:S01]  /*4dd0*/  FSEL R19, R19, -INF , !P2 ;  /* 0xff80000013137808 */ /* 0x000fe20005000000 */
[C-C-:B------:R-:W-:Y:S01]  /*4de0*/  IMAD.IADD R18, R166.reuse, 0x1, -R29.reuse ;  /* 0x00000001a6127824 */ /* 0x140fe200078e0a1d */
[----:B------:R-:W-:Y:S02]  /*4df0*/  IABS R12, R12 ;  /* 0x0000000c000c7213 */ /* 0x000fe40000000000 */
[----:B------:R-:W-:Y:S02]  /*4e00*/  IADD3 R3, PT, PT, R166, 0x7, -R29 ;  /* 0x00000007a6037810 */ /* 0x000fe40007ffe81d */
[----:B------:R-:W-:Y:S01]  /*4e10*/  FSEL R204, R19, -INF , !P4 ;  /* 0xff80000013cc7808 */ /* 0x000fe20006000000 */
[----:B------:R-:W-:Y:S01]  /*4e20*/  IMAD.MOV.U32 R26, RZ, RZ, R12 ;  /* 0x000000ffff1a7224 */ /* 0x000fe200078e000c */
[----:B------:R-:W-:-:S02]  /*4e30*/  FSEL R213, R213, -INF , !P3 ;  /* 0xff800000d5d57808 */ /* 0x000fc40005800000 */
[-C--:B------:R-:W-:Y:S02]  /*4e40*/  ISETP.GE.AND P6, PT, R30, R230.reuse, PT ;  /* 0x000000e61e00720c */ /* 0x080fe40003fc6270 */
[----:B------:R-:W-:Y:S02]  /*4e50*/  ISETP.GT.AND P4, PT, R31, R23, PT ;  /* 0x000000171f00720c */ /* 0x000fe40003f84270 */
[----:B------:R-:W-:Y:S02]  /*4e60*/  ISETP.GE.AND P3, PT, R23, R230, PT ;  /* 0x000000e61700720c */ /* 0x000fe40003f66270 */
[----:B------:R-:W-:Y:S02]  /*4e70*/  IABS R3, R3 ;  /* 0x0000000300037213 */ /* 0x000fe40000000000 */
[----:B------:R-:W-:Y:S02]  /*4e80*/  IABS R18, R18 ;  /* 0x0000001200127213 */ /* 0x000fe40000000000 */
[----:B------:R-:W-:-:S02]  /*4e90*/  FSEL R199, R199, -INF , !P6 ;  /* 0xff800000c7c77808 */ /* 0x000fc40007000000 */
[----:B------:R-:W-:Y:S02]  /*4ea0*/  FSEL R205, R205, -INF , !P3 ;  /* 0xff800000cdcd7808 */ /* 0x000fe40005800000 */
[----:B------:R-:W-:Y:S02]  /*4eb0*/  FSEL R59, R59, -INF , !P4 ;  /* 0xff8000003b3b7808 */ /* 0x000fe40006000000 */
[----:B------:R-:W-:Y:S02]  /*4ec0*/  ISETP.GT.AND P6, PT, R31, R22, PT ;  /* 0x000000161f00720c */ /* 0x000fe40003fc4270 */
[C---:B------:R-:W-:Y:S02]  /*4ed0*/  ISETP.GE.AND P3, PT, R22.reuse, R230, PT ;  /* 0x000000e61600720c */ /* 0x040fe40003f66270 */
[----:B------:R-:W-:Y:S02]  /*4ee0*/  ISETP.GE.AND P4, PT, R22, R229, PT ;  /* 0x000000e51600720c */ /* 0x000fe40003f86270 */
[----:B------:R-:W-:-:S02]  /*4ef0*/  I2FP.F32.S32 R33, R26 ;  /* 0x0000001a00217245 */ /* 0x000fc40000201400 */
[----:B------:R-:W-:Y:S02]  /*4f00*/  I2FP.F32.S32 R22, R3 ;  /* 0x0000000300167245 */ /* 0x000fe40000201400 */
[----:B------:R-:W-:Y:S01]  /*4f10*/  IADD3 R19, PT, PT, R166, 0x8, -R29 ;  /* 0x00000008a6137810 */ /* 0x000fe20007ffe81d */
[----:B------:R-:W-:Y:S01]  /*4f20*/  FFMA.FTZ R33, R33, -UR6, R58 ;  /* 0x8000000621217c23 */ /* 0x000fe2000801003a */
[----:B------:R-:W-:Y:S01]  /*4f30*/  I2FP.F32.S32 R3, R18 ;  /* 0x0000001200037245 */ /* 0x000fe20000201400 */
[----:B------:R-:W-:Y:S01]  /*4f40*/  FFMA.FTZ R22, R22, -UR6, R55 ;  /* 0x8000000616167c23 */ /* 0x000fe20008010037 */
[----:B------:R-:W-:Y:S02]  /*4f50*/  FMNMX3.FTZ R18, R17, R27, R7, !PT ;  /* 0x0000001b11127276 */ /* 0x000fe40007810007 */
[----:B------:R-:W-:Y:S01]  /*4f60*/  FSEL R12, R67, -INF , !P0 ;  /* 0xff800000430c7808 */ /* 0x000fe20004000000 */
[----:B------:R-:W-:Y:S01]  /*4f70*/  FFMA.FTZ R3, R3, -UR6, R50 ;  /* 0x8000000603037c23 */ /* 0x000fe20008010032 */
[----:B------:R-:W-:-:S02]  /*4f80*/  IABS R19, R19 ;  /* 0x0000001300137213 */ /* 0x000fc40000000000 */
[C---:B------:R-:W-:Y:S02]  /*4f90*/  ISETP.GT.AND P0, PT, R31.reuse, R25, PT ;  /* 0x000000191f00720c */ /* 0x040fe40003f04270 */
[----:B------:R-:W-:Y:S02]  /*4fa0*/  ISETP.GT.AND P1, PT, R31, R28, PT ;  /* 0x0000001c1f00720c */ /* 0x000fe40003f24270 */
[----:B------:R-:W-:Y:S02]  /*4fb0*/  FMNMX3.FTZ R18, R18, R5, R13, !PT ;  /* 0x0000000512127276 */ /* 0x000fe4000781000d */
[----:B------:R-:W-:Y:S02]  /*4fc0*/  I2FP.F32.S32 R19, R19 ;  /* 0x0000001300137245 */ /* 0x000fe40000201400 */
[----:B------:R-:W-:Y:S02]  /*4fd0*/  ISETP.GE.AND P2, PT, R25, R229, PT ;  /* 0x000000e51900720c */ /* 0x000fe40003f46270 */
[----:B------:R-:W-:Y:S01]  /*4fe0*/  FSEL R33, R33, -INF , !P0 ;  /* 0xff80000021217808 */ /* 0x000fe20004000000 */
[----:B------:R-:W-:Y:S01]  /*4ff0*/  FFMA.FTZ R19, R19, -UR6, R54 ;  /* 0x8000000613137c23 */ /* 0x000fe20008010036 */
[----:B------:R-:W-:-:S02]  /*5000*/  FSEL R201, R3, -INF , !P1 ;  /* 0xff80000003c97808 */ /* 0x000fc40004800000 */
[----:B------:R-:W-:Y:S02]  /*5010*/  FMNMX3.FTZ R3, R24, R10, R6, !PT ;  /* 0x0000000a18037276 */ /* 0x000fe40007810006 */
[----:B------:R-:W-:Y:S02]  /*5020*/  FMNMX3.FTZ R18, R18, R15, R11, !PT ;  /* 0x0000000f12127276 */ /* 0x000fe4000781000b */
[----:B------:R-:W-:Y:S02]  /*5030*/  FSEL R218, R33, -INF , !P2 ;  /* 0xff80000021da7808 */ /* 0x000fe40005000000 */
[----:B------:R-:W-:Y:S02]  /*5040*/  IADD3 R29, PT, PT, R166, -0x1, -R29 ;  /* 0xffffffffa61d7810 */ /* 0x000fe40007ffe81d */
[----:B------:R-:W-:Y:S02]  /*5050*/  ISETP.GE.AND P2, PT, R23, R229, PT ;  /* 0x000000e51700720c */ /* 0x000fe40003f46270 */
[----:B------:R-:W-:-:S02]  /*5060*/  FMNMX3.FTZ R3, R3, R4, R8, !PT ;  /* 0x0000000403037276 */ /* 0x000fc40007810008 */
[----:B------:R-:W-:Y:S02]  /*5070*/  FMNMX3.FTZ R18, R18, R9, R221, !PT ;  /* 0x0000000912127276 */ /* 0x000fe400078100dd */
[----:B------:R-:W-:Y:S02]  /*5080*/  IABS R29, R29 ;  /* 0x0000001d001d7213 */ /* 0x000fe40000000000 */
[----:B------:R-:W-:Y:S02]  /*5090*/  ISETP.GT.AND P5, PT, R31, R21, PT ;  /* 0x000000151f00720c */ /* 0x000fe40003fa4270 */
[----:B------:R-:W-:Y:S02]  /*50a0*/  FSEL R220, R59, -INF , !P2 ;  /* 0xff8000003bdc7808 */ /* 0x000fe40005000000 */
[----:B------:R-:W-:Y:S02]  /*50b0*/  FSEL R19, R19, -INF , !P6 ;  /* 0xff80000013137808 */ /* 0x000fe40007000000 */
[----:B------:R-:W-:-:S02]  /*50c0*/  ISETP.GE.AND P2, PT, R21, R230, PT ;  /* 0x000000e61500720c */ /* 0x000fc40003f46270 */
[----:B------:R-:W-:Y:S02]  /*50d0*/  FSEL R225, R225, -INF , !P3 ;  /* 0xff800000e1e17808 */ /* 0x000fe40005800000 */
[----:B------:R-:W-:Y:S02]  /*50e0*/  ISETP.GE.AND P6, PT, R28, R230, PT ;  /* 0x000000e61c00720c */ /* 0x000fe40003fc6270 */
[----:B------:R-:W-:Y:S02]  /*50f0*/  FMNMX3.FTZ R3, R3, R16, R14, !PT ;  /* 0x0000001003037276 */ /* 0x000fe4000781000e */
[----:B------:R-:W-:Y:S02]  /*5100*/  FMNMX3.FTZ R18, R18, R199, R213, !PT ;  /* 0x000000c712127276 */ /* 0x000fe400078100d5 */
[----:B------:R-:W-:Y:S02]  /*5110*/  I2FP.F32.S32 R26, R29 ;  /* 0x0000001d001a7245 */ /* 0x000fe40000201400 */
[----:B------:R-:W-:-:S02]  /*5120*/  FSEL R22, R22, -INF , !P5 ;  /* 0xff80000016167808 */ /* 0x000fc40006800000 */
[----:B------:R-:W-:Y:S01]  /*5130*/  FSEL R223, R223, -INF , !P2 ;  /* 0xff800000dfdf7808 */ /* 0x000fe20005000000 */
[----:B------:R-:W-:Y:S01]  /*5140*/  FFMA.FTZ R26, R26, -UR6, R51 ;  /* 0x800000061a1a7c23 */ /* 0x000fe20008010033 */
[----:B------:R-:W-:Y:S02]  /*5150*/  ISETP.GE.AND P5, PT, R20, R230, PT ;  /* 0x000000e61400720c */ /* 0x000fe40003fa6270 */
[----:B------:R-:W-:Y:S02]  /*5160*/  FSEL R211, R211, -INF , !P6 ;  /* 0xff800000d3d37808 */ /* 0x000fe40007000000 */
[----:B------:R-:W-:Y:S02]  /*5170*/  FMNMX3.FTZ R3, R3, R12, R204, !PT ;  /* 0x0000000c03037276 */ /* 0x000fe400078100cc */
[----:B------:R-:W-:Y:S02]  /*5180*/  FMNMX3.FTZ R18, R18, R205, R225, !PT ;  /* 0x000000cd12127276 */ /* 0x000fe400078100e1 */
[----:B------:R-:W-:-:S02]  /*5190*/  ISETP.GT.AND P0, PT, R31, R20, PT ;  /* 0x000000141f00720c */ /* 0x000fc40003f04270 */
[-C--:B------:R-:W-:Y:S02]  /*51a0*/  ISETP.GE.AND P3, PT, R21, R229.reuse, PT ;  /* 0x000000e51500720c */ /* 0x080fe40003f66270 */
[----:B------:R-:W-:Y:S02]  /*51b0*/  ISETP.GE.AND P2, PT, R28, R229, PT ;  /* 0x000000e51c00720c */ /* 0x000fe40003f46270 */
[----:B------:R-:W-:Y:S02]  /*51c0*/  FSEL R210, R19, -INF , !P4 ;  /* 0xff80000013d27808 */ /* 0x000fe40006000000 */
[----:B------:R-:W-:Y:S02]  /*51d0*/  FSEL R207, R207, -INF , !P5 ;  /* 0xff800000cfcf7808 */ /* 0x000fe40006800000 */
[----:B------:R-:W-:Y:S02]  /*51e0*/  FMNMX3.FTZ R3, R3, R222, R218, !PT ;  /* 0x000000de03037276 */ /* 0x000fe400078100da */
[----:B------:R-:W-:-:S02]  /*51f0*/  FMNMX3.FTZ R18, R18, R223, R211, !PT ;  /* 0x000000df12127276 */ /* 0x000fc400078100d3 */
[----:B------:R-:W-:Y:S02]  /*5200*/  ISETP.GE.AND P1, PT, R20, R229, PT ;  /* 0x000000e51400720c */ /* 0x000fe40003f26270 */
[----:B------:R-:W-:Y:S02]  /*5210*/  FSEL R200, R26, -INF , !P0 ;  /* 0xff8000001ac87808 */ /* 0x000fe40004000000 */
[----:B------:R-:W-:Y:S02]  /*5220*/  FSEL R202, R22, -INF , !P3 ;  /* 0xff80000016ca7808 */ /* 0x000fe40005800000 */
[----:B------:R-:W-:Y:S02]  /*5230*/  FSEL R201, R201, -INF , !P2 ;  /* 0xff800000c9c97808 */ /* 0x000fe40005000000 */
[----:B------:R-:W-:Y:S02]  /*5240*/  FMNMX3.FTZ R3, R3, R220, R210, !PT ;  /* 0x000000dc03037276 */ /* 0x000fe400078100d2 */
        /* <DEDUP_REMOVED lines=63> */
.L_x_602:
        /* <DEDUP_REMOVED lines=64> */
[----:B------:R-:W2:Y:S01]  /*5a40*/  MUFU.EX2 R190, R190 ;  /* 0x000000be00be7308 */ /* 0x000ea20000000800 */
[----:B------:R-:W4:Y:S01]  /*5a50*/  LDSM.16.MT88.4 R12, [R197+0x18800] ;  /* 0x01880000c50c783b */ /* 0x000f220000004200 */
[----:B-1----:R-:W-:Y:S01]  /*5a60*/  F2FP.BF16.F32.PACK_AB R128, R192, R193 ;  /* 0x000000c1c080723e */ /* 0x002fe200000010ff */
[--C-:B------:R-:W-:Y:S01]  /*5a70*/  FFMA.FTZ R220, R220, UR4, -R203.reuse ;  /* 0x00000004dcdc7c23 */ /* 0x100fe200080108cb */
[----:B------:R-:W-:Y:S01]  /*5a80*/  MUFU.EX2 R187, R187 ;  /* 0x000000bb00bb7308 */ /* 0x000fe20000000800 */
[----:B------:R-:W1:Y:S01]  /*5a90*/  LDSM.16.MT88.4 R24, [R198+0x18800] ;  /* 0x01880000c618783b */ /* 0x000e620000004200 */
[----:B-----5:R-:W-:Y:S01]  /*5aa0*/  F2FP.BF16.F32.PACK_AB R130, R188, R189 ;  /* 0x000000bdbc82723e */ /* 0x020fe200000010ff */
[--C-:B------:R-:W-:Y:S01]  /*5ab0*/  FFMA.FTZ R222, R222, UR4, -R203.reuse ;  /* 0x00000004dede7c23 */ /* 0x100fe200080108cb */
[----:B------:R-:W5:Y:S01]  /*5ac0*/  MUFU.EX2 R186, R186 ;  /* 0x000000ba00ba7308 */ /* 0x000f620000000800 */
[----:B------:R-:W1:Y:S01]  /*5ad0*/  LDSM.16.MT88.4 R20, [R198+0x1c800] ;  /* 0x01c80000c614783b */ /* 0x000e620000004200 */
[----:B------:R-:W-:Y:S01]  /*5ae0*/  FFMA.FTZ R241, R200, UR4, -R203 ;  /* 0x00000004c8f17c23 */ /* 0x000fe200080108cb */
[----:B------:R-:W-:Y:S01]  /*5af0*/  FFMA.FTZ R223, R223, UR4, -R214 ;  /* 0x00000004dfdf7c23 */ /* 0x000fe200080108d6 */
[----:B------:R-:W-:Y:S01]  /*5b00*/  MUFU.EX2 R185, R185 ;  /* 0x000000b900b97308 */ /* 0x000fe20000000800 */
[----:B------:R-:W-:Y:S01]  /*5b10*/  LDSM.16.MT88.4 R28, [R194+0x1a800] ;  /* 0x01a80000c21c783b */ /* 0x000fe20000004200 */
[----:B--2---:R-:W-:Y:S01]  /*5b20*/  F2FP.BF16.F32.PACK_AB R129, R190, R191 ;  /* 0x000000bfbe81723e */ /* 0x004fe200000010ff */
[----:B------:R-:W-:Y:S01]  /*5b30*/  FADD.FTZ R192, R193, R192 ;  /* 0x000000c0c1c07221 */ /* 0x000fe20000010000 */
[----:B------:R-:W2:Y:S01]  /*5b40*/  MUFU.EX2 R184, R184 ;  /* 0x000000b800b87308 */ /* 0x000ea20000000800 */
[----:B------:R-:W-:Y:S01]  /*5b50*/  LDSM.16.MT88.4 R32, [R195+0x1a800] ;  /* 0x01a80000c320783b */ /* 0x000fe20000004200 */
[----:B------:R-:W-:Y:S01]  /*5b60*/  FADD.FTZ R190, R191, R190 ;  /* 0x000000bebfbe7221 */ /* 0x000fe20000010000 */
        /* <DEDUP_REMOVED lines=10> */
[C---:B------:R-:W-:Y:S03]  /*5c10*/  HMMA.16816.F32.BF16 R44, R128.reuse, R48, RZ ;  /* 0x00000030802c723c */ /* 0x040fe600000418ff */
[----:B------:R-:W5:Y:S04]  /*5c20*/  MUFU.EX2 R182, R182 ;  /* 0x000000b600b67308 */ /* 0x000f680000000800 */
[----:B------:R-:W-:Y:S01]  /*5c30*/  MUFU.EX2 R179, R179 ;  /* 0x000000b300b37308 */ /* 0x000fe20000000800 */
[C---:B------:R-:W-:Y:S03]  /*5c40*/  HMMA.16816.F32.BF16 R48, R128.reuse, R50, RZ ;  /* 0x000000328030723c */ /* 0x040fe600000418ff */
[----:B------:R-:W1:Y:S04]  /*5c50*/  MUFU.EX2 R178, R178 ;  /* 0x000000b200b27308 */ /* 0x000e680000000800 */
        /* <DEDUP_REMOVED lines=41> */
[----:B------:R-:W-:Y:S02]  /*5ef0*/  FADD.FTZ R181, R181, R184 ;  /* 0x000000b8b5b57221 */ /* 0x000fe40000010000 */
[----:B------:R-:W-:Y:S02]  /*5f00*/  FADD.FTZ R179, R179, R182 ;  /* 0x000000b6b3b37221 */ /* 0x000fe40000010000 */
[----:B------:R-:W-:-:S02]  /*5f10*/  FADD.FTZ R180, R180, R181 ;  /* 0x000000b5b4b47221 */ /* 0x000fc40000010000 */
        /* <DEDUP_REMOVED lines=19> */
[C---:B------:R-:W-:Y:S08]  /*6050*/  HMMA.16816.F32.BF16 R60, R4.reuse, R28, R60 ;  /* 0x0000001c043c723c */ /* 0x040ff0000004183c */
[C---:B------:R-:W-:Y:S01]  /*6060*/  HMMA.16816.F32.BF16 R64, R4.reuse, R30, R64 ;  /* 0x0000001e0440723c */ /* 0x040fe20000041840 */
[----:B------:R-:W1:Y:S07]  /*6070*/  LDSM.16.MT88.4 R28, [R194+0x1e800] ;  /* 0x01e80000c21c783b */ /* 0x000e6e0000004200 */
[C---:B--2---:R-:W-:Y:S08]  /*6080*/  HMMA.16816.F32.BF16 R92, R4.reuse, R16, R92 ;  /* 0x00000010045c723c */ /* 0x044ff0000004185c */
[C---:B------:R-:W-:Y:S01]  /*6090*/  HMMA.16816.F32.BF16 R96, R4.reuse, R18, R96 ;  /* 0x000000120460723c */ /* 0x040fe20000041860 */
[----:B------:R-:W2:Y:S07]  /*60a0*/  LDSM.16.MT88.4 R16, [R198+0x1d000] ;  /* 0x01d00000c610783b */ /* 0x000eae0000004200 */
[C---:B------:R-:W-:Y:S01]  /*60b0*/  HMMA.16816.F32.BF16 R52, R4.reuse, R32, R52 ;  /* 0x000000200434723c */ /* 0x040fe20000041834 */
[--C-:B------:R-:W-:Y:S01]  /*60c0*/  FFMA.FTZ R33, R213, UR4, -R214.reuse ;  /* 0x00000004d5217c23 */ /* 0x100fe200080108d6 */
[--C-:B------:R-:W-:Y:S01]  /*60d0*/  FFMA.FTZ R213, R218, UR4, -R203.reuse ;  /* 0x00000004dad57c23 */ /* 0x100fe200080108cb */
[--C-:B------:R-:W-:Y:S01]  /*60e0*/  FFMA.FTZ R32, R205, UR4, -R214.reuse ;  /* 0x00000004cd207c23 */ /* 0x100fe200080108d6 */
[----:B------:R5:W-:Y:S04]  /*60f0*/  MUFU.EX2 R218, R222 ;  /* 0x000000de00da7308 */ /* 0x000be80000000800 */
[C---:B---3--:R-:W-:Y:S01]  /*6100*/  HMMA.16816.F32.BF16 R100, R4.reuse, R12, R100 ;  /* 0x0000000c0464723c */ /* 0x048fe20000041864 */
[--C-:B------:R-:W-:Y:S01]  /*6110*/  FFMA.FTZ R12, R221, UR4, -R214.reuse ;  /* 0x00000004dd0c7c23 */ /* 0x100fe200080108d6 */
[----:B------:R-:W-:Y:S01]  /*6120*/  FFMA.FTZ R221, R204, UR4, -R203 ;  /* 0x00000004ccdd7c23 */ /* 0x000fe200080108cb */
[----:B------:R-:W-:Y:S04]  /*6130*/  MUFU.EX2 R205, R33 ;  /* 0x0000002100cd7308 */ /* 0x000fe80000000800 */
[----:B------:R-:W3:Y:S01]  /*6140*/  MUFU.EX2 R199, R12 ;  /* 0x0000000c00c77308 */ /* 0x000ee20000000800 */
[----:B----4-:R-:W-:Y:S01]  /*6150*/  HMMA.16816.F32.BF16 R68, R4, R24, R68 ;  /* 0x000000180444723c */ /* 0x010fe20000041844 */
[----:B-----5:R-:W-:-:S02]  /*6160*/  FFMA.FTZ R222, R225, UR4, -R214 ;  /* 0x00000004e1de7c23 */ /* 0x020fc400080108d6 */
[----:B------:R4:W-:Y:S04]  /*6170*/  MUFU.EX2 R204, R32 ;  /* 0x0000002000cc7308 */ /* 0x0009e80000000800 */
[----:B------:R-:W5:Y:S01]  /*6180*/  MUFU.EX2 R221, R221 ;  /* 0x000000dd00dd7308 */ /* 0x000f620000000800 */
[C---:B------:R-:W-:Y:S01]  /*6190*/  HMMA.16816.F32.BF16 R72, R4.reuse, R26, R72 ;  /* 0x0000001a0448723c */ /* 0x040fe20000041848 */
[----:B------:R-:W2:Y:S02]  /*61a0*/  LDSM.16.MT88.4 R24, [R198+0x19000] ;  /* 0x01900000c618783b */ /* 0x000ea40000004200 */
[----:B------:R-:W5:Y:S04]  /*61b0*/  MUFU.EX2 R213, R213 ;  /* 0x000000d500d57308 */ /* 0x000f680000000800 */
[----:B------:R-:W-:Y:S01]  /*61c0*/  MUFU.EX2 R222, R222 ;  /* 0x000000de00de7308 */ /* 0x000fe20000000800 */
        /* <DEDUP_REMOVED lines=11> */
[C---:B------:R-:W-:Y:S01]  /*6280*/  HMMA.16816.F32.BF16 R104, R4.reuse, R14, R104 ;  /* 0x0000000e0468723c */ /* 0x040fe20000041868 */
[----:B------:R-:W-:Y:S07]  /*6290*/  LDSM.16.MT88.4 R12, [R198+0x1f000] ;  /* 0x01f00000c60c783b */ /* 0x000fee0000004200 */
[C---:B-1----:R-:W-:Y:S08]  /*62a0*/  HMMA.16816.F32.BF16 R116, R4.reuse, R8, R116 ;  /* 0x000000080474723c */ /* 0x042ff00000041874 */
[C---:B------:R-:W-:Y:S01]  /*62b0*/  HMMA.16816.F32.BF16 R120, R4.reuse, R10, R120 ;  /* 0x0000000a0478723c */ /* 0x040fe20000041878 */
[----:B------:R-:W1:Y:S07]  /*62c0*/  LDSM.16.MT88.4 R8, [R197+0x19000] ;  /* 0x01900000c508783b */ /* 0x000e6e0000004200 */
[C---:B------:R-:W-:Y:S08]  /*62d0*/  HMMA.16816.F32.BF16 R124, R4.reuse, R28, R124 ;  /* 0x0000001c047c723c */ /* 0x040ff0000004187c */
[----:B------:R-:W-:Y:S01]  /*62e0*/  HMMA.16816.F32.BF16 R128, R4, R30, R128 ;  /* 0x0000001e0480723c */ /* 0x000fe20000041880 */
[----:B---3--:R-:W-:Y:S01]  /*62f0*/  F2FP.BF16.F32.PACK_AB R4, R212, R199 ;  /* 0x000000c7d404723e */ /* 0x008fe200000010ff */
[----:B------:R-:W-:Y:S01]  /*6300*/  LDSM.16.MT88.4 R28, [R194+0x1b000] ;  /* 0x01b00000c21c783b */ /* 0x000fe20000004200 */
[----:B-----5:R-:W-:Y:S01]  /*6310*/  F2FP.BF16.F32.PACK_AB R5, R218, R221 ;  /* 0x000000ddda05723e */ /* 0x020fe200000010ff */
[----:B------:R-:W-:Y:S01]  /*6320*/  FADD.FTZ R199, R199, R180 ;  /* 0x000000b4c7c77221 */ /* 0x000fe20000010000 */
[----:B------:R-:W-:Y:S01]  /*6330*/  F2FP.BF16.F32.PACK_AB R6, R204, R205 ;  /* 0x000000cdcc06723e */ /* 0x000fe200000010ff */
[----:B------:R-:W-:Y:S01]  /*6340*/  FADD.FTZ R221, R221, R178 ;  /* 0x000000b2dddd7221 */ /* 0x000fe20000010000 */
[----:B------:R-:W-:Y:S01]  /*6350*/  F2FP.BF16.F32.PACK_AB R7, R220, R213 ;  /* 0x000000d5dc07723e */ /* 0x000fe200000010ff */
[----:B------:R-:W-:-:S02]  /*6360*/  FADD.FTZ R212, R212, R199 ;  /* 0x000000c7d4d47221 */ /* 0x000fc40000010000 */
[----:B------:R-:W-:-:S04]  /*6370*/  FADD.FTZ R218, R218, R221 ;  /* 0x000000dddada7221 */ /* 0x000fc80000010000 */
[C---:B--2---:R-:W-:Y:S08]  /*6380*/  HMMA.16816.F32.BF16 R76, R4.reuse, R16, R76 ;  /* 0x00000010044c723c */ /* 0x044ff0000004184c */
        /* <DEDUP_REMOVED lines=29> */
[C---:B-----5:R-:W-:Y:S01]  /*6560*/  HMMA.16816.F32.BF16 R84, R4.reuse, R20, R84 ;  /* 0x000000140454723c */ /* 0x060fe20000041854 */
[--C-:B------:R-:W-:Y:S01]  /*6570*/  FFMA.FTZ R20, R211, UR4, -R214.reuse ;  /* 0x00000004d3147c23 */ /* 0x100fe200080108d6 */
[----:B------:R-:W-:Y:S01]  /*6580*/  FFMA.FTZ R214, R207, UR4, -R214 ;  /* 0x00000004cfd67c23 */ /* 0x000fe200080108d6 */
[----:B------:R-:W5:Y:S04]  /*6590*/  MUFU.EX2 R211, R223 ;  /* 0x000000df00d37308 */ /* 0x000f680000000800 */
[----:B------:R-:W-:Y:S01]  /*65a0*/  MUFU.EX2 R207, R20 ;  /* 0x0000001400cf7308 */ /* 0x000fe20000000800 */
[C---:B------:R-:W-:Y:S01]  /*65b0*/  HMMA.16816.F32.BF16 R60, R4.reuse, R28, R60 ;  /* 0x0000001c043c723c */ /* 0x040fe2000004183c */
[--C-:B------:R-:W-:Y:S01]  /*65c0*/  FFMA.FTZ R28, R210, UR4, -R203.reuse ;  /* 0x00000004d21c7c23 */ /* 0x100fe200080108cb */
[--C-:B------:R-:W-:Y:S01]  /*65d0*/  FFMA.FTZ R29, R201, UR4, -R203.reuse ;  /* 0x00000004c91d7c23 */ /* 0x100fe200080108cb */
[----:B------:R-:W-:Y:S04]  /*65e0*/  MUFU.EX2 R210, R214 ;  /* 0x000000d600d27308 */ /* 0x000fe80000000800 */
[----:B------:R-:W-:Y:S01]  /*65f0*/  MUFU.EX2 R200, R29 ;  /* 0x0000001d00c87308 */ /* 0x000fe20000000800 */
[----:B------:R-:W-:Y:S01]  /*6600*/  HMMA.16816.F32.BF16 R64, R4, R30, R64 ;  /* 0x0000001e0440723c */ /* 0x000fe20000041840 */
[----:B------:R-:W-:-:S02]  /*6610*/  FFMA.FTZ R30, R202, UR4, -R203 ;  /* 0x00000004ca1e7c23 */ /* 0x000fc400080108cb */
[----:B------:R-:W-:Y:S04]  /*6620*/  MUFU.EX2 R202, R28 ;  /* 0x0000001c00ca7308 */ /* 0x000fe80000000800 */
[----:B------:R3:W1:Y:S01]  /*6630*/  MUFU.EX2 R201, R30 ;  /* 0x0000001e00c97308 */ /* 0x0006620000000800 */
[C---:B------:R-:W-:Y:S08]  /*6640*/  HMMA.16816.F32.BF16 R144, R4.reuse, R172, R144 ;  /* 0x000000ac0490723c */ /* 0x040ff00000041890 */
[C---:B------:R-:W-:Y:S01]  /*6650*/  HMMA.16816.F32.BF16 R140, R4.reuse, R174, R140 ;  /* 0x000000ae048c723c */ /* 0x040fe2000004188c */
[----:B------:R-:W-:Y:S04]  /*6660*/  LDSM.16.MT88.4 R172, [R197+0x1b800] ;  /* 0x01b80000c5ac783b */ /* 0x000fe80000004200 */
[----:B---3--:R-:W-:Y:S03]  /*6670*/  LDSM.16.MT88.4 R28, [R195+0x1b800] ;  /* 0x01b80000c31c783b */ /* 0x008fe60000004200 */
[C---:B------:R-:W-:Y:S08]  /*6680*/  HMMA.16816.F32.BF16 R136, R4.reuse, R168, R136 ;  /* 0x000000a80488723c */ /* 0x040ff00000041888 */
[C---:B------:R-:W-:Y:S01]  /*6690*/  HMMA.16816.F32.BF16 R132, R4.reuse, R170, R132 ;  /* 0x000000aa0484723c */ /* 0x040fe20000041884 */
[----:B------:R-:W-:Y:S07]  /*66a0*/  LDSM.16.MT88.4 R168, [R197+0x1d800] ;  /* 0x01d80000c5a8783b */ /* 0x000fee0000004200 */
[C---:B------:R-:W-:Y:S08]  /*66b0*/  HMMA.16816.F32.BF16 R52, R4.reuse, R32, R52 ;  /* 0x000000200434723c */ /* 0x040ff00000041834 */
[C---:B------:R-:W-:Y:S01]  /*66c0*/  HMMA.16816.F32.BF16 R56, R4.reuse, R34, R56 ;  /* 0x000000220438723c */ /* 0x040fe20000041838 */
[----:B------:R-:W-:Y:S07]  /*66d0*/  LDSM.16.MT88.4 R32, [R197+0x1f800] ;  /* 0x01f80000c520783b */ /* 0x000fee0000004200 */
[C---:B------:R-:W-:Y:S01]  /*66e0*/  HMMA.16816.F32.BF16 R88, R4.reuse, R22, R88 ;  /* 0x000000160458723c */ /* 0x040fe20000041858 */
[----:B------:R-:W3:Y:S07]  /*66f0*/  LDSM.16.MT88.4 R20, [R198+0x1d800] ;  /* 0x01d80000c614783b */ /* 0x000eee0000004200 */
[C---:B------:R-:W-:Y:S08]  /*6700*/  HMMA.16816.F32.BF16 R124, R4.reuse, R24, R124 ;  /* 0x00000018047c723c */ /* 0x040ff0000004187c */
[----:B------:R-:W-:Y:S01]  /*6710*/  HMMA.16816.F32.BF16 R128, R4, R26, R128 ;  /* 0x0000001a0480723c */ /* 0x000fe20000041880 */
[----:B-----5:R-:W-:Y:S01]  /*6720*/  F2FP.BF16.F32.PACK_AB R4, R211, R222 ;  /* 0x000000ded304723e */ /* 0x020fe200000010ff */
[----:B------:R-:W-:Y:S01]  /*6730*/  LDSM.16.MT88.4 R24, [R195+0x1d800] ;  /* 0x01d80000c318783b */ /* 0x000fe20000004200 */
[----:B-1----:R-:W-:-:S02]  /*6740*/  F2FP.BF16.F32.PACK_AB R5, R201, R202 ;  /* 0x000000cac905723e */ /* 0x002fc400000010ff */
[----:B------:R-:W-:Y:S02]  /*6750*/  F2FP.BF16.F32.PACK_AB R6, R210, R207 ;  /* 0x000000cfd206723e */ /* 0x000fe400000010ff */
[----:B------:R-:W-:-:S07]  /*6760*/  F2FP.BF16.F32.PACK_AB R7, R241, R200 ;  /* 0x000000c8f107723e */ /* 0x000fce00000010ff */
[C---:B------:R-:W-:Y:S08]  /*6770*/  HMMA.16816.F32.BF16 R44, R4.reuse, R8, R44 ;  /* 0x00000008042c723c */ /* 0x040ff0000004182c */
        /* <DEDUP_REMOVED lines=9> */
[C---:B-1----:R-:W-:Y:S08]  /*6810*/  HMMA.16816.F32.BF16 R144, R4.reuse, R8, R144 ;  /* 0x000000080490723c */ /* 0x042ff00000041890 */
[C---:B------:R-:W-:Y:S01]  /*6820*/  HMMA.16816.F32.BF16 R140, R4.reuse, R10, R140 ;  /* 0x0000000a048c723c */ /* 0x040fe2000004188c */
[----:B------:R-:W1:Y:S07]  /*6830*/  LDSM.16.MT88.4 R8, [R194+0x1d800] ;  /* 0x01d80000c208783b */ /* 0x000e6e0000004200 */
        /* <DEDUP_REMOVED lines=54> */
[-C--:B------:R-:W-:Y:S01]  /*6ba0*/  LEA R8, P1, R10, R233.reuse, 0x7 ;  /* 0x000000e90a087211 */ /* 0x080fe200078238ff */
[----:B------:R-:W-:Y:S01]  /*6bb0*/  IMAD.U32 R7, RZ, RZ, UR12 ;  /* 0x0000000cff077e24 */ /* 0x000fe2000f8e00ff */
[----:B------:R-:W-:Y:S01]  /*6bc0*/  UISETP.GT.U32.AND UP1, UPT, UR16, UR19, UPT ;  /* 0x000000131000728c */ /* 0x000fe2000bf24070 */
[----:B------:R-:W-:Y:S01]  /*6bd0*/  IMAD.U32 R4, RZ, RZ, UR13 ;  /* 0x0000000dff047e24 */ /* 0x000fe2000f8e00ff */
[----:B------:R-:W-:Y:S01]  /*6be0*/  ULEA.HI.X UR7, UR8, UR7, UR9, 0x5, UP0 ;  /* 0x0000000708077291 */ /* 0x000fe200080f2c09 */
[----:B------:R-:W-:Y:S01]  /*6bf0*/  IMAD.IADD R212, R204, 0x1, R2 ;  /* 0x00000001ccd47824 */ /* 0x000fe200078e0202 */
[-C--:B------:R-:W-:Y:S01]  /*6c00*/  LEA.HI.X R9, R10, R232.reuse, R7, 0x7, P1 ;  /* 0x000000e80a097211 */ /* 0x080fe200008f3c07 */
[----:B------:R-:W-:Y:S01]  /*6c10*/  IMAD.IADD R210, R209, 0x1, R204 ;  /* 0x00000001d1d27824 */ /* 0x000fe200078e02cc */
[----:B------:R-:W-:Y:S01]  /*6c20*/  BAR.SYNC.DEFER_BLOCKING 0x0 ;  /* 0x0000000000007b1d */ /* 0x000fe20000010000 */
[----:B-1----:R-:W-:Y:S01]  /*6c30*/  ISETP.GE.AND P3, PT, R215, UR4, PT ;  /* 0x00000004d7007c0c */ /* 0x002fe2000bf66270 */
[----:B------:R-:W-:Y:S01]  /*6c40*/  IMAD.U32 R5, RZ, RZ, UR7 ;  /* 0x00000007ff057e24 */ /* 0x000fe2000f8e00ff */
[----:B------:R-:W-:Y:S01]  /*6c50*/  LEA R6, P0, R4, R233, 0x1 ;  /* 0x000000e904067211 */ /* 0x000fe200078008ff */
[----:B------:R-:W-:Y:S01]  /*6c60*/  IMAD.IADD R207, R196, 0x1, R2 ;  /* 0x00000001c4cf7824 */ /* 0x000fe200078e0202 */
[----:B------:R-:W-:Y:S01]  /*6c70*/  ISETP.GE.AND P2, PT, R239, UR4, PT ;  /* 0x00000004ef007c0c */ /* 0x000fe2000bf46270 */
[----:B------:R-:W-:Y:S01]  /*6c80*/  IMAD.IADD R205, R204, 0x1, R167 ;  /* 0x00000001cccd7824 */ /* 0x000fe200078e02a7 */
[----:B------:R-:W-:Y:S01]  /*6c90*/  ISETP.GE.AND P1, PT, R238, UR4, PT ;  /* 0x00000004ee007c0c */ /* 0x000fe2000bf26270 */
[----:B------:R-:W-:Y:S01]  /*6ca0*/  IMAD.IADD R211, R204, 0x1, R207 ;  /* 0x00000001ccd37824 */ /* 0x000fe200078e02cf */
[----:B------:R-:W-:-:S02]  /*6cb0*/  LEA.HI.X R7, R4, R232, R5, 0x1, P0 ;  /* 0x000000e804077211 */ /* 0x000fc400000f0c05 */
[----:B------:R-:W-:Y:S01]  /*6cc0*/  ISETP.GE.AND P0, PT, R237, UR4, PT ;  /* 0x00000004ed007c0c */ /* 0x000fe2000bf06270 */
[----:B------:R-:W-:Y:S02]  /*6cd0*/  USHF.L.U32 UR4, UR22, 0x6, URZ ;  /* 0x0000000616047899 */ /* 0x000fe400080006ff */
        /* <DEDUP_REMOVED lines=41> */
[----:B------:R-:W2:Y:S04]  /*6f70*/  LDSM.16.M88.4 R180, [R209+0x10000] ;  /* 0x01000000d1b4783b */ /* 0x000ea80000000200 */
[----:B------:R-:W3:Y:S04]  /*6f80*/  LDSM.16.M88.4 R172, [R209+0x10800] ;  /* 0x01080000d1ac783b */ /* 0x000ee80000000200 */
[----:B------:R-:W4:Y:S04]  /*6f90*/  LDSM.16.M88.4 R32, [R209+0x11000] ;  /* 0x01100000d120783b */ /* 0x000f280000000200 */
[----:B------:R-:W5:Y:S04]  /*6fa0*/  LDSM.16.M88.4 R192, [R209+0x11800] ;  /* 0x01180000d1c0783b */ /* 0x000f680000000200 */
[----:B------:R-:W-:Y:S04]  /*6fb0*/  LDSM.16.M88.4 R16, [R212] ;  /* 0x00000000d410783b */ /* 0x000fe80000000200 */
[----:B-1----:R-:W1:Y:S04]  /*6fc0*/  LDSM.16.M88.4 R4, [R210+0x10000] ;  /* 0x01000000d204783b */ /* 0x002e680000000200 */
[----:B------:R-:W1:Y:S04]  /*6fd0*/  LDSM.16.M88.4 R188, [R210+0x10800] ;  /* 0x01080000d2bc783b */ /* 0x000e680000000200 */
[----:B------:R-:W1:Y:S04]  /*6fe0*/  LDSM.16.M88.4 R184, [R210+0x11000] ;  /* 0x01100000d2b8783b */ /* 0x000e680000000200 */
[----:B------:R-:W1:Y:S04]  /*6ff0*/  LDSM.16.M88.4 R24, [R210+0x11800] ;  /* 0x01180000d218783b */ /* 0x000e680000000200 */
[----:B------:R-:W-:Y:S01]  /*7000*/  LDSM.16.M88.4 R8, [R207] ;  /* 0x00000000cf08783b */ /* 0x000fe20000000200 */
[C---:B--2---:R-:W-:Y:S03]  /*7010*/  HMMA.16816.F32.BF16 R12, R28.reuse, R180, RZ ;  /* 0x000000b41c0c723c */ /* 0x044fe600000418ff */
[----:B------:R-:W2:Y:S04]  /*7020*/  LDSM.16.M88.4 R20, [R167+0x10000] ;  /* 0x01000000a714783b */ /* 0x000ea80000000200 */
[----:B------:R-:W-:Y:S01]  /*7030*/  LDSM.16.M88.4 R220, [R167+0x11000] ;  /* 0x01100000a7dc783b */ /* 0x000fe20000000200 */
[C---:B------:R-:W-:Y:S03]  /*7040*/  HMMA.16816.F32.BF16 R180, R28.reuse, R182, RZ ;  /* 0x000000b61cb4723c */ /* 0x040fe600000418ff */
[----:B------:R-:W-:Y:S04]  /*7050*/  LDSM.16.M88.4 R196, [R2+0x4000] ;  /* 0x0040000002c4783b */ /* 0x000fe80000000200 */
[----:B------:R-:W-:Y:S01]  /*7060*/  LDSM.16.M88.4 R244, [R209+0x17800] ;  /* 0x01780000d1f4783b */ /* 0x000fe20000000200 */
[C---:B---3--:R-:W-:Y:S03]  /*7070*/  HMMA.16816.F32.BF16 R176, R28.reuse, R172, RZ ;  /* 0x000000ac1cb0723c */ /* 0x048fe600000418ff */
[----:B------:R-:W-:Y:S04]  /*7080*/  LDSM.16.M88.4 R224, [R210+0x16000] ;  /* 0x01600000d2e0783b */ /* 0x000fe80000000200 */
[----:B------:R-:W0:Y:S01]  /*7090*/  LDGDEPBAR ;  /* 0x00000000000079af */ /* 0x000e220000000000 */
[C---:B----4-:R-:W-:Y:S08]  /*70a0*/  HMMA.16816.F32.BF16 R168, R28.reuse, R32, RZ ;  /* 0x000000201ca8723c */ /* 0x050ff000000418ff */
[C---:B------:R-:W-:Y:S08]  /*70b0*/  HMMA.16816.F32.BF16 R172, R28.reuse, R174, RZ ;  /* 0x000000ae1cac723c */ /* 0x040ff000000418ff */
[C---:B------:R-:W-:Y:S08]  /*70c0*/  HMMA.16816.F32.BF16 R32, R28.reuse, R34, RZ ;  /* 0x000000221c20723c */ /* 0x040ff000000418ff */
[C---:B-----5:R-:W-:Y:S08]  /*70d0*/  HMMA.16816.F32.BF16 R200, R28.reuse, R192, RZ ;  /* 0x000000c01cc8723c */ /* 0x060ff000000418ff */
[----:B------:R-:W-:Y:S01]  /*70e0*/  HMMA.16816.F32.BF16 R28, R28, R194, RZ ;  /* 0x000000c21c1c723c */ /* 0x000fe200000418ff */
[----:B------:R-:W-:Y:S07]  /*70f0*/  LDSM.16.M88.4 R192, [R167+0x11800] ;  /* 0x01180000a7c0783b */ /* 0x000fee0000000200 */
        /* <DEDUP_REMOVED lines=11> */
[----:B------:R-:W3:Y:S04]  /*71b0*/  LDSM.16.M88.4 R16, [R211] ;  /* 0x00000000d310783b */ /* 0x000ee80000000200 */
        /* <DEDUP_REMOVED lines=10> */
[C---:B------:R-:W-:Y:S08]  /*7260*/  HMMA.16816.F32.BF16 R200, R8.reuse, R192, R200 ;  /* 0x000000c008c8723c */ /* 0x040ff000000418c8 */
[----:B------:R-:W-:Y:S01]  /*7270*/  HMMA.16816.F32.BF16 R28, R8, R194, R28 ;  /* 0x000000c2081c723c */ /* 0x000fe2000004181c */
[----:B------:R-:W4:Y:S04]  /*7280*/  LDSM.16.M88.4 R8, [R209+0x12800] ;  /* 0x01280000d108783b */ /* 0x000f280000000200 */
[----:B------:R-:W-:Y:S03]  /*7290*/  LDSM.16.M88.4 R192, [R210+0x12000] ;  /* 0x01200000d2c0783b */ /* 0x000fe60000000200 */
[C---:B---3--:R-:W-:Y:S08]  /*72a0*/  HMMA.16816.F32.BF16 R12, R16.reuse, R188, R12 ;  /* 0x000000bc100c723c */ /* 0x048ff0000004180c */
[C---:B------:R-:W-:Y:S01]  /*72b0*/  HMMA.16816.F32.BF16 R180, R16.reuse, R190, R180 ;  /* 0x000000be10b4723c */ /* 0x040fe200000418b4 */
[----:B------:R-:W-:Y:S07]  /*72c0*/  LDSM.16.M88.4 R188, [R210+0x12800] ;  /* 0x01280000d2bc783b */ /* 0x000fee0000000200 */
[C---:B------:R-:W-:Y:S08]  /*72d0*/  HMMA.16816.F32.BF16 R176, R16.reuse, R184, R176 ;  /* 0x000000b810b0723c */ /* 0x040ff000000418b0 */
[C---:B------:R-:W-:Y:S01]  /*72e0*/  HMMA.16816.F32.BF16 R172, R16.reuse, R186, R172 ;  /* 0x000000ba10ac723c */ /* 0x040fe200000418ac */
[----:B------:R-:W3:Y:S07]  /*72f0*/  LDSM.16.M88.4 R184, [R209+0x13000] ;  /* 0x01300000d1b8783b */ /* 0x000eee0000000200 */
[C---:B--2---:R-:W-:Y:S08]  /*7300*/  HMMA.16816.F32.BF16 R200, R16.reuse, R20, R200 ;  /* 0x0000001410c8723c */ /* 0x044ff000000418c8 */
[----:B------:R-:W-:Y:S01]  /*7310*/  HMMA.16816.F32.BF16 R28, R16, R22, R28 ;  /* 0x00000016101c723c */ /* 0x000fe2000004181c */
[----:B------:R-:W-:Y:S07]  /*7320*/  LDSM.16.M88.4 R20, [R210+0x13000] ;  /* 0x01300000d214783b */ /* 0x000fee0000000200 */
[C---:B-1----:R-:W-:Y:S08]  /*7330*/  HMMA.16816.F32.BF16 R12, R196.reuse, R4, R12 ;  /* 0x00000004c40c723c */ /* 0x042ff0000004180c */
[C---:B------:R-:W-:Y:S01]  /*7340*/  HMMA.16816.F32.BF16 R180, R196.reuse, R6, R180 ;  /* 0x00000006c4b4723c */ /* 0x040fe200000418b4 */
[----:B------:R-:W1:Y:S07]  /*7350*/  LDSM.16.M88.4 R4, [R212+0x4000] ;  /* 0x00400000d404783b */ /* 0x000e6e0000000200 */
[C---:B----4-:R-:W-:Y:S08]  /*7360*/  HMMA.16816.F32.BF16 R176, R196.reuse, R8, R176 ;  /* 0x00000008c4b0723c */ /* 0x050ff000000418b0 */
[----:B------:R-:W-:Y:S01]  /*7370*/  HMMA.16816.F32.BF16 R172, R196, R10, R172 ;  /* 0x0000000ac4ac723c */ /* 0x000fe200000418ac */
[----:B------:R-:W2:Y:S07]  /*7380*/  LDSM.16.M88.4 R8, [R210+0x13800] ;  /* 0x01380000d208783b */ /* 0x000eae0000000200 */
[C---:B------:R-:W-:Y:S08]  /*7390*/  HMMA.16816.F32.BF16 R168, R16.reuse, R24, R168 ;  /* 0x0000001810a8723c */ /* 0x040ff000000418a8 */
[----:B------:R-:W-:Y:S01]  /*73a0*/  HMMA.16816.F32.BF16 R32, R16, R26, R32 ;  /* 0x0000001a1020723c */ /* 0x000fe20000041820 */
[----:B------:R-:W-:Y:S04]  /*73b0*/  LDSM.16.M88.4 R24, [R207+0x4000] ;  /* 0x00400000cf18783b */ /* 0x000fe80000000200 */
[----:B------:R-:W4:Y:S03]  /*73c0*/  LDSM.16.M88.4 R16, [R167+0x12000] ;  /* 0x01200000a710783b */ /* 0x000f260000000200 */
[C---:B------:R-:W-:Y:S08]  /*73d0*/  HMMA.16816.F32.BF16 R200, R196.reuse, R220, R200 ;  /* 0x000000dcc4c8723c */ /* 0x040ff000000418c8 */
[C---:B---3--:R-:W-:Y:S08]  /*73e0*/  HMMA.16816.F32.BF16 R168, R196.reuse, R184, R168 ;  /* 0x000000b8c4a8723c */ /* 0x048ff000000418a8 */
[C---:B------:R-:W-:Y:S01]  /*73f0*/  HMMA.16816.F32.BF16 R32, R196.reuse, R186, R32 ;  /* 0x000000bac420723c */ /* 0x040fe20000041820 */
[----:B------:R-:W3:Y:S07]  /*7400*/  LDSM.16.M88.4 R184, [R167+0x12800] ;  /* 0x01280000a7b8783b */ /* 0x000eee0000000200 */
        /* <DEDUP_REMOVED lines=14> */
[----:B------:R-:W-:Y:S04]  /*74f0*/  LDSM.16.M88.4 R8, [R211+0x4000] ;  /* 0x00400000d308783b */ /* 0x000fe80000000200 */
[----:B------:R-:W2:Y:S03]  /*7500*/  LDSM.16.M88.4 R4, [R205+0x12000] ;  /* 0x01200000cd04783b */ /* 0x000ea60000000200 */
[C---:B----4-:R-:W-:Y:S08]  /*7510*/  HMMA.16816.F32.BF16 R12, R24.reuse, R16, R12 ;  /* 0x00000010180c723c */ /* 0x050ff0000004180c */
[C---:B------:R-:W-:Y:S01]  /*7520*/  HMMA.16816.F32.BF16 R180, R24.reuse, R18, R180 ;  /* 0x0000001218b4723c */ /* 0x040fe200000418b4 */
[----:B------:R-:W4:Y:S07]  /*7530*/  LDSM.16.M88.4 R16, [R205+0x13000] ;  /* 0x01300000cd10783b */ /* 0x000f2e0000000200 */
[C---:B---3--:R-:W-:Y:S08]  /*7540*/  HMMA.16816.F32.BF16 R176, R24.reuse, R184, R176 ;  /* 0x000000b818b0723c */ /* 0x048ff000000418b0 */
[C---:B------:R-:W-:Y:S01]  /*7550*/  HMMA.16816.F32.BF16 R172, R24.reuse, R186, R172 ;  /* 0x000000ba18ac723c */ /* 0x040fe200000418ac */
[----:B------:R-:W3:Y:S07]  /*7560*/  LDSM.16.M88.4 R184, [R205+0x13800] ;  /* 0x01380000cdb8783b */ /* 0x000eee0000000200 */
[C---:B-1----:R-:W-:Y:S08]  /*7570*/  HMMA.16816.F32.BF16 R168, R24.reuse, R192, R168 ;  /* 0x000000c018a8723c */ /* 0x042ff000000418a8 */
[C---:B------:R-:W-:Y:S01]  /*7580*/  HMMA.16816.F32.BF16 R32, R24.reuse, R194, R32 ;  /* 0x000000c21820723c */ /* 0x040fe20000041820 */
[----:B------:R-:W-:Y:S07]  /*7590*/  LDSM.16.M88.4 R192, [R207+0x8000] ;  /* 0x00800000cfc0783b */ /* 0x000fee0000000200 */
[C---:B-----5:R-:W-:Y:S08]  /*75a0*/  HMMA.16816.F32.BF16 R200, R24.reuse, R188, R200 ;  /* 0x000000bc18c8723c */ /* 0x060ff000000418c8 */
[----:B------:R-:W-:Y:S01]  /*75b0*/  HMMA.16816.F32.BF16 R28, R24, R190, R28 ;  /* 0x000000be181c723c */ /* 0x000fe2000004181c */
[----:B------:R-:W-:Y:S04]  /*75c0*/  LDSM.16.M88.4 R188, [R2+0x8000] ;  /* 0x0080000002bc783b */ /* 0x000fe80000000200 */
[----:B------:R-:W1:Y:S03]  /*75d0*/  LDSM.16.M88.4 R24, [R209+0x14000] ;  /* 0x01400000d118783b */ /* 0x000e660000000200 */
        /* <DEDUP_REMOVED lines=9> */
[C---:B---3--:R-:W-:Y:S08]  /*7670*/  HMMA.16816.F32.BF16 R200, R8.reuse, R184, R200 ;  /* 0x000000b808c8723c */ /* 0x048ff000000418c8 */
[----:B------:R-:W-:Y:S01]  /*7680*/  HMMA.16816.F32.BF16 R28, R8, R186, R28 ;  /* 0x000000ba081c723c */ /* 0x000fe2000004181c */
[----:B------:R-:W3:Y:S04]  /*7690*/  LDSM.16.M88.4 R8, [R210+0x14800] ;  /* 0x01480000d208783b */ /* 0x000ee80000000200 */
[----:B------:R-:W5:Y:S03]  /*76a0*/  LDSM.16.M88.4 R184, [R210+0x15000] ;  /* 0x01500000d2b8783b */ /* 0x000f660000000200 */
        /* <DEDUP_REMOVED lines=15> */
[----:B------:R-:W4:Y:S07]  /*77a0*/  LDSM.16.M88.4 R16, [R167+0x14800] ;  /* 0x01480000a710783b */ /* 0x000f2e0000000200 */
[C---:B---3--:R-:W-:Y:S08]  /*77b0*/  HMMA.16816.F32.BF16 R176, R20.reuse, R8, R176 ;  /* 0x0000000814b0723c */ /* 0x048ff000000418b0 */
[C---:B------:R-:W-:Y:S01]  /*77c0*/  HMMA.16816.F32.BF16 R172, R20.reuse, R10, R172 ;  /* 0x0000000a14ac723c */ /* 0x040fe200000418ac */
[----:B------:R-:W3:Y:S07]  /*77d0*/  LDSM.16.M88.4 R8, [R167+0x15000] ;  /* 0x01500000a708783b */ /* 0x000eee0000000200 */
[C---:B-----5:R-:W-:Y:S08]  /*77e0*/  HMMA.16816.F32.BF16 R168, R20.reuse, R184, R168 ;  /* 0x000000b814a8723c */ /* 0x060ff000000418a8 */
[C---:B------:R-:W-:Y:S01]  /*77f0*/  HMMA.16816.F32.BF16 R32, R20.reuse, R186, R32 ;  /* 0x000000ba1420723c */ /* 0x040fe20000041820 */
[----:B------:R-:W-:Y:S07]  /*7800*/  LDSM.16.M88.4 R184, [R205+0x15000] ;  /* 0x01500000cdb8783b */ /* 0x000fee0000000200 */
[C---:B-1----:R-:W-:Y:S08]  /*7810*/  HMMA.16816.F32.BF16 R200, R20.reuse, R24, R200 ;  /* 0x0000001814c8723c */ /* 0x042ff000000418c8 */
[----:B------:R-:W-:Y:S01]  /*7820*/  HMMA.16816.F32.BF16 R28, R20, R26, R28 ;  /* 0x0000001a141c723c */ /* 0x000fe2000004181c */
[----:B------:R-:W-:Y:S04]  /*7830*/  LDSM.16.M88.4 R20, [R211+0x8000] ;  /* 0x00800000d314783b */ /* 0x000fe80000000200 */
[----:B------:R-:W-:Y:S03]  /*7840*/  LDSM.16.M88.4 R24, [R205+0x15800] ;  /* 0x01580000cd18783b */ /* 0x000fe60000000200 */
[C---:B--2---:R-:W-:Y:S08]  /*7850*/  HMMA.16816.F32.BF16 R12, R192.reuse, R4, R12 ;  /* 0x00000004c00c723c */ /* 0x044ff0000004180c */
[C---:B------:R-:W-:Y:S01]  /*7860*/  HMMA.16816.F32.BF16 R180, R192.reuse, R6, R180 ;  /* 0x00000006c0b4723c */ /* 0x040fe200000418b4 */
[----:B------:R-:W1:Y:S07]  /*7870*/  LDSM.16.M88.4 R4, [R205+0x14800] ;  /* 0x01480000cd04783b */ /* 0x000e6e0000000200 */
[C---:B----4-:R-:W-:Y:S08]  /*7880*/  HMMA.16816.F32.BF16 R176, R192.reuse, R16, R176 ;  /* 0x00000010c0b0723c */ /* 0x050ff000000418b0 */
[C---:B------:R-:W-:Y:S01]  /*7890*/  HMMA.16816.F32.BF16 R172, R192.reuse, R18, R172 ;  /* 0x00000012c0ac723c */ /* 0x040fe200000418ac */
[----:B------:R-:W2:Y:S07]  /*78a0*/  LDSM.16.M88.4 R16, [R209+0x16000] ;  /* 0x01600000d110783b */ /* 0x000eae0000000200 */
[C---:B---3--:R-:W-:Y:S08]  /*78b0*/  HMMA.16816.F32.BF16 R168, R192.reuse, R8, R168 ;  /* 0x00000008c0a8723c */ /* 0x048ff000000418a8 */
[C---:B------:R-:W-:Y:S01]  /*78c0*/  HMMA.16816.F32.BF16 R32, R192.reuse, R10, R32 ;  /* 0x0000000ac020723c */ /* 0x040fe20000041820 */
[----:B------:R-:W-:Y:S07]  /*78d0*/  LDSM.16.M88.4 R8, [R209+0x16800] ;  /* 0x01680000d108783b */ /* 0x000fee0000000200 */
[----:B------:R-:W-:Y:S08]  /*78e0*/  HMMA.16816.F32.BF16 R28, R192, R198, R28 ;  /* 0x000000c6c01c723c */ /* 0x000ff0000004181c */
[C---:B-1----:R-:W-:Y:S08]  /*78f0*/  HMMA.16816.F32.BF16 R176, R20.reuse, R4, R176 ;  /* 0x0000000414b0723c */ /* 0x042ff000000418b0 */
[----:B------:R-:W-:Y:S01]  /*7900*/  HMMA.16816.F32.BF16 R172, R20, R6, R172 ;  /* 0x0000000614ac723c */ /* 0x000fe200000418ac */
[----:B------:R-:W1:Y:S07]  /*7910*/  LDSM.16.M88.4 R4, [R209+0x17000] ;  /* 0x01700000d104783b */ /* 0x000e6e0000000200 */
[----:B------:R-:W-:Y:S01]  /*7920*/  HMMA.16816.F32.BF16 R200, R192, R196, R200 ;  /* 0x000000c4c0c8723c */ /* 0x000fe200000418c8 */
[----:B------:R-:W3:Y:S04]  /*7930*/  LDSM.16.M88.4 R196, [R212+0xc000] ;  /* 0x00c00000d4c4783b */ /* 0x000ee80000000200 */
[----:B------:R-:W-:Y:S03]  /*7940*/  LDSM.16.M88.4 R192, [R210+0x16800] ;  /* 0x01680000d2c0783b */ /* 0x000fe60000000200 */
[C---:B------:R-:W-:Y:S08]  /*7950*/  HMMA.16816.F32.BF16 R12, R20.reuse, R188, R12 ;  /* 0x000000bc140c723c */ /* 0x040ff0000004180c */
[C---:B------:R-:W-:Y:S01]  /*7960*/  HMMA.16816.F32.BF16 R180, R20.reuse, R190, R180 ;  /* 0x000000be14b4723c */ /* 0x040fe200000418b4 */
[----:B------:R-:W4:Y:S07]  /*7970*/  LDSM.16.M88.4 R188, [R210+0x17000] ;  /* 0x01700000d2bc783b */ /* 0x000f2e0000000200 */
[C---:B------:R-:W-:Y:S08]  /*7980*/  HMMA.16816.F32.BF16 R168, R20.reuse, R184, R168 ;  /* 0x000000b814a8723c */ /* 0x040ff000000418a8 */
[C---:B------:R-:W-:Y:S01]  /*7990*/  HMMA.16816.F32.BF16 R32, R20.reuse, R186, R32 ;  /* 0x000000ba1420723c */ /* 0x040fe20000041820 */
[----:B------:R5:W4:Y:S07]  /*79a0*/  LDSM.16.M88.4 R184, [R210+0x17800] ;  /* 0x01780000d2b8783b */ /* 0x000b2e0000000200 */
[C---:B------:R-:W-:Y:S08]  /*79b0*/  HMMA.16816.F32.BF16 R28, R20.reuse, R26, R28 ;  /* 0x0000001a141c723c */ /* 0x040ff0000004181c */
[----:B------:R-:W-:Y:S01]  /*79c0*/  HMMA.16816.F32.BF16 R200, R20, R24, R200 ;  /* 0x0000001814c8723c */ /* 0x000fe200000418c8 */
[----:B------:R-:W-:Y:S04]  /*79d0*/  LDSM.16.M88.4 R24, [R207+0xc000] ;  /* 0x00c00000cf18783b */ /* 0x000fe80000000200 */
[----:B------:R-:W4:Y:S03]  /*79e0*/  LDSM.16.M88.4 R20, [R167+0x16000] ;  /* 0x01600000a714783b */ /* 0x000f260000000200 */
[----:B--2---:R-:W-:Y:S01]  /*79f0*/  HMMA.16816.F32.BF16 R12, R220, R16, R12 ;  /* 0x00000010dc0c723c */ /* 0x004fe2000004180c */
[----:B-----5:R-:W-:-:S07]  /*7a00*/  LOP3.LUT R210, R208, UR4, RZ, 0xfc, !PT ;  /* 0x00000004d0d27c12 */ /* 0x020fce000f8efcff */
[C---:B-1----:R-:W-:Y:S08]  /*7a10*/  HMMA.16816.F32.BF16 R168, R220.reuse, R4, R168 ;  /* 0x00000004dca8723c */ /* 0x042ff000000418a8 */
[C---:B------:R-:W-:Y:S01]  /*7a20*/  HMMA.16816.F32.BF16 R180, R220.reuse, R18, R180 ;  /* 0x00000012dcb4723c */ /* 0x040fe200000418b4 */
[----:B------:R-:W1:Y:S07]  /*7a30*/  LDSM.16.M88.4 R16, [R167+0x17800] ;  /* 0x01780000a710783b */ /* 0x000e6e0000000200 */
[C---:B------:R-:W-:Y:S01]  /*7a40*/  HMMA.16816.F32.BF16 R32, R220.reuse, R6, R32 ;  /* 0x00000006dc20723c */ /* 0x040fe20000041820 */
[----:B------:R-:W-:Y:S07]  /*7a50*/  LDSM.16.M88.4 R4, [R205+0x16000] ;  /* 0x01600000cd04783b */ /* 0x000fee0000000200 */
[C---:B------:R-:W-:Y:S08]  /*7a60*/  HMMA.16816.F32.BF16 R28, R220.reuse, R246, R28 ;  /* 0x000000f6dc1c723c */ /* 0x040ff0000004181c */
[C---:B------:R-:W-:Y:S08]  /*7a70*/  HMMA.16816.F32.BF16 R176, R220.reuse, R8, R176 ;  /* 0x00000008dcb0723c */ /* 0x040ff000000418b0 */
[----:B------:R-:W-:Y:S01]  /*7a80*/  HMMA.16816.F32.BF16 R172, R220, R10, R172 ;  /* 0x0000000adcac723c */ /* 0x000fe200000418ac */
[----:B------:R-:W2:Y:S07]  /*7a90*/  LDSM.16.M88.4 R8, [R211+0xc000] ;  /* 0x00c00000d308783b */ /* 0x000eae0000000200 */
[C---:B---3--:R-:W-:Y:S08]  /*7aa0*/  HMMA.16816.F32.BF16 R12, R196.reuse, R224, R12 ;  /* 0x000000e0c40c723c */ /* 0x048ff0000004180c */
[C---:B----4-:R-:W-:Y:S08]  /*7ab0*/  HMMA.16816.F32.BF16 R168, R196.reuse, R188, R168 ;  /* 0x000000bcc4a8723c */ /* 0x050ff000000418a8 */
[C---:B------:R-:W-:Y:S01]  /*7ac0*/  HMMA.16816.F32.BF16 R188, R196.reuse, R190, R32 ;  /* 0x000000bec4bc723c */ /* 0x040fe20000041820 */
[----:B------:R-:W3:Y:S07]  /*7ad0*/  LDSM.16.M88.4 R32, [R205+0x17800] ;  /* 0x01780000cd20783b */ /* 0x000eee0000000200 */
[----:B------:R-:W-:Y:S08]  /*7ae0*/  HMMA.16816.F32.BF16 R28, R196, R186, R28 ;  /* 0x000000bac41c723c */ /* 0x000ff0000004181c */
[----:B------:R-:W-:Y:S01]  /*7af0*/  HMMA.16816.F32.BF16 R12, R24, R20, R12 ;  /* 0x00000014180c723c */ /* 0x000fe2000004180c */
[----:B------:R-:W-:-:S07]  /*7b00*/  VIADD R20, R210, 0xffffff81 ;  /* 0xffffff81d2147836 */ /* 0x000fce0000000000 */
[----:B------:R-:W-:Y:S08]  /*7b10*/  HMMA.16816.F32.BF16 R180, R196, R226, R180 ;  /* 0x000000e2c4b4723c */ /* 0x000ff000000418b4 */
[----:B-1----:R-:W-:Y:S01]  /*7b20*/  HMMA.16816.F32.BF16 R28, R24, R18, R28 ;  /* 0x00000012181c723c */ /* 0x002fe2000004181c */
[----:B------:R-:W-:Y:S02]  /*7b30*/  VIADD R18, R210, UR21 ;  /* 0x00000015d2127c36 */ /* 0x000fe40008000000 */
[----:B------:R-:W-:-:S03]  /*7b40*/  IMAD.U32 R19, RZ, RZ, UR21 ;  /* 0x00000015ff137e24 */ /* 0x000fc6000f8e00ff */
[C-C-:B------:R-:W-:Y:S02]  /*7b50*/  IADD3 R21, PT, PT, R231.reuse, 0x48, -R18.reuse ;  /* 0x00000048e7157810 */ /* 0x140fe40007ffe812 */
[----:B--2---:R-:W-:Y:S01]  /*7b60*/  HMMA.16816.F32.BF16 R12, R8, R4, R12 ;  /* 0x00000004080c723c */ /* 0x004fe2000004180c */
[----:B------:R-:W-:Y:S02]  /*7b70*/  IADD3 R4, PT, PT, R231, 0x80, -R18 ;  /* 0x00000080e7047810 */ /* 0x000fe40007ffe812 */
[----:B------:R-:W-:Y:S02]  /*7b80*/  IABS R21, R21 ;  /* 0x0000001500157213 */ /* 0x000fe40000000000 */
[----:B------:R-:W-:Y:S02]  /*7b90*/  IABS R4, R4 ;  /* 0x0000000400047213 */ /* 0x000fe40000000000 */
[----:B------:R-:W-:Y:S01]  /*7ba0*/  I2FP.F32.S32 R21, R21 ;  /* 0x0000001500157245 */ /* 0x000fe20000201400 */
[----:B------:R-:W-:Y:S01]  /*7bb0*/  HMMA.16816.F32.BF16 R176, R196, R192, R176 ;  /* 0x000000c0c4b0723c */ /* 0x000fe200000418b0 */
[----:B------:R-:W-:-:S02]  /*7bc0*/  I2FP.F32.S32 R5, R4 ;  /* 0x0000000400057245 */ /* 0x000fc40000201400 */
[----:B------:R-:W-:-:S05]  /*7bd0*/  IADD3 R19, PT, PT, R166, -UR25, -R19 ;  /* 0x80000019a6137c10 */ /* 0x000fca000fffe813 */
[----:B---3--:R-:W-:Y:S01]  /*7be0*/  HMMA.16816.F32.BF16 R28, R8, R34, R28 ;  /* 0x00000022081c723c */ /* 0x008fe2000004181c */
[----:B------:R-:W-:Y:S01]  /*7bf0*/  IMAD.U32 R34, RZ, RZ, UR21 ;  /* 0x00000015ff227e24 */ /* 0x000fe2000f8e00ff */
[----:B------:R-:W-:Y:S01]  /*7c00*/  IADD3 R35, PT, PT, R231, 0x78, -R18 ;  /* 0x00000078e7237810 */ /* 0x000fe20007ffe812 */
[----:B------:R-:W-:Y:S01]  /*7c10*/  FFMA.FTZ R4, R5, -UR6, R12 ;  /* 0x8000000605047c23 */ /* 0x000fe2000801000c */
[----:B------:R-:W-:Y:S01]  /*7c20*/  IADD3 R5, PT, PT, R166, 0x80, -R18 ;  /* 0x00000080a6057810 */ /* 0x000fe20007ffe812 */
[----:B------:R-:W-:Y:S01]  /*7c30*/  VIADD R12, R210, 0xffffff80 ;  /* 0xffffff80d20c7836 */ /* 0x000fe20000000000 */
[----:B------:R-:W-:Y:S02]  /*7c40*/  IADD3 R34, PT, PT, R231, -UR25, -R34 ;  /* 0x80000019e7227c10 */ /* 0x000fe4000fffe822 */
[----:B------:R-:W-:Y:S01]  /*7c50*/  HMMA.16816.F32.BF16 R172, R196, R194, R172 ;  /* 0x000000c2c4ac723c */ /* 0x000fe200000418ac */
[----:B------:R-:W-:Y:S01]  /*7c60*/  IABS R5, R5 ;  /* 0x0000000500057213 */ /* 0x000fe20000000000 */
[----:B------:R-:W1:Y:S01]  /*7c70*/  LDSM.16.M88.4 R192, [R167+0x16800] ;  /* 0x01680000a7c0783b */ /* 0x000e620000000200 */
[----:B------:R-:W-:-:S02]  /*7c80*/  ISETP.GT.AND P5, PT, R34, R12, PT ;  /* 0x0000000c2200720c */ /* 0x000fc40003fa4270 */
[----:B------:R-:W-:Y:S02]  /*7c90*/  I2FP.F32.S32 R5, R5 ;  /* 0x0000000500057245 */ /* 0x000fe40000201400 */
[----:B------:R-:W-:Y:S01]  /*7ca0*/  FSEL R4, R4, -INF , !P5 ;  /* 0xff80000004047808 */ /* 0x000fe20006800000 */
[----:B------:R-:W-:Y:S01]  /*7cb0*/  HMMA.16816.F32.BF16 R180, R24, R22, R180 ;  /* 0x0000001618b4723c */ /* 0x000fe200000418b4 */
[C---:B------:R-:W-:Y:S02]  /*7cc0*/  ISETP.GE.AND P6, PT, R12.reuse, R230, PT ;  /* 0x000000e60c00720c */ /* 0x040fe40003fc6270 */
[----:B------:R-:W-:Y:S01]  /*7cd0*/  ISETP.GT.AND P4, PT, R19, R12, PT ;  /* 0x0000000c1300720c */ /* 0x000fe20003f84270 */
[----:B------:R-:W-:Y:S01]  /*7ce0*/  FFMA.FTZ R28, R21, -UR6, R28 ;  /* 0x80000006151c7c23 */ /* 0x000fe2000801001c */
[----:B------:R-:W-:Y:S01]  /*7cf0*/  ISETP.GE.AND P5, PT, R12, R229, PT ;  /* 0x000000e50c00720c */ /* 0x000fe20003fa6270 */
[----:B------:R-:W-:Y:S01]  /*7d00*/  FFMA.FTZ R12, R5, -UR6, R14 ;  /* 0x80000006050c7c23 */ /* 0x000fe2000801000e */
[--C-:B------:R-:W-:Y:S01]  /*7d10*/  IADD3 R22, PT, PT, R231, 0x7f, -R18.reuse ;  /* 0x0000007fe7167810 */ /* 0x100fe20007ffe812 */
[----:B------:R-:W-:Y:S01]  /*7d20*/  VIADD R5, R210, 0xffffffb8 ;  /* 0xffffffb8d2057836 */ /* 0x000fe20000000000 */
[----:B------:R-:W-:Y:S01]  /*7d30*/  IADD3 R21, PT, PT, R166, 0x48, -R18 ;  /* 0x00000048a6157810 */ /* 0x000fe20007ffe812 */
[----:B------:R-:W-:Y:S01]  /*7d40*/  HMMA.16816.F32.BF16 R200, R220, R244, R200 ;  /* 0x000000f4dcc8723c */ /* 0x000fe200000418c8 */
[----:B------:R-:W-:-:S02]  /*7d50*/  IABS R22, R22 ;  /* 0x0000001600167213 */ /* 0x000fc40000000000 */
[----:B------:R-:W-:Y:S02]  /*7d60*/  IABS R21, R21 ;  /* 0x0000001500157213 */ /* 0x000fe40000000000 */
[----:B------:R-:W-:Y:S02]  /*7d70*/  FSEL R14, R4, -INF , !P6 ;  /* 0xff800000040e7808 */ /* 0x000fe40007000000 */
[----:B------:R-:W-:Y:S02]  /*7d80*/  ISETP.GT.AND P6, PT, R34, R5, PT ;  /* 0x000000052200720c */ /* 0x000fe40003fc4270 */
[----:B------:R-:W-:Y:S01]  /*7d90*/  FSEL R12, R12, -INF , !P4 ;  /* 0xff8000000c0c7808 */ /* 0x000fe20006000000 */
[----:B------:R-:W-:Y:S01]  /*7da0*/  HMMA.16816.F32.BF16 R180, R8, R6, R180 ;  /* 0x0000000608b4723c */ /* 0x000fe200000418b4 */
[----:B------:R-:W-:Y:S02]  /*7db0*/  I2FP.F32.S32 R22, R22 ;  /* 0x0000001600167245 */ /* 0x000fe40000201400 */
[----:B------:R-:W-:-:S02]  /*7dc0*/  I2FP.F32.S32 R21, R21 ;  /* 0x0000001500157245 */ /* 0x000fc40000201400 */
[----:B------:R-:W-:Y:S01]  /*7dd0*/  ISETP.GE.AND P4, PT, R5, R230, PT ;  /* 0x000000e60500720c */ /* 0x000fe20003f86270 */
[----:B------:R-:W-:Y:S01]  /*7de0*/  FFMA.FTZ R22, R22, -UR6, R13 ;  /* 0x8000000616167c23 */ /* 0x000fe2000801000d */
[----:B------:R-:W-:Y:S01]  /*7df0*/  FSEL R12, R12, -INF , !P5 ;  /* 0xff8000000c0c7808 */ /* 0x000fe20006800000 */
[----:B------:R-:W-:Y:S01]  /*7e00*/  FFMA.FTZ R13, R21, -UR6, R30 ;  /* 0x80000006150d7c23 */ /* 0x000fe2000801001e */
[----:B------:R-:W-:Y:S01]  /*7e10*/  FSEL R186, R28, -INF , !P6 ;  /* 0xff8000001cba7808 */ /* 0x000fe20007000000 */
[----:B------:R-:W-:Y:S01]  /*7e20*/  HMMA.16816.F32.BF16 R200, R196, R184, R200 ;  /* 0x000000b8c4c8723c */ /* 0x000fe200000418c8 */
[----:B------:R-:W-:Y:S02]  /*7e30*/  ISETP.GT.AND P5, PT, R19, R5, PT ;  /* 0x000000051300720c */ /* 0x000fe40003fa4270 */
[----:B------:R-:W-:Y:S02]  /*7e40*/  ISETP.GE.AND P6, PT, R5, R229, PT ;  /* 0x000000e50500720c */ /* 0x000fe40003fc6270 */
[----:B------:R-:W2:Y:S01]  /*7e50*/  LDSM.16.M88.4 R4, [R205+0x16800] ;  /* 0x01680000cd04783b */ /* 0x000ea20000000200 */
[----:B------:R-:W-:-:S02]  /*7e60*/  FSEL R186, R186, -INF , !P4 ;  /* 0xff800000baba7808 */ /* 0x000fc40006000000 */
[----:B------:R-:W-:Y:S01]  /*7e70*/  ISETP.GT.AND P4, PT, R34, R20, PT ;  /* 0x000000142200720c */ /* 0x000fe20003f84270 */
[C---:B-1----:R-:W-:Y:S01]  /*7e80*/  HMMA.16816.F32.BF16 R176, R24.reuse, R192, R176 ;  /* 0x000000c018b0723c */ /* 0x042fe200000418b0 */
[----:B------:R-:W-:Y:S02]  /*7e90*/  FSEL R13, R13, -INF , !P5 ;  /* 0xff8000000d0d7808 */ /* 0x000fe40006800000 */
[----:B------:R-:W-:Y:S02]  /*7ea0*/  ISETP.GE.AND P5, PT, R20, R230, PT ;  /* 0x000000e61400720c */ /* 0x000fe40003fa6270 */
[----:B------:R-:W-:Y:S02]  /*7eb0*/  FSEL R22, R22, -INF , !P4 ;  /* 0xff80000016167808 */ /* 0x000fe40006000000 */
[----:B------:R-:W-:Y:S01]  /*7ec0*/  ISETP.GT.AND P4, PT, R19, R20, PT ;  /* 0x000000141300720c */ /* 0x000fe20003f84270 */
[----:B------:R-:W-:Y:S01]  /*7ed0*/  HMMA.16816.F32.BF16 R172, R24, R194, R172 ;  /* 0x000000c218ac723c */ /* 0x000fe200000418ac */
[----:B------:R-:W-:-:S02]  /*7ee0*/  FSEL R30, R22, -INF , !P5 ;  /* 0xff800000161e7808 */ /* 0x000fc40006800000 */
[----:B------:R-:W-:Y:S02]  /*7ef0*/  ISETP.GE.AND P5, PT, R20, R229, PT ;  /* 0x000000e51400720c */ /* 0x000fe40003fa6270 */
[----:B------:R-:W1:Y:S01]  /*7f00*/  LDSM.16.M88.4 R20, [R167+0x17000] ;  /* 0x01700000a714783b */ /* 0x000e620000000200 */
[----:B------:R-:W-:Y:S02]  /*7f10*/  IADD3 R28, PT, PT, R166, 0x7f, -R18 ;  /* 0x0000007fa61c7810 */ /* 0x000fe40007ffe812 */
[----:B------:R-:W-:Y:S01]  /*7f20*/  IABS R35, R35 ;  /* 0x0000002300237213 */ /* 0x000fe20000000000 */
[----:B------:R-:W-:Y:S01]  /*7f30*/  HMMA.16816.F32.BF16 R200, R24, R16, R200 ;  /* 0x0000001018c8723c */ /* 0x000fe200000418c8 */
[----:B------:R-:W-:Y:S02]  /*7f40*/  IABS R28, R28 ;  /* 0x0000001c001c7213 */ /* 0x000fe40000000000 */
[----:B------:R-:W-:Y:S02]  /*7f50*/  I2FP.F32.S32 R35, R35 ;  /* 0x0000002300237245 */ /* 0x000fe40000201400 */
[----:B------:R-:W-:-:S02]  /*7f60*/  I2FP.F32.S32 R28, R28 ;  /* 0x0000001c001c7245 */ /* 0x000fc40000201400 */
[----:B------:R-:W-:Y:S01]  /*7f70*/  IADD3 R184, PT, PT, R231, 0x77, -R18 ;  /* 0x00000077e7b87810 */ /* 0x000fe20007ffe812 */
[----:B------:R-:W-:Y:S01]  /*7f80*/  FFMA.FTZ R180, R35, -UR6, R180 ;  /* 0x8000000623b47c23 */ /* 0x000fe200080100b4 */
[----:B------:R-:W-:Y:S02]  /*7f90*/  VIADD R35, R210, 0xffffff88 ;  /* 0xffffff88d2237836 */ /* 0x000fe40000000000 */
[----:B------:R-:W-:Y:S01]  /*7fa0*/  FFMA.FTZ R28, R28, -UR6, R15 ;  /* 0x800000061c1c7c23 */ /* 0x000fe2000801000f */
[----:B------:R-:W-:Y:S02]  /*7fb0*/  IADD3 R15, PT, PT, R166, 0x78, -R18 ;  /* 0x00000078a60f7810 */ /* 0x000fe40007ffe812 */
[----:B------:R-:W-:Y:S02]  /*7fc0*/  IABS R184, R184 ;  /* 0x000000b800b87213 */ /* 0x000fe40000000000 */
[----:B------:R-:W-:Y:S02]  /*7fd0*/  IABS R15, R15 ;  /* 0x0000000f000f7213 */ /* 0x000fe40000000000 */
[----:B------:R-:W-:-:S02]  /*7fe0*/  FSEL R28, R28, -INF , !P4 ;  /* 0xff8000001c1c7808 */ /* 0x000fc40006000000 */
[----:B------:R-:W-:Y:S01]  /*7ff0*/  I2FP.F32.S32 R15, R15 ;  /* 0x0000000f000f7245 */ /* 0x000fe20000201400 */
[C---:B--2---:R-:W-:Y:S01]  /*8000*/  HMMA.16816.F32.BF16 R176, R8.reuse, R4, R176 ;  /* 0x0000000408b0723c */ /* 0x044fe200000418b0 */
[----:B------:R-:W-:Y:S02]  /*8010*/  ISETP.GT.AND P4, PT, R34, R35, PT ;  /* 0x000000232200720c */ /* 0x000fe40003f84270 */
[----:B------:R-:W-:Y:S01]  /*8020*/  IADD3 R4, PT, PT, R166, 0x77, -R18 ;  /* 0x00000077a6047810 */ /* 0x000fe20007ffe812 */
[----:B------:R-:W-:Y:S01]  /*8030*/  FFMA.FTZ R182, R15, -UR6, R182 ;  /* 0x800000060fb67c23 */ /* 0x000fe200080100b6 */
[----:B------:R-:W-:Y:S01]  /*8040*/  FSEL R28, R28, -INF , !P5 ;  /* 0xff8000001c1c7808 */ /* 0x000fe20006800000 */
[----:B------:R-:W-:Y:S01]  /*8050*/  VIADD R15, R210, 0xffffff89 ;  /* 0xffffff89d20f7836 */ /* 0x000fe20000000000 */
[----:B------:R-:W-:Y:S01]  /*8060*/  I2FP.F32.S32 R184, R184 ;  /* 0x000000b800b87245 */ /* 0x000fe20000201400 */
[----:B------:R-:W-:Y:S01]  /*8070*/  HMMA.16816.F32.BF16 R172, R8, R6, R172 ;  /* 0x0000000608ac723c */ /* 0x000fe200000418ac */
[----:B------:R-:W-:-:S02]  /*8080*/  ISETP.GE.AND P5, PT, R35, R230, PT ;  /* 0x000000e62300720c */ /* 0x000fc40003fa6270 */
[----:B------:R-:W-:Y:S01]  /*8090*/  FSEL R180, R180, -INF , !P4 ;  /* 0xff800000b4b47808 */ /* 0x000fe20006000000 */
[----:B------:R-:W-:Y:S01]  /*80a0*/  FFMA.FTZ R181, R184, -UR6, R181 ;  /* 0x80000006b8b57c23 */ /* 0x000fe200080100b5 */
[----:B------:R-:W-:Y:S02]  /*80b0*/  ISETP.GT.AND P4, PT, R19, R35, PT ;  /* 0x000000231300720c */ /* 0x000fe40003f84270 */
[----:B------:R-:W-:Y:S01]  /*80c0*/  IABS R4, R4 ;  /* 0x0000000400047213 */ /* 0x000fe20000000000 */
[----:B-1----:R-:W-:Y:S01]  /*80d0*/  HMMA.16816.F32.BF16 R168, R24, R20, R168 ;  /* 0x0000001418a8723c */ /* 0x002fe200000418a8 */
[----:B------:R-:W-:Y:S01]  /*80e0*/  IADD3 R5, PT, PT, R231, 0x70, -R18 ;  /* 0x00000070e7057810 */ /* 0x000fe20007ffe812 */
[----:B------:R-:W-:Y:S01]  /*80f0*/  VIADD R21, R210, 0xffffff91 ;  /* 0xffffff91d2157836 */ /* 0x000fe20000000000 */
[----:B------:R-:W-:Y:S02]  /*8100*/  FSEL R180, R180, -INF , !P5 ;  /* 0xff800000b4b47808 */ /* 0x000fe40006800000 */
[----:B------:R-:W-:-:S02]  /*8110*/  ISETP.GE.AND P5, PT, R35, R229, PT ;  /* 0x000000e52300720c */ /* 0x000fc40003fa6270 */
[----:B------:R-:W-:Y:S01]  /*8120*/  FSEL R184, R182, -INF , !P4 ;  /* 0xff800000b6b87808 */ /* 0x000fe20006000000 */
[----:B------:R-:W-:Y:S01]  /*8130*/  HMMA.16816.F32.BF16 R188, R24, R22, R188 ;  /* 0x0000001618bc723c */ /* 0x000fe200000418bc */
[----:B------:R-:W-:Y:S02]  /*8140*/  I2FP.F32.S32 R4, R4 ;  /* 0x0000000400047245 */ /* 0x000fe40000201400 */
[----:B------:R-:W-:Y:S02]  /*8150*/  ISETP.GT.AND P4, PT, R34, R15, PT ;  /* 0x0000000f2200720c */ /* 0x000fe40003f84270 */
[----:B------:R-:W-:Y:S01]  /*8160*/  IABS R5, R5 ;  /* 0x0000000500057213 */ /* 0x000fe20000000000 */
[----:B------:R-:W-:Y:S01]  /*8170*/  FFMA.FTZ R20, R4, -UR6, R183 ;  /* 0x8000000604147c23 */ /* 0x000fe200080100b7 */
[----:B------:R-:W-:Y:S01]  /*8180*/  FSEL R184, R184, -INF , !P5 ;  /* 0xff800000b8b87808 */ /* 0x000fe20006800000 */
[----:B------:R-:W-:Y:S01]  /*8190*/  VIADD R4, R210, 0xffffff90 ;  /* 0xffffff90d2047836 */ /* 0x000fe20000000000 */
[----:B------:R-:W-:Y:S01]  /*81a0*/  ISETP.GE.AND P5, PT, R15, R230, PT ;  /* 0x000000e60f00720c */ /* 0x000fe20003fa6270 */
[----:B------:R-:W-:Y:S01]  /*81b0*/  HMMA.16816.F32.BF16 R200, R8, R32, R200 ;  /* 0x0000002008c8723c */ /* 0x000fe200000418c8 */
[----:B------:R-:W-:-:S02]  /*81c0*/  FSEL R182, R181, -INF , !P4 ;  /* 0xff800000b5b67808 */ /* 0x000fc40006000000 */
[----:B------:R-:W-:Y:S02]  /*81d0*/  I2FP.F32.S32 R5, R5 ;  /* 0x0000000500057245 */ /* 0x000fe40000201400 */
[----:B------:R-:W-:Y:S02]  /*81e0*/  ISETP.GT.AND P4, PT, R19, R15, PT ;  /* 0x0000000f1300720c */ /* 0x000fe40003f84270 */
[----:B------:R-:W-:Y:S01]  /*81f0*/  FSEL R182, R182, -INF , !P5 ;  /* 0xff800000b6b67808 */ /* 0x000fe20006800000 */
[----:B------:R-:W-:Y:S01]  /*8200*/  FFMA.FTZ R5, R5, -UR6, R176 ;  /* 0x8000000605057c23 */ /* 0x000fe200080100b0 */
[----:B------:R-:W-:Y:S02]  /*8210*/  ISETP.GE.AND P5, PT, R15, R229, PT ;  /* 0x000000e50f00720c */ /* 0x000fe40003fa6270 */
[----:B------:R-:W-:Y:S02]  /*8220*/  FSEL R20, R20, -INF , !P4 ;  /* 0xff80000014147808 */ /* 0x000fe40006000000 */
[----:B------:R-:W-:-:S02]  /*8230*/  ISETP.GT.AND P4, PT, R34, R4, PT ;  /* 0x000000042200720c */ /* 0x000fc40003f84270 */
[----:B------:R-:W-:Y:S02]  /*8240*/  FSEL R20, R20, -INF , !P5 ;  /* 0xff80000014147808 */ /* 0x000fe40006800000 */
[----:B------:R-:W-:Y:S02]  /*8250*/  ISETP.GE.AND P5, PT, R4, R230, PT ;  /* 0x000000e60400720c */ /* 0x000fe40003fa6270 */
[----:B------:R-:W-:Y:S02]  /*8260*/  FSEL R194, R5, -INF , !P4 ;  /* 0xff80000005c27808 */ /* 0x000fe40006000000 */
[----:B------:R-:W-:Y:S02]  /*8270*/  ISETP.GT.AND P4, PT, R19, R4, PT ;  /* 0x000000041300720c */ /* 0x000fe40003f84270 */
[----:B------:R-:W-:Y:S02]  /*8280*/  FSEL R194, R194, -INF , !P5 ;  /* 0xff800000c2c27808 */ /* 0x000fe40006800000 */
[----:B------:R-:W-:-:S02]  /*8290*/  ISETP.GE.AND P5, PT, R4, R229, PT ;  /* 0x000000e50400720c */ /* 0x000fc40003fa6270 */
[--C-:B------:R-:W-:Y:S01]  /*82a0*/  IADD3 R15, PT, PT, R166, 0x70, -R18.reuse ;  /* 0x00000070a60f7810 */ /* 0x100fe20007ffe812 */
[----:B------:R-:W1:Y:S01]  /*82b0*/  LDSM.16.M88.4 R4, [R205+0x17000] ;  /* 0x01700000cd04783b */ /* 0x000e620000000200 */
[----:B------:R-:W-:Y:S01]  /*82c0*/  IADD3 R176, PT, PT, R231, 0x6f, -R18 ;  /* 0x0000006fe7b07810 */ /* 0x000fe20007ffe812 */
[----:B------:R-:W-:-:S04]  /*82d0*/  DEPBAR.LE SB0, 0x0 ;  /* 0x000080000000791a */ /* 0x000fc80000000000 */
[----:B------:R-:W-:Y:S02]  /*82e0*/  IABS R15, R15 ;  /* 0x0000000f000f7213 */ /* 0x000fe40000000000 */
[----:B------:R-:W-:Y:S02]  /*82f0*/  IABS R176, R176 ;  /* 0x000000b000b07213 */ /* 0x000fe40000000000 */
[----:B------:R-:W-:Y:S02]  /*8300*/  I2FP.F32.S32 R15, R15 ;  /* 0x0000000f000f7245 */ /* 0x000fe40000201400 */
[----:B------:R-:W-:Y:S02]  /*8310*/  I2FP.F32.S32 R176, R176 ;  /* 0x000000b000b07245 */ /* 0x000fe40000201400 */
[----:B------:R-:W-:Y:S01]  /*8320*/  IADD3 R35, PT, PT, R231, 0x68, -R18 ;  /* 0x00000068e7237810 */ /* 0x000fe20007ffe812 */
[----:B------:R-:W-:Y:S01]  /*8330*/  FFMA.FTZ R15, R15, -UR6, R178 ;  /* 0x800000060f0f7c23 */ /* 0x000fe200080100b2 */
[--C-:B------:R-:W-:Y:S01]  /*8340*/  IADD3 R22, PT, PT, R231, 0x67, -R18.reuse ;  /* 0x00000067e7167810 */ /* 0x100fe20007ffe812 */
[----:B------:R-:W-:Y:S01]  /*8350*/  FFMA.FTZ R177, R176, -UR6, R177 ;  /* 0x80000006b0b17c23 */ /* 0x000fe200080100b1 */
[----:B------:R-:W-:-:S02]  /*8360*/  IADD3 R176, PT, PT, R166, 0x6f, -R18 ;  /* 0x0000006fa6b07810 */ /* 0x000fc40007ffe812 */
[----:B------:R-:W-:Y:S02]  /*8370*/  FSEL R224, R15, -INF , !P4 ;  /* 0xff8000000fe07808 */ /* 0x000fe40006000000 */
[----:B------:R-:W-:Y:S02]  /*8380*/  IABS R15, R35 ;  /* 0x00000023000f7213 */ /* 0x000fe40000000000 */
[----:B------:R-:W-:Y:S02]  /*8390*/  ISETP.GT.AND P4, PT, R34, R21, PT ;  /* 0x000000152200720c */ /* 0x000fe40003f84270 */
[----:B------:R-:W-:Y:S02]  /*83a0*/  IABS R176, R176 ;  /* 0x000000b000b07213 */ /* 0x000fe40000000000 */
[----:B------:R-:W-:Y:S02]  /*83b0*/  I2FP.F32.S32 R15, R15 ;  /* 0x0000000f000f7245 */ /* 0x000fe40000201400 */
[----:B------:R-:W-:-:S02]  /*83c0*/  FSEL R224, R224, -INF , !P5 ;  /* 0xff800000e0e07808 */ /* 0x000fc40006800000 */
[----:B------:R-:W-:Y:S01]  /*83d0*/  ISETP.GE.AND P5, PT, R21, R230, PT ;  /* 0x000000e61500720c */ /* 0x000fe20003fa6270 */
[----:B------:R-:W-:Y:S01]  /*83e0*/  FFMA.FTZ R167, R15, -UR6, R172 ;  /* 0x800000060fa77c23 */ /* 0x000fe200080100ac */
[----:B------:R-:W-:Y:S02]  /*83f0*/  FSEL R252, R177, -INF , !P4 ;  /* 0xff800000b1fc7808 */ /* 0x000fe40006000000 */
[----:B------:R-:W-:Y:S02]  /*8400*/  I2FP.F32.S32 R176, R176 ;  /* 0x000000b000b07245 */ /* 0x000fe40000201400 */
[----:B------:R-:W-:Y:S02]  /*8410*/  FSEL R252, R252, -INF , !P5 ;  /* 0xff800000fcfc7808 */ /* 0x000fe40006800000 */
[----:B------:R-:W-:Y:S01]  /*8420*/  IADD3 R15, PT, PT, R166, 0x68, -R18 ;  /* 0x00000068a60f7810 */ /* 0x000fe20007ffe812 */
[----:B------:R-:W-:Y:S01]  /*8430*/  FFMA.FTZ R176, R176, -UR6, R179 ;  /* 0x80000006b0b07c23 */ /* 0x000fe200080100b3 */
[----:B------:R-:W-:Y:S01]  /*8440*/  BAR.SYNC.DEFER_BLOCKING 0x0 ;  /* 0x0000000000007b1d */ /* 0x000fe20000010000 */
[----:B------:R-:W-:Y:S01]  /*8450*/  ISETP.GT.AND P4, PT, R19, R21, PT ;  /* 0x000000151300720c */ /* 0x000fe20003f84270 */
[----:B-1----:R-:W-:Y:S01]  /*8460*/  HMMA.16816.F32.BF16 R168, R8, R4, R168 ;  /* 0x0000000408a8723c */ /* 0x002fe200000418a8 */
[----:B------:R-:W-:Y:S01]  /*8470*/  ISETP.GE.AND P5, PT, R21, R229, PT ;  /* 0x000000e51500720c */ /* 0x000fe20003fa6270 */
[C---:B------:R-:W-:Y:S01]  /*8480*/  VIADD R21, R210.reuse, 0xffffff98 ;  /* 0xffffff98d2157836 */ /* 0x040fe20000000000 */
[----:B------:R-:W-:Y:S01]  /*8490*/  IABS R15, R15 ;  /* 0x0000000f000f7213 */ /* 0x000fe20000000000 */
[----:B------:R-:W-:Y:S01]  /*84a0*/  VIADD R4, R210, 0xffffff99 ;  /* 0xffffff99d2047836 */ /* 0x000fe20000000000 */
[----:B------:R-:W-:-:S02]  /*84b0*/  FSEL R196, R176, -INF , !P4 ;  /* 0xff800000b0c47808 */ /* 0x000fc40006000000 */
[----:B------:R-:W-:Y:S01]  /*84c0*/  ISETP.GT.AND P4, PT, R34, R21, PT ;  /* 0x000000152200720c */ /* 0x000fe20003f84270 */
[----:B------:R-:W-:Y:S01]  /*84d0*/  HMMA.16816.F32.BF16 R188, R8, R6, R188 ;  /* 0x0000000608bc723c */ /* 0x000fe200000418bc */
[----:B------:R-:W-:Y:S01]  /*84e0*/  I2FP.F32.S32 R15, R15 ;  /* 0x0000000f000f7245 */ /* 0x000fe20000201400 */
[----:B------:R-:W-:Y:S01]  /*84f0*/  VIADD R7, R210, 0xffffffa1 ;  /* 0xffffffa1d2077836 */ /* 0x000fe20000000000 */
[----:B------:R-:W-:Y:S02]  /*8500*/  IABS R22, R22 ;  /* 0x0000001600167213 */ /* 0x000fe40000000000 */
[----:B------:R-:W-:Y:S01]  /*8510*/  FSEL R196, R196, -INF , !P5 ;  /* 0xff800000c4c47808 */ /* 0x000fe20006800000 */
[----:B------:R-:W-:Y:S01]  /*8520*/  FFMA.FTZ R15, R15, -UR6, R174 ;  /* 0x800000060f0f7c23 */ /* 0x000fe200080100ae */
[----:B------:R-:W-:Y:S02]  /*8530*/  ISETP.GE.AND P5, PT, R21, R230, PT ;  /* 0x000000e61500720c */ /* 0x000fe40003fa6270 */
[----:B------:R-:W-:-:S02]  /*8540*/  FSEL R167, R167, -INF , !P4 ;  /* 0xff800000a7a77808 */ /* 0x000fc40006000000 */
[----:B------:R-:W-:Y:S02]  /*8550*/  I2FP.F32.S32 R22, R22 ;  /* 0x0000001600167245 */ /* 0x000fe40000201400 */
[----:B------:R-:W-:Y:S02]  /*8560*/  ISETP.GT.AND P4, PT, R19, R21, PT ;  /* 0x000000151300720c */ /* 0x000fe40003f84270 */
[----:B------:R-:W-:Y:S01]  /*8570*/  FSEL R167, R167, -INF , !P5 ;  /* 0xff800000a7a77808 */ /* 0x000fe20006800000 */
[----:B------:R-:W-:Y:S01]  /*8580*/  FFMA.FTZ R22, R22, -UR6, R173 ;  /* 0x8000000616167c23 */ /* 0x000fe200080100ad */
[----:B------:R-:W-:Y:S02]  /*8590*/  ISETP.GE.AND P5, PT, R21, R229, PT ;  /* 0x000000e51500720c */ /* 0x000fe40003fa6270 */
[--C-:B------:R-:W-:Y:S02]  /*85a0*/  IADD3 R5, PT, PT, R166, 0x67, -R18.reuse ;  /* 0x00000067a6057810 */ /* 0x100fe40007ffe812 */
[----:B------:R-:W-:-:S02]  /*85b0*/  IADD3 R21, PT, PT, R231, 0x60, -R18 ;  /* 0x00000060e7157810 */ /* 0x000fc40007ffe812 */
[----:B------:R-:W-:Y:S02]  /*85c0*/  FSEL R15, R15, -INF , !P4 ;  /* 0xff8000000f0f7808 */ /* 0x000fe40006000000 */
[----:B------:R-:W-:Y:S02]  /*85d0*/  ISETP.GT.AND P4, PT, R34, R4, PT ;  /* 0x000000042200720c */ /* 0x000fe40003f84270 */
[----:B------:R-:W-:Y:S02]  /*85e0*/  IABS R5, R5 ;  /* 0x0000000500057213 */ /* 0x000fe40000000000 */
[----:B------:R-:W-:Y:S02]  /*85f0*/  IABS R21, R21 ;  /* 0x0000001500157213 */ /* 0x000fe40000000000 */
[----:B------:R-:W-:Y:S02]  /*8600*/  FSEL R250, R15, -INF , !P5 ;  /* 0xff8000000ffa7808 */ /* 0x000fe40006800000 */
[----:B------:R-:W-:-:S02]  /*8610*/  FSEL R173, R22, -INF , !P4 ;  /* 0xff80000016ad7808 */ /* 0x000fc40006000000 */
[----:B------:R-:W-:Y:S02]  /*8620*/  ISETP.GE.AND P5, PT, R4, R230, PT ;  /* 0x000000e60400720c */ /* 0x000fe40003fa6270 */
[----:B------:R-:W-:Y:S02]  /*8630*/  I2FP.F32.S32 R22, R5 ;  /* 0x0000000500167245 */ /* 0x000fe40000201400 */
[----:B------:R-:W-:Y:S02]  /*8640*/  I2FP.F32.S32 R5, R21 ;  /* 0x0000001500057245 */ /* 0x000fe40000201400 */
[----:B------:R-:W-:Y:S01]  /*8650*/  FSEL R173, R173, -INF , !P5 ;  /* 0xff800000adad7808 */ /* 0x000fe20006800000 */
[----:B------:R-:W-:Y:S01]  /*8660*/  FFMA.FTZ R175, R22, -UR6, R175 ;  /* 0x8000000616af7c23 */ /* 0x000fe200080100af */
[----:B------:R-:W-:Y:S01]  /*8670*/  ISETP.GT.AND P4, PT, R19, R4, PT ;  /* 0x000000041300720c */ /* 0x000fe20003f84270 */
[----:B------:R-:W-:Y:S01]  /*8680*/  FFMA.FTZ R226, R5, -UR6, R168 ;  /* 0x8000000605e27c23 */ /* 0x000fe200080100a8 */
[----:B------:R-:W-:Y:S01]  /*8690*/  ISETP.GE.AND P5, PT, R4, R229, PT ;  /* 0x000000e50400720c */ /* 0x000fe20003fa6270 */
[----:B------:R-:W-:Y:S01]  /*86a0*/  VIADD R4, R210, 0xffffffa0 ;  /* 0xffffffa0d2047836 */ /* 0x000fe20000000000 */
[----:B------:R-:W-:-:S02]  /*86b0*/  IADD3 R5, PT, PT, R166, 0x60, -R18 ;  /* 0x00000060a6057810 */ /* 0x000fc40007ffe812 */
[----:B------:R-:W-:Y:S02]  /*86c0*/  FSEL R168, R175, -INF , !P4 ;  /* 0xff800000afa87808 */ /* 0x000fe40006000000 */
[----:B------:R-:W-:Y:S02]  /*86d0*/  ISETP.GT.AND P4, PT, R34, R4, PT ;  /* 0x000000042200720c */ /* 0x000fe40003f84270 */
[----:B------:R-:W-:Y:S02]  /*86e0*/  IABS R5, R5 ;  /* 0x0000000500057213 */ /* 0x000fe40000000000 */
[----:B------:R-:W-:Y:S02]  /*86f0*/  FSEL R168, R168, -INF , !P5 ;  /* 0xff800000a8a87808 */ /* 0x000fe40006800000 */
[----:B------:R-:W-:Y:S02]  /*8700*/  ISETP.GE.AND P5, PT, R4, R230, PT ;  /* 0x000000e60400720c */ /* 0x000fe40003fa6270 */
[----:B------:R-:W-:-:S02]  /*8710*/  FSEL R226, R226, -INF , !P4 ;  /* 0xff800000e2e27808 */ /* 0x000fc40006000000 */
[----:B------:R-:W-:Y:S02]  /*8720*/  I2FP.F32.S32 R5, R5 ;  /* 0x0000000500057245 */ /* 0x000fe40000201400 */
[----:B------:R-:W-:Y:S02]  /*8730*/  IADD3 R16, PT, PT, R231, 0x5f, -R18 ;  /* 0x0000005fe7107810 */ /* 0x000fe40007ffe812 */
[----:B------:R-:W-:Y:S01]  /*8740*/  FSEL R226, R226, -INF , !P5 ;  /* 0xff800000e2e27808 */ /* 0x000fe20006800000 */
[----:B------:R-:W-:Y:S01]  /*8750*/  FFMA.FTZ R5, R5, -UR6, R170 ;  /* 0x8000000605057c23 */ /* 0x000fe200080100aa */
[----:B------:R-:W-:Y:S02]  /*8760*/  IABS R16, R16 ;  /* 0x0000001000107213 */ /* 0x000fe40000000000 */
[----:B------:R-:W-:Y:S02]  /*8770*/  ISETP.GT.AND P4, PT, R19, R4, PT ;  /* 0x000000041300720c */ /* 0x000fe40003f84270 */
[----:B------:R-:W-:-:S02]  /*8780*/  ISETP.GE.AND P5, PT, R4, R229, PT ;  /* 0x000000e50400720c */ /* 0x000fc40003fa6270 */
[--C-:B------:R-:W-:Y:S02]  /*8790*/  IADD3 R4, PT, PT, R166, 0x5f, -R18.reuse ;  /* 0x0000005fa6047810 */ /* 0x100fe40007ffe812 */
[----:B------:R-:W-:Y:S02]  /*87a0*/  IADD3 R6, PT, PT, R231, 0x58, -R18 ;  /* 0x00000058e7067810 */ /* 0x000fe40007ffe812 */
[----:B------:R-:W-:Y:S02]  /*87b0*/  I2FP.F32.S32 R16, R16 ;  /* 0x0000001000107245 */ /* 0x000fe40000201400 */
[----:B------:R-:W-:Y:S02]  /*87c0*/  IABS R4, R4 ;  /* 0x0000000400047213 */ /* 0x000fe40000000000 */
[----:B------:R-:W-:Y:S01]  /*87d0*/  FSEL R5, R5, -INF , !P4 ;  /* 0xff80000005057808 */ /* 0x000fe20006000000 */
[----:B------:R-:W-:Y:S01]  /*87e0*/  FFMA.FTZ R16, R16, -UR6, R169 ;  /* 0x8000000610107c23 */ /* 0x000fe200080100a9 */
[----:B------:R-:W-:-:S02]  /*87f0*/  IABS R6, R6 ;  /* 0x0000000600067213 */ /* 0x000fc40000000000 */
[----:B------:R-:W-:Y:S02]  /*8800*/  I2FP.F32.S32 R4, R4 ;  /* 0x0000000400047245 */ /* 0x000fe40000201400 */
[----:B------:R-:W-:Y:S02]  /*8810*/  FSEL R174, R5, -INF , !P5 ;  /* 0xff80000005ae7808 */ /* 0x000fe40006800000 */
[-C--:B------:R-:W-:Y:S01]  /*8820*/  ISETP.GT.AND P4, PT, R34, R7.reuse, PT ;  /* 0x000000072200720c */ /* 0x080fe20003f84270 */
[----:B------:R-:W-:Y:S01]  /*8830*/  FFMA.FTZ R171, R4, -UR6, R171 ;  /* 0x8000000604ab7c23 */ /* 0x000fe200080100ab */
[----:B------:R-:W-:Y:S01]  /*8840*/  I2FP.F32.S32 R5, R6 ;  /* 0x0000000600057245 */ /* 0x000fe20000201400 */
[----:B------:R-:W-:Y:S01]  /*8850*/  VIADD R4, R210, 0xffffffa8 ;  /* 0xffffffa8d2047836 */ /* 0x000fe20000000000 */
[----:B------:R-:W-:Y:S02]  /*8860*/  ISETP.GE.AND P5, PT, R7, R230, PT ;  /* 0x000000e60700720c */ /* 0x000fe40003fa6270 */
[----:B------:R-:W-:Y:S01]  /*8870*/  FSEL R16, R16, -INF , !P4 ;  /* 0xff80000010107808 */ /* 0x000fe20006000000 */
[----:B------:R-:W-:Y:S01]  /*8880*/  FFMA.FTZ R188, R5, -UR6, R188 ;  /* 0x8000000605bc7c23 */ /* 0x000fe200080100bc */
[----:B------:R-:W-:-:S02]  /*8890*/  ISETP.GT.AND P4, PT, R19, R7, PT ;  /* 0x000000071300720c */ /* 0x000fc40003f84270 */
[----:B------:R-:W-:Y:S02]  /*88a0*/  IADD3 R5, PT, PT, R166, 0x58, -R18 ;  /* 0x00000058a6057810 */ /* 0x000fe40007ffe812 */
[----:B------:R-:W-:Y:S02]  /*88b0*/  FSEL R246, R16, -INF , !P5 ;  /* 0xff80000010f67808 */ /* 0x000fe40006800000 */
[----:B------:R-:W-:Y:S01]  /*88c0*/  ISETP.GE.AND P5, PT, R7, R229, PT ;  /* 0x000000e50700720c */ /* 0x000fe20003fa6270 */
[----:B------:R-:W-:Y:S01]  /*88d0*/  VIADD R7, R210, 0xffffffb0 ;  /* 0xffffffb0d2077836 */ /* 0x000fe20000000000 */
[----:B------:R-:W-:Y:S02]  /*88e0*/  FSEL R171, R171, -INF , !P4 ;  /* 0xff800000abab7808 */ /* 0x000fe40006000000 */
[----:B------:R-:W-:Y:S02]  /*88f0*/  ISETP.GT.AND P4, PT, R34, R4, PT ;  /* 0x000000042200720c */ /* 0x000fe40003f84270 */
[----:B------:R-:W-:-:S02]  /*8900*/  IABS R5, R5 ;  /* 0x0000000500057213 */ /* 0x000fc40000000000 */
[----:B------:R-:W-:Y:S02]  /*8910*/  IADD3 R6, PT, PT, R231, 0x57, -R18 ;  /* 0x00000057e7067810 */ /* 0x000fe40007ffe812 */
[----:B------:R-:W-:Y:S02]  /*8920*/  FSEL R172, R171, -INF , !P5 ;  /* 0xff800000abac7808 */ /* 0x000fe40006800000 */
[----:B------:R-:W-:Y:S02]  /*8930*/  ISETP.GE.AND P5, PT, R4, R230, PT ;  /* 0x000000e60400720c */ /* 0x000fe40003fa6270 */
[----:B------:R-:W-:Y:S02]  /*8940*/  FSEL R244, R188, -INF , !P4 ;  /* 0xff800000bcf47808 */ /* 0x000fe40006000000 */
[----:B------:R-:W-:Y:S02]  /*8950*/  I2FP.F32.S32 R5, R5 ;  /* 0x0000000500057245 */ /* 0x000fe40000201400 */
[----:B------:R-:W-:-:S02]  /*8960*/  IABS R6, R6 ;  /* 0x0000000600067213 */ /* 0x000fc40000000000 */
[----:B------:R-:W-:Y:S01]  /*8970*/  FSEL R244, R244, -INF , !P5 ;  /* 0xff800000f4f47808 */ /* 0x000fe20006800000 */
[----:B------:R-:W-:Y:S01]  /*8980*/  FFMA.FTZ R190, R5, -UR6, R190 ;  /* 0x8000000605be7c23 */ /* 0x000fe200080100be */
[----:B------:R-:W-:Y:S02]  /*8990*/  ISETP.GT.AND P4, PT, R19, R4, PT ;  /* 0x000000041300720c */ /* 0x000fe40003f84270 */
[----:B------:R-:W-:Y:S02]  /*89a0*/  ISETP.GE.AND P5, PT, R4, R229, PT ;  /* 0x000000e50400720c */ /* 0x000fe40003fa6270 */
[----:B------:R-:W-:Y:S02]  /*89b0*/  I2FP.F32.S32 R4, R6 ;  /* 0x0000000600047245 */ /* 0x000fe40000201400 */
[--C-:B------:R-:W-:Y:S02]  /*89c0*/  IADD3 R5, PT, PT, R166, 0x57, -R18.reuse ;  /* 0x00000057a6057810 */ /* 0x100fe40007ffe812 */
[----:B------:R-:W-:Y:S01]  /*89d0*/  IADD3 R6, PT, PT, R231, 0x50, -R18 ;  /* 0x00000050e7067810 */ /* 0x000fe20007ffe812 */
[----:B------:R-:W-:Y:S01]  /*89e0*/  FFMA.FTZ R189, R4, -UR6, R189 ;  /* 0x8000000604bd7c23 */ /* 0x000fe200080100bd */
[----:B------:R-:W-:Y:S01]  /*89f0*/  IABS R5, R5 ;  /* 0x0000000500057213 */ /* 0x000fe20000000000 */
[----:B------:R-:W-:Y:S01]  /*8a00*/  VIADD R4, R210, 0xffffffa9 ;  /* 0xffffffa9d2047836 */ /* 0x000fe20000000000 */
[----:B------:R-:W-:-:S02]  /*8a10*/  IABS R6, R6 ;  /* 0x0000000600067213 */ /* 0x000fc40000000000 */
[----:B------:R-:W-:Y:S02]  /*8a20*/  I2FP.F32.S32 R8, R5 ;  /* 0x0000000500087245 */ /* 0x000fe40000201400 */
[----:B------:R-:W-:Y:S02]  /*8a30*/  I2FP.F32.S32 R5, R6 ;  /* 0x0000000600057245 */ /* 0x000fe40000201400 */
[----:B------:R-:W-:Y:S01]  /*8a40*/  FSEL R190, R190, -INF , !P4 ;  /* 0xff800000bebe7808 */ /* 0x000fe20006000000 */
[----:B------:R-:W-:Y:S01]  /*8a50*/  FFMA.FTZ R8, R8, -UR6, R191 ;  /* 0x8000000608087c23 */ /* 0x000fe200080100bf */
[----:B------:R-:W-:Y:S01]  /*8a60*/  ISETP.GT.AND P4, PT, R34, R4, PT ;  /* 0x000000042200720c */ /* 0x000fe20003f84270 */
[----:B------:R-:W-:Y:S01]  /*8a70*/  FFMA.FTZ R200, R5, -UR6, R200 ;  /* 0x8000000605c87c23 */ /* 0x000fe200080100c8 */
[--C-:B------:R-:W-:Y:S02]  /*8a80*/  IADD3 R5, PT, PT, R166, 0x50, -R18.reuse ;  /* 0x00000050a6057810 */ /* 0x100fe40007ffe812 */
[----:B------:R-:W-:-:S02]  /*8a90*/  IADD3 R6, PT, PT, R231, 0x4f, -R18 ;  /* 0x0000004fe7067810 */ /* 0x000fc40007ffe812 */
[----:B------:R-:W-:Y:S02]  /*8aa0*/  FSEL R228, R190, -INF , !P5 ;  /* 0xff800000bee47808 */ /* 0x000fe40006800000 */
[----:B------:R-:W-:Y:S02]  /*8ab0*/  ISETP.GE.AND P5, PT, R4, R230, PT ;  /* 0x000000e60400720c */ /* 0x000fe40003fa6270 */
[----:B------:R-:W-:Y:S02]  /*8ac0*/  FSEL R189, R189, -INF , !P4 ;  /* 0xff800000bdbd7808 */ /* 0x000fe40006000000 */
[----:B------:R-:W-:Y:S02]  /*8ad0*/  ISETP.GT.AND P4, PT, R19, R4, PT ;  /* 0x000000041300720c */ /* 0x000fe40003f84270 */
[----:B------:R-:W-:Y:S02]  /*8ae0*/  IABS R5, R5 ;  /* 0x0000000500057213 */ /* 0x000fe40000000000 */
[----:B------:R-:W-:-:S02]  /*8af0*/  IABS R6, R6 ;  /* 0x0000000600067213 */ /* 0x000fc40000000000 */
[----:B------:R-:W-:Y:S02]  /*8b00*/  FSEL R248, R189, -INF , !P5 ;  /* 0xff800000bdf87808 */ /* 0x000fe40006800000 */
[----:B------:R-:W-:Y:S02]  /*8b10*/  ISETP.GE.AND P5, PT, R4, R229, PT ;  /* 0x000000e50400720c */ /* 0x000fe40003fa6270 */
[----:B------:R-:W-:Y:S02]  /*8b20*/  FSEL R242, R8, -INF , !P4 ;  /* 0xff80000008f27808 */ /* 0x000fe40006000000 */
[----:B------:R-:W-:Y:S02]  /*8b30*/  I2FP.F32.S32 R5, R5 ;  /* 0x0000000500057245 */ /* 0x000fe40000201400 */
[----:B------:R-:W-:Y:S02]  /*8b40*/  I2FP.F32.S32 R6, R6 ;  /* 0x0000000600067245 */ /* 0x000fe40000201400 */
[----:B------:R-:W-:Y:S01]  /*8b50*/  ISETP.GT.AND P4, PT, R34, R7, PT ;  /* 0x000000072200720c */ /* 0x000fe20003f84270 */
[----:B------:R-:W-:Y:S01]  /*8b60*/  FFMA.FTZ R5, R5, -UR6, R202 ;  /* 0x8000000605057c23 */ /* 0x000fe200080100ca */
[----:B------:R-:W-:Y:S01]  /*8b70*/  IADD3 R4, PT, PT, R166, 0x4f, -R18 ;  /* 0x0000004fa6047810 */ /* 0x000fe20007ffe812 */
[----:B------:R-:W-:Y:S01]  /*8b80*/  FFMA.FTZ R201, R6, -UR6, R201 ;  /* 0x8000000606c97c23 */ /* 0x000fe200080100c9 */
[----:B------:R-:W-:Y:S01]  /*8b90*/  FSEL R242, R242, -INF , !P5 ;  /* 0xff800000f2f27808 */ /* 0x000fe20006800000 */
[----:B------:R-:W-:Y:S01]  /*8ba0*/  VIADD R6, R210, 0xffffffb1 ;  /* 0xffffffb1d2067836 */ /* 0x000fe20000000000 */
[----:B------:R-:W-:-:S02]  /*8bb0*/  ISETP.GE.AND P5, PT, R7, R230, PT ;  /* 0x000000e60700720c */ /* 0x000fc40003fa6270 */
[----:B------:R-:W-:Y:S02]  /*8bc0*/  FSEL R220, R200, -INF , !P4 ;  /* 0xff800000c8dc7808 */ /* 0x000fe40006000000 */
[----:B------:R-:W-:Y:S02]  /*8bd0*/  ISETP.GT.AND P4, PT, R19, R7, PT ;  /* 0x000000071300720c */ /* 0x000fe40003f84270 */
[----:B------:R-:W-:Y:S02]  /*8be0*/  IABS R4, R4 ;  /* 0x0000000400047213 */ /* 0x000fe40000000000 */
[----:B------:R-:W-:Y:S02]  /*8bf0*/  FSEL R220, R220, -INF , !P5 ;  /* 0xff800000dcdc7808 */ /* 0x000fe40006800000 */
[----:B------:R-:W-:Y:S02]  /*8c00*/  ISETP.GE.AND P5, PT, R7, R229, PT ;  /* 0x000000e50700720c */ /* 0x000fe40003fa6270 */
[----:B------:R-:W-:-:S02]  /*8c10*/  FSEL R5, R5, -INF , !P4 ;  /* 0xff80000005057808 */ /* 0x000fc40006000000 */
[----:B------:R-:W-:Y:S02]  /*8c20*/  I2FP.F32.S32 R4, R4 ;  /* 0x0000000400047245 */ /* 0x000fe40000201400 */
[----:B------:R-:W-:Y:S02]  /*8c30*/  ISETP.GT.AND P4, PT, R34, R6, PT ;  /* 0x000000062200720c */ /* 0x000fe40003f84270 */
[----:B------:R-:W-:Y:S01]  /*8c40*/  FSEL R214, R5, -INF , !P5 ;  /* 0xff80000005d67808 */ /* 0x000fe20006800000 */
[----:B------:R-:W-:Y:S01]  /*8c50*/  FFMA.FTZ R4, R4, -UR6, R203 ;  /* 0x8000000604047c23 */ /* 0x000fe200080100cb */
[----:B------:R-:W-:Y:S01]  /*8c60*/  ISETP.GE.AND P5, PT, R6, R230, PT ;  /* 0x000000e60600720c */ /* 0x000fe20003fa6270 */
[----:B------:R-:W-:Y:S01]  /*8c70*/  VIADD R5, R210, 0xffffffb9 ;  /* 0xffffffb9d2057836 */ /* 0x000fe20000000000 */
[----:B------:R-:W-:Y:S02]  /*8c80*/  FSEL R201, R201, -INF , !P4 ;  /* 0xff800000c9c97808 */ /* 0x000fe40006000000 */
[----:B------:R-:W-:-:S02]  /*8c90*/  ISETP.GT.AND P4, PT, R19, R6, PT ;  /* 0x000000061300720c */ /* 0x000fc40003f84270 */
[----:B------:R-:W-:Y:S02]  /*8ca0*/  IADD3 R166, PT, PT, R166, 0x47, -R18 ;  /* 0x00000047a6a67810 */ /* 0x000fe40007ffe812 */
[----:B------:R-:W-:Y:S02]  /*8cb0*/  FMNMX3.FTZ R7, R164, R14, R30, !PT ;  /* 0x0000000ea4077276 */ /* 0x000fe4000781001e */
[----:B------:R-:W-:Y:S02]  /*8cc0*/  IADD3 R18, PT, PT, R231, 0x47, -R18 ;  /* 0x00000047e7127810 */ /* 0x000fe40007ffe812 */
[----:B------:R-:W-:Y:S02]  /*8cd0*/  FSEL R222, R201, -INF , !P5 ;  /* 0xff800000c9de7808 */ /* 0x000fe40006800000 */
[----:B------:R-:W-:Y:S02]  /*8ce0*/  ISETP.GE.AND P5, PT, R6, R229, PT ;  /* 0x000000e50600720c */ /* 0x000fe40003fa6270 */
[----:B------:R-:W-:-:S02]  /*8cf0*/  FSEL R4, R4, -INF , !P4 ;  /* 0xff80000004047808 */ /* 0x000fc40006000000 */
[----:B------:R-:W-:Y:S02]  /*8d00*/  FMNMX3.FTZ R7, R7, R180, R182, !PT ;  /* 0x000000b407077276 */ /* 0x000fe400078100b6 */
[----:B------:R-:W-:Y:S02]  /*8d10*/  IABS R18, R18 ;  /* 0x0000001200127213 */ /* 0x000fe40000000000 */
[----:B------:R-:W-:Y:S02]  /*8d20*/  FSEL R202, R4, -INF , !P5 ;  /* 0xff80000004ca7808 */ /* 0x000fe40006800000 */
[----:B------:R-:W-:Y:S02]  /*8d30*/  IABS R166, R166 ;  /* 0x000000a600a67213 */ /* 0x000fe40000000000 */
[----:B------:R-:W-:Y:S02]  /*8d40*/  FMNMX3.FTZ R9, R3, R12, R28, !PT ;  /* 0x0000000c03097276 */ /* 0x000fe4000781001c */
[----:B------:R-:W-:-:S02]  /*8d50*/  FMNMX3.FTZ R4, R7, R194, R252, !PT ;  /* 0x000000c207047276 */ /* 0x000fc400078100fc */
[----:B------:R-:W-:Y:S02]  /*8d60*/  I2FP.F32.S32 R18, R18 ;  /* 0x0000001200127245 */ /* 0x000fe40000201400 */
[----:B------:R-:W-:Y:S02]  /*8d70*/  I2FP.F32.S32 R166, R166 ;  /* 0x000000a600a67245 */ /* 0x000fe40000201400 */
[----:B------:R-:W-:Y:S01]  /*8d80*/  FMNMX3.FTZ R9, R9, R184, R20, !PT ;  /* 0x000000b809097276 */ /* 0x000fe20007810014 */
[----:B------:R-:W-:Y:S01]  /*8d90*/  FFMA.FTZ R18, R18, -UR6, R29 ;  /* 0x8000000612127c23 */ /* 0x000fe2000801001d */
[----:B------:R-:W-:Y:S01]  /*8da0*/  FMNMX3.FTZ R7, R4, R167, R173, !PT ;  /* 0x000000a704077276 */ /* 0x000fe200078100ad */
[----:B------:R-:W-:Y:S01]  /*8db0*/  FFMA.FTZ R31, R166, -UR6, R31 ;  /* 0x80000006a61f7c23 */ /* 0x000fe2000801001f */
[----:B------:R-:W-:Y:S02]  /*8dc0*/  ISETP.GT.AND P4, PT, R34, R5, PT ;  /* 0x000000052200720c */ /* 0x000fe40003f84270 */
[----:B------:R-:W-:-:S02]  /*8dd0*/  FMNMX3.FTZ R9, R9, R224, R196, !PT ;  /* 0x000000e009097276 */ /* 0x000fc400078100c4 */
[----:B------:R-:W-:Y:S02]  /*8de0*/  FMNMX3.FTZ R7, R7, R226, R246, !PT ;  /* 0x000000e207077276 */ /* 0x000fe400078100f6 */
[----:B------:R-:W-:Y:S02]  /*8df0*/  ISETP.GT.AND P5, PT, R19, R5, PT ;  /* 0x000000051300720c */ /* 0x000fe40003fa4270 */
[----:B------:R-:W-:Y:S02]  /*8e00*/  FSEL R18, R18, -INF , !P4 ;  /* 0xff80000012127808 */ /* 0x000fe40006000000 */
[----:B------:R-:W-:Y:S02]  /*8e10*/  ISETP.GE.AND P4, PT, R5, R230, PT ;  /* 0x000000e60500720c */ /* 0x000fe40003f86270 */
[----:B------:R-:W-:Y:S02]  /*8e20*/  FMNMX3.FTZ R9, R9, R250, R168, !PT ;  /* 0x000000fa09097276 */ /* 0x000fe400078100a8 */
[----:B------:R-:W-:-:S02]  /*8e30*/  FMNMX3.FTZ R7, R7, R244, R248, !PT ;  /* 0x000000f407077276 */ /* 0x000fc400078100f8 */
[----:B------:R-:W-:Y:S02]  /*8e40*/  FSEL R198, R31, -INF , !P5 ;  /* 0xff8000001fc67808 */ /* 0x000fe40006800000 */
[----:B------:R-:W-:Y:S02]  /*8e50*/  ISETP.GE.AND P5, PT, R5, R229, PT ;  /* 0x000000e50500720c */ /* 0x000fe40003fa6270 */
[----:B------:R-:W-:Y:S02]  /*8e60*/  FSEL R218, R18, -INF , !P4 ;  /* 0xff80000012da7808 */ /* 0x000fe40006000000 */
[----:B------:R-:W-:Y:S02]  /*8e70*/  FMNMX3.FTZ R5, R9, R174, R172, !PT ;  /* 0x000000ae09057276 */ /* 0x000fe400078100ac */
[----:B------:R-:W-:Y:S02]  /*8e80*/  FMNMX3.FTZ R7, R7, R220, R222, !PT ;  /* 0x000000dc07077276 */ /* 0x000fe400078100de */
[----:B------:R-:W-:-:S02]  /*8e90*/  FMNMX3.FTZ R5, R5, R228, R242, !PT ;  /* 0x000000e405057276 */ /* 0x000fc400078100f2 */
        /* <DEDUP_REMOVED lines=59> */
.L_x_604:
[----:B------:R-:W-:Y:S01]  /*9250*/  FSEL R200, R13, -INF , !P6 ;  /* 0xff8000000dc87808 */ /* 0x000fe20007000000 */
[----:B------:R-:W2:Y:S01]  /*9260*/  LDCU UR4, c[0x0][0x45c] ;  /* 0x00008b80ff0477ac */ /* 0x000ea20008000800 */
[----:B------:R-:W-:Y:S02]  /*9270*/  FSEL R198, R198, -INF , !P5 ;  /* 0xff800000c6c67808 */ /* 0x000fe40006800000 */
[----:B------:R-:W-:Y:S02]  /*9280*/  FMNMX3.FTZ R7, R5, R214, R202, !PT ;  /* 0x000000d605077276 */ /* 0x000fe400078100ca */
[----:B------:R-:W3:Y:S01]  /*9290*/  SHFL.BFLY PT, R5, R4, 0x2, 0x1f ;  /* 0x0c401f0004057f89 */ /* 0x000ee200000e0000 */
[----:B------:R-:W-:Y:S02]  /*92a0*/  LEA R0, R0, UR5, 0x1 ;  /* 0x0000000500007c11 */ /* 0x000fe4000f8e08ff */
[----:B------:R-:W-:Y:S02]  /*92b0*/  FMNMX3.FTZ R7, R7, R200, R198, !PT ;  /* 0x000000c807077276 */ /* 0x000fe400078100c6 */
[----:B------:R-:W-:-:S02]  /*92c0*/  IADD3 R16, PT, PT, R0, 0x18000, RZ ;  /* 0x0001800000107810 */ /* 0x000fc40007ffe0ff */
[----:B------:R-:W-:Y:S01]  /*92d0*/  IADD3 R187, PT, PT, R0, 0x18040, RZ ;  /* 0x0001804000bb7810 */ /* 0x000fe20007ffe0ff */
[----:B------:R-:W4:Y:S01]  /*92e0*/  SHFL.BFLY PT, R6, R7, 0x2, 0x1f ;  /* 0x0c401f0007067f89 */ /* 0x000f2200000e0000 */
[----:B---3--:R-:W-:-:S05]  /*92f0*/  FMNMX.FTZ R5, R4, R5, !PT ;  /* 0x0000000504057209 */ /* 0x008fca0007810000 */
[----:B------:R-:W3:Y:S01]  /*9300*/  SHFL.BFLY PT, R212, R5, 0x1, 0x1f ;  /* 0x0c201f0005d47f89 */ /* 0x000ee200000e0000 */
[----:B----4-:R-:W-:-:S05]  /*9310*/  FMNMX.FTZ R6, R7, R6, !PT ;  /* 0x0000000607067209 */ /* 0x010fca0007810000 */
[----:B------:R-:W4:Y:S01]  /*9320*/  SHFL.BFLY PT, R211, R6, 0x1, 0x1f ;  /* 0x0c201f0006d37f89 */ /* 0x000f2200000e0000 */
[----:B---3--:R-:W-:-:S04]  /*9330*/  FMNMX.FTZ R212, R5, R212, !PT ;  /* 0x000000d405d47209 */ /* 0x008fc80007810000 */
[C---:B------:R-:W-:Y:S01]  /*9340*/  FSETP.NEU.FTZ.AND P5, PT, R212.reuse, -INF , PT ;  /* 0xff800000d400780b */ /* 0x040fe20003fbd000 */
[----:B--2---:R-:W-:Y:S01]  /*9350*/  FMUL.FTZ R199, R212, UR4 ;  /* 0x00000004d4c77c20 */ /* 0x004fe20008410000 */
[----:B----4-:R-:W-:-:S04]  /*9360*/  FMNMX.FTZ R211, R6, R211, !PT ;  /* 0x000000d306d37209 */ /* 0x010fc80007810000 */
[----:B------:R-:W-:Y:S02]  /*9370*/  FSEL R199, R199, RZ, P5 ;  /* 0x000000ffc7c77208 */ /* 0x000fe40002800000 */
[C---:B------:R-:W-:Y:S01]  /*9380*/  FSETP.NEU.FTZ.AND P4, PT, R211.reuse, -INF , PT ;  /* 0xff800000d300780b */ /* 0x040fe20003f9d000 */
[C---:B------:R-:W-:Y:S01]  /*9390*/  FMUL.FTZ R197, R211.reuse, UR4 ;  /* 0x00000004d3c57c20 */ /* 0x040fe20008410000 */
[----:B------:R-:W-:Y:S01]  /*93a0*/  FSEL R5, R212, RZ, P5 ;  /* 0x000000ffd4057208 */ /* 0x000fe20002800000 */
[--C-:B------:R-:W-:Y:S01]  /*93b0*/  FFMA.FTZ R176, R30, UR4, -R199.reuse ;  /* 0x000000041eb07c23 */ /* 0x100fe200080108c7 */
[----:B------:R-:W-:Y:S01]  /*93c0*/  FSEL R4, R211, RZ, P4 ;  /* 0x000000ffd3047208 */ /* 0x000fe20002000000 */
[----:B------:R-:W-:Y:S01]  /*93d0*/  FFMA.FTZ R6, R180, UR4, -R199 ;  /* 0x00000004b4067c23 */ /* 0x000fe200080108c7 */
[----:B------:R-:W-:Y:S01]  /*93e0*/  FSEL R197, R197, RZ, P4 ;  /* 0x000000ffc5c57208 */ /* 0x000fe20002000000 */
[----:B------:R-:W-:Y:S01]  /*93f0*/  FADD.FTZ R5, R164, -R5 ;  /* 0x80000005a4057221 */ /* 0x000fe20000010000 */
[----:B------:R-:W-:Y:S01]  /*9400*/  LOP3.LUT P4, RZ, R216, 0x2, RZ, 0xc0, !PT ;  /* 0x00000002d8ff7812 */ /* 0x000fe2000788c0ff */
[----:B------:R-:W-:Y:S01]  /*9410*/  FADD.FTZ R4, R3, -R4 ;  /* 0x8000000403047221 */ /* 0x000fe20000010000 */
[----:B------:R-:W-:Y:S01]  /*9420*/  FFMA.FTZ R178, R14, UR4, -R199 ;  /* 0x000000040eb27c23 */ /* 0x000fe200080108c7 */
[--C-:B------:R-:W-:Y:S01]  /*9430*/  FFMA.FTZ R177, R28, UR4, -R197.reuse ;  /* 0x000000041cb17c23 */ /* 0x100fe200080108c5 */
[----:B------:R-:W-:Y:S01]  /*9440*/  SEL R165, R165, 0xffffffe0, !P4 ;  /* 0xffffffe0a5a57807 */ /* 0x000fe20006000000 */
[----:B------:R-:W-:Y:S01]  /*9450*/  FFMA.FTZ R181, R184, UR4, -R197 ;  /* 0x00000004b8b57c23 */ /* 0x000fe200080108c5 */
[----:B------:R-:W-:Y:S01]  /*9460*/  LOP3.LUT P4, R192, R216, 0x4, RZ, 0xc0, !PT ;  /* 0x00000004d8c07812 */ /* 0x000fe2000788c0ff */
[----:B------:R-:W-:Y:S01]  /*9470*/  FFMA.FTZ R179, R182, UR4, -R199 ;  /* 0x00000004b6b37c23 */ /* 0x000fe200080108c7 */
[--C-:B------:R-:W-:Y:S01]  /*9480*/  FFMA.FTZ R180, R12, UR4, -R197.reuse ;  /* 0x000000040cb47c23 */ /* 0x100fe200080108c5 */
[----:B------:R-:W-:Y:S01]  /*9490*/  FFMA.FTZ R184, R20, UR4, -R197 ;  /* 0x0000000414b87c23 */ /* 0x000fe200080108c5 */
[----:B------:R-:W-:Y:S01]  /*94a0*/  FMUL.FTZ R183, R5, UR4 ;  /* 0x0000000405b77c20 */ /* 0x000fe20008410000 */
[----:B------:R-:W-:Y:S01]  /*94b0*/  FMUL.FTZ R3, R4, UR4 ;  /* 0x0000000404037c20 */ /* 0x000fe20008410000 */
[----:B------:R-:W-:Y:S01]  /*94c0*/  MUFU.EX2 R178, R178 ;  /* 0x000000b200b27308 */ /* 0x000fe20000000800 */
[----:B------:R-:W-:Y:S01]  /*94d0*/  IADD3 R188, PT, PT, R165, R0, RZ ;  /* 0x00000000a5bc7210 */ /* 0x000fe20007ffe0ff */
[----:B------:R-:W-:Y:S01]  /*94e0*/  LDSM.16.MT88.4 R12, [R0+0x18000] ;  /* 0x01800000000c783b */ /* 0x000fe20000004200 */
[--C-:B------:R-:W-:Y:S01]  /*94f0*/  FFMA.FTZ R194, R194, UR4, -R199.reuse ;  /* 0x00000004c2c27c23 */ /* 0x100fe200080108c7 */
[----:B------:R-:W2:Y:S01]  /*9500*/  MUFU.EX2 R176, R176 ;  /* 0x000000b000b07308 */ /* 0x000ea20000000800 */
[--C-:B------:R-:W-:Y:S01]  /*9510*/  FFMA.FTZ R191, R252, UR4, -R199.reuse ;  /* 0x00000004fcbf7c23 */ /* 0x100fe200080108c7 */
[----:B------:R-:W-:Y:S01]  /*9520*/  LDSM.16.MT88.4 R20, [R188+0x18000] ;  /* 0x01800000bc14783b */ /* 0x000fe20000004200 */
[----:B------:R-:W-:Y:S01]  /*9530*/  @P4 IADD3 R187, PT, PT, R16, -0x40, RZ ;  /* 0xffffffc010bb4810 */ /* 0x000fe20007ffe0ff */
[----:B------:R-:W-:Y:S01]  /*9540*/  MUFU.EX2 R182, R6 ;  /* 0x0000000600b67308 */ /* 0x000fe20000000800 */
[--C-:B------:R-:W-:Y:S01]  /*9550*/  FFMA.FTZ R190, R167, UR4, -R199.reuse ;  /* 0x00000004a7be7c23 */ /* 0x100fe200080108c7 */
[----:B------:R-:W-:Y:S01]  /*9560*/  FFMA.FTZ R189, R173, UR4, -R199 ;  /* 0x00000004adbd7c23 */ /* 0x000fe200080108c7 */
[----:B------:R-:W-:Y:S01]  /*9570*/  IADD3 R185, PT, PT, R165, R187, RZ ;  /* 0x000000bba5b97210 */ /* 0x000fe20007ffe0ff */
[----:B------:R-:W3:Y:S01]  /*9580*/  LDSM.16.MT88.4 R28, [R187] ;  /* 0x00000000bb1c783b */ /* 0x000ee20000004200 */
[----:B------:R-:W4:Y:S01]  /*9590*/  MUFU.EX2 R179, R179 ;  /* 0x000000b300b37308 */ /* 0x000f220000000800 */
[--C-:B------:R-:W-:Y:S01]  /*95a0*/  FFMA.FTZ R195, R196, UR4, -R197.reuse ;  /* 0x00000004c4c37c23 */ /* 0x100fe200080108c5 */
[----:B------:R-:W-:Y:S01]  /*95b0*/  FFMA.FTZ R193, R250, UR4, -R197 ;  /* 0x00000004fac17c23 */ /* 0x000fe200080108c5 */
[----:B------:R-:W-:Y:S01]  /*95c0*/  LDSM.16.MT88.4 R164, [R187+0x2800] ;  /* 0x00280000bba4783b */ /* 0x000fe20000004200 */
[----:B------:R-:W-:Y:S01]  /*95d0*/  MUFU.EX2 R180, R180 ;  /* 0x000000b400b47308 */ /* 0x000fe20000000800 */
[----:B--2---:R-:W-:Y:S01]  /*95e0*/  F2FP.BF16.F32.PACK_AB R4, R176, R178 ;  /* 0x000000b2b004723e */ /* 0x004fe200000010ff */
[--C-:B------:R-:W-:Y:S01]  /*95f0*/  FFMA.FTZ R201, R226, UR4, -R199.reuse ;  /* 0x00000004e2c97c23 */ /* 0x100fe200080108c7 */
[----:B------:R-:W-:Y:S01]  /*9600*/  FFMA.FTZ R226, R246, UR4, -R199 ;  /* 0x00000004f6e27c23 */ /* 0x000fe200080108c7 */
[----:B------:R-:W2:Y:S01]  /*9610*/  MUFU.EX2 R177, R177 ;  /* 0x000000b100b17308 */ /* 0x000ea20000000800 */
[----:B------:R-:W-:Y:S01]  /*9620*/  FFMA.FTZ R207, R228, UR4, -R197 ;  /* 0x00000004e4cf7c23 */ /* 0x000fe200080108c5 */
[--C-:B------:R-:W-:Y:S01]  /*9630*/  FFMA.FTZ R244, R244, UR4, -R199.reuse ;  /* 0x00000004f4f47c23 */ /* 0x100fe200080108c7 */
[----:B------:R-:W-:Y:S01]  /*9640*/  FFMA.FTZ R203, R248, UR4, -R199 ;  /* 0x00000004f8cb7c23 */ /* 0x000fe200080108c7 */
[----:B------:R-:W-:Y:S01]  /*9650*/  MUFU.EX2 R181, R181 ;  /* 0x000000b500b57308 */ /* 0x000fe20000000800 */
[--C-:B------:R-:W-:Y:S01]  /*9660*/  FFMA.FTZ R246, R174, UR4, -R197.reuse ;  /* 0x00000004aef67c23 */ /* 0x100fe200080108c5 */
[----:B----4-:R-:W-:Y:S01]  /*9670*/  F2FP.BF16.F32.PACK_AB R6, R179, R182 ;  /* 0x000000b6b306723e */ /* 0x010fe200000010ff */
[--C-:B------:R-:W-:Y:S01]  /*9680*/  FFMA.FTZ R205, R172, UR4, -R197.reuse ;  /* 0x00000004accd7c23 */ /* 0x100fe200080108c5 */
[----:B------:R-:W4:Y:S01]  /*9690*/  MUFU.EX2 R184, R184 ;  /* 0x000000b800b87308 */ /* 0x000f220000000800 */
[----:B------:R-:W-:Y:S01]  /*96a0*/  FFMA.FTZ R228, R242, UR4, -R197 ;  /* 0x00000004f2e47c23 */ /* 0x000fe200080108c5 */
[----:B------:R-:W-:Y:S01]  /*96b0*/  LDSM.16.MT88.4 R172, [R188+0x1b000] ;  /* 0x01b00000bcac783b */ /* 0x000fe20000004200 */
[--C-:B------:R-:W-:Y:S01]  /*96c0*/  FFMA.FTZ R213, R220, UR4, -R199.reuse ;  /* 0x00000004dcd57c23 */ /* 0x100fe200080108c7 */
[----:B------:R-:W5:Y:S01]  /*96d0*/  MUFU.EX2 R183, R183 ;  /* 0x000000b700b77308 */ /* 0x000f620000000800 */
[--C-:B------:R-:W-:Y:S01]  /*96e0*/  FFMA.FTZ R222, R222, UR4, -R199.reuse ;  /* 0x00000004dede7c23 */ /* 0x100fe200080108c7 */
[----:B--2---:R-:W-:Y:S01]  /*96f0*/  F2FP.BF16.F32.PACK_AB R5, R177, R180 ;  /* 0x000000b4b105723e */ /* 0x004fe200000010ff */
[----:B------:R-:W-:Y:S01]  /*9700*/  FFMA.FTZ R218, R218, UR4, -R199 ;  /* 0x00000004dada7c23 */ /* 0x000fe200080108c7 */
[----:B------:R-:W2:Y:S01]  /*9710*/  MUFU.EX2 R3, R3 ;  /* 0x0000000300037308 */ /* 0x000ea20000000800 */
[--C-:B------:R-:W-:Y:S01]  /*9720*/  FFMA.FTZ R221, R214, UR4, -R197.reuse ;  /* 0x00000004d6dd7c23 */ /* 0x100fe200080108c5 */
[--C-:B------:R-:W-:Y:S01]  /*9730*/  FFMA.FTZ R198, R198, UR4, -R197.reuse ;  /* 0x00000004c6c67c23 */ /* 0x100fe200080108c5 */
[----:B------:R-:W-:Y:S01]  /*9740*/  FFMA.FTZ R202, R202, UR4, -R197 ;  /* 0x00000004caca7c23 */ /* 0x000fe200080108c5 */
        /* <DEDUP_REMOVED lines=67> */
[-C--:B------:R-:W-:Y:S01]  /*9b80*/  FMUL.FTZ R92, R92, R183.reuse ;  /* 0x000000b75c5c7220 */ /* 0x080fe20000410000 */
        /* <DEDUP_REMOVED lines=11> */
[-C--:B-1----:R-:W-:Y:S01]  /*9c40*/  FMUL.FTZ R8, R160, R183.reuse ;  /* 0x000000b7a0087220 */ /* 0x082fe20000410000 */
        /* <DEDUP_REMOVED lines=38> */
[----:B------:R-:W-:Y:S01]  /*9eb0*/  MUFU.EX2 R190, R190 ;  /* 0x000000be00be7308 */ /* 0x000fe20000000800 */
[-C--:B------:R-:W-:Y:S01]  /*9ec0*/  FMUL.FTZ R148, R148, R183.reuse ;  /* 0x000000b794947220 */ /* 0x080fe20000410000 */
[----:B------:R-:W-:Y:S01]  /*9ed0*/  FMUL.FTZ R149, R149, R183 ;  /* 0x000000b795957220 */ /* 0x000fe20000410000 */
[-C--:B------:R-:W-:Y:S01]  /*9ee0*/  FMUL.FTZ R150, R150, R3.reuse ;  /* 0x0000000396967220 */ /* 0x080fe20000410000 */
[----:B------:R-:W-:Y:S01]  /*9ef0*/  MUFU.EX2 R189, R189 ;  /* 0x000000bd00bd7308 */ /* 0x000fe20000000800 */
[----:B------:R-:W-:Y:S01]  /*9f00*/  FMUL.FTZ R151, R151, R3 ;  /* 0x0000000397977220 */ /* 0x000fe20000410000 */
[-C--:B------:R-:W-:Y:S01]  /*9f10*/  FMUL.FTZ R100, R100, R183.reuse ;  /* 0x000000b764647220 */ /* 0x080fe20000410000 */
[C---:B---3--:R-:W-:Y:S01]  /*9f20*/  HMMA.16816.F32.BF16 R68, R4.reuse, R136, R68 ;  /* 0x000000880444723c */ /* 0x048fe20000041844 */
[----:B------:R-:W-:Y:S01]  /*9f30*/  MUFU.EX2 R195, R195 ;  /* 0x000000c300c37308 */ /* 0x000fe20000000800 */
        /* <DEDUP_REMOVED lines=35> */
[----:B------:R-:W-:Y:S01]  /*a170*/  LDSM.16.MT88.4 R160, [R0+0x1c800] ;  /* 0x01c8000000a0783b */ /* 0x000fe20000004200 */
[----:B------:R-:W-:Y:S01]  /*a180*/  MUFU.EX2 R201, R201 ;  /* 0x000000c900c97308 */ /* 0x000fe20000000800 */
[----:B------:R-:W-:Y:S01]  /*a190*/  FFMA.FTZ R183, R243, R183, R178 ;  /* 0x000000b7f3b77223 */ /* 0x000fe200000100b2 */
[C---:B--2---:R-:W-:Y:S01]  /*a1a0*/  HMMA.16816.F32.BF16 R84, R4.reuse, R140, R84 ;  /* 0x0000008c0454723c */ /* 0x044fe20000041854 */
[----:B------:R-:W-:Y:S01]  /*a1b0*/  FFMA.FTZ R180, R241, R3, R180 ;  /* 0x00000003f1b47223 */ /* 0x000fe200000100b4 */
[----:B------:R-:W-:Y:S01]  /*a1c0*/  MUFU.EX2 R226, R226 ;  /* 0x000000e200e27308 */ /* 0x000fe20000000800 */
[----:B------:R-:W-:Y:S01]  /*a1d0*/  FADD.FTZ R183, R176, R183 ;  /* 0x000000b7b0b77221 */ /* 0x000fe20000010000 */
[----:B------:R-:W-:Y:S01]  /*a1e0*/  MOV R3, R211 ;  /* 0x000000d300037202 */ /* 0x000fe20000000f00 */
[----:B------:R-:W-:Y:S01]  /*a1f0*/  FADD.FTZ R180, R177, R180 ;  /* 0x000000b4b1b47221 */ /* 0x000fe20000010000 */
[----:B------:R-:W-:Y:S01]  /*a200*/  MUFU.EX2 R244, R244 ;  /* 0x000000f400f47308 */ /* 0x000fe20000000800 */
[----:B------:R-:W-:Y:S01]  /*a210*/  FADD.FTZ R182, R182, R183 ;  /* 0x000000b7b6b67221 */ /* 0x000fe20000010000 */
[----:B------:R-:W-:Y:S01]  /*a220*/  HMMA.16816.F32.BF16 R88, R4, R142, R88 ;  /* 0x0000008e0458723c */ /* 0x000fe20000041858 */
[----:B------:R-:W-:Y:S01]  /*a230*/  LDSM.16.MT88.4 R140, [R188+0x1e000] ;  /* 0x01e00000bc8c783b */ /* 0x000fe20000004200 */
[----:B------:R-:W-:Y:S01]  /*a240*/  MUFU.EX2 R203, R203 ;  /* 0x000000cb00cb7308 */ /* 0x000fe20000000800 */
[----:B------:R-:W-:Y:S01]  /*a250*/  FADD.FTZ R181, R181, R180 ;  /* 0x000000b4b5b57221 */ /* 0x000fe20000010000 */
[----:B------:R-:W-:-:S02]  /*a260*/  FADD.FTZ R179, R179, R182 ;  /* 0x000000b6b3b37221 */ /* 0x000fc40000010000 */
[----:B------:R-:W-:Y:S01]  /*a270*/  MUFU.EX2 R246, R246 ;  /* 0x000000f600f67308 */ /* 0x000fe20000000800 */
[----:B------:R-:W-:Y:S01]  /*a280*/  FADD.FTZ R181, R184, R181 ;  /* 0x000000b5b8b57221 */ /* 0x000fe20000010000 */
[C---:B---3--:R-:W-:Y:S02]  /*a290*/  HMMA.16816.F32.BF16 R92, R4.reuse, R136, R92 ;  /* 0x00000088045c723c */ /* 0x048fe4000004185c */
[----:B------:R-:W-:Y:S04]  /*a2a0*/  MUFU.EX2 R205, R205 ;  /* 0x000000cd00cd7308 */ /* 0x000fe80000000800 */
[----:B------:R-:W-:Y:S02]  /*a2b0*/  MUFU.EX2 R207, R207 ;  /* 0x000000cf00cf7308 */ /* 0x000fe40000000800 */
[C---:B------:R-:W-:Y:S01]  /*a2c0*/  HMMA.16816.F32.BF16 R96, R4.reuse, R138, R96 ;  /* 0x0000008a0460723c */ /* 0x040fe20000041860 */
[----:B------:R-:W2:Y:S01]  /*a2d0*/  LDSM.16.MT88.4 R136, [R187+0x6000] ;  /* 0x00600000bb88783b */ /* 0x000ea20000004200 */
[----:B------:R-:W-:Y:S04]  /*a2e0*/  MUFU.EX2 R228, R228 ;  /* 0x000000e400e47308 */ /* 0x000fe80000000800 */
[----:B------:R-:W-:Y:S02]  /*a2f0*/  MUFU.EX2 R213, R213 ;  /* 0x000000d500d57308 */ /* 0x000fe40000000800 */
[C---:B------:R-:W-:Y:S02]  /*a300*/  HMMA.16816.F32.BF16 R32, R4.reuse, R152, R32 ;  /* 0x000000980420723c */ /* 0x040fe40000041820 */
[----:B------:R-:W-:Y:S04]  /*a310*/  MUFU.EX2 R214, R218 ;  /* 0x000000da00d67308 */ /* 0x000fe80000000800 */
[----:B------:R-:W-:Y:S02]  /*a320*/  MUFU.EX2 R221, R221 ;  /* 0x000000dd00dd7308 */ /* 0x000fe40000000800 */
[C---:B------:R-:W-:Y:S01]  /*a330*/  HMMA.16816.F32.BF16 R132, R4.reuse, R154, R132 ;  /* 0x0000009a0484723c */ /* 0x040fe20000041884 */
[----:B------:R-:W3:Y:S01]  /*a340*/  LDSM.16.MT88.4 R152, [R0+0x18800] ;  /* 0x018800000098783b */ /* 0x000ee20000004200 */
[----:B------:R-:W-:Y:S06]  /*a350*/  MUFU.EX2 R198, R198 ;  /* 0x000000c600c67308 */ /* 0x000fec0000000800 */
[C---:B------:R-:W-:Y:S08]  /*a360*/  HMMA.16816.F32.BF16 R16, R4.reuse, R20, R16 ;  /* 0x000000140410723c */ /* 0x040ff00000041810 */
[C---:B------:R-:W-:Y:S01]  /*a370*/  HMMA.16816.F32.BF16 R20, R4.reuse, R22, R148 ;  /* 0x000000160414723c */ /* 0x040fe20000041894 */
[----:B------:R-:W-:Y:S07]  /*a380*/  LDSM.16.MT88.4 R148, [R188+0x18800] ;  /* 0x01880000bc94783b */ /* 0x000fee0000004200 */
[C---:B-1----:R-:W-:Y:S08]  /*a390*/  HMMA.16816.F32.BF16 R100, R4.reuse, R144, R100 ;  /* 0x000000900464723c */ /* 0x042ff00000041864 */
[----:B--2---:R-:W-:Y:S01]  /*a3a0*/  HMMA.16816.F32.BF16 R116, R4, R136, R116 ;  /* 0x000000880474723c */ /* 0x004fe20000041874 */
[--C-:B------:R-:W-:Y:S01]  /*a3b0*/  FFMA.FTZ R136, R224, UR4, -R197.reuse ;  /* 0x00000004e0887c23 */ /* 0x100fe200080108c5 */
[----:B------:R-:W-:-:S02]  /*a3c0*/  FFMA.FTZ R224, R168, UR4, -R197 ;  /* 0x00000004a8e07c23 */ /* 0x000fc400080108c5 */
[----:B------:R-:W-:Y:S01]  /*a3d0*/  LDSM.16.MT88.4 R168, [R188+0x1a800] ;  /* 0x01a80000bca8783b */ /* 0x000fe20000004200 */
[----:B------:R1:W2:Y:S03]  /*a3e0*/  MUFU.EX2 R196, R136 ;  /* 0x0000008800c47308 */ /* 0x0002a60000000800 */
[C---:B------:R-:W-:Y:S01]  /*a3f0*/  HMMA.16816.F32.BF16 R104, R4.reuse, R146, R104 ;  /* 0x000000920468723c */ /* 0x040fe20000041868 */
[----:B------:R-:W5:Y:S01]  /*a400*/  MUFU.EX2 R224, R224 ;  /* 0x000000e000e07308 */ /* 0x000f620000000800 */
[----:B------:R-:W-:Y:S06]  /*a410*/  LDSM.16.MT88.4 R144, [R187+0x800] ;  /* 0x00080000bb90783b */ /* 0x000fec0000004200 */
[C---:B------:R-:W-:Y:S08]  /*a420*/  HMMA.16816.F32.BF16 R108, R4.reuse, R140, R108 ;  /* 0x0000008c046c723c */ /* 0x040ff0000004186c */
[C---:B------:R-:W-:Y:S01]  /*a430*/  HMMA.16816.F32.BF16 R112, R4.reuse, R142, R112 ;  /* 0x0000008e0470723c */ /* 0x040fe20000041870 */
[----:B------:R-:W-:Y:S07]  /*a440*/  LDSM.16.MT88.4 R140, [R185+0x800] ;  /* 0x00080000b98c783b */ /* 0x000fee0000004200 */
[C---:B------:R-:W-:Y:S01]  /*a450*/  HMMA.16816.F32.BF16 R120, R4.reuse, R138, R120 ;  /* 0x0000008a0478723c */ /* 0x040fe20000041878 */
[----:B-1----:R-:W1:Y:S07]  /*a460*/  LDSM.16.MT88.4 R136, [R0+0x1a800] ;  /* 0x01a800000088783b */ /* 0x002e6e0000004200 */
[C---:B------:R-:W-:Y:S08]  /*a470*/  HMMA.16816.F32.BF16 R124, R4.reuse, R156, R124 ;  /* 0x0000009c047c723c */ /* 0x040ff0000004187c */
[----:B------:R-:W-:Y:S01]  /*a480*/  HMMA.16816.F32.BF16 R4, R4, R158, R128 ;  /* 0x0000009e0404723c */ /* 0x000fe20000041880 */
[----:B----4-:R-:W-:Y:S01]  /*a490*/  F2FP.BF16.F32.PACK_AB R128, R191, R194 ;  /* 0x000000c2bf80723e */ /* 0x010fe200000010ff */
[----:B------:R-:W-:Y:S01]  /*a4a0*/  LDSM.16.MT88.4 R156, [R188+0x1c800] ;  /* 0x01c80000bc9c783b */ /* 0x000fe20000004200 */
[----:B--2---:R-:W-:Y:S01]  /*a4b0*/  F2FP.BF16.F32.PACK_AB R129, R195, R196 ;  /* 0x000000c4c381723e */ /* 0x004fe200000010ff */
[----:B------:R-:W-:Y:S01]  /*a4c0*/  FADD.FTZ R194, R194, R179 ;  /* 0x000000b3c2c27221 */ /* 0x000fe20000010000 */
[----:B------:R-:W-:Y:S01]  /*a4d0*/  F2FP.BF16.F32.PACK_AB R130, R189, R190 ;  /* 0x000000bebd82723e */ /* 0x000fe200000010ff */
[----:B------:R-:W-:Y:S01]  /*a4e0*/  FADD.FTZ R196, R196, R181 ;  /* 0x000000b5c4c47221 */ /* 0x000fe20000010000 */
[----:B-----5:R-:W-:Y:S01]  /*a4f0*/  F2FP.BF16.F32.PACK_AB R131, R224, R193 ;  /* 0x000000c1e083723e */ /* 0x020fe200000010ff */
[----:B------:R-:W-:-:S02]  /*a500*/  FADD.FTZ R191, R191, R194 ;  /* 0x000000c2bfbf7221 */ /* 0x000fc40000010000 */
[----:B------:R-:W-:Y:S02]  /*a510*/  FADD.FTZ R196, R195, R196 ;  /* 0x000000c4c3c47221 */ /* 0x000fe40000010000 */
[----:B------:R-:W-:Y:S02]  /*a520*/  FADD.FTZ R190, R190, R191 ;  /* 0x000000bfbebe7221 */ /* 0x000fe40000010000 */
[----:B---3--:R-:W-:Y:S01]  /*a530*/  HMMA.16816.F32.BF16 R8, R128, R152, R8 ;  /* 0x000000988008723c */ /* 0x008fe20000041808 */
[----:B------:R-:W-:Y:S01]  /*a540*/  FADD.FTZ R193, R193, R196 ;  /* 0x000000c4c1c17221 */ /* 0x000fe20000010000 */
[----:B------:R-:W-:-:S03]  /*a550*/  FADD.FTZ R190, R189, R190 ;  /* 0x000000bebdbe7221 */ /* 0x000fc60000010000 */
[----:B------:R-:W-:-:S03]  /*a560*/  FADD.FTZ R193, R224, R193 ;  /* 0x000000c1e0c17221 */ /* 0x000fc60000010000 */
        /* <DEDUP_REMOVED lines=20> */
[C---:B------:R-:W-:Y:S08]  /*a6b0*/  HMMA.16816.F32.BF16 R76, R128.reuse, R156, R76 ;  /* 0x0000009c804c723c */ /* 0x040ff0000004184c */
        /* <DEDUP_REMOVED lines=18> */
[C---:B------:R-:W-:Y:S01]  /*a7e0*/  HMMA.16816.F32.BF16 R96, R128.reuse, R146, R96 ;  /* 0x000000928060723c */ /* 0x040fe20000041860 */
[----:B------:R-:W5:Y:S07]  /*a7f0*/  LDSM.16.MT88.4 R144, [R0+0x1b000] ;  /* 0x01b000000090783b */ /* 0x000f6e0000004200 */
[C---:B--2---:R-:W-:Y:S08]  /*a800*/  HMMA.16816.F32.BF16 R116, R128.reuse, R152, R116 ;  /* 0x000000988074723c */ /* 0x044ff00000041874 */
[C---:B------:R-:W-:Y:S01]  /*a810*/  HMMA.16816.F32.BF16 R120, R128.reuse, R154, R120 ;  /* 0x0000009a8078723c */ /* 0x040fe20000041878 */
[----:B------:R-:W-:Y:S07]  /*a820*/  LDSM.16.MT88.4 R152, [R0+0x1d000] ;  /* 0x01d000000098783b */ /* 0x000fee0000004200 */
[C---:B------:R-:W-:Y:S08]  /*a830*/  HMMA.16816.F32.BF16 R124, R128.reuse, R160, R124 ;  /* 0x000000a0807c723c */ /* 0x040ff0000004187c */
[----:B------:R-:W-:Y:S01]  /*a840*/  HMMA.16816.F32.BF16 R128, R128, R162, R4 ;  /* 0x000000a28080723c */ /* 0x000fe20000041804 */
[----:B------:R-:W-:Y:S01]  /*a850*/  F2FP.BF16.F32.PACK_AB R4, R226, R201 ;  /* 0x000000c9e204723e */ /* 0x000fe200000010ff */
[----:B------:R-:W-:Y:S01]  /*a860*/  FADD.FTZ R201, R201, R190 ;  /* 0x000000bec9c97221 */ /* 0x000fe20000010000 */
        /* <DEDUP_REMOVED lines=13> */
[----:B------:R-:W2:Y:S07]  /*a940*/  LDSM.16.MT88.4 R12, [R0+0x1f000] ;  /* 0x01f00000000c783b */ /* 0x000eae0000004200 */
[C---:B-1----:R-:W-:Y:S08]  /*a950*/  HMMA.16816.F32.BF16 R24, R4.reuse, R136, R24 ;  /* 0x000000880418723c */ /* 0x042ff00000041818 */
[C---:B------:R-:W-:Y:S08]  /*a960*/  HMMA.16816.F32.BF16 R28, R4.reuse, R138, R28 ;  /* 0x0000008a041c723c */ /* 0x040ff0000004181c */
[C---:B---3--:R-:W-:Y:S01]  /*a970*/  HMMA.16816.F32.BF16 R136, R4.reuse, R140, R32 ;  /* 0x0000008c0488723c */ /* 0x048fe20000041820 */
[----:B------:R-:W-:Y:S07]  /*a980*/  LDSM.16.MT88.4 R32, [R185+0x5000] ;  /* 0x00500000b920783b */ /* 0x000fee0000004200 */
[C---:B------:R-:W-:Y:S01]  /*a990*/  HMMA.16816.F32.BF16 R132, R4.reuse, R142, R132 ;  /* 0x0000008e0484723c */ /* 0x040fe20000041884 */
[----:B------:R-:W1:Y:S07]  /*a9a0*/  LDSM.16.MT88.4 R140, [R187+0x5000] ;  /* 0x00500000bb8c783b */ /* 0x000e6e0000004200 */
[C---:B----4-:R-:W-:Y:S08]  /*a9b0*/  HMMA.16816.F32.BF16 R16, R4.reuse, R148, R16 ;  /* 0x000000940410723c */ /* 0x050ff00000041810 */
[C---:B------:R-:W-:Y:S01]  /*a9c0*/  HMMA.16816.F32.BF16 R20, R4.reuse, R150, R20 ;  /* 0x000000960414723c */ /* 0x040fe20000041814 */
[----:B------:R-:W3:Y:S07]  /*a9d0*/  LDSM.16.MT88.4 R148, [R188+0x1d000] ;  /* 0x01d00000bc94783b */ /* 0x000eee0000004200 */
[C---:B-----5:R-:W-:Y:S08]  /*a9e0*/  HMMA.16816.F32.BF16 R36, R4.reuse, R144, R36 ;  /* 0x000000900424723c */ /* 0x060ff00000041824 */
[C---:B------:R-:W-:Y:S01]  /*a9f0*/  HMMA.16816.F32.BF16 R40, R4.reuse, R146, R40 ;  /* 0x000000920428723c */ /* 0x040fe20000041828 */
[----:B------:R-:W4:Y:S07]  /*aa00*/  LDSM.16.MT88.4 R144, [R187+0x7000] ;  /* 0x00700000bb90783b */ /* 0x000f2e0000004200 */
[C---:B--2---:R-:W-:Y:S08]  /*aa10*/  HMMA.16816.F32.BF16 R100, R4.reuse, R12, R100 ;  /* 0x0000000c0464723c */ /* 0x044ff00000041864 */
[C---:B------:R-:W-:Y:S01]  /*aa20*/  HMMA.16816.F32.BF16 R104, R4.reuse, R14, R104 ;  /* 0x0000000e0468723c */ /* 0x040fe20000041868 */
[----:B------:R-:W2:Y:S07]  /*aa30*/  LDSM.16.MT88.4 R12, [R185+0x7000] ;  /* 0x00700000b90c783b */ /* 0x000eae0000004200 */
[----:B------:R-:W-:Y:S01]  /*aa40*/  HMMA.16816.F32.BF16 R108, R4, R8, R108 ;  /* 0x00000008046c723c */ /* 0x000fe2000004186c */
[----:B------:R-:W-:-:S02]  /*aa50*/  FFMA.FTZ R8, R186, UR4, -R199 ;  /* 0x00000004ba087c23 */ /* 0x000fc400080108c7 */
[----:B------:R-:W5:Y:S04]  /*aa60*/  MUFU.EX2 R186, R222 ;  /* 0x000000de00ba7308 */ /* 0x000f680000000800 */
[----:B------:R3:W-:Y:S01]  /*aa70*/  MUFU.EX2 R199, R8 ;  /* 0x0000000800c77308 */ /* 0x0007e20000000800 */
[C---:B------:R-:W-:Y:S08]  /*aa80*/  HMMA.16816.F32.BF16 R112, R4.reuse, R10, R112 ;  /* 0x0000000a0470723c */ /* 0x040ff00000041870 */
[----:B-1----:R-:W-:Y:S01]  /*aa90*/  HMMA.16816.F32.BF16 R84, R4, R140, R84 ;  /* 0x0000008c0454723c */ /* 0x002fe20000041854 */
[----:B------:R-:W-:-:S02]  /*aaa0*/  FFMA.FTZ R140, R200, UR4, -R197 ;  /* 0x00000004c88c7c23 */ /* 0x000fc400080108c5 */
[----:B------:R-:W1:Y:S01]  /*aab0*/  MUFU.EX2 R200, R202 ;  /* 0x000000ca00c87308 */ /* 0x000e620000000800 */
[----:B---3--:R-:W3:Y:S03]  /*aac0*/  LDSM.16.MT88.4 R8, [R188+0x1f800] ;  /* 0x01f80000bc08783b */ /* 0x008ee60000004200 */
        /* <DEDUP_REMOVED lines=15> */
[C---:B------:R-:W-:Y:S01]  /*abc0*/  HMMA.16816.F32.BF16 R88, R4.reuse, R142, R88 ;  /* 0x0000008e0458723c */ /* 0x040fe20000041858 */
[----:B----4-:R-:W-:Y:S07]  /*abd0*/  LDSM.16.MT88.4 R140, [R187+0x1800] ;  /* 0x00180000bb8c783b */ /* 0x010fee0000004200 */
[C---:B------:R-:W-:Y:S08]  /*abe0*/  HMMA.16816.F32.BF16 R92, R4.reuse, R32, R92 ;  /* 0x00000020045c723c */ /* 0x040ff0000004185c */
[C---:B------:R-:W-:Y:S01]  /*abf0*/  HMMA.16816.F32.BF16 R96, R4.reuse, R34, R96 ;  /* 0x000000220460723c */ /* 0x040fe20000041860 */
[----:B------:R-:W-:Y:S07]  /*ac00*/  LDSM.16.MT88.4 R32, [R188+0x1b800] ;  /* 0x01b80000bc20783b */ /* 0x000fee0000004200 */
[C---:B------:R-:W-:Y:S08]  /*ac10*/  HMMA.16816.F32.BF16 R116, R4.reuse, R144, R116 ;  /* 0x000000900474723c */ /* 0x040ff00000041874 */
[C---:B------:R-:W-:Y:S01]  /*ac20*/  HMMA.16816.F32.BF16 R120, R4.reuse, R146, R120 ;  /* 0x000000920478723c */ /* 0x040fe20000041878 */
[----:B------:R-:W4:Y:S07]  /*ac30*/  LDSM.16.MT88.4 R144, [R188+0x1d800] ;  /* 0x01d80000bc90783b */ /* 0x000f2e0000004200 */
[C---:B--2---:R-:W-:Y:S08]  /*ac40*/  HMMA.16816.F32.BF16 R124, R4.reuse, R12, R124 ;  /* 0x0000000c047c723c */ /* 0x044ff0000004187c */
[----:B------:R-:W-:Y:S01]  /*ac50*/  HMMA.16816.F32.BF16 R128, R4, R14, R128 ;  /* 0x0000000e0480723c */ /* 0x000fe20000041880 */
[----:B-----5:R-:W-:Y:S01]  /*ac60*/  F2FP.BF16.F32.PACK_AB R4, R186, R213 ;  /* 0x000000d5ba04723e */ /* 0x020fe200000010ff */
[----:B------:R-:W2:Y:S01]  /*ac70*/  LDSM.16.MT88.4 R12, [R187+0x3800] ;  /* 0x00380000bb0c783b */ /* 0x000ea20000004200 */
        /* <DEDUP_REMOVED lines=13> */
[----:B------:R-:W1:Y:S07]  /*ad50*/  LDSM.16.MT88.4 R8, [R0+0x1d800] ;  /* 0x01d800000008783b */ /* 0x000e6e0000004200 */
[C---:B------:R-:W-:Y:S01]  /*ad60*/  HMMA.16816.F32.BF16 R152, R4.reuse, R148, R16 ;  /* 0x000000940498723c */ /* 0x040fe20000041810 */
[----:B------:R-:W-:Y:S07]  /*ad70*/  LDSM.16.MT88.4 R16, [R185+0x3800] ;  /* 0x00380000b910783b */ /* 0x000fee0000004200 */
[C---:B----4-:R-:W-:Y:S08]  /*ad80*/  HMMA.16816.F32.BF16 R76, R4.reuse, R144, R76 ;  /* 0x00000090044c723c */ /* 0x050ff0000004184c */
[C---:B------:R-:W-:Y:S08]  /*ad90*/  HMMA.16816.F32.BF16 R80, R4.reuse, R146, R80 ;  /* 0x000000920450723c */ /* 0x040ff00000041850 */
[C---:B------:R-:W-:Y:S01]  /*ada0*/  HMMA.16816.F32.BF16 R148, R4.reuse, R150, R20 ;  /* 0x000000960494723c */ /* 0x040fe20000041814 */
[----:B------:R-:W-:Y:S07]  /*adb0*/  LDSM.16.MT88.4 R20, [R0+0x1b800] ;  /* 0x01b800000014783b */ /* 0x000fee0000004200 */
[C---:B------:R-:W-:Y:S08]  /*adc0*/  HMMA.16816.F32.BF16 R44, R4.reuse, R32, R44 ;  /* 0x00000020042c723c */ /* 0x040ff0000004182c */
[C---:B------:R-:W-:Y:S01]  /*add0*/  HMMA.16816.F32.BF16 R48, R4.reuse, R34, R48 ;  /* 0x000000220430723c */ /* 0x040fe20000041830 */
[----:B------:R-:W3:Y:S07]  /*ade0*/  LDSM.16.MT88.4 R32, [R185+0x1800] ;  /* 0x00180000b920783b */ /* 0x000eee0000004200 */
[C---:B------:R-:W-:Y:S01]  /*adf0*/  HMMA.16816.F32.BF16 R144, R4.reuse, R140, R24 ;  /* 0x0000008c0490723c */ /* 0x040fe20000041818 */
[----:B------:R-:W-:Y:S07]  /*ae00*/  LDSM.16.MT88.4 R24, [R0+0x1f800] ;  /* 0x01f800000018783b */ /* 0x000fee0000004200 */
[C---:B--2---:R-:W-:Y:S08]  /*ae10*/  HMMA.16816.F32.BF16 R52, R4.reuse, R12, R52 ;  /* 0x0000000c0434723c */ /* 0x044ff00000041834 */
[C---:B------:R-:W-:Y:S01]  /*ae20*/  HMMA.16816.F32.BF16 R56, R4.reuse, R14, R56 ;  /* 0x0000000e0438723c */ /* 0x040fe20000041838 */
[----:B------:R-:W2:Y:S07]  /*ae30*/  LDSM.16.MT88.4 R12, [R185+0x5800] ;  /* 0x00580000b90c783b */ /* 0x000eae0000004200 */
        /* <DEDUP_REMOVED lines=41> */
[-C--:B------:R-:W-:Y:S01]  /*b0d0*/  LEA.HI.X R7, R8, R232.reuse, R3, 0x7, P4 ;  /* 0x000000e808077211 */ /* 0x080fe200020f3c03 */
[----:B------:R-:W-:Y:S02]  /*b0e0*/  UISETP.GT.U32.AND UP0, UPT, UR16, UR19, UPT ;  /* 0x000000131000728c */ /* 0x000fe4000bf04070 */
[----:B------:R-:W-:Y:S01]  /*b0f0*/  IMAD.U32 R3, RZ, RZ, UR7 ;  /* 0x00000007ff037e24 */ /* 0x000fe2000f8e00ff */
[C---:B------:R-:W-:Y:S01]  /*b100*/  LEA R8, P4, R4.reuse, R233, 0x1 ;  /* 0x000000e904087211 */ /* 0x040fe200078808ff */
[----:B------:R-:W1:Y:S03]  /*b110*/  LDCU UR4, c[0x0][0x504] ;  /* 0x0000a080ff0477ac */ /* 0x000e660008000800 */
        /* <DEDUP_REMOVED lines=49> */
[----:B------:R-:W4:Y:S04]  /*b430*/  LDSM.16.M88.4 R12, [R209+0x10000] ;  /* 0x01000000d10c783b */ /* 0x000f280000000200 */
[----:B------:R-:W5:Y:S04]  /*b440*/  LDSM.16.M88.4 R184, [R209+0x10800] ;  /* 0x01080000d1b8783b */ /* 0x000f680000000200 */
[----:B------:R-:W1:Y:S04]  /*b450*/  LDSM.16.M88.4 R176, [R209+0x11000] ;  /* 0x01100000d1b0783b */ /* 0x000e680000000200 */
[----:B--2---:R-:W2:Y:S04]  /*b460*/  LDSM.16.M88.4 R4, [R209+0x11800] ;  /* 0x01180000d104783b */ /* 0x004ea80000000200 */
[----:B------:R-:W-:Y:S04]  /*b470*/  LDSM.16.M88.4 R20, [R218] ;  /* 0x00000000da14783b */ /* 0x000fe80000000200 */
[----:B------:R-:W2:Y:S04]  /*b480*/  LDSM.16.M88.4 R32, [R214+0x10000] ;  /* 0x01000000d620783b */ /* 0x000ea80000000200 */
[----:B---3--:R-:W3:Y:S04]  /*b490*/  LDSM.16.M88.4 R8, [R214+0x10800] ;  /* 0x01080000d608783b */ /* 0x008ee80000000200 */
[----:B------:R-:W3:Y:S04]  /*b4a0*/  LDSM.16.M88.4 R28, [R214+0x11000] ;  /* 0x01100000d61c783b */ /* 0x000ee80000000200 */
[----:B------:R-:W3:Y:S04]  /*b4b0*/  LDSM.16.M88.4 R24, [R214+0x11800] ;  /* 0x01180000d618783b */ /* 0x000ee80000000200 */
[----:B------:R-:W-:Y:S01]  /*b4c0*/  LDSM.16.M88.4 R164, [R221] ;  /* 0x00000000dda4783b */ /* 0x000fe20000000200 */
[C---:B----4-:R-:W-:Y:S03]  /*b4d0*/  HMMA.16816.F32.BF16 R16, R168.reuse, R12, RZ ;  /* 0x0000000ca810723c */ /* 0x050fe600000418ff */
[----:B------:R-:W-:Y:S04]  /*b4e0*/  LDSM.16.M88.4 R192, [R213+0x11800] ;  /* 0x01180000d5c0783b */ /* 0x000fe80000000200 */
[----:B------:R-:W-:Y:S01]  /*b4f0*/  LDSM.16.M88.4 R200, [R213+0x10800] ;  /* 0x01080000d5c8783b */ /* 0x000fe20000000200 */
[C---:B-----5:R-:W-:Y:S03]  /*b500*/  HMMA.16816.F32.BF16 R188, R168.reuse, R184, RZ ;  /* 0x000000b8a8bc723c */ /* 0x060fe600000418ff */
[----:B------:R-:W-:Y:S04]  /*b510*/  LDSM.16.M88.4 R196, [R213+0x11000] ;  /* 0x01100000d5c4783b */ /* 0x000fe80000000200 */
[----:B------:R-:W-:Y:S01]  /*b520*/  LDSM.16.M88.4 R204, [R2+0x4000] ;  /* 0x0040000002cc783b */ /* 0x000fe20000000200 */
[C---:B-1----:R-:W-:Y:S03]  /*b530*/  HMMA.16816.F32.BF16 R180, R168.reuse, R176, RZ ;  /* 0x000000b0a8b4723c */ /* 0x042fe600000418ff */
[----:B------:R-:W0:Y:S05]  /*b540*/  LDGDEPBAR ;  /* 0x00000000000079af */ /* 0x000e2a0000000000 */
[C---:B------:R-:W-:Y:S08]  /*b550*/  HMMA.16816.F32.BF16 R12, R168.reuse, R14, RZ ;  /* 0x0000000ea80c723c */ /* 0x040ff000000418ff */
[C---:B------:R-:W-:Y:S08]  /*b560*/  HMMA.16816.F32.BF16 R184, R168.reuse, R186, RZ ;  /* 0x000000baa8b8723c */ /* 0x040ff000000418ff */
[C---:B------:R-:W-:Y:S08]  /*b570*/  HMMA.16816.F32.BF16 R176, R168.reuse, R178, RZ ;  /* 0x000000b2a8b0723c */ /* 0x040ff000000418ff */
[C---:B--2---:R-:W-:Y:S08]  /*b580*/  HMMA.16816.F32.BF16 R172, R168.reuse, R4, RZ ;  /* 0x00000004a8ac723c */ /* 0x044ff000000418ff */
[----:B------:R-:W-:Y:S01]  /*b590*/  HMMA.16816.F32.BF16 R168, R168, R6, RZ ;  /* 0x00000006a8a8723c */ /* 0x000fe200000418ff */
[----:B------:R-:W1:Y:S07]  /*b5a0*/  LDSM.16.M88.4 R4, [R213+0x10000] ;  /* 0x01000000d504783b */ /* 0x000e6e0000000200 */
[C---:B------:R-:W-:Y:S08]  /*b5b0*/  HMMA.16816.F32.BF16 R16, R20.reuse, R32, R16 ;  /* 0x000000201410723c */ /* 0x040ff00000041810 */
[C---:B------:R-:W-:Y:S01]  /*b5c0*/  HMMA.16816.F32.BF16 R12, R20.reuse, R34, R12 ;  /* 0x00000022140c723c */ /* 0x040fe2000004180c */
[----:B------:R-:W-:Y:S07]  /*b5d0*/  LDSM.16.M88.4 R32, [R3+0x10000] ;  /* 0x010000000320783b */ /* 0x000fee0000000200 */
[C---:B---3--:R-:W-:Y:S08]  /*b5e0*/  HMMA.16816.F32.BF16 R188, R20.reuse, R8, R188 ;  /* 0x0000000814bc723c */ /* 0x048ff000000418bc */
[C---:B------:R-:W-:Y:S01]  /*b5f0*/  HMMA.16816.F32.BF16 R184, R20.reuse, R10, R184 ;  /* 0x0000000a14b8723c */ /* 0x040fe200000418b8 */
[----:B------:R-:W2:Y:S07]  /*b600*/  LDSM.16.M88.4 R8, [R208] ;  /* 0x00000000d008783b */ /* 0x000eae0000000200 */
[C---:B------:R-:W-:Y:S08]  /*b610*/  HMMA.16816.F32.BF16 R180, R20.reuse, R28, R180 ;  /* 0x0000001c14b4723c */ /* 0x040ff000000418b4 */
        /* <DEDUP_REMOVED lines=24> */
[----:B------:R-:W-:Y:S07]  /*b7a0*/  LDSM.16.M88.4 R28, [R214+0x12800] ;  /* 0x01280000d61c783b */ /* 0x000fee0000000200 */
[C---:B----4-:R-:W-:Y:S08]  /*b7b0*/  HMMA.16816.F32.BF16 R180, R8.reuse, R24, R180 ;  /* 0x0000001808b4723c */ /* 0x050ff000000418b4 */
[C---:B------:R-:W-:Y:S01]  /*b7c0*/  HMMA.16816.F32.BF16 R176, R8.reuse, R26, R176 ;  /* 0x0000001a08b0723c */ /* 0x040fe200000418b0 */
[----:B------:R-:W3:Y:S07]  /*b7d0*/  LDSM.16.M88.4 R24, [R214+0x13000] ;  /* 0x01300000d618783b */ /* 0x000eee0000000200 */
[C---:B-----5:R-:W-:Y:S08]  /*b7e0*/  HMMA.16816.F32.BF16 R172, R8.reuse, R20, R172 ;  /* 0x0000001408ac723c */ /* 0x060ff000000418ac */
[----:B------:R-:W-:Y:S01]  /*b7f0*/  HMMA.16816.F32.BF16 R168, R8, R22, R168 ;  /* 0x0000001608a8723c */ /* 0x000fe200000418a8 */
[----:B------:R-:W4:Y:S04]  /*b800*/  LDSM.16.M88.4 R20, [R214+0x13800] ;  /* 0x01380000d614783b */ /* 0x000f280000000200 */
[----:B------:R-:W-:Y:S03]  /*b810*/  LDSM.16.M88.4 R8, [R221+0x4000] ;  /* 0x00400000dd08783b */ /* 0x000fe60000000200 */
[C---:B-1----:R-:W-:Y:S08]  /*b820*/  HMMA.16816.F32.BF16 R16, R204.reuse, R4, R16 ;  /* 0x00000004cc10723c */ /* 0x042ff00000041810 */
[C---:B------:R-:W-:Y:S01]  /*b830*/  HMMA.16816.F32.BF16 R12, R204.reuse, R6, R12 ;  /* 0x00000006cc0c723c */ /* 0x040fe2000004180c */
[----:B------:R-:W1:Y:S07]  /*b840*/  LDSM.16.M88.4 R4, [R213+0x12000] ;  /* 0x01200000d504783b */ /* 0x000e6e0000000200 */
[C---:B------:R-:W-:Y:S08]  /*b850*/  HMMA.16816.F32.BF16 R172, R204.reuse, R192, R172 ;  /* 0x000000c0ccac723c */ /* 0x040ff000000418ac */
[C---:B------:R-:W-:Y:S08]  /*b860*/  HMMA.16816.F32.BF16 R180, R204.reuse, R196, R180 ;  /* 0x000000c4ccb4723c */ /* 0x040ff000000418b4 */
[C---:B------:R-:W-:Y:S01]  /*b870*/  HMMA.16816.F32.BF16 R176, R204.reuse, R198, R176 ;  /* 0x000000c6ccb0723c */ /* 0x040fe200000418b0 */
[----:B------:R-:W5:Y:S07]  /*b880*/  LDSM.16.M88.4 R196, [R213+0x13000] ;  /* 0x01300000d5c4783b */ /* 0x000f6e0000000200 */
[----:B------:R-:W-:Y:S01]  /*b890*/  HMMA.16816.F32.BF16 R192, R204, R194, R168 ;  /* 0x000000c2ccc0723c */ /* 0x000fe200000418a8 */
[----:B------:R-:W5:Y:S07]  /*b8a0*/  LDSM.16.M88.4 R168, [R213+0x12800] ;  /* 0x01280000d5a8783b */ /* 0x000f6e0000000200 */
[C---:B--2---:R-:W-:Y:S08]  /*b8b0*/  HMMA.16816.F32.BF16 R16, R164.reuse, R32, R16 ;  /* 0x00000020a410723c */ /* 0x044ff00000041810 */
[----:B------:R-:W-:Y:S01]  /*b8c0*/  HMMA.16816.F32.BF16 R12, R164, R34, R12 ;  /* 0x00000022a40c723c */ /* 0x000fe2000004180c */
[----:B------:R-:W-:Y:S07]  /*b8d0*/  LDSM.16.M88.4 R32, [R3+0x12800] ;  /* 0x012800000320783b */ /* 0x000fee0000000200 */
[C---:B------:R-:W-:Y:S08]  /*b8e0*/  HMMA.16816.F32.BF16 R188, R204.reuse, R200, R188 ;  /* 0x000000c8ccbc723c */ /* 0x040ff000000418bc */
[----:B------:R-:W-:Y:S08]  /*b8f0*/  HMMA.16816.F32.BF16 R184, R204, R202, R184 ;  /* 0x000000caccb8723c */ /* 0x000ff000000418b8 */
        /* <DEDUP_REMOVED lines=12> */
[----:B------:R-:W4:Y:S03]  /*b9c0*/  LDSM.16.M88.4 R164, [R3+0x13800] ;  /* 0x0138000003a4783b */ /* 0x000f260000000200 */
[C---:B-----5:R-:W-:Y:S08]  /*b9d0*/  HMMA.16816.F32.BF16 R180, R8.reuse, R196, R180 ;  /* 0x000000c408b4723c */ /* 0x060ff000000418b4 */
[C---:B------:R-:W-:Y:S08]  /*b9e0*/  HMMA.16816.F32.BF16 R188, R8.reuse, R168, R188 ;  /* 0x000000a808bc723c */ /* 0x040ff000000418bc */
[C---:B------:R-:W-:Y:S01]  /*b9f0*/  HMMA.16816.F32.BF16 R184, R8.reuse, R170, R184 ;  /* 0x000000aa08b8723c */ /* 0x040fe200000418b8 */
[----:B------:R-:W-:Y:S07]  /*ba00*/  LDSM.16.M88.4 R168, [R209+0x14000] ;  /* 0x01400000d1a8783b */ /* 0x000fee0000000200 */
[C---:B------:R-:W-:Y:S01]  /*ba10*/  HMMA.16816.F32.BF16 R196, R8.reuse, R198, R176 ;  /* 0x000000c608c4723c */ /* 0x040fe200000418b0 */
[----:B------:R-:W5:Y:S07]  /*ba20*/  LDSM.16.M88.4 R176, [R2+0x8000] ;  /* 0x0080000002b0783b */ /* 0x000f6e0000000200 */
        /* <DEDUP_REMOVED lines=13> */
[----:B------:R-:W-:Y:S07]  /*bb00*/  LDSM.16.M88.4 R28, [R214+0x14800] ;  /* 0x01480000d61c783b */ /* 0x000fee0000000200 */
[C---:B----4-:R-:W-:Y:S08]  /*bb10*/  HMMA.16816.F32.BF16 R200, R24.reuse, R164, R200 ;  /* 0x000000a418c8723c */ /* 0x050ff000000418c8 */
[----:B------:R-:W-:Y:S01]  /*bb20*/  HMMA.16816.F32.BF16 R192, R24, R166, R192 ;  /* 0x000000a618c0723c */ /* 0x000fe200000418c0 */
[----:B------:R-:W3:Y:S04]  /*bb30*/  LDSM.16.M88.4 R24, [R218+0x8000] ;  /* 0x00800000da18783b */ /* 0x000ee80000000200 */
[----:B------:R-:W-:Y:S03]  /*bb40*/  LDSM.16.M88.4 R164, [R213+0x14000] ;  /* 0x01400000d5a4783b */ /* 0x000fe60000000200 */
[C---:B-----5:R-:W-:Y:S08]  /*bb50*/  HMMA.16816.F32.BF16 R16, R176.reuse, R168, R16 ;  /* 0x000000a8b010723c */ /* 0x060ff00000041810 */
        /* <DEDUP_REMOVED lines=30> */
[----:B------:R5:W-:Y:S07]  /*bd40*/  LDSM.16.M88.4 R164, [R2+0xc000] ;  /* 0x00c0000002a4783b */ /* 0x000bee0000000200 */
[C---:B---3--:R-:W-:Y:S08]  /*bd50*/  HMMA.16816.F32.BF16 R180, R168.reuse, R20, R180 ;  /* 0x00000014a8b4723c */ /* 0x048ff000000418b4 */
[C---:B------:R-:W-:Y:S01]  /*bd60*/  HMMA.16816.F32.BF16 R196, R168.reuse, R22, R196 ;  /* 0x00000016a8c4723c */ /* 0x040fe200000418c4 */
[----:B------:R-:W3:Y:S07]  /*bd70*/  LDSM.16.M88.4 R20, [R209+0x16800] ;  /* 0x01680000d114783b */ /* 0x000eee0000000200 */
[----:B------:R-:W-:Y:S01]  /*bd80*/  HMMA.16816.F32.BF16 R200, R168, R172, R200 ;  /* 0x000000aca8c8723c */ /* 0x000fe200000418c8 */
[----:B-----5:R-:W-:-:S05]  /*bd90*/  VIADD R2, R210, 0xffffff40 ;  /* 0xffffff40d2027836 */ /* 0x020fca0000000000 */
[C---:B------:R-:W-:Y:S02]  /*bda0*/  ISETP.GE.AND P4, PT, R2.reuse, R230, PT ;  /* 0x000000e60200720c */ /* 0x040fe40003f86270 */
[----:B------:R-:W-:Y:S01]  /*bdb0*/  HMMA.16816.F32.BF16 R192, R168, R174, R192 ;  /* 0x000000aea8c0723c */ /* 0x000fe200000418c0 */
[----:B------:R-:W-:Y:S01]  /*bdc0*/  LDSM.16.M88.4 R172, [R218+0xc000] ;  /* 0x00c00000daac783b */ /* 0x000fe20000000200 */
[----:B------:R-:W-:-:S03]  /*bdd0*/  ISETP.GE.AND P5, PT, R2, R229, PT ;  /* 0x000000e50200720c */ /* 0x000fc60003fa6270 */
        /* <DEDUP_REMOVED lines=39> */
[----:B------:R4:W2:Y:S01]  /*c050*/  LDSM.16.M88.4 R172, [R3+0x17800] ;  /* 0x0178000003ac783b */ /* 0x0008a20000000200 */
[----:B------:R-:W-:-:S04]  /*c060*/  DEPBAR.LE SB0, 0x0 ;  /* 0x000080000000791a */ /* 0x000fc80000000000 */
[C---:B---3--:R-:W-:Y:S08]  /*c070*/  HMMA.16816.F32.BF16 R16, R28.reuse, R24, R16 ;  /* 0x000000181c10723c */ /* 0x048ff00000041810 */
[C---:B------:R-:W-:Y:S08]  /*c080*/  HMMA.16816.F32.BF16 R12, R28.reuse, R26, R12 ;  /* 0x0000001a1c0c723c */ /* 0x040ff0000004180c */
[----:B-1----:R-:W-:Y:S01]  /*c090*/  HMMA.16816.F32.BF16 R188, R28, R4, R188 ;  /* 0x000000041cbc723c */ /* 0x002fe200000418bc */
[----:B------:R-:W-:-:S02]  /*c0a0*/  IMAD.U32 R4, RZ, RZ, UR4 ;  /* 0x00000004ff047e24 */ /* 0x000fc4000f8e00ff */
[----:B------:R-:W-:-:S05]  /*c0b0*/  VIADD R5, R231, 0x8 ;  /* 0x00000008e7057836 */ /* 0x000fca0000000000 */
[----:B------:R-:W-:Y:S01]  /*c0c0*/  HMMA.16816.F32.BF16 R184, R28, R6, R184 ;  /* 0x000000061cb8723c */ /* 0x000fe200000418b8 */
[--C-:B------:R-:W-:Y:S02]  /*c0d0*/  IADD3 R7, PT, PT, R231, -UR21, -R4.reuse ;  /* 0x80000015e7077c10 */ /* 0x100fe4000fffe804 */
[----:B----4-:R-:W-:Y:S02]  /*c0e0*/  IADD3 R3, PT, PT, R5, -UR21, -R4 ;  /* 0x8000001505037c10 */ /* 0x010fe4000fffe804 */
[----:B------:R-:W-:-:S03]  /*c0f0*/  ISETP.GT.AND P6, PT, R7, R2, PT ;  /* 0x000000020700720c */ /* 0x000fc60003fc4270 */
[C---:B------:R-:W-:Y:S08]  /*c100*/  HMMA.16816.F32.BF16 R196, R28.reuse, R34, R196 ;  /* 0x000000221cc4723c */ /* 0x040ff000000418c4 */
[C---:B------:R-:W-:Y:S08]  /*c110*/  HMMA.16816.F32.BF16 R200, R28.reuse, R8, R200 ;  /* 0x000000081cc8723c */ /* 0x040ff000000418c8 */
[----:B------:R-:W-:Y:S01]  /*c120*/  HMMA.16816.F32.BF16 R192, R28, R10, R192 ;  /* 0x0000000a1cc0723c */ /* 0x000fe200000418c0 */
[----:B------:R-:W-:-:S05]  /*c130*/  VIADD R10, R210, UR21 ;  /* 0x00000015d20a7c36 */ /* 0x000fca0008000000 */
[--C-:B------:R-:W-:Y:S02]  /*c140*/  IADD3 R11, PT, PT, R231, 0xc0, -R10.reuse ;  /* 0x000000c0e70b7810 */ /* 0x100fe40007ffe80a */
[----:B------:R-:W-:Y:S01]  /*c150*/  HMMA.16816.F32.BF16 R180, R28, R32, R180 ;  /* 0x000000201cb4723c */ /* 0x000fe200000418b4 */
[--C-:B------:R-:W-:Y:S02]  /*c160*/  IADD3 R6, PT, PT, R5, 0xc0, -R10.reuse ;  /* 0x000000c005067810 */ /* 0x100fe40007ffe80a */
[----:B------:R-:W-:Y:S02]  /*c170*/  IABS R11, R11 ;  /* 0x0000000b000b7213 */ /* 0x000fe40000000000 */
[----:B------:R-:W-:Y:S02]  /*c180*/  IADD3 R8, PT, PT, R231, 0xbf, -R10 ;  /* 0x000000bfe7087810 */ /* 0x000fe40007ffe80a */
[----:B------:R-:W-:Y:S01]  /*c190*/  I2FP.F32.S32 R11, R11 ;  /* 0x0000000b000b7245 */ /* 0x000fe20000201400 */
        /* <DEDUP_REMOVED lines=8> */
[----:B------:R-:W-:Y:S01]  /*c220*/  P2R R20, PR, RZ, 0x10 ;  /* 0x00000010ff147803 */ /* 0x000fe20000000000 */
[----:B------:R-:W-:Y:S06]  /*c230*/  BAR.SYNC.DEFER_BLOCKING 0x0 ;  /* 0x0000000000007b1d */ /* 0x000fec0000010000 */
[----:B------:R-:W-:-:S12]  /*c240*/  BRA.U !UP0, `(.L_x_605) ;  /* 0x0000000108e47547 */ /* 0x000fd8000b800000 */
[----:B------:R-:W-:-:S04]  /*c250*/  UIADD3 UR7, UPT, UPT, UR22, -0x4, URZ ;  /* 0xfffffffc16077890 */ /* 0x000fc8000fffe0ff */
[----:B------:R-:W-:-:S04]  /*c260*/  UIMAD.WIDE.U32 UR8, UR7, UR10, URZ ;  /* 0x0000000a070872a5 */ /* 0x000fc8000f8e00ff */
[----:B------:R-:W-:Y:S02]  /*c270*/  UIMAD UR7, UR7, UR11, UR9 ;  /* 0x0000000b070772a4 */ /* 0x000fe4000f8e0209 */
[----:B------:R-:W-:Y:S01]  /*c280*/  USHF.L.U32 UR4, UR8, 0x6, URZ ;  /* 0x0000000608047899 */ /* 0x000fe200080006ff */
[----:B------:R-:W-:Y:S02]  /*c290*/  IMAD.U32 R22, RZ, RZ, UR8 ;  /* 0x00000008ff167e24 */ /* 0x000fe4000f8e00ff */
[----:B------:R-:W-:Y:S01]  /*c2a0*/  IMAD.U32 R23, RZ, RZ, UR9 ;  /* 0x00000009ff177e24 */ /* 0x000fe2000f8e00ff */
[----:B------:R-:W-:Y:S01]  /*c2b0*/  MOV R9, UR7 ;  /* 0x0000000700097c02 */ /* 0x000fe20008000f00 */
[----:B------:R-:W-:Y:S01]  /*c2c0*/  ULEA UR4, UP1, UR10, UR4, 0x5 ;  /* 0x000000040a047291 */ /* 0x000fe2000f8228ff */
[----:B------:R-:W-:Y:S01]  /*c2d0*/  LEA R24, P4, R22, R235, 0x7 ;  /* 0x000000eb16187211 */ /* 0x000fe200078838ff */
[----:B------:R-:W-:-:S03]  /*c2e0*/  USHF.L.U64.HI UR7, UR8, 0x6, UR7 ;  /* 0x0000000608077899 */ /* 0x000fc60008010207 */
[----:B------:R-:W-:Y:S01]  /*c2f0*/  LEA.HI.X R25, R22, R234, R9, 0x7, P4 ;  /* 0x000000ea16197211 */ /* 0x000fe200020f3c09 */
[----:B------:R-:W-:Y:S01]  /*c300*/  ULEA.HI.X UR7, UR10, UR7, UR11, 0x5, UP1 ;  /* 0x000000070a077291 */ /* 0x000fe200088f2c0b */
[----:B------:R-:W-:-:S03]  /*c310*/  IMAD.U32 R4, RZ, RZ, UR4 ;  /* 0x00000004ff047e24 */ /* 0x000fc6000f8e00ff */
[----:B------:R-:W-:Y:S01]  /*c320*/  @!PT LDS RZ, [RZ] ;  /* 0x00000000fffff984 */ /* 0x000fe20000000800 */
[----:B------:R-:W-:Y:S01]  /*c330*/  @!PT LDS RZ, [RZ] ;  /* 0x00000000fffff984 */ /* 0x000fe20000000800 */
[----:B------:R-:W-:Y:S01]  /*c340*/  @!PT LDS RZ, [RZ] ;  /* 0x00000000fffff984 */ /* 0x000fe20000000800 */
[----:B------:R1:W-:Y:S02]  /*c350*/  @!P3 LDGSTS.E.BYPASS.LTC128B.128 [R236+0x10000], desc[UR28][R24.64] ;  /* 0x1000000018ecbfae */ /* 0x0003e4000b981a1c */
[----:B------:R-:W-:Y:S02]  /*c360*/  MOV R9, UR7 ;  /* 0x0000000700097c02 */ /* 0x000fe40008000f00 */
        /* <DEDUP_REMOVED lines=39> */
.L_x_605:
[----:B------:R-:W-:Y:S01]  /*c5e0*/  IABS R8, R8 ;  /* 0x0000000800087213 */ /* 0x000fe20000000000 */
[----:B------:R-:W-:Y:S01]  /*c5f0*/  FFMA.FTZ R11, R11, -UR6, R16 ;  /* 0x800000060b0b7c23 */ /* 0x000fe20008010010 */
[----:B------:R-:W-:Y:S01]  /*c600*/  IABS R6, R6 ;  /* 0x0000000600067213 */ /* 0x000fe20000000000 */
[C---:B-1----:R-:W-:Y:S01]  /*c610*/  VIADD R22, R210.reuse, 0xffffff51 ;  /* 0xffffff51d2167836 */ /* 0x042fe20000000000 */
[----:B------:R-:W-:Y:S01]  /*c620*/  I2FP.F32.S32 R8, R8 ;  /* 0x0000000800087245 */ /* 0x000fe20000201400 */
[----:B------:R-:W1:Y:S01]  /*c630*/  LDCU UR4, c[0x0][0x45c] ;  /* 0x00008b80ff0477ac */ /* 0x000e620008000800 */
[----:B------:R-:W-:Y:S02]  /*c640*/  I2FP.F32.S32 R9, R6 ;  /* 0x0000000600097245 */ /* 0x000fe40000201400 */
[----:B------:R-:W-:Y:S01]  /*c650*/  ISETP.GT.AND P1, PT, R3, R2, PT ;  /* 0x000000020300720c */ /* 0x000fe20003f24270 */
[----:B------:R-:W-:Y:S01]  /*c660*/  VIADD R2, R210, 0xffffff41 ;  /* 0xffffff41d2027836 */ /* 0x000fe20000000000 */
[----:B------:R-:W-:Y:S01]  /*c670*/  FSEL R11, R11, -INF , !P6 ;  /* 0xff8000000b0b7808 */ /* 0x000fe20007000000 */
[----:B------:R-:W-:Y:S01]  /*c680*/  FFMA.FTZ R6, R8, -UR6, R17 ;  /* 0x8000000608067c23 */ /* 0x000fe20008010011 */
[----:B------:R-:W-:Y:S01]  /*c690*/  IADD3 R4, PT, PT, R5, 0xbf, -R10 ;  /* 0x000000bf05047810 */ /* 0x000fe20007ffe80a */
[----:B------:R-:W-:Y:S01]  /*c6a0*/  FFMA.FTZ R9, R9, -UR6, R18 ;  /* 0x8000000609097c23 */ /* 0x000fe20008010012 */
[----:B------:R-:W-:Y:S01]  /*c6b0*/  ISETP.NE.AND P6, PT, R20, RZ, PT ;  /* 0x000000ff1400720c */ /* 0x000fe20003fc5270 */
[----:B------:R-:W-:Y:S01]  /*c6c0*/  @UP0 UIADD3 UR22, UPT, UPT, UR22, -0x4, URZ ;  /* 0xfffffffc16160890 */ /* 0x000fe2000fffe0ff */
[----:B------:R-:W-:-:S02]  /*c6d0*/  IADD3 R8, PT, PT, R231, 0xb8, -R10 ;  /* 0x000000b8e7087810 */ /* 0x000fc40007ffe80a */
[----:B------:R-:W-:Y:S02]  /*c6e0*/  IABS R4, R4 ;  /* 0x0000000400047213 */ /* 0x000fe40000000000 */
[----:B------:R-:W-:Y:S02]  /*c6f0*/  FSEL R16, R11, -INF , !P6 ;  /* 0xff8000000b107808 */ /* 0x000fe40007000000 */
[C---:B------:R-:W-:Y:S02]  /*c700*/  ISETP.GE.AND P3, PT, R2.reuse, R230, PT ;  /* 0x000000e60200720c */ /* 0x040fe40003f66270 */
[----:B------:R-:W-:Y:S02]  /*c710*/  ISETP.GE.AND P0, PT, R2, R229, PT ;  /* 0x000000e50200720c */ /* 0x000fe40003f06270 */
[-C--:B------:R-:W-:Y:S02]  /*c720*/  ISETP.GT.AND P2, PT, R7, R2.reuse, PT ;  /* 0x000000020700720c */ /* 0x080fe40003f44270 */
[----:B------:R-:W-:Y:S01]  /*c730*/  ISETP.GT.AND P4, PT, R3, R2, PT ;  /* 0x000000020300720c */ /* 0x000fe20003f84270 */
[----:B------:R-:W-:Y:S01]  /*c740*/  VIADD R2, R210, 0xffffff48 ;  /* 0xffffff48d2027836 */ /* 0x000fe20000000000 */
[----:B------:R-:W-:-:S02]  /*c750*/  IABS R11, R8 ;  /* 0x00000008000b7213 */ /* 0x000fc40000000000 */
[----:B------:R-:W-:Y:S02]  /*c760*/  FSEL R8, R9, -INF , !P1 ;  /* 0xff80000009087808 */ /* 0x000fe40004800000 */
[----:B------:R-:W-:Y:S02]  /*c770*/  I2FP.F32.S32 R4, R4 ;  /* 0x0000000400047245 */ /* 0x000fe40000201400 */
[----:B------:R-:W-:Y:S02]  /*c780*/  FSEL R8, R8, -INF , !P5 ;  /* 0xff80000008087808 */ /* 0x000fe40006800000 */
[----:B------:R-:W-:Y:S02]  /*c790*/  FSEL R6, R6, -INF , !P2 ;  /* 0xff80000006067808 */ /* 0x000fe40005000000 */
[----:B------:R-:W-:Y:S02]  /*c7a0*/  IADD3 R9, PT, PT, R5, 0xb8, -R10 ;  /* 0x000000b805097810 */ /* 0x000fe40007ffe80a */
[----:B------:R-:W-:-:S02]  /*c7b0*/  ISETP.GE.AND P6, PT, R2, R230, PT ;  /* 0x000000e60200720c */ /* 0x000fc40003fc6270 */
[----:B------:R-:W-:Y:S02]  /*c7c0*/  ISETP.GE.AND P1, PT, R2, R229, PT ;  /* 0x000000e50200720c */ /* 0x000fe40003f26270 */
[-C--:B------:R-:W-:Y:S02]  /*c7d0*/  ISETP.GT.AND P5, PT, R7, R2.reuse, PT ;  /* 0x000000020700720c */ /* 0x080fe40003fa4270 */
[----:B------:R-:W-:Y:S02]  /*c7e0*/  I2FP.F32.S32 R11, R11 ;  /* 0x0000000b000b7245 */ /* 0x000fe40000201400 */
[----:B------:R-:W-:Y:S01]  /*c7f0*/  ISETP.GT.AND P2, PT, R3, R2, PT ;  /* 0x000000020300720c */ /* 0x000fe20003f44270 */
[----:B------:R-:W-:Y:S01]  /*c800*/  FFMA.FTZ R2, R4, -UR6, R19 ;  /* 0x8000000604027c23 */ /* 0x000fe20008010013 */
[----:B------:R-:W-:Y:S01]  /*c810*/  IABS R9, R9 ;  /* 0x0000000900097213 */ /* 0x000fe20000000000 */
[----:B------:R-:W-:Y:S01]  /*c820*/  FFMA.FTZ R18, R11, -UR6, R12 ;  /* 0x800000060b127c23 */ /* 0x000fe2000801000c */
[----:B------:R-:W-:Y:S01]  /*c830*/  VIADD R4, R210, 0xffffff49 ;  /* 0xffffff49d2047836 */ /* 0x000fe20000000000 */
[----:B------:R-:W-:-:S02]  /*c840*/  IADD3 R20, PT, PT, R231, 0xb7, -R10 ;  /* 0x000000b7e7147810 */ /* 0x000fc40007ffe80a */
[----:B------:R-:W-:Y:S02]  /*c850*/  FSEL R2, R2, -INF , !P4 ;  /* 0xff80000002027808 */ /* 0x000fe40006000000 */
[----:B------:R-:W-:Y:S02]  /*c860*/  I2FP.F32.S32 R9, R9 ;  /* 0x0000000900097245 */ /* 0x000fe40000201400 */
[----:B------:R-:W-:Y:S02]  /*c870*/  FSEL R12, R6, -INF , !P3 ;  /* 0xff800000060c7808 */ /* 0x000fe40005800000 */
[----:B------:R-:W-:Y:S02]  /*c880*/  FSEL R2, R2, -INF , !P0 ;  /* 0xff80000002027808 */ /* 0x000fe40004000000 */
[----:B------:R-:W-:Y:S02]  /*c890*/  FSEL R18, R18, -INF , !P5 ;  /* 0xff80000012127808 */ /* 0x000fe40006800000 */
[----:B------:R-:W-:-:S02]  /*c8a0*/  ISETP.GE.AND P3, PT, R4, R230, PT ;  /* 0x000000e60400720c */ /* 0x000fc40003f66270 */
[----:B------:R-:W-:Y:S02]  /*c8b0*/  ISETP.GE.AND P4, PT, R4, R229, PT ;  /* 0x000000e50400720c */ /* 0x000fe40003f86270 */
[-C--:B------:R-:W-:Y:S02]  /*c8c0*/  ISETP.GT.AND P0, PT, R7, R4.reuse, PT ;  /* 0x000000040700720c */ /* 0x080fe40003f04270 */
[----:B------:R-:W-:Y:S01]  /*c8d0*/  ISETP.GT.AND P5, PT, R3, R4, PT ;  /* 0x000000040300720c */ /* 0x000fe20003fa4270 */
[----:B------:R-:W-:Y:S01]  /*c8e0*/  FFMA.FTZ R4, R9, -UR6, R14 ;  /* 0x8000000609047c23 */ /* 0x000fe2000801000e */
[----:B------:R-:W-:Y:S02]  /*c8f0*/  IABS R20, R20 ;  /* 0x0000001400147213 */ /* 0x000fe40000000000 */
[----:B------:R-:W-:Y:S02]  /*c900*/  IADD3 R9, PT, PT, R231, 0xb0, -R10 ;  /* 0x000000b0e7097810 */ /* 0x000fe40007ffe80a */
[----:B------:R-:W-:-:S02]  /*c910*/  I2FP.F32.S32 R20, R20 ;  /* 0x0000001400147245 */ /* 0x000fc40000201400 */
[----:B------:R-:W-:Y:S02]  /*c920*/  IABS R9, R9 ;  /* 0x0000000900097213 */ /* 0x000fe40000000000 */
[C-C-:B------:R-:W-:Y:S01]  /*c930*/  IADD3 R11, PT, PT, R5.reuse, 0xb0, -R10.reuse ;  /* 0x000000b0050b7810 */ /* 0x140fe20007ffe80a */
[----:B------:R-:W-:Y:S01]  /*c940*/  FFMA.FTZ R13, R20, -UR6, R13 ;  /* 0x80000006140d7c23 */ /* 0x000fe2000801000d */
[----:B------:R-:W-:Y:S01]  /*c950*/  IADD3 R6, PT, PT, R5, 0xb7, -R10 ;  /* 0x000000b705067810 */ /* 0x000fe20007ffe80a */
[----:B------:R-:W-:Y:S01]  /*c960*/  VIADD R20, R210, 0xffffff50 ;  /* 0xffffff50d2147836 */ /* 0x000fe20000000000 */
[----:B------:R-:W-:Y:S02]  /*c970*/  I2FP.F32.S32 R9, R9 ;  /* 0x0000000900097245 */ /* 0x000fe40000201400 */
[----:B------:R-:W-:Y:S02]  /*c980*/  FSEL R4, R4, -INF , !P2 ;  /* 0xff80000004047808 */ /* 0x000fe40005000000 */
[----:B------:R-:W-:Y:S01]  /*c990*/  IABS R11, R11 ;  /* 0x0000000b000b7213 */ /* 0x000fe20000000000 */
[----:B------:R-:W-:Y:S01]  /*c9a0*/  FFMA.FTZ R9, R9, -UR6, R188 ;  /* 0x8000000609097c23 */ /* 0x000fe200080100bc */
[----:B------:R-:W-:-:S02]  /*c9b0*/  IABS R6, R6 ;  /* 0x0000000600067213 */ /* 0x000fc40000000000 */
[----:B------:R-:W-:Y:S02]  /*c9c0*/  FSEL R18, R18, -INF , !P6 ;  /* 0xff80000012127808 */ /* 0x000fe40007000000 */
[----:B------:R-:W-:Y:S02]  /*c9d0*/  FSEL R4, R4, -INF , !P1 ;  /* 0xff80000004047808 */ /* 0x000fe40004800000 */
[----:B------:R-:W-:Y:S02]  /*c9e0*/  FSEL R14, R13, -INF , !P0 ;  /* 0xff8000000d0e7808 */ /* 0x000fe40004000000 */
[----:B------:R-:W-:Y:S02]  /*c9f0*/  I2FP.F32.S32 R11, R11 ;  /* 0x0000000b000b7245 */ /* 0x000fe40000201400 */
[C---:B------:R-:W-:Y:S02]  /*ca00*/  ISETP.GE.AND P6, PT, R20.reuse, R230, PT ;  /* 0x000000e61400720c */ /* 0x040fe40003fc6270 */
[----:B------:R-:W-:Y:S01]  /*ca10*/  ISETP.GE.AND P2, PT, R20, R229, PT ;  /* 0x000000e51400720c */ /* 0x000fe20003f46270 */
[----:B------:R-:W-:Y:S01]  /*ca20*/  FFMA.FTZ R174, R11, -UR6, R190 ;  /* 0x800000060bae7c23 */ /* 0x000fe200080100be */
[----:B------:R-:W-:-:S02]  /*ca30*/  I2FP.F32.S32 R6, R6 ;  /* 0x0000000600067245 */ /* 0x000fc40000201400 */
[-C--:B------:R-:W-:Y:S02]  /*ca40*/  ISETP.GT.AND P1, PT, R7, R20.reuse, PT ;  /* 0x000000140700720c */ /* 0x080fe40003f24270 */
[----:B------:R-:W-:Y:S01]  /*ca50*/  ISETP.GT.AND P0, PT, R3, R20, PT ;  /* 0x000000140300720c */ /* 0x000fe20003f04270 */
[----:B------:R-:W-:Y:S01]  /*ca60*/  FFMA.FTZ R6, R6, -UR6, R15 ;  /* 0x8000000606067c23 */ /* 0x000fe2000801000f */
[--C-:B------:R-:W-:Y:S02]  /*ca70*/  IADD3 R20, PT, PT, R231, 0xaf, -R10.reuse ;  /* 0x000000afe7147810 */ /* 0x100fe40007ffe80a */
[----:B------:R-:W-:Y:S02]  /*ca80*/  IADD3 R172, PT, PT, R5, 0xaf, -R10 ;  /* 0x000000af05ac7810 */ /* 0x000fe40007ffe80a */
[----:B------:R-:W-:Y:S02]  /*ca90*/  FSEL R9, R9, -INF , !P1 ;  /* 0xff80000009097808 */ /* 0x000fe40004800000 */
[----:B------:R-:W-:-:S02]  /*caa0*/  IABS R20, R20 ;  /* 0x0000001400147213 */ /* 0x000fc40000000000 */
[--C-:B------:R-:W-:Y:S02]  /*cab0*/  IADD3 R11, PT, PT, R231, 0xa8, -R10.reuse ;  /* 0x000000a8e70b7810 */ /* 0x100fe40007ffe80a */
[----:B------:R-:W-:Y:S02]  /*cac0*/  IABS R172, R172 ;  /* 0x000000ac00ac7213 */ /* 0x000fe40000000000 */
[----:B------:R-:W-:Y:S02]  /*cad0*/  FSEL R190, R9, -INF , !P6 ;  /* 0xff80000009be7808 */ /* 0x000fe40007000000 */
[----:B------:R-:W-:Y:S02]  /*cae0*/  I2FP.F32.S32 R20, R20 ;  /* 0x0000001400147245 */ /* 0x000fe40000201400 */
[----:B------:R-:W-:Y:S02]  /*caf0*/  IABS R11, R11 ;  /* 0x0000000b000b7213 */ /* 0x000fe40000000000 */
[----:B------:R-:W-:Y:S01]  /*cb00*/  IADD3 R9, PT, PT, R5, 0xa8, -R10 ;  /* 0x000000a805097810 */ /* 0x000fe20007ffe80a */
[----:B------:R-:W-:Y:S01]  /*cb10*/  FFMA.FTZ R189, R20, -UR6, R189 ;  /* 0x8000000614bd7c23 */ /* 0x000fe200080100bd */
[----:B------:R-:W-:Y:S01]  /*cb20*/  FSEL R6, R6, -INF , !P5 ;  /* 0xff80000006067808 */ /* 0x000fe20006800000 */
[----:B------:R-:W-:Y:S01]  /*cb30*/  VIADD R20, R210, 0xffffff58 ;  /* 0xffffff58d2147836 */ /* 0x000fe20000000000 */
[----:B------:R-:W-:-:S02]  /*cb40*/  I2FP.F32.S32 R172, R172 ;  /* 0x000000ac00ac7245 */ /* 0x000fc40000201400 */
[----:B------:R-:W-:Y:S02]  /*cb50*/  I2FP.F32.S32 R11, R11 ;  /* 0x0000000b000b7245 */ /* 0x000fe40000201400 */
[----:B------:R-:W-:Y:S01]  /*cb60*/  IADD3 R176, PT, PT, R231, 0xa7, -R10 ;  /* 0x000000a7e7b07810 */ /* 0x000fe20007ffe80a */
[----:B------:R-:W-:Y:S01]  /*cb70*/  FFMA.FTZ R172, R172, -UR6, R191 ;  /* 0x80000006acac7c23 */ /* 0x000fe200080100bf */
[----:B------:R-:W-:Y:S01]  /*cb80*/  IABS R9, R9 ;  /* 0x0000000900097213 */ /* 0x000fe20000000000 */
[----:B------:R-:W-:Y:S01]  /*cb90*/  FFMA.FTZ R178, R11, -UR6, R184 ;  /* 0x800000060bb27c23 */ /* 0x000fe200080100b8 */
[----:B------:R-:W-:Y:S02]  /*cba0*/  FSEL R6, R6, -INF , !P4 ;  /* 0xff80000006067808 */ /* 0x000fe40006000000 */
[----:B------:R-:W-:Y:S02]  /*cbb0*/  ISETP.GT.AND P4, PT, R7, R22, PT ;  /* 0x000000160700720c */ /* 0x000fe40003f84270 */
[----:B------:R-:W-:-:S02]  /*cbc0*/  FSEL R174, R174, -INF , !P0 ;  /* 0xff800000aeae7808 */ /* 0x000fc40004000000 */
[----:B------:R-:W-:Y:S02]  /*cbd0*/  IADD3 R170, PT, PT, R5, 0xa7, -R10 ;  /* 0x000000a705aa7810 */ /* 0x000fe40007ffe80a */
[----:B------:R-:W-:Y:S02]  /*cbe0*/  ISETP.GT.AND P1, PT, R3, R22, PT ;  /* 0x000000160300720c */ /* 0x000fe40003f24270 */
[----:B------:R-:W-:Y:S02]  /*cbf0*/  IABS R176, R176 ;  /* 0x000000b000b07213 */ /* 0x000fe40000000000 */
[----:B------:R-:W-:Y:S02]  /*cc00*/  I2FP.F32.S32 R9, R9 ;  /* 0x0000000900097245 */ /* 0x000fe40000201400 */
[----:B------:R-:W-:Y:S02]  /*cc10*/  FSEL R174, R174, -INF , !P2 ;  /* 0xff800000aeae7808 */ /* 0x000fe40005000000 */
[----:B------:R-:W-:Y:S01]  /*cc20*/  FSEL R242, R189, -INF , !P4 ;  /* 0xff800000bdf27808 */ /* 0x000fe20006000000 */
[----:B------:R-:W-:Y:S01]  /*cc30*/  FFMA.FTZ R168, R9, -UR6, R186 ;  /* 0x8000000609a87c23 */ /* 0x000fe200080100ba */
[----:B------:R-:W-:Y:S01]  /*cc40*/  IADD3 R11, PT, PT, R231, 0xa0, -R10 ;  /* 0x000000a0e70b7810 */ /* 0x000fe20007ffe80a */
[----:B------:R-:W-:Y:S01]  /*cc50*/  IMAD.MOV.U32 R186, RZ, RZ, 0x20 ;  /* 0x00000020ffba7424 */ /* 0x000fe200078e00ff */
[----:B------:R-:W-:-:S02]  /*cc60*/  IABS R170, R170 ;  /* 0x000000aa00aa7213 */ /* 0x000fc40000000000 */
[----:B------:R-:W-:Y:S02]  /*cc70*/  FSEL R14, R14, -INF , !P3 ;  /* 0xff8000000e0e7808 */ /* 0x000fe40005800000 */
[C---:B------:R-:W-:Y:S02]  /*cc80*/  ISETP.GE.AND P6, PT, R20.reuse, R230, PT ;  /* 0x000000e61400720c */ /* 0x040fe40003fc6270 */
[----:B------:R-:W-:Y:S02]  /*cc90*/  ISETP.GE.AND P0, PT, R20, R229, PT ;  /* 0x000000e51400720c */ /* 0x000fe40003f06270 */
[-C--:B------:R-:W-:Y:S02]  /*cca0*/  ISETP.GT.AND P2, PT, R7, R20.reuse, PT ;  /* 0x000000140700720c */ /* 0x080fe40003f44270 */
[----:B------:R-:W-:Y:S01]  /*ccb0*/  ISETP.GT.AND P4, PT, R3, R20, PT ;  /* 0x000000140300720c */ /* 0x000fe20003f84270 */
[----:B------:R-:W-:Y:S01]  /*ccc0*/  VIADD R20, R210, 0xffffff59 ;  /* 0xffffff59d2147836 */ /* 0x000fe20000000000 */
[----:B------:R-:W-:-:S02]  /*ccd0*/  ISETP.GE.AND P3, PT, R22, R230, PT ;  /* 0x000000e61600720c */ /* 0x000fc40003f66270 */
[----:B------:R-:W-:Y:S02]  /*cce0*/  ISETP.GE.AND P5, PT, R22, R229, PT ;  /* 0x000000e51600720c */ /* 0x000fe40003fa6270 */
[----:B------:R-:W-:Y:S02]  /*ccf0*/  FSEL R172, R172, -INF , !P1 ;  /* 0xff800000acac7808 */ /* 0x000fe40004800000 */
[----:B------:R-:W-:Y:S02]  /*cd00*/  I2FP.F32.S32 R176, R176 ;  /* 0x000000b000b07245 */ /* 0x000fe40000201400 */
[----:B------:R-:W-:Y:S02]  /*cd10*/  IABS R11, R11 ;  /* 0x0000000b000b7213 */ /* 0x000fe40000000000 */
[----:B------:R-:W-:Y:S01]  /*cd20*/  I2FP.F32.S32 R170, R170 ;  /* 0x000000aa00aa7245 */ /* 0x000fe20000201400 */
[----:B------:R-:W-:Y:S01]  /*cd30*/  FFMA.FTZ R176, R176, -UR6, R185 ;  /* 0x80000006b0b07c23 */ /* 0x000fe200080100b9 */
[----:B------:R-:W-:-:S02]  /*cd40*/  FSEL R242, R242, -INF , !P3 ;  /* 0xff800000f2f27808 */ /* 0x000fc40005800000 */
[----:B------:R-:W-:Y:S01]  /*cd50*/  FSEL R172, R172, -INF , !P5 ;  /* 0xff800000acac7808 */ /* 0x000fe20006800000 */
[----:B------:R-:W-:Y:S01]  /*cd60*/  FFMA.FTZ R170, R170, -UR6, R187 ;  /* 0x80000006aaaa7c23 */ /* 0x000fe200080100bb */
[----:B------:R-:W-:Y:S01]  /*cd70*/  FSEL R178, R178, -INF , !P2 ;  /* 0xff800000b2b27808 */ /* 0x000fe20005000000 */
[----:B------:R-:W-:Y:S01]  /*cd80*/  VIADD R187, R0, 0x18040 ;  /* 0x0001804000bb7836 */ /* 0x000fe20000000000 */
[C---:B------:R-:W-:Y:S02]  /*cd90*/  ISETP.GE.AND P3, PT, R20.reuse, R230, PT ;  /* 0x000000e61400720c */ /* 0x040fe40003f66270 */
[----:B------:R-:W-:Y:S02]  /*cda0*/  ISETP.GE.AND P1, PT, R20, R229, PT ;  /* 0x000000e51400720c */ /* 0x000fe40003f26270 */
[-C--:B------:R-:W-:Y:S02]  /*cdb0*/  ISETP.GT.AND P5, PT, R7, R20.reuse, PT ;  /* 0x000000140700720c */ /* 0x080fe40003fa4270 */
[----:B------:R-:W-:Y:S01]  /*cdc0*/  ISETP.GT.AND P2, PT, R3, R20, PT ;  /* 0x000000140300720c */ /* 0x000fe20003f44270 */
[----:B------:R-:W-:Y:S01]  /*cdd0*/  VIADD R20, R210, 0xffffff60 ;  /* 0xffffff60d2147836 */ /* 0x000fe20000000000 */
[----:B------:R-:W-:-:S02]  /*cde0*/  FSEL R168, R168, -INF , !P4 ;  /* 0xff800000a8a87808 */ /* 0x000fc40006000000 */
[----:B------:R-:W-:Y:S02]  /*cdf0*/  I2FP.F32.S32 R11, R11 ;  /* 0x0000000b000b7245 */ /* 0x000fe40000201400 */
[----:B------:R-:W-:Y:S02]  /*ce00*/  FSEL R178, R178, -INF , !P6 ;  /* 0xff800000b2b27808 */ /* 0x000fe40007000000 */
[----:B------:R-:W-:Y:S01]  /*ce10*/  FSEL R168, R168, -INF , !P0 ;  /* 0xff800000a8a87808 */ /* 0x000fe20004000000 */
[----:B------:R-:W-:Y:S01]  /*ce20*/  FFMA.FTZ R180, R11, -UR6, R180 ;  /* 0x800000060bb47c23 */ /* 0x000fe200080100b4 */
[----:B------:R-:W-:Y:S02]  /*ce30*/  FSEL R176, R176, -INF , !P5 ;  /* 0xff800000b0b07808 */ /* 0x000fe40006800000 */
[C---:B------:R-:W-:Y:S02]  /*ce40*/  ISETP.GE.AND P6, PT, R20.reuse, R230, PT ;  /* 0x000000e61400720c */ /* 0x040fe40003fc6270 */
[----:B------:R-:W-:-:S02]  /*ce50*/  ISETP.GE.AND P4, PT, R20, R229, PT ;  /* 0x000000e51400720c */ /* 0x000fc40003f86270 */
[-C--:B------:R-:W-:Y:S02]  /*ce60*/  ISETP.GT.AND P0, PT, R7, R20.reuse, PT ;  /* 0x000000140700720c */ /* 0x080fe40003f04270 */
[----:B------:R-:W-:Y:S01]  /*ce70*/  ISETP.GT.AND P5, PT, R3, R20, PT ;  /* 0x000000140300720c */ /* 0x000fe20003fa4270 */
[----:B------:R-:W-:Y:S01]  /*ce80*/  VIADD R20, R210, 0xffffff61 ;  /* 0xffffff61d2147836 */ /* 0x000fe20000000000 */
[----:B------:R-:W-:Y:S02]  /*ce90*/  FSEL R170, R170, -INF , !P2 ;  /* 0xff800000aaaa7808 */ /* 0x000fe40005000000 */
[----:B------:R-:W-:Y:S02]  /*cea0*/  IADD3 R9, PT, PT, R5, 0xa0, -R10 ;  /* 0x000000a005097810 */ /* 0x000fe40007ffe80a */
[----:B------:R-:W-:Y:S02]  /*ceb0*/  FSEL R176, R176, -INF , !P3 ;  /* 0xff800000b0b07808 */ /* 0x000fe40005800000 */
[----:B------:R-:W-:-:S02]  /*cec0*/  FSEL R170, R170, -INF , !P1 ;  /* 0xff800000aaaa7808 */ /* 0x000fc40004800000 */
[----:B------:R-:W-:Y:S02]  /*ced0*/  FSEL R226, R180, -INF , !P0 ;  /* 0xff800000b4e27808 */ /* 0x000fe40004000000 */
[----:B------:R-:W-:Y:S02]  /*cee0*/  IADD3 R22, PT, PT, R231, 0x9f, -R10 ;  /* 0x0000009fe7167810 */ /* 0x000fe40007ffe80a */
[----:B------:R-:W-:Y:S02]  /*cef0*/  IABS R9, R9 ;  /* 0x0000000900097213 */ /* 0x000fe40000000000 */
[C---:B------:R-:W-:Y:S02]  /*cf00*/  ISETP.GE.AND P3, PT, R20.reuse, R230, PT ;  /* 0x000000e61400720c */ /* 0x040fe40003f66270 */
[----:B------:R-:W-:Y:S02]  /*cf10*/  ISETP.GE.AND P2, PT, R20, R229, PT ;  /* 0x000000e51400720c */ /* 0x000fe40003f46270 */
[----:B------:R-:W-:-:S02]  /*cf20*/  ISETP.GT.AND P1, PT, R7, R20, PT ;  /* 0x000000140700720c */ /* 0x000fc40003f24270 */
[----:B------:R-:W-:Y:S02]  /*cf30*/  ISETP.GT.AND P0, PT, R3, R20, PT ;  /* 0x000000140300720c */ /* 0x000fe40003f04270 */
[--C-:B------:R-:W-:Y:S02]  /*cf40*/  IADD3 R20, PT, PT, R5, 0x9f, -R10.reuse ;  /* 0x0000009f05147810 */ /* 0x100fe40007ffe80a */
[----:B------:R-:W-:Y:S02]  /*cf50*/  IABS R22, R22 ;  /* 0x0000001600167213 */ /* 0x000fe40000000000 */
[----:B------:R-:W-:Y:S02]  /*cf60*/  I2FP.F32.S32 R9, R9 ;  /* 0x0000000900097245 */ /* 0x000fe40000201400 */
[----:B------:R-:W-:Y:S02]  /*cf70*/  IADD3 R11, PT, PT, R231, 0x98, -R10 ;  /* 0x00000098e70b7810 */ /* 0x000fe40007ffe80a */
[----:B------:R-:W-:Y:S01]  /*cf80*/  IABS R20, R20 ;  /* 0x0000001400147213 */ /* 0x000fe20000000000 */
[----:B------:R-:W-:Y:S01]  /*cf90*/  FFMA.FTZ R182, R9, -UR6, R182 ;  /* 0x8000000609b67c23 */ /* 0x000fe200080100b6 */
[----:B------:R-:W-:-:S02]  /*cfa0*/  I2FP.F32.S32 R22, R22 ;  /* 0x0000001600167245 */ /* 0x000fc40000201400 */
[----:B------:R-:W-:Y:S02]  /*cfb0*/  IABS R11, R11 ;  /* 0x0000000b000b7213 */ /* 0x000fe40000000000 */
[----:B------:R-:W-:Y:S01]  /*cfc0*/  I2FP.F32.S32 R20, R20 ;  /* 0x0000001400147245 */ /* 0x000fe20000201400 */
[----:B------:R-:W-:Y:S01]  /*cfd0*/  FFMA.FTZ R181, R22, -UR6, R181 ;  /* 0x8000000616b57c23 */ /* 0x000fe200080100b5 */
[----:B------:R-:W-:Y:S01]  /*cfe0*/  I2FP.F32.S32 R11, R11 ;  /* 0x0000000b000b7245 */ /* 0x000fe20000201400 */
[----:B------:R-:W-:Y:S01]  /*cff0*/  VIADD R22, R210, 0xffffff68 ;  /* 0xffffff68d2167836 */ /* 0x000fe20000000000 */
[----:B------:R-:W-:Y:S01]  /*d000*/  FSEL R220, R182, -INF , !P5 ;  /* 0xff800000b6dc7808 */ /* 0x000fe20006800000 */
[----:B------:R-:W-:Y:S01]  /*d010*/  FFMA.FTZ R183, R20, -UR6, R183 ;  /* 0x8000000614b77c23 */ /* 0x000fe200080100b7 */
[----:B------:R-:W-:Y:S01]  /*d020*/  FSEL R228, R181, -INF , !P1 ;  /* 0xff800000b5e47808 */ /* 0x000fe20004800000 */
[----:B------:R-:W-:Y:S01]  /*d030*/  FFMA.FTZ R196, R11, -UR6, R196 ;  /* 0x800000060bc47c23 */ /* 0x000fe200080100c4 */
[----:B------:R-:W-:Y:S01]  /*d040*/  FSEL R220, R220, -INF , !P4 ;  /* 0xff800000dcdc7808 */ /* 0x000fe20006000000 */
[----:B------:R-:W-:Y:S01]  /*d050*/  VIADD R20, R210, 0xffffff69 ;  /* 0xffffff69d2147836 */ /* 0x000fe20000000000 */
[----:B------:R-:W-:-:S02]  /*d060*/  ISETP.GT.AND P4, PT, R7, R22, PT ;  /* 0x000000160700720c */ /* 0x000fc40003f84270 */
[----:B------:R-:W-:Y:S02]  /*d070*/  IADD3 R9, PT, PT, R5, 0x98, -R10 ;  /* 0x0000009805097810 */ /* 0x000fe40007ffe80a */
[----:B------:R-:W-:Y:S02]  /*d080*/  FSEL R214, R183, -INF , !P0 ;  /* 0xff800000b7d67808 */ /* 0x000fe40004000000 */
[----:B------:R-:W-:Y:S02]  /*d090*/  FSEL R226, R226, -INF , !P6 ;  /* 0xff800000e2e27808 */ /* 0x000fe40007000000 */
[C---:B------:R-:W-:Y:S02]  /*d0a0*/  ISETP.GE.AND P6, PT, R22.reuse, R230, PT ;  /* 0x000000e61600720c */ /* 0x040fe40003fc6270 */
[----:B------:R-:W-:Y:S02]  /*d0b0*/  ISETP.GE.AND P5, PT, R22, R229, PT ;  /* 0x000000e51600720c */ /* 0x000fe40003fa6270 */
[----:B------:R-:W-:-:S02]  /*d0c0*/  ISETP.GT.AND P1, PT, R3, R22, PT ;  /* 0x000000160300720c */ /* 0x000fc40003f24270 */
[----:B------:R-:W-:Y:S02]  /*d0d0*/  IADD3 R22, PT, PT, R231, 0x97, -R10 ;  /* 0x00000097e7167810 */ /* 0x000fe40007ffe80a */
[----:B------:R-:W-:Y:S02]  /*d0e0*/  IABS R9, R9 ;  /* 0x0000000900097213 */ /* 0x000fe40000000000 */
[----:B------:R-:W-:Y:S02]  /*d0f0*/  FSEL R228, R228, -INF , !P3 ;  /* 0xff800000e4e47808 */ /* 0x000fe40005800000 */
[----:B------:R-:W-:Y:S02]  /*d100*/  FSEL R214, R214, -INF , !P2 ;  /* 0xff800000d6d67808 */ /* 0x000fe40005000000 */
[----:B------:R-:W-:Y:S02]  /*d110*/  FSEL R224, R196, -INF , !P4 ;  /* 0xff800000c4e07808 */ /* 0x000fe40006000000 */
[----:B------:R-:W-:-:S02]  /*d120*/  ISETP.GE.AND P3, PT, R20, R230, PT ;  /* 0x000000e61400720c */ /* 0x000fc40003f66270 */
[----:B------:R-:W-:Y:S02]  /*d130*/  ISETP.GE.AND P0, PT, R20, R229, PT ;  /* 0x000000e51400720c */ /* 0x000fe40003f06270 */
[-C--:B------:R-:W-:Y:S02]  /*d140*/  ISETP.GT.AND P2, PT, R7, R20.reuse, PT ;  /* 0x000000140700720c */ /* 0x080fe40003f44270 */
[----:B------:R-:W-:Y:S02]  /*d150*/  ISETP.GT.AND P4, PT, R3, R20, PT ;  /* 0x000000140300720c */ /* 0x000fe40003f84270 */
[----:B------:R-:W-:Y:S02]  /*d160*/  IADD3 R20, PT, PT, R5, 0x97, -R10 ;  /* 0x0000009705147810 */ /* 0x000fe40007ffe80a */
[----:B------:R-:W-:Y:S02]  /*d170*/  IABS R22, R22 ;  /* 0x0000001600167213 */ /* 0x000fe40000000000 */
[----:B------:R-:W-:-:S02]  /*d180*/  I2FP.F32.S32 R9, R9 ;  /* 0x0000000900097245 */ /* 0x000fc40000201400 */
[----:B------:R-:W-:Y:S02]  /*d190*/  IADD3 R11, PT, PT, R231, 0x90, -R10 ;  /* 0x00000090e70b7810 */ /* 0x000fe40007ffe80a */
[----:B------:R-:W-:Y:S01]  /*d1a0*/  IABS R20, R20 ;  /* 0x0000001400147213 */ /* 0x000fe20000000000 */
[----:B------:R-:W-:Y:S01]  /*d1b0*/  FFMA.FTZ R198, R9, -UR6, R198 ;  /* 0x8000000609c67c23 */ /* 0x000fe200080100c6 */
[----:B------:R-:W-:Y:S02]  /*d1c0*/  I2FP.F32.S32 R22, R22 ;  /* 0x0000001600167245 */ /* 0x000fe40000201400 */
[----:B------:R-:W-:Y:S02]  /*d1d0*/  IABS R11, R11 ;  /* 0x0000000b000b7213 */ /* 0x000fe40000000000 */
[----:B------:R-:W-:Y:S01]  /*d1e0*/  I2FP.F32.S32 R20, R20 ;  /* 0x0000001400147245 */ /* 0x000fe20000201400 */
[----:B------:R-:W-:Y:S01]  /*d1f0*/  FFMA.FTZ R197, R22, -UR6, R197 ;  /* 0x8000000616c57c23 */ /* 0x000fe200080100c5 */
[----:B------:R-:W-:Y:S01]  /*d200*/  I2FP.F32.S32 R11, R11 ;  /* 0x0000000b000b7245 */ /* 0x000fe20000201400 */
[----:B------:R-:W-:Y:S01]  /*d210*/  VIADD R22, R210, 0xffffff70 ;  /* 0xffffff70d2167836 */ /* 0x000fe20000000000 */
[----:B------:R-:W-:Y:S01]  /*d220*/  FSEL R218, R198, -INF , !P1 ;  /* 0xff800000c6da7808 */ /* 0x000fe20004800000 */
[----:B------:R-:W-:Y:S01]  /*d230*/  FFMA.FTZ R9, R20, -UR6, R199 ;  /* 0x8000000614097c23 */ /* 0x000fe200080100c7 */
[----:B------:R-:W-:Y:S01]  /*d240*/  IADD3 R13, PT, PT, R5, 0x90, -R10 ;  /* 0x00000090050d7810 */ /* 0x000fe20007ffe80a */
        /* <DEDUP_REMOVED lines=12> */
[----:B------:R-:W-:Y:S02]  /*d310*/  FSEL R206, R200, -INF , !P5 ;  /* 0xff800000c8ce7808 */ /* 0x000fe40006800000 */
[----:B------:R-:W-:Y:S02]  /*d320*/  I2FP.F32.S32 R13, R13 ;  /* 0x0000000d000d7245 */ /* 0x000fe40000201400 */
[----:B------:R-:W-:-:S02]  /*d330*/  I2FP.F32.S32 R20, R20 ;  /* 0x0000001400147245 */ /* 0x000fc40000201400 */
[----:B------:R-:W-:Y:S01]  /*d340*/  FSEL R222, R222, -INF , !P3 ;  /* 0xff800000dede7808 */ /* 0x000fe20005800000 */
[----:B------:R-:W-:Y:S01]  /*d350*/  FFMA.FTZ R13, R13, -UR6, R202 ;  /* 0x800000060d0d7c23 */ /* 0x000fe200080100ca */
[----:B------:R-:W-:Y:S01]  /*d360*/  FSEL R9, R9, -INF , !P4 ;  /* 0xff80000009097808 */ /* 0x000fe20006000000 */
[----:B------:R-:W-:Y:S01]  /*d370*/  FFMA.FTZ R20, R20, -UR6, R201 ;  /* 0x8000000614147c23 */ /* 0x000fe200080100c9 */
[----:B------:R-:W-:Y:S02]  /*d380*/  FSEL R206, R206, -INF , !P6 ;  /* 0xff800000cece7808 */ /* 0x000fe40007000000 */
[C---:B------:R-:W-:Y:S02]  /*d390*/  ISETP.GE.AND P3, PT, R22.reuse, R230, PT ;  /* 0x000000e61600720c */ /* 0x040fe40003f66270 */
[----:B------:R-:W-:Y:S02]  /*d3a0*/  ISETP.GE.AND P4, PT, R22, R229, PT ;  /* 0x000000e51600720c */ /* 0x000fe40003f86270 */
[----:B------:R-:W-:-:S02]  /*d3b0*/  ISETP.GT.AND P5, PT, R7, R22, PT ;  /* 0x000000160700720c */ /* 0x000fc40003fa4270 */
[----:B------:R-:W-:Y:S01]  /*d3c0*/  ISETP.GT.AND P6, PT, R3, R22, PT ;  /* 0x000000160300720c */ /* 0x000fe20003fc4270 */
[C---:B------:R-:W-:Y:S01]  /*d3d0*/  VIADD R22, R210.reuse, 0xffffff78 ;  /* 0xffffff78d2167836 */ /* 0x040fe20000000000 */
[----:B------:R-:W-:Y:S01]  /*d3e0*/  FSEL R13, R13, -INF , !P2 ;  /* 0xff8000000d0d7808 */ /* 0x000fe20005000000 */
[----:B------:R-:W-:Y:S01]  /*d3f0*/  VIADD R210, R210, 0xffffff79 ;  /* 0xffffff79d2d27836 */ /* 0x000fe20000000000 */
[----:B------:R-:W-:Y:S02]  /*d400*/  FSEL R20, R20, -INF , !P5 ;  /* 0xff80000014147808 */ /* 0x000fe40006800000 */
[C---:B------:R-:W-:Y:S02]  /*d410*/  ISETP.GT.AND P2, PT, R7.reuse, R22, PT ;  /* 0x000000160700720c */ /* 0x040fe40003f44270 */
[----:B------:R-:W-:Y:S02]  /*d420*/  ISETP.GT.AND P5, PT, R7, R210, PT ;  /* 0x000000d20700720c */ /* 0x000fe40003fa4270 */
[----:B------:R-:W-:-:S02]  /*d430*/  IADD3 R11, PT, PT, R5, 0x8f, -R10 ;  /* 0x0000008f050b7810 */ /* 0x000fc40007ffe80a */
[--C-:B------:R-:W-:Y:S02]  /*d440*/  IADD3 R7, PT, PT, R5, 0x88, -R10.reuse ;  /* 0x0000008805077810 */ /* 0x100fe40007ffe80a */
[--C-:B------:R-:W-:Y:S02]  /*d450*/  IADD3 R15, PT, PT, R231, 0x88, -R10.reuse ;  /* 0x00000088e70f7810 */ /* 0x100fe40007ffe80a */
[--C-:B------:R-:W-:Y:S02]  /*d460*/  IADD3 R5, PT, PT, R5, 0x87, -R10.reuse ;  /* 0x0000008705057810 */ /* 0x100fe40007ffe80a */
[----:B------:R-:W-:Y:S02]  /*d470*/  IABS R15, R15 ;  /* 0x0000000f000f7213 */ /* 0x000fe40000000000 */
[----:B------:R-:W-:Y:S02]  /*d480*/  IABS R5, R5 ;  /* 0x0000000500057213 */ /* 0x000fe40000000000 */
[----:B------:R-:W-:-:S02]  /*d490*/  IADD3 R10, PT, PT, R231, 0x87, -R10 ;  /* 0x00000087e70a7810 */ /* 0x000fc40007ffe80a */
[----:B------:R-:W-:Y:S02]  /*d4a0*/  FSEL R208, R20, -INF , !P3 ;  /* 0xff80000014d07808 */ /* 0x000fe40005800000 */
[----:B------:R-:W-:Y:S02]  /*d4b0*/  I2FP.F32.S32 R15, R15 ;  /* 0x0000000f000f7245 */ /* 0x000fe40000201400 */
[----:B------:R-:W-:Y:S02]  /*d4c0*/  I2FP.F32.S32 R20, R5 ;  /* 0x0000000500147245 */ /* 0x000fe40000201400 */
[----:B------:R-:W-:Y:S01]  /*d4d0*/  IABS R10, R10 ;  /* 0x0000000a000a7213 */ /* 0x000fe20000000000 */
[----:B------:R-:W-:Y:S01]  /*d4e0*/  FFMA.FTZ R15, R15, -UR6, R192 ;  /* 0x800000060f0f7c23 */ /* 0x000fe200080100c0 */
[----:B------:R-:W-:Y:S01]  /*d4f0*/  IABS R7, R7 ;  /* 0x0000000700077213 */ /* 0x000fe20000000000 */
[----:B------:R-:W-:Y:S01]  /*d500*/  FFMA.FTZ R20, R20, -UR6, R195 ;  /* 0x8000000614147c23 */ /* 0x000fe200080100c3 */
[----:B------:R-:W-:-:S02]  /*d510*/  FMNMX3.FTZ R5, R211, R8, R2, !PT ;  /* 0x00000008d3057276 */ /* 0x000fc40007810002 */
[----:B------:R-:W-:Y:S02]  /*d520*/  IABS R11, R11 ;  /* 0x0000000b000b7213 */ /* 0x000fe40000000000 */
[----:B------:R-:W-:Y:S02]  /*d530*/  I2FP.F32.S32 R10, R10 ;  /* 0x0000000a000a7245 */ /* 0x000fe40000201400 */
[----:B------:R-:W-:Y:S02]  /*d540*/  I2FP.F32.S32 R7, R7 ;  /* 0x0000000700077245 */ /* 0x000fe40000201400 */
[----:B------:R-:W-:Y:S01]  /*d550*/  FMNMX3.FTZ R5, R5, R4, R6, !PT ;  /* 0x0000000405057276 */ /* 0x000fe20007810006 */
[----:B------:R-:W-:Y:S01]  /*d560*/  FFMA.FTZ R10, R10, -UR6, R193 ;  /* 0x800000060a0a7c23 */ /* 0x000fe200080100c1 */
[----:B------:R-:W-:Y:S01]  /*d570*/  I2FP.F32.S32 R24, R11 ;  /* 0x0000000b00187245 */ /* 0x000fe20000201400 */
[----:B------:R-:W-:Y:S01]  /*d580*/  FFMA.FTZ R7, R7, -UR6, R194 ;  /* 0x8000000607077c23 */ /* 0x000fe200080100c2 */
[----:B------:R-:W-:-:S02]  /*d590*/  FMNMX3.FTZ R11, R212, R16, R12, !PT ;  /* 0x00000010d40b7276 */ /* 0x000fc4000781000c */
[----:B------:R-:W-:Y:S01]  /*d5a0*/  FMNMX3.FTZ R5, R5, R174, R172, !PT ;  /* 0x000000ae05057276 */ /* 0x000fe200078100ac */
[----:B------:R-:W-:Y:S01]  /*d5b0*/  FFMA.FTZ R24, R24, -UR6, R203 ;  /* 0x8000000618187c23 */ /* 0x000fe200080100cb */
[----:B------:R-:W-:Y:S02]  /*d5c0*/  FSEL R15, R15, -INF , !P2 ;  /* 0xff8000000f0f7808 */ /* 0x000fe40005000000 */
[----:B------:R-:W-:Y:S02]  /*d5d0*/  ISETP.GE.AND P3, PT, R22, R230, PT ;  /* 0x000000e61600720c */ /* 0x000fe40003f66270 */
[----:B------:R-:W-:Y:S02]  /*d5e0*/  ISETP.GT.AND P2, PT, R3, R22, PT ;  /* 0x000000160300720c */ /* 0x000fe40003f44270 */
[----:B------:R-:W-:Y:S02]  /*d5f0*/  FMNMX3.FTZ R11, R11, R18, R14, !PT ;  /* 0x000000120b0b7276 */ /* 0x000fe4000781000e */
[----:B------:R-:W-:-:S02]  /*d600*/  FMNMX3.FTZ R5, R5, R168, R170, !PT ;  /* 0x000000a805057276 */ /* 0x000fc400078100aa */
[----:B------:R-:W-:Y:S02]  /*d610*/  FSEL R10, R10, -INF , !P5 ;  /* 0xff8000000a0a7808 */ /* 0x000fe40006800000 */
[----:B------:R-:W-:Y:S02]  /*d620*/  FSEL R204, R15, -INF , !P3 ;  /* 0xff8000000fcc7808 */ /* 0x000fe40005800000 */
[----:B------:R-:W-:Y:S02]  /*d630*/  FSEL R7, R7, -INF , !P2 ;  /* 0xff80000007077808 */ /* 0x000fe40005000000 */
[C---:B------:R-:W-:Y:S02]  /*d640*/  ISETP.GE.AND P5, PT, R210.reuse, R230, PT ;  /* 0x000000e6d200720c */ /* 0x040fe40003fa6270 */
[----:B------:R-:W-:Y:S02]  /*d650*/  ISETP.GE.AND P3, PT, R210, R229, PT ;  /* 0x000000e5d200720c */ /* 0x000fe40003f66270 */
[----:B------:R-:W-:-:S02]  /*d660*/  ISETP.GT.AND P2, PT, R3, R210, PT ;  /* 0x000000d20300720c */ /* 0x000fc40003f44270 */
[----:B------:R-:W-:Y:S02]  /*d670*/  FSEL R24, R24, -INF , !P6 ;  /* 0xff80000018187808 */ /* 0x000fe40007000000 */
[----:B------:R-:W-:Y:S02]  /*d680*/  FMNMX3.FTZ R11, R11, R190, R242, !PT ;  /* 0x000000be0b0b7276 */ /* 0x000fe400078100f2 */
[----:B------:R-:W-:Y:S02]  /*d690*/  FSEL R210, R9, -INF , !P0 ;  /* 0xff80000009d27808 */ /* 0x000fe40004000000 */
[----:B------:R-:W-:Y:S02]  /*d6a0*/  FMNMX3.FTZ R5, R5, R220, R214, !PT ;  /* 0x000000dc05057276 */ /* 0x000fe400078100d6 */
[----:B------:R-:W-:Y:S02]  /*d6b0*/  ISETP.GE.AND P6, PT, R22, R229, PT ;  /* 0x000000e51600720c */ /* 0x000fe40003fc6270 */
[----:B------:R-:W-:-:S02]  /*d6c0*/  FMNMX3.FTZ R11, R11, R178, R176, !PT ;  /* 0x000000b20b0b7276 */ /* 0x000fc400078100b0 */
        /* <DEDUP_REMOVED lines=9> */
[----:B------:R-:W-:Y:S02]  /*d760*/  FMNMX3.FTZ R9, R5, R198, R197, !PT ;  /* 0x000000c605097276 */ /* 0x000fe400078100c5 */
[----:B------:R-:W-:Y:S02]  /*d770*/  FSEL R201, R10, -INF , !P5 ;  /* 0xff8000000ac97808 */ /* 0x000fe40006800000 */
[----:B------:R-:W-:Y:S01]  /*d780*/  FMNMX3.FTZ R11, R11, R206, R208, !PT ;  /* 0x000000ce0b0b7276 */ /* 0x000fe200078100d0 */
[----:B------:R-:W2:Y:S03]  /*d790*/  SHFL.BFLY PT, R10, R9, 0x2, 0x1f ;  /* 0x0c401f00090a7f89 */ /* 0x000ea600000e0000 */
[----:B------:R-:W-:-:S05]  /*d7a0*/  FMNMX3.FTZ R3, R11, R204, R201, !PT ;  /* 0x000000cc0b037276 */ /* 0x000fca00078100c9 */
[----:B------:R-:W3:Y:S01]  /*d7b0*/  SHFL.BFLY PT, R20, R3, 0x2, 0x1f ;  /* 0x0c401f0003147f89 */ /* 0x000ee200000e0000 */
[----:B--2---:R-:W-:-:S05]  /*d7c0*/  FMNMX.FTZ R10, R9, R10, !PT ;  /* 0x0000000a090a7209 */ /* 0x004fca0007810000 */
[----:B------:R-:W2:Y:S01]  /*d7d0*/  SHFL.BFLY PT, R5, R10, 0x1, 0x1f ;  /* 0x0c201f000a057f89 */ /* 0x000ea200000e0000 */
[----:B---3--:R-:W-:-:S05]  /*d7e0*/  FMNMX.FTZ R7, R3, R20, !PT ;  /* 0x0000001403077209 */ /* 0x008fca0007810000 */
[----:B------:R-:W3:Y:S01]  /*d7f0*/  SHFL.BFLY PT, R164, R7, 0x1, 0x1f ;  /* 0x0c201f0007a47f89 */ /* 0x000ee200000e0000 */
[----:B--2---:R-:W-:-:S04]  /*d800*/  FMNMX.FTZ R3, R10, R5, !PT ;  /* 0x000000050a037209 */ /* 0x004fc80007810000 */
[C---:B------:R-:W-:Y:S01]  /*d810*/  FSETP.NEU.FTZ.AND P0, PT, R3.reuse, -INF , PT ;  /* 0xff8000000300780b */ /* 0x040fe20003f1d000 */
[----:B-1----:R-:W-:Y:S01]  /*d820*/  FMUL.FTZ R199, R3, UR4 ;  /* 0x0000000403c77c20 */ /* 0x002fe20008410000 */
[----:B---3--:R-:W-:-:S04]  /*d830*/  FMNMX.FTZ R164, R7, R164, !PT ;  /* 0x000000a407a47209 */ /* 0x008fc80007810000 */
[----:B------:R-:W-:Y:S02]  /*d840*/  FSEL R199, R199, RZ, P0 ;  /* 0x000000ffc7c77208 */ /* 0x000fe40000000000 */
[C---:B------:R-:W-:Y:S01]  /*d850*/  FSETP.NEU.FTZ.AND P1, PT, R164.reuse, -INF , PT ;  /* 0xff800000a400780b */ /* 0x040fe20003f3d000 */
[----:B------:R-:W-:Y:S02]  /*d860*/  FMUL.FTZ R203, R164, UR4 ;  /* 0x00000004a4cb7c20 */ /* 0x000fe40008410000 */
[--C-:B------:R-:W-:Y:S01]  /*d870*/  FFMA.FTZ R181, R4, UR4, -R199.reuse ;  /* 0x0000000404b57c23 */ /* 0x100fe200080108c7 */
[----:B------:R-:W-:Y:S01]  /*d880*/  FSEL R5, R164, RZ, P1 ;  /* 0x000000ffa4057208 */ /* 0x000fe20000800000 */
[--C-:B------:R-:W-:Y:S01]  /*d890*/  FFMA.FTZ R183, R2, UR4, -R199.reuse ;  /* 0x0000000402b77c23 */ /* 0x100fe200080108c7 */
[----:B------:R-:W-:Y:S01]  /*d8a0*/  FSEL R4, R3, RZ, P0 ;  /* 0x000000ff03047208 */ /* 0x000fe20000000000 */
[----:B------:R-:W-:Y:S01]  /*d8b0*/  FFMA.FTZ R182, R6, UR4, -R199 ;  /* 0x0000000406b67c23 */ /* 0x000fe200080108c7 */
[----:B------:R-:W-:Y:S01]  /*d8c0*/  FSEL R203, R203, RZ, P1 ;  /* 0x000000ffcbcb7208 */ /* 0x000fe20000800000 */
[----:B------:R-:W-:Y:S01]  /*d8d0*/  FADD.FTZ R5, R212, -R5 ;  /* 0x80000005d4057221 */ /* 0x000fe20000010000 */
[----:B------:R-:W-:Y:S01]  /*d8e0*/  R2P PR, R216, 0x6 ;  /* 0x00000006d8007804 */ /* 0x000fe20000000000 */
[----:B------:R-:W-:Y:S01]  /*d8f0*/  FADD.FTZ R4, R211, -R4 ;  /* 0x80000004d3047221 */ /* 0x000fe20000010000 */
[----:B------:R-:W-:Y:S01]  /*d900*/  FFMA.FTZ R8, R8, UR4, -R199 ;  /* 0x0000000408087c23 */ /* 0x000fe200080108c7 */
[----:B------:R-:W-:Y:S01]  /*d910*/  FMUL.FTZ R185, R5, UR4 ;  /* 0x0000000405b97c20 */ /* 0x000fe20008410000 */
[----:B------:R-:W-:Y:S01]  /*d920*/  FFMA.FTZ R180, R16, UR4, -R203 ;  /* 0x0000000410b47c23 */ /* 0x000fe200080108cb */
[----:B------:R-:W-:Y:S01]  /*d930*/  FMUL.FTZ R184, R4, UR4 ;  /* 0x0000000404b87c20 */ /* 0x000fe20008410000 */
[----:B------:R-:W-:Y:S01]  /*d940*/  SEL R186, R186, 0xffffffe0, !P1 ;  /* 0xffffffe0baba7807 */ /* 0x000fe20004800000 */
[----:B------:R-:W-:-:S02]  /*d950*/  VIADD R16, R0, 0x18000 ;  /* 0x0001800000107836 */ /* 0x000fc40000000000 */
[--C-:B------:R-:W-:Y:S01]  /*d960*/  FFMA.FTZ R167, R12, UR4, -R203.reuse ;  /* 0x000000040ca77c23 */ /* 0x100fe200080108cb */
[----:B------:R-:W1:Y:S01]  /*d970*/  MUFU.EX2 R185, R185 ;  /* 0x000000b900b97308 */ /* 0x000e620000000800 */
[--C-:B------:R-:W-:Y:S01]  /*d980*/  FFMA.FTZ R166, R18, UR4, -R203.reuse ;  /* 0x0000000412a67c23 */ /* 0x100fe200080108cb */
[----:B------:R-:W-:Y:S02]  /*d990*/  IMAD.IADD R188, R0, 0x1, R186 ;  /* 0x0000000100bc7824 */ /* 0x000fe400078e02ba */
[--C-:B------:R-:W-:Y:S01]  /*d9a0*/  FFMA.FTZ R165, R14, UR4, -R203.reuse ;  /* 0x000000040ea57c23 */ /* 0x100fe200080108cb */
[----:B------:R-:W2:Y:S01]  /*d9b0*/  MUFU.EX2 R184, R184 ;  /* 0x000000b800b87308 */ /* 0x000ea20000000800 */
[----:B------:R-:W-:Y:S01]  /*d9c0*/  @P2 VIADD R187, R16, 0xffffffc0 ;  /* 0xffffffc010bb2836 */ /* 0x000fe20000000000 */
[----:B------:R-:W-:Y:S01]  /*d9d0*/  LDSM.16.MT88.4 R12, [R0+0x18000] ;  /* 0x01800000000c783b */ /* 0x000fe20000004200 */
[----:B------:R-:W-:Y:S01]  /*d9e0*/  FFMA.FTZ R192, R190, UR4, -R203 ;  /* 0x00000004bec07c23 */ /* 0x000fe200080108cb */
[----:B------:R-:W-:Y:S01]  /*d9f0*/  MUFU.EX2 R180, R180 ;  /* 0x000000b400b47308 */ /* 0x000fe20000000800 */
[----:B------:R-:W-:Y:S01]  /*da00*/  IMAD.IADD R186, R186, 0x1, R187 ;  /* 0x00000001baba7824 */ /* 0x000fe200078e02bb */
[----:B------:R-:W3:Y:S01]  /*da10*/  LDSM.16.MT88.4 R28, [R187] ;  /* 0x00000000bb1c783b */ /* 0x000ee20000004200 */
[--C-:B------:R-:W-:Y:S01]  /*da20*/  FFMA.FTZ R191, R242, UR4, -R203.reuse ;  /* 0x00000004f2bf7c23 */ /* 0x100fe200080108cb */
[----:B------:R-:W4:Y:S01]  /*da30*/  MUFU.EX2 R167, R167 ;  /* 0x000000a700a77308 */ /* 0x000f220000000800 */
        /* <DEDUP_REMOVED lines=13> */
[----:B----4-:R-:W-:Y:S01]  /*db10*/  F2FP.BF16.F32.PACK_AB R4, R167, R180 ;  /* 0x000000b4a704723e */ /* 0x010fe200000010ff */
[-C--:B------:R-:W-:Y:S01]  /*db20*/  FMUL.FTZ R48, R48, R185.reuse ;  /* 0x000000b930307220 */ /* 0x080fe20000410000 */
[----:B------:R-:W4:Y:S01]  /*db30*/  MUFU.EX2 R183, R183 ;  /* 0x000000b700b77308 */ /* 0x000f220000000800 */
        /* <DEDUP_REMOVED lines=9> */
[----:B------:R-:W-:Y:S01]  /*dbd0*/  FMUL.FTZ R27, R147, R184 ;  /* 0x000000b8931b7220 */ /* 0x000fe20000410000 */
[-C--:B------:R-:W-:Y:S01]  /*dbe0*/  FMUL.FTZ R140, R140, R185.reuse ;  /* 0x000000b98c8c7220 */ /* 0x080fe20000410000 */
[----:B------:R-:W5:Y:S01]  /*dbf0*/  LDSM.16.MT88.4 R144, [R187+0x2000] ;  /* 0x00200000bb90783b */ /* 0x000f620000004200 */
[-C--:B------:R-:W-:Y:S01]  /*dc00*/  FMUL.FTZ R141, R141, R185.reuse ;  /* 0x000000b98d8d7220 */ /* 0x080fe20000410000 */
[----:B----4-:R-:W-:Y:S01]  /*dc10*/  F2FP.BF16.F32.PACK_AB R5, R183, R2 ;  /* 0x00000002b705723e */ /* 0x010fe200000010ff */
[-C--:B------:R-:W-:Y:S01]  /*dc20*/  FMUL.FTZ R142, R142, R184.reuse ;  /* 0x000000b88e8e7220 */ /* 0x080fe20000410000 */
[-C--:B------:R-:W-:Y:S01]  /*dc30*/  FMUL.FTZ R143, R143, R184.reuse ;  /* 0x000000b88f8f7220 */ /* 0x080fe20000410000 */
[----:B------:R-:W4:Y:S01]  /*dc40*/  LDSM.16.MT88.4 R20, [R188+0x18000] ;  /* 0x01800000bc14783b */ /* 0x000f220000004200 */
[-C--:B------:R-:W-:Y:S01]  /*dc50*/  FMUL.FTZ R68, R68, R185.reuse ;  /* 0x000000b944447220 */ /* 0x080fe20000410000 */
[----:B------:R-:W-:Y:S01]  /*dc60*/  FMUL.FTZ R69, R69, R185 ;  /* 0x000000b945457220 */ /* 0x000fe20000410000 */
[-C--:B------:R-:W-:Y:S01]  /*dc70*/  FMUL.FTZ R70, R70, R184.reuse ;  /* 0x000000b846467220 */ /* 0x080fe20000410000 */
        /* <DEDUP_REMOVED lines=35> */
[----:B------:R-:W2:Y:S01]  /*deb0*/  LDSM.16.MT88.4 R140, [R186+0x2000] ;  /* 0x00200000ba8c783b */ /* 0x000ea20000004200 */
        /* <DEDUP_REMOVED lines=20> */
[C---:B----4-:R-:W-:Y:S01]  /*e000*/  HMMA.16816.F32.BF16 R16, R4.reuse, R20, R16 ;  /* 0x000000140410723c */ /* 0x050fe20000041810 */
        /* <DEDUP_REMOVED lines=73> */
[----:B------:R-:W-:Y:S01]  /*e4a0*/  FFMA.FTZ R189, R176, UR4, -R203 ;  /* 0x00000004b0bd7c23 */ /* 0x000fe200080108cb */
[--C-:B------:R-:W-:Y:S01]  /*e4b0*/  FFMA.FTZ R196, R174, UR4, -R199.reuse ;  /* 0x00000004aec47c23 */ /* 0x100fe200080108c7 */
[--C-:B------:R-:W-:Y:S01]  /*e4c0*/  FFMA.FTZ R195, R172, UR4, -R199.reuse ;  /* 0x00000004acc37c23 */ /* 0x100fe200080108c7 */
[--C-:B------:R-:W-:Y:S01]  /*e4d0*/  FFMA.FTZ R194, R168, UR4, -R199.reuse ;  /* 0x00000004a8c27c23 */ /* 0x100fe200080108c7 */
[----:B------:R-:W-:Y:S01]  /*e4e0*/  FFMA.FTZ R193, R170, UR4, -R199 ;  /* 0x00000004aac17c23 */ /* 0x000fe200080108c7 */
[----:B------:R-:W-:Y:S01]  /*e4f0*/  MUFU.EX2 R192, R192 ;  /* 0x000000c000c07308 */ /* 0x000fe20000000800 */
[C---:B------:R-:W-:Y:S01]  /*e500*/  HMMA.16816.F32.BF16 R96, R4.reuse, R138, R96 ;  /* 0x0000008a0460723c */ /* 0x040fe20000041860 */
[----:B------:R-:W1:Y:S01]  /*e510*/  LDSM.16.MT88.4 R136, [R187+0x6000] ;  /* 0x00600000bb88783b */ /* 0x000e620000004200 */
[--C-:B------:R-:W-:Y:S01]  /*e520*/  FFMA.FTZ R205, R226, UR4, -R203.reuse ;  /* 0x00000004e2cd7c23 */ /* 0x100fe200080108cb */
[----:B------:R-:W3:Y:S01]  /*e530*/  MUFU.EX2 R191, R191 ;  /* 0x000000bf00bf7308 */ /* 0x000ee20000000800 */
[--C-:B------:R-:W-:Y:S01]  /*e540*/  FFMA.FTZ R212, R228, UR4, -R203.reuse ;  /* 0x00000004e4d47c23 */ /* 0x100fe200080108cb */
[----:B------:R-:W-:Y:S01]  /*e550*/  LDSM.16.MT88.4 R176, [R0+0x1a800] ;  /* 0x01a8000000b0783b */ /* 0x000fe20000004200 */
[----:B------:R-:W-:Y:S01]  /*e560*/  FFMA.FTZ R207, R222, UR4, -R203 ;  /* 0x00000004decf7c23 */ /* 0x000fe200080108cb */
[----:B------:R-:W-:Y:S01]  /*e570*/  MUFU.EX2 R190, R190 ;  /* 0x000000be00be7308 */ /* 0x000fe20000000800 */
[C---:B------:R-:W-:Y:S01]  /*e580*/  HMMA.16816.F32.BF16 R132, R4.reuse, R154, R132 ;  /* 0x0000009a0484723c */ /* 0x040fe20000041884 */
[----:B------:R-:W-:Y:S01]  /*e590*/  LDSM.16.MT88.4 R152, [R186+0x6000] ;  /* 0x00600000ba98783b */ /* 0x000fe20000004200 */
[--C-:B------:R-:W-:Y:S01]  /*e5a0*/  FFMA.FTZ R209, R214, UR4, -R199.reuse ;  /* 0x00000004d6d17c23 */ /* 0x100fe200080108c7 */
[----:B------:R-:W-:Y:S01]  /*e5b0*/  MUFU.EX2 R189, R189 ;  /* 0x000000bd00bd7308 */ /* 0x000fe20000000800 */
[----:B------:R-:W-:Y:S01]  /*e5c0*/  FFMA.FTZ R211, R210, UR4, -R199 ;  /* 0x00000004d2d37c23 */ /* 0x000fe200080108c7 */
[----:B------:R-:W-:Y:S01]  /*e5d0*/  LDSM.16.MT88.4 R172, [R188+0x1a800] ;  /* 0x01a80000bcac783b */ /* 0x000fe20000004200 */
[----:B------:R-:W-:Y:S01]  /*e5e0*/  FFMA.FTZ R224, R224, UR4, -R203 ;  /* 0x00000004e0e07c23 */ /* 0x000fe200080108cb */
[----:B------:R-:W-:Y:S01]  /*e5f0*/  MUFU.EX2 R196, R196 ;  /* 0x000000c400c47308 */ /* 0x000fe20000000800 */
[C---:B--2---:R-:W-:Y:S01]  /*e600*/  HMMA.16816.F32.BF16 R84, R4.reuse, R140, R84 ;  /* 0x0000008c0454723c */ /* 0x044fe20000041854 */
[----:B------:R-:W-:Y:S01]  /*e610*/  LDSM.16.MT88.4 R168, [R187+0x2800] ;  /* 0x00280000bba8783b */ /* 0x000fe20000004200 */
[--C-:B------:R-:W-:Y:S01]  /*e620*/  FFMA.FTZ R220, R220, UR4, -R199.reuse ;  /* 0x00000004dcdc7c23 */ /* 0x100fe200080108c7 */
[----:B------:R-:W2:Y:S01]  /*e630*/  MUFU.EX2 R195, R195 ;  /* 0x000000c300c37308 */ /* 0x000ea20000000800 */
[----:B------:R-:W-:Y:S01]  /*e640*/  FFMA.FTZ R218, R218, UR4, -R199 ;  /* 0x00000004dada7c23 */ /* 0x000fe200080108c7 */
[----:B------:R-:W-:Y:S01]  /*e650*/  LDSM.16.MT88.4 R160, [R0+0x1c800] ;  /* 0x01c8000000a0783b */ /* 0x000fe20000004200 */
[--C-:B------:R-:W-:Y:S01]  /*e660*/  FFMA.FTZ R206, R206, UR4, -R203.reuse ;  /* 0x00000004cece7c23 */ /* 0x100fe200080108cb */
[----:B------:R-:W-:Y:S01]  /*e670*/  MUFU.EX2 R194, R194 ;  /* 0x000000c200c27308 */ /* 0x000fe20000000800 */
[C---:B------:R-:W-:Y:S01]  /*e680*/  HMMA.16816.F32.BF16 R88, R4.reuse, R142, R88 ;  /* 0x0000008e0458723c */ /* 0x040fe20000041858 */
[----:B------:R-:W4:Y:S01]  /*e690*/  LDSM.16.MT88.4 R140, [R188+0x1e000] ;  /* 0x01e00000bc8c783b */ /* 0x000f220000004200 */
[--C-:B------:R-:W-:Y:S01]  /*e6a0*/  FFMA.FTZ R213, R208, UR4, -R203.reuse ;  /* 0x00000004d0d57c23 */ /* 0x100fe200080108cb */
[----:B------:R-:W5:Y:S01]  /*e6b0*/  MUFU.EX2 R193, R193 ;  /* 0x000000c100c17308 */ /* 0x000f620000000800 */
[--C-:B------:R-:W-:Y:S01]  /*e6c0*/  FFMA.FTZ R204, R204, UR4, -R203.reuse ;  /* 0x00000004cccc7c23 */ /* 0x100fe200080108cb */
[----:B------:R-:W-:Y:S01]  /*e6d0*/  FFMA.FTZ R201, R201, UR4, -R203 ;  /* 0x00000004c9c97c23 */ /* 0x000fe200080108cb */
[----:B------:R-:W-:Y:S01]  /*e6e0*/  FFMA.FTZ R203, R202, UR4, -R199 ;  /* 0x00000004cacb7c23 */ /* 0x000fe200080108c7 */
[----:B------:R-:W-:Y:S01]  /*e6f0*/  MUFU.EX2 R205, R205 ;  /* 0x000000cd00cd7308 */ /* 0x000fe20000000800 */
[C---:B------:R-:W-:Y:S01]  /*e700*/  HMMA.16816.F32.BF16 R36, R4.reuse, R148, R36 ;  /* 0x000000940424723c */ /* 0x040fe20000041824 */
[----:B------:R-:W-:Y:S01]  /*e710*/  FFMA.FTZ R180, R243, R185, R180 ;  /* 0x000000b9f3b47223 */ /* 0x000fe200000100b4 */
[----:B------:R-:W-:Y:S01]  /*e720*/  FFMA.FTZ R2, R241, R184, R2 ;  /* 0x000000b8f1027223 */ /* 0x000fe20000010002 */
[----:B------:R-:W5:Y:S02]  /*e730*/  MUFU.EX2 R212, R212 ;  /* 0x000000d400d47308 */ /* 0x000f640000000800 */
[----:B------:R-:W-:Y:S01]  /*e740*/  FADD.FTZ R167, R167, R180 ;  /* 0x000000b4a7a77221 */ /* 0x000fe20000010000 */
[----:B------:R-:W-:Y:S01]  /*e750*/  FADD.FTZ R2, R183, R2 ;  /* 0x00000002b7027221 */ /* 0x000fe20000010000 */
[----:B------:R-:W-:Y:S01]  /*e760*/  MUFU.EX2 R222, R224 ;  /* 0x000000e000de7308 */ /* 0x000fe20000000800 */
[----:B------:R-:W-:Y:S01]  /*e770*/  HMMA.16816.F32.BF16 R40, R4, R150, R40 ;  /* 0x000000960428723c */ /* 0x000fe20000041828 */
[----:B------:R-:W5:Y:S01]  /*e780*/  LDSM.16.MT88.4 R148, [R0+0x18800] ;  /* 0x018800000094783b */ /* 0x000f620000004200 */
[----:B------:R-:W-:Y:S01]  /*e790*/  FADD.FTZ R166, R166, R167 ;  /* 0x000000a7a6a67221 */ /* 0x000fe20000010000 */
[----:B------:R-:W-:Y:S01]  /*e7a0*/  MUFU.EX2 R207, R207 ;  /* 0x000000cf00cf7308 */ /* 0x000fe20000000800 */
[----:B------:R-:W-:-:S02]  /*e7b0*/  FADD.FTZ R181, R181, R2 ;  /* 0x00000002b5b57221 */ /* 0x000fc40000010000 */
[----:B------:R-:W-:Y:S01]  /*e7c0*/  FADD.FTZ R165, R165, R166 ;  /* 0x000000a6a5a57221 */ /* 0x000fe20000010000 */
[----:B------:R-:W-:Y:S01]  /*e7d0*/  MUFU.EX2 R214, R220 ;  /* 0x000000dc00d67308 */ /* 0x000fe20000000800 */
[C---:B-1----:R-:W-:Y:S01]  /*e7e0*/  HMMA.16816.F32.BF16 R116, R4.reuse, R136, R116 ;  /* 0x000000880474723c */ /* 0x042fe20000041874 */
[----:B------:R-:W-:Y:S02]  /*e7f0*/  FADD.FTZ R181, R182, R181 ;  /* 0x000000b5b6b57221 */ /* 0x000fe40000010000 */
[----:B------:R-:W1:Y:S04]  /*e800*/  MUFU.EX2 R209, R209 ;  /* 0x000000d100d17308 */ /* 0x000e680000000800 */
[----:B------:R-:W-:Y:S01]  /*e810*/  MUFU.EX2 R210, R218 ;  /* 0x000000da00d27308 */ /* 0x000fe20000000800 */
[C---:B------:R-:W-:Y:S01]  /*e820*/  HMMA.16816.F32.BF16 R120, R4.reuse, R138, R120 ;  /* 0x0000008a0478723c */ /* 0x040fe20000041878 */
[----:B------:R-:W1:Y:S02]  /*e830*/  LDSM.16.MT88.4 R136, [R186+0x800] ;  /* 0x00080000ba88783b */ /* 0x000e640000004200 */
[----:B------:R-:W1:Y:S04]  /*e840*/  MUFU.EX2 R211, R211 ;  /* 0x000000d300d37308 */ /* 0x000e680000000800 */
[----:B------:R-:W-:Y:S01]  /*e850*/  MUFU.EX2 R206, R206 ;  /* 0x000000ce00ce7308 */ /* 0x000fe20000000800 */
[C---:B------:R-:W-:Y:S03]  /*e860*/  HMMA.16816.F32.BF16 R100, R4.reuse, R144, R100 ;  /* 0x000000900464723c */ /* 0x040fe60000041864 */
[----:B------:R-:W1:Y:S04]  /*e870*/  MUFU.EX2 R213, R213 ;  /* 0x000000d500d57308 */ /* 0x000e680000000800 */
[----:B------:R-:W-:Y:S01]  /*e880*/  MUFU.EX2 R204, R204 ;  /* 0x000000cc00cc7308 */ /* 0x000fe20000000800 */
[C---:B------:R-:W-:Y:S01]  /*e890*/  HMMA.16816.F32.BF16 R104, R4.reuse, R146, R104 ;  /* 0x000000920468723c */ /* 0x040fe20000041868 */
[----:B------:R-:W1:Y:S02]  /*e8a0*/  LDSM.16.MT88.4 R144, [R188+0x18800] ;  /* 0x01880000bc90783b */ /* 0x000e640000004200 */
[----:B------:R-:W-:Y:S04]  /*e8b0*/  MUFU.EX2 R201, R201 ;  /* 0x000000c900c97308 */ /* 0x000fe80000000800 */
[----:B------:R-:W-:Y:S01]  /*e8c0*/  MUFU.EX2 R203, R203 ;  /* 0x000000cb00cb7308 */ /* 0x000fe20000000800 */
[C---:B------:R-:W-:Y:S08]  /*e8d0*/  HMMA.16816.F32.BF16 R8, R4.reuse, R12, R8 ;  /* 0x0000000c0408723c */ /* 0x040ff00000041808 */
[C---:B------:R-:W-:Y:S01]  /*e8e0*/  HMMA.16816.F32.BF16 R12, R4.reuse, R14, R156 ;  /* 0x0000000e040c723c */ /* 0x040fe2000004189c */
[----:B------:R-:W-:Y:S07]  /*e8f0*/  LDSM.16.MT88.4 R156, [R188+0x1c800] ;  /* 0x01c80000bc9c783b */ /* 0x000fee0000004200 */
[C---:B----4-:R-:W-:Y:S08]  /*e900*/  HMMA.16816.F32.BF16 R108, R4.reuse, R140, R108 ;  /* 0x0000008c046c723c */ /* 0x050ff0000004186c */
[C---:B------:R-:W-:Y:S01]  /*e910*/  HMMA.16816.F32.BF16 R112, R4.reuse, R142, R112 ;  /* 0x0000008e0470723c */ /* 0x040fe20000041870 */
[----:B------:R-:W4:Y:S07]  /*e920*/  LDSM.16.MT88.4 R140, [R187+0x800] ;  /* 0x00080000bb8c783b */ /* 0x000f2e0000004200 */
[C---:B------:R-:W-:Y:S08]  /*e930*/  HMMA.16816.F32.BF16 R124, R4.reuse, R152, R124 ;  /* 0x00000098047c723c */ /* 0x040ff0000004187c */
[----:B------:R-:W-:Y:S01]  /*e940*/  HMMA.16816.F32.BF16 R4, R4, R154, R128 ;  /* 0x0000009a0404723c */ /* 0x000fe20000041880 */
[----:B------:R-:W4:Y:S01]  /*e950*/  LDSM.16.MT88.4 R152, [R186+0x2800] ;  /* 0x00280000ba98783b */ /* 0x000f220000004200 */
[----:B---3--:R-:W-:Y:S01]  /*e960*/  F2FP.BF16.F32.PACK_AB R128, R191, R192 ;  /* 0x000000c0bf80723e */ /* 0x008fe200000010ff */
[----:B------:R-:W-:Y:S01]  /*e970*/  FADD.FTZ R192, R192, R165 ;  /* 0x000000a5c0c07221 */ /* 0x000fe20000010000 */
        /* <DEDUP_REMOVED lines=9> */
[----:B------:R-:W-:Y:S01]  /*ea10*/  FADD.FTZ R190, R189, R190 ;  /* 0x000000bebdbe7221 */ /* 0x000fe20000010000 */
[----:B------:R-:W-:-:S06]  /*ea20*/  FADD.FTZ R193, R193, R194 ;  /* 0x000000c2c1c17221 */ /* 0x000fcc0000010000 */
        /* <DEDUP_REMOVED lines=41> */
[C---:B-----5:R-:W-:Y:S08]  /*ecc0*/  HMMA.16816.F32.BF16 R116, R128.reuse, R152, R116 ;  /* 0x000000988074723c */ /* 0x060ff00000041874 */
[C---:B------:R-:W-:Y:S01]  /*ecd0*/  HMMA.16816.F32.BF16 R120, R128.reuse, R154, R120 ;  /* 0x0000009a8078723c */ /* 0x040fe20000041878 */
[----:B------:R-:W-:Y:S07]  /*ece0*/  LDSM.16.MT88.4 R152, [R188+0x1d000] ;  /* 0x01d00000bc98783b */ /* 0x000fee0000004200 */
[C---:B------:R-:W-:Y:S08]  /*ecf0*/  HMMA.16816.F32.BF16 R124, R128.reuse, R156, R124 ;  /* 0x0000009c807c723c */ /* 0x040ff0000004187c */
[----:B------:R-:W-:Y:S01]  /*ed00*/  HMMA.16816.F32.BF16 R128, R128, R158, R4 ;  /* 0x0000009e8080723c */ /* 0x000fe20000041804 */
[----:B------:R-:W4:Y:S01]  /*ed10*/  LDSM.16.MT88.4 R156, [R187+0x3000] ;  /* 0x00300000bb9c783b */ /* 0x000f220000004200 */
        /* <DEDUP_REMOVED lines=12> */
[----:B------:R-:W-:-:S06]  /*ede0*/  FADD.FTZ R210, R211, R210 ;  /* 0x000000d2d3d27221 */ /* 0x000fcc0000010000 */
        /* <DEDUP_REMOVED lines=11> */
[C---:B------:R-:W-:Y:S08]  /*eea0*/  HMMA.16816.F32.BF16 R16, R4.reuse, R140, R16 ;  /* 0x0000008c0410723c */ /* 0x040ff00000041810 */
[C---:B------:R-:W-:Y:S01]  /*eeb0*/  HMMA.16816.F32.BF16 R20, R4.reuse, R142, R20 ;  /* 0x0000008e0414723c */ /* 0x040fe20000041814 */
[----:B------:R-:W4:Y:S07]  /*eec0*/  LDSM.16.MT88.4 R140, [R186+0x5000] ;  /* 0x00500000ba8c783b */ /* 0x000f2e0000004200 */
[C---:B--2---:R-:W-:Y:S08]  /*eed0*/  HMMA.16816.F32.BF16 R84, R4.reuse, R148, R84 ;  /* 0x000000940454723c */ /* 0x044ff00000041854 */
[C---:B------:R-:W-:Y:S01]  /*eee0*/  HMMA.16816.F32.BF16 R88, R4.reuse, R150, R88 ;  /* 0x000000960458723c */ /* 0x040fe20000041858 */
[----:B------:R-:W2:Y:S07]  /*eef0*/  LDSM.16.MT88.4 R148, [R186+0x7000] ;  /* 0x00700000ba94783b */ /* 0x000eae0000004200 */
[C---:B-1----:R-:W-:Y:S08]  /*ef00*/  HMMA.16816.F32.BF16 R108, R4.reuse, R144, R108 ;  /* 0x00000090046c723c */ /* 0x042ff0000004186c */
[C---:B------:R-:W-:Y:S01]  /*ef10*/  HMMA.16816.F32.BF16 R112, R4.reuse, R146, R112 ;  /* 0x000000920470723c */ /* 0x040fe20000041870 */
[----:B------:R-:W1:Y:S07]  /*ef20*/  LDSM.16.MT88.4 R144, [R0+0x19800] ;  /* 0x019800000090783b */ /* 0x000e6e0000004200 */
[----:B---3--:R-:W-:Y:S01]  /*ef30*/  HMMA.16816.F32.BF16 R116, R4, R156, R116 ;  /* 0x0000009c0474723c */ /* 0x008fe20000041874 */
[--C-:B------:R-:W-:Y:S01]  /*ef40*/  FFMA.FTZ R157, R200, UR4, -R199.reuse ;  /* 0x00000004c89d7c23 */ /* 0x100fe200080108c7 */
[--C-:B------:R-:W-:Y:S01]  /*ef50*/  FFMA.FTZ R200, R197, UR4, -R199.reuse ;  /* 0x00000004c5c87c23 */ /* 0x100fe200080108c7 */
[----:B------:R-:W-:-:S02]  /*ef60*/  FFMA.FTZ R156, R198, UR4, -R199 ;  /* 0x00000004c69c7c23 */ /* 0x000fc400080108c7 */
[----:B------:R-:W3:Y:S03]  /*ef70*/  MUFU.EX2 R198, R157 ;  /* 0x0000009d00c67308 */ /* 0x000ee60000000800 */
[C---:B------:R-:W-:Y:S01]  /*ef80*/  HMMA.16816.F32.BF16 R36, R4.reuse, R176, R36 ;  /* 0x000000b00424723c */ /* 0x040fe20000041824 */
[----:B------:R-:W-:Y:S04]  /*ef90*/  MUFU.EX2 R197, R156 ;  /* 0x0000009c00c57308 */ /* 0x000fe80000000800 */
[----:B------:R-:W5:Y:S03]  /*efa0*/  MUFU.EX2 R200, R200 ;  /* 0x000000c800c87308 */ /* 0x000f660000000800 */
        /* <DEDUP_REMOVED lines=20> */
[C---:B--2---:R-:W-:Y:S08]  /*f0f0*/  HMMA.16816.F32.BF16 R124, R4.reuse, R148, R124 ;  /* 0x00000094047c723c */ /* 0x044ff0000004187c */
[----:B------:R-:W-:Y:S01]  /*f100*/  HMMA.16816.F32.BF16 R128, R4, R150, R128 ;  /* 0x000000960480723c */ /* 0x000fe20000041880 */
[----:B------:R-:W-:Y:S01]  /*f110*/  F2FP.BF16.F32.PACK_AB R4, R213, R206 ;  /* 0x000000ced504723e */ /* 0x000fe200000010ff */
[----:B------:R-:W2:Y:S01]  /*f120*/  LDSM.16.MT88.4 R148, [R188+0x19800] ;  /* 0x01980000bc94783b */ /* 0x000ea20000004200 */
[----:B---3--:R-:W-:Y:S01]  /*f130*/  F2FP.BF16.F32.PACK_AB R5, R198, R203 ;  /* 0x000000cbc605723e */ /* 0x008fe200000010ff */
[----:B------:R-:W-:Y:S01]  /*f140*/  FADD.FTZ R206, R206, R207 ;  /* 0x000000cfcece7221 */ /* 0x000fe20000010000 */
[----:B------:R-:W-:Y:S01]  /*f150*/  F2FP.BF16.F32.PACK_AB R6, R201, R204 ;  /* 0x000000ccc906723e */ /* 0x000fe200000010ff */
[----:B------:R-:W-:Y:S01]  /*f160*/  FADD.FTZ R203, R203, R210 ;  /* 0x000000d2cbcb7221 */ /* 0x000fe20000010000 */
[----:B-----5:R-:W-:Y:S01]  /*f170*/  F2FP.BF16.F32.PACK_AB R7, R200, R197 ;  /* 0x000000c5c807723e */ /* 0x020fe200000010ff */
[----:B------:R-:W-:Y:S01]  /*f180*/  FADD.FTZ R213, R213, R206 ;  /* 0x000000ced5d57221 */ /* 0x000fe20000010000 */
[----:B------:R-:W-:-:S02]  /*f190*/  IMAD.SHL.U32 R206, R216, 0x2, RZ ;  /* 0x00000002d8ce7824 */ /* 0x000fc400078e00ff */
[----:B------:R-:W-:Y:S01]  /*f1a0*/  FADD.FTZ R198, R198, R203 ;  /* 0x000000cbc6c67221 */ /* 0x000fe20000010000 */
[----:B------:R-:W-:Y:S02]  /*f1b0*/  FADD.FTZ R204, R204, R213 ;  /* 0x000000d5cccc7221 */ /* 0x000fe40000010000 */
[C---:B-1----:R-:W-:Y:S01]  /*f1c0*/  HMMA.16816.F32.BF16 R160, R4.reuse, R144, R8 ;  /* 0x0000009004a0723c */ /* 0x042fe20000041808 */
[----:B------:R-:W1:Y:S01]  /*f1d0*/  LDSM.16.MT88.4 R8, [R186+0x1800] ;  /* 0x00180000ba08783b */ /* 0x000e620000004200 */
[----:B------:R-:W-:Y:S01]  /*f1e0*/  FADD.FTZ R197, R197, R198 ;  /* 0x000000c6c5c57221 */ /* 0x000fe20000010000 */
[----:B------:R-:W-:Y:S01]  /*f1f0*/  FADD.FTZ R243, R201, R204 ;  /* 0x000000ccc9f37221 */ /* 0x000fe20000010000 */
[----:B------:R-:W-:Y:S02]  /*f200*/  LOP3.LUT R208, R206, 0x6, RZ, 0xc0, !PT ;  /* 0x00000006ced07812 */ /* 0x000fe400078ec0ff */
[----:B------:R-:W-:Y:S02]  /*f210*/  FADD.FTZ R241, R200, R197 ;  /* 0x000000c5c8f17221 */ /* 0x000fe40000010000 */
[C---:B------:R-:W-:Y:S01]  /*f220*/  HMMA.16816.F32.BF16 R156, R4.reuse, R146, R12 ;  /* 0x00000092049c723c */ /* 0x040fe2000004180c */
[----:B------:R-:W3:Y:S04]  /*f230*/  LDSM.16.MT88.4 R144, [R188+0x1f800] ;  /* 0x01f80000bc90783b */ /* 0x000ee80000004200 */
[----:B------:R-:W-:Y:S03]  /*f240*/  LDSM.16.MT88.4 R12, [R187+0x7800] ;  /* 0x00780000bb0c783b */ /* 0x000fe60000004200 */
[C---:B------:R-:W-:Y:S08]  /*f250*/  HMMA.16816.F32.BF16 R100, R4.reuse, R152, R100 ;  /* 0x000000980464723c */ /* 0x040ff00000041864 */
[C---:B------:R-:W-:Y:S08]  /*f260*/  HMMA.16816.F32.BF16 R104, R4.reuse, R154, R104 ;  /* 0x0000009a0468723c */ /* 0x040ff00000041868 */
[C---:B----4-:R-:W-:Y:S08]  /*f270*/  HMMA.16816.F32.BF16 R36, R4.reuse, R140, R36 ;  /* 0x0000008c0424723c */ /* 0x050ff00000041824 */
[C---:B------:R-:W-:Y:S01]  /*f280*/  HMMA.16816.F32.BF16 R40, R4.reuse, R142, R40 ;  /* 0x0000008e0428723c */ /* 0x040fe20000041828 */
[----:B------:R-:W4:Y:S07]  /*f290*/  LDSM.16.MT88.4 R140, [R187+0x1800] ;  /* 0x00180000bb8c783b */ /* 0x000f2e0000004200 */
[C---:B--2---:R-:W-:Y:S01]  /*f2a0*/  HMMA.16816.F32.BF16 R152, R4.reuse, R148, R16 ;  /* 0x000000940498723c */ /* 0x044fe20000041810 */
[----:B------:R-:W-:Y:S07]  /*f2b0*/  LDSM.16.MT88.4 R16, [R186+0x3800] ;  /* 0x00380000ba10783b */ /* 0x000fee0000004200 */
[C---:B------:R-:W-:Y:S08]  /*f2c0*/  HMMA.16816.F32.BF16 R68, R4.reuse, R32, R68 ;  /* 0x000000200444723c */ /* 0x040ff00000041844 */
[C---:B------:R-:W-:Y:S01]  /*f2d0*/  HMMA.16816.F32.BF16 R72, R4.reuse, R34, R72 ;  /* 0x000000220448723c */ /* 0x040fe20000041848 */
[----:B------:R-:W2:Y:S07]  /*f2e0*/  LDSM.16.MT88.4 R32, [R187+0x5800] ;  /* 0x00580000bb20783b */ /* 0x000eae0000004200 */
[C---:B------:R-:W-:Y:S01]  /*f2f0*/  HMMA.16816.F32.BF16 R148, R4.reuse, R150, R20 ;  /* 0x000000960494723c */ /* 0x040fe20000041814 */
[----:B------:R-:W5:Y:S07]  /*f300*/  LDSM.16.MT88.4 R20, [R186+0x5800] ;  /* 0x00580000ba14783b */ /* 0x000f6e0000004200 */
[C---:B-1----:R-:W-:Y:S08]  /*f310*/  HMMA.16816.F32.BF16 R136, R4.reuse, R8, R136 ;  /* 0x000000080488723c */ /* 0x042ff00000041888 */
[C---:B------:R-:W-:Y:S01]  /*f320*/  HMMA.16816.F32.BF16 R132, R4.reuse, R10, R132 ;  /* 0x0000000a0484723c */ /* 0x040fe20000041884 */
[----:B------:R-:W1:Y:S07]  /*f330*/  LDSM.16.MT88.4 R8, [R186+0x7800] ;  /* 0x00780000ba08783b */ /* 0x000e6e0000004200 */
[C---:B---3--:R-:W-:Y:S08]  /*f340*/  HMMA.16816.F32.BF16 R108, R4.reuse, R144, R108 ;  /* 0x00000090046c723c */ /* 0x048ff0000004186c */
        /* <DEDUP_REMOVED lines=15> */
[C---:B-----5:R-:W-:Y:S08]  /*f440*/  HMMA.16816.F32.BF16 R92, R4.reuse, R20, R92 ;  /* 0x00000014045c723c */ /* 0x060ff0000004185c */
[C---:B------:R-:W-:Y:S08]  /*f450*/  HMMA.16816.F32.BF16 R96, R4.reuse, R22, R96 ;  /* 0x000000160460723c */ /* 0x040ff00000041860 */
[C---:B-1----:R-:W-:Y:S08]  /*f460*/  HMMA.16816.F32.BF16 R124, R4.reuse, R8, R124 ;  /* 0x00000008047c723c */ /* 0x042ff0000004187c */
[----:B------:R-:W-:Y:S01]  /*f470*/  HMMA.16816.F32.BF16 R128, R4, R10, R128 ;  /* 0x0000000a0480723c */ /* 0x000fe20000041880 */
[----:B------:R-:W-:-:S04]  /*f480*/  NOP ;  /* 0x0000000000007918 */ /* 0x000fc80000000000 */
[----:B------:R-:W-:-:S15]  /*f490*/  BRA.U UP0, `(.L_x_606) ;  /* 0x0000000100047547 */ /* 0x000fde000b800000 */
.L_x_603:
[----:B------:R-:W-:-:S12]  /*f4a0*/  UIADD3 UR22, UPT, UPT, UR16, -0x1, URZ ;  /* 0xffffffff10167890 */ /* 0x000fd8000fffe0ff */
.L_x_606:
[----:B------:R-:W-:-:S09]  /*f4b0*/  UISETP.GE.AND UP0, UPT, UR22, UR19, UPT ;  /* 0x000000131600728c */ /* 0x000fd2000bf06270 */
[----:B------:R-:W-:Y:S05]  /*f4c0*/  BRA.U !UP0, `(.L_x_607) ;  /* 0x0000004508d07547 */ /* 0x000fea000b800000 */
[----:B------:R-:W1:Y:S01]  /*f4d0*/  S2R R216, SR_TID.X ;  /* 0x0000000000d87919 */ /* 0x000e620000002100 */
[----:B------:R-:W2:Y:S01]  /*f4e0*/  S2UR UR5, SR_CgaCtaId ;  /* 0x00000000000579c3 */ /* 0x000ea20000008800 */
[----:B------:R-:W3:Y:S01]  /*f4f0*/  LDCU UR7, c[0x0][0x440] ;  /* 0x00008800ff0777ac */ /* 0x000ee20008000800 */
[----:B------:R-:W-:Y:S01]  /*f500*/  IMAD.MOV.U32 R218, RZ, RZ, 0x40 ;  /* 0x00000040ffda7424 */ /* 0x000fe200078e00ff */
[----:B------:R-:W-:Y:S01]  /*f510*/  MOV R212, 0x20 ;  /* 0x0000002000d47802 */ /* 0x000fe20000000f00 */
[----:B------:R-:W-:Y:S01]  /*f520*/  IMAD.MOV.U32 R2, RZ, RZ, R3 ;  /* 0x000000ffff027224 */ /* 0x000fe200078e0003 */
[----:B------:R-:W-:Y:S01]  /*f530*/  UMOV UR9, 0x400 ;  /* 0x0000040000097882 */ /* 0x000fe20000000000 */
[----:B------:R-:W-:Y:S01]  /*f540*/  IMAD.MOV.U32 R0, RZ, RZ, R164 ;  /* 0x000000ffff007224 */ /* 0x000fe200078e00a4 */
[----:B------:R-:W4:Y:S01]  /*f550*/  LDCU UR8, c[0x0][0x440] ;  /* 0x00008800ff0877ac */ /* 0x000f220008000800 */
[----:B------:R-:W4:Y:S01]  /*f560*/  LDC.64 R226, c[0x0][0x3c0] ;  /* 0x0000f000ffe27b82 */ /* 0x000f220000000a00 */
[----:B------:R-:W-:Y:S01]  /*f570*/  VIADD R224, R231, 0x8 ;  /* 0x00000008e7e07836 */ /* 0x000fe20000000000 */
[----:B------:R-:W1:Y:S01]  /*f580*/  LDCU UR4, c[0x0][0x45c] ;  /* 0x00008b80ff0477ac */ /* 0x000e620008000800 */
[----:B---3--:R-:W-:Y:S01]  /*f590*/  ISETP.GE.AND P3, PT, R215, UR7, PT ;  /* 0x00000007d7007c0c */ /* 0x008fe2000bf66270 */
[----:B------:R-:W3:Y:S01]  /*f5a0*/  LDCU UR7, c[0x0][0x504] ;  /* 0x0000a080ff0777ac */ /* 0x000ee20008000800 */
[----:B--2---:R-:W-:Y:S01]  /*f5b0*/  ULEA UR5, UR5, UR9, 0x18 ;  /* 0x0000000905057291 */ /* 0x004fe2000f8ec0ff */
[C---:B-1----:R-:W-:Y:S01]  /*f5c0*/  IMAD.SHL.U32 R214, R216.reuse, 0x40, RZ ;  /* 0x00000040d8d67824 */ /* 0x042fe200078e00ff */
[----:B------:R-:W-:-:S02]  /*f5d0*/  LOP3.LUT P2, RZ, R216, 0x4, RZ, 0xc0, !PT ;  /* 0x00000004d8ff7812 */ /* 0x000fc4000784c0ff */
[C---:B------:R-:W-:Y:S02]  /*f5e0*/  LOP3.LUT P0, RZ, R216.reuse, 0x2, RZ, 0xc0, !PT ;  /* 0x00000002d8ff7812 */ /* 0x040fe4000780c0ff */
[----:B------:R-:W-:Y:S02]  /*f5f0*/  SHF.L.U32 R228, R216, 0x5, RZ ;  /* 0x00000005d8e47819 */ /* 0x000fe400000006ff */
[----:B------:R-:W-:Y:S02]  /*f600*/  SEL R218, R218, 0xffffffc0, !P2 ;  /* 0xffffffc0dada7807 */ /* 0x000fe40005000000 */
[----:B------:R-:W-:Y:S02]  /*f610*/  SEL R212, R212, 0xffffffe0, !P0 ;  /* 0xffffffe0d4d47807 */ /* 0x000fe40004000000 */
[----:B------:R-:W-:Y:S01]  /*f620*/  LOP3.LUT R213, R214, 0x400, RZ, 0xc0, !PT ;  /* 0x00000400d6d57812 */ /* 0x000fe200078ec0ff */
[----:B---3--:R-:W-:Y:S06]  /*f630*/  BRA `(.L_x_608) ;  /* 0x0000000000ec7947 */ /* 0x008fec0003800000 */
.L_x_610:
[----:B------:R-:W1:Y:S01]  /*f640*/  LDC.64 R4, c[0x0][0x3b8] ;  /* 0x0000ee00ff047b82 */ /* 0x000e620000000a00 */
[----:B------:R-:W-:Y:S01]  /*f650*/  UIADD3 UR9, UPT, UPT, UR22, -0x1, URZ ;  /* 0xffffffff16097890 */ /* 0x000fe2000fffe0ff */
[----:B------:R-:W-:Y:S05]  /*f660*/  ISETP.GE.AND P3, PT, R215, UR8, PT ;  /* 0x00000008d7007c0c */ /* 0x000fea000bf66270 */
[----:B-1----:R-:W-:Y:S04]  /*f670*/  IMAD.WIDE.U32 R14, R4, UR9, RZ ;  /* 0x00000009040e7c25 */ /* 0x002fe8000f8e00ff */
[----:B------:R-:W-:Y:S01]  /*f680*/  IMAD R17, R5, UR9, R15 ;  /* 0x0000000905117c24 */ /* 0x000fe2000f8e020f */
[----:B------:R-:W-:Y:S01]  /*f690*/  LOP3.LUT R15, R240, 0x1f8, RZ, 0xc0, !PT ;  /* 0x000001f8f00f7812 */ /* 0x000fe200078ec0ff */
[C---:B------:R-:W-:Y:S03]  /*f6a0*/  IMAD.SHL.U32 R3, R14.reuse, 0x40, RZ ;  /* 0x000000400e037824 */ /* 0x040fe600078e00ff */
[----:B------:R-:W-:Y:S02]  /*f6b0*/  SHF.L.U64.HI R8, R14, 0x6, R17 ;  /* 0x000000060e087819 */ /* 0x000fe40000010211 */
[C---:B------:R-:W-:Y:S02]  /*f6c0*/  LEA R3, P5, R4.reuse, R3, 0x5 ;  /* 0x0000000304037211 */ /* 0x040fe400078a28ff */
[----:B------:R-:W-:Y:S02]  /*f6d0*/  LOP3.LUT R15, R15, 0x38, R216, 0x78, !PT ;  /* 0x000000380f0f7812 */ /* 0x000fe400078e78d8 */
[----:B------:R-:W-:Y:S02]  /*f6e0*/  LEA.HI.X R8, R4, R8, R5, 0x5, P5 ;  /* 0x0000000804087211 */ /* 0x000fe400028f2c05 */
[CC--:B------:R-:W-:Y:S02]  /*f6f0*/  LEA R4, P6, R14.reuse, R235.reuse, 0x7 ;  /* 0x000000eb0e047211 */ /* 0x0c0fe400078c38ff */
[----:B------:R-:W-:Y:S02]  /*f700*/  LOP3.LUT R15, R15, 0x1e00, R240, 0xf8, !PT ;  /* 0x00001e000f0f7812 */ /* 0x000fe400078ef8f0 */
[-C--:B------:R-:W-:Y:S02]  /*f710*/  LEA.HI.X R5, R14, R234.reuse, R17, 0x7, P6 ;  /* 0x000000ea0e057211 */ /* 0x080fe400030f3c11 */
[----:B------:R-:W-:Y:S02]  /*f720*/  LEA R236, R15, UR5, 0x1 ;  /* 0x000000050fec7c11 */ /* 0x000fe4000f8e08ff */
        /* <DEDUP_REMOVED lines=44> */
.L_x_608:
[----:B------:R-:W-:Y:S04]  /*f9f0*/  DEPBAR.LE SB0, 0x0 ;  /* 0x000080000000791a */ /* 0x000fe80000000000 */
[----:B------:R-:W-:Y:S01]  /*fa00*/  BAR.SYNC.DEFER_BLOCKING 0x0 ;  /* 0x0000000000007b1d */ /* 0x000fe20000010000 */
[----:B------:R-:W-:Y:S01]  /*fa10*/  IMAD.SHL.U32 R240, R216, 0x8, RZ ;  /* 0x00000008d8f07824 */ /* 0x000fe200078e00ff */
[----:B------:R-:W-:Y:S01]  /*fa20*/  SHF.R.U32.HI R219, RZ, 0x1, R216 ;  /* 0x00000001ffdb7819 */ /* 0x000fe200000116d8 */
[----:B----4-:R-:W-:Y:S01]  /*fa30*/  IMAD.WIDE.U32 R22, R226, UR22, RZ ;  /* 0x00000016e2167c25 */ /* 0x010fe2000f8e00ff */
[----:B------:R-:W-:Y:S01]  /*fa40*/  LOP3.LUT R217, R228, 0x7c00, RZ, 0xc0, !PT ;  /* 0x00007c00e4d97812 */ /* 0x000fe200078ec0ff */
[----:B------:R-:W-:Y:S01]  /*fa50*/  UISETP.GT.AND UP0, UPT, UR22, UR19, UPT ;  /* 0x000000131600728c */ /* 0x000fe2000bf04270 */
[----:B------:R-:W-:Y:S01]  /*fa60*/  LOP3.LUT R215, R240, 0x38, RZ, 0xc0, !PT ;  /* 0x00000038f0d77812 */ /* 0x000fe200078ec0ff */
[C---:B------:R-:W-:Y:S01]  /*fa70*/  IMAD.SHL.U32 R17, R22.reuse, 0x40, RZ ;  /* 0x0000004016117824 */ /* 0x040fe200078e00ff */
[----:B------:R-:W-:Y:S01]  /*fa80*/  LEA R18, P1, R22, R233, 0x7 ;  /* 0x000000e916127211 */ /* 0x000fe200078238ff */
[----:B------:R-:W-:Y:S01]  /*fa90*/  IMAD R19, R227, UR22, R23 ;  /* 0x00000016e3137c24 */ /* 0x000fe2000f8e0217 */
[----:B------:R-:W-:Y:S02]  /*faa0*/  LOP3.LUT R239, R215, 0x40, RZ, 0xfc, !PT ;  /* 0x00000040d7ef7812 */ /* 0x000fe400078efcff */
[----:B------:R-:W-:Y:S02]  /*fab0*/  LEA R20, P0, R226, R17, 0x5 ;  /* 0x00000011e2147211 */ /* 0x000fe400078028ff */
[C-C-:B------:R-:W-:Y:S02]  /*fac0*/  SHF.L.U64.HI R17, R22.reuse, 0x6, R19.reuse ;  /* 0x0000000616117819 */ /* 0x140fe40000010213 */
[-C--:B------:R-:W-:Y:S02]  /*fad0*/  LEA.HI.X R19, R22, R232.reuse, R19, 0x7, P1 ;  /* 0x000000e816137211 */ /* 0x080fe400008f3c13 */
[----:B------:R-:W-:Y:S02]  /*fae0*/  ISETP.GE.AND P4, PT, R239, UR8, PT ;  /* 0x00000008ef007c0c */ /* 0x000fe4000bf86270 */
[C---:B------:R-:W-:Y:S02]  /*faf0*/  LOP3.LUT R238, R215.reuse, 0x80, RZ, 0xfc, !PT ;  /* 0x00000080d7ee7812 */ /* 0x040fe400078efcff */
[----:B------:R-:W-:Y:S01]  /*fb00*/  LEA.HI.X R17, R226, R17, R227, 0x5, P0 ;  /* 0x00000011e2117211 */ /* 0x000fe200000f2ce3 */
[----:B------:R-:W-:Y:S01]  /*fb10*/  @!PT LDS RZ, [RZ] ;  /* 0x00000000fffff984 */ /* 0x000fe20000000800 */
[----:B------:R-:W-:Y:S01]  /*fb20*/  @!PT LDS RZ, [RZ] ;  /* 0x00000000fffff984 */ /* 0x000fe20000000800 */
[----:B------:R-:W-:Y:S01]  /*fb30*/  @!PT LDS RZ, [RZ] ;  /* 0x00000000fffff984 */ /* 0x000fe20000000800 */
[----:B------:R-:W-:Y:S01]  /*fb40*/  @!P3 LDGSTS.E.BYPASS.LTC128B.128 [R236+0x18000], desc[UR28][R18.64] ;  /* 0x1800000012ecbfae */ /* 0x000fe2000b981a1c */
[----:B------:R-:W-:Y:S02]  /*fb50*/  ISETP.GE.AND P1, PT, R238, UR8, PT ;  /* 0x00000008ee007c0c */ /* 0x000fe4000bf26270 */
[C---:B------:R-:W-:Y:S03]  /*fb60*/  LEA R16, P0, R20.reuse, R233, 0x1 ;  /* 0x000000e914107211 */ /* 0x040fe600078008ff */
[----:B------:R-:W-:Y:S01]  /*fb70*/  @P3 STS.128 [R236+0x18000], RZ ;  /* 0x018000ffec003388 */ /* 0x000fe20000000c00 */
[----:B------:R-:W-:Y:S02]  /*fb80*/  LOP3.LUT R237, R215, 0xc0, RZ, 0xfc, !PT ;  /* 0x000000c0d7ed7812 */ /* 0x000fe400078efcff */
[----:B------:R-:W-:Y:S03]  /*fb90*/  LEA.HI.X R17, R20, R232, R17, 0x1, P0 ;  /* 0x000000e814117211 */ /* 0x000fe600000f0c11 */
[----:B------:R-:W-:Y:S01]  /*fba0*/  @!PT LDS RZ, [RZ] ;  /* 0x00000000fffff984 */ /* 0x000fe20000000800 */
[----:B------:R-:W-:Y:S01]  /*fbb0*/  @!PT LDS RZ, [RZ] ;  /* 0x00000000fffff984 */ /* 0x000fe20000000800 */
[----:B------:R-:W-:Y:S01]  /*fbc0*/  @!PT LDS RZ, [RZ] ;  /* 0x00000000fffff984 */ /* 0x000fe20000000800 */
[----:B------:R-:W-:Y:S01]  /*fbd0*/  @!P4 LDGSTS.E.BYPASS.LTC128B.128 [R236+0x1a000], desc[UR28][R18.64+0x80] ;  /* 0x1a00008012eccfae */ /* 0x000fe2000b981a1c */
[----:B------:R-:W-:Y:S02]  /*fbe0*/  ISETP.GE.AND P0, PT, R237, UR8, PT ;  /* 0x00000008ed007c0c */ /* 0x000fe4000bf06270 */
[----:B------:R-:W-:Y:S03]  /*fbf0*/  LOP3.LUT R164, R219, 0x8, RZ, 0xc0, !PT ;  /* 0x00000008dba47812 */ /* 0x000fe600078ec0ff */
[----:B------:R-:W-:Y:S01]  /*fc00*/  @P4 STS.128 [R236+0x1a000], RZ ;  /* 0x01a000ffec004388 */ /* 0x000fe20000000c00 */
[--C-:B------:R-:W-:Y:S02]  /*fc10*/  LOP3.LUT R3, R215, 0x1c0, R214.reuse, 0xf8, !PT ;  /* 0x000001c0d7037812 */ /* 0x100fe400078ef8d6 */
[----:B------:R-:W-:Y:S03]  /*fc20*/  LOP3.LUT R168, R217, 0x200, R214, 0xf8, !PT ;  /* 0x00000200d9a87812 */ /* 0x000fe600078ef8d6 */
[----:B------:R-:W-:Y:S01]  /*fc30*/  @!PT LDS RZ, [RZ] ;  /* 0x00000000fffff984 */ /* 0x000fe20000000800 */
[----:B------:R-:W-:Y:S01]  /*fc40*/  @!PT LDS RZ, [RZ] ;  /* 0x00000000fffff984 */ /* 0x000fe20000000800 */
[----:B------:R-:W-:Y:S01]  /*fc50*/  @!PT LDS RZ, [RZ] ;  /* 0x00000000fffff984 */ /* 0x000fe20000000800 */
[----:B------:R-:W-:Y:S01]  /*fc60*/  @!P1 LDGSTS.E.BYPASS.LTC128B.128 [R236+0x1c000], desc[UR28][R18.64+0x100] ;  /* 0x1c00010012ec9fae */ /* 0x000fe2000b981a1c */
[C---:B------:R-:W-:Y:S02]  /*fc70*/  LOP3.LUT R221, R3.reuse, R164, RZ, 0x3c, !PT ;  /* 0x000000a403dd7212 */ /* 0x040fe400078e3cff */
[----:B------:R-:W-:Y:S03]  /*fc80*/  LOP3.LUT R164, R3, 0x8, R216, 0x78, !PT ;  /* 0x0000000803a47812 */ /* 0x000fe600078e78d8 */
[----:B------:R-:W-:Y:S01]  /*fc90*/  @P1 STS.128 [R236+0x1c000], RZ ;  /* 0x01c000ffec001388 */ /* 0x000fe20000000c00 */
[----:B------:R-:W-:Y:S05]  /*fca0*/  LOP3.LUT R207, R168, R221, RZ, 0xfc, !PT ;  /* 0x000000dda8cf7212 */ /* 0x000fea00078efcff */
[----:B------:R-:W-:Y:S01]  /*fcb0*/  @!PT LDS RZ, [RZ] ;  /* 0x00000000fffff984 */ /* 0x000fe20000000800 */
[----:B------:R-:W-:Y:S01]  /*fcc0*/  @!PT LDS RZ, [RZ] ;  /* 0x00000000fffff984 */ /* 0x000fe20000000800 */
[----:B------:R-:W-:Y:S01]  /*fcd0*/  @!PT LDS RZ, [RZ] ;  /* 0x00000000fffff984 */ /* 0x000fe20000000800 */
[----:B------:R-:W-:Y:S01]  /*fce0*/  @!P0 LDGSTS.E.BYPASS.LTC128B.128 [R236+0x1e000], desc[UR28][R18.64+0x180] ;  /* 0x1e00018012ec8fae */ /* 0x000fe2000b981a1c */
[----:B------:R-:W-:Y:S01]  /*fcf0*/  IMAD R205, R164, 0x2, R213 ;  /* 0x00000002a4cd7824 */ /* 0x000fe200078e02d5 */
[----:B------:R-:W-:Y:S04]  /*fd00*/  LEA R207, R207, UR5, 0x1 ;  /* 0x00000005cfcf7c11 */ /* 0x000fe8000f8e08ff */
[----:B------:R-:W-:Y:S01]  /*fd10*/  @P0 STS.128 [R236+0x1e000], RZ ;  /* 0x01e000ffec000388 */ /* 0x000fe20000000c00 */
[----:B------:R-:W-:Y:S02]  /*fd20*/  VIADD R223, R205, UR5 ;  /* 0x00000005cddf7c36 */ /* 0x000fe40008000000 */
[--C-:B------:R-:W-:Y:S03]  /*fd30*/  IMAD.IADD R204, R207, 0x1, R212.reuse ;  /* 0x00000001cfcc7824 */ /* 0x100fe600078e02d4 */
[----:B------:R-:W-:Y:S01]  /*fd40*/  @!PT LDS RZ, [RZ] ;  /* 0x00000000fffff984 */ /* 0x000fe20000000800 */
[----:B------:R-:W-:Y:S01]  /*fd50*/  @!PT LDS RZ, [RZ] ;  /* 0x00000000fffff984 */ /* 0x000fe20000000800 */
[----:B------:R-:W-:Y:S01]  /*fd60*/  @!PT LDS RZ, [RZ] ;  /* 0x00000000fffff984 */ /* 0x000fe20000000800 */
[----:B------:R-:W-:Y:S01]  /*fd70*/  @!P3 LDGSTS.E.BYPASS.LTC128B.128 [R236+0x19000], desc[UR28][R16.64] ;  /* 0x1900000010ecbfae */ /* 0x000fe2000b981a1c */
[----:B------:R-:W-:Y:S02]  /*fd80*/  IMAD.IADD R220, R223, 0x1, R212 ;  /* 0x00000001dfdc7824 */ /* 0x000fe400078e02d4 */
[--C-:B------:R-:W-:Y:S03]  /*fd90*/  IMAD.IADD R225, R207, 0x1, R218.reuse ;  /* 0x00000001cfe17824 */ /* 0x100fe600078e02da */
[----:B------:R-:W-:Y:S01]  /*fda0*/  @P3 STS.128 [R236+0x19000], RZ ;  /* 0x019000ffec003388 */ /* 0x000fe20000000c00 */
[----:B------:R-:W-:Y:S02]  /*fdb0*/  IMAD.IADD R223, R223, 0x1, R218 ;  /* 0x00000001dfdf7824 */ /* 0x000fe400078e02da */
[C---:B------:R-:W-:Y:S03]  /*fdc0*/  IMAD.IADD R222, R212.reuse, 0x1, R225 ;  /* 0x00000001d4de7824 */ /* 0x040fe600078e02e1 */
[----:B------:R-:W-:Y:S01]  /*fdd0*/  @!PT LDS RZ, [RZ] ;  /* 0x00000000fffff984 */ /* 0x000fe20000000800 */
[----:B------:R-:W-:Y:S01]  /*fde0*/  @!PT LDS RZ, [RZ] ;  /* 0x00000000fffff984 */ /* 0x000fe20000000800 */
[----:B------:R-:W-:Y:S01]  /*fdf0*/  @!PT LDS RZ, [RZ] ;  /* 0x00000000fffff984 */ /* 0x000fe20000000800 */
[----:B------:R-:W-:Y:S01]  /*fe00*/  @!P4 LDGSTS.E.BYPASS.LTC128B.128 [R236+0x1b000], desc[UR28][R16.64+0x80] ;  /* 0x1b00008010eccfae */ /* 0x000fe2000b981a1c */
[----:B------:R-:W-:Y:S05]  /*fe10*/  IMAD.IADD R3, R212, 0x1, R223 ;  /* 0x00000001d4037824 */ /* 0x000fea00078e02df */
[----:B------:R-:W-:Y:S06]  /*fe20*/  @P4 STS.128 [R236+0x1b000], RZ ;  /* 0x01b000ffec004388 */ /* 0x000fec0000000c00 */
[----:B------:R-:W-:Y:S01]  /*fe30*/  @!PT LDS RZ, [RZ] ;  /* 0x00000000fffff984 */ /* 0x000fe20000000800 */
[----:B------:R-:W-:Y:S01]  /*fe40*/  @!PT LDS RZ, [RZ] ;  /* 0x00000000fffff984 */ /* 0x000fe20000000800 */
[----:B------:R-:W-:Y:S01]  /*fe50*/  @!PT LDS RZ, [RZ] ;  /* 0x00000000fffff984 */ /* 0x000fe20000000800 */
[----:B------:R-:W-:Y:S06]  /*fe60*/  @!P1 LDGSTS.E.BYPASS.LTC128B.128 [R236+0x1d000], desc[UR28][R16.64+0x100] ;  /* 0x1d00010010ec9fae */ /* 0x000fec000b981a1c */
[----:B------:R-:W-:Y:S06]  /*fe70*/  @P1 STS.128 [R236+0x1d000], RZ ;  /* 0x01d000ffec001388 */ /* 0x000fec0000000c00 */
[----:B------:R-:W-:Y:S01]  /*fe80*/  @!PT LDS RZ, [RZ] ;  /* 0x00000000fffff984 */ /* 0x000fe20000000800 */
[----:B------:R-:W-:Y:S01]  /*fe90*/  @!PT LDS RZ, [RZ] ;  /* 0x00000000fffff984 */ /* 0x000fe20000000800 */
[----:B------:R-:W-:Y:S01]  /*fea0*/  @!PT LDS RZ, [RZ] ;  /* 0x00000000fffff984 */ /* 0x000fe20000000800 */
[----:B------:R1:W-:Y:S06]  /*feb0*/  @!P0 LDGSTS.E.BYPASS.LTC128B.128 [R236+0x1f000], desc[UR28][R16.64+0x180] ;  /* 0x1f00018010ec8fae */ /* 0x0003ec000b981a1c */
[----:B------:R-:W-:Y:S06]  /*fec0*/  @P0 STS.128 [R236+0x1f000], RZ ;  /* 0x01f000ffec000388 */ /* 0x000fec0000000c00 */
        /* <DEDUP_REMOVED lines=9> */
[----:B------:R-:W2:Y:S06]  /*ff60*/  LDSM.16.M88.4 R196, [R220+0x10800] ;  /* 0x01080000dcc4783b */ /* 0x000eac0000000200 */
[----:B------:R-:W2:Y:S01]  /*ff70*/  LDSM.16.M88.4 R200, [R220+0x11000] ;  /* 0x01100000dcc8783b */ /* 0x000ea20000000200 */
[C---:B------:R-:W-:Y:S05]  /*ff80*/  HMMA.16816.F32.BF16 R8, R168.reuse, R174, RZ ;  /* 0x000000aea808723c */ /* 0x040fea00000418ff */
[----:B------:R-:W2:Y:S03]  /*ff90*/  LDSM.16.M88.4 R164, [R220+0x11800] ;  /* 0x01180000dca4783b */ /* 0x000ea60000000200 */
[C---:B---3--:R-:W-:Y:S03]  /*ffa0*/  HMMA.16816.F32.BF16 R12, R168.reuse, R176, RZ ;  /* 0x000000b0a80c723c */ /* 0x048fe600000418ff */
[----:B------:R-:W-:Y:S05]  /*ffb0*/  LDSM.16.M88.4 R172, [R225] ;  /* 0x00000000e1ac783b */ /* 0x000fea0000000200 */
[C---:B-1----:R-:W-:Y:S01]  /*ffc0*/  HMMA.16816.F32.BF16 R16, R168.reuse, R178, RZ ;  /* 0x000000b2a810723c */ /* 0x042fe200000418ff */
[----:B------:R-:W1:Y:S06]  /*ffd0*/  LDSM.16.M88.4 R176, [R223+0x10000] ;  /* 0x01000000dfb0783b */ /* 0x000e6c0000000200 */
[----:B------:R-:W-:Y:S01]  /*ffe0*/  LDSM.16.M88.4 R208, [R223+0x17800] ;  /* 0x01780000dfd0783b */ /* 0x000fe20000000200 */
[C---:B----4-:R-:W-:Y:S08]  /*fff0*/  HMMA.16816.F32.BF16 R20, R168.reuse, R180, RZ ;  /* 0x000000b4a814723c */ /* 0x050ff000000418ff */
[C---:B------:R-:W-:Y:S01]  /*10000*/  HMMA.16816.F32.BF16 R24, R168.reuse, R182, RZ ;  /* 0x000000b6a818723c */ /* 0x040fe200000418ff */
[----:B------:R-:W-:Y:S07]  /*10010*/  LDSM.16.M88.4 R180, [R223+0x11000] ;  /* 0x01100000dfb4783b */ /* 0x000fee0000000200 */
[C---:B-----5:R-:W-:Y:S08]  /*10020*/  HMMA.16816.F32.BF16 R28, R168.reuse, R184, RZ ;  /* 0x000000b8a81c723c */ /* 0x060ff000000418ff */
[----:B------:R-:W-:Y:S01]  /*10030*/  HMMA.16816.F32.BF16 R32, R168, R186, RZ ;  /* 0x000000baa820723c */ /* 0x000fe200000418ff */
[----:B------:R-:W3:Y:S06]  /*10040*/  LDSM.16.M88.4 R168, [R223+0x10800] ;  /* 0x01080000dfa8783b */ /* 0x000eec0000000200 */
[----:B------:R-:W-:Y:S01]  /*10050*/  LDSM.16.M88.4 R184, [R222] ;  /* 0x00000000deb8783b */ /* 0x000fe20000000200 */
[C---:B------:R-:W-:Y:S08]  /*10060*/  HMMA.16816.F32.BF16 R4, R188.reuse, R192, R4 ;  /* 0x000000c0bc04723c */ /* 0x040ff00000041804 */
[C---:B------:R-:W-:Y:S01]  /*10070*/  HMMA.16816.F32.BF16 R8, R188.reuse, R194, R8 ;  /* 0x000000c2bc08723c */ /* 0x040fe20000041808 */
[----:B------:R-:W-:Y:S07]  /*10080*/  LDSM.16.M88.4 R192, [R3+0x10800] ;  /* 0x0108000003c0783b */ /* 0x000fee0000000200 */
[C---:B--2---:R-:W-:Y:S08]  /*10090*/  HMMA.16816.F32.BF16 R12, R188.reuse, R196, R12 ;  /* 0x000000c4bc0c723c */ /* 0x044ff0000004180c */
[C---:B------:R-:W-:Y:S01]  /*100a0*/  HMMA.16816.F32.BF16 R16, R188.reuse, R198, R16 ;  /* 0x000000c6bc10723c */ /* 0x040fe20000041810 */
[----:B------:R-:W-:Y:S07]  /*100b0*/  LDSM.16.M88.4 R196, [R205+UR5+0x12000] ;  /* 0x01200005cdc4783b */ /* 0x000fee0008000200 */
[C---:B------:R-:W-:Y:S08]  /*100c0*/  HMMA.16816.F32.BF16 R20, R188.reuse, R200, R20 ;  /* 0x000000c8bc14723c */ /* 0x040ff00000041814 */
[C---:B------:R-:W-:Y:S01]  /*100d0*/  HMMA.16816.F32.BF16 R24, R188.reuse, R202, R24 ;  /* 0x000000cabc18723c */ /* 0x040fe20000041818 */
[----:B------:R-:W-:Y:S07]  /*100e0*/  LDSM.16.M88.4 R200, [R3+0x12000] ;  /* 0x0120000003c8783b */ /* 0x000fee0000000200 */
[C---:B------:R-:W-:Y:S08]  /*100f0*/  HMMA.16816.F32.BF16 R28, R188.reuse, R164, R28 ;  /* 0x000000a4bc1c723c */ /* 0x040ff0000004181c */
[----:B------:R-:W-:Y:S01]  /*10100*/  HMMA.16816.F32.BF16 R32, R188, R166, R32 ;  /* 0x000000a6bc20723c */ /* 0x000fe20000041820 */
[----:B------:R-:W2:Y:S06]  /*10110*/  LDSM.16.M88.4 R164, [R223+0x11800] ;  /* 0x01180000dfa4783b */ /* 0x000eac0000000200 */
[----:B------:R-:W4:Y:S01]  /*10120*/  LDSM.16.M88.4 R188, [R3+0x10000] ;  /* 0x0100000003bc783b */ /* 0x000f220000000200 */
        /* <DEDUP_REMOVED lines=11> */
[----:B------:R-:W2:Y:S06]  /*101e0*/  LDSM.16.M88.4 R164, [R205+UR5+0x12800] ;  /* 0x01280005cda4783b */ /* 0x000eac0008000200 */
[----:B------:R-:W2:Y:S01]  /*101f0*/  LDSM.16.M88.4 R172, [R205+UR5+0x13000] ;  /* 0x01300005cdac783b */ /* 0x000ea20008000200 */
        /* <DEDUP_REMOVED lines=11> */
[----:B------:R-:W3:Y:S06]  /*102b0*/  LDSM.16.M88.4 R168, [R220+0x12800] ;  /* 0x01280000dca8783b */ /* 0x000eec0000000200 */
[----:B------:R-:W3:Y:S01]  /*102c0*/  LDSM.16.M88.4 R184, [R220+0x13000] ;  /* 0x01300000dcb8783b */ /* 0x000ee20000000200 */
        /* <DEDUP_REMOVED lines=11> */
[----:B------:R-:W4:Y:S06]  /*10380*/  LDSM.16.M88.4 R180, [R223+0x12800] ;  /* 0x01280000dfb4783b */ /* 0x000f2c0000000200 */
[----:B------:R-:W-:Y:S01]  /*10390*/  LDSM.16.M88.4 R188, [R223+0x13800] ;  /* 0x01380000dfbc783b */ /* 0x000fe20000000200 */
        /* <DEDUP_REMOVED lines=12> */
[----:B------:R-:W3:Y:S01]  /*10460*/  LDSM.16.M88.4 R176, [R3+0x13000] ;  /* 0x0130000003b0783b */ /* 0x000ee20000000200 */
        /* <DEDUP_REMOVED lines=11> */
[----:B------:R-:W1:Y:S06]  /*10520*/  LDSM.16.M88.4 R172, [R205+UR5+0x14000] ;  /* 0x01400005cdac783b */ /* 0x000e6c0008000200 */
[----:B------:R-:W-:Y:S01]  /*10530*/  LDSM.16.M88.4 R188, [R220+0x14000] ;  /* 0x01400000dcbc783b */ /* 0x000fe20000000200 */
        /* <DEDUP_REMOVED lines=11> */
[----:B------:R-:W4:Y:S06]  /*105f0*/  LDSM.16.M88.4 R184, [R204+0x8000] ;  /* 0x00800000ccb8783b */ /* 0x000f2c0000000200 */
[----:B------:R-:W-:Y:S01]  /*10600*/  LDSM.16.M88.4 R192, [R225+0x8000] ;  /* 0x00800000e1c0783b */ /* 0x000fe20000000200 */
        /* <DEDUP_REMOVED lines=11> */
[----:B------:R-:W3:Y:S06]  /*106c0*/  LDSM.16.M88.4 R168, [R223+0x15000] ;  /* 0x01500000dfa8783b */ /* 0x000eec0000000200 */
[----:B------:R-:W3:Y:S01]  /*106d0*/  LDSM.16.M88.4 R176, [R223+0x15800] ;  /* 0x01580000dfb0783b */ /* 0x000ee20000000200 */
        /* <DEDUP_REMOVED lines=25> */
[----:B------:R-:W-:Y:S01]  /*10870*/  LDSM.16.M88.4 R192, [R220+0x17000] ;  /* 0x01700000dcc0783b */ /* 0x000fe20000000200 */
        /* <DEDUP_REMOVED lines=11> */
[----:B------:R-:W3:Y:S06]  /*10930*/  LDSM.16.M88.4 R164, [R205+UR5+0x17800] ;  /* 0x01780005cda4783b */ /* 0x000eec0008000200 */
[----:B------:R-:W4:Y:S01]  /*10940*/  LDSM.16.M88.4 R168, [R204+0xc000] ;  /* 0x00c00000cca8783b */ /* 0x000f220000000200 */
[C---:B-----5:R-:W-:Y:S05]  /*10950*/  HMMA.16816.F32.BF16 R4, R176.reuse, R188, R4 ;  /* 0x000000bcb004723c */ /* 0x060fea0000041804 */
[----:B------:R-:W-:Y:S03]  /*10960*/  LDSM.16.M88.4 R204, [R223+0x17000] ;  /* 0x01700000dfcc783b */ /* 0x000fe60000000200 */
[C---:B------:R-:W-:Y:S03]  /*10970*/  HMMA.16816.F32.BF16 R8, R176.reuse, R190, R8 ;  /* 0x000000beb008723c */ /* 0x040fe60000041808 */
[----:B------:R-:W5:Y:S05]  /*10980*/  LDSM.16.M88.4 R188, [R220+0x16800] ;  /* 0x01680000dcbc783b */ /* 0x000f6a0000000200 */
        /* <DEDUP_REMOVED lines=8> */
[----:B------:R-:W-:Y:S06]  /*10a10*/  LDSM.16.M88.4 R164, [R222+0xc000] ;  /* 0x00c00000dea4783b */ /* 0x000fec0000000200 */
[----:B------:R-:W2:Y:S01]  /*10a20*/  LDSM.16.M88.4 R176, [R3+0x16000] ;  /* 0x0160000003b0783b */ /* 0x000ea20000000200 */
        /* <DEDUP_REMOVED lines=32> */
[----:B------:R-:W-:Y:S01]  /*10c30*/  IABS R242, R242 ;  /* 0x000000f200f27213 */ /* 0x000fe20000000000 */
[C-C-:B------:R-:W-:Y:S01]  /*10c40*/  IMAD.IADD R245, R231.reuse, 0x1, -R225.reuse ;  /* 0x00000001e7f57824 */ /* 0x140fe200078e0ae1 */
[----:B------:R-:W-:Y:S01]  /*10c50*/  I2FP.F32.S32 R222, R222 ;  /* 0x000000de00de7245 */ /* 0x000fe20000201400 */
[----:B------:R-:W-:Y:S01]  /*10c60*/  IMAD.IADD R225, R224, 0x1, -R225 ;  /* 0x00000001e0e17824 */ /* 0x000fe200078e0ae1 */
[----:B------:R-:W-:Y:S01]  /*10c70*/  I2FP.F32.S32 R242, R242 ;  /* 0x000000f200f27245 */ /* 0x000fe20000201400 */
[C---:B------:R-:W-:Y:S01]  /*10c80*/  HMMA.16816.F32.BF16 R16, R164.reuse, R170, R16 ;  /* 0x000000aaa410723c */ /* 0x040fe20000041810 */
[----:B------:R-:W1:Y:S02]  /*10c90*/  LDSM.16.M88.4 R168, [R3+0x17000] ;  /* 0x0170000003a8783b */ /* 0x000e640000000200 */
[----:B------:R-:W-:Y:S01]  /*10ca0*/  IABS R245, R245 ;  /* 0x000000f500f57213 */ /* 0x000fe20000000000 */
[----:B------:R-:W-:Y:S01]  /*10cb0*/  FFMA.FTZ R5, R222, -UR6, R5 ;  /* 0x80000006de057c23 */ /* 0x000fe20008010005 */
[----:B------:R-:W-:Y:S01]  /*10cc0*/  IABS R225, R225 ;  /* 0x000000e100e17213 */ /* 0x000fe20000000000 */
[----:B------:R-:W-:Y:S01]  /*10cd0*/  FFMA.FTZ R7, R242, -UR6, R7 ;  /* 0x80000006f2077c23 */ /* 0x000fe20008010007 */
[----:B------:R-:W-:Y:S01]  /*10ce0*/  I2FP.F32.S32 R245, R245 ;  /* 0x000000f500f57245 */ /* 0x000fe20000201400 */
[----:B------:R-:W-:Y:S01]  /*10cf0*/  IMAD.U32 R242, RZ, RZ, UR7 ;  /* 0x00000007fff27e24 */ /* 0x000fe2000f8e00ff */
[--C-:B------:R-:W-:Y:S02]  /*10d00*/  IADD3 R222, PT, PT, R231, 0x2f, -R211.reuse ;  /* 0x0000002fe7de7810 */ /* 0x100fe40007ffe8d3 */
[----:B------:R-:W-:Y:S01]  /*10d10*/  I2FP.F32.S32 R247, R225 ;  /* 0x000000e100f77245 */ /* 0x000fe20000201400 */
[----:B------:R-:W-:Y:S01]  /*10d20*/  FFMA.FTZ R4, R245, -UR6, R4 ;  /* 0x80000006f5047c23 */ /* 0x000fe20008010004 */
[--C-:B------:R-:W-:Y:S02]  /*10d30*/  IADD3 R245, PT, PT, R231, 0x30, -R211.reuse ;  /* 0x00000030e7f57810 */ /* 0x100fe40007ffe8d3 */
[----:B------:R-:W-:Y:S01]  /*10d40*/  IADD3 R225, PT, PT, R224, 0x30, -R211 ;  /* 0x00000030e0e17810 */ /* 0x000fe20007ffe8d3 */
[----:B------:R-:W-:Y:S01]  /*10d50*/  FFMA.FTZ R6, R247, -UR6, R6 ;  /* 0x80000006f7067c23 */ /* 0x000fe20008010006 */
[----:B------:R-:W-:Y:S02]  /*10d60*/  IABS R245, R245 ;  /* 0x000000f500f57213 */ /* 0x000fe40000000000 */
[----:B------:R-:W-:Y:S02]  /*10d70*/  IABS R222, R222 ;  /* 0x000000de00de7213 */ /* 0x000fe40000000000 */
[----:B------:R-:W-:Y:S02]  /*10d80*/  I2FP.F32.S32 R245, R245 ;  /* 0x000000f500f57245 */ /* 0x000fe40000201400 */
[----:B------:R-:W-:Y:S02]  /*10d90*/  IABS R225, R225 ;  /* 0x000000e100e17213 */ /* 0x000fe40000000000 */
[----:B------:R-:W-:Y:S01]  /*10da0*/  I2FP.F32.S32 R222, R222 ;  /* 0x000000de00de7245 */ /* 0x000fe20000201400 */
[----:B------:R-:W-:Y:S01]  /*10db0*/  FFMA.FTZ R8, R245, -UR6, R8 ;  /* 0x80000006f5087c23 */ /* 0x000fe20008010008 */
[----:B------:R-:W-:Y:S02]  /*10dc0*/  IADD3 R245, PT, PT, R231, -UR21, -R242 ;  /* 0x80000015e7f57c10 */ /* 0x000fe4000fffe8f2 */
[----:B------:R-:W-:Y:S01]  /*10dd0*/  I2FP.F32.S32 R225, R225 ;  /* 0x000000e100e17245 */ /* 0x000fe20000201400 */
[----:B------:R-:W-:Y:S01]  /*10de0*/  FFMA.FTZ R9, R222, -UR6, R9 ;  /* 0x80000006de097c23 */ /* 0x000fe20008010009 */
[-C--:B------:R-:W-:Y:S02]  /*10df0*/  ISETP.GT.AND P6, PT, R245, R209.reuse, PT ;  /* 0x000000d1f500720c */ /* 0x080fe40003fc4270 */
[----:B------:R-:W-:Y:S01]  /*10e00*/  IADD3 R222, PT, PT, R224, 0x2f, -R211 ;  /* 0x0000002fe0de7810 */ /* 0x000fe20007ffe8d3 */
[----:B------:R-:W-:Y:S01]  /*10e10*/  FFMA.FTZ R10, R225, -UR6, R10 ;  /* 0x80000006e10a7c23 */ /* 0x000fe2000801000a */
[----:B------:R-:W-:Y:S02]  /*10e20*/  FSEL R179, R4, -INF , !P6 ;  /* 0xff80000004b37808 */ /* 0x000fe40007000000 */
[----:B------:R-:W-:Y:S02]  /*10e30*/  ISETP.GT.AND P6, PT, R245, R178, PT ;  /* 0x000000b2f500720c */ /* 0x000fe40003fc4270 */
[----:B------:R-:W-:Y:S02]  /*10e40*/  IADD3 R225, PT, PT, R224, -UR21, -R242 ;  /* 0x80000015e0e17c10 */ /* 0x000fe4000fffe8f2 */
[----:B------:R-:W-:Y:S01]  /*10e50*/  IABS R242, R222 ;  /* 0x000000de00f27213 */ /* 0x000fe20000000000 */
[C---:B-1----:R-:W-:Y:S03]  /*10e60*/  HMMA.16816.F32.BF16 R20, R164.reuse, R168, R20 ;  /* 0x000000a8a414723c */ /* 0x042fe60000041814 */
[----:B------:R-:W-:Y:S01]  /*10e70*/  FSEL R251, R5, -INF , !P6 ;  /* 0xff80000005fb7808 */ /* 0x000fe20007000000 */
[----:B------:R-:W-:Y:S01]  /*10e80*/  VIADD R222, R209, 0x9 ;  /* 0x00000009d1de7836 */ /* 0x000fe20000000000 */
[----:B------:R-:W-:Y:S02]  /*10e90*/  ISETP.GT.AND P6, PT, R225, R178, PT ;  /* 0x000000b2e100720c */ /* 0x000fe40003fc4270 */
[----:B------:R-:W-:Y:S01]  /*10ea0*/  I2FP.F32.S32 R242, R242 ;  /* 0x000000f200f27245 */ /* 0x000fe20000201400 */
[C---:B------:R-:W-:Y:S03]  /*10eb0*/  HMMA.16816.F32.BF16 R24, R164.reuse, R170, R24 ;  /* 0x000000aaa418723c */ /* 0x040fe60000041818 */
[----:B------:R-:W-:Y:S01]  /*10ec0*/  FSEL R244, R7, -INF , !P6 ;  /* 0xff80000007f47808 */ /* 0x000fe20007000000 */
[----:B------:R-:W-:Y:S01]  /*10ed0*/  FFMA.FTZ R11, R242, -UR6, R11 ;  /* 0x80000006f20b7c23 */ /* 0x000fe2000801000b */
[----:B------:R-:W-:Y:S02]  /*10ee0*/  ISETP.GT.AND P6, PT, R245, R222, PT ;  /* 0x000000def500720c */ /* 0x000fe40003fc4270 */
[--C-:B------:R-:W-:Y:S02]  /*10ef0*/  IADD3 R246, PT, PT, R231, 0x28, -R211.reuse ;  /* 0x00000028e7f67810 */ /* 0x100fe40007ffe8d3 */
[----:B------:R-:W-:Y:S02]  /*10f00*/  FSEL R247, R9, -INF , !P6 ;  /* 0xff80000009f77808 */ /* 0x000fe40007000000 */
[----:B------:R-:W-:Y:S02]  /*10f10*/  ISETP.GT.AND P6, PT, R225, R248, PT ;  /* 0x000000f8e100720c */ /* 0x000fe40003fc4270 */
[--C-:B------:R-:W-:Y:S02]  /*10f20*/  IADD3 R242, PT, PT, R231, 0x27, -R211.reuse ;  /* 0x00000027e7f27810 */ /* 0x100fe40007ffe8d3 */
[----:B------:R-:W-:Y:S02]  /*10f30*/  IABS R9, R246 ;  /* 0x000000f600097213 */ /* 0x000fe40000000000 */
[C---:B------:R-:W-:Y:S02]  /*10f40*/  ISETP.GT.AND P5, PT, R225.reuse, R209, PT ;  /* 0x000000d1e100720c */ /* 0x040fe40003fa4270 */
[----:B------:R-:W-:Y:S02]  /*10f50*/  FSEL R246, R10, -INF , !P6 ;  /* 0xff8000000af67808 */ /* 0x000fe40007000000 */
[----:B------:R-:W-:Y:S02]  /*10f60*/  ISETP.GT.AND P6, PT, R225, R222, PT ;  /* 0x000000dee100720c */ /* 0x000fe40003fc4270 */
[----:B------:R-:W-:Y:S02]  /*10f70*/  IABS R5, R242 ;  /* 0x000000f200057213 */ /* 0x000fe40000000000 */
[----:B------:R-:W-:Y:S02]  /*10f80*/  IADD3 R252, PT, PT, R224, 0x28, -R211 ;  /* 0x00000028e0fc7810 */ /* 0x000fe40007ffe8d3 */
[----:B------:R-:W-:Y:S02]  /*10f90*/  FSEL R250, R6, -INF , !P5 ;  /* 0xff80000006fa7808 */ /* 0x000fe40006800000 */
[----:B------:R-:W-:Y:S02]  /*10fa0*/  FSEL R242, R11, -INF , !P6 ;  /* 0xff8000000bf27808 */ /* 0x000fe40007000000 */
[----:B------:R-:W-:Y:S02]  /*10fb0*/  I2FP.F32.S32 R6, R5 ;  /* 0x0000000500067245 */ /* 0x000fe40000201400 */
[----:B------:R-:W-:Y:S02]  /*10fc0*/  ISETP.GE.AND P6, PT, R178, R230, PT ;  /* 0x000000e6b200720c */ /* 0x000fe40003fc6270 */
[----:B------:R-:W-:Y:S01]  /*10fd0*/  IABS R252, R252 ;  /* 0x000000fc00fc7213 */ /* 0x000fe20000000000 */
[----:B------:R-:W-:Y:S01]  /*10fe0*/  FFMA.FTZ R13, R6, -UR6, R13 ;  /* 0x80000006060d7c23 */ /* 0x000fe2000801000d */
[----:B------:R-:W-:Y:S01]  /*10ff0*/  ISETP.GT.AND P5, PT, R245, R248, PT ;  /* 0x000000f8f500720c */ /* 0x000fe20003fa4270 */
[----:B------:R-:W-:Y:S01]  /*11000*/  VIADD R6, R209, 0x10 ;  /* 0x00000010d1067836 */ /* 0x000fe20000000000 */
[----:B------:R-:W-:Y:S02]  /*11010*/  I2FP.F32.S32 R9, R9 ;  /* 0x0000000900097245 */ /* 0x000fe40000201400 */
[----:B------:R-:W-:Y:S01]  /*11020*/  FSEL R187, R251, -INF , !P6 ;  /* 0xff800000fbbb7808 */ /* 0x000fe20007000000 */
[----:B------:R-:W-:Y:S01]  /*11030*/  VIADD R251, R209, 0x11 ;  /* 0x00000011d1fb7836 */ /* 0x000fe20000000000 */
[----:B------:R-:W-:Y:S01]  /*11040*/  I2FP.F32.S32 R252, R252 ;  /* 0x000000fc00fc7245 */ /* 0x000fe20000201400 */
[----:B------:R-:W-:Y:S01]  /*11050*/  FFMA.FTZ R12, R9, -UR6, R12 ;  /* 0x80000006090c7c23 */ /* 0x000fe2000801000c */
[C---:B------:R-:W-:Y:S02]  /*11060*/  ISETP.GE.AND P6, PT, R209.reuse, R229, PT ;  /* 0x000000e5d100720c */ /* 0x040fe40003fc6270 */
[----:B------:R-:W-:Y:S01]  /*11070*/  IADD3 R5, PT, PT, R224, 0x27, -R211 ;  /* 0x00000027e0057810 */ /* 0x000fe20007ffe8d3 */
[----:B------:R-:W-:Y:S01]  /*11080*/  FFMA.FTZ R14, R252, -UR6, R14 ;  /* 0x80000006fc0e7c23 */ /* 0x000fe2000801000e */
[----:B------:R-:W-:Y:S02]  /*11090*/  FSEL R249, R8, -INF , !P5 ;  /* 0xff80000008f97808 */ /* 0x000fe40006800000 */
[----:B------:R-:W-:Y:S02]  /*110a0*/  ISETP.GE.AND P5, PT, R209, R230, PT ;  /* 0x000000e6d100720c */ /* 0x000fe40003fa6270 */
[----:B------:R-:W-:Y:S02]  /*110b0*/  FSEL R183, R250, -INF , !P6 ;  /* 0xff800000fab77808 */ /* 0x000fe40007000000 */
[----:B------:R-:W-:Y:S02]  /*110c0*/  ISETP.GT.AND P6, PT, R245, R6, PT ;  /* 0x00000006f500720c */ /* 0x000fe40003fc4270 */
[----:B------:R-:W-:Y:S02]  /*110d0*/  IABS R252, R5 ;  /* 0x0000000500fc7213 */ /* 0x000fe40000000000 */
[----:B------:R-:W-:Y:S02]  /*110e0*/  FSEL R7, R179, -INF , !P5 ;  /* 0xff800000b3077808 */ /* 0x000fe40006800000 */
[----:B------:R-:W-:Y:S02]  /*110f0*/  ISETP.GE.AND P5, PT, R178, R229, PT ;  /* 0x000000e5b200720c */ /* 0x000fe40003fa6270 */
[----:B------:R-:W-:Y:S02]  /*11100*/  FSEL R197, R12, -INF , !P6 ;  /* 0xff8000000cc57808 */ /* 0x000fe40007000000 */
[----:B------:R-:W-:Y:S02]  /*11110*/  I2FP.F32.S32 R250, R252 ;  /* 0x000000fc00fa7245 */ /* 0x000fe40000201400 */
[----:B------:R-:W-:Y:S02]  /*11120*/  ISETP.GT.AND P6, PT, R225, R6, PT ;  /* 0x00000006e100720c */ /* 0x000fe40003fc4270 */
[----:B------:R-:W-:Y:S01]  /*11130*/  FSEL R181, R244, -INF , !P5 ;  /* 0xff800000f4b57808 */ /* 0x000fe20006800000 */
[----:B------:R-:W-:Y:S01]  /*11140*/  FFMA.FTZ R15, R250, -UR6, R15 ;  /* 0x80000006fa0f7c23 */ /* 0x000fe2000801000f */
[----:B------:R-:W-:Y:S02]  /*11150*/  ISETP.GT.AND P5, PT, R245, R251, PT ;  /* 0x000000fbf500720c */ /* 0x000fe40003fa4270 */
[----:B------:R-:W-:Y:S02]  /*11160*/  FSEL R244, R14, -INF , !P6 ;  /* 0xff8000000ef47808 */ /* 0x000fe40007000000 */
[-C--:B------:R-:W-:Y:S02]  /*11170*/  ISETP.GE.AND P6, PT, R248, R230.reuse, PT ;  /* 0x000000e6f800720c */ /* 0x080fe40003fc6270 */
[--C-:B------:R-:W-:Y:S02]  /*11180*/  IADD3 R5, PT, PT, R231, 0x20, -R211.reuse ;  /* 0x00000020e7057810 */ /* 0x100fe40007ffe8d3 */
[----:B------:R-:W-:Y:S02]  /*11190*/  IADD3 R250, PT, PT, R224, 0x20, -R211 ;  /* 0x00000020e0fa7810 */ /* 0x000fe40007ffe8d3 */
[----:B------:R-:W-:Y:S02]  /*111a0*/  FSEL R193, R13, -INF , !P5 ;  /* 0xff8000000dc17808 */ /* 0x000fe40006800000 */
[----:B------:R-:W-:Y:S02]  /*111b0*/  FSEL R13, R249, -INF , !P6 ;  /* 0xff800000f90d7808 */ /* 0x000fe40007000000 */
[----:B------:R-:W-:Y:S02]  /*111c0*/  IABS R5, R5 ;  /* 0x0000000500057213 */ /* 0x000fe40000000000 */
[C---:B------:R-:W-:Y:S02]  /*111d0*/  ISETP.GE.AND P6, PT, R222.reuse, R230, PT ;  /* 0x000000e6de00720c */ /* 0x040fe40003fc6270 */
[----:B------:R-:W-:Y:S01]  /*111e0*/  IABS R250, R250 ;  /* 0x000000fa00fa7213 */ /* 0x000fe20000000000 */
[----:B------:R-:W-:Y:S01]  /*111f0*/  IMAD.MOV.U32 R249, RZ, RZ, R5 ;  /* 0x000000fffff97224 */ /* 0x000fe200078e0005 */
[----:B------:R-:W-:Y:S02]  /*11200*/  ISETP.GT.AND P5, PT, R225, R251, PT ;  /* 0x000000fbe100720c */ /* 0x000fe40003fa4270 */
[----:B------:R-:W-:Y:S01]  /*11210*/  FSEL R9, R247, -INF , !P6 ;  /* 0xff800000f7097808 */ /* 0x000fe20007000000 */
[----:B------:R-:W-:Y:S01]  /*11220*/  IMAD.MOV.U32 R247, RZ, RZ, R250 ;  /* 0x000000fffff77224 */ /* 0x000fe200078e00fa */
[----:B------:R-:W-:Y:S02]  /*11230*/  FSEL R252, R15, -INF , !P5 ;  /* 0xff8000000ffc7808 */ /* 0x000fe40006800000 */
[-C--:B------:R-:W-:Y:S02]  /*11240*/  ISETP.GE.AND P6, PT, R222, R229.reuse, PT ;  /* 0x000000e5de00720c */ /* 0x080fe40003fc6270 */
[----:B------:R-:W-:Y:S02]  /*11250*/  ISETP.GE.AND P5, PT, R248, R229, PT ;  /* 0x000000e5f800720c */ /* 0x000fe40003fa6270 */
[--C-:B------:R-:W-:Y:S02]  /*11260*/  IADD3 R222, PT, PT, R224, 0x1f, -R211.reuse ;  /* 0x0000001fe0de7810 */ /* 0x100fe40007ffe8d3 */
[----:B------:R-:W-:Y:S02]  /*11270*/  IADD3 R248, PT, PT, R231, 0x1f, -R211 ;  /* 0x0000001fe7f87810 */ /* 0x000fe40007ffe8d3 */
[----:B------:R-:W-:Y:S02]  /*11280*/  I2FP.F32.S32 R249, R249 ;  /* 0x000000f900f97245 */ /* 0x000fe40000201400 */
[----:B------:R-:W-:Y:S02]  /*11290*/  I2FP.F32.S32 R247, R247 ;  /* 0x000000f700f77245 */ /* 0x000fe40000201400 */
[----:B------:R-:W-:Y:S01]  /*112a0*/  IABS R222, R222 ;  /* 0x000000de00de7213 */ /* 0x000fe20000000000 */
[----:B------:R-:W-:Y:S01]  /*112b0*/  FFMA.FTZ R16, R249, -UR6, R16 ;  /* 0x80000006f9107c23 */ /* 0x000fe20008010010 */
[----:B------:R-:W-:Y:S01]  /*112c0*/  IABS R248, R248 ;  /* 0x000000f800f87213 */ /* 0x000fe20000000000 */
[----:B------:R-:W-:Y:S01]  /*112d0*/  FFMA.FTZ R18, R247, -UR6, R18 ;  /* 0x80000006f7127c23 */ /* 0x000fe20008010012 */
[----:B------:R-:W-:Y:S01]  /*112e0*/  FSEL R185, R246, -INF , !P5 ;  /* 0xff800000f6b97808 */ /* 0x000fe20006800000 */
[----:B------:R-:W-:Y:S01]  /*112f0*/  IMAD.MOV.U32 R247, RZ, RZ, R222 ;  /* 0x000000fffff77224 */ /* 0x000fe200078e00de */
[----:B------:R-:W-:Y:S01]  /*11300*/  I2FP.F32.S32 R248, R248 ;  /* 0x000000f800f87245 */ /* 0x000fe20000201400 */
[C---:B------:R-:W-:Y:S01]  /*11310*/  VIADD R222, R209.reuse, 0x19 ;  /* 0x00000019d1de7836 */ /* 0x040fe20000000000 */
[----:B------:R-:W-:Y:S01]  /*11320*/  FSEL R11, R242, -INF , !P6 ;  /* 0xff800000f20b7808 */ /* 0x000fe20007000000 */
[----:B------:R-:W-:Y:S01]  /*11330*/  VIADD R249, R209, 0x18 ;  /* 0x00000018d1f97836 */ /* 0x000fe20000000000 */
[----:B------:R-:W-:Y:S01]  /*11340*/  I2FP.F32.S32 R246, R247 ;  /* 0x000000f700f67245 */ /* 0x000fe20000201400 */
[----:B------:R-:W-:Y:S01]  /*11350*/  FFMA.FTZ R17, R248, -UR6, R17 ;  /* 0x80000006f8117c23 */ /* 0x000fe20008010011 */
[CC--:B------:R-:W-:Y:S02]  /*11360*/  ISETP.GT.AND P6, PT, R245.reuse, R222.reuse, PT ;  /* 0x000000def500720c */ /* 0x0c0fe40003fc4270 */
[-C--:B------:R-:W-:Y:S01]  /*11370*/  ISETP.GT.AND P5, PT, R245, R249.reuse, PT ;  /* 0x000000f9f500720c */ /* 0x080fe20003fa4270 */
[----:B------:R-:W-:Y:S01]  /*11380*/  FFMA.FTZ R19, R246, -UR6, R19 ;  /* 0x80000006f6137c23 */ /* 0x000fe20008010013 */
[----:B------:R-:W-:Y:S01]  /*11390*/  FSEL R250, R17, -INF , !P6 ;  /* 0xff80000011fa7808 */ /* 0x000fe20007000000 */
[----:B------:R-:W-:Y:S01]  /*113a0*/  VIADD R246, R209, 0x21 ;  /* 0x00000021d1f67836 */ /* 0x000fe20000000000 */
        /* <DEDUP_REMOVED lines=21> */
[-C--:B------:R-:W-:Y:S01]  /*11500*/  ISETP.GE.AND P6, PT, R6, R229.reuse, PT ;  /* 0x000000e50600720c */ /* 0x080fe20003fc6270 */
[----:B------:R-:W-:Y:S01]  /*11510*/  FFMA.FTZ R23, R16, -UR6, R23 ;  /* 0x8000000610177c23 */ /* 0x000fe20008010017 */
[----:B------:R-:W-:Y:S01]  /*11520*/  FSEL R197, R197, -INF , !P5 ;  /* 0xff800000c5c57808 */ /* 0x000fe20006800000 */
[----:B------:R-:W1:Y:S01]  /*11530*/  LDSM.16.M88.4 R16, [R3+0x17800] ;  /* 0x017800000310783b */ /* 0x000e620000000200 */
[----:B------:R-:W-:Y:S01]  /*11540*/  ISETP.GE.AND P5, PT, R251, R230, PT ;  /* 0x000000e6fb00720c */ /* 0x000fe20003fa6270 */
[----:B------:R-:W-:Y:S04]  /*11550*/  DEPBAR.LE SB0, 0x0 ;  /* 0x000080000000791a */ /* 0x000fe80000000000 */
[----:B------:R-:W-:Y:S01]  /*11560*/  FSEL R193, R193, -INF , !P5 ;  /* 0xff800000c1c17808 */ /* 0x000fe20006800000 */
[----:B------:R-:W-:Y:S01]  /*11570*/  BAR.SYNC.DEFER_BLOCKING 0x0 ;  /* 0x0000000000007b1d */ /* 0x000fe20000010000 */
[----:B------:R-:W-:Y:S01]  /*11580*/  ISETP.GE.AND P5, PT, R251, R229, PT ;  /* 0x000000e5fb00720c */ /* 0x000fe20003fa6270 */
[----:B------:R-:W-:Y:S01]  /*11590*/  VIADD R251, R209, 0x20 ;  /* 0x00000020d1fb7836 */ /* 0x000fe20000000000 */
[----:B------:R-:W-:Y:S02]  /*115a0*/  FSEL R199, R244, -INF , !P6 ;  /* 0xff800000f4c77808 */ /* 0x000fe40007000000 */
[----:B------:R-:W-:Y:S02]  /*115b0*/  FSEL R252, R252, -INF , !P5 ;  /* 0xff800000fcfc7808 */ /* 0x000fe40006800000 */
[CC--:B------:R-:W-:Y:S02]  /*115c0*/  ISETP.GT.AND P6, PT, R245.reuse, R251.reuse, PT ;  /* 0x000000fbf500720c */ /* 0x0c0fe40003fc4270 */
[----:B------:R-:W-:Y:S02]  /*115d0*/  ISETP.GT.AND P5, PT, R245, R246, PT ;  /* 0x000000f6f500720c */ /* 0x000fe40003fa4270 */
        /* <DEDUP_REMOVED lines=9> */
[----:B------:R-:W-:Y:S02]  /*11670*/  ISETP.GT.AND P5, PT, R225, R246, PT ;  /* 0x000000f6e100720c */ /* 0x000fe40003fa4270 */
[--C-:B------:R-:W-:Y:S02]  /*11680*/  IADD3 R20, PT, PT, R224, 0xf, -R211.reuse ;  /* 0x0000000fe0147810 */ /* 0x100fe40007ffe8d3 */
[--C-:B------:R-:W-:Y:S02]  /*11690*/  IADD3 R6, PT, PT, R231, 0xf, -R211.reuse ;  /* 0x0000000fe7067810 */ /* 0x100fe40007ffe8d3 */
[----:B------:R-:W-:Y:S01]  /*116a0*/  FSEL R23, R23, -INF , !P5 ;  /* 0xff80000017177808 */ /* 0x000fe20006800000 */
[C---:B-1----:R-:W-:Y:S05]  /*116b0*/  HMMA.16816.F32.BF16 R28, R164.reuse, R16, R28 ;  /* 0x00000010a41c723c */ /* 0x042fea000004181c */
[----:B------:R-:W-:Y:S02]  /*116c0*/  I2FP.F32.S32 R247, R247 ;  /* 0x000000f700f77245 */ /* 0x000fe40000201400 */
[----:B------:R-:W-:Y:S01]  /*116d0*/  ISETP.GE.AND P5, PT, R249, R229, PT ;  /* 0x000000e5f900720c */ /* 0x000fe20003fa6270 */
[----:B------:R-:W-:Y:S03]  /*116e0*/  HMMA.16816.F32.BF16 R32, R164, R18, R32 ;  /* 0x00000012a420723c */ /* 0x000fe60000041820 */
[----:B------:R-:W-:Y:S01]  /*116f0*/  IABS R20, R20 ;  /* 0x0000001400147213 */ /* 0x000fe20000000000 */
[----:B------:R-:W-:Y:S01]  /*11700*/  FFMA.FTZ R26, R247, -UR6, R26 ;  /* 0x80000006f71a7c23 */ /* 0x000fe2000801001a */
[----:B------:R-:W-:Y:S02]  /*11710*/  IABS R249, R6 ;  /* 0x0000000600f97213 */ /* 0x000fe40000000000 */
[----:B------:R-:W-:Y:S01]  /*11720*/  ISETP.GE.AND P6, PT, R222, R230, PT ;  /* 0x000000e6de00720c */ /* 0x000fe20003fc6270 */
[----:B------:R-:W-:Y:S01]  /*11730*/  IMAD.MOV.U32 R247, RZ, RZ, R20 ;  /* 0x000000fffff77224 */ /* 0x000fe200078e0014 */
[----:B------:R-:W-:Y:S01]  /*11740*/  IADD3 R5, PT, PT, R231, 0x10, -R211 ;  /* 0x00000010e7057810 */ /* 0x000fe20007ffe8d3 */
[----:B------:R-:W-:Y:S01]  /*11750*/  VIADD R20, R209, 0x29 ;  /* 0x00000029d1147836 */ /* 0x000fe20000000000 */
[----:B------:R-:W-:Y:S02]  /*11760*/  I2FP.F32.S32 R249, R249 ;  /* 0x000000f900f97245 */ /* 0x000fe40000201400 */
[----:B------:R-:W-:Y:S02]  /*11770*/  FSEL R250, R250, -INF , !P6 ;  /* 0xff800000fafa7808 */ /* 0x000fe40007000000 */
[----:B------:R-:W-:Y:S01]  /*11780*/  ISETP.GE.AND P6, PT, R222, R229, PT ;  /* 0x000000e5de00720c */ /* 0x000fe20003fc6270 */
[----:B------:R-:W-:Y:S01]  /*11790*/  FFMA.FTZ R25, R249, -UR6, R25 ;  /* 0x80000006f9197c23 */ /* 0x000fe20008010019 */
[----:B------:R-:W-:Y:S01]  /*117a0*/  IABS R5, R5 ;  /* 0x0000000500057213 */ /* 0x000fe20000000000 */
[----:B------:R-:W-:Y:S01]  /*117b0*/  VIADD R222, R209, 0x28 ;  /* 0x00000028d1de7836 */ /* 0x000fe20000000000 */
[----:B------:R-:W-:Y:S02]  /*117c0*/  FSEL R179, R242, -INF , !P5 ;  /* 0xff800000f2b37808 */ /* 0x000fe40006800000 */
[----:B------:R-:W-:Y:S02]  /*117d0*/  I2FP.F32.S32 R242, R247 ;  /* 0x000000f700f27245 */ /* 0x000fe40000201400 */
[----:B------:R-:W-:Y:S02]  /*117e0*/  FSEL R248, R248, -INF , !P6 ;  /* 0xff800000f8f87808 */ /* 0x000fe40007000000 */
[----:B------:R-:W-:Y:S01]  /*117f0*/  I2FP.F32.S32 R5, R5 ;  /* 0x0000000500057245 */ /* 0x000fe20000201400 */
[----:B------:R-:W-:Y:S01]  /*11800*/  FFMA.FTZ R27, R242, -UR6, R27 ;  /* 0x80000006f21b7c23 */ /* 0x000fe2000801001b */
[C---:B------:R-:W-:Y:S02]  /*11810*/  ISETP.GT.AND P6, PT, R245.reuse, R20, PT ;  /* 0x00000014f500720c */ /* 0x040fe40003fc4270 */
[----:B------:R-:W-:Y:S01]  /*11820*/  ISETP.GT.AND P5, PT, R245, R222, PT ;  /* 0x000000def500720c */ /* 0x000fe20003fa4270 */
[----:B------:R-:W-:Y:S01]  /*11830*/  FFMA.FTZ R24, R5, -UR6, R24 ;  /* 0x8000000605187c23 */ /* 0x000fe20008010018 */
[----:B------:R-:W-:Y:S02]  /*11840*/  FSEL R25, R25, -INF , !P6 ;  /* 0xff80000019197808 */ /* 0x000fe40007000000 */
[----:B------:R-:W-:Y:S02]  /*11850*/  ISETP.GT.AND P6, PT, R225, R20, PT ;  /* 0x00000014e100720c */ /* 0x000fe40003fc4270 */
[----:B------:R-:W-:Y:S02]  /*11860*/  FSEL R24, R24, -INF , !P5 ;  /* 0xff80000018187808 */ /* 0x000fe40006800000 */
[----:B------:R-:W-:Y:S02]  /*11870*/  FSEL R27, R27, -INF , !P6 ;  /* 0xff8000001b1b7808 */ /* 0x000fe40007000000 */
[----:B------:R-:W-:Y:S02]  /*11880*/  ISETP.GE.AND P6, PT, R246, R230, PT ;  /* 0x000000e6f600720c */ /* 0x000fe40003fc6270 */
[----:B------:R-:W-:Y:S02]  /*11890*/  ISETP.GT.AND P5, PT, R225, R222, PT ;  /* 0x000000dee100720c */ /* 0x000fe40003fa4270 */
[----:B------:R-:W-:Y:S02]  /*118a0*/  FSEL R242, R21, -INF , !P6 ;  /* 0xff80000015f27808 */ /* 0x000fe40007000000 */
[----:B------:R-:W-:Y:S02]  /*118b0*/  FSEL R26, R26, -INF , !P5 ;  /* 0xff8000001a1a7808 */ /* 0x000fe40006800000 */
[--C-:B------:R-:W-:Y:S02]  /*118c0*/  IADD3 R21, PT, PT, R231, 0x8, -R211.reuse ;  /* 0x00000008e7157810 */ /* 0x100fe40007ffe8d3 */
[--C-:B------:R-:W-:Y:S02]  /*118d0*/  IADD3 R16, PT, PT, R224, 0x7, -R211.reuse ;  /* 0x00000007e0107810 */ /* 0x100fe40007ffe8d3 */
[----:B------:R-:W-:Y:S02]  /*118e0*/  ISETP.GE.AND P5, PT, R251, R230, PT ;  /* 0x000000e6fb00720c */ /* 0x000fe40003fa6270 */
[----:B------:R-:W-:Y:S02]  /*118f0*/  IABS R21, R21 ;  /* 0x0000001500157213 */ /* 0x000fe40000000000 */
[----:B------:R-:W-:Y:S02]  /*11900*/  IABS R16, R16 ;  /* 0x0000001000107213 */ /* 0x000fe40000000000 */
[----:B------:R-:W-:Y:S02]  /*11910*/  FSEL R249, R244, -INF , !P5 ;  /* 0xff800000f4f97808 */ /* 0x000fe40006800000 */
[--C-:B------:R-:W-:Y:S02]  /*11920*/  IADD3 R17, PT, PT, R224, 0x8, -R211.reuse ;  /* 0x00000008e0117810 */ /* 0x100fe40007ffe8d3 */
[----:B------:R-:W-:Y:S02]  /*11930*/  IADD3 R244, PT, PT, R231, 0x7, -R211 ;  /* 0x00000007e7f47810 */ /* 0x000fe40007ffe8d3 */
        /* <DEDUP_REMOVED lines=9> */
[----:B------:R-:W-:Y:S02]  /*119d0*/  I2FP.F32.S32 R17, R17 ;  /* 0x0000001100117245 */ /* 0x000fe40000201400 */
[----:B------:R-:W-:Y:S02]  /*119e0*/  FSEL R203, R22, -INF , !P5 ;  /* 0xff80000016cb7808 */ /* 0x000fe40006800000 */
[----:B------:R-:W-:Y:S01]  /*119f0*/  I2FP.F32.S32 R244, R244 ;  /* 0x000000f400f47245 */ /* 0x000fe20000201400 */
[----:B------:R-:W-:Y:S01]  /*11a00*/  FFMA.FTZ R30, R17, -UR6, R30 ;  /* 0x80000006111e7c23 */ /* 0x000fe2000801001e */
[-C--:B------:R-:W-:Y:S01]  /*11a10*/  ISETP.GT.AND P5, PT, R245, R16.reuse, PT ;  /* 0x00000010f500720c */ /* 0x080fe20003fa4270 */
[----:B------:R-:W-:Y:S01]  /*11a20*/  IMAD.IADD R17, R231, 0x1, -R211 ;  /* 0x00000001e7117824 */ /* 0x000fe200078e0ad3 */
[----:B------:R-:W-:Y:S01]  /*11a30*/  ISETP.GE.AND P6, PT, R246, R229, PT ;  /* 0x000000e5f600720c */ /* 0x000fe20003fc6270 */
[----:B------:R-:W-:Y:S01]  /*11a40*/  FFMA.FTZ R29, R244, -UR6, R29 ;  /* 0x80000006f41d7c23 */ /* 0x000fe2000801001d */
[----:B------:R-:W-:Y:S02]  /*11a50*/  FSEL R28, R28, -INF , !P5 ;  /* 0xff8000001c1c7808 */ /* 0x000fe40006800000 */
[----:B------:R-:W-:Y:S02]  /*11a60*/  ISETP.GT.AND P5, PT, R225, R16, PT ;  /* 0x00000010e100720c */ /* 0x000fe40003fa4270 */
        /* <DEDUP_REMOVED lines=70> */
.L_x_609:
[----:B------:R-:W-:Y:S01]  /*11ed0*/  FMNMX3.FTZ R6, R6, R166, R165, !PT ;  /* 0x000000a606067276 */ /* 0x000fe200078100a5 */
[----:B------:R-:W1:Y:S01]  /*11ee0*/  SHFL.BFLY PT, R15, R16, 0x2, 0x1f ;  /* 0x0c401f00100f7f89 */ /* 0x000e6200000e0000 */
        /* <DEDUP_REMOVED lines=32> */
[----:B------:R-:W-:Y:S01]  /*120f0*/  FFMA.FTZ R9, R9, UR4, -R192 ;  /* 0x0000000409097c23 */ /* 0x000fe200080108c0 */
[----:B------:R-:W-:Y:S04]  /*12100*/  FMUL.FTZ R7, R2, UR4 ;  /* 0x0000000402077c20 */ /* 0x000fe80008410000 */
[----:B------:R-:W3:Y:S01]  /*12110*/  MUFU.EX2 R189, R189 ;  /* 0x000000bd00bd7308 */ /* 0x000ee20000000800 */
[----:B------:R-:W-:Y:S01]  /*12120*/  FMUL.FTZ R6, R0, UR4 ;  /* 0x0000000400067c20 */ /* 0x000fe20008410000 */
[----:B------:R-:W-:Y:S01]  /*12130*/  IADD3 R181, PT, PT, R167, 0x18040, RZ ;  /* 0x00018040a7b57810 */ /* 0x000fe20007ffe0ff */
[--C-:B------:R-:W-:Y:S07]  /*12140*/  FFMA.FTZ R196, R199, UR4, -R190.reuse ;  /* 0x00000004c7c47c23 */ /* 0x100fee00080108be */
[----:B------:R-:W-:Y:S01]  /*12150*/  MUFU.EX2 R191, R191 ;  /* 0x000000bf00bf7308 */ /* 0x000fe20000000800 */
[----:B------:R-:W-:Y:S01]  /*12160*/  @P2 IADD3 R181, PT, PT, R8, -0x40, RZ ;  /* 0xffffffc008b52810 */ /* 0x000fe20007ffe0ff */
[--C-:B------:R-:W-:Y:S01]  /*12170*/  FFMA.FTZ R199, R179, UR4, -R190.reuse ;  /* 0x00000004b3c77c23 */ /* 0x100fe200080108be */
[----:B--2---:R-:W-:Y:S07]  /*12180*/  FFMA.FTZ R187, R185, UR4, -R190 ;  /* 0x00000004b9bb7c23 */ /* 0x004fee00080108be */
[----:B------:R-:W2:Y:S01]  /*12190*/  MUFU.EX2 R184, R184 ;  /* 0x000000b800b87308 */ /* 0x000ea20000000800 */
[----:B------:R-:W-:Y:S01]  /*121a0*/  IADD3 R182, PT, PT, R212, R181, RZ ;  /* 0x000000b5d4b67210 */ /* 0x000fe20007ffe0ff */
[----:B------:R-:W4:Y:S01]  /*121b0*/  LDSM.16.MT88.4 R28, [R181] ;  /* 0x00000000b51c783b */ /* 0x000f220000004200 */
[--C-:B------:R-:W-:Y:S07]  /*121c0*/  FFMA.FTZ R197, R197, UR4, -R192.reuse ;  /* 0x00000004c5c57c23 */ /* 0x100fee00080108c0 */
[----:B------:R-:W-:Y:S01]  /*121d0*/  MUFU.EX2 R186, R186 ;  /* 0x000000ba00ba7308 */ /* 0x000fe20000000800 */
[--C-:B------:R-:W-:Y:S01]  /*121e0*/  FFMA.FTZ R194, R193, UR4, -R192.reuse ;  /* 0x00000004c1c27c23 */ /* 0x100fe200080108c0 */
[----:B---3--:R-:W-:Y:S01]  /*121f0*/  F2FP.BF16.F32.PACK_AB R168, R183, R189 ;  /* 0x000000bdb7a8723e */ /* 0x008fe200000010ff */
[----:B------:R-:W-:Y:S07]  /*12200*/  FFMA.FTZ R198, R195, UR4, -R192 ;  /* 0x00000004c3c67c23 */ /* 0x000fee00080108c0 */
[----:B------:R-:W3:Y:S01]  /*12210*/  MUFU.EX2 R185, R9 ;  /* 0x0000000900b97308 */ /* 0x000ee20000000800 */
[--C-:B------:R-:W-:Y:S01]  /*12220*/  FFMA.FTZ R200, R248, UR4, -R190.reuse ;  /* 0x00000004f8c87c23 */ /* 0x100fe200080108be */
[----:B------:R-:W-:Y:S01]  /*12230*/  LDSM.16.MT88.4 R172, [R182+0x4800] ;  /* 0x00480000b6ac783b */ /* 0x000fe20000004200 */
[----:B------:R-:W-:Y:S07]  /*12240*/  FFMA.FTZ R252, R252, UR4, -R190 ;  /* 0x00000004fcfc7c23 */ /* 0x000fee00080108be */
[----:B------:R-:W-:Y:S01]  /*12250*/  MUFU.EX2 R187, R187 ;  /* 0x000000bb00bb7308 */ /* 0x000fe20000000800 */
[----:B------:R-:W-:Y:S01]  /*12260*/  FFMA.FTZ R202, R249, UR4, -R192 ;  /* 0x00000004f9ca7c23 */ /* 0x000fe200080108c0 */
[----:B--2---:R-:W-:Y:S01]  /*12270*/  F2FP.BF16.F32.PACK_AB R169, R184, R191 ;  /* 0x000000bfb8a9723e */ /* 0x004fe200000010ff */
[--C-:B------:R-:W-:Y:S07]  /*12280*/  FFMA.FTZ R205, R203, UR4, -R190.reuse ;  /* 0x00000004cbcd7c23 */ /* 0x100fee00080108be */
[----:B------:R-:W2:Y:S01]  /*12290*/  MUFU.EX2 R188, R188 ;  /* 0x000000bc00bc7308 */ /* 0x000ea20000000800 */
[----:B------:R-:W-:Y:S01]  /*122a0*/  FFMA.FTZ R204, R244, UR4, -R190 ;  /* 0x00000004f4cc7c23 */ /* 0x000fe200080108be */
[----:B------:R-:W-:Y:S01]  /*122b0*/  LDSM.16.MT88.4 R176, [R180+0x1e800] ;  /* 0x01e80000b4b0783b */ /* 0x000fe20000004200 */
[----:B------:R-:W-:Y:S07]  /*122c0*/  FFMA.FTZ R220, R246, UR4, -R192 ;  /* 0x00000004f6dc7c23 */ /* 0x000fee00080108c0 */
[----:B------:R-:W5:Y:S01]  /*122d0*/  MUFU.EX2 R2, R6 ;  /* 0x0000000600027308 */ /* 0x000f620000000800 */
[--C-:B------:R-:W-:Y:S01]  /*122e0*/  FFMA.FTZ R207, R201, UR4, -R190.reuse ;  /* 0x00000004c9cf7c23 */ /* 0x100fe200080108be */
[----:B---3--:R-:W-:Y:S01]  /*122f0*/  F2FP.BF16.F32.PACK_AB R170, R185, R186 ;  /* 0x000000bab9aa723e */ /* 0x008fe200000010ff */
[----:B------:R-:W-:Y:S07]  /*12300*/  FFMA.FTZ R222, R222, UR4, -R190 ;  /* 0x00000004dede7c23 */ /* 0x000fee00080108be */
[----:B------:R-:W3:Y:S01]  /*12310*/  MUFU.EX2 R0, R7 ;  /* 0x0000000700007308 */ /* 0x000ee20000000800 */
[--C-:B------:R-:W-:Y:S01]  /*12320*/  FFMA.FTZ R242, R242, UR4, -R192.reuse ;  /* 0x00000004f2f27c23 */ /* 0x100fe200080108c0 */
[----:B------:R-:W-:Y:S01]  /*12330*/  FFMA.FTZ R251, R251, UR4, -R192 ;  /* 0x00000004fbfb7c23 */ /* 0x000fe200080108c0 */
[--C-:B------:R-:W-:Y:S07]  /*12340*/  FFMA.FTZ R244, R211, UR4, -R190.reuse ;  /* 0x00000004d3f47c23 */ /* 0x100fee00080108be */
[----:B------:R4:W-:Y:S01]  /*12350*/  MUFU.EX2 R193, R197 ;  /* 0x000000c500c17308 */ /* 0x0009e20000000800 */
[--C-:B------:R-:W-:Y:S01]  /*12360*/  FFMA.FTZ R209, R209, UR4, -R190.reuse ;  /* 0x00000004d1d17c23 */ /* 0x100fe200080108be */
[----:B--2---:R-:W-:Y:S01]  /*12370*/  F2FP.BF16.F32.PACK_AB R171, R188, R187 ;  /* 0x000000bbbcab723e */ /* 0x004fe200000010ff */
[----:B------:R-:W-:Y:S07]  /*12380*/  FFMA.FTZ R166, R166, UR4, -R190 ;  /* 0x00000004a6a67c23 */ /* 0x000fee00080108be */
[----:B------:R-:W2:Y:S01]  /*12390*/  MUFU.EX2 R194, R194 ;  /* 0x000000c200c27308 */ /* 0x000ea20000000800 */
[--C-:B------:R-:W-:Y:S01]  /*123a0*/  FFMA.FTZ R221, R247, UR4, -R192.reuse ;  /* 0x00000004f7dd7c23 */ /* 0x100fe200080108c0 */
        /* <DEDUP_REMOVED lines=30> */
[----:B------:R-:W3:Y:S01]  /*12590*/  LDSM.16.MT88.4 R152, [R182] ;  /* 0x00000000b698783b */ /* 0x000ee20000004200 */
        /* <DEDUP_REMOVED lines=29> */
[----:B------:R-:W4:Y:S01]  /*12770*/  LDSM.16.MT88.4 R136, [R180+0x1a000] ;  /* 0x01a00000b488783b */ /* 0x000f220000004200 */
[----:B------:R-:W-:Y:S01]  /*12780*/  FMUL.FTZ R45, R2, R45 ;  /* 0x0000002d022d7220 */ /* 0x000fe20000410000 */
[C---:B------:R-:W-:Y:S01]  /*12790*/  FMUL.FTZ R46, R0.reuse, R46 ;  /* 0x0000002e002e7220 */ /* 0x040fe20000410000 */
[----:B------:R-:W-:Y:S01]  /*127a0*/  FMUL.FTZ R47, R0, R47 ;  /* 0x0000002f002f7220 */ /* 0x000fe20000410000 */
[C---:B------:R-:W-:Y:S01]  /*127b0*/  FMUL.FTZ R48, R2.reuse, R48 ;  /* 0x0000003002307220 */ /* 0x040fe20000410000 */
[----:B------:R-:W-:Y:S01]  /*127c0*/  FMUL.FTZ R49, R2, R49 ;  /* 0x0000003102317220 */ /* 0x000fe20000410000 */
[C---:B------:R-:W-:Y:S01]  /*127d0*/  FMUL.FTZ R50, R0.reuse, R50 ;  /* 0x0000003200327220 */ /* 0x040fe20000410000 */
[----:B------:R-:W-:Y:S01]  /*127e0*/  FMUL.FTZ R51, R0, R51 ;  /* 0x0000003300337220 */ /* 0x000fe20000410000 */
[C---:B---3--:R-:W-:Y:S01]  /*127f0*/  HMMA.16816.F32.BF16 R28, R168.reuse, R152, R28 ;  /* 0x00000098a81c723c */ /* 0x048fe2000004181c */
[----:B------:R3:W-:Y:S02]  /*12800*/  MUFU.EX2 R203, R242 ;  /* 0x000000f200cb7308 */ /* 0x0007e40000000800 */
        /* <DEDUP_REMOVED lines=21> */
[----:B------:R-:W-:Y:S03]  /*12960*/  LDSM.16.MT88.4 R144, [R181+0x800] ;  /* 0x00080000b590783b */ /* 0x000fe60000004200 */
[----:B------:R-:W-:Y:S01]  /*12970*/  MUFU.EX2 R220, R220 ;  /* 0x000000dc00dc7308 */ /* 0x000fe20000000800 */
[----:B------:R-:W-:Y:S01]  /*12980*/  FMUL.FTZ R67, R0, R67 ;  /* 0x0000004300437220 */ /* 0x000fe20000410000 */
[C---:B------:R-:W-:Y:S01]  /*12990*/  FMUL.FTZ R68, R2.reuse, R68 ;  /* 0x0000004402447220 */ /* 0x040fe20000410000 */
[----:B------:R-:W-:Y:S01]  /*129a0*/  FMUL.FTZ R69, R2, R69 ;  /* 0x0000004502457220 */ /* 0x000fe20000410000 */
[C---:B------:R-:W-:Y:S01]  /*129b0*/  FMUL.FTZ R70, R0.reuse, R70 ;  /* 0x0000004600467220 */ /* 0x040fe20000410000 */
[----:B------:R-:W-:Y:S01]  /*129c0*/  FMUL.FTZ R71, R0, R71 ;  /* 0x0000004700477220 */ /* 0x000fe20000410000 */
[C---:B----4-:R-:W-:Y:S04]  /*129d0*/  HMMA.16816.F32.BF16 R44, R168.reuse, R136, R44 ;  /* 0x00000088a82c723c */ /* 0x050fe8000004182c */
[----:B------:R-:W-:Y:S01]  /*129e0*/  MUFU.EX2 R201, R251 ;  /* 0x000000fb00c97308 */ /* 0x000fe20000000800 */
[C---:B------:R-:W-:Y:S01]  /*129f0*/  FMUL.FTZ R72, R2.reuse, R72 ;  /* 0x0000004802487220 */ /* 0x040fe20000410000 */
[----:B------:R-:W-:Y:S01]  /*12a00*/  FMUL.FTZ R73, R2, R73 ;  /* 0x0000004902497220 */ /* 0x000fe20000410000 */
[C---:B------:R-:W-:Y:S01]  /*12a10*/  FMUL.FTZ R74, R0.reuse, R74 ;  /* 0x0000004a004a7220 */ /* 0x040fe20000410000 */
[----:B------:R-:W-:Y:S01]  /*12a20*/  FMUL.FTZ R75, R0, R75 ;  /* 0x0000004b004b7220 */ /* 0x000fe20000410000 */
[C---:B------:R-:W-:Y:S01]  /*12a30*/  FMUL.FTZ R76, R2.reuse, R76 ;  /* 0x0000004c024c7220 */ /* 0x040fe20000410000 */
[C---:B------:R-:W-:Y:S01]  /*12a40*/  HMMA.16816.F32.BF16 R48, R168.reuse, R138, R48 ;  /* 0x0000008aa830723c */ /* 0x040fe20000041830 */
[----:B------:R-:W4:Y:S03]  /*12a50*/  LDSM.16.MT88.4 R136, [R167+0x1c000] ;  /* 0x01c00000a788783b */ /* 0x000f260000004200 */
[----:B------:R-:W-:Y:S01]  /*12a60*/  MUFU.EX2 R207, R207 ;  /* 0x000000cf00cf7308 */ /* 0x000fe20000000800 */
[----:B------:R-:W-:Y:S01]  /*12a70*/  FMUL.FTZ R77, R2, R77 ;  /* 0x0000004d024d7220 */ /* 0x000fe20000410000 */
[C---:B------:R-:W-:Y:S01]  /*12a80*/  FMUL.FTZ R78, R0.reuse, R78 ;  /* 0x0000004e004e7220 */ /* 0x040fe20000410000 */
[----:B------:R-:W-:Y:S01]  /*12a90*/  FMUL.FTZ R79, R0, R79 ;  /* 0x0000004f004f7220 */ /* 0x000fe20000410000 */
[C---:B------:R-:W-:Y:S01]  /*12aa0*/  FMUL.FTZ R80, R2.reuse, R80 ;  /* 0x0000005002507220 */ /* 0x040fe20000410000 */
[----:B------:R-:W-:Y:S01]  /*12ab0*/  FMUL.FTZ R81, R2, R81 ;  /* 0x0000005102517220 */ /* 0x000fe20000410000 */
[C---:B------:R-:W-:Y:S04]  /*12ac0*/  HMMA.16816.F32.BF16 R52, R168.reuse, R132, R52 ;  /* 0x00000084a834723c */ /* 0x040fe80000041834 */
[----:B------:R-:W-:Y:S01]  /*12ad0*/  MUFU.EX2 R222, R222 ;  /* 0x000000de00de7308 */ /* 0x000fe20000000800 */
[C---:B------:R-:W-:Y:S01]  /*12ae0*/  FMUL.FTZ R82, R0.reuse, R82 ;  /* 0x0000005200527220 */ /* 0x040fe20000410000 */
[----:B------:R-:W-:Y:S01]  /*12af0*/  FMUL.FTZ R83, R0, R83 ;  /* 0x0000005300537220 */ /* 0x000fe20000410000 */
[C---:B------:R-:W-:Y:S01]  /*12b00*/  FMUL.FTZ R84, R2.reuse, R84 ;  /* 0x0000005402547220 */ /* 0x040fe20000410000 */
[----:B------:R-:W-:Y:S01]  /*12b10*/  FMUL.FTZ R85, R2, R85 ;  /* 0x0000005502557220 */ /* 0x000fe20000410000 */
[C---:B------:R-:W-:Y:S01]  /*12b20*/  FMUL.FTZ R86, R0.reuse, R86 ;  /* 0x0000005600567220 */ /* 0x040fe20000410000 */
[C---:B------:R-:W-:Y:S01]  /*12b30*/  HMMA.16816.F32.BF16 R56, R168.reuse, R134, R56 ;  /* 0x00000086a838723c */ /* 0x040fe20000041838 */
[----:B------:R-:W5:Y:S03]  /*12b40*/  LDSM.16.MT88.4 R132, [R180+0x1c000] ;  /* 0x01c00000b484783b */ /* 0x000f660000004200 */
        /* <DEDUP_REMOVED lines=14> */
[----:B------:R-:W2:Y:S03]  /*12c30*/  LDSM.16.MT88.4 R140, [R181+0x4000] ;  /* 0x00400000b58c783b */ /* 0x000ea60000004200 */
[----:B------:R-:W-:Y:S01]  /*12c40*/  MUFU.EX2 R209, R209 ;  /* 0x000000d100d17308 */ /* 0x000fe20000000800 */
[----:B------:R-:W-:Y:S01]  /*12c50*/  FMUL.FTZ R97, R2, R97 ;  /* 0x0000006102617220 */ /* 0x000fe20000410000 */
        /* <DEDUP_REMOVED lines=43> */
[--C-:B------:R-:W-:Y:S01]  /*12f10*/  FFMA.FTZ R197, R250, UR4, -R192.reuse ;  /* 0x00000004fac57c23 */ /* 0x100fe200080108c0 */
[----:B---3--:R-:W-:Y:S01]  /*12f20*/  FFMA.FTZ R242, R245, UR4, -R192 ;  /* 0x00000004f5f27c23 */ /* 0x008fe200080108c0 */
[C---:B----4-:R-:W-:Y:S03]  /*12f30*/  HMMA.16816.F32.BF16 R92, R168.reuse, R136, R92 ;  /* 0x00000088a85c723c */ /* 0x050fe6000004185c */
[----:B------:R-:W-:Y:S01]  /*12f40*/  FFMA.FTZ R190, R165, UR4, -R190 ;  /* 0x00000004a5be7c23 */ /* 0x000fe200080108be */
[----:B------:R-:W3:Y:S01]  /*12f50*/  MUFU.EX2 R197, R197 ;  /* 0x000000c500c57308 */ /* 0x000ee20000000800 */
[--C-:B------:R-:W-:Y:S01]  /*12f60*/  FFMA.FTZ R225, R225, UR4, -R192.reuse ;  /* 0x00000004e1e17c23 */ /* 0x100fe200080108c0 */
[----:B------:R-:W-:Y:S01]  /*12f70*/  FFMA.FTZ R192, R210, UR4, -R192 ;  /* 0x00000004d2c07c23 */ /* 0x000fe200080108c0 */
[----:B------:R-:W-:Y:S01]  /*12f80*/  FFMA.FTZ R189, R2, R243, R189 ;  /* 0x000000f302bd7223 */ /* 0x000fe200000100bd */
[C---:B------:R-:W-:Y:S01]  /*12f90*/  HMMA.16816.F32.BF16 R96, R168.reuse, R138, R96 ;  /* 0x0000008aa860723c */ /* 0x040fe20000041860 */
[----:B------:R-:W4:Y:S05]  /*12fa0*/  LDSM.16.MT88.4 R136, [R181+0x6000] ;  /* 0x00600000b588783b */ /* 0x000f2a0000004200 */
[----:B------:R-:W3:Y:S01]  /*12fb0*/  MUFU.EX2 R242, R242 ;  /* 0x000000f200f27308 */ /* 0x000ee20000000800 */
[----:B------:R-:W-:Y:S01]  /*12fc0*/  MOV R2, R3 ;  /* 0x0000000300027202 */ /* 0x000fe20000000f00 */
[----:B------:R-:W-:Y:S01]  /*12fd0*/  FFMA.FTZ R191, R0, R241, R191 ;  /* 0x000000f100bf7223 */ /* 0x000fe200000100bf */
[----:B------:R-:W-:Y:S07]  /*12fe0*/  FADD.FTZ R189, R183, R189 ;  /* 0x000000bdb7bd7221 */ /* 0x000fee0000010000 */
[----:B------:R-:W-:Y:S01]  /*12ff0*/  MUFU.EX2 R210, R225 ;  /* 0x000000e100d27308 */ /* 0x000fe20000000800 */
[----:B------:R-:W-:Y:S01]  /*13000*/  MOV R0, R164 ;  /* 0x000000a400007202 */ /* 0x000fe20000000f00 */
[C---:B-----5:R-:W-:Y:S08]  /*13010*/  HMMA.16816.F32.BF16 R100, R168.reuse, R132, R100 ;  /* 0x00000084a864723c */ /* 0x060ff00000041864 */
[----:B------:R-:W5:Y:S01]  /*13020*/  MUFU.EX2 R211, R192 ;  /* 0x000000c000d37308 */ /* 0x000f620000000800 */
[----:B------:R-:W-:Y:S01]  /*13030*/  FADD.FTZ R184, R184, R191 ;  /* 0x000000bfb8b87221 */ /* 0x000fe20000010000 */
[----:B------:R-:W-:Y:S08]  /*13040*/  FADD.FTZ R186, R186, R189 ;  /* 0x000000bdbaba7221 */ /* 0x000ff00000010000 */
[----:B------:R-:W-:Y:S01]  /*13050*/  MUFU.EX2 R165, R166 ;  /* 0x000000a600a57308 */ /* 0x000fe20000000800 */
[----:B------:R-:W-:Y:S01]  /*13060*/  FADD.FTZ R187, R187, R184 ;  /* 0x000000b8bbbb7221 */ /* 0x000fe20000010000 */
[C---:B------:R-:W-:Y:S01]  /*13070*/  HMMA.16816.F32.BF16 R104, R168.reuse, R134, R104 ;  /* 0x00000086a868723c */ /* 0x040fe20000041868 */
[----:B------:R-:W1:Y:S07]  /*13080*/  LDSM.16.MT88.4 R132, [R182+0x6000] ;  /* 0x00600000b684783b */ /* 0x000e6e0000004200 */
[----:B------:R-:W5:Y:S01]  /*13090*/  MUFU.EX2 R190, R190 ;  /* 0x000000be00be7308 */ /* 0x000f620000000800 */
[----:B------:R-:W-:Y:S01]  /*130a0*/  FADD.FTZ R186, R185, R186 ;  /* 0x000000bab9ba7221 */ /* 0x000fe20000010000 */
[----:B------:R-:W-:Y:S01]  /*130b0*/  FADD.FTZ R187, R188, R187 ;  /* 0x000000bbbcbb7221 */ /* 0x000fe20000010000 */
[C---:B--2---:R-:W-:Y:S08]  /*130c0*/  HMMA.16816.F32.BF16 R108, R168.reuse, R140, R108 ;  /* 0x0000008ca86c723c */ /* 0x044ff0000004186c */
[C---:B------:R-:W-:Y:S01]  /*130d0*/  HMMA.16816.F32.BF16 R112, R168.reuse, R142, R112 ;  /* 0x0000008ea870723c */ /* 0x040fe20000041870 */
[----:B------:R-:W2:Y:S07]  /*130e0*/  LDSM.16.MT88.4 R140, [R167+0x18800] ;  /* 0x01880000a78c783b */ /* 0x000eae0000004200 */
[C---:B----4-:R-:W-:Y:S08]  /*130f0*/  HMMA.16816.F32.BF16 R116, R168.reuse, R136, R116 ;  /* 0x00000088a874723c */ /* 0x050ff00000041874 */
[C---:B------:R-:W-:Y:S01]  /*13100*/  HMMA.16816.F32.BF16 R120, R168.reuse, R138, R120 ;  /* 0x0000008aa878723c */ /* 0x040fe20000041878 */
[----:B------:R-:W4:Y:S07]  /*13110*/  LDSM.16.MT88.4 R136, [R180+0x18800] ;  /* 0x01880000b488783b */ /* 0x000f2e0000004200 */
[C---:B-1----:R-:W-:Y:S03]  /*13120*/  HMMA.16816.F32.BF16 R124, R168.reuse, R132, R124 ;  /* 0x00000084a87c723c */ /* 0x042fe6000004187c */
        /* <DEDUP_REMOVED lines=8> */
[----:B------:R-:W-:Y:S01]  /*131b0*/  F2FP.BF16.F32.PACK_AB R135, R200, R199 ;  /* 0x000000c7c887723e */ /* 0x000fe200000010ff */
        /* <DEDUP_REMOVED lines=8> */
[C---:B----4-:R-:W-:Y:S08]  /*13240*/  HMMA.16816.F32.BF16 R12, R132.reuse, R136, R12 ;  /* 0x00000088840c723c */ /* 0x050ff0000004180c */
        /* <DEDUP_REMOVED lines=23> */
[C---:B---3--:R-:W-:Y:S08]  /*133c0*/  HMMA.16816.F32.BF16 R76, R132.reuse, R144, R76 ;  /* 0x00000090844c723c */ /* 0x048ff0000004184c */
        /* <DEDUP_REMOVED lines=20> */
[----:B------:R-:W-:Y:S01]  /*13510*/  F2FP.BF16.F32.PACK_AB R132, R203, R202 ;  /* 0x000000cacb84723e */ /* 0x000fe200000010ff */
        /* <DEDUP_REMOVED lines=26> */
[C---:B--2---:R-:W-:Y:S08]  /*136c0*/  HMMA.16816.F32.BF16 R44, R132.reuse, R144, R44 ;  /* 0x00000090842c723c */ /* 0x044ff0000004182c */
[C---:B------:R-:W-:Y:S08]  /*136d0*/  HMMA.16816.F32.BF16 R48, R132.reuse, R146, R48 ;  /* 0x000000928430723c */ /* 0x040ff00000041830 */
[C---:B------:R-:W-:Y:S08]  /*136e0*/  HMMA.16816.F32.BF16 R52, R132.reuse, R156, R52 ;  /* 0x0000009c8434723c */ /* 0x040ff00000041834 */
[C---:B------:R-:W-:Y:S01]  /*136f0*/  HMMA.16816.F32.BF16 R56, R132.reuse, R158, R56 ;  /* 0x0000009e8438723c */ /* 0x040fe20000041838 */
[----:B------:R-:W-:Y:S07]  /*13700*/  LDSM.16.MT88.4 R156, [R167+0x19800] ;  /* 0x01980000a79c783b */ /* 0x000fee0000004200 */
[C---:B---3--:R-:W-:Y:S08]  /*13710*/  HMMA.16816.F32.BF16 R60, R132.reuse, R148, R60 ;  /* 0x00000094843c723c */ /* 0x048ff0000004183c */
        /* <DEDUP_REMOVED lines=13> */
[----:B-----5:R-:W-:Y:S01]  /*137f0*/  F2FP.BF16.F32.PACK_AB R170, R211, R210 ;  /* 0x000000d2d3aa723e */ /* 0x020fe200000010ff */
        /* <DEDUP_REMOVED lines=65> */
.L_x_607:
        /* <DEDUP_REMOVED lines=13> */
[----:B----4-:R-:W-:Y:S01]  /*13ce0*/  UISETP.NE.AND UP1, UPT, UR4, URZ, UPT ;  /* 0x000000ff0400728c */ /* 0x010fe2000bf25270 */
[----:B--2---:R-:W-:-:S03]  /*13cf0*/  FADD.FTZ R8, R8, R243 ;  /* 0x000000f308087221 */ /* 0x004fc60000010000 */
[----:B------:R-:W1:Y:S01]  /*13d00*/  SHFL.BFLY PT, R0, R7, 0x1, 0x1f ;  /* 0x0c201f0007007f89 */ /* 0x000e6200000e0000 */
[----:B------:R-:W-:Y:S01]  /*13d10*/  UISETP.NE.AND UP2, UPT, UR20, -0x1, UPT ;  /* 0xffffffff1400788c */ /* 0x000fe2000bf45270 */
[----:B------:R-:W2:Y:S02]  /*13d20*/  LDCU UR13, c[0x0][0x434] ;  /* 0x00008680ff0d77ac */ /* 0x000ea40008000800 */
[----:B------:R-:W4:Y:S01]  /*13d30*/  SHFL.BFLY PT, R5, R8, 0x1, 0x1f ;  /* 0x0c201f0008057f89 */ /* 0x000f2200000e0000 */
[----:B---3--:R-:W-:Y:S01]  /*13d40*/  @!UP3 UIMAD.WIDE.U32 UR14, UR12, UR8, URZ ;  /* 0x000000080c0eb2a5 */ /* 0x008fe2000f8e00ff */
[----:B------:R-:W3:Y:S01]  /*13d50*/  S2UR UR8, SR_CTAID.X ;  /* 0x00000000000879c3 */ /* 0x000ee20000002500 */
[----:B-----5:R-:W-:Y:S01]  /*13d60*/  @UP3 UIMAD.WIDE.U32 UR16, UR20, UR6, URZ ;  /* 0x00000006141032a5 */ /* 0x020fe2000f8e00ff */
[----:B------:R-:W2:Y:S01]  /*13d70*/  @UP1 LDCU UR4, c[0x0][0x430] ;  /* 0x00008600ff0417ac */ /* 0x000ea20008000800 */
[----:B------:R-:W-:-:S05]  /*13d80*/  @!UP3 UIMAD UR9, UR12, UR9, UR15 ;  /* 0x000000090c09b2a4 */ /* 0x000fca000f8e020f */
[----:B------:R-:W3:Y:S01]  /*13d90*/  S2UR UR6, SR_CTAID.Z ;  /* 0x00000000000679c3 */ /* 0x000ee20000002700 */
[----:B------:R-:W-:Y:S02]  /*13da0*/  @UP3 UIMAD UR9, UR20, UR7, UR17 ;  /* 0x00000007140932a4 */ /* 0x000fe4000f8e0211 */
[----:B------:R-:W-:Y:S02]  /*13db0*/  @!UP2 UIMAD UR20, UR12, UR10, URZ ;  /* 0x0000000a0c14a2a4 */ /* 0x000fe4000f8e02ff */
[----:B------:R-:W-:Y:S01]  /*13dc0*/  UISETP.NE.AND UP0, UPT, UR11, URZ, !UP1 ;  /* 0x000000ff0b00728c */ /* 0x000fe2000cf05270 */
[----:B------:R-:W3:Y:S01]  /*13dd0*/  @UP1 LDCU UR15, c[0x0][0x430] ;  /* 0x00008600ff0f17ac */ /* 0x000ee20008000800 */
[----:B-1----:R-:W-:Y:S01]  /*13de0*/  FADD.FTZ R0, R7, R0 ;  /* 0x0000000007007221 */ /* 0x002fe20000010000 */
[----:B------:R-:W-:Y:S01]  /*13df0*/  @UP1 UMOV UR7, 0x1 ;  /* 0x0000000100071882 */ /* 0x000fe20000000000 */
[----:B----4-:R-:W-:Y:S02]  /*13e00*/  FADD.FTZ R2, R8, R5 ;  /* 0x0000000508027221 */ /* 0x010fe40000010000 */
[----:B------:R-:W1:Y:S01]  /*13e10*/  MUFU.RCP R4, R0 ;  /* 0x0000000000047308 */ /* 0x000e620000001000 */
[----:B------:R-:W-:Y:S01]  /*13e20*/  SHF.L.U32 R5, R216, 0x4, RZ ;  /* 0x00000004d8057819 */ /* 0x000fe200000006ff */
[----:B--2---:R-:W-:Y:S01]  /*13e30*/  @UP1 UIMAD UR13, UR4, UR10, URZ ;  /* 0x0000000a040d12a4 */ /* 0x004fe2000f8e02ff */
[----:B------:R-:W-:Y:S01]  /*13e40*/  FSETP.NE.FTZ.AND P3, PT, R0, RZ, PT ;  /* 0x000000ff0000720b */ /* 0x000fe20003f75000 */
[----:B------:R-:W-:Y:S01]  /*13e50*/  @UP3 UMOV UR14, UR16 ;  /* 0x00000010000e3c82 */ /* 0x000fe20008000000 */
[----:B------:R-:W-:Y:S01]  /*13e60*/  LOP3.LUT R5, R5, 0x1c0, RZ, 0xc0, !PT ;  /* 0x000001c005057812 */ /* 0x000fe200078ec0ff */
[----:B------:R-:W-:Y:S01]  /*13e70*/  USHF.R.S32.HI UR4, URZ, 0x1f, UR20 ;  /* 0x0000001fff047899 */ /* 0x000fe20008011414 */
[----:B------:R-:W-:Y:S01]  /*13e80*/  FSETP.NE.FTZ.AND P4, PT, R2, RZ, PT ;  /* 0x000000ff0200720b */ /* 0x000fe20003f95000 */
[----:B------:R-:W2:Y:S01]  /*13e90*/  MUFU.RCP R6, R2 ;  /* 0x0000000200067308 */ /* 0x000ea20000001000 */
[----:B------:R-:W-:-:S04]  /*13ea0*/  LOP3.LUT R5, R5, 0x38, R206, 0xf8, !PT ;  /* 0x0000003805057812 */ /* 0x000fc800078ef8ce */
[----:B------:R-:W-:-:S04]  /*13eb0*/  LOP3.LUT R5, R5, R208, R217, 0xfe, !PT ;  /* 0x000000d005057212 */ /* 0x000fc800078efed9 */
[----:B------:R-:W-:Y:S02]  /*13ec0*/  LEA R5, R5, UR5, 0x1 ;  /* 0x0000000505057c11 */ /* 0x000fe4000f8e08ff */
[----:B-1----:R-:W-:Y:S02]  /*13ed0*/  FSEL R4, R4, 1, P3 ;  /* 0x3f80000004047808 */ /* 0x002fe40001800000 */
[C---:B------:R-:W-:Y:S02]  /*13ee0*/  IADD3 R11, PT, PT, R5.reuse, 0x40, RZ ;  /* 0x00000040050b7810 */ /* 0x040fe40007ffe0ff */
[----:B------:R-:W-:Y:S01]  /*13ef0*/  @P1 IADD3 R11, PT, PT, R5, -0x40, RZ ;  /* 0xffffffc0050b1810 */ /* 0x000fe20007ffe0ff */
[C---:B------:R-:W-:Y:S01]  /*13f00*/  FMUL.FTZ R162, R4.reuse, R162 ;  /* 0x000000a204a27220 */ /* 0x040fe20000410000 */
[----:B------:R-:W-:Y:S01]  /*13f10*/  FMUL.FTZ R163, R4, R163 ;  /* 0x000000a304a37220 */ /* 0x000fe20000410000 */
[----:B--2---:R-:W-:Y:S01]  /*13f20*/  FSEL R6, R6, 1, P4 ;  /* 0x3f80000006067808 */ /* 0x004fe20002000000 */
        /* <DEDUP_REMOVED lines=277> */
.L_x_611:
        /* <DEDUP_REMOVED lines=18> */
[----:B------:R-:W-:-:S02]  /*151a0*/  USHF.R.S32.HI UR5, URZ, 0x1f, UR10 ;  /* 0x0000001fff057899 */ /* 0x000fc4000801140a */
[----:B------:R-:W-:Y:S01]  /*151b0*/  UIADD3 UR20, UP1, UP0, UR10, UR20, UR13 ;  /* 0x000000140a147290 */ /* 0x000fe2000f83e00d */
[----:B------:R1:W3:Y:S01]  /*151c0*/  LDS.128 R4, [R8+0x3000] ;  /* 0x0030000008047984 */ /* 0x0002e20000000c00 */
[----:B--2---:R-:W-:Y:S02]  /*151d0*/  @P4 FMUL.FTZ R15, R2, 0.69314718246459960938 ;  /* 0x3f317218020f4820 */ /* 0x004fe40000410000 */
[----:B------:R-:W-:Y:S02]  /*151e0*/  UIADD3.X UR4, UPT, UPT, UR5, UR4, UR7, UP1, UP0 ;  /* 0x0000000405047290 */ /* 0x000fe40008fe0407 */
[----:B-1----:R-:W-:Y:S01]  /*151f0*/  @P4 FFMA.FTZ R12, R164, R11, R15 ;  /* 0x0000000ba40c4223 */ /* 0x002fe2000001000f */
[----:B----4-:R-:W-:Y:S01]  /*15200*/  @P3 FMUL.FTZ R2, R0, 0.69314718246459960938 ;  /* 0x3f31721800023820 */ /* 0x010fe20000410000 */
[----:B------:R-:W-:-:S03]  /*15210*/  LOP3.LUT R0, R14, 0x7, R13, 0xf8, !PT ;  /* 0x000000070e007812 */ /* 0x000fc600078ef80d */
        /* <DEDUP_REMOVED lines=19> */
.L_x_613:
[----:B------:R-:W-:Y:S05]  /*15350*/  BSYNC.RECONVERGENT B0 ;  /* 0x0000000000007941 */ /* 0x000fea0003800200 */
.L_x_612:
[----:B------:R2:W3:Y:S01]  /*15360*/  LDS.128 R24, [R8] ;  /* 0x0000000008187984 */ /* 0x0004e20000000c00 */
[----:B------:R-:W4:Y:S01]  /*15370*/  LDCU.64 UR4, c[0x0][0x410] ;  /* 0x00008200ff0477ac */ /* 0x000f220008000a00 */
[----:B------:R-:W-:Y:S01]  /*15380*/  SHF.R.U32.HI R0, RZ, 0x3, R216 ;  /* 0x00000003ff007819 */ /* 0x000fe200000116d8 */
[----:B------:R-:W-:Y:S01]  /*15390*/  BSSY.RECONVERGENT B0, `(.L_x_614) ;  /* 0x0000027000007945 */ /* 0x000fe20003800200 */
[----:B------:R2:W2:Y:S01]  /*153a0*/  LDS.128 R20, [R8+0x4000] ;  /* 0x0040000008147984 */ /* 0x0004a20000000c00 */
[----:B-1----:R-:W-:Y:S02]  /*153b0*/  IADD3 R10, P0, PT, R215, UR14, RZ ;  /* 0x0000000ed70a7c10 */ /* 0x002fe4000ff1e0ff */
[C---:B------:R-:W-:Y:S01]  /*153c0*/  VIADD R3, R0.reuse, 0x20 ;  /* 0x0000002000037836 */ /* 0x040fe20000000000 */
[----:B------:R1:W1:Y:S01]  /*153d0*/  LDS.128 R16, [R8+0x8000] ;  /* 0x0080000008107984 */ /* 0x0002620000000c00 */
[C---:B------:R-:W-:Y:S01]  /*153e0*/  VIADD R2, R0.reuse, 0x40 ;  /* 0x0000004000027836 */ /* 0x040fe20000000000 */
[----:B------:R-:W-:-:S02]  /*153f0*/  ISETP.GE.AND P3, PT, R0, UR18, PT ;  /* 0x0000001200007c0c */ /* 0x000fc4000bf66270 */
[----:B------:R1:W1:Y:S01]  /*15400*/  LDS.128 R12, [R8+0xc000] ;  /* 0x00c00000080c7984 */ /* 0x0002620000000c00 */
[----:B------:R-:W-:Y:S01]  /*15410*/  ISETP.GE.AND P2, PT, R3, UR18, PT ;  /* 0x0000001203007c0c */ /* 0x000fe2000bf46270 */
[----:B------:R-:W-:Y:S01]  /*15420*/  VIADD R3, R0, 0x60 ;  /* 0x0000006000037836 */ /* 0x000fe20000000000 */
[----:B------:R-:W-:Y:S02]  /*15430*/  ISETP.GE.AND P1, PT, R2, UR18, PT ;  /* 0x0000001202007c0c */ /* 0x000fe4000bf26270 */
[----:B------:R-:W-:Y:S01]  /*15440*/  IADD3.X R11, PT, PT, RZ, UR9, RZ, P0, !PT ;  /* 0x00000009ff0b7c10 */ /* 0x000fe200087fe4ff */
[----:B------:R-:W-:Y:S01]  /*15450*/  UIMAD.WIDE.U32 UR8, UR8, 0x80, URZ ;  /* 0x00000080080878a5 */ /* 0x000fe2000f8e00ff */
[----:B----4-:R-:W-:Y:S01]  /*15460*/  IMAD.U32 R2, RZ, RZ, UR4 ;  /* 0x00000004ff027e24 */ /* 0x010fe2000f8e00ff */
[----:B------:R-:W-:-:S03]  /*15470*/  ISETP.GE.AND P0, PT, R3, UR18, PT ;  /* 0x0000001203007c0c */ /* 0x000fc6000bf06270 */
[----:B------:R-:W-:Y:S01]  /*15480*/  IMAD.WIDE.U32 R2, R2, UR6, R10 ;  /* 0x0000000602027c25 */ /* 0x000fe2000f8e000a */
[----:B------:R-:W-:Y:S02]  /*15490*/  MOV R11, UR5 ;  /* 0x00000005000b7c02 */ /* 0x000fe40008000f00 */
[----:B------:R-:W-:-:S03]  /*154a0*/  LOP3.LUT R0, R0, UR8, RZ, 0xfc, !PT ;  /* 0x0000000800007c12 */ /* 0x000fc6000f8efcff */
[----:B------:R-:W-:Y:S01]  /*154b0*/  IMAD R11, R11, UR6, R3 ;  /* 0x000000060b0b7c24 */ /* 0x000fe2000f8e0203 */
[----:B------:R-:W-:Y:S06]  /*154c0*/  @P3 BRA `(.L_x_615) ;  /* 0x00000000004c3947 */ /* 0x000fec0003800000 */
[----:B------:R-:W4:Y:S01]  /*154d0*/  LDCU.64 UR6, c[0x0][0x408] ;  /* 0x00008100ff0677ac */ /* 0x000f220008000a00 */
[----:B------:R-:W-:Y:S01]  /*154e0*/  IMAD.MOV.U32 R10, RZ, RZ, R2 ;  /* 0x000000ffff0a7224 */ /* 0x000fe200078e0002 */
[----:B------:R-:W5:Y:S01]  /*154f0*/  LDCU.64 UR4, c[0x0][0x3f0] ;  /* 0x00007e00ff0477ac */ /* 0x000f620008000a00 */
[----:B------:R-:W3:Y:S01]  /*15500*/  LDCU UR11, c[0x0][0x440] ;  /* 0x00008800ff0b77ac */ /* 0x000ee20008000800 */
[----:B----4-:R-:W-:Y:S01]  /*15510*/  UIMAD UR10, UR9, UR6, URZ ;  /* 0x00000006090a72a4 */ /* 0x010fe2000f8e02ff */
[----:B------:R-:W-:-:S05]  /*15520*/  IMAD.WIDE.U32 R28, R0, UR6, R10 ;  /* 0x00000006001c7c25 */ /* 0x000fca000f8e000a */
[----:B------:R-:W-:Y:S01]  /*15530*/  IMAD.U32 R9, RZ, RZ, UR10 ;  /* 0x0000000aff097e24 */ /* 0x000fe2000f8e00ff */
[----:B-----5:R-:W-:Y:S02]  /*15540*/  LEA R30, P3, R28, UR4, 0x1 ;  /* 0x000000041c1e7c11 */ /* 0x020fe4000f8608ff */
[----:B---3--:R-:W-:Y:S01]  /*15550*/  ISETP.GE.AND P6, PT, R215, UR11, PT ;  /* 0x0000000bd7007c0c */ /* 0x008fe2000bfc6270 */
[----:B------:R-:W-:Y:S01]  /*15560*/  IMAD R9, R0, UR7, R9 ;  /* 0x0000000700097c24 */ /* 0x000fe2000f8e0209 */
[----:B------:R-:W-:Y:S02]  /*15570*/  ISETP.GE.AND P5, PT, R239, UR11, PT ;  /* 0x0000000bef007c0c */ /* 0x000fe4000bfa6270 */
[----:B------:R-:W-:Y:S01]  /*15580*/  ISETP.GE.AND P4, PT, R238, UR11, PT ;  /* 0x0000000bee007c0c */ /* 0x000fe2000bf86270 */
[----:B------:R-:W-:-:S05]  /*15590*/  IMAD.IADD R9, R9, 0x1, R29 ;  /* 0x0000000109097824 */ /* 0x000fca00078e021d */
[----:B------:R-:W-:Y:S02]  /*155a0*/  LEA.HI.X R31, R28, UR5, R9, 0x1, P3 ;  /* 0x000000051c1f7c11 */ /* 0x000fe400098f0c09 */
[----:B------:R-:W-:-:S03]  /*155b0*/  ISETP.GE.AND P3, PT, R237, UR11, PT ;  /* 0x0000000bed007c0c */ /* 0x000fc6000bf66270 */
[----:B------:R4:W-:Y:S04]  /*155c0*/  @!P6 STG.E.128 desc[UR28][R30.64], R24 ;  /* 0x000000181e00e986 */ /* 0x0009e8000c101d1c */
[----:B--2---:R4:W-:Y:S04]  /*155d0*/  @!P5 STG.E.128 desc[UR28][R30.64+0x80], R20 ;  /* 0x000080141e00d986 */ /* 0x0049e8000c101d1c */
[----:B-1----:R4:W-:Y:S04]  /*155e0*/  @!P4 STG.E.128 desc[UR28][R30.64+0x100], R16 ;  /* 0x000100101e00c986 */ /* 0x0029e8000c101d1c */
[----:B------:R4:W-:Y:S02]  /*155f0*/  @!P3 STG.E.128 desc[UR28][R30.64+0x180], R12 ;  /* 0x0001800c1e00b986 */ /* 0x0009e4000c101d1c */
.L_x_615:
[----:B------:R-:W-:Y:S05]  /*15600*/  BSYNC.RECONVERGENT B0 ;  /* 0x0000000000007941 */ /* 0x000fea0003800200 */
.L_x_614:
[----:B---34-:R3:W4:Y:S01]  /*15610*/  LDS.128 R24, [R8+0x1000] ;  /* 0x0010000008187984 */ /* 0x0187220000000c00 */
[----:B------:R-:W-:Y:S03]  /*15620*/  BSSY.RECONVERGENT B0, `(.L_x_616) ;  /* 0x000001a000007945 */ /* 0x000fe60003800200 */
[----:B--2---:R3:W2:Y:S04]  /*15630*/  LDS.128 R20, [R8+0x5000] ;  /* 0x0050000008147984 */ /* 0x0046a80000000c00 */
        /* <DEDUP_REMOVED lines=21> */
[----:B--2---:R3:W-:Y:S04]  /*15790*/  @!P4 STG.E.128 desc[UR28][R28.64+0x80], R20 ;  /* 0x000080141c00c986 */ /* 0x0047e8000c101d1c */
[----:B-1----:R3:W-:Y:S04]  /*157a0*/  @!P3 STG.E.128 desc[UR28][R28.64+0x100], R16 ;  /* 0x000100101c00b986 */ /* 0x0027e8000c101d1c */
[----:B------:R3:W-:Y:S02]  /*157b0*/  @!P2 STG.E.128 desc[UR28][R28.64+0x180], R12 ;  /* 0x0001800c1c00a986 */ /* 0x0007e4000c101d1c */
.L_x_617:
[----:B------:R-:W-:Y:S05]  /*157c0*/  BSYNC.RECONVERGENT B0 ;  /* 0x0000000000007941 */ /* 0x000fea0003800200 */
.L_x_616:
        /* <DEDUP_REMOVED lines=27> */
.L_x_619:
[----:B------:R-:W-:Y:S05]  /*15980*/  BSYNC.RECONVERGENT B0 ;  /* 0x0000000000007941 */ /* 0x000fea0003800200 */
.L_x_618:
[----:B-1-3--:R1:W3:Y:S04]  /*15990*/  LDS.128 R16, [R8+0x7000] ;  /* 0x0070000008107984 */ /* 0x00a2e80000000c00 */
[----:B------:R1:W1:Y:S01]  /*159a0*/  LDS.128 R12, [R8+0xb000] ;  /* 0x00b00000080c7984 */ /* 0x0002620000000c00 */
[----:B------:R-:W-:Y:S05]  /*159b0*/  @P0 EXIT ;  /* 0x000000000000094d */ /* 0x000fea0003800000 */
[----:B------:R-:W5:Y:S01]  /*159c0*/  LDCU.64 UR6, c[0x0][0x408] ;  /* 0x00008100ff0677ac */ /* 0x000f620008000a00 */
[----:B------:R-:W-:Y:S01]  /*159d0*/  IADD3 R3, P0, PT, R0, 0x60, RZ ;  /* 0x0000006000037810 */ /* 0x000fe20007f1e0ff */
[----:B--2---:R2:W1:Y:S01]  /*159e0*/  LDS.128 R20, [R8+0xf000] ;  /* 0x00f0000008147984 */ /* 0x0044620000000c00 */
[----:B------:R-:W-:Y:S01]  /*159f0*/  IMAD.MOV.U32 R10, RZ, RZ, R2 ;  /* 0x000000ffff0a7224 */ /* 0x000fe200078e0002 */
[----:B------:R-:W4:Y:S02]  /*15a00*/  LDCU.64 UR4, c[0x0][0x3f0] ;  /* 0x00007e00ff0477ac */ /* 0x000f240008000a00 */
[----:B------:R-:W-:Y:S01]  /*15a10*/  IMAD.X R0, RZ, RZ, UR9, P0 ;  /* 0x00000009ff007e24 */ /* 0x000fe200080e06ff */
[----:B------:R-:W2:Y:S03]  /*15a20*/  LDCU UR10, c[0x0][0x440] ;  /* 0x00008800ff0a77ac */ /* 0x000ea60008000800 */
[----:B-----5:R-:W-:-:S02]  /*15a30*/  IMAD R0, R0, UR6, RZ ;  /* 0x0000000600007c24 */ /* 0x020fc4000f8e02ff */
[----:B------:R-:W-:-:S04]  /*15a40*/  IMAD.WIDE.U32 R10, R3, UR6, R10 ;  /* 0x00000006030a7c25 */ /* 0x000fc8000f8e000a */
[----:B------:R-:W-:Y:S01]  /*15a50*/  IMAD R0, R3, UR7, R0 ;  /* 0x0000000703007c24 */ /* 0x000fe2000f8e0200 */
[----:B----4-:R-:W-:Y:S02]  /*15a60*/  LEA R2, P0, R10, UR4, 0x1 ;  /* 0x000000040a027c11 */ /* 0x010fe4000f8008ff */
[----:B--2---:R-:W-:Y:S01]  /*15a70*/  ISETP.GE.AND P3, PT, R215, UR10, PT ;  /* 0x0000000ad7007c0c */ /* 0x004fe2000bf66270 */
[----:B------:R-:W-:Y:S01]  /*15a80*/  IMAD.IADD R0, R0, 0x1, R11 ;  /* 0x0000000100007824 */ /* 0x000fe200078e020b */
[----:B------:R-:W-:Y:S02]  /*15a90*/  ISETP.GE.AND P2, PT, R239, UR10, PT ;  /* 0x0000000aef007c0c */ /* 0x000fe4000bf46270 */
[----:B------:R-:W-:Y:S02]  /*15aa0*/  ISETP.GE.AND P1, PT, R238, UR10, PT ;  /* 0x0000000aee007c0c */ /* 0x000fe4000bf26270 */
[----:B------:R-:W-:Y:S02]  /*15ab0*/  LEA.HI.X R3, R10, UR5, R0, 0x1, P0 ;  /* 0x000000050a037c11 */ /* 0x000fe400080f0c00 */
[----:B------:R-:W-:-:S05]  /*15ac0*/  ISETP.GE.AND P0, PT, R237, UR10, PT ;  /* 0x0000000aed007c0c */ /* 0x000fca000bf06270 */
[----:B------:R2:W-:Y:S04]  /*15ad0*/  @!P3 STG.E.128 desc[UR28][R2.64], R4 ;  /* 0x000000040200b986 */ /* 0x0005e8000c101d1c */
[----:B---3--:R2:W-:Y:S04]  /*15ae0*/  @!P2 STG.E.128 desc[UR28][R2.64+0x80], R16 ;  /* 0x000080100200a986 */ /* 0x0085e8000c101d1c */
[----:B-1----:R2:W-:Y:S01]  /*15af0*/  @!P1 STG.E.128 desc[UR28][R2.64+0x100], R12 ;  /* 0x0001000c02009986 */ /* 0x0025e2000c101d1c */
[----:B------:R-:W-:Y:S05]  /*15b00*/  @P0 EXIT ;  /* 0x000000000000094d */ /* 0x000fea0003800000 */
[----:B------:R-:W-:Y:S01]  /*15b10*/  STG.E.128 desc[UR28][R2.64+0x180], R20 ;  /* 0x0001801402007986 */ /* 0x000fe2000c101d1c */
[----:B------:R-:W-:Y:S05]  /*15b20*/  EXIT ;  /* 0x000000000000794d */ /* 0x000fea0003800000 */
.L_x_620:
        /* <DEDUP_REMOVED lines=13> */
.L_x_2344:


//--------------------- .text._ZN5flash16flash_fwd_kernelI23Flash_fwd_kernel_traitsILi256ELi64ELi64ELi4ELb0ELb0EN7cutlass10bfloat16_tE19Flash_kernel_traitsILi256ELi64ELi64ELi4ES3_EELb1ELb0ELb0ELb0ELb0ELb0ELb0ELb0EEEvNS_16Flash_fwd_paramsE --------------------------
	.section	.text._ZN5flash16flash_fwd_kernelI23Flash_fwd_kernel_traitsILi256ELi64ELi64ELi4ELb0ELb0EN7cutlass10bfloat16_tE19Flash_kernel_traitsILi256ELi64ELi64ELi4ES3_EELb1ELb0ELb0ELb0ELb0ELb0ELb0ELb0EEEvNS_16Flash_fwd_paramsE,"ax",@progbits
	.align	128
        .global         _ZN5flash16flash_fwd_kernelI23Flash_fwd_kernel_traitsILi256ELi64ELi64ELi4ELb0ELb0EN7cutlass10bfloat16_tE19Flash_kernel_traitsILi256ELi64ELi64ELi4ES3_EELb1ELb0ELb0ELb0ELb0ELb0ELb0ELb0EEEvNS_16Flash_fwd_paramsE
        .type           _ZN5flash16flash_fwd_kernelI23Flash_fwd_kernel_traitsILi256ELi64ELi64ELi4ELb0ELb0EN7cutlass10bfloat16_tE19Flash_kernel_traitsILi256ELi64ELi64ELi4ES3_EELb1ELb0ELb0ELb0ELb0ELb0ELb0ELb0EEEvNS_16Flash_fwd_paramsE,@function
        .size           _ZN5flash16flash_fwd_kernelI23Flash_fwd_kernel_traitsILi256ELi64ELi64ELi4ELb0ELb0EN7cutlass10bfloat16_tE19Flash_kernel_traitsILi256ELi64ELi64ELi4ES3_EELb1ELb0ELb0ELb0ELb0ELb0ELb0ELb0EEEvNS_16Flash_fwd_paramsE,(.L_x_2345 - _ZN5flash16flash_fwd_kernelI23Flash_fwd_kernel_traitsILi256ELi64ELi64ELi4ELb0ELb0EN7cutlass10bfloat16_tE19Flash_kernel_traitsILi256ELi64ELi64ELi4ES3_EELb1ELb0ELb0ELb0ELb0ELb0ELb0ELb0EEEvNS_16Flash_fwd_paramsE)
        .other          _ZN5flash16flash_fwd_kernelI23Flash_fwd_kernel_traitsILi256ELi64ELi64ELi4ELb0ELb0EN7cutlass10bfloat16_tE19Flash_kernel_traitsILi256ELi64ELi64ELi4ES3_EELb1ELb0ELb0ELb0ELb0ELb0ELb0ELb0EEEvNS_16Flash_fwd_paramsE,@"STO_CUDA_ENTRY STV_DEFAULT"
_ZN5flash16flash_fwd_kernelI23Flash_fwd_kernel_traitsILi256ELi64ELi64ELi4ELb0ELb0EN7cutlass10bfloat16_tE19Flash_kernel_traitsILi256ELi64ELi64ELi4ES3_EELb1ELb0ELb0ELb0ELb0ELb0ELb0ELb0EEEvNS_16Flash_fwd_paramsE:
.text._ZN5flash16flash_fwd_kernelI23Flash_fwd_kernel_traitsILi256ELi64ELi64ELi4ELb0ELb0EN7cutlass10bfloat16_tE19Flash_kernel_traitsILi256ELi64ELi64ELi4ES3_EELb1ELb0ELb0ELb0ELb0ELb0ELb0ELb0EEEvNS_16Flash_fwd_paramsE:
[----:B------:R-:W-:Y:S01]  /*0000*/  LDC R1, c[0x0][0x37c] ;  /* 0x0000df00ff017b82 */ /* 0x000fe20000000800 */
[----:B------:R-:W1:Y:S07]  /*0010*/  LDCU.U8 UR4, c[0x0][0x524] ;  /* 0x0000a480ff0477ac */ /* 0x000e6e0008000000 */
[----:B------:R-:W2:Y:S01]  /*0020*/  LDC R80, c[0x0][0x518] ;  /* 0x00014600ff507b82 */ /* 0x000ea20000000800 */
[----:B------:R-:W3:Y:S01]  /*0030*/  LDCU.64 UR26, c[0x0][0x510] ;  /* 0x0000a200ff1a77ac */ /* 0x000ee20008000a00 */
[----:B------:R-:W4:Y:S06]  /*0040*/  LDCU.64 UR22, c[0x0][0x358] ;  /* 0x00006b00ff1677ac */ /* 0x000f2c0008000a00 */
[----:B------:R-:W5:Y:S01]  /*0050*/  LDC R3, c[0x0][0x51c] ;  /* 0x00014700ff037b82 */ /* 0x000f620000000800 */
[----:B------:R-:W5:Y:S01]  /*0060*/  S2R R210, SR_TID.X ;  /* 0x0000000000d27919 */ /* 0x000f620000002100 */
[----:B------:R-:W5:Y:S01]  /*0070*/  LDCU.64 UR10, c[0x0][0x460] ;  /* 0x00008c00ff0a77ac */ /* 0x000f620008000a00 */
[----:B------:R-:W5:Y:S01]  /*0080*/  LDCU.64 UR8, c[0x0][0x470] ;  /* 0x00008e00ff0877ac */ /* 0x000f620008000a00 */
[----:B-1----:R-:W-:-:S04]  /*0090*/  ISETP.NE.AND P2, PT, RZ, UR4, PT ;  /* 0x00000004ff007c0c */ /* 0x002fc8000bf45270 */
[----:B------:R-:W-:Y:S01]  /*00a0*/  S2UR UR14, SR_CTAID.X ;  /* 0x00000000000e79c3 */ /* 0x000fe20000002500 */
[----:B------:R-:W1:Y:S01]  /*00b0*/  LDCU.64 UR6, c[0x0][0x478] ;  /* 0x00008f00ff0677ac */ /* 0x000e620008000a00 */
[----:B---3--:R-:W-:Y:S02]  /*00c0*/  IMAD.U32 R8, RZ, RZ, UR26 ;  /* 0x0000001aff087e24 */ /* 0x008fe4000f8e00ff */
[----:B------:R-:W-:Y:S01]  /*00d0*/  IMAD.U32 R9, RZ, RZ, UR27 ;  /* 0x0000001bff097e24 */ /* 0x000fe2000f8e00ff */
[----:B------:R-:W3:Y:S04]  /*00e0*/  LDCU.64 UR16, c[0x0][0x460] ;  /* 0x00008c00ff1077ac */ /* 0x000ee80008000a00 */
[----:B--2---:R-:W-:Y:S01]  /*00f0*/  @P2 IMAD.MOV.U32 R2, RZ, RZ, R80 ;  /* 0x000000ffff022224 */ /* 0x004fe200078e0050 */
[----:B----4-:R-:W2:Y:S01]  /*0100*/  @P2 LDG.E.64 R8, desc[UR22][R8.64] ;  /* 0x0000001608082981 */ /* 0x010ea2000c1e1b00 */
[----:B------:R-:W4:Y:S03]  /*0110*/  S2UR UR21, SR_CTAID.Y ;  /* 0x00000000001579c3 */ /* 0x000f260000002600 */
[----:B-----5:R-:W5:Y:S01]  /*0120*/  @P2 LDG.E.64 R6, desc[UR22][R2.64] ;  /* 0x0000001602062981 */ /* 0x020f62000c1e1b00 */
[----:B------:R-:W-:Y:S01]  /*0130*/  UISETP.NE.U32.AND UP0, UPT, UR10, URZ, UPT ;  /* 0x000000ff0a00728c */ /* 0x000fe2000bf05070 */
[----:B------:R-:W-:Y:S01]  /*0140*/  ISETP.NE.U32.AND P4, PT, RZ, UR10, PT ;  /* 0x0000000aff007c0c */ /* 0x000fe2000bf85070 */
[----:B------:R-:W-:-:S02]  /*0150*/  UISETP.NE.U32.AND UP4, UPT, UR8, URZ, UPT ;  /* 0x000000ff0800728c */ /* 0x000fc4000bf85070 */
[----:B------:R-:W3:Y:S01]  /*0160*/  S2UR UR20, SR_CTAID.Z ;  /* 0x00000000001479c3 */ /* 0x000ee20000002700 */
[----:B------:R-:W5:Y:S01]  /*0170*/  LDCU.U8 UR12, c[0x0][0x532] ;  /* 0x0000a640ff0c77ac */ /* 0x000f620008000000 */
[----:B------:R-:W-:Y:S01]  /*0180*/  ISETP.NE.AND.EX P4, PT, RZ, UR11, PT, P4 ;  /* 0x0000000bff007c0c */ /* 0x000fe2000bf85340 */
[----:B------:R-:W-:Y:S02]  /*0190*/  UISETP.NE.AND.EX UP0, UPT, UR11, URZ, UPT, UP0 ;  /* 0x000000ff0b00728c */ /* 0x000fe4000bf05300 */
[----:B------:R-:W-:-:S03]  /*01a0*/  UISETP.NE.AND.EX UP4, UPT, UR9, URZ, UPT, UP4 ;  /* 0x000000ff0900728c */ /* 0x000fc6000bf85340 */
[----:B------:R-:W5:Y:S01]  /*01b0*/  @P2 LDC R0, c[0x0][0x520] ;  /* 0x00014800ff002b82 */ /* 0x000f620000000800 */
[----:B-1----:R-:W-:-:S04]  /*01c0*/  UISETP.NE.U32.AND UP3, UPT, UR6, URZ, UPT ;  /* 0x000000ff0600728c */ /* 0x002fc8000bf65070 */
[----:B------:R-:W-:Y:S02]  /*01d0*/  UISETP.NE.AND.EX UP3, UPT, UR7, URZ, UPT, UP3 ;  /* 0x000000ff0700728c */ /* 0x000fe4000bf65330 */
[----:B----4-:R-:W-:Y:S02]  /*01e0*/  USHF.L.U32 UR11, UR21, 0x2, URZ ;  /* 0x00000002150b7899 */ /* 0x010fe400080006ff */
[----:B---3--:R-:W-:Y:S02]  /*01f0*/  UIMAD.WIDE.U32 UR16, UR21, 0x4, UR16 ;  /* 0x00000004151078a5 */ /* 0x008fe4000f8e0010 */
[----:B------:R-:W-:Y:S02]  /*0200*/  USHF.R.U32.HI UR10, URZ, 0x1e, UR21 ;  /* 0x0000001eff0a7899 */ /* 0x000fe40008011615 */
[----:B------:R-:W-:Y:S02]  /*0210*/  @UP4 UIADD3 UR8, UP2, UPT, UR11, UR8, URZ ;  /* 0x000000080b084290 */ /* 0x000fe4000ff5e0ff */
[----:B------:R-:W-:Y:S01]  /*0220*/  ULOP3.LUT UR4, UR20, UR14, UR21, 0xfe, !UPT ;  /* 0x0000000e14047292 */ /* 0x000fe2000f8efe15 */
[----:B------:R-:W-:Y:S01]  /*0230*/  IMAD.U32 R14, RZ, RZ, UR16 ;  /* 0x00000010ff0e7e24 */ /* 0x000fe2000f8e00ff */
[----:B------:R-:W-:Y:S01]  /*0240*/  @UP4 UIADD3.X UR9, UPT, UPT, UR10, UR9, URZ, UP2, !UPT ;  /* 0x000000090a094290 */ /* 0x000fe200097fe4ff */
[----:B------:R-:W-:Y:S01]  /*0250*/  IMAD.U32 R15, RZ, RZ, UR17 ;  /* 0x00000011ff0f7e24 */ /* 0x000fe2000f8e00ff */
[----:B------:R-:W-:-:S02]  /*0260*/  @UP3 UIADD3 UR6, UP1, UPT, UR11, UR6, URZ ;  /* 0x000000060b063290 */ /* 0x000fc4000ff3e0ff */
[----:B------:R-:W-:Y:S02]  /*0270*/  LOP3.LUT P0, RZ, R210, UR4, RZ, 0xfc, !PT ;  /* 0x00000004d2ff7c12 */ /* 0x000fe4000f80fcff */
[----:B------:R-:W-:-:S03]  /*0280*/  @UP3 UIADD3.X UR7, UPT, UPT, UR10, UR7, URZ, UP1, !UPT ;  /* 0x000000070a073290 */ /* 0x000fc60008ffe4ff */
[----:B------:R-:W1:Y:S08]  /*0290*/  LDCU.64 UR4, c[0x0][0x468] ;  /* 0x00008d00ff0477ac */ /* 0x000e700008000a00 */
[----:B------:R-:W3:Y:S01]  /*02a0*/  @!P0 LDC.64 R4, c[0x0][0x528] ;  /* 0x00014a00ff048b82 */ /* 0x000ee20000000a00 */
[----:B-1----:R-:W-:Y:S02]  /*02b0*/  UISETP.EQ.U32.AND UP2, UPT, UR4, URZ, UPT ;  /* 0x000000ff0400728c */ /* 0x002fe4000bf42070 */
[----:B------:R-:W-:-:S04]  /*02c0*/  UIADD3 UR11, UP1, UPT, UR11, UR4, URZ ;  /* 0x000000040b0b7290 */ /* 0x000fc8000ff3e0ff */
[----:B------:R-:W-:Y:S01]  /*02d0*/  UIADD3.X UR10, UPT, UPT, UR10, UR5, URZ, UP1, !UPT ;  /* 0x000000050a0a7290 */ /* 0x000fe20008ffe4ff */
[----:B------:R-:W-:Y:S01]  /*02e0*/  IMAD.U32 R12, RZ, RZ, UR8 ;  /* 0x00000008ff0c7e24 */ /* 0x000fe2000f8e00ff */
[----:B--2---:R-:W-:Y:S02]  /*02f0*/  @P2 R2UR UR26, R8 ;  /* 0x00000000081a22ca */ /* 0x004fe400000e0000 */
[----:B------:R-:W-:Y:S02]  /*0300*/  @P2 R2UR UR27, R9 ;  /* 0x00000000091b22ca */ /* 0x000fe400000e0000 */
[----:B-----5:R-:W-:Y:S01]  /*0310*/  @P2 IADD3 R80, P1, PT, R6, R0, RZ ;  /* 0x0000000006502210 */ /* 0x020fe20007f3e0ff */
[----:B------:R-:W-:Y:S01]  /*0320*/  IMAD.U32 R13, RZ, RZ, UR9 ;  /* 0x00000009ff0d7e24 */ /* 0x000fe2000f8e00ff */
[----:B------:R-:W-:Y:S01]  /*0330*/  UMOV UR18, 0xffffffff ;  /* 0xffffffff00127882 */ /* 0x000fe20000000000 */
[----:B------:R-:W-:Y:S01]  /*0340*/  IMAD.U32 R10, RZ, RZ, UR6 ;  /* 0x00000006ff0a7e24 */ /* 0x000fe2000f8e00ff */
[----:B------:R-:W1:Y:S01]  /*0350*/  @!UP0 LDCU UR30, c[0x0][0x434] ;  /* 0x00008680ff1e87ac */ /* 0x000e620008000800 */
[----:B------:R-:W-:Y:S01]  /*0360*/  @P2 IMAD.X R3, RZ, RZ, R7, P1 ;  /* 0x000000ffff032224 */ /* 0x000fe200008e0607 */
[----:B------:R-:W-:-:S02]  /*0370*/  PLOP3.LUT P2, PT, PT, PT, UP0, 0x80, 0x8 ;  /* 0x000000000008781c */ /* 0x000fc40003f4f008 */
[----:B------:R-:W-:Y:S01]  /*0380*/  PLOP3.LUT P1, PT, PT, PT, UP4, 0x80, 0x8 ;  /* 0x000000000008781c */ /* 0x000fe20003f2f048 */
[----:B------:R-:W-:Y:S01]  /*0390*/  IMAD.U32 R8, RZ, RZ, UR26 ;  /* 0x0000001aff087e24 */ /* 0x000fe2000f8e00ff */
[----:B------:R-:W2:Y:S01]  /*03a0*/  @!UP3 LDCU UR8, c[0x0][0x43c] ;  /* 0x00008780ff08b7ac */ /* 0x000ea20008000800 */
[----:B------:R-:W-:Y:S02]  /*03b0*/  IMAD.U32 R9, RZ, RZ, UR27 ;  /* 0x0000001bff097e24 */ /* 0x000fe4000f8e00ff */
[----:B------:R-:W-:Y:S01]  /*03c0*/  @!P0 IMAD.MOV.U32 R81, RZ, RZ, R3 ;  /* 0x000000ffff518224 */ /* 0x000fe200078e0003 */
[----:B------:R-:W-:Y:S02]  /*03d0*/  UISETP.NE.AND UP4, UPT, UR12, URZ, UPT ;  /* 0x000000ff0c00728c */ /* 0x000fe4000bf85270 */
[----:B---3--:R3:W-:Y:S02]  /*03e0*/  @!P0 STG.E.64 desc[UR22][R4.64], R8 ;  /* 0x0000000804008986 */ /* 0x0087e4000c101b16 */
[----:B------:R-:W-:-:S02]  /*03f0*/  UISETP.EQ.OR.EX UP2, UPT, UR5, URZ, !UP4, UP2 ;  /* 0x000000ff0500728c */ /* 0x000fc4000e742720 */
[----:B------:R4:W-:Y:S01]  /*0400*/  @!P0 STG.E.64 desc[UR22][R4.64+0x8], R80 ;  /* 0x0000085004008986 */ /* 0x0009e2000c101b16 */
[----:B------:R-:W-:-:S03]  /*0410*/  PLOP3.LUT P0, PT, PT, PT, UP3, 0x80, 0x8 ;  /* 0x000000000008781c */ /* 0x000fc60003f0f038 */
[----:B------:R-:W5:Y:S04]  /*0420*/  @P4 LDG.E R6, desc[UR22][R14.64] ;  /* 0x000000160e064981 */ /* 0x000f68000c1e1900 */
[----:B------:R-:W5:Y:S01]  /*0430*/  @P2 LDG.E R2, desc[UR22][R14.64+0x4] ;  /* 0x000004160e022981 */ /* 0x000f62000c1e1900 */
[----:B------:R-:W-:Y:S01]  /*0440*/  PLOP3.LUT P3, PT, PT, PT, UP2, 0x80, 0x8 ;  /* 0x000000000008781c */ /* 0x000fe20003f6f028 */
[----:B------:R-:W-:Y:S01]  /*0450*/  IMAD.U32 R11, RZ, RZ, UR7 ;  /* 0x00000007ff0b7e24 */ /* 0x000fe2000f8e00ff */
[----:B------:R-:W1:Y:S04]  /*0460*/  @!UP3 LDCU.64 UR6, c[0x0][0x488] ;  /* 0x00009100ff06b7ac */ /* 0x000e680008000a00 */
[----:B------:R-:W5:Y:S01]  /*0470*/  @P0 LDG.E R0, desc[UR22][R10.64] ;  /* 0x000000160a000981 */ /* 0x000f62000c1e1900 */
[----:B---3--:R-:W-:-:S02]  /*0480*/  IMAD.U32 R8, RZ, RZ, UR11 ;  /* 0x0000000bff087e24 */ /* 0x008fc4000f8e00ff */
[----:B------:R-:W-:Y:S01]  /*0490*/  IMAD.U32 R9, RZ, RZ, UR10 ;  /* 0x0000000aff097e24 */ /* 0x000fe2000f8e00ff */
[----:B----4-:R-:W3:Y:S04]  /*04a0*/  @P1 LDG.E R4, desc[UR22][R12.64] ;  /* 0x000000160c041981 */ /* 0x010ee8000c1e1900 */
[----:B------:R-:W4:Y:S01]  /*04b0*/  @!P3 LDG.E R5, desc[UR22][R8.64] ;  /* 0x000000160805b981 */ /* 0x000f22000c1e1900 */
[----:B------:R-:W-:Y:S01]  /*04c0*/  UMOV UR12, URZ ;  /* 0x000000ff000c7c82 */ /* 0x000fe20008000000 */
[----:B------:R-:W-:Y:S01]  /*04d0*/  USHF.L.U32 UR29, UR14, 0x6, URZ ;  /* 0x000000060e1d7899 */ /* 0x000fe200080006ff */
[----:B------:R-:W-:Y:S01]  /*04e0*/  UMOV UR13, 0xffffffff ;  /* 0xffffffff000d7882 */ /* 0x000fe20000000000 */
[----:B-1----:R-:W-:-:S04]  /*04f0*/  @!UP3 UISETP.NE.U32.AND UP2, UPT, UR6, URZ, UPT ;  /* 0x000000ff0600b28c */ /* 0x002fc8000bf45070 */
[----:B------:R-:W-:-:S04]  /*0500*/  @!UP3 UISETP.NE.AND.EX UP2, UPT, UR7, URZ, UPT, UP2 ;  /* 0x000000ff0700b28c */ /* 0x000fc8000bf45320 */
[----:B--2---:R-:W-:Y:S01]  /*0510*/  @!UP3 USEL UR8, UR8, URZ, UP2 ;  /* 0x000000ff0808b287 */ /* 0x004fe20009000000 */
[----:B-----5:R-:W-:Y:S02]  /*0520*/  @P4 R2UR UR18, R6 ;  /* 0x00000000061242ca */ /* 0x020fe400000e0000 */
[----:B------:R-:W-:Y:S02]  /*0530*/  @P2 R2UR UR9, R2 ;  /* 0x00000000020922ca */ /* 0x000fe400000e0000 */
[----:B------:R-:W-:-:S11]  /*0540*/  @P0 R2UR UR24, R0 ;  /* 0x00000000001802ca */ /* 0x000fd600000e0000 */
[----:B------:R-:W-:Y:S02]  /*0550*/  @UP0 UIADD3 UR30, UPT, UPT, UR9, -UR18, URZ ;  /* 0x80000012091e0290 */ /* 0x000fe4000fffe0ff */
[----:B------:R-:W-:-:S04]  /*0560*/  UISETP.NE.U32.AND UP0, UPT, UR4, URZ, UPT ;  /* 0x000000ff0400728c */ /* 0x000fc8000bf05070 */
[----:B------:R-:W-:Y:S01]  /*0570*/  UISETP.NE.AND.EX UP0, UPT, UR5, URZ, UPT, UP0 ;  /* 0x000000ff0500728c */ /* 0x000fe2000bf05300 */
[----:B---3--:R-:W-:Y:S01]  /*0580*/  @P1 R2UR UR12, R4 ;  /* 0x00000000040c12ca */ /* 0x008fe200000e0000 */
[----:B------:R-:W-:Y:S01]  /*0590*/  UISETP.GT.AND UP1, UPT, UR30, UR29, UPT ;  /* 0x0000001d1e00728c */ /* 0x000fe2000bf24270 */
[----:B----4-:R-:W-:-:S05]  /*05a0*/  @!P3 R2UR UR13, R5 ;  /* 0x00000000050db2ca */ /* 0x010fca00000e0000 */
[----:B------:R-:W-:-:S03]  /*05b0*/  PLOP3.LUT P0, PT, PT, PT, UP1, 0x80, 0x8 ;  /* 0x000000000008781c */ /* 0x000fc60003f0f018 */
[----:B------:R-:W1:Y:S03]  /*05c0*/  @!UP0 LDCU UR4, c[0x0][0x438] ;  /* 0x00008700ff0487ac */ /* 0x000e660008000800 */
        /* <DEDUP_REMOVED lines=8> */
.L_x_621:
[----:B-1----:R-:W-:Y:S01]  /*0650*/  @!UP3 UIADD3 UR24, UPT, UPT, UR8, UR4, -UR12 ;  /* 0x000000040818b290 */ /* 0x002fe2000fffe80c */
[----:B------:R-:W-:Y:S11]  /*0660*/  @!P0 EXIT ;  /* 0x000000000000894d */ /* 0x000ff60003800000 */
[----:B------:R-:W-:Y:S02]  /*0670*/  UISETP.GT.AND UP0, UPT, UR24, URZ, UPT ;  /* 0x000000ff1800728c */ /* 0x000fe4000bf04270 */
[----:B------:R-:W-:-:S04]  /*0680*/  UIADD3 UR5, UPT, UPT, UR24, 0x3f, URZ ;  /* 0x0000003f18057890 */ /* 0x000fc8000fffe0ff */
[----:B------:R-:W-:-:S04]  /*0690*/  USHF.R.S32.HI UR4, URZ, 0x1f, UR5 ;  /* 0x0000001fff047899 */ /* 0x000fc80008011405 */
[----:B------:R-:W-:-:S04]  /*06a0*/  ULEA.HI UR4, UR4, UR5, URZ, 0x6 ;  /* 0x0000000504047291 */ /* 0x000fc8000f8f30ff */
[----:B------:R-:W-:Y:S01]  /*06b0*/  USHF.R.S32.HI UR19, URZ, 0x6, UR4 ;  /* 0x00000006ff137899 */ /* 0x000fe20008011404 */
        /* <DEDUP_REMOVED lines=28> */
.L_x_623:
        /* <DEDUP_REMOVED lines=56> */
.L_x_625:
[----:B------:R-:W-:Y:S05]  /*0c00*/  BSYNC.RECONVERGENT B0 ;  /* 0x0000000000007941 */ /* 0x000fea0003800200 */
.L_x_624:
        /* <DEDUP_REMOVED lines=25> */
.L_x_627:
[----:B------:R-:W-:Y:S05]  /*0da0*/  BSYNC.RECONVERGENT B0 ;  /* 0x0000000000007941 */ /* 0x000fea0003800200 */
.L_x_626:
        /* <DEDUP_REMOVED lines=24> */
.L_x_629:
[----:B------:R-:W-:Y:S05]  /*0f30*/  BSYNC.RECONVERGENT B0 ;  /* 0x0000000000007941 */ /* 0x000fea0003800200 */
.L_x_628:
        /* <DEDUP_REMOVED lines=26> */
.L_x_631:
[----:B------:R-:W-:Y:S05]  /*10e0*/  BSYNC.RECONVERGENT B0 ;  /* 0x0000000000007941 */ /* 0x000fea0003800200 */
.L_x_630:
        /* <DEDUP_REMOVED lines=10> */
.L_x_633:
[----:B------:R-:W-:Y:S05]  /*1190*/  BSYNC.RECONVERGENT B0 ;  /* 0x0000000000007941 */ /* 0x000fea0003800200 */
.L_x_632:
        /* <DEDUP_REMOVED lines=10> */
.L_x_635:
[----:B------:R-:W-:Y:S05]  /*1240*/  BSYNC.RECONVERGENT B0 ;  /* 0x0000000000007941 */ /* 0x000fea0003800200 */
.L_x_634:
        /* <DEDUP_REMOVED lines=10> */
.L_x_637:
[----:B------:R-:W-:Y:S05]  /*12f0*/  BSYNC.RECONVERGENT B0 ;  /* 0x0000000000007941 */ /* 0x000fea0003800200 */
.L_x_636:
        /* <DEDUP_REMOVED lines=10> */
.L_x_622:
        /* <DEDUP_REMOVED lines=22> */
.L_x_638:
[----:B------:R-:W1:Y:S01]  /*1500*/  LDCU.64 UR10, c[0x0][0x3b8] ;  /* 0x00007700ff0a77ac */ /* 0x000e620008000a00 */
[----:B------:R-:W-:-:S04]  /*1510*/  UIADD3 UR14, UPT, UPT, UR12, UR13, URZ ;  /* 0x0000000d0c0e7290 */ /* 0x000fc8000fffe0ff */
[----:B-1----:R-:W-:Y:S02]  /*1520*/  UIMAD.WIDE.U32 UR6, UR14, UR10, URZ ;  /* 0x0000000a0e0672a5 */ /* 0x002fe4000f8e00ff */
[----:B------:R-:W-:-:S04]  /*1530*/  UIMAD UR14, UR14, UR11, URZ ;  /* 0x0000000b0e0e72a4 */ /* 0x000fc8000f8e02ff */
[----:B------:R-:W-:Y:S02]  /*1540*/  UIADD3 UR14, UPT, UPT, UR7, UR14, URZ ;  /* 0x0000000e070e7290 */ /* 0x000fe4000fffe0ff */
.L_x_639:
        /* <DEDUP_REMOVED lines=21> */
[----:B------:R-:W-:-:S04]  /*16a0*/  LOP3.LUT R2, R0, UR20, RZ, 0x3c, !PT ;  /* 0x0000001400027c12 */ /* 0x000fc8000f8e3cff */
[----:B------:R-:W-:-:S07]  /*16b0*/  ISETP.GE.AND P0, PT, R2, RZ, PT ;  /* 0x000000ff0200720c */ /* 0x000fce0003f06270 */
        /* <DEDUP_REMOVED lines=15> */
.L_x_640:
[----:B------:R-:W1:Y:S01]  /*17b0*/  LDCU.64 UR8, c[0x0][0x3c0] ;  /* 0x00007800ff0877ac */ /* 0x000e620008000a00 */
[----:B------:R-:W-:-:S04]  /*17c0*/  UIADD3 UR12, UPT, UPT, UR12, UR13, URZ ;  /* 0x0000000d0c0c7290 */ /* 0x000fc8000fffe0ff */
[----:B-1----:R-:W-:Y:S02]  /*17d0*/  UIMAD.WIDE.U32 UR16, UR12, UR8, URZ ;  /* 0x000000080c1072a5 */ /* 0x002fe4000f8e00ff */
[----:B------:R-:W-:-:S04]  /*17e0*/  UIMAD UR12, UR12, UR9, URZ ;  /* 0x000000090c0c72a4 */ /* 0x000fc8000f8e02ff */
[----:B------:R-:W-:-:S12]  /*17f0*/  UIADD3 UR15, UPT, UPT, UR17, UR12, URZ ;  /* 0x0000000c110f7290 */ /* 0x000fd8000fffe0ff */
.L_x_641:
[----:B------:R-:W-:Y:S01]  /*1800*/  IMAD.SHL.U32 R231, R210, 0x8, RZ ;  /* 0x00000008d2e77824 */ /* 0x000fe200078e00ff */
[----:B------:R-:W-:Y:S01]  /*1810*/  SHF.R.U32.HI R14, RZ, 0x3, R210 ;  /* 0x00000003ff0e7819 */ /* 0x000fe200000116d2 */
[----:B------:R-:W1:Y:S01]  /*1820*/  S2R R9, SR_CTAID.X ;  /* 0x0000000000097919 */ /* 0x000e620000002500 */
[----:B------:R-:W-:Y:S01]  /*1830*/  SHF.R.S32.HI R5, RZ, 0x1f, R4 ;  /* 0x0000001fff057819 */ /* 0x000fe20000011404 */
[----:B------:R-:W2:Y:S01]  /*1840*/  S2UR UR31, SR_CgaCtaId ;  /* 0x00000000001f79c3 */ /* 0x000ea20000008800 */
[C---:B------:R-:W-:Y:S01]  /*1850*/  LOP3.LUT R211, R231.reuse, 0x38, RZ, 0xc0, !PT ;  /* 0x00000038e7d37812 */ /* 0x040fe200078ec0ff */
[----:B------:R-:W3:Y:S01]  /*1860*/  LDCU.64 UR12, c[0x0][0x3c8] ;  /* 0x00007900ff0c77ac */ /* 0x000ee20008000a00 */
[----:B------:R-:W-:Y:S01]  /*1870*/  LOP3.LUT R227, R231, 0x1f8, RZ, 0xc0, !PT ;  /* 0x000001f8e7e37812 */ /* 0x000fe200078ec0ff */
[----:B------:R-:W-:Y:S01]  /*1880*/  BSSY.RECONVERGENT B0, `(.L_x_642) ;  /* 0x0000055000007945 */ /* 0x000fe20003800200 */
[C---:B------:R-:W-:Y:S01]  /*1890*/  IADD3 R6, P1, PT, R211.reuse, UR6, RZ ;  /* 0x00000006d3067c10 */ /* 0x040fe2000ff3e0ff */
[----:B------:R-:W4:Y:S01]  /*18a0*/  LDCU.128 UR4, c[0x0][0x3d0] ;  /* 0x00007a00ff0477ac */ /* 0x000f220008000c00 */
[----:B------:R-:W-:-:S02]  /*18b0*/  IADD3 R16, P0, PT, R211, UR16, RZ ;  /* 0x00000010d3107c10 */ /* 0x000fc4000ff1e0ff */
[----:B------:R-:W-:Y:S01]  /*18c0*/  LOP3.LUT R0, R231, 0x1e00, RZ, 0xc0, !PT ;  /* 0x00001e00e7007812 */ /* 0x000fe200078ec0ff */
[----:B------:R-:W-:Y:S01]  /*18d0*/  IMAD.X R7, RZ, RZ, UR14, P1 ;  /* 0x0000000eff077e24 */ /* 0x000fe200088e06ff */
[----:B------:R-:W5:Y:S01]  /*18e0*/  LDCU.64 UR16, c[0x0][0x388] ;  /* 0x00007100ff1077ac */ /* 0x000f620008000a00 */
[----:B------:R-:W-:Y:S01]  /*18f0*/  IMAD.X R17, RZ, RZ, UR15, P0 ;  /* 0x0000000fff117e24 */ /* 0x000fe200080e06ff */
[----:B------:R-:W-:Y:S01]  /*1900*/  IADD3 R12, P0, PT, R211, UR28, RZ ;  /* 0x0000001cd30c7c10 */ /* 0x000fe2000ff1e0ff */
[C---:B------:R-:W-:Y:S01]  /*1910*/  IMAD.WIDE.U32 R6, R14.reuse, UR10, R6 ;  /* 0x0000000a0e067c25 */ /* 0x040fe2000f8e0006 */
[----:B------:R-:W3:Y:S01]  /*1920*/  LDCU.64 UR14, c[0x0][0x390] ;  /* 0x00007200ff0e77ac */ /* 0x000ee20008000a00 */
[----:B------:R-:W-:Y:S02]  /*1930*/  LOP3.LUT R227, R227, 0x38, R210, 0x78, !PT ;  /* 0x00000038e3e37812 */ /* 0x000fe400078e78d2 */
[----:B------:R-:W-:Y:S01]  /*1940*/  IMAD.WIDE.U32 R16, R14, UR8, R16 ;  /* 0x000000080e107c25 */ /* 0x000fe2000f8e0010 */
[----:B------:R-:W-:-:S02]  /*1950*/  MOV R15, RZ ;  /* 0x000000ff000f7202 */ /* 0x000fc40000000f00 */
[----:B------:R-:W-:Y:S01]  /*1960*/  LOP3.LUT R227, R227, R0, RZ, 0xfc, !PT ;  /* 0x00000000e3e37212 */ /* 0x000fe200078efcff */
[C---:B------:R-:W-:Y:S01]  /*1970*/  IMAD R7, R14.reuse, UR11, R7 ;  /* 0x0000000b0e077c24 */ /* 0x040fe2000f8e0207 */
[----:B------:R-:W-:Y:S01]  /*1980*/  LOP3.LUT R230, R211, 0x40, RZ, 0xfc, !PT ;  /* 0x00000040d3e67812 */ /* 0x000fe200078efcff */
[----:B----4-:R-:W-:Y:S01]  /*1990*/  IMAD R225, R5, UR4, RZ ;  /* 0x0000000405e17c24 */ /* 0x010fe2000f8e02ff */
[----:B------:R-:W-:Y:S01]  /*19a0*/  LOP3.LUT R229, R211, 0x80, RZ, 0xfc, !PT ;  /* 0x00000080d3e57812 */ /* 0x000fe200078efcff */
[----:B------:R-:W-:Y:S01]  /*19b0*/  IMAD R5, R5, UR6, RZ ;  /* 0x0000000605057c24 */ /* 0x000fe2000f8e02ff */
[----:B------:R-:W-:Y:S01]  /*19c0*/  LOP3.LUT R228, R211, 0xc0, RZ, 0xfc, !PT ;  /* 0x000000c0d3e47812 */ /* 0x000fe200078efcff */
[----:B------:R-:W-:Y:S02]  /*19d0*/  IMAD R17, R14, UR9, R17 ;  /* 0x000000090e117c24 */ /* 0x000fe4000f8e0211 */
[C---:B------:R-:W-:Y:S01]  /*19e0*/  IMAD R225, R4.reuse, UR5, R225 ;  /* 0x0000000504e17c24 */ /* 0x040fe2000f8e02e1 */
[----:B------:R-:W-:Y:S01]  /*19f0*/  UMOV UR5, 0x400 ;  /* 0x0000040000057882 */ /* 0x000fe20000000000 */
[C---:B------:R-:W-:Y:S01]  /*1a00*/  IMAD R220, R4.reuse, UR7, R5 ;  /* 0x0000000704dc7c24 */ /* 0x040fe2000f8e0205 */
[----:B--2---:R-:W-:Y:S01]  /*1a10*/  ULEA UR5, UR31, UR5, 0x18 ;  /* 0x000000051f057291 */ /* 0x004fe2000f8ec0ff */
[----:B------:R-:W-:Y:S01]  /*1a20*/  IMAD.WIDE.U32 R6, R4, UR4, R6 ;  /* 0x0000000404067c25 */ /* 0x000fe2000f8e0006 */
[----:B------:R-:W-:-:S03]  /*1a30*/  USHF.L.U64.HI UR4, UR10, 0x6, UR11 ;  /* 0x000000060a047899 */ /* 0x000fc6000801020b */
[----:B------:R-:W-:Y:S01]  /*1a40*/  IMAD.WIDE.U32 R4, R4, UR6, R16 ;  /* 0x0000000604047c25 */ /* 0x000fe2000f8e0010 */
[----:B------:R-:W-:Y:S02]  /*1a50*/  IADD3 R225, PT, PT, R7, R225, RZ ;  /* 0x000000e107e17210 */ /* 0x000fe40007ffe0ff */
[----:B-----5:R-:W-:Y:S01]  /*1a60*/  LEA R226, P1, R6, UR16, 0x1 ;  /* 0x0000001006e27c11 */ /* 0x020fe2000f8208ff */
[----:B------:R-:W-:Y:S01]  /*1a70*/  IMAD.X R13, RZ, RZ, UR25, P0 ;  /* 0x00000019ff0d7e24 */ /* 0x000fe200080e06ff */
[----:B---3--:R-:W-:Y:S01]  /*1a80*/  LEA R224, P0, R4, UR14, 0x1 ;  /* 0x0000000e04e07c11 */ /* 0x008fe2000f8008ff */
[----:B------:R-:W-:Y:S01]  /*1a90*/  UIADD3 UR14, UPT, UPT, -UR29, UR30, URZ ;  /* 0x0000001e1d0e7290 */ /* 0x000fe2000fffe1ff */
[----:B------:R-:W-:Y:S01]  /*1aa0*/  IMAD.U32 R10, RZ, RZ, UR12 ;  /* 0x0000000cff0a7e24 */ /* 0x000fe2000f8e00ff */
[----:B------:R-:W-:Y:S01]  /*1ab0*/  UIADD3 UR16, UPT, UPT, UR19, -0x1, URZ ;  /* 0xffffffff13107890 */ /* 0x000fe2000fffe0ff */
[----:B------:R-:W-:Y:S01]  /*1ac0*/  IMAD.IADD R220, R5, 0x1, R220 ;  /* 0x0000000105dc7824 */ /* 0x000fe200078e02dc */
[----:B------:R-:W-:Y:S01]  /*1ad0*/  LEA.HI.X R225, R6, UR17, R225, 0x1, P1 ;  /* 0x0000001106e17c11 */ /* 0x000fe200088f0ce1 */
[----:B------:R-:W-:Y:S01]  /*1ae0*/  IMAD.WIDE.U32 R10, R10, UR20, R12 ;  /* 0x000000140a0a7c25 */ /* 0x000fe2000f8e000c */
[----:B------:R-:W-:-:S02]  /*1af0*/  ISETP.GE.AND P2, PT, R14, UR14, PT ;  /* 0x0000000e0e007c0c */ /* 0x000fc4000bf46270 */
[----:B------:R-:W-:Y:S01]  /*1b00*/  LEA.HI.X R220, R4, UR15, R220, 0x1, P0 ;  /* 0x0000000f04dc7c11 */ /* 0x000fe200080f0cdc */
[C---:B------:R-:W-:Y:S01]  /*1b10*/  VIADD R6, R14.reuse, 0x10 ;  /* 0x000000100e067836 */ /* 0x040fe20000000000 */
[----:B------:R-:W-:Y:S01]  /*1b20*/  IADD3 R5, PT, PT, R14, 0x20, RZ ;  /* 0x000000200e057810 */ /* 0x000fe20007ffe0ff */
[----:B------:R-:W-:Y:S01]  /*1b30*/  IMAD.U32 R13, RZ, RZ, UR13 ;  /* 0x0000000dff0d7e24 */ /* 0x000fe2000f8e00ff */
[----:B------:R-:W-:Y:S01]  /*1b40*/  UIMAD UR15, UR16, -0x40, UR24 ;  /* 0xffffffc0100f78a4 */ /* 0x000fe2000f8e0218 */
[----:B-1----:R-:W-:Y:S01]  /*1b50*/  IMAD.WIDE.U32 R8, R9, 0x40, R14 ;  /* 0x0000004009087825 */ /* 0x002fe200078e000e */
[----:B------:R-:W-:Y:S02]  /*1b60*/  ISETP.GE.AND P1, PT, R6, UR14, PT ;  /* 0x0000000e06007c0c */ /* 0x000fe4000bf26270 */
[----:B------:R-:W-:Y:S01]  /*1b70*/  ISETP.GE.AND P0, PT, R5, UR14, PT ;  /* 0x0000000e05007c0c */ /* 0x000fe2000bf06270 */
[----:B------:R-:W-:Y:S01]  /*1b80*/  IMAD R13, R13, UR20, R11 ;  /* 0x000000140d0d7c24 */ /* 0x000fe2000f8e020b */
[----:B------:R-:W-:Y:S01]  /*1b90*/  LEA R227, R227, UR5, 0x1 ;  /* 0x00000005e3e37c11 */ /* 0x000fe2000f8e08ff */
        /* <DEDUP_REMOVED lines=35> */
.L_x_643:
[----:B------:R-:W-:Y:S05]  /*1dd0*/  BSYNC.RECONVERGENT B0 ;  /* 0x0000000000007941 */ /* 0x000fea0003800200 */
.L_x_642:
[----:B------:R-:W-:Y:S01]  /*1de0*/  USHF.L.U32 UR17, UR10, 0x6, URZ ;  /* 0x000000060a117899 */ /* 0x000fe200080006ff */
[----:B------:R-:W-:Y:S01]  /*1df0*/  BSSY.RECONVERGENT B0, `(.L_x_644) ;  /* 0x0000029000007945 */ /* 0x000fe20003800200 */
[C---:B------:R-:W-:Y:S02]  /*1e00*/  ISETP.GE.AND P6, PT, R14.reuse, UR15, PT ;  /* 0x0000000f0e007c0c */ /* 0x040fe4000bfc6270 */
[----:B------:R-:W-:Y:S01]  /*1e10*/  IADD3 R4, PT, PT, R14, 0x30, RZ ;  /* 0x000000300e047810 */ /* 0x000fe20007ffe0ff */
[----:B------:R-:W-:Y:S10]  /*1e20*/  @P1 BRA `(.L_x_645) ;  /* 0x0000000000941947 */ /* 0x000ff40003800000 */
[----:B------:R-:W2:Y:S01]  /*1e30*/  LDCU.64 UR12, c[0x0][0x3b0] ;  /* 0x00007600ff0c77ac */ /* 0x000ea20008000a00 */
[----:B------:R-:W-:Y:S01]  /*1e40*/  IADD3 R2, P1, PT, R8, 0x10, RZ ;  /* 0x0000001008027810 */ /* 0x000fe20007f3e0ff */
[----:B------:R-:W-:Y:S01]  /*1e50*/  IMAD.MOV.U32 R14, RZ, RZ, R10 ;  /* 0x000000ffff0e7224 */ /* 0x000fe200078e000a */
[----:B------:R-:W3:Y:S01]  /*1e60*/  LDCU UR25, c[0x0][0x440] ;  /* 0x00008800ff1977ac */ /* 0x000ee20008000800 */
[----:B------:R-:W-:Y:S02]  /*1e70*/  IMAD.MOV.U32 R15, RZ, RZ, R13 ;  /* 0x000000ffff0f7224 */ /* 0x000fe400078e000d */
[----:B------:R-:W-:Y:S01]  /*1e80*/  IMAD.X R0, RZ, RZ, R9, P1 ;  /* 0x000000ffff007224 */ /* 0x000fe200008e0609 */
[----:B------:R-:W4:Y:S03]  /*1e90*/  LDCU.64 UR6, c[0x0][0x380] ;  /* 0x00007000ff0677ac */ /* 0x000f260008000a00 */
[----:B--2---:R-:W-:-:S02]  /*1ea0*/  IMAD R7, R0, UR12, RZ ;  /* 0x0000000c00077c24 */ /* 0x004fc4000f8e02ff */
[----:B------:R-:W-:Y:S01]  /*1eb0*/  IMAD.WIDE.U32 R14, R2, UR12, R14 ;  /* 0x0000000c020e7c25 */ /* 0x000fe2000f8e000e */
[----:B---3--:R-:W-:-:S03]  /*1ec0*/  ISETP.GE.AND P4, PT, R211, UR25, PT ;  /* 0x00000019d3007c0c */ /* 0x008fc6000bf86270 */
        /* <DEDUP_REMOVED lines=27> */
.L_x_645:
[----:B------:R-:W-:Y:S05]  /*2080*/  BSYNC.RECONVERGENT B0 ;  /* 0x0000000000007941 */ /* 0x000fea0003800200 */
.L_x_644:
[----:B------:R-:W-:Y:S01]  /*2090*/  USHF.R.S32.HI UR25, URZ, 0x1f, UR16 ;  /* 0x0000001fff197899 */ /* 0x000fe20008011410 */
        /* <DEDUP_REMOVED lines=9> */
[----:B------:R-:W2:Y:S03]  /*2130*/  LDCU.64 UR6, c[0x0][0x380] ;  /* 0x00007000ff0677ac */ /* 0x000ea60008000a00 */
[----:B---3--:R-:W-:-:S02]  /*2140*/  IMAD R7, R0, UR12, RZ ;  /* 0x0000000c00077c24 */ /* 0x008fc4000f8e02ff */
[----:B------:R-:W-:Y:S01]  /*2150*/  IMAD.WIDE.U32 R14, R2, UR12, R14 ;  /* 0x0000000c020e7c25 */ /* 0x000fe2000f8e000e */
[----:B----4-:R-:W-:-:S03]  /*2160*/  ISETP.GE.AND P3, PT, R211, UR28, PT ;  /* 0x0000001cd3007c0c */ /* 0x010fc6000bf66270 */
        /* <DEDUP_REMOVED lines=27> */
.L_x_647:
[----:B------:R-:W-:Y:S05]  /*2320*/  BSYNC.RECONVERGENT B0 ;  /* 0x0000000000007941 */ /* 0x000fea0003800200 */
.L_x_646:
[----:B------:R-:W-:Y:S04]  /*2330*/  BSSY.RECONVERGENT B0, `(.L_x_648) ;  /* 0x0000027000007945 */ /* 0x000fe80003800200 */
[----:B------:R-:W-:Y:S05]  /*2340*/  @P5 BRA `(.L_x_649) ;  /* 0x0000000000945947 */ /* 0x000fea0003800000 */
[----:B------:R-:W4:Y:S01]  /*2350*/  LDCU.64 UR12, c[0x0][0x3b0] ;  /* 0x00007600ff0c77ac */ /* 0x000f220008000a00 */
[----:B------:R-:W-:Y:S01]  /*2360*/  IADD3 R0, P0, PT, R8, 0x30, RZ ;  /* 0x0000003008007810 */ /* 0x000fe20007f1e0ff */
[----:B------:R-:W5:Y:S04]  /*2370*/  LDCU UR28, c[0x0][0x440] ;  /* 0x00008800ff1c77ac */ /* 0x000f680008000800 */
[----:B------:R-:W-:Y:S01]  /*2380*/  IMAD.X R8, RZ, RZ, R9, P0 ;  /* 0x000000ffff087224 */ /* 0x000fe200000e0609 */
[----:B------:R-:W1:Y:S01]  /*2390*/  LDCU.64 UR6, c[0x0][0x380] ;  /* 0x00007000ff0677ac */ /* 0x000e620008000a00 */
[----:B------:R-:W-:Y:S02]  /*23a0*/  IMAD.MOV.U32 R9, RZ, RZ, R13 ;  /* 0x000000ffff097224 */ /* 0x000fe400078e000d */
[----:B----4-:R-:W-:-:S02]  /*23b0*/  IMAD R7, R8, UR12, RZ ;  /* 0x0000000c08077c24 */ /* 0x010fc4000f8e02ff */
[----:B------:R-:W-:Y:S02]  /*23c0*/  IMAD.MOV.U32 R8, RZ, RZ, R10 ;  /* 0x000000ffff087224 */ /* 0x000fe400078e000a */
[C---:B------:R-:W-:Y:S01]  /*23d0*/  IMAD R7, R0.reuse, UR13, R7 ;  /* 0x0000000d00077c24 */ /* 0x040fe2000f8e0207 */
[----:B-----5:R-:W-:Y:S01]  /*23e0*/  ISETP.GE.AND P3, PT, R211, UR28, PT ;  /* 0x0000001cd3007c0c */ /* 0x020fe2000bf66270 */
[----:B------:R-:W-:Y:S01]  /*23f0*/  IMAD.WIDE.U32 R8, R0, UR12, R8 ;  /* 0x0000000c00087c25 */ /* 0x000fe2000f8e0008 */
[----:B------:R-:W-:Y:S02]  /*2400*/  ISETP.GE.AND P2, PT, R230, UR28, PT ;  /* 0x0000001ce6007c0c */ /* 0x000fe4000bf46270 */
[----:B------:R-:W-:Y:S01]  /*2410*/  ISETP.GE.AND P1, PT, R229, UR28, PT ;  /* 0x0000001ce5007c0c */ /* 0x000fe2000bf26270 */
[----:B------:R-:W-:Y:S01]  /*2420*/  IMAD.IADD R7, R9, 0x1, R7 ;  /* 0x0000000109077824 */ /* 0x000fe200078e0207 */
[----:B-1----:R-:W-:Y:S02]  /*2430*/  LEA R10, P4, R8, UR6, 0x1 ;  /* 0x00000006080a7c11 */ /* 0x002fe4000f8808ff */
[----:B------:R-:W-:-:S02]  /*2440*/  ISETP.GE.AND P0, PT, R228, UR28, PT ;  /* 0x0000001ce4007c0c */ /* 0x000fc4000bf06270 */
        /* <DEDUP_REMOVED lines=21> */
.L_x_649:
[----:B------:R-:W-:Y:S05]  /*25a0*/  BSYNC.RECONVERGENT B0 ;  /* 0x0000000000007941 */ /* 0x000fea0003800200 */
.L_x_648:
[----:B------:R-:W-:Y:S01]  /*25b0*/  UIMAD UR7, UR4, UR16, URZ ;  /* 0x00000010040772a4 */ /* 0x000fe2000f8e02ff */
[----:B------:R-:W-:Y:S01]  /*25c0*/  BSSY.RECONVERGENT B0, `(.L_x_650) ;  /* 0x0000024000007945 */ /* 0x000fe20003800200 */
[----:B------:R-:W-:Y:S01]  /*25d0*/  UIMAD.WIDE.U32 UR32, UR17, UR16, URZ ;  /* 0x00000010112072a5 */ /* 0x000fe2000f8e00ff */
[----:B------:R-:W-:Y:S01]  /*25e0*/  ISETP.GE.AND P1, PT, R6, UR15, PT ;  /* 0x0000000f06007c0c */ /* 0x000fe2000bf26270 */
[----:B------:R-:W-:-:S04]  /*25f0*/  UIMAD UR7, UR25, UR17, UR7 ;  /* 0x00000011190772a4 */ /* 0x000fc8000f8e0207 */
        /* <DEDUP_REMOVED lines=32> */
.L_x_651:
[----:B------:R-:W-:Y:S05]  /*2800*/  BSYNC.RECONVERGENT B0 ;  /* 0x0000000000007941 */ /* 0x000fea0003800200 */
.L_x_650:
        /* <DEDUP_REMOVED lines=37> */
.L_x_653:
[----:B------:R-:W-:Y:S05]  /*2a60*/  BSYNC.RECONVERGENT B0 ;  /* 0x0000000000007941 */ /* 0x000fea0003800200 */
.L_x_652:
        /* <DEDUP_REMOVED lines=37> */
.L_x_655:
[----:B------:R-:W-:Y:S05]  /*2cc0*/  BSYNC.RECONVERGENT B0 ;  /* 0x0000000000007941 */ /* 0x000fea0003800200 */
.L_x_654:
        /* <DEDUP_REMOVED lines=37> */
.L_x_657:
[----:B------:R-:W-:Y:S05]  /*2f20*/  BSYNC.RECONVERGENT B0 ;  /* 0x0000000000007941 */ /* 0x000fea0003800200 */
.L_x_656:
[----:B------:R-:W0:Y:S01]  /*2f30*/  LDGDEPBAR ;  /* 0x00000000000079af */ /* 0x000e220000000000 */
[----:B------:R-:W-:Y:S01]  /*2f40*/  UIMAD UR30, UR30, UR16, URZ ;  /* 0x000000101e1e72a4 */ /* 0x000fe2000f8e02ff */
[----:B------:R-:W-:Y:S01]  /*2f50*/  IMAD.SHL.U32 R2, R210, 0x40, RZ ;  /* 0x00000040d2027824 */ /* 0x000fe200078e00ff */
[----:B------:R-:W-:Y:S01]  /*2f60*/  SHF.R.U32.HI R212, RZ, 0x1, R210 ;  /* 0x00000001ffd47819 */ /* 0x000fe200000116d2 */
[----:B------:R-:W-:Y:S01]  /*2f70*/  UIMAD.WIDE.U32 UR32, UR31, UR16, URZ ;  /* 0x000000101f2072a5 */ /* 0x000fe2000f8e00ff */
[----:B------:R-:W-:Y:S01]  /*2f80*/  BSSY.RECONVERGENT B0, `(.L_x_658) ;  /* 0x000002c000007945 */ /* 0x000fe20003800200 */
[----:B------:R-:W-:Y:S01]  /*2f90*/  UIMAD UR7, UR25, UR31, UR30 ;  /* 0x0000001f190772a4 */ /* 0x000fe2000f8e021e */
[----:B------:R-:W-:Y:S02]  /*2fa0*/  LOP3.LUT R7, R212, 0x8, RZ, 0xc0, !PT ;  /* 0x00000008d4077812 */ /* 0x000fe400078ec0ff */
[----:B-1----:R-:W-:Y:S01]  /*2fb0*/  LOP3.LUT R8, R211, 0x1c0, R2, 0xf8, !PT ;  /* 0x000001c0d3087812 */ /* 0x002fe200078ef802 */
[----:B------:R-:W-:-:S03]  /*2fc0*/  UIADD3 UR7, UPT, UPT, UR33, UR7, URZ ;  /* 0x0000000721077290 */ /* 0x000fc6000fffe0ff */
[----:B------:R-:W-:Y:S01]  /*2fd0*/  LOP3.LUT R0, R8, R7, RZ, 0x3c, !PT ;  /* 0x0000000708007212 */ /* 0x000fe200078e3cff */
[----:B------:R-:W-:-:S04]  /*2fe0*/  DEPBAR.LE SB0, 0x0 ;  /* 0x000080000000791a */ /* 0x000fc80000000000 */
[----:B------:R-:W-:Y:S06]  /*2ff0*/  BAR.SYNC.DEFER_BLOCKING 0x0 ;  /* 0x0000000000007b1d */ /* 0x000fec0000010000 */
[----:B------:R-:W-:Y:S05]  /*3000*/  @P6 BRA `(.L_x_659) ;  /* 0x00000000007c6947 */ /* 0x000fea0003800000 */
[----:B------:R-:W1:Y:S01]  /*3010*/  LDCU UR6, c[0x0][0x440] ;  /* 0x00008800ff0677ac */ /* 0x000e620008000800 */
[----:B----4-:R-:W-:Y:S02]  /*3020*/  IMAD.U32 R10, RZ, RZ, UR32 ;  /* 0x00000020ff0a7e24 */ /* 0x010fe4000f8e00ff */
        /* <DEDUP_REMOVED lines=29> */
.L_x_659:
[----:B------:R1:W-:Y:S04]  /*3200*/  STS.128 [R227+0x10000], RZ ;  /* 0x010000ffe3007388 */ /* 0x0003e80000000c00 */
[----:B------:R1:W-:Y:S04]  /*3210*/  STS.128 [R227+0x12000], RZ ;  /* 0x012000ffe3007388 */ /* 0x0003e80000000c00 */
[----:B------:R1:W-:Y:S04]  /*3220*/  STS.128 [R227+0x14000], RZ ;  /* 0x014000ffe3007388 */ /* 0x0003e80000000c00 */
[----:B------:R1:W-:Y:S02]  /*3230*/  STS.128 [R227+0x16000], RZ ;  /* 0x016000ffe3007388 */ /* 0x0003e40000000c00 */
.L_x_660:
[----:B------:R-:W-:Y:S05]  /*3240*/  BSYNC.RECONVERGENT B0 ;  /* 0x0000000000007941 */ /* 0x000fea0003800200 */
.L_x_658:
        /* <DEDUP_REMOVED lines=47> */
.L_x_662:
[----:B------:R-:W-:Y:S05]  /*3540*/  BSYNC.RECONVERGENT B0 ;  /* 0x0000000000007941 */ /* 0x000fea0003800200 */
.L_x_661:
        /* <DEDUP_REMOVED lines=41> */
.L_x_664:
[----:B------:R-:W-:Y:S05]  /*37e0*/  BSYNC.RECONVERGENT B0 ;  /* 0x0000000000007941 */ /* 0x000fea0003800200 */
.L_x_663:
        /* <DEDUP_REMOVED lines=41> */
.L_x_666:
[----:B------:R-:W-:Y:S05]  /*3a80*/  BSYNC.RECONVERGENT B0 ;  /* 0x0000000000007941 */ /* 0x000fea0003800200 */
.L_x_665:
[----:B------:R-:W-:Y:S01]  /*3a90*/  LDSM.16.M88.4 R48, [R90] ;  /* 0x000000005a30783b */ /* 0x000fe20000000200 */
[----:B------:R-:W-:Y:S01]  /*3aa0*/  R2P PR, R210, 0x6 ;  /* 0x00000006d2007804 */ /* 0x000fe20000000000 */
[----:B------:R-:W-:Y:S01]  /*3ab0*/  IMAD.MOV.U32 R81, RZ, RZ, 0x20 ;  /* 0x00000020ff517424 */ /* 0x000fe200078e00ff */
[----:B------:R-:W-:Y:S01]  /*3ac0*/  UISETP.GE.U32.AND UP1, UPT, UR24, 0x41, UPT ;  /* 0x000000411800788c */ /* 0x000fe2000bf26070 */
[----:B------:R-:W5:Y:S01]  /*3ad0*/  LDSM.16.M88.4 R20, [R89+UR5+0x8000] ;  /* 0x008000055914783b */ /* 0x000f620008000200 */
[----:B------:R-:W-:Y:S02]  /*3ae0*/  VIADD R84, R89, UR5 ;  /* 0x0000000559547c36 */ /* 0x000fe40008000000 */
[----:B------:R-:W-:Y:S01]  /*3af0*/  SEL R81, R81, 0xffffffe0, !P1 ;  /* 0xffffffe051517807 */ /* 0x000fe20004800000 */
[----:B-1----:R-:W2:Y:S01]  /*3b00*/  LDSM.16.M88.4 R12, [R89+UR5+0x8800] ;  /* 0x00880005590c783b */ /* 0x002ea20008000200 */
[----:B------:R-:W-:-:S03]  /*3b10*/  IMAD.MOV.U32 R83, RZ, RZ, 0x40 ;  /* 0x00000040ff537424 */ /* 0x000fc600078e00ff */
[----:B------:R-:W1:Y:S01]  /*3b20*/  LDSM.16.M88.4 R56, [R89+UR5+0x9000] ;  /* 0x009000055938783b */ /* 0x000e620008000200 */
[--C-:B------:R-:W-:Y:S01]  /*3b30*/  IMAD.IADD R87, R90, 0x1, R81.reuse ;  /* 0x000000015a577824 */ /* 0x100fe200078e0251 */
[----:B------:R-:W-:Y:S01]  /*3b40*/  SEL R83, R83, 0xffffffc0, !P2 ;  /* 0xffffffc053537807 */ /* 0x000fe20005000000 */
[----:B------:R-:W-:Y:S01]  /*3b50*/  IMAD.IADD R85, R84, 0x1, R81 ;  /* 0x0000000154557824 */ /* 0x000fe200078e0251 */
[----:B------:R-:W1:Y:S03]  /*3b60*/  LDSM.16.M88.4 R4, [R89+UR5+0x9800] ;  /* 0x009800055904783b */ /* 0x000e660008000200 */
[--C-:B------:R-:W-:Y:S01]  /*3b70*/  IMAD.IADD R88, R90, 0x1, R83.reuse ;  /* 0x000000015a587824 */ /* 0x100fe200078e0253 */
[----:B------:R-:W-:Y:S01]  /*3b80*/  LDSM.16.M88.4 R36, [R87] ;  /* 0x000000005724783b */ /* 0x000fe20000000200 */
[----:B------:R-:W-:Y:S02]  /*3b90*/  IMAD.IADD R84, R84, 0x1, R83 ;  /* 0x0000000154547824 */ /* 0x000fe400078e0253 */
[C---:B------:R-:W-:Y:S01]  /*3ba0*/  IMAD.IADD R86, R81.reuse, 0x1, R88 ;  /* 0x0000000151567824 */ /* 0x040fe200078e0258 */
[----:B------:R-:W1:Y:S01]  /*3bb0*/  LDSM.16.M88.4 R40, [R85+0x8000] ;  /* 0x008000005528783b */ /* 0x000e620000000200 */
[----:B------:R-:W-:-:S03]  /*3bc0*/  IMAD.IADD R82, R81, 0x1, R84 ;  /* 0x0000000151527824 */ /* 0x000fc600078e0254 */
[----:B------:R-:W1:Y:S04]  /*3bd0*/  LDSM.16.M88.4 R32, [R85+0x8800] ;  /* 0x008800005520783b */ /* 0x000e680000000200 */
[----:B------:R-:W1:Y:S04]  /*3be0*/  LDSM.16.M88.4 R44, [R85+0x9800] ;  /* 0x00980000552c783b */ /* 0x000e680000000200 */
[----:B------:R-:W-:Y:S04]  /*3bf0*/  LDSM.16.M88.4 R28, [R88] ;  /* 0x00000000581c783b */ /* 0x000fe80000000200 */
[----:B----4-:R-:W4:Y:S01]  /*3c00*/  LDSM.16.M88.4 R8, [R84+0x8000] ;  /* 0x008000005408783b */ /* 0x010f220000000200 */
[C---:B-----5:R-:W-:Y:S03]  /*3c10*/  HMMA.16816.F32.BF16 R24, R48.reuse, R20, RZ ;  /* 0x000000143018723c */ /* 0x060fe600000418ff */
[----:B------:R-:W-:Y:S04]  /*3c20*/  LDSM.16.M88.4 R64, [R85+0x9000] ;  /* 0x009000005540783b */ /* 0x000fe80000000200 */
[----:B------:R-:W-:Y:S01]  /*3c30*/  LDSM.16.M88.4 R72, [R82+0x9800] ;  /* 0x009800005248783b */ /* 0x000fe20000000200 */
[C---:B--23--:R-:W-:Y:S03]  /*3c40*/  HMMA.16816.F32.BF16 R16, R48.reuse, R12, RZ ;  /* 0x0000000c3010723c */ /* 0x04cfe600000418ff */
[----:B------:R-:W-:Y:S04]  /*3c50*/  LDSM.16.M88.4 R68, [R89+UR5+0xa800] ;  /* 0x00a800055944783b */ /* 0x000fe80008000200 */
[----:B------:R-:W-:Y:S01]  /*3c60*/  LDSM.16.M88.4 R76, [R84+0xc800] ;  /* 0x00c80000544c783b */ /* 0x000fe20000000200 */
[C---:B-1----:R-:W-:Y:S03]  /*3c70*/  HMMA.16816.F32.BF16 R60, R48.reuse, R56, RZ ;  /* 0x00000038303c723c */ /* 0x042fe600000418ff */
[----:B------:R-:W0:Y:S05]  /*3c80*/  LDGDEPBAR ;  /* 0x00000000000079af */ /* 0x000e2a0000000000 */
        /* <DEDUP_REMOVED lines=8> */
[----:B------:R-:W-:Y:S07]  /*3d10*/  LDSM.16.M88.4 R40, [R84+0x9000] ;  /* 0x009000005428783b */ /* 0x000fee0000000200 */
[C---:B------:R-:W-:Y:S08]  /*3d20*/  HMMA.16816.F32.BF16 R16, R36.reuse, R32, R16 ;  /* 0x000000202410723c */ /* 0x040ff00000041810 */
[C---:B------:R-:W-:Y:S01]  /*3d30*/  HMMA.16816.F32.BF16 R12, R36.reuse, R34, R12 ;  /* 0x00000022240c723c */ /* 0x040fe2000004180c */
[----:B------:R-:W2:Y:S07]  /*3d40*/  LDSM.16.M88.4 R32, [R84+0x9800] ;  /* 0x009800005420783b */ /* 0x000eae0000000200 */
[C---:B------:R-:W-:Y:S08]  /*3d50*/  HMMA.16816.F32.BF16 R52, R36.reuse, R44, R52 ;  /* 0x0000002c2434723c */ /* 0x040ff00000041834 */
[----:B------:R-:W-:Y:S01]  /*3d60*/  HMMA.16816.F32.BF16 R48, R36, R46, R48 ;  /* 0x0000002e2430723c */ /* 0x000fe20000041830 */
[----:B------:R-:W-:Y:S07]  /*3d70*/  LDSM.16.M88.4 R44, [R86] ;  /* 0x00000000562c783b */ /* 0x000fee0000000200 */
[C---:B----4-:R-:W-:Y:S08]  /*3d80*/  HMMA.16816.F32.BF16 R24, R28.reuse, R8, R24 ;  /* 0x000000081c18723c */ /* 0x050ff00000041818 */
[C---:B------:R-:W-:Y:S01]  /*3d90*/  HMMA.16816.F32.BF16 R20, R28.reuse, R10, R20 ;  /* 0x0000000a1c14723c */ /* 0x040fe20000041814 */
[----:B------:R-:W3:Y:S07]  /*3da0*/  LDSM.16.M88.4 R8, [R82+0x8800] ;  /* 0x008800005208783b */ /* 0x000eee0000000200 */
[C---:B-1----:R-:W-:Y:S08]  /*3db0*/  HMMA.16816.F32.BF16 R16, R28.reuse, R4, R16 ;  /* 0x000000041c10723c */ /* 0x042ff00000041810 */
[----:B------:R-:W-:Y:S01]  /*3dc0*/  HMMA.16816.F32.BF16 R12, R28, R6, R12 ;  /* 0x000000061c0c723c */ /* 0x000fe2000004180c */
[----:B------:R-:W1:Y:S07]  /*3dd0*/  LDSM.16.M88.4 R4, [R82+0x9000] ;  /* 0x009000005204783b */ /* 0x000e6e0000000200 */
[C---:B------:R-:W-:Y:S08]  /*3de0*/  HMMA.16816.F32.BF16 R60, R36.reuse, R64, R60 ;  /* 0x00000040243c723c */ /* 0x040ff0000004183c */
[----:B------:R-:W-:Y:S01]  /*3df0*/  HMMA.16816.F32.BF16 R56, R36, R66, R56 ;  /* 0x000000422438723c */ /* 0x000fe20000041838 */
[----:B------:R-:W4:Y:S04]  /*3e00*/  LDSM.16.M88.4 R36, [R82+0x8000] ;  /* 0x008000005224783b */ /* 0x000f280000000200 */
[----:B------:R-:W-:Y:S03]  /*3e10*/  LDSM.16.M88.4 R64, [R89+UR5+0xb000] ;  /* 0x00b000055940783b */ /* 0x000fe60008000200 */
[C---:B--2---:R-:W-:Y:S08]  /*3e20*/  HMMA.16816.F32.BF16 R52, R28.reuse, R32, R52 ;  /* 0x000000201c34723c */ /* 0x044ff00000041834 */
[C---:B------:R-:W-:Y:S08]  /*3e30*/  HMMA.16816.F32.BF16 R60, R28.reuse, R40, R60 ;  /* 0x000000281c3c723c */ /* 0x040ff0000004183c */
[C---:B------:R-:W-:Y:S01]  /*3e40*/  HMMA.16816.F32.BF16 R56, R28.reuse, R42, R56 ;  /* 0x0000002a1c38723c */ /* 0x040fe20000041838 */
[----:B------:R-:W-:Y:S07]  /*3e50*/  LDSM.16.M88.4 R40, [R89+UR5+0xb800] ;  /* 0x00b800055928783b */ /* 0x000fee0008000200 */
[----:B------:R-:W-:Y:S01]  /*3e60*/  HMMA.16816.F32.BF16 R48, R28, R34, R48 ;  /* 0x000000221c30723c */ /* 0x000fe20000041830 */
[----:B------:R-:W-:Y:S04]  /*3e70*/  LDSM.16.M88.4 R28, [R90+0x2000] ;  /* 0x002000005a1c783b */ /* 0x000fe80000000200 */
[----:B------:R-:W2:Y:S03]  /*3e80*/  LDSM.16.M88.4 R32, [R89+UR5+0xa000] ;  /* 0x00a000055920783b */ /* 0x000ea60008000200 */
[C---:B---3--:R-:W-:Y:S08]  /*3e90*/  HMMA.16816.F32.BF16 R16, R44.reuse, R8, R16 ;  /* 0x000000082c10723c */ /* 0x048ff00000041810 */
        /* <DEDUP_REMOVED lines=20> */
[----:B------:R-:W-:Y:S07]  /*3fe0*/  LDSM.16.M88.4 R64, [R89+UR5+0xd800] ;  /* 0x00d800055940783b */ /* 0x000fee0008000200 */
[C---:B------:R-:W-:Y:S08]  /*3ff0*/  HMMA.16816.F32.BF16 R52, R28.reuse, R40, R52 ;  /* 0x000000281c34723c */ /* 0x040ff00000041834 */
[----:B------:R-:W-:Y:S01]  /*4000*/  HMMA.16816.F32.BF16 R48, R28, R42, R48 ;  /* 0x0000002a1c30723c */ /* 0x000fe20000041830 */
[----:B------:R-:W-:Y:S04]  /*4010*/  LDSM.16.M88.4 R40, [R88+0x2000] ;  /* 0x002000005828783b */ /* 0x000fe80000000200 */
        /* <DEDUP_REMOVED lines=12> */
[----:B------:R-:W-:Y:S04]  /*40e0*/  LDSM.16.M88.4 R8, [R86+0x2000] ;  /* 0x002000005608783b */ /* 0x000fe80000000200 */
[----:B------:R-:W2:Y:S03]  /*40f0*/  LDSM.16.M88.4 R32, [R82+0xa000] ;  /* 0x00a000005220783b */ /* 0x000ea60000000200 */
[C---:B-----5:R-:W-:Y:S08]  /*4100*/  HMMA.16816.F32.BF16 R24, R40.reuse, R28, R24 ;  /* 0x0000001c2818723c */ /* 0x060ff00000041818 */
[C---:B------:R-:W-:Y:S01]  /*4110*/  HMMA.16816.F32.BF16 R20, R40.reuse, R30, R20 ;  /* 0x0000001e2814723c */ /* 0x040fe20000041814 */
[----:B------:R-:W5:Y:S07]  /*4120*/  LDSM.16.M88.4 R28, [R82+0xa800] ;  /* 0x00a80000521c783b */ /* 0x000f6e0000000200 */
        /* <DEDUP_REMOVED lines=8> */
[----:B------:R-:W-:Y:S04]  /*41b0*/  LDSM.16.M88.4 R44, [R90+0x4000] ;  /* 0x004000005a2c783b */ /* 0x000fe80000000200 */
[----:B------:R-:W-:Y:S03]  /*41c0*/  LDSM.16.M88.4 R40, [R85+0xc000] ;  /* 0x00c000005528783b */ /* 0x000fe60000000200 */
[C---:B--2---:R-:W-:Y:S08]  /*41d0*/  HMMA.16816.F32.BF16 R24, R8.reuse, R32, R24 ;  /* 0x000000200818723c */ /* 0x044ff00000041818 */
[C---:B------:R-:W-:Y:S01]  /*41e0*/  HMMA.16816.F32.BF16 R20, R8.reuse, R34, R20 ;  /* 0x000000220814723c */ /* 0x040fe20000041814 */
[----:B------:R-:W2:Y:S07]  /*41f0*/  LDSM.16.M88.4 R32, [R89+UR5+0xc000] ;  /* 0x00c000055920783b */ /* 0x000eae0008000200 */
[C---:B-----5:R-:W-:Y:S08]  /*4200*/  HMMA.16816.F32.BF16 R16, R8.reuse, R28, R16 ;  /* 0x0000001c0810723c */ /* 0x060ff00000041810 */
[C---:B------:R-:W-:Y:S01]  /*4210*/  HMMA.16816.F32.BF16 R12, R8.reuse, R30, R12 ;  /* 0x0000001e080c723c */ /* 0x040fe2000004180c */
[----:B------:R-:W4:Y:S07]  /*4220*/  LDSM.16.M88.4 R28, [R89+UR5+0xc800] ;  /* 0x00c80005591c783b */ /* 0x000f2e0008000200 */
[C---:B-1----:R-:W-:Y:S08]  /*4230*/  HMMA.16816.F32.BF16 R60, R8.reuse, R4, R60 ;  /* 0x00000004083c723c */ /* 0x042ff0000004183c */
[C---:B------:R-:W-:Y:S01]  /*4240*/  HMMA.16816.F32.BF16 R56, R8.reuse, R6, R56 ;  /* 0x000000060838723c */ /* 0x040fe20000041838 */
[----:B------:R-:W1:Y:S07]  /*4250*/  LDSM.16.M88.4 R4, [R89+UR5+0xd000] ;  /* 0x00d000055904783b */ /* 0x000e6e0008000200 */
[C---:B---3--:R-:W-:Y:S08]  /*4260*/  HMMA.16816.F32.BF16 R52, R8.reuse, R36, R52 ;  /* 0x000000240834723c */ /* 0x048ff00000041834 */
[----:B------:R-:W-:Y:S01]  /*4270*/  HMMA.16816.F32.BF16 R48, R8, R38, R48 ;  /* 0x000000260830723c */ /* 0x000fe20000041830 */
[----:B------:R-:W3:Y:S04]  /*4280*/  LDSM.16.M88.4 R8, [R87+0x4000] ;  /* 0x004000005708783b */ /* 0x000ee80000000200 */
[----:B------:R-:W-:Y:S03]  /*4290*/  LDSM.16.M88.4 R36, [R85+0xc800] ;  /* 0x00c800005524783b */ /* 0x000fe60000000200 */
[C---:B--2---:R-:W-:Y:S08]  /*42a0*/  HMMA.16816.F32.BF16 R24, R44.reuse, R32, R24 ;  /* 0x000000202c18723c */ /* 0x044ff00000041818 */
[C---:B------:R-:W-:Y:S01]  /*42b0*/  HMMA.16816.F32.BF16 R20, R44.reuse, R34, R20 ;  /* 0x000000222c14723c */ /* 0x040fe20000041814 */
[----:B------:R-:W2:Y:S07]  /*42c0*/  LDSM.16.M88.4 R32, [R85+0xd000] ;  /* 0x00d000005520783b */ /* 0x000eae0000000200 */
[C---:B----4-:R-:W-:Y:S08]  /*42d0*/  HMMA.16816.F32.BF16 R16, R44.reuse, R28, R16 ;  /* 0x0000001c2c10723c */ /* 0x050ff00000041810 */
[C---:B------:R-:W-:Y:S01]  /*42e0*/  HMMA.16816.F32.BF16 R12, R44.reuse, R30, R12 ;  /* 0x0000001e2c0c723c */ /* 0x040fe2000004180c */
[----:B------:R-:W4:Y:S07]  /*42f0*/  LDSM.16.M88.4 R28, [R85+0xd800] ;  /* 0x00d80000551c783b */ /* 0x000f2e0000000200 */
[C---:B-1----:R-:W-:Y:S08]  /*4300*/  HMMA.16816.F32.BF16 R60, R44.reuse, R4, R60 ;  /* 0x000000042c3c723c */ /* 0x042ff0000004183c */
[C---:B------:R-:W-:Y:S01]  /*4310*/  HMMA.16816.F32.BF16 R56, R44.reuse, R6, R56 ;  /* 0x000000062c38723c */ /* 0x040fe20000041838 */
[----:B------:R-:W1:Y:S07]  /*4320*/  LDSM.16.M88.4 R4, [R84+0xc000] ;  /* 0x00c000005404783b */ /* 0x000e6e0000000200 */
[C---:B------:R-:W-:Y:S08]  /*4330*/  HMMA.16816.F32.BF16 R52, R44.reuse, R64, R52 ;  /* 0x000000402c34723c */ /* 0x040ff00000041834 */
[----:B------:R-:W-:Y:S01]  /*4340*/  HMMA.16816.F32.BF16 R48, R44, R66, R48 ;  /* 0x000000422c30723c */ /* 0x000fe20000041830 */
[----:B------:R-:W5:Y:S04]  /*4350*/  LDSM.16.M88.4 R64, [R84+0xd800] ;  /* 0x00d800005440783b */ /* 0x000f680000000200 */
[----:B------:R-:W-:Y:S03]  /*4360*/  LDSM.16.M88.4 R44, [R86+0x4000] ;  /* 0x00400000562c783b */ /* 0x000fe60000000200 */
[C---:B---3--:R-:W-:Y:S08]  /*4370*/  HMMA.16816.F32.BF16 R24, R8.reuse, R40, R24 ;  /* 0x000000280818723c */ /* 0x048ff00000041818 */
[C---:B------:R-:W-:Y:S01]  /*4380*/  HMMA.16816.F32.BF16 R20, R8.reuse, R42, R20 ;  /* 0x0000002a0814723c */ /* 0x040fe20000041814 */
[----:B------:R-:W3:Y:S07]  /*4390*/  LDSM.16.M88.4 R40, [R82+0xc000] ;  /* 0x00c000005228783b */ /* 0x000eee0000000200 */
        /* <DEDUP_REMOVED lines=8> */
[----:B------:R-:W4:Y:S04]  /*4420*/  LDSM.16.M88.4 R36, [R82+0xc800] ;  /* 0x00c800005224783b */ /* 0x000f280000000200 */
[----:B------:R-:W-:Y:S03]  /*4430*/  LDSM.16.M88.4 R8, [R90+0x6000] ;  /* 0x006000005a08783b */ /* 0x000fe60000000200 */
[C---:B-1----:R-:W-:Y:S08]  /*4440*/  HMMA.16816.F32.BF16 R24, R72.reuse, R4, R24 ;  /* 0x000000044818723c */ /* 0x042ff00000041818 */
[C---:B------:R-:W-:Y:S01]  /*4450*/  HMMA.16816.F32.BF16 R20, R72.reuse, R6, R20 ;  /* 0x000000064814723c */ /* 0x040fe20000041814 */
[----:B------:R-:W1:Y:S07]  /*4460*/  LDSM.16.M88.4 R4, [R89+UR5+0xe000] ;  /* 0x00e000055904783b */ /* 0x000e6e0008000200 */
[C---:B-----5:R-:W-:Y:S08]  /*4470*/  HMMA.16816.F32.BF16 R52, R72.reuse, R64, R52 ;  /* 0x000000404834723c */ /* 0x060ff00000041834 */
[C---:B------:R-:W-:Y:S08]  /*4480*/  HMMA.16816.F32.BF16 R60, R72.reuse, R68, R60 ;  /* 0x00000044483c723c */ /* 0x040ff0000004183c */
[C---:B------:R-:W-:Y:S01]  /*4490*/  HMMA.16816.F32.BF16 R56, R72.reuse, R70, R56 ;  /* 0x000000464838723c */ /* 0x040fe20000041838 */
[----:B------:R-:W-:Y:S07]  /*44a0*/  LDSM.16.M88.4 R68, [R89+UR5+0xf000] ;  /* 0x00f000055944783b */ /* 0x000fee0008000200 */
[C---:B------:R-:W-:Y:S01]  /*44b0*/  HMMA.16816.F32.BF16 R64, R72.reuse, R66, R48 ;  /* 0x000000424840723c */ /* 0x040fe20000041830 */
[----:B------:R-:W5:Y:S07]  /*44c0*/  LDSM.16.M88.4 R48, [R89+UR5+0xe800] ;  /* 0x00e800055930783b */ /* 0x000f6e0008000200 */
[C---:B------:R-:W-:Y:S08]  /*44d0*/  HMMA.16816.F32.BF16 R16, R72.reuse, R76, R16 ;  /* 0x0000004c4810723c */ /* 0x040ff00000041810 */
[----:B------:R-:W-:Y:S08]  /*44e0*/  HMMA.16816.F32.BF16 R12, R72, R78, R12 ;  /* 0x0000004e480c723c */ /* 0x000ff0000004180c */
[C---:B---3--:R-:W-:Y:S08]  /*44f0*/  HMMA.16816.F32.BF16 R24, R44.reuse, R40, R24 ;  /* 0x000000282c18723c */ /* 0x048ff00000041818 */
[C---:B------:R-:W-:Y:S01]  /*4500*/  HMMA.16816.F32.BF16 R20, R44.reuse, R42, R20 ;  /* 0x0000002a2c14723c */ /* 0x040fe20000041814 */
[----:B------:R-:W3:Y:S04]  /*4510*/  LDSM.16.M88.4 R40, [R89+UR5+0xf800] ;  /* 0x00f800055928783b */ /* 0x000ee80008000200 */
[----:B------:R-:W-:Y:S03]  /*4520*/  LDSM.16.M88.4 R88, [R88+0x6000] ;  /* 0x006000005858783b */ /* 0x000fe60000000200 */
[C---:B--2---:R-:W-:Y:S08]  /*4530*/  HMMA.16816.F32.BF16 R60, R44.reuse, R32, R60 ;  /* 0x000000202c3c723c */ /* 0x044ff0000004183c */
[C---:B------:R-:W-:Y:S01]  /*4540*/  HMMA.16816.F32.BF16 R56, R44.reuse, R34, R56 ;  /* 0x000000222c38723c */ /* 0x040fe20000041838 */
[----:B------:R-:W-:Y:S07]  /*4550*/  LDSM.16.M88.4 R32, [R87+0x6000] ;  /* 0x006000005720783b */ /* 0x000fee0000000200 */
[C---:B----4-:R-:W-:Y:S08]  /*4560*/  HMMA.16816.F32.BF16 R52, R44.reuse, R28, R52 ;  /* 0x0000001c2c34723c */ /* 0x050ff00000041834 */
        /* <DEDUP_REMOVED lines=8> */
[----:B------:R-:W1:Y:S07]  /*45f0*/  LDSM.16.M88.4 R4, [R85+0xe800] ;  /* 0x00e800005504783b */ /* 0x000e6e0000000200 */
[C---:B-----5:R-:W-:Y:S08]  /*4600*/  HMMA.16816.F32.BF16 R16, R8.reuse, R48, R16 ;  /* 0x000000300810723c */ /* 0x060ff00000041810 */
[C---:B------:R-:W-:Y:S01]  /*4610*/  HMMA.16816.F32.BF16 R12, R8.reuse, R50, R12 ;  /* 0x00000032080c723c */ /* 0x040fe2000004180c */
[----:B------:R-:W4:Y:S07]  /*4620*/  LDSM.16.M88.4 R48, [R84+0xe000] ;  /* 0x00e000005430783b */ /* 0x000f2e0000000200 */
[C---:B------:R-:W-:Y:S08]  /*4630*/  HMMA.16816.F32.BF16 R60, R8.reuse, R68, R60 ;  /* 0x00000044083c723c */ /* 0x040ff0000004183c */
[C---:B------:R-:W-:Y:S08]  /*4640*/  HMMA.16816.F32.BF16 R56, R8.reuse, R70, R56 ;  /* 0x000000460838723c */ /* 0x040ff00000041838 */
[C---:B---3--:R-:W-:Y:S08]  /*4650*/  HMMA.16816.F32.BF16 R52, R8.reuse, R40, R52 ;  /* 0x000000280834723c */ /* 0x048ff00000041834 */
[----:B------:R-:W-:Y:S01]  /*4660*/  HMMA.16816.F32.BF16 R64, R8, R42, R64 ;  /* 0x0000002a0840723c */ /* 0x000fe20000041840 */
[----:B------:R-:W3:Y:S04]  /*4670*/  LDSM.16.M88.4 R8, [R84+0xe800] ;  /* 0x00e800005408783b */ /* 0x000ee80000000200 */
[----:B------:R-:W-:Y:S03]  /*4680*/  LDSM.16.M88.4 R40, [R84+0xf800] ;  /* 0x00f800005428783b */ /* 0x000fe60000000200 */
[C---:B--2---:R-:W-:Y:S08]  /*4690*/  HMMA.16816.F32.BF16 R24, R32.reuse, R28, R24 ;  /* 0x0000001c2018723c */ /* 0x044ff00000041818 */
[C---:B------:R-:W-:Y:S01]  /*46a0*/  HMMA.16816.F32.BF16 R20, R32.reuse, R30, R20 ;  /* 0x0000001e2014723c */ /* 0x040fe20000041814 */
[----:B------:R-:W2:Y:S07]  /*46b0*/  LDSM.16.M88.4 R28, [R84+0xf000] ;  /* 0x00f00000541c783b */ /* 0x000eae0000000200 */
[C---:B-1----:R-:W-:Y:S08]  /*46c0*/  HMMA.16816.F32.BF16 R16, R32.reuse, R4, R16 ;  /* 0x000000042010723c */ /* 0x042ff00000041810 */
[C---:B------:R-:W-:Y:S01]  /*46d0*/  HMMA.16816.F32.BF16 R12, R32.reuse, R6, R12 ;  /* 0x00000006200c723c */ /* 0x040fe2000004180c */
[----:B------:R-:W-:Y:S07]  /*46e0*/  LDSM.16.M88.4 R4, [R86+0x6000] ;  /* 0x006000005604783b */ /* 0x000fee0000000200 */
[C---:B------:R-:W-:Y:S08]  /*46f0*/  HMMA.16816.F32.BF16 R60, R32.reuse, R36, R60 ;  /* 0x00000024203c723c */ /* 0x040ff0000004183c */
[C---:B------:R-:W-:Y:S01]  /*4700*/  HMMA.16816.F32.BF16 R56, R32.reuse, R38, R56 ;  /* 0x000000262038723c */ /* 0x040fe20000041838 */
[----:B------:R-:W1:Y:S07]  /*4710*/  LDSM.16.M88.4 R36, [R82+0xe000] ;  /* 0x00e000005224783b */ /* 0x000e6e0000000200 */
[----:B------:R-:W-:Y:S08]  /*4720*/  HMMA.16816.F32.BF16 R52, R32, R44, R52 ;  /* 0x0000002c2034723c */ /* 0x000ff00000041834 */
[C---:B----4-:R-:W-:Y:S08]  /*4730*/  HMMA.16816.F32.BF16 R24, R88.reuse, R48, R24 ;  /* 0x000000305818723c */ /* 0x050ff00000041818 */
[C---:B------:R-:W-:Y:S08]  /*4740*/  HMMA.16816.F32.BF16 R20, R88.reuse, R50, R20 ;  /* 0x000000325814723c */ /* 0x040ff00000041814 */
[----:B---3--:R-:W-:Y:S01]  /*4750*/  HMMA.16816.F32.BF16 R16, R88, R8, R16 ;  /* 0x000000085810723c */ /* 0x008fe20000041810 */
[----:B------:R-:W-:-:S07]  /*4760*/  IMAD.SHL.U32 R8, R210, 0x2, RZ ;  /* 0x00000002d2087824 */ /* 0x000fce00078e00ff */
[----:B--2---:R-:W-:Y:S01]  /*4770*/  HMMA.16816.F32.BF16 R60, R88, R28, R60 ;  /* 0x0000001c583c723c */ /* 0x004fe2000004183c */
[----:B------:R-:W-:-:S07]  /*4780*/  LOP3.LUT R28, R8, 0x6, RZ, 0xc0, !PT ;  /* 0x00000006081c7812 */ /* 0x000fce00078ec0ff */
[----:B------:R-:W-:Y:S01]  /*4790*/  HMMA.16816.F32.BF16 R52, R88, R40, R52 ;  /* 0x000000285834723c */ /* 0x000fe20000041834 */
[----:B------:R-:W-:-:S04]  /*47a0*/  IMAD.U32 R41, RZ, RZ, UR16 ;  /* 0x00000010ff297e24 */ /* 0x000fc8000f8e00ff */
[----:B------:R-:W-:-:S03]  /*47b0*/  IMAD R41, R41, 0x40, R28 ;  /* 0x0000004029297824 */ /* 0x000fc600078e021c */
[----:B------:R-:W-:Y:S01]  /*47c0*/  HMMA.16816.F32.BF16 R64, R32, R46, R64 ;  /* 0x0000002e2040723c */ /* 0x000fe20000041840 */
[----:B------:R-:W2:Y:S01]  /*47d0*/  LDSM.16.M88.4 R32, [R82+0xe800] ;  /* 0x00e800005220783b */ /* 0x000ea20000000200 */
[C---:B------:R-:W-:Y:S01]  /*47e0*/  VIADD R28, R41.reuse, 0x1 ;  /* 0x00000001291c7836 */ /* 0x040fe20000000000 */
[----:B------:R-:W-:-:S04]  /*47f0*/  ISETP.GE.AND P4, PT, R41, UR24, PT ;  /* 0x0000001829007c0c */ /* 0x000fc8000bf86270 */
[----:B------:R-:W-:Y:S01]  /*4800*/  ISETP.GE.AND P3, PT, R28, UR24, PT ;  /* 0x000000181c007c0c */ /* 0x000fe2000bf66270 */
[----:B-1----:R-:W-:Y:S01]  /*4810*/  HMMA.16816.F32.BF16 R24, R4, R36, R24 ;  /* 0x000000240418723c */ /* 0x002fe20000041818 */
[----:B------:R-:W-:-:S05]  /*4820*/  VIADD R28, R41, 0x8 ;  /* 0x00000008291c7836 */ /* 0x000fca0000000000 */
[----:B------:R-:W-:Y:S01]  /*4830*/  ISETP.GE.AND P1, PT, R28, UR24, PT ;  /* 0x000000181c007c0c */ /* 0x000fe2000bf26270 */
[C---:B------:R-:W-:Y:S01]  /*4840*/  VIADD R28, R41.reuse, 0x11 ;  /* 0x00000011291c7836 */ /* 0x040fe20000000000 */
[----:B------:R-:W-:Y:S01]  /*4850*/  HMMA.16816.F32.BF16 R36, R4, R38, R20 ;  /* 0x000000260424723c */ /* 0x000fe20000041814 */
[C---:B------:R-:W-:Y:S02]  /*4860*/  VIADD R21, R41.reuse, 0x9 ;  /* 0x0000000929157836 */ /* 0x040fe40000000000 */
[----:B------:R-:W-:Y:S01]  /*4870*/  VIADD R20, R41, 0x10 ;  /* 0x0000001029147836 */ /* 0x000fe20000000000 */
[----:B------:R-:W-:Y:S02]  /*4880*/  ISETP.GE.AND P5, PT, R28, UR24, PT ;  /* 0x000000181c007c0c */ /* 0x000fe4000bfa6270 */
[----:B------:R-:W-:Y:S02]  /*4890*/  ISETP.GE.AND P0, PT, R21, UR24, PT ;  /* 0x0000001815007c0c */ /* 0x000fe4000bf06270 */
[----:B------:R-:W-:Y:S01]  /*48a0*/  HMMA.16816.F32.BF16 R12, R88, R10, R12 ;  /* 0x0000000a580c723c */ /* 0x000fe2000004180c */
[----:B------:R-:W1:Y:S01]  /*48b0*/  LDSM.16.M88.4 R8, [R82+0xf000] ;  /* 0x00f000005208783b */ /* 0x000e620000000200 */
[----:B------:R-:W-:-:S02]  /*48c0*/  ISETP.GE.AND P6, PT, R20, UR24, PT ;  /* 0x0000001814007c0c */ /* 0x000fc4000bfc6270 */
[----:B------:R-:W-:Y:S01]  /*48d0*/  FSEL R40, R26, -INF , !P4 ;  /* 0xff8000001a287808 */ /* 0x000fe20006000000 */
[----:B------:R-:W3:Y:S01]  /*48e0*/  LDSM.16.M88.4 R20, [R82+0xf800] ;  /* 0x00f800005214783b */ /* 0x000ee20000000200 */
[----:B------:R-:W-:-:S04]  /*48f0*/  DEPBAR.LE SB0, 0x0 ;  /* 0x000080000000791a */ /* 0x000fc80000000000 */
[C---:B------:R-:W-:Y:S01]  /*4900*/  HMMA.16816.F32.BF16 R64, R88.reuse, R42, R64 ;  /* 0x0000002a5840723c */ /* 0x040fe20000041840 */
[----:B------:R-:W-:Y:S02]  /*4910*/  FSEL R42, R24, -INF , !P4 ;  /* 0xff800000182a7808 */ /* 0x000fe40006000000 */
[----:B------:R-:W-:Y:S02]  /*4920*/  FSEL R38, R38, -INF , !P1 ;  /* 0xff80000026267808 */ /* 0x000fe40004800000 */
[----:B------:R-:W-:Y:S02]  /*4930*/  FSEL R50, R36, -INF , !P1 ;  /* 0xff80000024327808 */ /* 0x000fe40004800000 */
[----:B------:R-:W-:Y:S01]  /*4940*/  FSEL R44, R27, -INF , !P3 ;  /* 0xff8000001b2c7808 */ /* 0x000fe20005800000 */
[----:B------:R-:W-:Y:S01]  /*4950*/  HMMA.16816.F32.BF16 R56, R88, R30, R56 ;  /* 0x0000001e5838723c */ /* 0x000fe20000041838 */
[----:B------:R-:W-:Y:S02]  /*4960*/  FSEL R46, R25, -INF , !P3 ;  /* 0xff800000192e7808 */ /* 0x000fe40005800000 */
[----:B------:R-:W-:-:S02]  /*4970*/  FSEL R36, R39, -INF , !P0 ;  /* 0xff80000027247808 */ /* 0x000fc40004000000 */
[----:B------:R-:W-:-:S03]  /*4980*/  FSEL R48, R37, -INF , !P0 ;  /* 0xff80000025307808 */ /* 0x000fc60004000000 */
[----:B--2---:R-:W-:Y:S01]  /*4990*/  HMMA.16816.F32.BF16 R28, R4, R32, R16 ;  /* 0x00000020041c723c */ /* 0x004fe20000041810 */
[C---:B------:R-:W-:Y:S02]  /*49a0*/  VIADD R17, R41.reuse, 0x18 ;  /* 0x0000001829117836 */ /* 0x040fe40000000000 */
[----:B------:R-:W-:-:S03]  /*49b0*/  VIADD R16, R41, 0x19 ;  /* 0x0000001929107836 */ /* 0x000fc60000000000 */
[----:B------:R-:W-:Y:S01]  /*49c0*/  ISETP.GE.AND P4, PT, R17, UR24, PT ;  /* 0x0000001811007c0c */ /* 0x000fe2000bf86270 */
[C---:B------:R-:W-:Y:S01]  /*49d0*/  VIADD R17, R41.reuse, 0x38 ;  /* 0x0000003829117836 */ /* 0x040fe20000000000 */
[C---:B------:R-:W-:Y:S01]  /*49e0*/  HMMA.16816.F32.BF16 R32, R4.reuse, R34, R12 ;  /* 0x000000220420723c */ /* 0x040fe2000004180c */
[C---:B------:R-:W-:Y:S01]  /*49f0*/  VIADD R13, R41.reuse, 0x20 ;  /* 0x00000020290d7836 */ /* 0x040fe20000000000 */
[----:B------:R-:W-:Y:S01]  /*4a00*/  ISETP.GE.AND P3, PT, R16, UR24, PT ;  /* 0x0000001810007c0c */ /* 0x000fe2000bf66270 */
[C---:B------:R-:W-:Y:S02]  /*4a10*/  VIADD R12, R41.reuse, 0x21 ;  /* 0x00000021290c7836 */ /* 0x040fe40000000000 */
[----:B------:R-:W-:Y:S01]  /*4a20*/  VIADD R15, R41, 0x31 ;  /* 0x00000031290f7836 */ /* 0x000fe20000000000 */
[----:B------:R-:W-:Y:S01]  /*4a30*/  ISETP.GE.AND P1, PT, R13, UR24, PT ;  /* 0x000000180d007c0c */ /* 0x000fe2000bf26270 */
[C---:B------:R-:W-:Y:S01]  /*4a40*/  VIADD R13, R41.reuse, 0x29 ;  /* 0x00000029290d7836 */ /* 0x040fe20000000000 */
[----:B-1----:R-:W-:Y:S01]  /*4a50*/  HMMA.16816.F32.BF16 R60, R4, R8, R60 ;  /* 0x00000008043c723c */ /* 0x002fe2000004183c */
[----:B------:R-:W-:Y:S01]  /*4a60*/  VIADD R8, R41, 0x28 ;  /* 0x0000002829087836 */ /* 0x000fe20000000000 */
[----:B------:R-:W-:-:S02]  /*4a70*/  ISETP.GE.AND P0, PT, R12, UR24, PT ;  /* 0x000000180c007c0c */ /* 0x000fc4000bf06270 */
[----:B------:R-:W-:Y:S02]  /*4a80*/  FSEL R16, R30, -INF , !P6 ;  /* 0xff8000001e107808 */ /* 0x000fe40007000000 */
[----:B------:R-:W-:Y:S02]  /*4a90*/  FSEL R12, R28, -INF , !P6 ;  /* 0xff8000001c0c7808 */ /* 0x000fe40007000000 */
[C---:B---3--:R-:W-:Y:S01]  /*4aa0*/  HMMA.16816.F32.BF16 R52, R4.reuse, R20, R52 ;  /* 0x000000140434723c */ /* 0x048fe20000041834 */
[----:B------:R-:W-:Y:S02]  /*4ab0*/  ISETP.GE.AND P6, PT, R8, UR24, PT ;  /* 0x0000001808007c0c */ /* 0x000fe4000bfc6270 */
[----:B------:R-:W-:Y:S02]  /*4ac0*/  FSEL R14, R34, -INF , !P4 ;  /* 0xff800000220e7808 */ /* 0x000fe40006000000 */
[----:B------:R-:W-:Y:S02]  /*4ad0*/  FSEL R26, R32, -INF , !P4 ;  /* 0xff800000201a7808 */ /* 0x000fe40006000000 */
[----:B------:R-:W-:Y:S01]  /*4ae0*/  FSEL R8, R31, -INF , !P5 ;  /* 0xff8000001f087808 */ /* 0x000fe20006800000 */
[----:B------:R-:W-:Y:S01]  /*4af0*/  HMMA.16816.F32.BF16 R64, R4, R22, R64 ;  /* 0x000000160440723c */ /* 0x000fe20000041840 */
[----:B------:R-:W-:-:S02]  /*4b00*/  FSEL R18, R29, -INF , !P5 ;  /* 0xff8000001d127808 */ /* 0x000fc40006800000 */
[----:B------:R-:W-:Y:S02]  /*4b10*/  ISETP.GE.AND P5, PT, R13, UR24, PT ;  /* 0x000000180d007c0c */ /* 0x000fe4000bfa6270 */
[----:B------:R-:W-:Y:S02]  /*4b20*/  FSEL R24, R33, -INF , !P3 ;  /* 0xff80000021187808 */ /* 0x000fe40005800000 */
[----:B------:R-:W-:Y:S01]  /*4b30*/  P2R R9, PR, RZ, 0x40 ;  /* 0x00000040ff097803 */ /* 0x000fe20000000000 */
[----:B------:R-:W-:Y:S01]  /*4b40*/  HMMA.16816.F32.BF16 R56, R4, R10, R56 ;  /* 0x0000000a0438723c */ /* 0x000fe20000041838 */
[C---:B------:R-:W-:Y:S01]  /*4b50*/  VIADD R10, R41.reuse, 0x30 ;  /* 0x00000030290a7836 */ /* 0x040fe20000000000 */
[----:B------:R-:W-:Y:S01]  /*4b60*/  P2R R11, PR, RZ, 0x20 ;  /* 0x00000020ff0b7803 */ /* 0x000fe20000000000 */
[----:B------:R-:W-:Y:S01]  /*4b70*/  VIADD R41, R41, 0x39 ;  /* 0x0000003929297836 */ /* 0x000fe20000000000 */
[----:B------:R-:W-:Y:S01]  /*4b80*/  FSEL R192, R62, -INF , !P1 ;  /* 0xff8000003ec07808 */ /* 0x000fe20004800000 */
[----:B------:R-:W-:Y:S01]  /*4b90*/  BAR.SYNC.DEFER_BLOCKING 0x0 ;  /* 0x0000000000007b1d */ /* 0x000fe20000010000 */
[----:B------:R-:W-:-:S02]  /*4ba0*/  ISETP.GE.AND P4, PT, R10, UR24, PT ;  /* 0x000000180a007c0c */ /* 0x000fc4000bf86270 */
[----:B------:R-:W-:Y:S02]  /*4bb0*/  FSEL R10, R35, -INF , !P3 ;  /* 0xff800000230a7808 */ /* 0x000fe40005800000 */
[----:B------:R-:W-:Y:S02]  /*4bc0*/  ISETP.GE.AND P3, PT, R15, UR24, PT ;  /* 0x000000180f007c0c */ /* 0x000fe4000bf66270 */
[----:B------:R-:W-:Y:S02]  /*4bd0*/  P2R R13, PR, RZ, 0x10 ;  /* 0x00000010ff0d7803 */ /* 0x000fe40000000000 */
[----:B------:R-:W-:Y:S02]  /*4be0*/  P2R R15, PR, RZ, 0x8 ;  /* 0x00000008ff0f7803 */ /* 0x000fe40000000000 */
[----:B------:R-:W-:Y:S02]  /*4bf0*/  FSEL R238, R60, -INF , !P1 ;  /* 0xff8000003cee7808 */ /* 0x000fe40004800000 */
[----:B------:R-:W-:-:S02]  /*4c00*/  ISETP.GE.AND P6, PT, R17, UR24, PT ;  /* 0x0000001811007c0c */ /* 0x000fc4000bfc6270 */
[----:B------:R-:W-:Y:S02]  /*4c10*/  FSEL R206, R63, -INF , !P0 ;  /* 0xff8000003fce7808 */ /* 0x000fe40004000000 */
[----:B------:R-:W-:Y:S02]  /*4c20*/  FSEL R222, R61, -INF , !P0 ;  /* 0xff8000003dde7808 */ /* 0x000fe40004000000 */
[----:B------:R-:W-:Y:S01]  /*4c30*/  ISETP.GE.AND P5, PT, R41, UR24, PT ;  /* 0x0000001829007c0c */ /* 0x000fe2000bfa6270 */
[----:B------:R-:W-:-:S12]  /*4c40*/  BRA.U !UP1, `(.L_x_667) ;  /* 0x0000000509c47547 */ /* 0x000fd8000b800000 */
[----:B------:R-:W-:-:S04]  /*4c50*/  UIADD3 UR6, UPT, UPT, UR19, -0x2, URZ ;  /* 0xfffffffe13067890 */ /* 0x000fc8000fffe0ff */
[----:B------:R-:W-:Y:S02]  /*4c60*/  UIMAD.WIDE.U32 UR8, UR17, UR6, URZ ;  /* 0x00000006110872a5 */ /* 0x000fe4000f8e00ff */
[----:B------:R-:W-:-:S04]  /*4c70*/  UIMAD UR4, UR4, UR6, URZ ;  /* 0x00000006040472a4 */ /* 0x000fc8000f8e02ff */
[----:B------:R-:W-:Y:S01]  /*4c80*/  UIADD3 UR4, UPT, UPT, UR9, UR4, URZ ;  /* 0x0000000409047290 */ /* 0x000fe2000fffe0ff */
[----:B------:R-:W-:Y:S01]  /*4c90*/  IMAD.U32 R6, RZ, RZ, UR8 ;  /* 0x00000008ff067e24 */ /* 0x000fe2000f8e00ff */
[----:B------:R-:W-:Y:S01]  /*4ca0*/  UIADD3 UR8, UP0, UPT, UR29, UR8, URZ ;  /* 0x000000081d087290 */ /* 0x000fe2000ff1e0ff */
[----:B------:R-:W-:-:S03]  /*4cb0*/  IMAD.U32 R7, RZ, RZ, UR9 ;  /* 0x00000009ff077e24 */ /* 0x000fc6000f8e00ff */
[----:B------:R-:W-:Y:S01]  /*4cc0*/  IMAD.U32 R4, RZ, RZ, UR4 ;  /* 0x00000004ff047e24 */ /* 0x000fe2000f8e00ff */
[----:B------:R-:W-:Y:S01]  /*4cd0*/  UIADD3.X UR4, UPT, UPT, UR28, UR4, URZ, UP0, !UPT ;  /* 0x000000041c047290 */ /* 0x000fe200087fe4ff */
[CC--:B------:R-:W-:Y:S01]  /*4ce0*/  LEA R22, P0, R6.reuse, R226.reuse, 0x1 ;  /* 0x000000e206167211 */ /* 0x0c0fe200078008ff */
[----:B------:R-:W-:Y:S01]  /*4cf0*/  IMAD.U32 R5, RZ, RZ, UR8 ;  /* 0x00000008ff057e24 */ /* 0x000fe2000f8e00ff */
[----:B------:R-:W-:Y:S02]  /*4d00*/  UIADD3 UR29, UP0, UPT, UR29, UR8, URZ ;  /* 0x000000081d1d7290 */ /* 0x000fe4000ff1e0ff */
[-C--:B------:R-:W-:Y:S01]  /*4d10*/  LEA.HI.X R23, R6, R225.reuse, R4, 0x1, P0 ;  /* 0x000000e106177211 */ /* 0x080fe200000f0c04 */
[----:B------:R-:W-:Y:S01]  /*4d20*/  IMAD.U32 R4, RZ, RZ, UR4 ;  /* 0x00000004ff047e24 */ /* 0x000fe2000f8e00ff */
[C---:B------:R-:W-:Y:S01]  /*4d30*/  LEA R20, P0, R5.reuse, R226, 0x1 ;  /* 0x000000e205147211 */ /* 0x040fe200078008ff */
[----:B------:R-:W-:Y:S02]  /*4d40*/  UIADD3.X UR28, UPT, UPT, UR28, UR4, URZ, UP0, !UPT ;  /* 0x000000041c1c7290 */ /* 0x000fe400087fe4ff */
[----:B------:R-:W-:Y:S01]  /*4d50*/  ULEA UR8, UP0, UR10, UR8, 0x5 ;  /* 0x000000080a087291 */ /* 0x000fe2000f8028ff */
[----:B------:R-:W-:Y:S01]  /*4d60*/  LEA.HI.X R21, R5, R225, R4, 0x1, P0 ;  /* 0x000000e105157211 */ /* 0x000fe200000f0c04 */
[----:B------:R-:W-:-:S02]  /*4d70*/  IMAD.U32 R5, RZ, RZ, UR29 ;  /* 0x0000001dff057e24 */ /* 0x000fc4000f8e00ff */
[----:B------:R-:W-:Y:S01]  /*4d80*/  ULEA.HI.X UR4, UR10, UR4, UR11, 0x5, UP0 ;  /* 0x000000040a047291 */ /* 0x000fe200080f2c0b */
[----:B------:R-:W-:Y:S02]  /*4d90*/  IMAD.U32 R4, RZ, RZ, UR28 ;  /* 0x0000001cff047e24 */ /* 0x000fe4000f8e00ff */
[----:B------:R-:W-:-:S04]  /*4da0*/  LEA R6, P0, R5, R226, 0x1 ;  /* 0x000000e205067211 */ /* 0x000fc800078008ff */
[----:B------:R-:W-:Y:S01]  /*4db0*/  LEA.HI.X R7, R5, R225, R4, 0x1, P0 ;  /* 0x000000e105077211 */ /* 0x000fe200000f0c04 */
[----:B------:R-:W-:Y:S02]  /*4dc0*/  IMAD.U32 R4, RZ, RZ, UR4 ;  /* 0x00000004ff047e24 */ /* 0x000fe4000f8e00ff */
[----:B------:R-:W-:Y:S01]  /*4dd0*/  IMAD.U32 R5, RZ, RZ, UR8 ;  /* 0x00000008ff057e24 */ /* 0x000fe2000f8e00ff */
[----:B------:R-:W1:Y:S04]  /*4de0*/  LDCU UR4, c[0x0][0x440] ;  /* 0x00008800ff0477ac */ /* 0x000e680008000800 */
        /* <DEDUP_REMOVED lines=87> */
.L_x_667:
[----:B------:R-:W2:Y:S01]  /*5360*/  S2R R242, SR_CTAID.X ;  /* 0x0000000000f27919 */ /* 0x000ea20000002500 */
[----:B------:R-:W3:Y:S01]  /*5370*/  LDCU UR4, c[0x0][0x3e0] ;  /* 0x00007c00ff0477ac */ /* 0x000ee20008000800 */
[----:B-1----:R-:W-:Y:S02]  /*5380*/  FMNMX3.FTZ R7, R42, R46, R50, !PT ;  /* 0x0000002e2a077276 */ /* 0x002fe40007810032 */
[----:B------:R-:W-:Y:S01]  /*5390*/  SHF.R.U32.HI R5, RZ, 0x5, R210 ;  /* 0x00000005ff057819 */ /* 0x000fe200000116d2 */
[----:B------:R-:W-:Y:S01]  /*53a0*/  USHF.L.U32 UR12, UR19, 0x1, URZ ;  /* 0x00000001130c7899 */ /* 0x000fe200080006ff */
[----:B------:R-:W-:Y:S01]  /*53b0*/  FMNMX3.FTZ R7, R7, R48, R12, !PT ;  /* 0x0000003007077276 */ /* 0x000fe2000781000c */
[----:B------:R-:W-:Y:S01]  /*53c0*/  UIADD3 UR10, UPT, UPT, UR26, -0x61c88647, URZ ;  /* 0x9e3779b91a0a7890 */ /* 0x000fe2000fffe0ff */
[----:B------:R-:W-:Y:S01]  /*53d0*/  ISETP.NE.AND P4, PT, R9, RZ, PT ;  /* 0x000000ff0900720c */ /* 0x000fe20003f85270 */
[----:B------:R-:W-:Y:S01]  /*53e0*/  UIADD3 UR9, UPT, UPT, UR26, 0x3c6ef372, URZ ;  /* 0x3c6ef3721a097890 */ /* 0x000fe2000fffe0ff */
[----:B------:R-:W-:Y:S01]  /*53f0*/  FMNMX3.FTZ R7, R7, R18, R26, !PT ;  /* 0x0000001207077276 */ /* 0x000fe2000781001a */
[----:B------:R-:W-:Y:S01]  /*5400*/  UIADD3 UR17, UPT, UPT, UR27, 0x32370b8f, URZ ;  /* 0x32370b8f1b117890 */ /* 0x000fe2000fffe0ff */
[----:B------:R-:W-:Y:S01]  /*5410*/  ISETP.NE.AND P3, PT, R11, RZ, PT ;  /* 0x000000ff0b00720c */ /* 0x000fe20003f65270 */
[----:B------:R-:W-:Y:S01]  /*5420*/  UIADD3 UR8, UPT, UPT, UR26, -0x255992d5, URZ ;  /* 0xdaa66d2b1a087890 */ /* 0x000fe2000fffe0ff */
[----:B------:R-:W-:Y:S01]  /*5430*/  ISETP.NE.AND P1, PT, R13, RZ, PT ;  /* 0x000000ff0d00720c */ /* 0x000fe20003f25270 */
[----:B------:R-:W-:Y:S01]  /*5440*/  UIADD3 UR7, UPT, UPT, UR26, 0x78dde6e4, URZ ;  /* 0x78dde6e41a077890 */ /* 0x000fe2000fffe0ff */
[----:B------:R-:W-:Y:S01]  /*5450*/  FSEL R194, R56, -INF , !P4 ;  /* 0xff80000038c27808 */ /* 0x000fe20006000000 */
[----:B------:R-:W-:Y:S01]  /*5460*/  UIADD3 UR16, UPT, UPT, UR27, -0x126145ec, URZ ;  /* 0xed9eba141b107890 */ /* 0x000fe2000fffe0ff */
[----:B------:R-:W-:Y:S01]  /*5470*/  FMNMX3.FTZ R7, R7, R24, R238, !PT ;  /* 0x0000001807077276 */ /* 0x000fe200078100ee */
[----:B---3--:R-:W-:Y:S01]  /*5480*/  UIMAD UR4, UR21, UR4, UR20 ;  /* 0x00000004150472a4 */ /* 0x008fe2000f8e0214 */
[----:B------:R-:W-:Y:S01]  /*5490*/  ISETP.NE.AND P0, PT, R15, RZ, PT ;  /* 0x000000ff0f00720c */ /* 0x000fe20003f05270 */
[----:B------:R-:W-:Y:S01]  /*54a0*/  UIADD3 UR20, UPT, UPT, UR27, 0x76cf5d0a, URZ ;  /* 0x76cf5d0a1b147890 */ /* 0x000fe2000fffe0ff */
[----:B------:R-:W-:Y:S01]  /*54b0*/  FSEL R218, R57, -INF , !P3 ;  /* 0xff80000039da7808 */ /* 0x000fe20005800000 */
[----:B------:R-:W-:Y:S01]  /*54c0*/  USHF.L.U32 UR6, UR4, 0x5, URZ ;  /* 0x0000000504067899 */ /* 0x000fe200080006ff */
[----:B------:R-:W-:Y:S01]  /*54d0*/  FSEL R214, R52, -INF , !P1 ;  /* 0xff80000034d67808 */ /* 0x000fe20004800000 */
[----:B------:R-:W-:Y:S01]  /*54e0*/  UIADD3 UR15, UPT, UPT, UR27, -0x56f99767, URZ ;  /* 0xa90668991b0f7890 */ /* 0x000fe2000fffe0ff */
[----:B------:R-:W-:Y:S01]  /*54f0*/  FMNMX3.FTZ R7, R7, R222, R194, !PT ;  /* 0x000000de07077276 */ /* 0x000fe200078100c2 */
[----:B------:R-:W-:Y:S01]  /*5500*/  USHF.R.S32.HI UR4, URZ, 0x1f, UR6 ;  /* 0x0000001fff047899 */ /* 0x000fe20008011406 */
[----:B------:R-:W-:Y:S01]  /*5510*/  FSEL R208, R53, -INF , !P0 ;  /* 0xff80000035d07808 */ /* 0x000fe20004000000 */
[----:B------:R-:W1:Y:S01]  /*5520*/  LDCU UR11, c[0x0][0x45c] ;  /* 0x00008b80ff0b77ac */ /* 0x000e620008000800 */
[----:B------:R-:W-:Y:S01]  /*5530*/  FSEL R201, R64, -INF , !P6 ;  /* 0xff80000040c97808 */ /* 0x000fe20007000000 */
[----:B--2---:R-:W-:Y:S01]  /*5540*/  IMAD R242, R242, 0x4, R5 ;  /* 0x00000004f2f27824 */ /* 0x004fe200078e0205 */
[----:B------:R-:W-:Y:S01]  /*5550*/  FMNMX3.FTZ R5, R40, R44, R38, !PT ;  /* 0x0000002c28057276 */ /* 0x000fe20007810026 */
[----:B------:R-:W-:Y:S01]  /*5560*/  UIADD3 UR13, UPT, UPT, UR27, 0x646e171e, URZ ;  /* 0x646e171e1b0d7890 */ /* 0x000fe2000fffe0ff */
[----:B------:R-:W-:Y:S01]  /*5570*/  FMNMX3.FTZ R7, R7, R218, R214, !PT ;  /* 0x000000da07077276 */ /* 0x000fe200078100d6 */
[----:B------:R-:W-:Y:S01]  /*5580*/  IMAD.WIDE.U32 R242, R242, -0x326172a9, RZ ;  /* 0xcd9e8d57f2f27825 */ /* 0x000fe200078e00ff */
[----:B------:R-:W-:-:S02]  /*5590*/  FMNMX3.FTZ R5, R5, R36, R16, !PT ;  /* 0x0000002405057276 */ /* 0x000fc40007810010 */
[----:B------:R-:W-:Y:S02]  /*55a0*/  FSEL R204, R54, -INF , !P1 ;  /* 0xff80000036cc7808 */ /* 0x000fe40004800000 */
[----:B------:R-:W-:Y:S02]  /*55b0*/  FMNMX3.FTZ R5, R5, R8, R14, !PT ;  /* 0x0000000805057276 */ /* 0x000fe4000781000e */
[----:B------:R-:W-:Y:S02]  /*55c0*/  FSEL R203, R55, -INF , !P0 ;  /* 0xff80000037cb7808 */ /* 0x000fe40004000000 */
[----:B------:R-:W-:Y:S02]  /*55d0*/  FMNMX3.FTZ R9, R5, R10, R192, !PT ;  /* 0x0000000a05097276 */ /* 0x000fe400078100c0 */
[----:B------:R-:W-:Y:S02]  /*55e0*/  LOP3.LUT R5, R210, 0x1f, RZ, 0xc0, !PT ;  /* 0x0000001fd2057812 */ /* 0x000fe400078ec0ff */
[----:B------:R-:W-:-:S02]  /*55f0*/  FSEL R198, R65, -INF , !P5 ;  /* 0xff80000041c67808 */ /* 0x000fc40006800000 */
[----:B------:R-:W-:Y:S02]  /*5600*/  FMNMX3.FTZ R7, R7, R208, R201, !PT ;  /* 0x000000d007077276 */ /* 0x000fe400078100c9 */
[----:B------:R-:W-:Y:S01]  /*5610*/  IADD3 R236, P1, P0, R80, UR6, R5 ;  /* 0x0000000650ec7c10 */ /* 0x000fe2000f83e005 */
[----:B------:R-:W-:Y:S01]  /*5620*/  UIADD3 UR6, UPT, UPT, UR12, -0x2, URZ ;  /* 0xfffffffe0c067890 */ /* 0x000fe2000fffe0ff */
[----:B------:R-:W-:Y:S01]  /*5630*/  FSEL R216, R58, -INF , !P4 ;  /* 0xff8000003ad87808 */ /* 0x000fe20006000000 */
[----:B------:R-:W-:Y:S01]  /*5640*/  UIADD3 UR12, UPT, UPT, UR12, -0x1, URZ ;  /* 0xffffffff0c0c7890 */ /* 0x000fe2000fffe0ff */
[----:B------:R-:W-:Y:S01]  /*5650*/  FMNMX.FTZ R7, R198, R7, !PT ;  /* 0x00000007c6077209 */ /* 0x000fe20007810000 */
[----:B------:R-:W-:Y:S01]  /*5660*/  IMAD.WIDE.U32 R236, R236, -0x2daee0ad, RZ ;  /* 0xd2511f53ecec7825 */ /* 0x000fe200078e00ff */
[----:B------:R-:W-:Y:S01]  /*5670*/  IADD3.X R5, PT, PT, R3, UR4, RZ, P1, P0 ;  /* 0x0000000403057c10 */ /* 0x000fe20008fe04ff */
[----:B------:R-:W-:Y:S01]  /*5680*/  UIADD3 UR4, UPT, UPT, UR27, -0x4498517b, URZ ;  /* 0xbb67ae851b047890 */ /* 0x000fe2000fffe0ff */
[----:B------:R-:W-:Y:S01]  /*5690*/  FSEL R196, R59, -INF , !P3 ;  /* 0xff8000003bc47808 */ /* 0x000fe20005800000 */
[----:B------:R-:W2:Y:S01]  /*56a0*/  SHFL.BFLY PT, R6, R7, 0x2, 0x1f ;  /* 0x0c401f0007067f89 */ /* 0x000ea200000e0000 */
[----:B------:R-:W-:-:S02]  /*56b0*/  FMNMX3.FTZ R9, R9, R206, R216, !PT ;  /* 0x000000ce09097276 */ /* 0x000fc400078100d8 */
[----:B------:R-:W-:Y:S01]  /*56c0*/  LOP3.LUT R234, R5, UR26, R243, 0x96, !PT ;  /* 0x0000001a05ea7c12 */ /* 0x000fe2000f8e96f3 */
[----:B------:R-:W-:Y:S01]  /*56d0*/  IMAD.U32 R5, RZ, RZ, UR6 ;  /* 0x00000006ff057e24 */ /* 0x000fe2000f8e00ff */
[----:B------:R-:W-:Y:S01]  /*56e0*/  FSEL R202, R66, -INF , !P6 ;  /* 0xff80000042ca7808 */ /* 0x000fe20007000000 */
[----:B------:R-:W-:Y:S01]  /*56f0*/  UIADD3 UR6, UPT, UPT, UR26, 0x1715609d, URZ ;  /* 0x1715609d1a067890 */ /* 0x000fe2000fffe0ff */
[----:B------:R-:W-:Y:S01]  /*5700*/  FMNMX3.FTZ R9, R9, R196, R204, !PT ;  /* 0x000000c409097276 */ /* 0x000fe200078100cc */
[----:B------:R-:W-:Y:S01]  /*5710*/  IMAD.WIDE.U32 R234, R234, -0x2daee0ad, RZ ;  /* 0xd2511f53eaea7825 */ /* 0x000fe200078e00ff */
[----:B------:R-:W-:Y:S02]  /*5720*/  FSEL R200, R67, -INF , !P5 ;  /* 0xff80000043c87808 */ /* 0x000fe40006800000 */
[----:B------:R-:W-:Y:S02]  /*5730*/  FMNMX3.FTZ R9, R9, R203, R202, !PT ;  /* 0x000000cb09097276 */ /* 0x000fe400078100ca */
[----:B------:R-:W-:-:S02]  /*5740*/  LOP3.LUT R28, R5, UR27, R237, 0x96, !PT ;  /* 0x0000001b051c7c12 */ /* 0x000fc4000f8e96ed */
[----:B------:R-:W-:Y:S02]  /*5750*/  FMNMX.FTZ R3, R200, R9, !PT ;  /* 0x00000009c8037209 */ /* 0x000fe40007810000 */
[----:B------:R-:W-:Y:S01]  /*5760*/  LOP3.LUT R232, R236, UR4, R235, 0x96, !PT ;  /* 0x00000004ece87c12 */ /* 0x000fe2000f8e96eb */
[----:B------:R-:W-:Y:S01]  /*5770*/  IMAD.WIDE.U32 R28, R28, -0x326172a9, RZ ;  /* 0xcd9e8d571c1c7825 */ /* 0x000fe200078e00ff */
[----:B------:R-:W-:Y:S01]  /*5780*/  UIADD3 UR4, UPT, UPT, UR26, -0x4ab325aa, URZ ;  /* 0xb54cda561a047890 */ /* 0x000fe2000fffe0ff */
[----:B------:R-:W3:Y:S01]  /*5790*/  SHFL.BFLY PT, R22, R3, 0x2, 0x1f ;  /* 0x0c401f0003167f89 */ /* 0x000ee200000e0000 */
[----:B------:R-:W-:Y:S01]  /*57a0*/  LOP3.LUT R190, R0, 0x200, R2, 0xf8, !PT ;  /* 0x0000020000be7812 */ /* 0x000fe200078ef802 */
[----:B------:R-:W-:Y:S01]  /*57b0*/  IMAD.WIDE.U32 R232, R232, -0x326172a9, RZ ;  /* 0xcd9e8d57e8e87825 */ /* 0x000fe200078e00ff */
[----:B------:R-:W-:Y:S02]  /*57c0*/  LOP3.LUT R4, R242, UR10, R29, 0x96, !PT ;  /* 0x0000000af2047c12 */ /* 0x000fe4000f8e961d */
[----:B--2---:R-:W-:-:S02]  /*57d0*/  FMNMX.FTZ R7, R7, R6, !PT ;  /* 0x0000000607077209 */ /* 0x004fc40007810000 */
[----:B------:R-:W-:Y:S01]  /*57e0*/  LOP3.LUT R28, R28, UR9, R233, 0x96, !PT ;  /* 0x000000091c1c7c12 */ /* 0x000fe2000f8e96e9 */
[----:B------:R-:W-:Y:S01]  /*57f0*/  IMAD.WIDE.U32 R20, R4, -0x2daee0ad, RZ ;  /* 0xd2511f5304147825 */ /* 0x000fe200078e00ff */
[----:B------:R-:W-:Y:S01]  /*5800*/  LEA R190, R190, UR5, 0x1 ;  /* 0x00000005bebe7c11 */ /* 0x000fe2000f8e08ff */
[----:B------:R-:W2:Y:S02]  /*5810*/  SHFL.BFLY PT, R164, R7, 0x1, 0x1f ;  /* 0x0c201f0007a47f89 */ /* 0x000ea400000e0000 */
[----:B------:R-:W-:Y:S01]  /*5820*/  IMAD.WIDE.U32 R28, R28, -0x2daee0ad, RZ ;  /* 0xd2511f531c1c7825 */ /* 0x000fe200078e00ff */
[----:B------:R-:W-:Y:S01]  /*5830*/  LOP3.LUT R4, R234, UR20, R21, 0x96, !PT ;  /* 0x00000014ea047c12 */ /* 0x000fe2000f8e9615 */
[----:B------:R-:W-:Y:S02]  /*5840*/  LDSM.16.MT88.4 R156, [R190+0x10000] ;  /* 0x01000000be9c783b */ /* 0x000fe40000004200 */
[--C-:B------:R-:W-:Y:S01]  /*5850*/  IMAD.IADD R188, R83, 0x1, R190.reuse ;  /* 0x0000000153bc7824 */ /* 0x100fe200078e02be */
[----:B------:R-:W-:Y:S01]  /*5860*/  LOP3.LUT R20, R20, UR17, R29, 0x96, !PT ;  /* 0x0000001114147c12 */ /* 0x000fe2000f8e961d */
[----:B------:R-:W-:Y:S01]  /*5870*/  IMAD.WIDE.U32 R4, R4, -0x326172a9, RZ ;  /* 0xcd9e8d5704047825 */ /* 0x000fe200078e00ff */
[----:B------:R-:W-:Y:S03]  /*5880*/  LDSM.16.MT88.4 R64, [R190+0x12000] ;  /* 0x01200000be40783b */ /* 0x000fe60000004200 */
[----:B------:R-:W-:Y:S01]  /*5890*/  IMAD.WIDE.U32 R20, R20, -0x326172a9, RZ ;  /* 0xcd9e8d5714147825 */ /* 0x000fe200078e00ff */
[----:B------:R-:W-:Y:S01]  /*58a0*/  LOP3.LUT R5, R232, UR8, R5, 0x96, !PT ;  /* 0x00000008e8057c12 */ /* 0x000fe2000f8e9605 */
[----:B------:R-:W-:Y:S01]  /*58b0*/  LDSM.16.MT88.4 R96, [R190+0x14000] ;  /* 0x01400000be60783b */ /* 0x000fe20000004200 */
[----:B---3--:R-:W-:Y:S01]  /*58c0*/  FMNMX.FTZ R22, R3, R22, !PT ;  /* 0x0000001603167209 */ /* 0x008fe20007810000 */
[----:B------:R-:W-:Y:S01]  /*58d0*/  IMAD.IADD R189, R81, 0x1, R190 ;  /* 0x0000000151bd7824 */ /* 0x000fe200078e02be */
[----:B------:R-:W-:Y:S01]  /*58e0*/  LOP3.LUT R4, R4, UR7, R21, 0x96, !PT ;  /* 0x0000000704047c12 */ /* 0x000fe2000f8e9615 */
[----:B------:R-:W-:Y:S01]  /*58f0*/  IMAD.WIDE.U32 R30, R5, -0x2daee0ad, RZ ;  /* 0xd2511f53051e7825 */ /* 0x000fe200078e00ff */
[----:B------:R-:W-:Y:S03]  /*5900*/  LDSM.16.MT88.4 R112, [R188+0x14000] ;  /* 0x01400000bc70783b */ /* 0x000fe60000004200 */
[----:B------:R-:W-:Y:S01]  /*5910*/  IMAD.WIDE.U32 R4, R4, -0x2daee0ad, RZ ;  /* 0xd2511f5304047825 */ /* 0x000fe200078e00ff */
[----:B------:R-:W3:Y:S01]  /*5920*/  SHFL.BFLY PT, R3, R22, 0x1, 0x1f ;  /* 0x0c201f0016037f89 */ /* 0x000ee200000e0000 */
[----:B------:R-:W-:-:S02]  /*5930*/  LOP3.LUT R6, R28, UR16, R31, 0x96, !PT ;  /* 0x000000101c067c12 */ /* 0x000fc4000f8e961f */
[----:B--2---:R-:W-:Y:S01]  /*5940*/  FMNMX.FTZ R164, R7, R164, !PT ;  /* 0x000000a407a47209 */ /* 0x004fe20007810000 */
[----:B------:R-:W-:Y:S01]  /*5950*/  IMAD.IADD R186, R81, 0x1, R188 ;  /* 0x0000000151ba7824 */ /* 0x000fe200078e02bc */
[----:B------:R-:W-:Y:S01]  /*5960*/  LOP3.LUT R28, R30, UR15, R5, 0x96, !PT ;  /* 0x0000000f1e1c7c12 */ /* 0x000fe2000f8e9605 */
[----:B------:R-:W-:Y:S01]  /*5970*/  IMAD.WIDE.U32 R6, R6, -0x326172a9, RZ ;  /* 0xcd9e8d5706067825 */ /* 0x000fe200078e00ff */
[----:B------:R-:W-:-:S03]  /*5980*/  FSETP.NEU.FTZ.AND P0, PT, R164, -INF , PT ;  /* 0xff800000a400780b */ /* 0x000fc60003f1d000 */
[----:B-1----:R-:W-:Y:S01]  /*5990*/  FMUL.FTZ R207, R164, UR11 ;  /* 0x0000000ba4cf7c20 */ /* 0x002fe20008410000 */
[----:B------:R-:W-:Y:S01]  /*59a0*/  LDSM.16.MT88.4 R56, [R186+0x10000] ;  /* 0x01000000ba38783b */ /* 0x000fe20000004200 */
[----:B------:R-:W-:-:S03]  /*59b0*/  IMAD.WIDE.U32 R28, R28, -0x326172a9, RZ ;  /* 0xcd9e8d571c1c7825 */ /* 0x000fc600078e00ff */
[----:B------:R-:W-:Y:S01]  /*59c0*/  FSEL R207, R207, RZ, P0 ;  /* 0x000000ffcfcf7208 */ /* 0x000fe20000000000 */
[----:B------:R-:W-:Y:S01]  /*59d0*/  LDSM.16.MT88.4 R72, [R189+0x12000] ;  /* 0x01200000bd48783b */ /* 0x000fe20000004200 */
[----:B------:R-:W-:Y:S02]  /*59e0*/  LOP3.LUT R5, R6, UR4, R29, 0x96, !PT ;  /* 0x0000000406057c12 */ /* 0x000fe4000f8e961d */
[----:B------:R-:W1:Y:S01]  /*59f0*/  LDC R6, c[0x0][0x4f8] ;  /* 0x00013e00ff067b82 */ /* 0x000e620000000800 */
[----:B------:R-:W-:Y:S01]  /*5a00*/  PRMT R9, R28, 0x7773, RZ ;  /* 0x000077731c097816 */ /* 0x000fe200000000ff */
[--C-:B------:R-:W-:Y:S01]  /*5a10*/  FFMA.FTZ R185, R50, UR11, -R207.reuse ;  /* 0x0000000b32b97c23 */ /* 0x100fe200080108cf */
[----:B------:R-:W-:Y:S01]  /*5a20*/  PRMT R0, R28, 0x7772, RZ ;  /* 0x000077721c007816 */ /* 0x000fe200000000ff */
[--C-:B------:R-:W-:Y:S01]  /*5a30*/  FFMA.FTZ R180, R48, UR11, -R207.reuse ;  /* 0x0000000b30b47c23 */ /* 0x100fe200080108cf */
[----:B------:R-:W-:Y:S01]  /*5a40*/  PRMT R2, R28, 0x7771, RZ ;  /* 0x000077711c027816 */ /* 0x000fe200000000ff */
[----:B------:R-:W-:Y:S01]  /*5a50*/  FFMA.FTZ R187, R42, UR11, -R207 ;  /* 0x0000000b2abb7c23 */ /* 0x000fe200080108cf */
[----:B---3--:R-:W-:Y:S01]  /*5a60*/  FMNMX.FTZ R3, R22, R3, !PT ;  /* 0x0000000316037209 */ /* 0x008fe20007810000 */
[--C-:B------:R-:W-:Y:S01]  /*5a70*/  IMAD.MOV.U32 R22, RZ, RZ, R28.reuse ;  /* 0x000000ffff167224 */ /* 0x100fe200078e001c */
[----:B------:R-:W-:Y:S01]  /*5a80*/  PRMT R0, R0, 0x5410, R9 ;  /* 0x0000541000007816 */ /* 0x000fe20000000009 */
[--C-:B------:R-:W-:Y:S01]  /*5a90*/  FFMA.FTZ R184, R46, UR11, -R207.reuse ;  /* 0x0000000b2eb87c23 */ /* 0x100fe200080108cf */
[C---:B------:R-:W-:Y:S01]  /*5aa0*/  FSETP.NEU.FTZ.AND P0, PT, R3.reuse, -INF , PT ;  /* 0xff8000000300780b */ /* 0x040fe20003f1d000 */
[----:B------:R-:W-:Y:S01]  /*5ab0*/  FMUL.FTZ R205, R3, UR11 ;  /* 0x0000000b03cd7c20 */ /* 0x000fe20008410000 */
[----:B------:R-:W-:Y:S01]  /*5ac0*/  LOP3.LUT R9, R22, 0xff, RZ, 0xc0, !PT ;  /* 0x000000ff16097812 */ /* 0x000fe200078ec0ff */
[----:B------:R-:W-:Y:S01]  /*5ad0*/  MUFU.EX2 R185, R185 ;  /* 0x000000b900b97308 */ /* 0x000fe20000000800 */
[----:B------:R-:W-:Y:S01]  /*5ae0*/  PRMT R28, R5, 0x7632, R28 ;  /* 0x00007632051c7816 */ /* 0x000fe2000000001c */
[----:B------:R-:W-:Y:S01]  /*5af0*/  FFMA.FTZ R181, R12, UR11, -R207 ;  /* 0x0000000b0cb57c23 */ /* 0x000fe200080108cf */
[----:B------:R-:W-:Y:S01]  /*5b00*/  FSEL R205, R205, RZ, P0 ;  /* 0x000000ffcdcd7208 */ /* 0x000fe20000000000 */
[----:B------:R-:W2:Y:S01]  /*5b10*/  MUFU.EX2 R180, R180 ;  /* 0x000000b400b47308 */ /* 0x000ea20000000800 */
[----:B------:R-:W-:Y:S01]  /*5b20*/  PRMT R2, R9, 0x5410, R2 ;  /* 0x0000541009027816 */ /* 0x000fe20000000002 */
[----:B------:R-:W-:Y:S01]  /*5b30*/  LDSM.16.MT88.4 R48, [R188+0x10000] ;  /* 0x01000000bc30783b */ /* 0x000fe20000004200 */
[C---:B------:R-:W-:Y:S01]  /*5b40*/  LOP3.LUT R9, R5.reuse, 0xffff, RZ, 0xc0, !PT ;  /* 0x0000ffff05097812 */ /* 0x040fe200078ec0ff */
[--C-:B------:R-:W-:Y:S01]  /*5b50*/  FFMA.FTZ R183, R40, UR11, -R205.reuse ;  /* 0x0000000b28b77c23 */ /* 0x100fe200080108cd */
[--C-:B------:R-:W-:Y:S01]  /*5b60*/  FFMA.FTZ R182, R44, UR11, -R205.reuse ;  /* 0x0000000b2cb67c23 */ /* 0x100fe200080108cd */
[----:B------:R-:W-:Y:S01]  /*5b70*/  LOP3.LUT R22, R5, 0xff, RZ, 0xc0, !PT ;  /* 0x000000ff05167812 */ /* 0x000fe200078ec0ff */
[----:B------:R-:W-:Y:S01]  /*5b80*/  MUFU.EX2 R187, R187 ;  /* 0x000000bb00bb7308 */ /* 0x000fe20000000800 */
[----:B-1----:R-:W-:Y:S01]  /*5b90*/  LOP3.LUT R191, R6, 0xff, RZ, 0xc0, !PT ;  /* 0x000000ff06bf7812 */ /* 0x002fe200078ec0ff */
[----:B------:R-:W-:Y:S01]  /*5ba0*/  FFMA.FTZ R179, R38, UR11, -R205 ;  /* 0x0000000b26b37c23 */ /* 0x000fe200080108cd */
[----:B------:R-:W-:Y:S01]  /*5bb0*/  SHF.R.U32.HI R5, RZ, 0x18, R5 ;  /* 0x00000018ff057819 */ /* 0x000fe20000011605 */
[----:B------:R-:W1:Y:S01]  /*5bc0*/  MUFU.EX2 R184, R184 ;  /* 0x000000b800b87308 */ /* 0x000e620000000800 */
[----:B------:R-:W-:Y:S01]  /*5bd0*/  LOP3.LUT R28, R28, 0xff, RZ, 0xc0, !PT ;  /* 0x000000ff1c1c7812 */ /* 0x000fe200078ec0ff */
[----:B------:R-:W-:Y:S01]  /*5be0*/  IMAD R191, R191, 0x10000, R191 ;  /* 0x00010000bfbf7824 */ /* 0x000fe200078e02bf */
[----:B------:R-:W-:Y:S01]  /*5bf0*/  SHF.R.U32.HI R9, RZ, 0x8, R9 ;  /* 0x00000008ff097819 */ /* 0x000fe20000011609 */
[----:B------:R-:W-:Y:S01]  /*5c00*/  MUFU.EX2 R183, R183 ;  /* 0x000000b700b77308 */ /* 0x000fe20000000800 */
[----:B------:R-:W-:Y:S01]  /*5c10*/  PRMT R6, R28, 0x5410, R5 ;  /* 0x000054101c067816 */ /* 0x000fe20000000005 */
[----:B------:R-:W-:Y:S01]  /*5c20*/  FFMA.FTZ R178, R36, UR11, -R205 ;  /* 0x0000000b24b27c23 */ /* 0x000fe200080108cd */
[----:B------:R-:W-:Y:S01]  /*5c30*/  PRMT R22, R22, 0x5410, R9 ;  /* 0x0000541016167816 */ /* 0x000fe20000000009 */
[----:B------:R-:W3:Y:S01]  /*5c40*/  MUFU.EX2 R182, R182 ;  /* 0x000000b600b67308 */ /* 0x000ee20000000800 */
[----:B------:R-:W-:Y:S01]  /*5c50*/  LOP3.LUT R0, R0, 0xff00ff, RZ, 0xc0, !PT ;  /* 0x00ff00ff00007812 */ /* 0x000fe200078ec0ff */
[----:B------:R-:W4:Y:S01]  /*5c60*/  LDSM.16.MT88.4 R40, [R189+0x10000] ;  /* 0x01000000bd28783b */ /* 0x000f220000004200 */
[--C-:B------:R-:W-:Y:S01]  /*5c70*/  HSET2.LE.AND R145, R6, R191.reuse, PT ;  /* 0x000000bf06917233 */ /* 0x100fe20003803000 */
[----:B------:R-:W-:Y:S01]  /*5c80*/  FFMA.FTZ R165, R14, UR11, -R205 ;  /* 0x0000000b0ea57c23 */ /* 0x000fe200080108cd */
[----:B------:R-:W-:Y:S01]  /*5c90*/  LOP3.LUT R6, R20, UR6, R7, 0x96, !PT ;  /* 0x0000000614067c12 */ /* 0x000fe2000f8e9607 */
[----:B------:R-:W5:Y:S01]  /*5ca0*/  LDSM.16.MT88.4 R12, [R186+0x16000] ;  /* 0x01600000ba0c783b */ /* 0x000f620000004200 */
[--C-:B------:R-:W-:Y:S01]  /*5cb0*/  HSET2.LE.AND R9, R2, R191.reuse, PT ;  /* 0x000000bf02097233 */ /* 0x100fe20003803000 */
[----:B------:R-:W-:Y:S01]  /*5cc0*/  MUFU.EX2 R179, R179 ;  /* 0x000000b300b37308 */ /* 0x000fe20000000800 */
[----:B--2---:R-:W-:Y:S01]  /*5cd0*/  F2FP.BF16.F32.PACK_AB R146, R180, R185 ;  /* 0x000000b9b492723e */ /* 0x004fe200000010ff */
[----:B------:R-:W-:Y:S01]  /*5ce0*/  IMAD.WIDE.U32 R6, R6, -0x2daee0ad, RZ ;  /* 0xd2511f5306067825 */ /* 0x000fe200078e00ff */
[--C-:B------:R-:W-:Y:S01]  /*5cf0*/  HSET2.LE.AND R2, R0, R191.reuse, PT ;  /* 0x000000bf00027233 */ /* 0x100fe20003803000 */
[----:B------:R-:W2:Y:S01]  /*5d00*/  MUFU.EX2 R178, R178 ;  /* 0x000000b200b27308 */ /* 0x000ea20000000800 */
[--C-:B------:R-:W-:Y:S01]  /*5d10*/  HSET2.LE.AND R5, R22, R191.reuse, PT ;  /* 0x000000bf16057233 */ /* 0x100fe20003803000 */
[----:B------:R-:W5:Y:S01]  /*5d20*/  LDSM.16.MT88.4 R80, [R188+0x12000] ;  /* 0x01200000bc50783b */ /* 0x000f620000004200 */
[----:B-1----:R-:W-:Y:S01]  /*5d30*/  F2FP.BF16.F32.PACK_AB R144, R184, R187 ;  /* 0x000000bbb890723e */ /* 0x002fe200000010ff */
[--C-:B------:R-:W-:Y:S01]  /*5d40*/  FFMA.FTZ R167, R16, UR11, -R205.reuse ;  /* 0x0000000b10a77c23 */ /* 0x100fe200080108cd */
[----:B---3--:R-:W-:Y:S01]  /*5d50*/  F2FP.BF16.F32.PACK_AB R0, R182, R183 ;  /* 0x000000b7b600723e */ /* 0x008fe200000010ff */
[----:B------:R-:W1:Y:S01]  /*5d60*/  LDSM.16.MT88.4 R88, [R186+0x12000] ;  /* 0x01200000ba58783b */ /* 0x000e620000004200 */
[----:B------:R-:W-:Y:S01]  /*5d70*/  LOP3.LUT R146, R146, R9, RZ, 0xc0, !PT ;  /* 0x0000000992927212 */ /* 0x000fe200078ec0ff */
[--C-:B------:R-:W-:Y:S01]  /*5d80*/  FFMA.FTZ R166, R8, UR11, -R205.reuse ;  /* 0x0000000b08a67c23 */ /* 0x100fe200080108cd */
[----:B------:R-:W-:Y:S01]  /*5d90*/  LOP3.LUT R144, R144, R5, RZ, 0xc0, !PT ;  /* 0x0000000590907212 */ /* 0x000fe200078ec0ff */
[----:B------:R-:W3:Y:S01]  /*5da0*/  LDSM.16.MT88.4 R104, [R189+0x14000] ;  /* 0x01400000bd68783b */ /* 0x000ee20000004200 */
[----:B------:R-:W-:Y:S01]  /*5db0*/  LOP3.LUT R145, R0, R145, RZ, 0xc0, !PT ;  /* 0x0000009100917212 */ /* 0x000fe200078ec0ff */
[----:B------:R-:W-:Y:S01]  /*5dc0*/  FFMA.FTZ R0, R10, UR11, -R205 ;  /* 0x0000000b0a007c23 */ /* 0x000fe200080108cd */
[----:B------:R-:W-:Y:S01]  /*5dd0*/  LOP3.LUT R9, R4, UR13, R7, 0x96, !PT ;  /* 0x0000000d04097c12 */ /* 0x000fe2000f8e9607 */
[----:B------:R-:W3:Y:S01]  /*5de0*/  LDSM.16.MT88.4 R120, [R186+0x14000] ;  /* 0x01400000ba78783b */ /* 0x000ee20000004200 */
[----:B------:R-:W-:Y:S01]  /*5df0*/  IMAD.MOV.U32 R4, RZ, RZ, R6 ;  /* 0x000000ffff047224 */ /* 0x000fe200078e0006 */
[----:B------:R-:W-:Y:S01]  /*5e00*/  PRMT R5, R6, 0x7773, RZ ;  /* 0x0000777306057816 */ /* 0x000fe200000000ff */
[--C-:B------:R-:W-:Y:S01]  /*5e10*/  FFMA.FTZ R176, R18, UR11, -R207.reuse ;  /* 0x0000000b12b07c23 */ /* 0x100fe200080108cf */
[----:B------:R-:W3:Y:S01]  /*5e20*/  LDSM.16.MT88.4 R128, [R190+0x16000] ;  /* 0x01600000be80783b */ /* 0x000ee20000004200 */
[----:B------:R-:W-:Y:S01]  /*5e30*/  PRMT R10, R6, 0x7772, RZ ;  /* 0x00007772060a7816 */ /* 0x000fe200000000ff */
[----:B------:R-:W-:Y:S01]  /*5e40*/  FFMA.FTZ R177, R26, UR11, -R207 ;  /* 0x0000000b1ab17c23 */ /* 0x000fe200080108cf */
[----:B------:R-:W-:Y:S01]  /*5e50*/  PRMT R11, R6, 0x7771, RZ ;  /* 0x00007771060b7816 */ /* 0x000fe200000000ff */
[----:B------:R-:W3:Y:S01]  /*5e60*/  LDSM.16.MT88.4 R136, [R189+0x16000] ;  /* 0x01600000bd88783b */ /* 0x000ee20000004200 */
[----:B------:R-:W-:Y:S01]  /*5e70*/  PRMT R10, R10, 0x5410, R5 ;  /* 0x000054100a0a7816 */ /* 0x000fe20000000005 */
[----:B------:R-:W-:Y:S01]  /*5e80*/  MUFU.EX2 R181, R181 ;  /* 0x000000b500b57308 */ /* 0x000fe20000000800 */
[----:B------:R-:W-:Y:S01]  /*5e90*/  LOP3.LUT R16, R4, 0xff, RZ, 0xc0, !PT ;  /* 0x000000ff04107812 */ /* 0x000fe200078ec0ff */
[----:B------:R-:W3:Y:S01]  /*5ea0*/  LDSM.16.MT88.4 R152, [R188+0x16000] ;  /* 0x01600000bc98783b */ /* 0x000ee20000004200 */
[----:B--2---:R-:W-:Y:S01]  /*5eb0*/  F2FP.BF16.F32.PACK_AB R147, R178, R179 ;  /* 0x000000b3b293723e */ /* 0x004fe200000010ff */
[----:B------:R-:W-:Y:S01]  /*5ec0*/  MUFU.EX2 R177, R177 ;  /* 0x000000b100b17308 */ /* 0x000fe20000000800 */
[----:B------:R-:W-:Y:S01]  /*5ed0*/  PRMT R8, R16, 0x5410, R11 ;  /* 0x0000541010087816 */ /* 0x000fe2000000000b */
[----:B------:R-:W2:Y:S01]  /*5ee0*/  LDSM.16.MT88.4 R4, [R190+0x10800] ;  /* 0x01080000be04783b */ /* 0x000ea20000004200 */
[----:B------:R-:W-:Y:S01]  /*5ef0*/  LOP3.LUT R147, R147, R2, RZ, 0xc0, !PT ;  /* 0x0000000293937212 */ /* 0x000fe200078ec0ff */
[--C-:B------:R-:W-:Y:S01]  /*5f00*/  FFMA.FTZ R2, R24, UR11, -R207.reuse ;  /* 0x0000000b18027c23 */ /* 0x100fe200080108cf */
[----:B------:R-:W-:Y:S01]  /*5f10*/  MUFU.EX2 R165, R165 ;  /* 0x000000a500a57308 */ /* 0x000fe20000000800 */
[----:B------:R-:W2:Y:S01]  /*5f20*/  LDSM.16.MT88.4 R16, [R189+0x10800] ;  /* 0x01080000bd10783b */ /* 0x000ea20000004200 */
[C---:B------:R-:W-:Y:S01]  /*5f30*/  LOP3.LUT R21, R9.reuse, 0xffff, RZ, 0xc0, !PT ;  /* 0x0000ffff09157812 */ /* 0x040fe200078ec0ff */
[----:B------:R-:W-:Y:S01]  /*5f40*/  FFMA.FTZ R193, R238, UR11, -R207 ;  /* 0x0000000beec17c23 */ /* 0x000fe200080108cf */
[----:B------:R-:W-:Y:S01]  /*5f50*/  MUFU.EX2 R0, R0 ;  /* 0x0000000000007308 */ /* 0x000fe20000000800 */
[C---:B------:R-:W-:Y:S01]  /*5f60*/  PRMT R11, R9.reuse, 0x7632, R11 ;  /* 0x00007632090b7816 */ /* 0x040fe2000000000b */
[C---:B------:R-:W-:Y:S01]  /*5f70*/  HMMA.16816.F32.BF16 R160, R144.reuse, R156, RZ ;  /* 0x0000009c90a0723c */ /* 0x040fe200000418ff */
[----:B------:R-:W-:Y:S01]  /*5f80*/  LOP3.LUT R28, R9, 0xff, RZ, 0xc0, !PT ;  /* 0x000000ff091c7812 */ /* 0x000fe200078ec0ff */
[----:B------:R-:W5:Y:S01]  /*5f90*/  MUFU.EX2 R2, R2 ;  /* 0x0000000200027308 */ /* 0x000f620000000800 */
[----:B------:R-:W-:Y:S01]  /*5fa0*/  SHF.R.U32.HI R20, RZ, 0x18, R9 ;  /* 0x00000018ff147819 */ /* 0x000fe20000011609 */
[----:B------:R-:W-:Y:S01]  /*5fb0*/  LDSM.16.MT88.4 R32, [R190+0x12800] ;  /* 0x01280000be20783b */ /* 0x000fe20000004200 */
[----:B------:R-:W-:Y:S01]  /*5fc0*/  SHF.R.U32.HI R21, RZ, 0x8, R21 ;  /* 0x00000008ff157819 */ /* 0x000fe20000011615 */
[----:B------:R-:W1:Y:S01]  /*5fd0*/  MUFU.EX2 R176, R176 ;  /* 0x000000b000b07308 */ /* 0x000e620000000800 */
[----:B------:R-:W-:Y:S01]  /*5fe0*/  LOP3.LUT R11, R11, 0xff, RZ, 0xc0, !PT ;  /* 0x000000ff0b0b7812 */ /* 0x000fe200078ec0ff */
[C---:B------:R-:W-:Y:S01]  /*5ff0*/  HMMA.16816.F32.BF16 R156, R144.reuse, R158, RZ ;  /* 0x0000009e909c723c */ /* 0x040fe200000418ff */
[----:B------:R-:W-:Y:S01]  /*6000*/  LOP3.LUT R10, R10, 0xff00ff, RZ, 0xc0, !PT ;  /* 0x00ff00ff0a0a7812 */ /* 0x000fe200078ec0ff */
[----:B------:R-:W-:Y:S01]  /*6010*/  MUFU.EX2 R167, R167 ;  /* 0x000000a700a77308 */ /* 0x000fe20000000800 */
[----:B------:R-:W-:Y:S01]  /*6020*/  PRMT R28, R28, 0x5410, R21 ;  /* 0x000054101c1c7816 */ /* 0x000fe20000000015 */
[----:B------:R-:W-:Y:S01]  /*6030*/  LDSM.16.MT88.4 R24, [R188+0x12800] ;  /* 0x01280000bc18783b */ /* 0x000fe20000004200 */
[----:B------:R-:W-:Y:S01]  /*6040*/  PRMT R20, R11, 0x5410, R20 ;  /* 0x000054100b147816 */ /* 0x000fe20000000014 */
[----:B------:R-:W3:Y:S01]  /*6050*/  MUFU.EX2 R166, R166 ;  /* 0x000000a600a67308 */ /* 0x000ee20000000800 */
[--C-:B------:R-:W-:Y:S01]  /*6060*/  HSET2.LE.AND R9, R8, R191.reuse, PT ;  /* 0x000000bf08097233 */ /* 0x100fe20003803000 */
[C---:B----4-:R-:W-:Y:S01]  /*6070*/  HMMA.16816.F32.BF16 R36, R144.reuse, R40, RZ ;  /* 0x000000289024723c */ /* 0x050fe200000418ff */
[--C-:B------:R-:W-:Y:S01]  /*6080*/  HSET2.LE.AND R8, R10, R191.reuse, PT ;  /* 0x000000bf0a087233 */ /* 0x100fe20003803000 */
[----:B------:R-:W-:Y:S01]  /*6090*/  LDSM.16.MT88.4 R168, [R186+0x10800] ;  /* 0x01080000baa8783b */ /* 0x000fe20000004200 */
[--C-:B------:R-:W-:Y:S01]  /*60a0*/  HSET2.LE.AND R28, R28, R191.reuse, PT ;  /* 0x000000bf1c1c7233 */ /* 0x100fe20003803000 */
[----:B------:R-:W-:Y:S01]  /*60b0*/  FFMA.FTZ R195, R194, UR11, -R207 ;  /* 0x0000000bc2c37c23 */ /* 0x000fe200080108cf */
[----:B------:R-:W-:Y:S01]  /*60c0*/  HSET2.LE.AND R29, R20, R191, PT ;  /* 0x000000bf141d7233 */ /* 0x000fe20003803000 */
[--C-:B------:R-:W-:Y:S01]  /*60d0*/  FFMA.FTZ R197, R192, UR11, -R205.reuse ;  /* 0x0000000bc0c57c23 */ /* 0x100fe200080108cd */
[----:B-----5:R-:W-:Y:S01]  /*60e0*/  F2FP.BF16.F32.PACK_AB R30, R2, R177 ;  /* 0x000000b1021e723e */ /* 0x020fe200000010ff */
[C---:B------:R-:W-:Y:S01]  /*60f0*/  HMMA.16816.F32.BF16 R40, R144.reuse, R42, RZ ;  /* 0x0000002a9028723c */ /* 0x040fe200000418ff */
[----:B------:R-:W-:Y:S01]  /*6100*/  F2FP.BF16.F32.PACK_AB R31, R0, R165 ;  /* 0x000000a5001f723e */ /* 0x000fe200000010ff */
[--C-:B------:R-:W-:Y:S01]  /*6110*/  FFMA.FTZ R199, R196, UR11, -R205.reuse ;  /* 0x0000000bc4c77c23 */ /* 0x100fe200080108cd */
[----:B------:R-:W-:Y:S01]  /*6120*/  LOP3.LUT R30, R30, R9, RZ, 0xc0, !PT ;  /* 0x000000091e1e7212 */ /* 0x000fe200078ec0ff */
[----:B------:R-:W-:Y:S01]  /*6130*/  FFMA.FTZ R206, R206, UR11, -R205 ;  /* 0x0000000bcece7c23 */ /* 0x000fe200080108cd */
[----:B------:R-:W-:Y:S01]  /*6140*/  LOP3.LUT R31, R31, R8, RZ, 0xc0, !PT ;  /* 0x000000081f1f7212 */ /* 0x000fe200078ec0ff */
[----:B------:R-:W-:Y:S01]  /*6150*/  FFMA.FTZ R218, R218, UR11, -R207 ;  /* 0x0000000bdada7c23 */ /* 0x000fe200080108cf */
[----:B------:R-:W4:Y:S01]  /*6160*/  LDSM.16.MT88.4 R8, [R189+0x12800] ;  /* 0x01280000bd08783b */ /* 0x000f220000004200 */
[C---:B------:R-:W-:Y:S01]  /*6170*/  HMMA.16816.F32.BF16 R148, R144.reuse, R12, RZ ;  /* 0x0000000c9094723c */ /* 0x040fe200000418ff */
[----:B-1----:R-:W-:Y:S01]  /*6180*/  F2FP.BF16.F32.PACK_AB R13, R176, R181 ;  /* 0x000000b5b00d723e */ /* 0x002fe200000010ff */
[--C-:B------:R-:W-:Y:S01]  /*6190*/  FFMA.FTZ R216, R216, UR11, -R205.reuse ;  /* 0x0000000bd8d87c23 */ /* 0x100fe200080108cd */
[----:B---3--:R-:W-:Y:S01]  /*61a0*/  F2FP.BF16.F32.PACK_AB R12, R166, R167 ;  /* 0x000000a7a60c723e */ /* 0x008fe200000010ff */
[----:B------:R-:W-:Y:S01]  /*61b0*/  MUFU.EX2 R193, R193 ;  /* 0x000000c100c17308 */ /* 0x000fe20000000800 */
[----:B------:R-:W-:Y:S01]  /*61c0*/  LOP3.LUT R28, R13, R28, RZ, 0xc0, !PT ;  /* 0x0000001c0d1c7212 */ /* 0x000fe200078ec0ff */
[----:B------:R-:W-:Y:S01]  /*61d0*/  LDSM.16.MT88.4 R172, [R188+0x10800] ;  /* 0x01080000bcac783b */ /* 0x000fe20000004200 */
[----:B------:R-:W-:Y:S01]  /*61e0*/  LOP3.LUT R29, R12, R29, RZ, 0xc0, !PT ;  /* 0x0000001d0c1d7212 */ /* 0x000fe200078ec0ff */
[C---:B------:R-:W-:Y:S01]  /*61f0*/  HMMA.16816.F32.BF16 R44, R144.reuse, R48, RZ ;  /* 0x00000030902c723c */ /* 0x040fe200000418ff */
[----:B------:R-:W-:Y:S01]  /*6200*/  MUFU.EX2 R195, R195 ;  /* 0x000000c300c37308 */ /* 0x000fe20000000800 */
[----:B------:R-:W-:Y:S01]  /*6210*/  LDSM.16.MT88.4 R20, [R186+0x12800] ;  /* 0x01280000ba14783b */ /* 0x000fe20000004200 */
[--C-:B------:R-:W-:Y:S01]  /*6220*/  FFMA.FTZ R203, R203, UR11, -R205.reuse ;  /* 0x0000000bcbcb7c23 */ /* 0x100fe200080108cd */
[--C-:B------:R-:W-:Y:S01]  /*6230*/  FFMA.FTZ R202, R202, UR11, -R205.reuse ;  /* 0x0000000bcaca7c23 */ /* 0x100fe200080108cd */
[----:B------:R-:W1:Y:S01]  /*6240*/  MUFU.EX2 R192, R218 ;  /* 0x000000da00c07308 */ /* 0x000e620000000800 */
[----:B------:R-:W-:Y:S01]  /*6250*/  FFMA.FTZ R239, R200, UR11, -R205 ;  /* 0x0000000bc8ef7c23 */ /* 0x000fe200080108cd */
[----:B------:R-:W-:Y:S01]  /*6260*/  FFMA.FTZ R214, R214, UR11, -R207 ;  /* 0x0000000bd6d67c23 */ /* 0x000fe200080108cf */
[C---:B------:R-:W-:Y:S01]  /*6270*/  HMMA.16816.F32.BF16 R52, R144.reuse, R56, RZ ;  /* 0x000000389034723c */ /* 0x040fe200000418ff */
[----:B------:R-:W-:Y:S01]  /*6280*/  MUFU.EX2 R197, R197 ;  /* 0x000000c500c57308 */ /* 0x000fe20000000800 */
[----:B------:R-:W-:Y:S01]  /*6290*/  FFMA.FTZ R204, R204, UR11, -R205 ;  /* 0x0000000bcccc7c23 */ /* 0x000fe200080108cd */
[----:B------:R-:W-:Y:S01]  /*62a0*/  FADD.FTZ R184, R187, R184 ;  /* 0x000000b8bbb87221 */ /* 0x000fe20000010000 */
[----:B------:R-:W-:Y:S01]  /*62b0*/  FADD.FTZ R182, R183, R182 ;  /* 0x000000b6b7b67221 */ /* 0x000fe20000010000 */
[----:B------:R-:W-:Y:S02]  /*62c0*/  MUFU.EX2 R196, R216 ;  /* 0x000000d800c47308 */ /* 0x000fe40000000800 */
[----:B------:R-:W-:Y:S01]  /*62d0*/  FADD.FTZ R185, R185, R184 ;  /* 0x000000b8b9b97221 */ /* 0x000fe20000010000 */
[----:B------:R-:W-:Y:S01]  /*62e0*/  HMMA.16816.F32.BF16 R60, R144, R64, RZ ;  /* 0x00000040903c723c */ /* 0x000fe200000418ff */
[----:B------:R-:W3:Y:S01]  /*62f0*/  MUFU.EX2 R199, R199 ;  /* 0x000000c700c77308 */ /* 0x000ee20000000800 */
[----:B------:R-:W-:Y:S01]  /*6300*/  FADD.FTZ R179, R179, R182 ;  /* 0x000000b6b3b37221 */ /* 0x000fe20000010000 */
[----:B------:R-:W-:-:S02]  /*6310*/  FADD.FTZ R180, R180, R185 ;  /* 0x000000b9b4b47221 */ /* 0x000fc40000010000 */
[----:B------:R-:W-:Y:S01]  /*6320*/  MUFU.EX2 R206, R206 ;  /* 0x000000ce00ce7308 */ /* 0x000fe20000000800 */
[----:B------:R-:W-:Y:S01]  /*6330*/  FADD.FTZ R178, R178, R179 ;  /* 0x000000b3b2b27221 */ /* 0x000fe20000010000 */
[----:B------:R-:W-:Y:S01]  /*6340*/  FADD.FTZ R181, R181, R180 ;  /* 0x000000b4b5b57221 */ /* 0x000fe20000010000 */
[C---:B------:R-:W-:Y:S01]  /*6350*/  HMMA.16816.F32.BF16 R68, R144.reuse, R72, RZ ;  /* 0x000000489044723c */ /* 0x040fe200000418ff */
[----:B------:R-:W-:Y:S01]  /*6360*/  MUFU.EX2 R200, R204 ;  /* 0x000000cc00c87308 */ /* 0x000fe20000000800 */
[----:B------:R-:W-:Y:S01]  /*6370*/  FADD.FTZ R167, R167, R178 ;  /* 0x000000b2a7a77221 */ /* 0x000fe20000010000 */
[----:B------:R-:W-:Y:S02]  /*6380*/  FADD.FTZ R176, R176, R181 ;  /* 0x000000b5b0b07221 */ /* 0x000fe40000010000 */
[----:B------:R-:W-:Y:S01]  /*6390*/  MUFU.EX2 R202, R202 ;  /* 0x000000ca00ca7308 */ /* 0x000fe20000000800 */
[----:B------:R-:W-:Y:S01]  /*63a0*/  FADD.FTZ R166, R166, R167 ;  /* 0x000000a7a6a67221 */ /* 0x000fe20000010000 */
[----:B------:R-:W-:Y:S01]  /*63b0*/  FADD.FTZ R177, R177, R176 ;  /* 0x000000b0b1b17221 */ /* 0x000fe20000010000 */
[----:B------:R-:W-:Y:S01]  /*63c0*/  HMMA.16816.F32.BF16 R76, R144, R80, RZ ;  /* 0x00000050904c723c */ /* 0x000fe200000418ff */
[----:B------:R-:W-:Y:S01]  /*63d0*/  MUFU.EX2 R239, R239 ;  /* 0x000000ef00ef7308 */ /* 0x000fe20000000800 */
[----:B------:R-:W-:Y:S01]  /*63e0*/  FADD.FTZ R165, R165, R166 ;  /* 0x000000a6a5a57221 */ /* 0x000fe20000010000 */
[----:B------:R-:W-:-:S02]  /*63f0*/  FADD.FTZ R2, R2, R177 ;  /* 0x000000b102027221 */ /* 0x000fc40000010000 */
[----:B------:R-:W-:Y:S01]  /*6400*/  MUFU.EX2 R203, R203 ;  /* 0x000000cb00cb7308 */ /* 0x000fe20000000800 */
[----:B------:R-:W-:Y:S02]  /*6410*/  FADD.FTZ R0, R0, R165 ;  /* 0x000000a500007221 */ /* 0x000fe40000010000 */
        /* <DEDUP_REMOVED lines=22> */
[----:B------:R-:W5:Y:S07]  /*6580*/  LDSM.16.MT88.4 R12, [R190+0x14800] ;  /* 0x01480000be0c783b */ /* 0x000f6e0000004200 */
[C---:B--2---:R-:W-:Y:S08]  /*6590*/  HMMA.16816.F32.BF16 R160, R28.reuse, R4, R160 ;  /* 0x000000041ca0723c */ /* 0x044ff000000418a0 */
[C---:B------:R-:W-:Y:S01]  /*65a0*/  HMMA.16816.F32.BF16 R156, R28.reuse, R6, R156 ;  /* 0x000000061c9c723c */ /* 0x040fe2000004189c */
[----:B------:R-:W2:Y:S07]  /*65b0*/  LDSM.16.MT88.4 R4, [R189+0x14800] ;  /* 0x01480000bd04783b */ /* 0x000eae0000004200 */
[C---:B------:R-:W-:Y:S08]  /*65c0*/  HMMA.16816.F32.BF16 R36, R28.reuse, R16, R36 ;  /* 0x000000101c24723c */ /* 0x040ff00000041824 */
[C---:B------:R-:W-:Y:S01]  /*65d0*/  HMMA.16816.F32.BF16 R40, R28.reuse, R18, R40 ;  /* 0x000000121c28723c */ /* 0x040fe20000041828 */
[----:B------:R-:W1:Y:S07]  /*65e0*/  LDSM.16.MT88.4 R16, [R188+0x14800] ;  /* 0x01480000bc10783b */ /* 0x000e6e0000004200 */
[C---:B----4-:R-:W-:Y:S08]  /*65f0*/  HMMA.16816.F32.BF16 R68, R28.reuse, R8, R68 ;  /* 0x000000081c44723c */ /* 0x050ff00000041844 */
[C---:B-----5:R-:W-:Y:S08]  /*6600*/  HMMA.16816.F32.BF16 R92, R28.reuse, R12, R92 ;  /* 0x0000000c1c5c723c */ /* 0x060ff0000004185c */
[C---:B------:R-:W-:Y:S01]  /*6610*/  HMMA.16816.F32.BF16 R96, R28.reuse, R14, R96 ;  /* 0x0000000e1c60723c */ /* 0x040fe20000041860 */
[----:B------:R-:W4:Y:S07]  /*6620*/  LDSM.16.MT88.4 R12, [R190+0x16800] ;  /* 0x01680000be0c783b */ /* 0x000f2e0000004200 */
[----:B--2---:R-:W-:Y:S01]  /*6630*/  HMMA.16816.F32.BF16 R100, R28, R4, R100 ;  /* 0x000000041c64723c */ /* 0x004fe20000041864 */
[----:B------:R-:W-:-:S07]  /*6640*/  IMAD.U32 R5, RZ, RZ, UR12 ;  /* 0x0000000cff057e24 */ /* 0x000fce000f8e00ff */
[C---:B------:R-:W-:Y:S08]  /*6650*/  HMMA.16816.F32.BF16 R104, R28.reuse, R6, R104 ;  /* 0x000000061c68723c */ /* 0x040ff00000041868 */
[C---:B-1----:R-:W-:Y:S01]  /*6660*/  HMMA.16816.F32.BF16 R108, R28.reuse, R16, R108 ;  /* 0x000000101c6c723c */ /* 0x042fe2000004186c */
[----:B------:R-:W-:Y:S02]  /*6670*/  LOP3.LUT R16, R5, UR27, R237, 0x96, !PT ;  /* 0x0000001b05107c12 */ /* 0x000fe4000f8e96ed */
[----:B------:R-:W1:Y:S05]  /*6680*/  LDSM.16.MT88.4 R4, [R189+0x16800] ;  /* 0x01680000bd04783b */ /* 0x000e6a0000004200 */
[----:B------:R-:W-:Y:S01]  /*6690*/  HMMA.16816.F32.BF16 R112, R28, R18, R112 ;  /* 0x000000121c70723c */ /* 0x000fe20000041870 */
[----:B------:R-:W-:-:S05]  /*66a0*/  IMAD.WIDE.U32 R18, R16, -0x326172a9, RZ ;  /* 0xcd9e8d5710127825 */ /* 0x000fca00078e00ff */
[----:B------:R-:W-:Y:S02]  /*66b0*/  LOP3.LUT R16, R242, UR10, R19, 0x96, !PT ;  /* 0x0000000af2107c12 */ /* 0x000fe4000f8e9613 */
[----:B------:R-:W-:Y:S01]  /*66c0*/  LOP3.LUT R17, R18, UR9, R233, 0x96, !PT ;  /* 0x0000000912117c12 */ /* 0x000fe2000f8e96e9 */
[----:B------:R-:W-:Y:S01]  /*66d0*/  HMMA.16816.F32.BF16 R72, R28, R10, R72 ;  /* 0x0000000a1c48723c */ /* 0x000fe20000041848 */
[----:B------:R-:W2:Y:S01]  /*66e0*/  LDSM.16.MT88.4 R8, [R186+0x14800] ;  /* 0x01480000ba08783b */ /* 0x000ea20000004200 */
[----:B------:R-:W-:-:S04]  /*66f0*/  IMAD.WIDE.U32 R244, R16, -0x2daee0ad, RZ ;  /* 0xd2511f5310f47825 */ /* 0x000fc800078e00ff */
[----:B------:R-:W-:Y:S01]  /*6700*/  IMAD.WIDE.U32 R16, R17, -0x2daee0ad, RZ ;  /* 0xd2511f5311107825 */ /* 0x000fe200078e00ff */
[----:B------:R-:W-:Y:S01]  /*6710*/  LOP3.LUT R240, R234, UR20, R245, 0x96, !PT ;  /* 0x00000014eaf07c12 */ /* 0x000fe2000f8e96f5 */
[----:B----4-:R-:W-:Y:S03]  /*6720*/  HMMA.16816.F32.BF16 R124, R28, R12, R124 ;  /* 0x0000000c1c7c723c */ /* 0x010fe6000004187c */
[----:B------:R-:W-:Y:S01]  /*6730*/  LOP3.LUT R244, R244, UR17, R17, 0x96, !PT ;  /* 0x00000011f4f47c12 */ /* 0x000fe2000f8e9611 */
[----:B------:R-:W-:-:S04]  /*6740*/  IMAD.WIDE.U32 R240, R240, -0x326172a9, RZ ;  /* 0xcd9e8d57f0f07825 */ /* 0x000fc800078e00ff */
[----:B------:R-:W-:Y:S01]  /*6750*/  IMAD.WIDE.U32 R244, R244, -0x326172a9, RZ ;  /* 0xcd9e8d57f4f47825 */ /* 0x000fe200078e00ff */
[----:B------:R-:W-:Y:S01]  /*6760*/  LOP3.LUT R12, R232, UR8, R241, 0x96, !PT ;  /* 0x00000008e80c7c12 */ /* 0x000fe2000f8e96f1 */
[----:B------:R-:W-:Y:S03]  /*6770*/  HMMA.16816.F32.BF16 R128, R28, R14, R128 ;  /* 0x0000000e1c80723c */ /* 0x000fe60000041880 */
[----:B------:R-:W-:Y:S01]  /*6780*/  LOP3.LUT R240, R240, UR7, R245, 0x96, !PT ;  /* 0x00000007f0f07c12 */ /* 0x000fe2000f8e96f5 */
[----:B------:R-:W-:-:S04]  /*6790*/  IMAD.WIDE.U32 R12, R12, -0x2daee0ad, RZ ;  /* 0xd2511f530c0c7825 */ /* 0x000fc800078e00ff */
[----:B------:R-:W-:Y:S01]  /*67a0*/  IMAD.WIDE.U32 R240, R240, -0x2daee0ad, RZ ;  /* 0xd2511f53f0f07825 */ /* 0x000fe200078e00ff */
[----:B------:R-:W-:Y:S01]  /*67b0*/  HMMA.16816.F32.BF16 R60, R28, R32, R60 ;  /* 0x000000201c3c723c */ /* 0x000fe2000004183c */
[----:B------:R-:W-:Y:S02]  /*67c0*/  LOP3.LUT R223, R16, UR16, R13, 0x96, !PT ;  /* 0x0000001010df7c12 */ /* 0x000fe4000f8e960d */
[----:B------:R-:W-:Y:S01]  /*67d0*/  LDSM.16.MT88.4 R16, [R188+0x11000] ;  /* 0x01100000bc10783b */ /* 0x000fe20000004200 */
[----:B------:R-:W-:Y:S01]  /*67e0*/  LOP3.LUT R14, R12, UR15, R241, 0x96, !PT ;  /* 0x0000000f0c0e7c12 */ /* 0x000fe2000f8e96f1 */
[----:B------:R-:W-:Y:S01]  /*67f0*/  FFMA.FTZ R12, R222, UR11, -R207 ;  /* 0x0000000bde0c7c23 */ /* 0x000fe200080108cf */
[----:B------:R-:W-:-:S04]  /*6800*/  IMAD.WIDE.U32 R222, R223, -0x326172a9, RZ ;  /* 0xcd9e8d57dfde7825 */ /* 0x000fc800078e00ff */
[----:B------:R-:W-:Y:S01]  /*6810*/  FFMA.FTZ R241, R198, UR11, -R207 ;  /* 0x0000000bc6f17c23 */ /* 0x000fe200080108cf */
[C---:B------:R-:W-:Y:S01]  /*6820*/  HMMA.16816.F32.BF16 R64, R28.reuse, R34, R64 ;  /* 0x000000221c40723c */ /* 0x040fe20000041840 */
[----:B------:R-:W4:Y:S01]  /*6830*/  LDSM.16.MT88.4 R32, [R186+0x16800] ;  /* 0x01680000ba20783b */ /* 0x000f220000004200 */
[----:B------:R-:W-:Y:S01]  /*6840*/  IMAD.WIDE.U32 R14, R14, -0x326172a9, RZ ;  /* 0xcd9e8d570e0e7825 */ /* 0x000fe200078e00ff */
[----:B------:R5:W3:Y:S04]  /*6850*/  MUFU.EX2 R194, R12 ;  /* 0x0000000c00c27308 */ /* 0x000ae80000000800 */
[----:B------:R-:W-:Y:S01]  /*6860*/  MUFU.EX2 R241, R241 ;  /* 0x000000f100f17308 */ /* 0x000fe20000000800 */
[----:B-1----:R-:W-:Y:S01]  /*6870*/  HMMA.16816.F32.BF16 R136, R28, R6, R136 ;  /* 0x000000061c88723c */ /* 0x002fe20000041888 */
[----:B------:R-:W-:-:S07]  /*6880*/  IMAD.MOV.U32 R6, RZ, RZ, R14 ;  /* 0x000000ffff067224 */ /* 0x000fce00078e000e */
[C---:B--2---:R-:W-:Y:S08]  /*6890*/  HMMA.16816.F32.BF16 R116, R28.reuse, R8, R116 ;  /* 0x000000081c74723c */ /* 0x044ff00000041874 */
[C---:B------:R-:W-:Y:S01]  /*68a0*/  HMMA.16816.F32.BF16 R120, R28.reuse, R10, R120 ;  /* 0x0000000a1c78723c */ /* 0x040fe20000041878 */
[----:B------:R-:W1:Y:S07]  /*68b0*/  LDSM.16.MT88.4 R8, [R188+0x16800] ;  /* 0x01680000bc08783b */ /* 0x000e6e0000004200 */
[----:B------:R-:W-:Y:S01]  /*68c0*/  HMMA.16816.F32.BF16 R132, R28, R4, R132 ;  /* 0x000000041c84723c */ /* 0x000fe20000041884 */
[----:B------:R-:W-:-:S02]  /*68d0*/  PRMT R4, R14, 0x7773, RZ ;  /* 0x000077730e047816 */ /* 0x000fc400000000ff */
[----:B------:R-:W-:-:S05]  /*68e0*/  LOP3.LUT R5, R6, 0xff, RZ, 0xc0, !PT ;  /* 0x000000ff06057812 */ /* 0x000fca00078ec0ff */
[C---:B------:R-:W-:Y:S01]  /*68f0*/  HMMA.16816.F32.BF16 R76, R28.reuse, R24, R76 ;  /* 0x000000181c4c723c */ /* 0x040fe2000004184c */
[----:B------:R-:W-:Y:S02]  /*6900*/  PRMT R25, R14, 0x7772, RZ ;  /* 0x000077720e197816 */ /* 0x000fe400000000ff */
[----:B------:R-:W-:Y:S02]  /*6910*/  LOP3.LUT R24, R222, UR4, R15, 0x96, !PT ;  /* 0x00000004de187c12 */ /* 0x000fe4000f8e960f */
[----:B------:R-:W-:Y:S02]  /*6920*/  PRMT R25, R25, 0x5410, R4 ;  /* 0x0000541019197816 */ /* 0x000fe40000000004 */
[----:B------:R-:W-:Y:S01]  /*6930*/  LOP3.LUT R222, R244, UR6, R223, 0x96, !PT ;  /* 0x00000006f4de7c12 */ /* 0x000fe2000f8e96df */
[C---:B------:R-:W-:Y:S01]  /*6940*/  HMMA.16816.F32.BF16 R80, R28.reuse, R26, R80 ;  /* 0x0000001a1c50723c */ /* 0x040fe20000041850 */
[----:B------:R-:W-:Y:S02]  /*6950*/  PRMT R26, R14, 0x7771, RZ ;  /* 0x000077710e1a7816 */ /* 0x000fe400000000ff */
[----:B------:R-:W-:Y:S01]  /*6960*/  PRMT R27, R24, 0x7632, R27 ;  /* 0x00007632181b7816 */ /* 0x000fe2000000001b */
[----:B-----5:R-:W-:Y:S01]  /*6970*/  LDSM.16.MT88.4 R12, [R186+0x11000] ;  /* 0x01100000ba0c783b */ /* 0x020fe20000004200 */
[----:B------:R-:W-:Y:S01]  /*6980*/  PRMT R26, R5, 0x5410, R26 ;  /* 0x00005410051a7816 */ /* 0x000fe2000000001a */
[----:B------:R-:W-:Y:S01]  /*6990*/  IMAD.WIDE.U32 R222, R222, -0x2daee0ad, RZ ;  /* 0xd2511f53dede7825 */ /* 0x000fe200078e00ff */
[----:B------:R-:W-:Y:S01]  /*69a0*/  LOP3.LUT R27, R27, 0xff, RZ, 0xc0, !PT ;  /* 0x000000ff1b1b7812 */ /* 0x000fe200078ec0ff */
[----:B------:R-:W2:Y:S01]  /*69b0*/  LDSM.16.MT88.4 R4, [R190+0x11000] ;  /* 0x01100000be04783b */ /* 0x000ea20000004200 */
[----:B------:R-:W-:Y:S01]  /*69c0*/  HMMA.16816.F32.BF16 R56, R28, R170, R56 ;  /* 0x000000aa1c38723c */ /* 0x000fe20000041838 */
[----:B------:R-:W-:-:S02]  /*69d0*/  LOP3.LUT R170, R24, 0xffff, RZ, 0xc0, !PT ;  /* 0x0000ffff18aa7812 */ /* 0x000fc400078ec0ff */
[----:B------:R-:W-:Y:S02]  /*69e0*/  LOP3.LUT R171, R24, 0xff, RZ, 0xc0, !PT ;  /* 0x000000ff18ab7812 */ /* 0x000fe400078ec0ff */
[----:B------:R-:W-:Y:S02]  /*69f0*/  SHF.R.U32.HI R170, RZ, 0x8, R170 ;  /* 0x00000008ffaa7819 */ /* 0x000fe400000116aa */
[----:B------:R-:W-:Y:S01]  /*6a00*/  HSET2.LE.AND R26, R26, R191, PT ;  /* 0x000000bf1a1a7233 */ /* 0x000fe20003803000 */
[----:B------:R-:W-:Y:S01]  /*6a10*/  HMMA.16816.F32.BF16 R52, R28, R168, R52 ;  /* 0x000000a81c34723c */ /* 0x000fe20000041834 */
[----:B------:R-:W-:Y:S02]  /*6a20*/  SHF.R.U32.HI R168, RZ, 0x18, R24 ;  /* 0x00000018ffa87819 */ /* 0x000fe40000011618 */
[----:B------:R-:W-:Y:S02]  /*6a30*/  PRMT R24, R171, 0x5410, R170 ;  /* 0x00005410ab187816 */ /* 0x000fe400000000aa */
[----:B------:R-:W-:-:S02]  /*6a40*/  LOP3.LUT R170, R25, 0xff00ff, RZ, 0xc0, !PT ;  /* 0x00ff00ff19aa7812 */ /* 0x000fc400078ec0ff */
[----:B------:R-:W-:Y:S01]  /*6a50*/  PRMT R168, R27, 0x5410, R168 ;  /* 0x000054101ba87816 */ /* 0x000fe200000000a8 */
[C---:B----4-:R-:W-:Y:S01]  /*6a60*/  HMMA.16816.F32.BF16 R148, R28.reuse, R32, R148 ;  /* 0x000000201c94723c */ /* 0x050fe20000041894 */
[--C-:B------:R-:W-:Y:S02]  /*6a70*/  HSET2.LE.AND R24, R24, R191.reuse, PT ;  /* 0x000000bf18187233 */ /* 0x100fe40003803000 */
[--C-:B------:R-:W-:Y:S02]  /*6a80*/  HSET2.LE.AND R170, R170, R191.reuse, PT ;  /* 0x000000bfaaaa7233 */ /* 0x100fe40003803000 */
[----:B------:R-:W-:Y:S02]  /*6a90*/  HSET2.LE.AND R25, R168, R191, PT ;  /* 0x000000bfa8197233 */ /* 0x000fe40003803000 */
[----:B------:R-:W-:Y:S01]  /*6aa0*/  F2FP.BF16.F32.PACK_AB R169, R192, R195 ;  /* 0x000000c3c0a9723e */ /* 0x000fe200000010ff */
[----:B-1----:R-:W-:Y:S01]  /*6ab0*/  HMMA.16816.F32.BF16 R140, R28, R8, R140 ;  /* 0x000000081c8c723c */ /* 0x002fe2000004188c */
[----:B---3--:R-:W-:-:S02]  /*6ac0*/  F2FP.BF16.F32.PACK_AB R27, R199, R196 ;  /* 0x000000c4c71b723e */ /* 0x008fc400000010ff */
[----:B------:R-:W-:Y:S01]  /*6ad0*/  F2FP.BF16.F32.PACK_AB R33, R194, R193 ;  /* 0x000000c1c221723e */ /* 0x000fe200000010ff */
[----:B------:R-:W-:Y:S01]  /*6ae0*/  FADD.FTZ R193, R193, R2 ;  /* 0x00000002c1c17221 */ /* 0x000fe20000010000 */
[----:B------:R-:W-:Y:S02]  /*6af0*/  F2FP.BF16.F32.PACK_AB R32, R206, R197 ;  /* 0x000000c5ce20723e */ /* 0x000fe400000010ff */
[----:B------:R-:W-:Y:S01]  /*6b00*/  LOP3.LUT R26, R169, R26, RZ, 0xc0, !PT ;  /* 0x0000001aa91a7212 */ /* 0x000fe200078ec0ff */
[C---:B------:R-:W-:Y:S01]  /*6b10*/  HMMA.16816.F32.BF16 R152, R28.reuse, R10, R152 ;  /* 0x0000000a1c98723c */ /* 0x040fe20000041898 */
[----:B------:R-:W-:Y:S01]  /*6b20*/  LOP3.LUT R27, R27, R170, RZ, 0xc0, !PT ;  /* 0x000000aa1b1b7212 */ /* 0x000fe200078ec0ff */
[----:B------:R-:W1:Y:S01]  /*6b30*/  LDSM.16.MT88.4 R8, [R190+0x13000] ;  /* 0x01300000be08783b */ /* 0x000e620000004200 */
[----:B------:R-:W-:Y:S01]  /*6b40*/  LOP3.LUT R24, R33, R24, RZ, 0xc0, !PT ;  /* 0x0000001821187212 */ /* 0x000fe200078ec0ff */
[----:B------:R-:W-:Y:S01]  /*6b50*/  FADD.FTZ R194, R194, R193 ;  /* 0x000000c1c2c27221 */ /* 0x000fe20000010000 */
[----:B------:R-:W-:Y:S01]  /*6b60*/  LOP3.LUT R25, R32, R25, RZ, 0xc0, !PT ;  /* 0x0000001920197212 */ /* 0x000fe200078ec0ff */
[----:B------:R-:W-:Y:S02]  /*6b70*/  LDSM.16.MT88.4 R168, [R186+0x13000] ;  /* 0x01300000baa8783b */ /* 0x000fe40000004200 */
[----:B------:R-:W-:Y:S01]  /*6b80*/  HMMA.16816.F32.BF16 R44, R28, R172, R44 ;  /* 0x000000ac1c2c723c */ /* 0x000fe2000004182c */
[----:B------:R-:W-:-:S04]  /*6b90*/  FADD.FTZ R195, R195, R194 ;  /* 0x000000c2c3c37221 */ /* 0x000fc80000010000 */
[----:B------:R-:W-:-:S03]  /*6ba0*/  FADD.FTZ R195, R192, R195 ;  /* 0x000000c3c0c37221 */ /* 0x000fc60000010000 */
[C---:B--2---:R-:W-:Y:S08]  /*6bb0*/  HMMA.16816.F32.BF16 R160, R24.reuse, R4, R160 ;  /* 0x0000000418a0723c */ /* 0x044ff000000418a0 */
[----:B------:R-:W-:Y:S01]  /*6bc0*/  HMMA.16816.F32.BF16 R156, R24, R6, R156 ;  /* 0x00000006189c723c */ /* 0x000fe2000004189c */
[----:B------:R-:W2:Y:S07]  /*6bd0*/  LDSM.16.MT88.4 R4, [R189+0x13000] ;  /* 0x01300000bd04783b */ /* 0x000eae0000004200 */
[C---:B------:R-:W-:Y:S01]  /*6be0*/  HMMA.16816.F32.BF16 R48, R28.reuse, R174, R48 ;  /* 0x000000ae1c30723c */ /* 0x040fe20000041830 */
[----:B------:R-:W-:Y:S07]  /*6bf0*/  LDSM.16.MT88.4 R172, [R188+0x13000] ;  /* 0x01300000bcac783b */ /* 0x000fee0000004200 */
[C---:B------:R-:W-:Y:S08]  /*6c00*/  HMMA.16816.F32.BF16 R84, R28.reuse, R20, R84 ;  /* 0x000000141c54723c */ /* 0x040ff00000041854 */
[C---:B------:R-:W-:Y:S01]  /*6c10*/  HMMA.16816.F32.BF16 R88, R28.reuse, R22, R88 ;  /* 0x000000161c58723c */ /* 0x040fe20000041858 */
[----:B------:R-:W-:Y:S07]  /*6c20*/  LDSM.16.MT88.4 R20, [R189+0x11000] ;  /* 0x01100000bd14783b */ /* 0x000fee0000004200 */
[----:B------:R-:W-:Y:S01]  /*6c30*/  HMMA.16816.F32.BF16 R144, R28, R34, R144 ;  /* 0x000000221c90723c */ /* 0x000fe20000041890 */
[----:B------:R-:W3:Y:S04]  /*6c40*/  LDSM.16.MT88.4 R28, [R189+0x15000] ;  /* 0x01500000bd1c783b */ /* 0x000ee80000004200 */
[----:B------:R-:W-:Y:S03]  /*6c50*/  LDSM.16.MT88.4 R32, [R190+0x15000] ;  /* 0x01500000be20783b */ /* 0x000fe60000004200 */
        /* <DEDUP_REMOVED lines=15> */
[C---:B-1----:R-:W-:Y:S01]  /*6d50*/  HMMA.16816.F32.BF16 R132, R24.reuse, R8, R132 ;  /* 0x000000081884723c */ /* 0x042fe20000041884 */
[--C-:B------:R-:W-:Y:S01]  /*6d60*/  FFMA.FTZ R8, R208, UR11, -R207.reuse ;  /* 0x0000000bd0087c23 */ /* 0x100fe200080108cf */
[----:B------:R-:W-:Y:S01]  /*6d70*/  IMAD.MOV.U32 R9, RZ, RZ, R222 ;  /* 0x000000ffff097224 */ /* 0x000fe200078e00de */
[----:B------:R-:W-:Y:S04]  /*6d80*/  MUFU.EX2 R208, R214 ;  /* 0x000000d600d07308 */ /* 0x000fe80000000800 */
[----:B------:R-:W-:Y:S01]  /*6d90*/  LOP3.LUT R9, R9, 0xff, RZ, 0xc0, !PT ;  /* 0x000000ff09097812 */ /* 0x000fe200078ec0ff */
[----:B------:R-:W-:Y:S01]  /*6da0*/  HMMA.16816.F32.BF16 R136, R24, R10, R136 ;  /* 0x0000000a1888723c */ /* 0x000fe20000041888 */
[----:B------:R-:W-:-:S02]  /*6db0*/  FFMA.FTZ R10, R201, UR11, -R207 ;  /* 0x0000000bc90a7c23 */ /* 0x000fc400080108cf */
[----:B------:R1:W-:Y:S04]  /*6dc0*/  MUFU.EX2 R201, R8 ;  /* 0x0000000800c97308 */ /* 0x0003e80000000800 */
[----:B------:R5:W3:Y:S01]  /*6dd0*/  MUFU.EX2 R198, R10 ;  /* 0x0000000a00c67308 */ /* 0x000ae20000000800 */
[----:B----4-:R-:W-:Y:S01]  /*6de0*/  HMMA.16816.F32.BF16 R116, R24, R16, R116 ;  /* 0x000000101874723c */ /* 0x010fe20000041874 */
[----:B------:R-:W-:-:S04]  /*6df0*/  LOP3.LUT R16, R240, UR13, R223, 0x96, !PT ;  /* 0x0000000df0107c12 */ /* 0x000fc8000f8e96df */
[----:B------:R-:W-:-:S03]  /*6e00*/  LOP3.LUT R17, R16, 0xff, RZ, 0xc0, !PT ;  /* 0x000000ff10117812 */ /* 0x000fc600078ec0ff */
[C---:B--2---:R-:W-:Y:S01]  /*6e10*/  HMMA.16816.F32.BF16 R140, R24.reuse, R4, R140 ;  /* 0x00000004188c723c */ /* 0x044fe2000004188c */
[C---:B-1----:R-:W-:Y:S02]  /*6e20*/  PRMT R8, R222.reuse, 0x7773, RZ ;  /* 0x00007773de087816 */ /* 0x042fe400000000ff */
[C---:B------:R-:W-:Y:S02]  /*6e30*/  PRMT R4, R222.reuse, 0x7771, RZ ;  /* 0x00007771de047816 */ /* 0x040fe400000000ff */
[----:B------:R-:W-:Y:S02]  /*6e40*/  PRMT R5, R222, 0x7772, RZ ;  /* 0x00007772de057816 */ /* 0x000fe400000000ff */
[----:B------:R-:W-:Y:S01]  /*6e50*/  PRMT R4, R9, 0x5410, R4 ;  /* 0x0000541009047816 */ /* 0x000fe20000000004 */
[----:B------:R-:W-:Y:S01]  /*6e60*/  HMMA.16816.F32.BF16 R120, R24, R18, R120 ;  /* 0x000000121878723c */ /* 0x000fe20000041878 */
[----:B------:R-:W-:Y:S02]  /*6e70*/  LOP3.LUT R18, R16, 0xffff, RZ, 0xc0, !PT ;  /* 0x0000ffff10127812 */ /* 0x000fe400078ec0ff */
[----:B------:R-:W-:-:S02]  /*6e80*/  PRMT R5, R5, 0x5410, R8 ;  /* 0x0000541005057816 */ /* 0x000fc40000000008 */
[----:B-----5:R-:W1:Y:S01]  /*6e90*/  LDSM.16.MT88.4 R8, [R190+0x13800] ;  /* 0x01380000be08783b */ /* 0x020e620000004200 */
[----:B------:R-:W-:Y:S02]  /*6ea0*/  SHF.R.U32.HI R18, RZ, 0x8, R18 ;  /* 0x00000008ff127819 */ /* 0x000fe40000011612 */
[C---:B------:R-:W-:Y:S01]  /*6eb0*/  HMMA.16816.F32.BF16 R152, R24.reuse, R6, R152 ;  /* 0x000000061898723c */ /* 0x040fe20000041898 */
[----:B------:R-:W-:Y:S02]  /*6ec0*/  PRMT R7, R16, 0x7632, R7 ;  /* 0x0000763210077816 */ /* 0x000fe40000000007 */
[----:B------:R-:W-:Y:S02]  /*6ed0*/  SHF.R.U32.HI R16, RZ, 0x18, R16 ;  /* 0x00000018ff107819 */ /* 0x000fe40000011610 */
[----:B------:R-:W-:Y:S02]  /*6ee0*/  LOP3.LUT R7, R7, 0xff, RZ, 0xc0, !PT ;  /* 0x000000ff07077812 */ /* 0x000fe400078ec0ff */
[----:B------:R-:W-:Y:S01]  /*6ef0*/  PRMT R18, R17, 0x5410, R18 ;  /* 0x0000541011127816 */ /* 0x000fe20000000012 */
[----:B------:R-:W-:Y:S01]  /*6f00*/  HMMA.16816.F32.BF16 R92, R24, R32, R92 ;  /* 0x00000020185c723c */ /* 0x000fe2000004185c */
[----:B------:R-:W-:-:S02]  /*6f10*/  PRMT R16, R7, 0x5410, R16 ;  /* 0x0000541007107816 */ /* 0x000fc40000000010 */
[----:B------:R-:W-:Y:S02]  /*6f20*/  LOP3.LUT R32, R5, 0xff00ff, RZ, 0xc0, !PT ;  /* 0x00ff00ff05207812 */ /* 0x000fe400078ec0ff */
[--C-:B------:R-:W-:Y:S02]  /*6f30*/  HSET2.LE.AND R6, R4, R191.reuse, PT ;  /* 0x000000bf04067233 */ /* 0x100fe40003803000 */
[--C-:B------:R-:W-:Y:S01]  /*6f40*/  HSET2.LE.AND R4, R18, R191.reuse, PT ;  /* 0x000000bf12047233 */ /* 0x100fe20003803000 */
[----:B------:R-:W-:Y:S01]  /*6f50*/  HMMA.16816.F32.BF16 R36, R24, R20, R36 ;  /* 0x000000141824723c */ /* 0x000fe20000041824 */
[--C-:B------:R-:W-:Y:S02]  /*6f60*/  HSET2.LE.AND R5, R16, R191.reuse, PT ;  /* 0x000000bf10057233 */ /* 0x100fe40003803000 */
[----:B------:R-:W-:Y:S01]  /*6f70*/  LDSM.16.MT88.4 R16, [R190+0x17800] ;  /* 0x01780000be10783b */ /* 0x000fe20000004200 */
[----:B------:R-:W-:Y:S02]  /*6f80*/  HSET2.LE.AND R7, R32, R191, PT ;  /* 0x000000bf20077233 */ /* 0x000fe40003803000 */
[----:B---3--:R-:W-:-:S02]  /*6f90*/  F2FP.BF16.F32.PACK_AB R33, R241, R198 ;  /* 0x000000c6f121723e */ /* 0x008fc400000010ff */
[C---:B------:R-:W-:Y:S01]  /*6fa0*/  HMMA.16816.F32.BF16 R40, R24.reuse, R22, R40 ;  /* 0x000000161828723c */ /* 0x040fe20000041828 */
[----:B------:R-:W2:Y:S01]  /*6fb0*/  LDSM.16.MT88.4 R20, [R188+0x15000] ;  /* 0x01500000bc14783b */ /* 0x000ea20000004200 */
[----:B------:R-:W-:Y:S02]  /*6fc0*/  F2FP.BF16.F32.PACK_AB R32, R239, R202 ;  /* 0x000000caef20723e */ /* 0x000fe400000010ff */
[----:B------:R-:W-:Y:S02]  /*6fd0*/  LOP3.LUT R6, R33, R6, RZ, 0xc0, !PT ;  /* 0x0000000621067212 */ /* 0x000fe400078ec0ff */
[----:B------:R-:W-:Y:S02]  /*6fe0*/  LOP3.LUT R7, R32, R7, RZ, 0xc0, !PT ;  /* 0x0000000720077212 */ /* 0x000fe400078ec0ff */
[C---:B------:R-:W-:Y:S08]  /*6ff0*/  HMMA.16816.F32.BF16 R124, R24.reuse, R12, R124 ;  /* 0x0000000c187c723c */ /* 0x040ff0000004187c */
[C---:B------:R-:W-:Y:S01]  /*7000*/  HMMA.16816.F32.BF16 R128, R24.reuse, R14, R128 ;  /* 0x0000000e1880723c */ /* 0x040fe20000041880 */
[----:B------:R-:W3:Y:S07]  /*7010*/  LDSM.16.MT88.4 R12, [R190+0x11800] ;  /* 0x01180000be0c783b */ /* 0x000eee0000004200 */
[----:B------:R-:W-:Y:S01]  /*7020*/  HMMA.16816.F32.BF16 R148, R24, R28, R148 ;  /* 0x0000001c1894723c */ /* 0x000fe20000041894 */
[----:B------:R-:W-:Y:S01]  /*7030*/  F2FP.BF16.F32.PACK_AB R29, R201, R208 ;  /* 0x000000d0c91d723e */ /* 0x000fe200000010ff */
[----:B------:R-:W-:Y:S01]  /*7040*/  FADD.FTZ R208, R208, R195 ;  /* 0x000000c3d0d07221 */ /* 0x000fe20000010000 */
[----:B------:R-:W-:-:S02]  /*7050*/  F2FP.BF16.F32.PACK_AB R28, R203, R200 ;  /* 0x000000c8cb1c723e */ /* 0x000fc400000010ff */
[----:B------:R-:W-:Y:S01]  /*7060*/  LOP3.LUT R4, R29, R4, RZ, 0xc0, !PT ;  /* 0x000000041d047212 */ /* 0x000fe200078ec0ff */
[----:B------:R-:W-:Y:S01]  /*7070*/  FADD.FTZ R201, R201, R208 ;  /* 0x000000d0c9c97221 */ /* 0x000fe20000010000 */
[----:B------:R-:W-:Y:S01]  /*7080*/  LOP3.LUT R5, R28, R5, RZ, 0xc0, !PT ;  /* 0x000000051c057212 */ /* 0x000fe200078ec0ff */
[----:B------:R-:W-:Y:S01]  /*7090*/  HMMA.16816.F32.BF16 R96, R24, R34, R96 ;  /* 0x000000221860723c */ /* 0x000fe20000041860 */
[----:B------:R-:W-:Y:S01]  /*70a0*/  LDSM.16.MT88.4 R32, [R189+0x17800] ;  /* 0x01780000bd20783b */ /* 0x000fe20000004200 */
[----:B------:R-:W-:-:S04]  /*70b0*/  FADD.FTZ R198, R198, R201 ;  /* 0x000000c9c6c67221 */ /* 0x000fc80000010000 */
[----:B------:R-:W-:Y:S02]  /*70c0*/  FADD.FTZ R241, R241, R198 ;  /* 0x000000c6f1f17221 */ /* 0x000fe40000010000 */
[C---:B-1----:R-:W-:Y:S08]  /*70d0*/  HMMA.16816.F32.BF16 R60, R4.reuse, R8, R60 ;  /* 0x00000008043c723c */ /* 0x042ff0000004183c */
[----:B------:R-:W-:Y:S01]  /*70e0*/  HMMA.16816.F32.BF16 R64, R4, R10, R64 ;  /* 0x0000000a0440723c */ /* 0x000fe20000041840 */
[----:B------:R-:W1:Y:S07]  /*70f0*/  LDSM.16.MT88.4 R8, [R188+0x11800] ;  /* 0x01180000bc08783b */ /* 0x000e6e0000004200 */
[C---:B--2---:R-:W-:Y:S08]  /*7100*/  HMMA.16816.F32.BF16 R108, R24.reuse, R20, R108 ;  /* 0x00000014186c723c */ /* 0x044ff0000004186c */
[----:B------:R-:W-:Y:S01]  /*7110*/  HMMA.16816.F32.BF16 R112, R24, R22, R112 ;  /* 0x000000161870723c */ /* 0x000fe20000041870 */
        /* <DEDUP_REMOVED lines=8> */
[----:B------:R-:W-:Y:S01]  /*71a0*/  HMMA.16816.F32.BF16 R48, R4, R10, R48 ;  /* 0x0000000a0430723c */ /* 0x000fe20000041830 */
[----:B------:R-:W1:Y:S07]  /*71b0*/  LDSM.16.MT88.4 R8, [R186+0x15800] ;  /* 0x01580000ba08783b */ /* 0x000e6e0000004200 */
[C---:B------:R-:W-:Y:S08]  /*71c0*/  HMMA.16816.F32.BF16 R76, R24.reuse, R172, R76 ;  /* 0x000000ac184c723c */ /* 0x040ff0000004184c */
[C---:B------:R-:W-:Y:S01]  /*71d0*/  HMMA.16816.F32.BF16 R80, R24.reuse, R174, R80 ;  /* 0x000000ae1850723c */ /* 0x040fe20000041850 */
[----:B------:R-:W5:Y:S07]  /*71e0*/  LDSM.16.MT88.4 R172, [R189+0x13800] ;  /* 0x01380000bdac783b */ /* 0x000f6e0000004200 */
[C---:B------:R-:W-:Y:S08]  /*71f0*/  HMMA.16816.F32.BF16 R84, R24.reuse, R168, R84 ;  /* 0x000000a81854723c */ /* 0x040ff00000041854 */
[C---:B------:R-:W-:Y:S01]  /*7200*/  HMMA.16816.F32.BF16 R88, R24.reuse, R170, R88 ;  /* 0x000000aa1858723c */ /* 0x040fe20000041858 */
[----:B------:R-:W5:Y:S07]  /*7210*/  LDSM.16.MT88.4 R168, [R189+0x15800] ;  /* 0x01580000bda8783b */ /* 0x000f6e0000004200 */
[----:B------:R-:W-:Y:S01]  /*7220*/  HMMA.16816.F32.BF16 R144, R24, R30, R144 ;  /* 0x0000001e1890723c */ /* 0x000fe20000041890 */
[----:B------:R-:W5:Y:S04]  /*7230*/  LDSM.16.MT88.4 R28, [R188+0x13800] ;  /* 0x01380000bc1c783b */ /* 0x000f680000004200 */
[----:B------:R-:W5:Y:S03]  /*7240*/  LDSM.16.MT88.4 R24, [R188+0x15800] ;  /* 0x01580000bc18783b */ /* 0x000f660000004200 */
        /* <DEDUP_REMOVED lines=9> */
[----:B-1----:R-:W-:Y:S01]  /*72e0*/  HMMA.16816.F32.BF16 R116, R4, R8, R116 ;  /* 0x000000080474723c */ /* 0x002fe20000041874 */
[----:B------:R-:W-:-:S04]  /*72f0*/  FADD.FTZ R9, R197, R0 ;  /* 0x00000000c5097221 */ /* 0x000fc80000010000 */
[----:B------:R-:W-:-:S03]  /*7300*/  FADD.FTZ R9, R206, R9 ;  /* 0x00000009ce097221 */ /* 0x000fc60000010000 */
[----:B-----5:R-:W-:Y:S01]  /*7310*/  HMMA.16816.F32.BF16 R68, R4, R172, R68 ;  /* 0x000000ac0444723c */ /* 0x020fe20000041844 */
        /* <DEDUP_REMOVED lines=17> */
[C---:B---3--:R-:W-:Y:S08]  /*7430*/  HMMA.16816.F32.BF16 R84, R4.reuse, R12, R84 ;  /* 0x0000000c0454723c */ /* 0x048ff00000041854 */
[C---:B------:R-:W-:Y:S08]  /*7440*/  HMMA.16816.F32.BF16 R88, R4.reuse, R14, R88 ;  /* 0x0000000e0458723c */ /* 0x040ff00000041858 */
[C---:B------:R-:W-:Y:S08]  /*7450*/  HMMA.16816.F32.BF16 R120, R4.reuse, R10, R120 ;  /* 0x0000000a0478723c */ /* 0x040ff00000041878 */
[C---:B----4-:R-:W-:Y:S08]  /*7460*/  HMMA.16816.F32.BF16 R148, R4.reuse, R16, R148 ;  /* 0x000000100494723c */ /* 0x050ff00000041894 */
[----:B------:R-:W-:Y:S01]  /*7470*/  HMMA.16816.F32.BF16 R144, R4, R18, R144 ;  /* 0x000000120490723c */ /* 0x000fe20000041890 */
[----:B------:R-:W-:-:S04]  /*7480*/  NOP ;  /* 0x0000000000007918 */ /* 0x000fc80000000000 */
[----:B------:R-:W-:-:S15]  /*7490*/  BRA.U !UP1, `(.L_x_668) ;  /* 0x00000045094c7547 */ /* 0x000fde000b800000 */
        /* <DEDUP_REMOVED lines=8> */
[----:B------:R-:W-:Y:S01]  /*7520*/  UIADD3 UR21, UPT, UPT, UR19, -0x2, URZ ;  /* 0xfffffffe13157890 */ /* 0x000fe2000fffe0ff */
[----:B------:R-:W4:Y:S01]  /*7530*/  LDC.64 R222, c[0x0][0x3c0] ;  /* 0x0000f000ffde7b82 */ /* 0x000f220000000a00 */
[----:B------:R-:W1:Y:S01]  /*7540*/  LDCU UR19, c[0x0][0x440] ;  /* 0x00008800ff1377ac */ /* 0x000e620008000800 */
[----:B---3--:R-:W-:Y:S01]  /*7550*/  ISETP.GE.AND P1, PT, R211, UR4, PT ;  /* 0x00000004d3007c0c */ /* 0x008fe2000bf26270 */
[----:B------:R-:W3:Y:S01]  /*7560*/  LDCU UR4, c[0x0][0x45c] ;  /* 0x00008b80ff0477ac */ /* 0x000ee20008000800 */
[----:B--2---:R-:W-:Y:S01]  /*7570*/  ULEA UR5, UR5, UR6, 0x18 ;  /* 0x0000000605057291 */ /* 0x004fe2000f8ec0ff */
[C---:B-1----:R-:W-:Y:S01]  /*7580*/  IMAD.SHL.U32 R208, R210.reuse, 0x40, RZ ;  /* 0x00000040d2d07824 */ /* 0x042fe200078e00ff */
[----:B------:R-:W-:-:S02]  /*7590*/  LOP3.LUT P0, RZ, R210, 0x2, RZ, 0xc0, !PT ;  /* 0x00000002d2ff7812 */ /* 0x000fc4000780c0ff */
[----:B------:R-:W-:Y:S02]  /*75a0*/  SHF.L.U32 R218, R210, 0x5, RZ ;  /* 0x00000005d2da7819 */ /* 0x000fe400000006ff */
[----:B------:R-:W-:Y:S02]  /*75b0*/  SEL R166, R166, 0xffffffe0, !P0 ;  /* 0xffffffe0a6a67807 */ /* 0x000fe40004000000 */
[----:B------:R-:W-:Y:S01]  /*75c0*/  LOP3.LUT R167, R208, 0x400, RZ, 0xc0, !PT ;  /* 0x00000400d0a77812 */ /* 0x000fe200078ec0ff */
[----:B---3--:R-:W-:Y:S06]  /*75d0*/  BRA `(.L_x_669) ;  /* 0x0000000400a87947 */ /* 0x008fec0003800000 */
.L_x_671:
[----:B------:R-:W1:Y:S01]  /*75e0*/  LDC.64 R168, c[0x0][0x3b8] ;  /* 0x0000ee00ffa87b82 */ /* 0x000e620000000a00 */
[----:B------:R-:W-:Y:S01]  /*75f0*/  UIADD3 UR6, UPT, UPT, UR21, -0x1, URZ ;  /* 0xffffffff15067890 */ /* 0x000fe2000fffe0ff */
[----:B------:R-:W-:Y:S05]  /*7600*/  LOP3.LUT R175, R231, 0x1f8, RZ, 0xc0, !PT ;  /* 0x000001f8e7af7812 */ /* 0x000fea00078ec0ff */
[----:B-1----:R-:W-:Y:S04]  /*7610*/  IMAD.WIDE.U32 R170, R168, UR6, RZ ;  /* 0x00000006a8aa7c25 */ /* 0x002fe8000f8e00ff */
[----:B------:R-:W-:Y:S01]  /*7620*/  IMAD R2, R169, UR6, R171 ;  /* 0x00000006a9027c24 */ /* 0x000fe2000f8e02ab */
[C---:B------:R-:W-:Y:S01]  /*7630*/  LEA R176, P5, R170.reuse, R226, 0x7 ;  /* 0x000000e2aab07211 */ /* 0x040fe200078a38ff */
[C---:B------:R-:W-:Y:S03]  /*7640*/  IMAD.SHL.U32 R173, R170.reuse, 0x40, RZ ;  /* 0x00000040aaad7824 */ /* 0x040fe600078e00ff */
[C-C-:B------:R-:W-:Y:S02]  /*7650*/  LEA.HI.X R177, R170.reuse, R225, R2.reuse, 0x7, P5 ;  /* 0x000000e1aab17211 */ /* 0x140fe400028f3c02 */
[----:B------:R-:W-:Y:S02]  /*7660*/  SHF.L.U64.HI R172, R170, 0x6, R2 ;  /* 0x00000006aaac7819 */ /* 0x000fe40000010202 */
[----:B------:R-:W-:Y:S02]  /*7670*/  LOP3.LUT R170, R175, 0x38, R210, 0x78, !PT ;  /* 0x00000038afaa7812 */ /* 0x000fe400078e78d2 */
[----:B------:R-:W-:Y:S02]  /*7680*/  LEA R173, P6, R168, R173, 0x4 ;  /* 0x000000ada8ad7211 */ /* 0x000fe400078c20ff */
[----:B------:R-:W-:Y:S02]  /*7690*/  LOP3.LUT R170, R170, 0x1e00, R231, 0xf8, !PT ;  /* 0x00001e00aaaa7812 */ /* 0x000fe400078ef8e7 */
[--C-:B------:R-:W-:Y:S02]  /*76a0*/  LEA.HI.X R172, R168, R172, R169.reuse, 0x4, P6 ;  /* 0x000000aca8ac7211 */ /* 0x100fe400030f24a9 */
[----:B------:R-:W-:Y:S02]  /*76b0*/  LEA R227, R170, UR5, 0x1 ;  /* 0x00000005aae37c11 */ /* 0x000fe4000f8e08ff */
[CC--:B------:R-:W-:Y:S02]  /*76c0*/  LEA R171, P6, R168.reuse, R173.reuse, 0x4 ;  /* 0x000000ada8ab7211 */ /* 0x0c0fe400078c20ff */
[C---:B------:R-:W-:Y:S01]  /*76d0*/  LEA R164, P5, R168.reuse, R173, 0x5 ;  /* 0x000000ada8a47211 */ /* 0x040fe200078a28ff */
[----:B------:R-:W-:Y:S01]  /*76e0*/  @!PT LDS RZ, [RZ] ;  /* 0x00000000fffff984 */ /* 0x000fe20000000800 */
[----:B------:R-:W-:Y:S01]  /*76f0*/  @!PT LDS RZ, [RZ] ;  /* 0x00000000fffff984 */ /* 0x000fe20000000800 */
[----:B------:R-:W-:Y:S01]  /*7700*/  @!PT LDS RZ, [RZ] ;  /* 0x00000000fffff984 */ /* 0x000fe20000000800 */
[----:B------:R1:W-:Y:S01]  /*7710*/  @!P1 LDGSTS.E.BYPASS.LTC128B.128 [R227+0x8000], desc[UR22][R176.64] ;  /* 0x08000000b0e39fae */ /* 0x0003e2000b981a16 */
[C-C-:B------:R-:W-:Y:S02]  /*7720*/  LEA.HI.X R2, R168.reuse, R172, R169.reuse, 0x4, P6 ;  /* 0x000000aca8027211 */ /* 0x140fe400030f24a9 */
[C---:B------:R-:W-:Y:S01]  /*7730*/  LEA R174, P6, R173.reuse, R226, 0x1 ;  /* 0x000000e2adae7211 */ /* 0x040fe200078c08ff */
[----:B------:R1:W-:Y:S01]  /*7740*/  @P1 STS.128 [R227+0x8000], RZ ;  /* 0x008000ffe3001388 */ /* 0x0003e20000000c00 */
[----:B------:R-:W-:Y:S02]  /*7750*/  LEA.HI.X R168, R168, R172, R169, 0x5, P5 ;  /* 0x000000aca8a87211 */ /* 0x000fe400028f2ca9 */
[-C--:B------:R-:W-:Y:S01]  /*7760*/  LEA.HI.X R175, R173, R225.reuse, R172, 0x1, P6 ;  /* 0x000000e1adaf7211 */ /* 0x080fe200030f0cac */
[----:B------:R-:W-:Y:S01]  /*7770*/  @!PT LDS RZ, [RZ] ;  /* 0x00000000fffff984 */ /* 0x000fe20000000800 */
[----:B------:R-:W-:Y:S01]  /*7780*/  @!PT LDS RZ, [RZ] ;  /* 0x00000000fffff984 */ /* 0x000fe20000000800 */
[----:B------:R-:W-:Y:S01]  /*7790*/  @!PT LDS RZ, [RZ] ;  /* 0x00000000fffff984 */ /* 0x000fe20000000800 */
[----:B------:R1:W-:Y:S01]  /*77a0*/  @!P4 LDGSTS.E.BYPASS.LTC128B.128 [R227+0xa000], desc[UR22][R176.64+0x80] ;  /* 0x0a000080b0e3cfae */ /* 0x0003e2000b981a16 */
[CC--:B------:R-:W-:Y:S02]  /*77b0*/  LEA R178, P6, R171.reuse, R226.reuse, 0x1 ;  /* 0x000000e2abb27211 */ /* 0x0c0fe400078c08ff */
[C---:B------:R-:W-:Y:S01]  /*77c0*/  LEA R172, P5, R164.reuse, R226, 0x1 ;  /* 0x000000e2a4ac7211 */ /* 0x040fe200078a08ff */
        /* <DEDUP_REMOVED lines=75> */
.L_x_669:
[----:B------:R-:W-:Y:S04]  /*7c80*/  DEPBAR.LE SB0, 0x0 ;  /* 0x000080000000791a */ /* 0x000fe80000000000 */
[----:B------:R-:W-:Y:S01]  /*7c90*/  BAR.SYNC.DEFER_BLOCKING 0x0 ;  /* 0x0000000000007b1d */ /* 0x000fe20000010000 */
[----:B----4-:R-:W-:Y:S01]  /*7ca0*/  IMAD.WIDE.U32 R2, R222, UR21, RZ ;  /* 0x00000015de027c25 */ /* 0x010fe2000f8e00ff */
[----:B------:R-:W-:Y:S01]  /*7cb0*/  SHF.R.U32.HI R212, RZ, 0x1, R210 ;  /* 0x00000001ffd47819 */ /* 0x000fe200000116d2 */
[----:B------:R-:W-:Y:S01]  /*7cc0*/  UISETP.NE.AND UP0, UPT, UR21, URZ, UPT ;  /* 0x000000ff1500728c */ /* 0x000fe2000bf05270 */
[----:B------:R-:W-:Y:S01]  /*7cd0*/  LOP3.LUT R213, R218, 0x7c00, RZ, 0xc0, !PT ;  /* 0x00007c00dad57812 */ /* 0x000fe200078ec0ff */
[----:B------:R-:W-:Y:S01]  /*7ce0*/  IMAD R3, R223, UR21, R3 ;  /* 0x00000015df037c24 */ /* 0x000fe2000f8e0203 */
[C---:B------:R-:W-:Y:S01]  /*7cf0*/  LEA R244, P2, R2.reuse, R224, 0x7 ;  /* 0x000000e002f47211 */ /* 0x040fe200078438ff */
[----:B------:R-:W-:Y:S01]  /*7d00*/  IMAD.SHL.U32 R205, R2, 0x40, RZ ;  /* 0x0000004002cd7824 */ /* 0x000fe200078e00ff */
[----:B------:R-:W-:Y:S01]  /*7d10*/  LOP3.LUT R164, R212, 0x8, RZ, 0xc0, !PT ;  /* 0x00000008d4a47812 */ /* 0x000fe200078ec0ff */
[----:B------:R-:W-:Y:S01]  /*7d20*/  IMAD.SHL.U32 R231, R210, 0x8, RZ ;  /* 0x00000008d2e77824 */ /* 0x000fe200078e00ff */
[--C-:B------:R-:W-:Y:S01]  /*7d30*/  SHF.L.U64.HI R203, R2, 0x6, R3.reuse ;  /* 0x0000000602cb7819 */ /* 0x100fe20000010203 */
[----:B------:R-:W-:Y:S01]  /*7d40*/  USHF.L.U32 UR20, UR21, 0x1, URZ ;  /* 0x0000000115147899 */ /* 0x000fe200080006ff */
[----:B------:R-:W-:Y:S02]  /*7d50*/  LEA R205, P0, R222, R205, 0x4 ;  /* 0x000000cddecd7211 */ /* 0x000fe400078020ff */
[----:B------:R-:W-:Y:S02]  /*7d60*/  LOP3.LUT R211, R231, 0x38, RZ, 0xc0, !PT ;  /* 0x00000038e7d37812 */ /* 0x000fe400078ec0ff */
[----:B------:R-:W-:Y:S02]  /*7d70*/  LEA.HI.X R245, R2, R220, R3, 0x7, P2 ;  /* 0x000000dc02f57211 */ /* 0x000fe400010f3c03 */
[C-C-:B------:R-:W-:Y:S02]  /*7d80*/  LEA.HI.X R203, R222.reuse, R203, R223.reuse, 0x4, P0 ;  /* 0x000000cbdecb7211 */ /* 0x140fe400000f24df */
[C---:B------:R-:W-:Y:S02]  /*7d90*/  LEA R229, P2, R222.reuse, R205, 0x4 ;  /* 0x000000cddee57211 */ /* 0x040fe400078420ff */
[----:B------:R-:W-:Y:S02]  /*7da0*/  LOP3.LUT R230, R211, 0x40, RZ, 0xfc, !PT ;  /* 0x00000040d3e67812 */ /* 0x000fe400078efcff */
[C---:B------:R-:W-:Y:S01]  /*7db0*/  LEA.HI.X R207, R222.reuse, R203, R223, 0x4, P2 ;  /* 0x000000cbdecf7211 */ /* 0x040fe200010f24df */
[----:B------:R-:W-:Y:S01]  /*7dc0*/  @!PT LDS RZ, [RZ] ;  /* 0x00000000fffff984 */ /* 0x000fe20000000800 */
[----:B------:R-:W-:Y:S01]  /*7dd0*/  @!PT LDS RZ, [RZ] ;  /* 0x00000000fffff984 */ /* 0x000fe20000000800 */
[----:B------:R-:W-:Y:S01]  /*7de0*/  @!PT LDS RZ, [RZ] ;  /* 0x00000000fffff984 */ /* 0x000fe20000000800 */
[----:B------:R-:W-:Y:S01]  /*7df0*/  @!P1 LDGSTS.E.BYPASS.LTC128B.128 [R227+0x10000], desc[UR22][R244.64] ;  /* 0x10000000f4e39fae */ /* 0x000fe2000b981a16 */
[-C--:B------:R-:W-:Y:S02]  /*7e00*/  LEA R204, P3, R205, R224.reuse, 0x1 ;  /* 0x000000e0cdcc7211 */ /* 0x080fe400078608ff */
[----:B------:R-:W-:Y:S01]  /*7e10*/  LEA R201, P0, R222, R205, 0x5 ;  /* 0x000000cddec97211 */ /* 0x000fe200078028ff */
[----:B------:R-:W-:Y:S01]  /*7e20*/  @P1 STS.128 [R227+0x10000], RZ ;  /* 0x010000ffe3001388 */ /* 0x000fe20000000c00 */
[----:B------:R-:W-:Y:S02]  /*7e30*/  LEA R202, P2, R229, R224, 0x1 ;  /* 0x000000e0e5ca7211 */ /* 0x000fe400078408ff */
[----:B------:R-:W-:Y:S02]  /*7e40*/  ISETP.GE.AND P4, PT, R230, UR19, PT ;  /* 0x00000013e6007c0c */ /* 0x000fe4000bf86270 */
[-C--:B------:R-:W-:Y:S02]  /*7e50*/  LEA.HI.X R205, R205, R220.reuse, R203, 0x1, P3 ;  /* 0x000000dccdcd7211 */ /* 0x080fe400018f0ccb */
[----:B------:R-:W-:Y:S02]  /*7e60*/  LEA.HI.X R3, R222, R203, R223, 0x5, P0 ;  /* 0x000000cbde037211 */ /* 0x000fe400000f2cdf */
[----:B------:R-:W-:Y:S02]  /*7e70*/  LEA.HI.X R203, R229, R220, R207, 0x1, P2 ;  /* 0x000000dce5cb7211 */ /* 0x000fe400010f0ccf */
[----:B------:R-:W-:Y:S02]  /*7e80*/  LOP3.LUT R229, R211, 0x80, RZ, 0xfc, !PT ;  /* 0x00000080d3e57812 */ /* 0x000fe400078efcff */
[----:B------:R-:W-:Y:S02]  /*7e90*/  LEA R200, P0, R201, R224, 0x1 ;  /* 0x000000e0c9c87211 */ /* 0x000fe400078008ff */
[----:B------:R-:W-:Y:S01]  /*7ea0*/  ISETP.GE.AND P3, PT, R229, UR19, PT ;  /* 0x00000013e5007c0c */ /* 0x000fe2000bf66270 */
[----:B------:R-:W-:Y:S01]  /*7eb0*/  @!PT LDS RZ, [RZ] ;  /* 0x00000000fffff984 */ /* 0x000fe20000000800 */
[----:B------:R-:W-:Y:S01]  /*7ec0*/  @!PT LDS RZ, [RZ] ;  /* 0x00000000fffff984 */ /* 0x000fe20000000800 */
[----:B------:R-:W-:Y:S01]  /*7ed0*/  @!PT LDS RZ, [RZ] ;  /* 0x00000000fffff984 */ /* 0x000fe20000000800 */
[----:B------:R-:W-:Y:S01]  /*7ee0*/  @!P4 LDGSTS.E.BYPASS.LTC128B.128 [R227+0x12000], desc[UR22][R244.64+0x80] ;  /* 0x12000080f4e3cfae */ /* 0x000fe2000b981a16 */
[----:B------:R-:W-:Y:S02]  /*7ef0*/  LOP3.LUT R228, R211, 0xc0, RZ, 0xfc, !PT ;  /* 0x000000c0d3e47812 */ /* 0x000fe400078efcff */
[----:B------:R-:W-:Y:S01]  /*7f00*/  LEA.HI.X R201, R201, R220, R3, 0x1, P0 ;  /* 0x000000dcc9c97211 */ /* 0x000fe200000f0c03 */
[----:B------:R-:W-:Y:S01]  /*7f10*/  @P4 STS.128 [R227+0x12000], RZ ;  /* 0x012000ffe3004388 */ /* 0x000fe20000000c00 */
[----:B------:R-:W-:Y:S02]  /*7f20*/  ISETP.GE.AND P0, PT, R228, UR19, PT ;  /* 0x00000013e4007c0c */ /* 0x000fe4000bf06270 */
[C---:B------:R-:W-:Y:S02]  /*7f30*/  ISETP.GE.AND P1, PT, R211.reuse, UR19, PT ;  /* 0x00000013d3007c0c */ /* 0x040fe4000bf26270 */
[--C-:B------:R-:W-:Y:S02]  /*7f40*/  LOP3.LUT R169, R211, 0x1c0, R208.reuse, 0xf8, !PT ;  /* 0x000001c0d3a97812 */ /* 0x100fe400078ef8d0 */
[----:B------:R-:W-:Y:S01]  /*7f50*/  LOP3.LUT R2, R213, 0x200, R208, 0xf8, !PT ;  /* 0x00000200d5027812 */ /* 0x000fe200078ef8d0 */
[----:B------:R-:W-:Y:S01]  /*7f60*/  @!PT LDS RZ, [RZ] ;  /* 0x00000000fffff984 */ /* 0x000fe20000000800 */
[----:B------:R-:W-:Y:S01]  /*7f70*/  @!PT LDS RZ, [RZ] ;  /* 0x00000000fffff984 */ /* 0x000fe20000000800 */
[----:B------:R-:W-:Y:S01]  /*7f80*/  @!PT LDS RZ, [RZ] ;  /* 0x00000000fffff984 */ /* 0x000fe20000000800 */
[----:B------:R-:W-:Y:S01]  /*7f90*/  @!P3 LDGSTS.E.BYPASS.LTC128B.128 [R227+0x14000], desc[UR22][R244.64+0x100] ;  /* 0x14000100f4e3bfae */ /* 0x000fe2000b981a16 */
[C---:B------:R-:W-:Y:S02]  /*7fa0*/  LOP3.LUT R215, R169.reuse, R164, RZ, 0x3c, !PT ;  /* 0x000000a4a9d77212 */ /* 0x040fe400078e3cff */
[----:B------:R-:W-:Y:S01]  /*7fb0*/  LOP3.LUT R216, R169, 0x8, R210, 0x78, !PT ;  /* 0x00000008a9d87812 */ /* 0x000fe200078e78d2 */
[----:B------:R-:W-:Y:S01]  /*7fc0*/  @P3 STS.128 [R227+0x14000], RZ ;  /* 0x014000ffe3003388 */ /* 0x000fe20000000c00 */
[----:B------:R-:W-:Y:S02]  /*7fd0*/  LOP3.LUT R221, R2, R215, RZ, 0xfc, !PT ;  /* 0x000000d702dd7212 */ /* 0x000fe400078efcff */
        /* <DEDUP_REMOVED lines=288> */
[----:B------:R-:W-:Y:S01]  /*91e0*/  FMNMX3.FTZ R200, R201, R12, R13, !PT ;  /* 0x0000000cc9c87276 */ /* 0x000fe2000781000d */
[----:B------:R-:W-:Y:S01]  /*91f0*/  IMAD.U32 R201, RZ, RZ, UR20 ;  /* 0x00000014ffc97e24 */ /* 0x000fe2000f8e00ff */
        /* <DEDUP_REMOVED lines=12> */
[----:B------:R-:W-:Y:S01]  /*92c0*/  FMNMX3.FTZ R200, R200, R32, R33, !PT ;  /* 0x00000020c8c87276 */ /* 0x000fe20007810021 */
[----:B------:R-:W-:Y:S06]  /*92d0*/  BRA.U.ANY UP0, `(.L_x_671) ;  /* 0xffffffe100c07547 */ /* 0x000fec000b93ffff */
.L_x_670:
[----:B------:R-:W2:Y:S01]  /*92e0*/  SHFL.BFLY PT, R169, R200, 0x2, 0x1f ;  /* 0x0c401f00c8a97f89 */ /* 0x000ea200000e0000 */
[----:B------:R-:W-:Y:S01]  /*92f0*/  LOP3.LUT R201, R201, UR27, R237, 0x96, !PT ;  /* 0x0000001bc9c97c12 */ /* 0x000fe2000f8e96ed */
[----:B------:R-:W-:Y:S01]  /*9300*/  UIADD3 UR6, UPT, UPT, UR26, -0x61c88647, URZ ;  /* 0x9e3779b91a067890 */ /* 0x000fe2000fffe0ff */
[----:B------:R-:W-:Y:S01]  /*9310*/  FMNMX3.FTZ R3, R3, R34, R35, !PT ;  /* 0x0000002203037276 */ /* 0x000fe20007810023 */
[----:B------:R-:W-:Y:S01]  /*9320*/  UIADD3 UR11, UPT, UPT, UR26, 0x3c6ef372, URZ ;  /* 0x3c6ef3721a0b7890 */ /* 0x000fe2000fffe0ff */
[----:B------:R-:W-:Y:S01]  /*9330*/  LOP3.LUT R193, R215, 0x200, R208, 0xf8, !PT ;  /* 0x00000200d7c17812 */ /* 0x000fe200078ef8d0 */
[----:B------:R-:W-:Y:S01]  /*9340*/  IMAD.WIDE.U32 R184, R201, -0x326172a9, RZ ;  /* 0xcd9e8d57c9b87825 */ /* 0x000fe200078e00ff */
[----:B------:R-:W-:Y:S01]  /*9350*/  UIADD3 UR17, UPT, UPT, UR27, 0x76cf5d0a, URZ ;  /* 0x76cf5d0a1b117890 */ /* 0x000fe2000fffe0ff */
[----:B------:R-:W3:Y:S01]  /*9360*/  SHFL.BFLY PT, R2, R3, 0x2, 0x1f ;  /* 0x0c401f0003027f89 */ /* 0x000ee200000e0000 */
[----:B------:R-:W-:Y:S01]  /*9370*/  UIADD3 UR16, UPT, UPT, UR27, 0x32370b8f, URZ ;  /* 0x32370b8f1b107890 */ /* 0x000fe2000fffe0ff */
[----:B------:R-:W-:Y:S01]  /*9380*/  LEA R193, R193, UR5, 0x1 ;  /* 0x00000005c1c17c11 */ /* 0x000fe2000f8e08ff */
[----:B------:R-:W-:Y:S01]  /*9390*/  UIADD3 UR10, UPT, UPT, UR26, -0x255992d5, URZ ;  /* 0xdaa66d2b1a0a7890 */ /* 0x000fe2000fffe0ff */
[----:B------:R-:W-:Y:S01]  /*93a0*/  LOP3.LUT R164, R242, UR6, R185, 0x96, !PT ;  /* 0x00000006f2a47c12 */ /* 0x000fe2000f8e96b9 */
[----:B------:R-:W-:Y:S01]  /*93b0*/  UIADD3 UR9, UPT, UPT, UR26, 0x78dde6e4, URZ ;  /* 0x78dde6e41a097890 */ /* 0x000fe2000fffe0ff */
[----:B------:R-:W-:Y:S01]  /*93c0*/  LOP3.LUT R184, R233, UR11, R184, 0x96, !PT ;  /* 0x0000000be9b87c12 */ /* 0x000fe2000f8e96b8 */
[----:B------:R-:W-:Y:S01]  /*93d0*/  UIADD3 UR13, UPT, UPT, UR27, -0x56f99767, URZ ;  /* 0xa90668991b0d7890 */ /* 0x000fe2000fffe0ff */
[----:B------:R-:W-:Y:S01]  /*93e0*/  IADD3 R192, PT, PT, R166, R193, RZ ;  /* 0x000000c1a6c07210 */ /* 0x000fe20007ffe0ff */
[----:B------:R-:W-:Y:S01]  /*93f0*/  IMAD.WIDE.U32 R182, R164, -0x2daee0ad, RZ ;  /* 0xd2511f53a4b67825 */ /* 0x000fe200078e00ff */
[----:B------:R-:W-:Y:S01]  /*9400*/  UIADD3 UR15, UPT, UPT, UR27, -0x126145ec, URZ ;  /* 0xed9eba141b0f7890 */ /* 0x000fe2000fffe0ff */
[----:B------:R-:W-:Y:S01]  /*9410*/  LDSM.16.MT88.4 R188, [R193+0x14800] ;  /* 0x01480000c1bc783b */ /* 0x000fe20000004200 */
[----:B------:R-:W-:Y:S01]  /*9420*/  UIADD3 UR7, UPT, UPT, UR26, -0x4ab325aa, URZ ;  /* 0xb54cda561a077890 */ /* 0x000fe2000fffe0ff */
[----:B------:R-:W-:Y:S01]  /*9430*/  IMAD.WIDE.U32 R184, R184, -0x2daee0ad, RZ ;  /* 0xd2511f53b8b87825 */ /* 0x000fe200078e00ff */
[----:B------:R-:W-:Y:S01]  /*9440*/  LOP3.LUT R164, R234, UR17, R183, 0x96, !PT ;  /* 0x00000011eaa47c12 */ /* 0x000fe2000f8e96b7 */
[----:B------:R-:W-:Y:S02]  /*9450*/  UIADD3 UR8, UPT, UPT, UR26, 0x1715609d, URZ ;  /* 0x1715609d1a087890 */ /* 0x000fe4000fffe0ff */
[----:B------:R-:W-:Y:S01]  /*9460*/  UIADD3 UR12, UPT, UPT, UR27, 0x646e171e, URZ ;  /* 0x646e171e1b0c7890 */ /* 0x000fe2000fffe0ff */
[----:B------:R-:W-:Y:S01]  /*9470*/  LOP3.LUT R182, R182, UR16, R185, 0x96, !PT ;  /* 0x00000010b6b67c12 */ /* 0x000fe2000f8e96b9 */
[----:B------:R-:W-:Y:S01]  /*9480*/  IMAD.WIDE.U32 R180, R164, -0x326172a9, RZ ;  /* 0xcd9e8d57a4b47825 */ /* 0x000fe200078e00ff */
[----:B-1----:R-:W-:Y:S01]  /*9490*/  LDSM.16.MT88.4 R176, [R192+0x10000] ;  /* 0x01000000c0b0783b */ /* 0x002fe20000004200 */
[----:B------:R-:W-:Y:S02]  /*94a0*/  UIADD3 UR20, UPT, UPT, UR20, 0x1, URZ ;  /* 0x0000000114147890 */ /* 0x000fe4000fffe0ff */
[----:B------:R-:W-:Y:S01]  /*94b0*/  IMAD.WIDE.U32 R182, R182, -0x326172a9, RZ ;  /* 0xcd9e8d57b6b67825 */ /* 0x000fe200078e00ff */
[----:B------:R-:W-:Y:S01]  /*94c0*/  LOP3.LUT R168, R232, UR10, R181, 0x96, !PT ;  /* 0x0000000ae8a87c12 */ /* 0x000fe2000f8e96b5 */
[----:B------:R-:W-:Y:S03]  /*94d0*/  UISETP.GT.AND UP0, UPT, UR21, URZ, UPT ;  /* 0x000000ff1500728c */ /* 0x000fe6000bf04270 */
[----:B------:R-:W-:Y:S01]  /*94e0*/  LOP3.LUT R180, R180, UR9, R183, 0x96, !PT ;  /* 0x00000009b4b47c12 */ /* 0x000fe2000f8e96b7 */
[----:B------:R-:W-:Y:S04]  /*94f0*/  IMAD.WIDE.U32 R170, R168, -0x2daee0ad, RZ ;  /* 0xd2511f53a8aa7825 */ /* 0x000fe800078e00ff */
[----:B------:R-:W-:Y:S01]  /*9500*/  IMAD.WIDE.U32 R180, R180, -0x2daee0ad, RZ ;  /* 0xd2511f53b4b47825 */ /* 0x000fe200078e00ff */
[----:B------:R-:W-:Y:S04]  /*9510*/  LOP3.LUT R184, R184, UR15, R171, 0x96, !PT ;  /* 0x0000000fb8b87c12 */ /* 0x000fe8000f8e96ab */
[----:B------:R-:W-:Y:S01]  /*9520*/  LOP3.LUT R174, R170, UR13, R181, 0x96, !PT ;  /* 0x0000000daaae7c12 */ /* 0x000fe2000f8e96b5 */
[----:B------:R-:W-:Y:S04]  /*9530*/  IMAD.WIDE.U32 R184, R184, -0x326172a9, RZ ;  /* 0xcd9e8d57b8b87825 */ /* 0x000fe800078e00ff */
[----:B------:R-:W-:Y:S01]  /*9540*/  IMAD.WIDE.U32 R174, R174, -0x326172a9, RZ ;  /* 0xcd9e8d57aeae7825 */ /* 0x000fe200078e00ff */
[----:B------:R-:W-:Y:S02]  /*9550*/  LOP3.LUT R182, R182, UR8, R185, 0x96, !PT ;  /* 0x00000008b6b67c12 */ /* 0x000fe4000f8e96b9 */
[----:B------:R-:W-:Y:S03]  /*9560*/  PRMT R171, R174, 0x7773, RZ ;  /* 0x00007773aeab7816 */ /* 0x000fe600000000ff */
[----:B------:R-:W-:Y:S01]  /*9570*/  IMAD.WIDE.U32 R182, R182, -0x2daee0ad, RZ ;  /* 0xd2511f53b6b67825 */ /* 0x000fe200078e00ff */
[----:B------:R-:W-:Y:S02]  /*9580*/  PRMT R170, R174, 0x7772, RZ ;  /* 0x00007772aeaa7816 */ /* 0x000fe400000000ff */
[----:B------:R-:W-:Y:S02]  /*9590*/  LOP3.LUT R168, R184, UR7, R175, 0x96, !PT ;  /* 0x00000007b8a87c12 */ /* 0x000fe4000f8e96af */
[----:B------:R-:W-:Y:S01]  /*95a0*/  MOV R172, R174 ;  /* 0x000000ae00ac7202 */ /* 0x000fe20000000f00 */
[----:B------:R-:W-:Y:S01]  /*95b0*/  LDSM.16.MT88.4 R184, [R192+0x12800] ;  /* 0x01280000c0b8783b */ /* 0x000fe20000004200 */
[----:B------:R-:W-:Y:S02]  /*95c0*/  LOP3.LUT R180, R180, UR12, R183, 0x96, !PT ;  /* 0x0000000cb4b47c12 */ /* 0x000fe4000f8e96b7 */
[----:B------:R-:W-:Y:S02]  /*95d0*/  LOP3.LUT R172, R172, 0xff, RZ, 0xc0, !PT ;  /* 0x000000ffacac7812 */ /* 0x000fe400078ec0ff */
[----:B--2---:R-:W-:Y:S02]  /*95e0*/  FMNMX.FTZ R169, R200, R169, !PT ;  /* 0x000000a9c8a97209 */ /* 0x004fe40007810000 */
[----:B---3--:R-:W-:Y:S03]  /*95f0*/  FMNMX.FTZ R2, R3, R2, !PT ;  /* 0x0000000203027209 */ /* 0x008fe60007810000 */
[----:B------:R-:W1:Y:S08]  /*9600*/  SHFL.BFLY PT, R164, R169, 0x1, 0x1f ;  /* 0x0c201f00a9a47f89 */ /* 0x000e7000000e0000 */
[----:B------:R-:W2:Y:S01]  /*9610*/  SHFL.BFLY PT, R3, R2, 0x1, 0x1f ;  /* 0x0c201f0002037f89 */ /* 0x000ea200000e0000 */
[----:B-1----:R-:W-:Y:S02]  /*9620*/  FMNMX.FTZ R164, R169, R164, !PT ;  /* 0x000000a4a9a47209 */ /* 0x002fe40007810000 */
[----:B------:R-:W-:Y:S02]  /*9630*/  PRMT R169, R174, 0x7771, RZ ;  /* 0x00007771aea97816 */ /* 0x000fe400000000ff */
[C---:B------:R-:W-:Y:S01]  /*9640*/  FSETP.NEU.FTZ.AND P0, PT, R164.reuse, -INF , PT ;  /* 0xff800000a400780b */ /* 0x040fe20003f1d000 */
[----:B------:R-:W-:Y:S01]  /*9650*/  FMUL.FTZ R204, R164, UR4 ;  /* 0x00000004a4cc7c20 */ /* 0x000fe20008410000 */
[----:B--2---:R-:W-:Y:S02]  /*9660*/  FMNMX.FTZ R3, R2, R3, !PT ;  /* 0x0000000302037209 */ /* 0x004fe40007810000 */
[----:B------:R-:W-:Y:S02]  /*9670*/  PRMT R2, R170, 0x5410, R171 ;  /* 0x00005410aa027816 */ /* 0x000fe400000000ab */
[----:B------:R-:W-:Y:S01]  /*9680*/  FSEL R204, R204, RZ, P0 ;  /* 0x000000ffcccc7208 */ /* 0x000fe20000000000 */
[----:B------:R-:W1:Y:S01]  /*9690*/  LDC R170, c[0x0][0x4f8] ;  /* 0x00013e00ffaa7b82 */ /* 0x000e620000000800 */
[----:B------:R-:W-:Y:S01]  /*96a0*/  LOP3.LUT R171, R168, 0xffff, RZ, 0xc0, !PT ;  /* 0x0000ffffa8ab7812 */ /* 0x000fe200078ec0ff */
[C---:B------:R-:W-:Y:S01]  /*96b0*/  FMUL.FTZ R205, R3.reuse, UR4 ;  /* 0x0000000403cd7c20 */ /* 0x040fe20008410000 */
[----:B------:R-:W-:Y:S01]  /*96c0*/  FSETP.NEU.FTZ.AND P0, PT, R3, -INF , PT ;  /* 0xff8000000300780b */ /* 0x000fe20003f1d000 */
[--C-:B------:R-:W-:Y:S01]  /*96d0*/  FFMA.FTZ R195, R8, UR4, -R204.reuse ;  /* 0x0000000408c37c23 */ /* 0x100fe200080108cc */
[--C-:B------:R-:W-:Y:S01]  /*96e0*/  FFMA.FTZ R196, R9, UR4, -R204.reuse ;  /* 0x0000000409c47c23 */ /* 0x100fe200080108cc */
[----:B------:R-:W-:Y:S01]  /*96f0*/  LOP3.LUT R8, R168, 0xff, RZ, 0xc0, !PT ;  /* 0x000000ffa8087812 */ /* 0x000fe200078ec0ff */
[--C-:B------:R-:W-:Y:S01]  /*9700*/  FFMA.FTZ R201, R4, UR4, -R204.reuse ;  /* 0x0000000404c97c23 */ /* 0x100fe200080108cc */
[----:B------:R-:W-:Y:S01]  /*9710*/  SHF.R.U32.HI R9, RZ, 0x8, R171 ;  /* 0x00000008ff097819 */ /* 0x000fe200000116ab */
[----:B------:R-:W-:Y:S01]  /*9720*/  FFMA.FTZ R200, R5, UR4, -R204 ;  /* 0x0000000405c87c23 */ /* 0x000fe200080108cc */
[----:B------:R-:W-:Y:S01]  /*9730*/  FSEL R205, R205, RZ, P0 ;  /* 0x000000ffcdcd7208 */ /* 0x000fe20000000000 */
[----:B------:R-:W-:Y:S01]  /*9740*/  FADD.FTZ R5, -R164, R165 ;  /* 0x000000a5a4057221 */ /* 0x000fe20000010100 */
[----:B------:R-:W-:Y:S01]  /*9750*/  PRMT R9, R8, 0x5410, R9 ;  /* 0x0000541008097816 */ /* 0x000fe20000000009 */
[----:B------:R-:W-:Y:S01]  /*9760*/  MUFU.EX2 R195, R195 ;  /* 0x000000c300c37308 */ /* 0x000fe20000000800 */
[----:B------:R-:W-:Y:S01]  /*9770*/  PRMT R8, R168, 0x7632, R8 ;  /* 0x00007632a8087816 */ /* 0x000fe20000000008 */
[----:B------:R-:W-:Y:S01]  /*9780*/  FFMA.FTZ R198, R11, UR4, -R205 ;  /* 0x000000040bc67c23 */ /* 0x000fe200080108cd */
[----:B------:R-:W-:Y:S01]  /*9790*/  PRMT R169, R172, 0x5410, R169 ;  /* 0x00005410aca97816 */ /* 0x000fe200000000a9 */
[--C-:B------:R-:W-:Y:S01]  /*97a0*/  FFMA.FTZ R197, R10, UR4, -R205.reuse ;  /* 0x000000040ac57c23 */ /* 0x100fe200080108cd */
[----:B------:R-:W2:Y:S01]  /*97b0*/  LDSM.16.MT88.4 R172, [R193+0x10000] ;  /* 0x01000000c1ac783b */ /* 0x000ea20000004200 */
[----:B------:R-:W-:Y:S01]  /*97c0*/  SHF.R.U32.HI R11, RZ, 0x18, R168 ;  /* 0x00000018ff0b7819 */ /* 0x000fe200000116a8 */
[--C-:B------:R-:W-:Y:S01]  /*97d0*/  FFMA.FTZ R203, R6, UR4, -R205.reuse ;  /* 0x0000000406cb7c23 */ /* 0x100fe200080108cd */
[----:B------:R-:W-:Y:S01]  /*97e0*/  LOP3.LUT R4, R8, 0xff, RZ, 0xc0, !PT ;  /* 0x000000ff08047812 */ /* 0x000fe200078ec0ff */
[----:B------:R-:W-:Y:S01]  /*97f0*/  FFMA.FTZ R199, R7, UR4, -R205 ;  /* 0x0000000407c77c23 */ /* 0x000fe200080108cd */
[----:B------:R-:W-:Y:S01]  /*9800*/  LOP3.LUT R171, R2, 0xff00ff, RZ, 0xc0, !PT ;  /* 0x00ff00ff02ab7812 */ /* 0x000fe200078ec0ff */
[----:B------:R-:W-:Y:S01]  /*9810*/  FMUL.FTZ R2, R5, UR4 ;  /* 0x0000000405027c20 */ /* 0x000fe20008410000 */
[----:B------:R-:W-:Y:S01]  /*9820*/  PRMT R11, R4, 0x5410, R11 ;  /* 0x00005410040b7816 */ /* 0x000fe2000000000b */
[----:B------:R-:W-:Y:S01]  /*9830*/  FADD.FTZ R4, -R3, R0 ;  /* 0x0000000003047221 */ /* 0x000fe20000010100 */
[----:B------:R-:W3:Y:S01]  /*9840*/  MUFU.EX2 R196, R196 ;  /* 0x000000c400c47308 */ /* 0x000ee20000000800 */
[----:B-1----:R-:W-:Y:S01]  /*9850*/  LOP3.LUT R170, R170, 0xff, RZ, 0xc0, !PT ;  /* 0x000000ffaaaa7812 */ /* 0x002fe200078ec0ff */
[--C-:B------:R-:W-:Y:S01]  /*9860*/  FFMA.FTZ R206, R16, UR4, -R204.reuse ;  /* 0x0000000410ce7c23 */ /* 0x100fe200080108cc */
[----:B------:R-:W-:Y:S07]  /*9870*/  FMUL.FTZ R0, R4, UR4 ;  /* 0x0000000404007c20 */ /* 0x000fee0008410000 */
[----:B------:R-:W-:Y:S01]  /*9880*/  MUFU.EX2 R197, R197 ;  /* 0x000000c500c57308 */ /* 0x000fe20000000800 */
[----:B------:R-:W-:Y:S01]  /*9890*/  LEA R202, R170, R170, 0x10 ;  /* 0x000000aaaaca7211 */ /* 0x000fe200078e80ff */
[--C-:B------:R-:W-:Y:S01]  /*98a0*/  FFMA.FTZ R207, R17, UR4, -R204.reuse ;  /* 0x0000000411cf7c23 */ /* 0x100fe200080108cc */
[C---:B------:R-:W-:Y:S07]  /*98b0*/  IADD3 R8, PT, PT, R193.reuse, 0x10000, RZ ;  /* 0x00010000c1087810 */ /* 0x040fee0007ffe0ff */
[----:B------:R-:W1:Y:S01]  /*98c0*/  MUFU.EX2 R198, R198 ;  /* 0x000000c600c67308 */ /* 0x000e620000000800 */
[----:B------:R-:W-:Y:S01]  /*98d0*/  IADD3 R165, PT, PT, R193, 0x10040, RZ ;  /* 0x00010040c1a57810 */ /* 0x000fe20007ffe0ff */
[--C-:B------:R-:W-:Y:S01]  /*98e0*/  FFMA.FTZ R215, R18, UR4, -R205.reuse ;  /* 0x0000000412d77c23 */ /* 0x100fe200080108cd */
[--C-:B------:R-:W-:Y:S07]  /*98f0*/  HSET2.LE.AND R170, R169, R202.reuse, PT ;  /* 0x000000caa9aa7233 */ /* 0x100fee0003803000 */
[----:B------:R-:W-:Y:S01]  /*9900*/  MUFU.EX2 R201, R201 ;  /* 0x000000c900c97308 */ /* 0x000fe20000000800 */
[--C-:B------:R-:W-:Y:S01]  /*9910*/  HSET2.LE.AND R171, R171, R202.reuse, PT ;  /* 0x000000caabab7233 */ /* 0x100fe20003803000 */
[--C-:B------:R-:W-:Y:S01]  /*9920*/  FFMA.FTZ R214, R19, UR4, -R205.reuse ;  /* 0x0000000413d67c23 */ /* 0x100fe200080108cd */
[--C-:B------:R-:W-:Y:S07]  /*9930*/  HSET2.LE.AND R168, R9, R202.reuse, PT ;  /* 0x000000ca09a87233 */ /* 0x100fee0003803000 */
[----:B------:R-:W4:Y:S01]  /*9940*/  MUFU.EX2 R200, R200 ;  /* 0x000000c800c87308 */ /* 0x000f220000000800 */
[--C-:B------:R-:W-:Y:S01]  /*9950*/  HSET2.LE.AND R169, R11, R202.reuse, PT ;  /* 0x000000ca0ba97233 */ /* 0x100fe20003803000 */
[--C-:B------:R-:W-:Y:S01]  /*9960*/  FFMA.FTZ R219, R14, UR4, -R205.reuse ;  /* 0x000000040edb7c23 */ /* 0x100fe200080108cd */
[----:B---3--:R-:W-:Y:S07]  /*9970*/  F2FP.BF16.F32.PACK_AB R7, R196, R195 ;  /* 0x000000c3c407723e */ /* 0x008fee00000010ff */
[----:B------:R-:W-:Y:S01]  /*9980*/  MUFU.EX2 R203, R203 ;  /* 0x000000cb00cb7308 */ /* 0x000fe20000000800 */
[----:B------:R-:W-:Y:S01]  /*9990*/  @P2 IADD3 R165, PT, PT, R8, -0x40, RZ ;  /* 0xffffffc008a52810 */ /* 0x000fe20007ffe0ff */
[--C-:B------:R-:W-:Y:S01]  /*99a0*/  FFMA.FTZ R216, R15, UR4, -R205.reuse ;  /* 0x000000040fd87c23 */ /* 0x100fe200080108cd */
[----:B-1----:R-:W-:Y:S07]  /*99b0*/  F2FP.BF16.F32.PACK_AB R6, R198, R197 ;  /* 0x000000c5c606723e */ /* 0x002fee00000010ff */
[----:B------:R-:W1:Y:S01]  /*99c0*/  MUFU.EX2 R199, R199 ;  /* 0x000000c700c77308 */ /* 0x000e620000000800 */
[----:B------:R-:W-:Y:S01]  /*99d0*/  LOP3.LUT R170, R7, R170, RZ, 0xc0, !PT ;  /* 0x000000aa07aa7212 */ /* 0x000fe200078ec0ff */
[--C-:B------:R-:W-:Y:S01]  /*99e0*/  FFMA.FTZ R245, R20, UR4, -R204.reuse ;  /* 0x0000000414f57c23 */ /* 0x100fe200080108cc */
[----:B------:R-:W-:Y:S07]  /*99f0*/  LOP3.LUT R171, R6, R171, RZ, 0xc0, !PT ;  /* 0x000000ab06ab7212 */ /* 0x000fee00078ec0ff */
[----:B------:R-:W3:Y:S01]  /*9a00*/  MUFU.EX2 R2, R2 ;  /* 0x0000000200027308 */ /* 0x000ee20000000800 */
[----:B------:R-:W-:Y:S01]  /*9a10*/  IADD3 R194, PT, PT, R166, R165, RZ ;  /* 0x000000a5a6c27210 */ /* 0x000fe20007ffe0ff */
[--C-:B------:R-:W-:Y:S01]  /*9a20*/  FFMA.FTZ R240, R22, UR4, -R205.reuse ;  /* 0x0000000416f07c23 */ /* 0x100fe200080108cd */
[----:B----4-:R-:W-:Y:S07]  /*9a30*/  F2FP.BF16.F32.PACK_AB R5, R200, R201 ;  /* 0x000000c9c805723e */ /* 0x010fee00000010ff */
[----:B------:R-:W4:Y:S01]  /*9a40*/  MUFU.EX2 R0, R0 ;  /* 0x0000000000007308 */ /* 0x000f220000000800 */
[----:B------:R-:W-:Y:S01]  /*9a50*/  FFMA.FTZ R221, R23, UR4, -R205 ;  /* 0x0000000417dd7c23 */ /* 0x000fe200080108cd */
[--C-:B------:R-:W-:Y:S01]  /*9a60*/  FFMA.FTZ R217, R12, UR4, -R204.reuse ;  /* 0x000000040cd97c23 */ /* 0x100fe200080108cc */
[----:B------:R-:W-:Y:S07]  /*9a70*/  LOP3.LUT R168, R5, R168, RZ, 0xc0, !PT ;  /* 0x000000a805a87212 */ /* 0x000fee00078ec0ff */
[----:B------:R-:W-:Y:S01]  /*9a80*/  MUFU.EX2 R219, R219 ;  /* 0x000000db00db7308 */ /* 0x000fe20000000800 */
[--C-:B------:R-:W-:Y:S01]  /*9a90*/  FFMA.FTZ R238, R13, UR4, -R204.reuse ;  /* 0x000000040dee7c23 */ /* 0x100fe200080108cc */
[----:B-1----:R-:W-:Y:S01]  /*9aa0*/  F2FP.BF16.F32.PACK_AB R4, R199, R203 ;  /* 0x000000cbc704723e */ /* 0x002fe200000010ff */
[----:B------:R-:W-:Y:S07]  /*9ab0*/  FFMA.FTZ R244, R21, UR4, -R204 ;  /* 0x0000000415f47c23 */ /* 0x000fee00080108cc */
[----:B------:R-:W-:Y:S01]  /*9ac0*/  MUFU.EX2 R217, R217 ;  /* 0x000000d900d97308 */ /* 0x000fe20000000800 */
[----:B------:R-:W-:Y:S01]  /*9ad0*/  LOP3.LUT R169, R4, R169, RZ, 0xc0, !PT ;  /* 0x000000a904a97212 */ /* 0x000fe200078ec0ff */
[C---:B---3--:R-:W-:Y:S01]  /*9ae0*/  FMUL.FTZ R4, R2.reuse, R160 ;  /* 0x000000a002047220 */ /* 0x048fe20000410000 */
[C---:B------:R-:W-:Y:S01]  /*9af0*/  FMUL.FTZ R5, R2.reuse, R161 ;  /* 0x000000a102057220 */ /* 0x040fe20000410000 */
[----:B------:R-:W-:Y:S01]  /*9b00*/  FMUL.FTZ R8, R2, R156 ;  /* 0x0000009c02087220 */ /* 0x000fe20000410000 */
[C---:B----4-:R-:W-:Y:S01]  /*9b10*/  FMUL.FTZ R6, R0.reuse, R162 ;  /* 0x000000a200067220 */ /* 0x050fe20000410000 */
[----:B------:R-:W-:Y:S01]  /*9b20*/  FMUL.FTZ R7, R0, R163 ;  /* 0x000000a300077220 */ /* 0x000fe20000410000 */
[----:B------:R-:W-:Y:S01]  /*9b30*/  FMUL.FTZ R9, R2, R157 ;  /* 0x0000009d02097220 */ /* 0x000fe20000410000 */
[----:B------:R-:W1:Y:S01]  /*9b40*/  LDSM.16.MT88.4 R160, [R165] ;  /* 0x00000000a5a0783b */ /* 0x000e620000004200 */
[C---:B------:R-:W-:Y:S01]  /*9b50*/  FMUL.FTZ R10, R0.reuse, R158 ;  /* 0x0000009e000a7220 */ /* 0x040fe20000410000 */
[----:B------:R-:W-:Y:S01]  /*9b60*/  FMUL.FTZ R11, R0, R159 ;  /* 0x0000009f000b7220 */ /* 0x000fe20000410000 */
[C---:B------:R-:W-:Y:S01]  /*9b70*/  FMUL.FTZ R16, R2.reuse, R152 ;  /* 0x0000009802107220 */ /* 0x040fe20000410000 */
[----:B------:R-:W-:Y:S01]  /*9b80*/  FMUL.FTZ R17, R2, R153 ;  /* 0x0000009902117220 */ /* 0x000fe20000410000 */
[C---:B--2---:R-:W-:Y:S01]  /*9b90*/  HMMA.16816.F32.BF16 R4, R168.reuse, R172, R4 ;  /* 0x000000aca804723c */ /* 0x044fe20000041804 */
[----:B------:R-:W-:Y:S02]  /*9ba0*/  MUFU.EX2 R238, R238 ;  /* 0x000000ee00ee7308 */ /* 0x000fe40000000800 */
[----:B------:R-:W2:Y:S02]  /*9bb0*/  LDSM.16.MT88.4 R156, [R194] ;  /* 0x00000000c29c783b */ /* 0x000ea40000004200 */
[C---:B------:R-:W-:Y:S01]  /*9bc0*/  FMUL.FTZ R18, R0.reuse, R154 ;  /* 0x0000009a00127220 */ /* 0x040fe20000410000 */
[----:B------:R-:W-:Y:S01]  /*9bd0*/  FMUL.FTZ R19, R0, R155 ;  /* 0x0000009b00137220 */ /* 0x000fe20000410000 */
[C---:B------:R-:W-:Y:S01]  /*9be0*/  FMUL.FTZ R36, R2.reuse, R36 ;  /* 0x0000002402247220 */ /* 0x040fe20000410000 */
[C---:B------:R-:W-:Y:S03]  /*9bf0*/  HMMA.16816.F32.BF16 R8, R168.reuse, R174, R8 ;  /* 0x000000aea808723c */ /* 0x040fe60000041808 */
[----:B------:R-:W-:Y:S01]  /*9c00*/  MUFU.EX2 R216, R216 ;  /* 0x000000d800d87308 */ /* 0x000fe20000000800 */
[----:B------:R-:W-:Y:S01]  /*9c10*/  FMUL.FTZ R37, R2, R37 ;  /* 0x0000002502257220 */ /* 0x000fe20000410000 */
[C---:B------:R-:W-:Y:S01]  /*9c20*/  FMUL.FTZ R38, R0.reuse, R38 ;  /* 0x0000002600267220 */ /* 0x040fe20000410000 */
[----:B------:R-:W-:Y:S01]  /*9c30*/  FMUL.FTZ R39, R0, R39 ;  /* 0x0000002700277220 */ /* 0x000fe20000410000 */
[----:B------:R-:W3:Y:S01]  /*9c40*/  LDSM.16.MT88.4 R172, [R193+0x12000] ;  /* 0x01200000c1ac783b */ /* 0x000ee20000004200 */
[C---:B------:R-:W-:Y:S01]  /*9c50*/  FMUL.FTZ R40, R2.reuse, R40 ;  /* 0x0000002802287220 */ /* 0x040fe20000410000 */
[----:B------:R-:W-:Y:S01]  /*9c60*/  FMUL.FTZ R41, R2, R41 ;  /* 0x0000002902297220 */ /* 0x000fe20000410000 */
[C---:B------:R-:W-:Y:S01]  /*9c70*/  FMUL.FTZ R42, R0.reuse, R42 ;  /* 0x0000002a002a7220 */ /* 0x040fe20000410000 */
[----:B------:R-:W-:Y:S01]  /*9c80*/  FMUL.FTZ R43, R0, R43 ;  /* 0x0000002b002b7220 */ /* 0x000fe20000410000 */
[C---:B------:R-:W-:Y:S01]  /*9c90*/  FMUL.FTZ R44, R2.reuse, R44 ;  /* 0x0000002c022c7220 */ /* 0x040fe20000410000 */
[C---:B------:R-:W-:Y:S01]  /*9ca0*/  HMMA.16816.F32.BF16 R36, R168.reuse, R176, R36 ;  /* 0x000000b0a824723c */ /* 0x040fe20000041824 */
[----:B------:R-:W-:Y:S01]  /*9cb0*/  MUFU.EX2 R245, R245 ;  /* 0x000000f500f57308 */ /* 0x000fe20000000800 */
[----:B------:R-:W-:Y:S01]  /*9cc0*/  LDSM.16.MT88.4 R152, [R193+0x10800] ;  /* 0x01080000c198783b */ /* 0x000fe20000004200 */
[----:B------:R-:W-:Y:S01]  /*9cd0*/  MOV R176, R182 ;  /* 0x000000b600b07202 */ /* 0x000fe20000000f00 */
[----:B------:R-:W-:Y:S01]  /*9ce0*/  FMUL.FTZ R45, R2, R45 ;  /* 0x0000002d022d7220 */ /* 0x000fe20000410000 */
[----:B------:R-:W-:Y:S01]  /*9cf0*/  LOP3.LUT R177, R180, 0xff, RZ, 0xc0, !PT ;  /* 0x000000ffb4b17812 */ /* 0x000fe200078ec0ff */
[C---:B------:R-:W-:Y:S01]  /*9d00*/  FMUL.FTZ R46, R0.reuse, R46 ;  /* 0x0000002e002e7220 */ /* 0x040fe20000410000 */
[----:B------:R-:W-:Y:S01]  /*9d10*/  FMUL.FTZ R47, R0, R47 ;  /* 0x0000002f002f7220 */ /* 0x000fe20000410000 */
[C---:B------:R-:W-:Y:S03]  /*9d20*/  HMMA.16816.F32.BF16 R40, R168.reuse, R178, R40 ;  /* 0x000000b2a828723c */ /* 0x040fe60000041828 */
[----:B------:R-:W-:Y:S01]  /*9d30*/  MUFU.EX2 R244, R244 ;  /* 0x000000f400f47308 */ /* 0x000fe20000000800 */
[C---:B------:R-:W-:Y:S01]  /*9d40*/  FMUL.FTZ R48, R2.reuse, R48 ;  /* 0x0000003002307220 */ /* 0x040fe20000410000 */
[----:B------:R-:W-:Y:S01]  /*9d50*/  FMUL.FTZ R49, R2, R49 ;  /* 0x0000003102317220 */ /* 0x000fe20000410000 */
[C---:B------:R-:W-:Y:S01]  /*9d60*/  FMUL.FTZ R50, R0.reuse, R50 ;  /* 0x0000003200327220 */ /* 0x040fe20000410000 */
[----:B------:R-:W-:Y:S01]  /*9d70*/  FMUL.FTZ R51, R0, R51 ;  /* 0x0000003300337220 */ /* 0x000fe20000410000 */
[C---:B------:R-:W-:Y:S01]  /*9d80*/  FMUL.FTZ R52, R2.reuse, R52 ;  /* 0x0000003402347220 */ /* 0x040fe20000410000 */
[C---:B-1----:R-:W-:Y:S04]  /*9d90*/  HMMA.16816.F32.BF16 R44, R168.reuse, R160, R44 ;  /* 0x000000a0a82c723c */ /* 0x042fe8000004182c */
[----:B------:R-:W-:Y:S01]  /*9da0*/  MUFU.EX2 R240, R240 ;  /* 0x000000f000f07308 */ /* 0x000fe20000000800 */
[----:B------:R-:W-:Y:S01]  /*9db0*/  FMUL.FTZ R53, R2, R53 ;  /* 0x0000003502357220 */ /* 0x000fe20000410000 */
[C---:B------:R-:W-:Y:S01]  /*9dc0*/  FMUL.FTZ R54, R0.reuse, R54 ;  /* 0x0000003600367220 */ /* 0x040fe20000410000 */
[----:B------:R-:W-:Y:S01]  /*9dd0*/  FMUL.FTZ R55, R0, R55 ;  /* 0x0000003700377220 */ /* 0x000fe20000410000 */
[C---:B------:R-:W-:Y:S01]  /*9de0*/  FMUL.FTZ R56, R2.reuse, R56 ;  /* 0x0000003802387220 */ /* 0x040fe20000410000 */
[----:B------:R-:W-:Y:S01]  /*9df0*/  FMUL.FTZ R57, R2, R57 ;  /* 0x0000003902397220 */ /* 0x000fe20000410000 */
[C---:B------:R-:W-:Y:S01]  /*9e00*/  HMMA.16816.F32.BF16 R48, R168.reuse, R162, R48 ;  /* 0x000000a2a830723c */ /* 0x040fe20000041830 */
[----:B------:R-:W1:Y:S03]  /*9e10*/  LDSM.16.MT88.4 R160, [R192+0x12000] ;  /* 0x01200000c0a0783b */ /* 0x000e660000004200 */
[----:B------:R-:W-:Y:S01]  /*9e20*/  MUFU.EX2 R221, R221 ;  /* 0x000000dd00dd7308 */ /* 0x000fe20000000800 */
[C---:B------:R-:W-:Y:S01]  /*9e30*/  FMUL.FTZ R58, R0.reuse, R58 ;  /* 0x0000003a003a7220 */ /* 0x040fe20000410000 */
[----:B------:R-:W-:Y:S01]  /*9e40*/  FMUL.FTZ R59, R0, R59 ;  /* 0x0000003b003b7220 */ /* 0x000fe20000410000 */
[C---:B------:R-:W-:Y:S01]  /*9e50*/  FMUL.FTZ R60, R2.reuse, R60 ;  /* 0x0000003c023c7220 */ /* 0x040fe20000410000 */
[----:B------:R-:W-:Y:S01]  /*9e60*/  FMUL.FTZ R61, R2, R61 ;  /* 0x0000003d023d7220 */ /* 0x000fe20000410000 */
[C---:B------:R-:W-:Y:S01]  /*9e70*/  FMUL.FTZ R62, R0.reuse, R62 ;  /* 0x0000003e003e7220 */ /* 0x040fe20000410000 */
[C---:B--2---:R-:W-:Y:S04]  /*9e80*/  HMMA.16816.F32.BF16 R52, R168.reuse, R156, R52 ;  /* 0x0000009ca834723c */ /* 0x044fe80000041834 */
[----:B------:R-:W-:Y:S01]  /*9e90*/  MUFU.EX2 R206, R206 ;  /* 0x000000ce00ce7308 */ /* 0x000fe20000000800 */
[----:B------:R-:W-:Y:S01]  /*9ea0*/  FMUL.FTZ R63, R0, R63 ;  /* 0x0000003f003f7220 */ /* 0x000fe20000410000 */
[C---:B------:R-:W-:Y:S01]  /*9eb0*/  FMUL.FTZ R64, R2.reuse, R64 ;  /* 0x0000004002407220 */ /* 0x040fe20000410000 */
[----:B------:R-:W-:Y:S01]  /*9ec0*/  FMUL.FTZ R65, R2, R65 ;  /* 0x0000004102417220 */ /* 0x000fe20000410000 */
[C---:B------:R-:W-:Y:S01]  /*9ed0*/  FMUL.FTZ R66, R0.reuse, R66 ;  /* 0x0000004200427220 */ /* 0x040fe20000410000 */
[----:B------:R-:W-:Y:S01]  /*9ee0*/  FMUL.FTZ R67, R0, R67 ;  /* 0x0000004300437220 */ /* 0x000fe20000410000 */
[C---:B------:R-:W-:Y:S01]  /*9ef0*/  HMMA.16816.F32.BF16 R56, R168.reuse, R158, R56 ;  /* 0x0000009ea838723c */ /* 0x040fe20000041838 */
[----:B------:R-:W2:Y:S03]  /*9f00*/  LDSM.16.MT88.4 R156, [R165+0x2000] ;  /* 0x00200000a59c783b */ /* 0x000ea60000004200 */
        /* <DEDUP_REMOVED lines=14> */
[----:B------:R-:W3:Y:S03]  /*9ff0*/  LDSM.16.MT88.4 R172, [R194+0x2000] ;  /* 0x00200000c2ac783b */ /* 0x000ee60000004200 */
[----:B------:R-:W5:Y:S01]  /*a000*/  MUFU.EX2 R214, R214 ;  /* 0x000000d600d67308 */ /* 0x000f620000000800 */
        /* <DEDUP_REMOVED lines=86> */
[C---:B-1----:R-:W-:Y:S03]  /*a570*/  HMMA.16816.F32.BF16 R116, R168.reuse, R160, R116 ;  /* 0x000000a0a874723c */ /* 0x042fe60000041874 */
[----:B------:R-:W-:Y:S01]  /*a580*/  PRMT R160, R182, 0x7771, RZ ;  /* 0x00007771b6a07816 */ /* 0x000fe200000000ff */
[----:B------:R-:W-:Y:S01]  /*a590*/  FMUL.FTZ R14, R0, R150 ;  /* 0x00000096000e7220 */ /* 0x000fe20000410000 */
[----:B------:R-:W-:Y:S01]  /*a5a0*/  PRMT R161, R182, 0x7772, RZ ;  /* 0x00007772b6a17816 */ /* 0x000fe200000000ff */
[----:B------:R-:W-:Y:S01]  /*a5b0*/  FMUL.FTZ R15, R0, R151 ;  /* 0x00000097000f7220 */ /* 0x000fe20000410000 */
[----:B------:R-:W-:Y:S01]  /*a5c0*/  FMUL.FTZ R144, R2, R144 ;  /* 0x0000009002907220 */ /* 0x000fe20000410000 */
[C---:B------:R-:W-:Y:S03]  /*a5d0*/  HMMA.16816.F32.BF16 R120, R168.reuse, R162, R120 ;  /* 0x000000a2a878723c */ /* 0x040fe60000041878 */
[----:B------:R-:W-:Y:S01]  /*a5e0*/  PRMT R162, R182, 0x7773, RZ ;  /* 0x00007773b6a27816 */ /* 0x000fe200000000ff */
[----:B------:R-:W-:Y:S01]  /*a5f0*/  FMUL.FTZ R145, R2, R145 ;  /* 0x0000009102917220 */ /* 0x000fe20000410000 */
[----:B------:R-:W-:Y:S01]  /*a600*/  LOP3.LUT R163, R180, 0xffff, RZ, 0xc0, !PT ;  /* 0x0000ffffb4a37812 */ /* 0x000fe200078ec0ff */
[C---:B------:R-:W-:Y:S01]  /*a610*/  FMUL.FTZ R146, R0.reuse, R146 ;  /* 0x0000009200927220 */ /* 0x040fe20000410000 */
[----:B------:R-:W-:Y:S01]  /*a620*/  FMUL.FTZ R147, R0, R147 ;  /* 0x0000009300937220 */ /* 0x000fe20000410000 */
[C---:B--2---:R-:W-:Y:S03]  /*a630*/  HMMA.16816.F32.BF16 R124, R168.reuse, R156, R124 ;  /* 0x0000009ca87c723c */ /* 0x044fe6000004187c */
[----:B----4-:R-:W-:Y:S01]  /*a640*/  F2FP.BF16.F32.PACK_AB R150, R207, R206 ;  /* 0x000000cecf96723e */ /* 0x010fe200000010ff */
[----:B------:R-:W-:Y:S01]  /*a650*/  FFMA.FTZ R201, R2, R241, R201 ;  /* 0x000000f102c97223 */ /* 0x000fe200000100c9 */
[----:B-----5:R-:W-:Y:S01]  /*a660*/  F2FP.BF16.F32.PACK_AB R151, R214, R215 ;  /* 0x000000d7d697723e */ /* 0x020fe200000010ff */
[----:B------:R-:W-:Y:S02]  /*a670*/  FFMA.FTZ R203, R0, R239, R203 ;  /* 0x000000ef00cb7223 */ /* 0x000fe400000100cb */
[C---:B------:R-:W-:Y:S01]  /*a680*/  HMMA.16816.F32.BF16 R128, R168.reuse, R158, R128 ;  /* 0x0000009ea880723c */ /* 0x040fe20000041880 */
[----:B------:R-:W1:Y:S02]  /*a690*/  LDSM.16.MT88.4 R156, [R165+0x6000] ;  /* 0x00600000a59c783b */ /* 0x000e640000004200 */
[----:B------:R-:W-:Y:S01]  /*a6a0*/  FADD.FTZ R200, R200, R201 ;  /* 0x000000c9c8c87221 */ /* 0x000fe20000010000 */
[----:B------:R-:W-:Y:S03]  /*a6b0*/  FADD.FTZ R0, R199, R203 ;  /* 0x000000cbc7007221 */ /* 0x000fe60000010000 */
[----:B------:R-:W-:Y:S01]  /*a6c0*/  FADD.FTZ R195, R195, R200 ;  /* 0x000000c8c3c37221 */ /* 0x000fe20000010000 */
[C---:B---3--:R-:W-:Y:S03]  /*a6d0*/  HMMA.16816.F32.BF16 R132, R168.reuse, R172, R132 ;  /* 0x000000aca884723c */ /* 0x048fe60000041884 */
[----:B------:R-:W-:Y:S01]  /*a6e0*/  LOP3.LUT R173, R176, 0xff, RZ, 0xc0, !PT ;  /* 0x000000ffb0ad7812 */ /* 0x000fe200078ec0ff */
[----:B------:R-:W-:Y:S01]  /*a6f0*/  FADD.FTZ R197, R197, R0 ;  /* 0x00000000c5c57221 */ /* 0x000fe20000010000 */
[----:B------:R-:W-:Y:S01]  /*a700*/  SHF.R.U32.HI R176, RZ, 0x8, R163 ;  /* 0x00000008ffb07819 */ /* 0x000fe200000116a3 */
[----:B------:R-:W-:Y:S01]  /*a710*/  FADD.FTZ R196, R196, R195 ;  /* 0x000000c3c4c47221 */ /* 0x000fe20000010000 */
[--C-:B------:R-:W-:Y:S01]  /*a720*/  PRMT R173, R173, 0x5410, R160.reuse ;  /* 0x00005410adad7816 */ /* 0x100fe200000000a0 */
[C---:B------:R-:W-:Y:S03]  /*a730*/  HMMA.16816.F32.BF16 R136, R168.reuse, R174, R136 ;  /* 0x000000aea888723c */ /* 0x040fe60000041888 */
[----:B------:R-:W-:Y:S01]  /*a740*/  PRMT R160, R180, 0x7632, R160 ;  /* 0x00007632b4a07816 */ /* 0x000fe200000000a0 */
[----:B------:R-:W-:Y:S01]  /*a750*/  FADD.FTZ R198, R198, R197 ;  /* 0x000000c5c6c67221 */ /* 0x000fe20000010000 */
[----:B------:R-:W-:Y:S02]  /*a760*/  PRMT R172, R161, 0x5410, R162 ;  /* 0x00005410a1ac7816 */ /* 0x000fe400000000a2 */
[----:B------:R-:W-:Y:S02]  /*a770*/  LOP3.LUT R174, R160, 0xff, RZ, 0xc0, !PT ;  /* 0x000000ffa0ae7812 */ /* 0x000fe400078ec0ff */
[----:B------:R-:W2:Y:S01]  /*a780*/  LDSM.16.MT88.4 R160, [R194+0x6000] ;  /* 0x00600000c2a0783b */ /* 0x000ea20000004200 */
[----:B------:R-:W-:Y:S02]  /*a790*/  SHF.R.U32.HI R175, RZ, 0x18, R180 ;  /* 0x00000018ffaf7819 */ /* 0x000fe400000116b4 */
[----:B------:R-:W-:Y:S02]  /*a7a0*/  PRMT R177, R177, 0x5410, R176 ;  /* 0x00005410b1b17816 */ /* 0x000fe400000000b0 */
[----:B------:R-:W-:Y:S02]  /*a7b0*/  PRMT R175, R174, 0x5410, R175 ;  /* 0x00005410aeaf7816 */ /* 0x000fe400000000af */
[--C-:B------:R-:W-:Y:S01]  /*a7c0*/  HSET2.LE.AND R173, R173, R202.reuse, PT ;  /* 0x000000caadad7233 */ /* 0x100fe20003803000 */
[----:B------:R-:W-:Y:S01]  /*a7d0*/  LDSM.16.MT88.4 R180, [R193+0x12800] ;  /* 0x01280000c1b4783b */ /* 0x000fe20000004200 */
[--C-:B------:R-:W-:Y:S02]  /*a7e0*/  HSET2.LE.AND R148, R177, R202.reuse, PT ;  /* 0x000000cab1947233 */ /* 0x100fe40003803000 */
[--C-:B------:R-:W-:Y:S02]  /*a7f0*/  HSET2.LE.AND R149, R175, R202.reuse, PT ;  /* 0x000000caaf957233 */ /* 0x100fe40003803000 */
[----:B------:R-:W-:Y:S01]  /*a800*/  LOP3.LUT R150, R150, R173, RZ, 0xc0, !PT ;  /* 0x000000ad96967212 */ /* 0x000fe200078ec0ff */
[C---:B-1----:R-:W-:Y:S02]  /*a810*/  HMMA.16816.F32.BF16 R140, R168.reuse, R156, R140 ;  /* 0x0000009ca88c723c */ /* 0x042fe4000004188c */
[----:B------:R-:W-:Y:S01]  /*a820*/  LDSM.16.MT88.4 R176, [R194+0x800] ;  /* 0x00080000c2b0783b */ /* 0x000fe20000004200 */
[----:B------:R-:W-:Y:S05]  /*a830*/  LOP3.LUT R157, R172, 0xff00ff, RZ, 0xc0, !PT ;  /* 0x00ff00ffac9d7812 */ /* 0x000fea00078ec0ff */
[C---:B------:R-:W-:Y:S03]  /*a840*/  HMMA.16816.F32.BF16 R16, R168.reuse, R158, R16 ;  /* 0x0000009ea810723c */ /* 0x040fe60000041810 */
[--C-:B------:R-:W-:Y:S02]  /*a850*/  HSET2.LE.AND R172, R157, R202.reuse, PT ;  /* 0x000000ca9dac7233 */ /* 0x100fe40003803000 */
[----:B------:R-:W1:Y:S03]  /*a860*/  LDSM.16.MT88.4 R156, [R192+0x10800] ;  /* 0x01080000c09c783b */ /* 0x000e660000004200 */
[----:B------:R-:W-:Y:S05]  /*a870*/  LOP3.LUT R151, R151, R172, RZ, 0xc0, !PT ;  /* 0x000000ac97977212 */ /* 0x000fea00078ec0ff */
[----:B------:R-:W3:Y:S01]  /*a880*/  LDSM.16.MT88.4 R172, [R165+0x800] ;  /* 0x00080000a5ac783b */ /* 0x000ee20000004200 */
[C---:B--2---:R-:W-:Y:S03]  /*a890*/  HMMA.16816.F32.BF16 R12, R168.reuse, R160, R12 ;  /* 0x000000a0a80c723c */ /* 0x044fe6000004180c */
[----:B------:R-:W-:Y:S02]  /*a8a0*/  F2FP.BF16.F32.PACK_AB R161, R238, R217 ;  /* 0x000000d9eea1723e */ /* 0x000fe400000010ff */
[----:B------:R-:W-:Y:S01]  /*a8b0*/  F2FP.BF16.F32.PACK_AB R160, R216, R219 ;  /* 0x000000dbd8a0723e */ /* 0x000fe200000010ff */
[----:B------:R-:W-:Y:S01]  /*a8c0*/  FADD.FTZ R219, R219, R198 ;  /* 0x000000c6dbdb7221 */ /* 0x000fe20000010000 */
[----:B------:R-:W-:Y:S01]  /*a8d0*/  LOP3.LUT R148, R161, R148, RZ, 0xc0, !PT ;  /* 0x00000094a1947212 */ /* 0x000fe200078ec0ff */
[----:B------:R-:W-:Y:S01]  /*a8e0*/  HMMA.16816.F32.BF16 R144, R168, R162, R144 ;  /* 0x000000a2a890723c */ /* 0x000fe20000041890 */
[----:B------:R-:W-:Y:S02]  /*a8f0*/  LDSM.16.MT88.4 R168, [R194+0x2800] ;  /* 0x00280000c2a8783b */ /* 0x000fe40000004200 */
[----:B------:R-:W-:Y:S01]  /*a900*/  LOP3.LUT R149, R160, R149, RZ, 0xc0, !PT ;  /* 0x00000095a0957212 */ /* 0x000fe200078ec0ff */
[----:B------:R-:W-:Y:S04]  /*a910*/  FADD.FTZ R216, R216, R219 ;  /* 0x000000dbd8d87221 */ /* 0x000fe80000010000 */
[----:B------:R-:W-:Y:S01]  /*a920*/  FADD.FTZ R215, R215, R216 ;  /* 0x000000d8d7d77221 */ /* 0x000fe20000010000 */
[----:B------:R-:W2:Y:S01]  /*a930*/  LDSM.16.MT88.4 R160, [R165+0x2800] ;  /* 0x00280000a5a0783b */ /* 0x000ea20000004200 */
[C---:B------:R-:W-:Y:S05]  /*a940*/  HMMA.16816.F32.BF16 R4, R148.reuse, R152, R4 ;  /* 0x000000989404723c */ /* 0x040fea0000041804 */
[----:B------:R-:W-:Y:S03]  /*a950*/  FADD.FTZ R215, R214, R215 ;  /* 0x000000d7d6d77221 */ /* 0x000fe60000010000 */
        /* <DEDUP_REMOVED lines=9> */
[C---:B------:R-:W-:Y:S08]  /*a9f0*/  HMMA.16816.F32.BF16 R56, R148.reuse, R178, R56 ;  /* 0x000000b29438723c */ /* 0x040ff00000041838 */
[C---:B------:R-:W-:Y:S08]  /*aa00*/  HMMA.16816.F32.BF16 R60, R148.reuse, R180, R60 ;  /* 0x000000b4943c723c */ /* 0x040ff0000004183c */
[C---:B------:R-:W-:Y:S01]  /*aa10*/  HMMA.16816.F32.BF16 R64, R148.reuse, R182, R64 ;  /* 0x000000b69440723c */ /* 0x040fe20000041840 */
[----:B------:R-:W-:Y:S07]  /*aa20*/  LDSM.16.MT88.4 R180, [R193+0x17000] ;  /* 0x01700000c1b4783b */ /* 0x000fee0000004200 */
[C---:B------:R-:W-:Y:S08]  /*aa30*/  HMMA.16816.F32.BF16 R68, R148.reuse, R184, R68 ;  /* 0x000000b89444723c */ /* 0x040ff00000041844 */
[C---:B------:R-:W-:Y:S01]  /*aa40*/  HMMA.16816.F32.BF16 R72, R148.reuse, R186, R72 ;  /* 0x000000ba9448723c */ /* 0x040fe20000041848 */
[----:B------:R-:W-:Y:S07]  /*aa50*/  LDSM.16.MT88.4 R184, [R192+0x17000] ;  /* 0x01700000c0b8783b */ /* 0x000fee0000004200 */
[C---:B--2---:R-:W-:Y:S01]  /*aa60*/  HMMA.16816.F32.BF16 R76, R148.reuse, R160, R76 ;  /* 0x000000a0944c723c */ /* 0x044fe2000004184c */
[----:B------:R-:W-:Y:S04]  /*aa70*/  MOV R161, UR20 ;  /* 0x0000001400a17c02 */ /* 0x000fe80008000f00 */
[----:B------:R-:W-:Y:S03]  /*aa80*/  LOP3.LUT R161, R237, UR27, R161, 0x96, !PT ;  /* 0x0000001beda17c12 */ /* 0x000fe6000f8e96a1 */
[C---:B------:R-:W-:Y:S08]  /*aa90*/  HMMA.16816.F32.BF16 R80, R148.reuse, R162, R80 ;  /* 0x000000a29450723c */ /* 0x040ff00000041850 */
[C---:B------:R-:W-:Y:S03]  /*aaa0*/  HMMA.16816.F32.BF16 R84, R148.reuse, R168, R84 ;  /* 0x000000a89454723c */ /* 0x040fe60000041854 */
[----:B------:R-:W-:Y:S05]  /*aab0*/  IMAD.WIDE.U32 R168, R161, -0x326172a9, RZ ;  /* 0xcd9e8d57a1a87825 */ /* 0x000fea00078e00ff */
[C---:B------:R-:W-:Y:S03]  /*aac0*/  HMMA.16816.F32.BF16 R88, R148.reuse, R170, R88 ;  /* 0x000000aa9458723c */ /* 0x040fe60000041858 */
[----:B------:R-:W-:Y:S01]  /*aad0*/  LOP3.LUT R160, R242, UR6, R169, 0x96, !PT ;  /* 0x00000006f2a07c12 */ /* 0x000fe2000f8e96a9 */
[----:B------:R-:W-:Y:S01]  /*aae0*/  UIADD3 UR6, UPT, UPT, UR21, -0x1, URZ ;  /* 0xffffffff15067890 */ /* 0x000fe2000fffe0ff */
[----:B------:R-:W-:Y:S03]  /*aaf0*/  LOP3.LUT R168, R233, UR11, R168, 0x96, !PT ;  /* 0x0000000be9a87c12 */ /* 0x000fe6000f8e96a8 */
[C---:B------:R-:W-:Y:S03]  /*ab00*/  HMMA.16816.F32.BF16 R92, R148.reuse, R188, R92 ;  /* 0x000000bc945c723c */ /* 0x040fe6000004185c */
[--C-:B------:R-:W-:Y:S01]  /*ab10*/  FFMA.FTZ R188, R24, UR4, -R204.reuse ;  /* 0x0000000418bc7c23 */ /* 0x100fe200080108cc */
[----:B------:R-:W-:Y:S01]  /*ab20*/  FFMA.FTZ R189, R25, UR4, -R204 ;  /* 0x0000000419bd7c23 */ /* 0x000fe200080108cc */
[----:B------:R-:W-:Y:S01]  /*ab30*/  IMAD.WIDE.U32 R248, R160, -0x2daee0ad, RZ ;  /* 0xd2511f53a0f87825 */ /* 0x000fe200078e00ff */
[----:B------:R-:W-:Y:S02]  /*ab40*/  UMOV UR21, UR6 ;  /* 0x0000000600157c82 */ /* 0x000fe40008000000 */
[C---:B------:R-:W-:Y:S01]  /*ab50*/  HMMA.16816.F32.BF16 R96, R148.reuse, R190, R96 ;  /* 0x000000be9460723c */ /* 0x040fe20000041860 */
[----:B------:R-:W-:Y:S02]  /*ab60*/  MUFU.EX2 R188, R188 ;  /* 0x000000bc00bc7308 */ /* 0x000fe40000000800 */
[----:B------:R-:W-:Y:S01]  /*ab70*/  LOP3.LUT R160, R234, UR17, R249, 0x96, !PT ;  /* 0x00000011eaa07c12 */ /* 0x000fe2000f8e96f9 */
[--C-:B------:R-:W-:Y:S01]  /*ab80*/  FFMA.FTZ R191, R26, UR4, -R205.reuse ;  /* 0x000000041abf7c23 */ /* 0x100fe200080108cd */
[----:B------:R-:W-:Y:S01]  /*ab90*/  FFMA.FTZ R190, R27, UR4, -R205 ;  /* 0x000000041bbe7c23 */ /* 0x000fe200080108cd */
[----:B------:R-:W-:Y:S01]  /*aba0*/  IMAD.WIDE.U32 R168, R168, -0x2daee0ad, RZ ;  /* 0xd2511f53a8a87825 */ /* 0x000fe200078e00ff */
[----:B------:R-:W-:Y:S01]  /*abb0*/  LDSM.16.MT88.4 R24, [R193+0x11000] ;  /* 0x01100000c118783b */ /* 0x000fe20000004200 */
[C---:B----4-:R-:W-:Y:S03]  /*abc0*/  HMMA.16816.F32.BF16 R100, R148.reuse, R152, R100 ;  /* 0x000000989464723c */ /* 0x050fe60000041864 */
[----:B------:R-:W2:Y:S01]  /*abd0*/  MUFU.EX2 R189, R189 ;  /* 0x000000bd00bd7308 */ /* 0x000ea20000000800 */
[----:B------:R-:W-:Y:S01]  /*abe0*/  IMAD.WIDE.U32 R246, R160, -0x326172a9, RZ ;  /* 0xcd9e8d57a0f67825 */ /* 0x000fe200078e00ff */
[----:B------:R-:W-:Y:S08]  /*abf0*/  LOP3.LUT R248, R248, UR16, R169, 0x96, !PT ;  /* 0x00000010f8f87c12 */ /* 0x000ff0000f8e96a9 */
[----:B------:R-:W-:Y:S01]  /*ac00*/  MUFU.EX2 R191, R191 ;  /* 0x000000bf00bf7308 */ /* 0x000fe20000000800 */
[----:B------:R-:W-:Y:S01]  /*ac10*/  LDSM.16.MT88.4 R160, [R165+0x6800] ;  /* 0x00680000a5a0783b */ /* 0x000fe20000004200 */
[C---:B------:R-:W-:Y:S08]  /*ac20*/  HMMA.16816.F32.BF16 R104, R148.reuse, R154, R104 ;  /* 0x0000009a9468723c */ /* 0x040ff00000041868 */
[----:B------:R-:W4:Y:S01]  /*ac30*/  MUFU.EX2 R190, R190 ;  /* 0x000000be00be7308 */ /* 0x000f220000000800 */
[----:B------:R-:W-:Y:S01]  /*ac40*/  LOP3.LUT R169, R232, UR10, R247, 0x96, !PT ;  /* 0x0000000ae8a97c12 */ /* 0x000fe2000f8e96f7 */
[----:B------:R-:W-:Y:S01]  /*ac50*/  IMAD.WIDE.U32 R248, R248, -0x326172a9, RZ ;  /* 0xcd9e8d57f8f87825 */ /* 0x000fe200078e00ff */
[----:B------:R-:W5:Y:S01]  /*ac60*/  LDSM.16.MT88.4 R152, [R193+0x16800] ;  /* 0x01680000c198783b */ /* 0x000f620000004200 */
[C---:B-1----:R-:W-:Y:S03]  /*ac70*/  HMMA.16816.F32.BF16 R108, R148.reuse, R156, R108 ;  /* 0x0000009c946c723c */ /* 0x042fe6000004186c */
[----:B------:R-:W-:Y:S01]  /*ac80*/  IMAD.WIDE.U32 R250, R169, -0x2daee0ad, RZ ;  /* 0xd2511f53a9fa7825 */ /* 0x000fe200078e00ff */
[----:B--2---:R-:W-:Y:S02]  /*ac90*/  F2FP.BF16.F32.PACK_AB R21, R189, R188 ;  /* 0x000000bcbd15723e */ /* 0x004fe400000010ff */
[----:B------:R-:W-:Y:S02]  /*aca0*/  LOP3.LUT R246, R246, UR9, R249, 0x96, !PT ;  /* 0x00000009f6f67c12 */ /* 0x000fe4000f8e96f9 */
[C---:B------:R-:W-:Y:S01]  /*acb0*/  HMMA.16816.F32.BF16 R112, R148.reuse, R158, R112 ;  /* 0x0000009e9470723c */ /* 0x040fe20000041870 */
[----:B------:R-:W1:Y:S02]  /*acc0*/  LDSM.16.MT88.4 R156, [R192+0x16800] ;  /* 0x01680000c09c783b */ /* 0x000e640000004200 */
[----:B------:R-:W-:Y:S05]  /*acd0*/  IMAD.WIDE.U32 R246, R246, -0x2daee0ad, RZ ;  /* 0xd2511f53f6f67825 */ /* 0x000fea00078e00ff */
[C---:B---3--:R-:W-:Y:S08]  /*ace0*/  HMMA.16816.F32.BF16 R116, R148.reuse, R172, R116 ;  /* 0x000000ac9474723c */ /* 0x048ff00000041874 */
[C---:B------:R-:W-:Y:S08]  /*acf0*/  HMMA.16816.F32.BF16 R120, R148.reuse, R174, R120 ;  /* 0x000000ae9478723c */ /* 0x040ff00000041878 */
[C---:B-----5:R-:W-:Y:S03]  /*ad00*/  HMMA.16816.F32.BF16 R124, R148.reuse, R152, R124 ;  /* 0x00000098947c723c */ /* 0x060fe6000004187c */
[----:B------:R-:W-:Y:S02]  /*ad10*/  LOP3.LUT R152, R250, UR13, R247, 0x96, !PT ;  /* 0x0000000dfa987c12 */ /* 0x000fe4000f8e96f7 */
[----:B------:R-:W-:Y:S03]  /*ad20*/  LOP3.LUT R250, R168, UR15, R251, 0x96, !PT ;  /* 0x0000000fa8fa7c12 */ /* 0x000fe6000f8e96fb */
[C---:B------:R-:W-:Y:S03]  /*ad30*/  HMMA.16816.F32.BF16 R128, R148.reuse, R154, R128 ;  /* 0x0000009a9480723c */ /* 0x040fe60000041880 */
[----:B------:R-:W-:Y:S04]  /*ad40*/  IMAD.WIDE.U32 R152, R152, -0x326172a9, RZ ;  /* 0xcd9e8d5798987825 */ /* 0x000fe800078e00ff */
[----:B------:R-:W-:Y:S01]  /*ad50*/  IMAD.WIDE.U32 R250, R250, -0x326172a9, RZ ;  /* 0xcd9e8d57fafa7825 */ /* 0x000fe200078e00ff */
[C---:B-1----:R-:W-:Y:S03]  /*ad60*/  HMMA.16816.F32.BF16 R132, R148.reuse, R156, R132 ;  /* 0x0000009c9484723c */ /* 0x042fe60000041884 */
[----:B------:R-:W-:Y:S02]  /*ad70*/  MOV R156, R152 ;  /* 0x00000098009c7202 */ /* 0x000fe40000000f00 */
[C---:B------:R-:W-:Y:S02]  /*ad80*/  PRMT R170, R152.reuse, 0x7773, RZ ;  /* 0x0000777398aa7816 */ /* 0x040fe400000000ff */
[C---:B------:R-:W-:Y:S01]  /*ad90*/  PRMT R169, R152.reuse, 0x7772, RZ ;  /* 0x0000777298a97816 */ /* 0x040fe200000000ff */
[C---:B------:R-:W-:Y:S03]  /*ada0*/  HMMA.16816.F32.BF16 R136, R148.reuse, R158, R136 ;  /* 0x0000009e9488723c */ /* 0x040fe60000041888 */
[----:B------:R-:W-:Y:S02]  /*adb0*/  PRMT R173, R152, 0x7771, RZ ;  /* 0x0000777198ad7816 */ /* 0x000fe400000000ff */
[----:B------:R-:W-:Y:S02]  /*adc0*/  LOP3.LUT R168, R250, UR7, R153, 0x96, !PT ;  /* 0x00000007faa87c12 */ /* 0x000fe4000f8e9699 */
[----:B------:R-:W1:Y:S01]  /*add0*/  LDSM.16.MT88.4 R152, [R194+0x6800] ;  /* 0x00680000c298783b */ /* 0x000e620000004200 */
[C---:B------:R-:W-:Y:S03]  /*ade0*/  HMMA.16816.F32.BF16 R140, R148.reuse, R160, R140 ;  /* 0x000000a0948c723c */ /* 0x040fe6000004188c */
[----:B------:R-:W-:Y:S02]  /*adf0*/  LOP3.LUT R156, R156, 0xff, RZ, 0xc0, !PT ;  /* 0x000000ff9c9c7812 */ /* 0x000fe400078ec0ff */
[----:B------:R-:W-:Y:S02]  /*ae00*/  LOP3.LUT R172, R168, 0xffff, RZ, 0xc0, !PT ;  /* 0x0000ffffa8ac7812 */ /* 0x000fe400078ec0ff */
[----:B------:R-:W-:Y:S01]  /*ae10*/  PRMT R173, R156, 0x5410, R173 ;  /* 0x000054109cad7816 */ /* 0x000fe200000000ad */
[C---:B------:R-:W-:Y:S01]  /*ae20*/  HMMA.16816.F32.BF16 R16, R148.reuse, R162, R16 ;  /* 0x000000a29410723c */ /* 0x040fe20000041810 */
[----:B------:R-:W2:Y:S02]  /*ae30*/  LDSM.16.MT88.4 R156, [R192+0x11000] ;  /* 0x01100000c09c783b */ /* 0x000ea40000004200 */
[C---:B------:R-:W-:Y:S02]  /*ae40*/  PRMT R177, R168.reuse, 0x7632, R177 ;  /* 0x00007632a8b17816 */ /* 0x040fe400000000b1 */
[----:B------:R-:W-:Y:S02]  /*ae50*/  PRMT R169, R169, 0x5410, R170 ;  /* 0x00005410a9a97816 */ /* 0x000fe400000000aa */
[----:B------:R-:W-:Y:S02]  /*ae60*/  LOP3.LUT R175, R168, 0xff, RZ, 0xc0, !PT ;  /* 0x000000ffa8af7812 */ /* 0x000fe400078ec0ff */
[----:B------:R-:W-:Y:S01]  /*ae70*/  SHF.R.U32.HI R20, RZ, 0x18, R168 ;  /* 0x00000018ff147819 */ /* 0x000fe200000116a8 */
[----:B------:R-:W3:Y:S01]  /*ae80*/  LDSM.16.MT88.4 R160, [R165+0x1000] ;  /* 0x00100000a5a0783b */ /* 0x000ee20000004200 */
[----:B------:R-:W-:Y:S02]  /*ae90*/  LOP3.LUT R177, R177, 0xff, RZ, 0xc0, !PT ;  /* 0x000000ffb1b17812 */ /* 0x000fe400078ec0ff */
[----:B------:R-:W-:Y:S02]  /*aea0*/  SHF.R.U32.HI R172, RZ, 0x8, R172 ;  /* 0x00000008ffac7819 */ /* 0x000fe400000116ac */
[----:B------:R-:W-:Y:S02]  /*aeb0*/  LOP3.LUT R23, R169, 0xff00ff, RZ, 0xc0, !PT ;  /* 0x00ff00ffa9177812 */ /* 0x000fe400078ec0ff */
[--C-:B------:R-:W-:Y:S01]  /*aec0*/  HSET2.LE.AND R22, R173, R202.reuse, PT ;  /* 0x000000caad167233 */ /* 0x100fe20003803000 */
[----:B------:R-:W5:Y:S01]  /*aed0*/  LDSM.16.MT88.4 R168, [R194+0x1000] ;  /* 0x00100000c2a8783b */ /* 0x000f620000004200 */
[----:B------:R-:W-:Y:S02]  /*aee0*/  PRMT R175, R175, 0x5410, R172 ;  /* 0x00005410afaf7816 */ /* 0x000fe400000000ac */
[----:B------:R-:W-:Y:S02]  /*aef0*/  PRMT R173, R177, 0x5410, R20 ;  /* 0x00005410b1ad7816 */ /* 0x000fe40000000014 */
[----:B------:R-:W-:Y:S02]  /*af00*/  LOP3.LUT R22, R21, R22, RZ, 0xc0, !PT ;  /* 0x0000001615167212 */ /* 0x000fe400078ec0ff */
[----:B------:R-:W-:Y:S01]  /*af10*/  F2FP.BF16.F32.PACK_AB R172, R244, R245 ;  /* 0x000000f5f4ac723e */ /* 0x000fe200000010ff */
[----:B------:R-:W-:Y:S01]  /*af20*/  LDSM.16.MT88.4 R176, [R165+0x5000] ;  /* 0x00500000a5b0783b */ /* 0x000fe20000004200 */
[--C-:B------:R-:W-:Y:S02]  /*af30*/  HSET2.LE.AND R21, R173, R202.reuse, PT ;  /* 0x000000caad157233 */ /* 0x100fe40003803000 */
[--C-:B------:R-:W-:Y:S01]  /*af40*/  HSET2.LE.AND R23, R23, R202.reuse, PT ;  /* 0x000000ca17177233 */ /* 0x100fe20003803000 */
[C---:B-1----:R-:W-:Y:S03]  /*af50*/  HMMA.16816.F32.BF16 R12, R148.reuse, R152, R12 ;  /* 0x00000098940c723c */ /* 0x042fe6000004180c */
[--C-:B------:R-:W-:Y:S02]  /*af60*/  HSET2.LE.AND R153, R175, R202.reuse, PT ;  /* 0x000000caaf997233 */ /* 0x100fe40003803000 */
[----:B----4-:R-:W-:Y:S02]  /*af70*/  F2FP.BF16.F32.PACK_AB R20, R190, R191 ;  /* 0x000000bfbe14723e */ /* 0x010fe400000010ff */
[C---:B------:R-:W-:Y:S01]  /*af80*/  F2FP.BF16.F32.PACK_AB R152, R221.reuse, R240 ;  /* 0x000000f0dd98723e */ /* 0x040fe200000010ff */
[----:B------:R-:W-:Y:S01]  /*af90*/  HMMA.16816.F32.BF16 R144, R148, R154, R144 ;  /* 0x0000009a9490723c */ /* 0x000fe20000041890 */
[----:B------:R-:W-:Y:S02]  /*afa0*/  LDSM.16.MT88.4 R148, [R165+0x3000] ;  /* 0x00300000a594783b */ /* 0x000fe40000004200 */
[----:B------:R-:W-:Y:S01]  /*afb0*/  LOP3.LUT R23, R20, R23, RZ, 0xc0, !PT ;  /* 0x0000001714177212 */ /* 0x000fe200078ec0ff */
[----:B------:R-:W-:Y:S01]  /*afc0*/  FADD.FTZ R240, R240, R215 ;  /* 0x000000d7f0f07221 */ /* 0x000fe20000010000 */
[----:B------:R-:W-:Y:S02]  /*afd0*/  LOP3.LUT R20, R172, R153, RZ, 0xc0, !PT ;  /* 0x00000099ac147212 */ /* 0x000fe400078ec0ff */
[----:B------:R-:W-:Y:S01]  /*afe0*/  LOP3.LUT R21, R152, R21, RZ, 0xc0, !PT ;  /* 0x0000001598157212 */ /* 0x000fe200078ec0ff */
[----:B------:R-:W-:Y:S01]  /*aff0*/  FADD.FTZ R240, R221, R240 ;  /* 0x000000f0ddf07221 */ /* 0x000fe20000010000 */
[----:B------:R-:W1:Y:S03]  /*b000*/  LDSM.16.MT88.4 R172, [R193+0x13000] ;  /* 0x01300000c1ac783b */ /* 0x000e660000004200 */
[----:B------:R-:W-:Y:S02]  /*b010*/  FADD.FTZ R191, R191, R240 ;  /* 0x000000f0bfbf7221 */ /* 0x000fe40000010000 */
[C---:B------:R-:W-:Y:S03]  /*b020*/  HMMA.16816.F32.BF16 R4, R20.reuse, R24, R4 ;  /* 0x000000181404723c */ /* 0x040fe60000041804 */
[----:B------:R-:W-:Y:S02]  /*b030*/  LDSM.16.MT88.4 R152, [R194+0x3000] ;  /* 0x00300000c298783b */ /* 0x000fe40000004200 */
[----:B------:R-:W-:Y:S03]  /*b040*/  FADD.FTZ R191, R190, R191 ;  /* 0x000000bfbebf7221 */ /* 0x000fe60000010000 */
[C---:B------:R-:W-:Y:S03]  /*b050*/  HMMA.16816.F32.BF16 R8, R20.reuse, R26, R8 ;  /* 0x0000001a1408723c */ /* 0x040fe60000041808 */
[----:B------:R-:W4:Y:S05]  /*b060*/  LDSM.16.MT88.4 R24, [R192+0x13000] ;  /* 0x01300000c018783b */ /* 0x000f2a0000004200 */
[C---:B--2---:R-:W-:Y:S08]  /*b070*/  HMMA.16816.F32.BF16 R36, R20.reuse, R156, R36 ;  /* 0x0000009c1424723c */ /* 0x044ff00000041824 */
[C---:B------:R-:W-:Y:S01]  /*b080*/  HMMA.16816.F32.BF16 R40, R20.reuse, R158, R40 ;  /* 0x0000009e1428723c */ /* 0x040fe20000041828 */
[----:B------:R-:W2:Y:S07]  /*b090*/  LDSM.16.MT88.4 R156, [R193+0x15000] ;  /* 0x01500000c19c783b */ /* 0x000eae0000004200 */
[C---:B---3--:R-:W-:Y:S08]  /*b0a0*/  HMMA.16816.F32.BF16 R44, R20.reuse, R160, R44 ;  /* 0x000000a0142c723c */ /* 0x048ff0000004182c */
[C---:B------:R-:W-:Y:S01]  /*b0b0*/  HMMA.16816.F32.BF16 R48, R20.reuse, R162, R48 ;  /* 0x000000a21430723c */ /* 0x040fe20000041830 */
[----:B------:R-:W3:Y:S07]  /*b0c0*/  LDSM.16.MT88.4 R160, [R192+0x15000] ;  /* 0x01500000c0a0783b */ /* 0x000eee0000004200 */
[C---:B-----5:R-:W-:Y:S08]  /*b0d0*/  HMMA.16816.F32.BF16 R52, R20.reuse, R168, R52 ;  /* 0x000000a81434723c */ /* 0x060ff00000041834 */
[C---:B------:R-:W-:Y:S01]  /*b0e0*/  HMMA.16816.F32.BF16 R56, R20.reuse, R170, R56 ;  /* 0x000000aa1438723c */ /* 0x040fe20000041838 */
[----:B------:R-:W5:Y:S07]  /*b0f0*/  LDSM.16.MT88.4 R168, [R194+0x5000] ;  /* 0x00500000c2a8783b */ /* 0x000f6e0000004200 */
[C---:B-1----:R-:W-:Y:S08]  /*b100*/  HMMA.16816.F32.BF16 R60, R20.reuse, R172, R60 ;  /* 0x000000ac143c723c */ /* 0x042ff0000004183c */
[C---:B------:R-:W-:Y:S01]  /*b110*/  HMMA.16816.F32.BF16 R64, R20.reuse, R174, R64 ;  /* 0x000000ae1440723c */ /* 0x040fe20000041840 */
[----:B------:R-:W-:Y:S07]  /*b120*/  LDSM.16.MT88.4 R172, [R165+0x5800] ;  /* 0x00580000a5ac783b */ /* 0x000fee0000004200 */
[C---:B----4-:R-:W-:Y:S08]  /*b130*/  HMMA.16816.F32.BF16 R68, R20.reuse, R24, R68 ;  /* 0x000000181444723c */ /* 0x050ff00000041844 */
[C---:B------:R-:W-:Y:S01]  /*b140*/  HMMA.16816.F32.BF16 R72, R20.reuse, R26, R72 ;  /* 0x0000001a1448723c */ /* 0x040fe20000041848 */
[----:B------:R-:W1:Y:S07]  /*b150*/  LDSM.16.MT88.4 R24, [R165+0x7000] ;  /* 0x00700000a518783b */ /* 0x000e6e0000004200 */
[C---:B------:R-:W-:Y:S08]  /*b160*/  HMMA.16816.F32.BF16 R76, R20.reuse, R148, R76 ;  /* 0x00000094144c723c */ /* 0x040ff0000004184c */
[C---:B------:R-:W-:Y:S01]  /*b170*/  HMMA.16816.F32.BF16 R80, R20.reuse, R150, R80 ;  /* 0x000000961450723c */ /* 0x040fe20000041850 */
[----:B------:R-:W4:Y:S07]  /*b180*/  LDSM.16.MT88.4 R148, [R194+0x7000] ;  /* 0x00700000c294783b */ /* 0x000f2e0000004200 */
[C---:B------:R-:W-:Y:S08]  /*b190*/  HMMA.16816.F32.BF16 R84, R20.reuse, R152, R84 ;  /* 0x000000981454723c */ /* 0x040ff00000041854 */
[C---:B------:R-:W-:Y:S03]  /*b1a0*/  HMMA.16816.F32.BF16 R88, R20.reuse, R154, R88 ;  /* 0x0000009a1458723c */ /* 0x040fe60000041858 */
[----:B------:R-:W-:Y:S05]  /*b1b0*/  LOP3.LUT R154, R248, UR8, R251, 0x96, !PT ;  /* 0x00000008f89a7c12 */ /* 0x000fea000f8e96fb */
[C---:B--2---:R-:W-:Y:S03]  /*b1c0*/  HMMA.16816.F32.BF16 R92, R20.reuse, R156, R92 ;  /* 0x0000009c145c723c */ /* 0x044fe6000004185c */
[----:B------:R-:W-:Y:S05]  /*b1d0*/  IMAD.WIDE.U32 R154, R154, -0x2daee0ad, RZ ;  /* 0xd2511f539a9a7825 */ /* 0x000fea00078e00ff */
[C---:B------:R-:W-:Y:S01]  /*b1e0*/  HMMA.16816.F32.BF16 R96, R20.reuse, R158, R96 ;  /* 0x0000009e1460723c */ /* 0x040fe20000041860 */
[----:B------:R-:W2:Y:S02]  /*b1f0*/  LDSM.16.MT88.4 R156, [R193+0x11800] ;  /* 0x01180000c19c783b */ /* 0x000ea40000004200 */
[----:B------:R-:W-:Y:S02]  /*b200*/  LOP3.LUT R246, R246, UR12, R155, 0x96, !PT ;  /* 0x0000000cf6f67c12 */ /* 0x000fe4000f8e969b */
[C---:B------:R-:W-:Y:S02]  /*b210*/  PRMT R153, R154.reuse, 0x7773, RZ ;  /* 0x000077739a997816 */ /* 0x040fe400000000ff */
[----:B------:R-:W-:Y:S01]  /*b220*/  PRMT R152, R154, 0x7772, RZ ;  /* 0x000077729a987816 */ /* 0x000fe200000000ff */
[C---:B---3--:R-:W-:Y:S03]  /*b230*/  HMMA.16816.F32.BF16 R100, R20.reuse, R160, R100 ;  /* 0x000000a01464723c */ /* 0x048fe60000041864 */
[----:B------:R-:W-:Y:S02]  /*b240*/  PRMT R152, R152, 0x5410, R153 ;  /* 0x0000541098987816 */ /* 0x000fe40000000099 */
[----:B------:R-:W-:Y:S02]  /*b250*/  MOV R160, R154 ;  /* 0x0000009a00a07202 */ /* 0x000fe40000000f00 */
[----:B------:R-:W-:Y:S01]  /*b260*/  PRMT R154, R154, 0x7771, RZ ;  /* 0x000077719a9a7816 */ /* 0x000fe200000000ff */
[C---:B------:R-:W-:Y:S08]  /*b270*/  HMMA.16816.F32.BF16 R104, R20.reuse, R162, R104 ;  /* 0x000000a21468723c */ /* 0x040ff00000041868 */
[C---:B------:R-:W-:Y:S03]  /*b280*/  HMMA.16816.F32.BF16 R108, R20.reuse, R176, R108 ;  /* 0x000000b0146c723c */ /* 0x040fe6000004186c */
[--C-:B------:R-:W-:Y:S01]  /*b290*/  FFMA.FTZ R176, R28, UR4, -R204.reuse ;  /* 0x000000041cb07c23 */ /* 0x100fe200080108cc */
[--C-:B------:R-:W-:Y:S04]  /*b2a0*/  FFMA.FTZ R177, R29, UR4, -R204.reuse ;  /* 0x000000041db17c23 */ /* 0x100fe800080108cc */
[C---:B------:R-:W-:Y:S01]  /*b2b0*/  HMMA.16816.F32.BF16 R112, R20.reuse, R178, R112 ;  /* 0x000000b21470723c */ /* 0x040fe20000041870 */
[----:B------:R-:W-:Y:S02]  /*b2c0*/  MUFU.EX2 R176, R176 ;  /* 0x000000b000b07308 */ /* 0x000fe40000000800 */
[--C-:B------:R-:W-:Y:S01]  /*b2d0*/  FFMA.FTZ R178, R30, UR4, -R205.reuse ;  /* 0x000000041eb27c23 */ /* 0x100fe200080108cd */
[--C-:B------:R-:W-:Y:S07]  /*b2e0*/  FFMA.FTZ R179, R31, UR4, -R205.reuse ;  /* 0x000000041fb37c23 */ /* 0x100fee00080108cd */
[----:B------:R-:W-:Y:S01]  /*b2f0*/  MUFU.EX2 R177, R177 ;  /* 0x000000b100b17308 */ /* 0x000fe20000000800 */
[----:B------:R-:W3:Y:S01]  /*b300*/  LDSM.16.MT88.4 R28, [R192+0x11800] ;  /* 0x01180000c01c783b */ /* 0x000ee20000004200 */
[C---:B-----5:R-:W-:Y:S08]  /*b310*/  HMMA.16816.F32.BF16 R116, R20.reuse, R168, R116 ;  /* 0x000000a81474723c */ /* 0x060ff00000041874 */
[----:B------:R-:W-:Y:S10]  /*b320*/  MUFU.EX2 R178, R178 ;  /* 0x000000b200b27308 */ /* 0x000ff40000000800 */
[----:B------:R-:W5:Y:S01]  /*b330*/  MUFU.EX2 R179, R179 ;  /* 0x000000b300b37308 */ /* 0x000f620000000800 */
[C---:B------:R-:W-:Y:S01]  /*b340*/  HMMA.16816.F32.BF16 R120, R20.reuse, R170, R120 ;  /* 0x000000aa1478723c */ /* 0x040fe20000041878 */
[----:B------:R-:W-:Y:S07]  /*b350*/  LDSM.16.MT88.4 R168, [R192+0x15800] ;  /* 0x01580000c0a8783b */ /* 0x000fee0000004200 */
[C---:B------:R-:W-:Y:S03]  /*b360*/  HMMA.16816.F32.BF16 R124, R20.reuse, R180, R124 ;  /* 0x000000b4147c723c */ /* 0x040fe6000004187c */
[--C-:B------:R-:W-:Y:S01]  /*b370*/  FFMA.FTZ R181, R32, UR4, -R204.reuse ;  /* 0x0000000420b57c23 */ /* 0x100fe200080108cc */
[--C-:B------:R-:W-:Y:S01]  /*b380*/  FFMA.FTZ R180, R34, UR4, -R205.reuse ;  /* 0x0000000422b47c23 */ /* 0x100fe200080108cd */
[----:B------:R-:W-:Y:S01]  /*b390*/  FFMA.FTZ R205, R35, UR4, -R205 ;  /* 0x0000000423cd7c23 */ /* 0x000fe200080108cd */
[----:B------:R-:W-:Y:S01]  /*b3a0*/  FFMA.FTZ R204, R33, UR4, -R204 ;  /* 0x0000000421cc7c23 */ /* 0x000fe200080108cc */
[----:B------:R-:W-:Y:S01]  /*b3b0*/  PRMT R33, R246, 0x7632, R33 ;  /* 0x00007632f6217816 */ /* 0x000fe20000000021 */
[C---:B------:R-:W-:Y:S01]  /*b3c0*/  HMMA.16816.F32.BF16 R128, R20.reuse, R182, R128 ;  /* 0x000000b61480723c */ /* 0x040fe20000041880 */
[----:B------:R-:W-:Y:S02]  /*b3d0*/  MUFU.EX2 R181, R181 ;  /* 0x000000b500b57308 */ /* 0x000fe40000000800 */
[----:B------:R-:W-:Y:S08]  /*b3e0*/  LOP3.LUT R33, R33, 0xff, RZ, 0xc0, !PT ;  /* 0x000000ff21217812 */ /* 0x000ff000078ec0ff */
[----:B------:R-:W2:Y:S01]  /*b3f0*/  MUFU.EX2 R204, R204 ;  /* 0x000000cc00cc7308 */ /* 0x000ea20000000800 */
[C---:B------:R-:W-:Y:S09]  /*b400*/  HMMA.16816.F32.BF16 R132, R20.reuse, R184, R132 ;  /* 0x000000b81484723c */ /* 0x040ff20000041884 */
[----:B------:R-:W-:Y:S10]  /*b410*/  MUFU.EX2 R180, R180 ;  /* 0x000000b400b47308 */ /* 0x000ff40000000800 */
[----:B------:R-:W3:Y:S01]  /*b420*/  MUFU.EX2 R205, R205 ;  /* 0x000000cd00cd7308 */ /* 0x000ee20000000800 */
[C---:B------:R-:W-:Y:S08]  /*b430*/  HMMA.16816.F32.BF16 R136, R20.reuse, R186, R136 ;  /* 0x000000ba1488723c */ /* 0x040ff00000041888 */
[C---:B-1----:R-:W-:Y:S03]  /*b440*/  HMMA.16816.F32.BF16 R140, R20.reuse, R24, R140 ;  /* 0x00000018148c723c */ /* 0x042fe6000004188c */
[----:B------:R-:W-:Y:S02]  /*b450*/  LOP3.LUT R25, R160, 0xff, RZ, 0xc0, !PT ;  /* 0x000000ffa0197812 */ /* 0x000fe400078ec0ff */
[C---:B------:R-:W-:Y:S02]  /*b460*/  LOP3.LUT R24, R246.reuse, 0xffff, RZ, 0xc0, !PT ;  /* 0x0000fffff6187812 */ /* 0x040fe400078ec0ff */
[----:B------:R-:W-:Y:S01]  /*b470*/  PRMT R153, R25, 0x5410, R154 ;  /* 0x0000541019997816 */ /* 0x000fe2000000009a */
[C---:B------:R-:W-:Y:S03]  /*b480*/  HMMA.16816.F32.BF16 R16, R20.reuse, R26, R16 ;  /* 0x0000001a1410723c */ /* 0x040fe60000041810 */
[----:B------:R-:W-:Y:S02]  /*b490*/  LOP3.LUT R27, R246, 0xff, RZ, 0xc0, !PT ;  /* 0x000000fff61b7812 */ /* 0x000fe400078ec0ff */
[----:B------:R-:W-:Y:S02]  /*b4a0*/  SHF.R.U32.HI R246, RZ, 0x18, R246 ;  /* 0x00000018fff67819 */ /* 0x000fe400000116f6 */
[----:B------:R-:W-:Y:S01]  /*b4b0*/  SHF.R.U32.HI R24, RZ, 0x8, R24 ;  /* 0x00000008ff187819 */ /* 0x000fe20000011618 */
[C---:B----4-:R-:W-:Y:S03]  /*b4c0*/  HMMA.16816.F32.BF16 R12, R20.reuse, R148, R12 ;  /* 0x00000094140c723c */ /* 0x050fe6000004180c */
[----:B------:R-:W-:Y:S02]  /*b4d0*/  PRMT R25, R33, 0x5410, R246 ;  /* 0x0000541021197816 */ /* 0x000fe400000000f6 */
[----:B------:R-:W-:Y:S01]  /*b4e0*/  PRMT R27, R27, 0x5410, R24 ;  /* 0x000054101b1b7816 */ /* 0x000fe20000000018 */
[----:B------:R-:W1:Y:S01]  /*b4f0*/  LDSM.16.MT88.4 R32, [R165+0x1800] ;  /* 0x00180000a520783b */ /* 0x000e620000004200 */
[----:B------:R-:W-:Y:S01]  /*b500*/  LOP3.LUT R149, R152, 0xff00ff, RZ, 0xc0, !PT ;  /* 0x00ff00ff98957812 */ /* 0x000fe200078ec0ff */
[----:B------:R-:W-:Y:S03]  /*b510*/  HMMA.16816.F32.BF16 R144, R20, R150, R144 ;  /* 0x000000961490723c */ /* 0x000fe60000041890 */
[--C-:B------:R-:W-:Y:S02]  /*b520*/  HSET2.LE.AND R25, R25, R202.reuse, PT ;  /* 0x000000ca19197233 */ /* 0x100fe40003803000 */
[C---:B-----5:R-:W-:Y:S01]  /*b530*/  F2FP.BF16.F32.PACK_AB R148, R179.reuse, R178 ;  /* 0x000000b2b394723e */ /* 0x060fe200000010ff */
[----:B------:R-:W4:Y:S01]  /*b540*/  LDSM.16.MT88.4 R20, [R194+0x1800] ;  /* 0x00180000c214783b */ /* 0x000f220000004200 */
[--C-:B------:R-:W-:Y:S01]  /*b550*/  HSET2.LE.AND R24, R27, R202.reuse, PT ;  /* 0x000000ca1b187233 */ /* 0x100fe20003803000 */
[----:B------:R-:W-:Y:S01]  /*b560*/  FADD.FTZ R178, R178, R191 ;  /* 0x000000bfb2b27221 */ /* 0x000fe20000010000 */
[--C-:B------:R-:W-:Y:S02]  /*b570*/  HSET2.LE.AND R26, R153, R202.reuse, PT ;  /* 0x000000ca991a7233 */ /* 0x100fe40003803000 */
[----:B------:R-:W-:Y:S01]  /*b580*/  HSET2.LE.AND R27, R149, R202, PT ;  /* 0x000000ca951b7233 */ /* 0x000fe20003803000 */
[----:B------:R-:W-:Y:S01]  /*b590*/  FADD.FTZ R179, R179, R178 ;  /* 0x000000b2b3b37221 */ /* 0x000fe20000010000 */
[----:B------:R-:W-:Y:S02]  /*b5a0*/  LOP3.LUT R25, R148, R25, RZ, 0xc0, !PT ;  /* 0x0000001994197212 */ /* 0x000fe400078ec0ff */
[----:B------:R-:W-:Y:S02]  /*b5b0*/  F2FP.BF16.F32.PACK_AB R153, R177, R176 ;  /* 0x000000b0b199723e */ /* 0x000fe400000010ff */
[----:B--2---:R-:W-:Y:S02]  /*b5c0*/  F2FP.BF16.F32.PACK_AB R149, R204, R181 ;  /* 0x000000b5cc95723e */ /* 0x004fe400000010ff */
[----:B---3--:R-:W-:Y:S01]  /*b5d0*/  F2FP.BF16.F32.PACK_AB R148, R205, R180 ;  /* 0x000000b4cd94723e */ /* 0x008fe200000010ff */
[----:B------:R-:W-:Y:S01]  /*b5e0*/  FADD.FTZ R180, R180, R179 ;  /* 0x000000b3b4b47221 */ /* 0x000fe20000010000 */
[----:B------:R-:W-:Y:S02]  /*b5f0*/  LOP3.LUT R24, R153, R24, RZ, 0xc0, !PT ;  /* 0x0000001899187212 */ /* 0x000fe400078ec0ff */
[----:B------:R-:W-:Y:S01]  /*b600*/  LOP3.LUT R26, R149, R26, RZ, 0xc0, !PT ;  /* 0x0000001a951a7212 */ /* 0x000fe200078ec0ff */
[----:B------:R-:W-:Y:S01]  /*b610*/  LDSM.16.MT88.4 R152, [R194+0x3800] ;  /* 0x00380000c298783b */ /* 0x000fe20000004200 */
[----:B------:R-:W-:Y:S01]  /*b620*/  LOP3.LUT R27, R148, R27, RZ, 0xc0, !PT ;  /* 0x0000001b941b7212 */ /* 0x000fe200078ec0ff */
[----:B------:R-:W-:Y:S06]  /*b630*/  FADD.FTZ R239, R205, R180 ;  /* 0x000000b4cdef7221 */ /* 0x000fec0000010000 */
[C---:B------:R-:W-:Y:S01]  /*b640*/  HMMA.16816.F32.BF16 R160, R24.reuse, R156, R4 ;  /* 0x0000009c18a0723c */ /* 0x040fe20000041804 */
[----:B------:R-:W2:Y:S07]  /*b650*/  LDSM.16.MT88.4 R4, [R193+0x13800] ;  /* 0x01380000c104783b */ /* 0x000eae0000004200 */
[C---:B------:R-:W-:Y:S01]  /*b660*/  HMMA.16816.F32.BF16 R156, R24.reuse, R158, R8 ;  /* 0x0000009e189c723c */ /* 0x040fe20000041808 */
[----:B------:R-:W3:Y:S07]  /*b670*/  LDSM.16.MT88.4 R8, [R192+0x13800] ;  /* 0x01380000c008783b */ /* 0x000eee0000004200 */
[C---:B------:R-:W-:Y:S01]  /*b680*/  HMMA.16816.F32.BF16 R36, R24.reuse, R28, R36 ;  /* 0x0000001c1824723c */ /* 0x040fe20000041824 */
[----:B------:R-:W5:Y:S07]  /*b690*/  LDSM.16.MT88.4 R148, [R165+0x3800] ;  /* 0x00380000a594783b */ /* 0x000f6e0000004200 */
        /* <DEDUP_REMOVED lines=13> */
[----:B------:R-:W-:Y:S07]  /*b770*/  LDSM.16.MT88.4 R8, [R194+0x7800] ;  /* 0x00780000c208783b */ /* 0x000fee0000004200 */
[C---:B-----5:R-:W-:Y:S08]  /*b780*/  HMMA.16816.F32.BF16 R76, R24.reuse, R148, R76 ;  /* 0x00000094184c723c */ /* 0x060ff0000004184c */
[C---:B------:R-:W-:Y:S08]  /*b790*/  HMMA.16816.F32.BF16 R80, R24.reuse, R150, R80 ;  /* 0x000000961850723c */ /* 0x040ff00000041850 */
[C---:B------:R-:W-:Y:S08]  /*b7a0*/  HMMA.16816.F32.BF16 R84, R24.reuse, R152, R84 ;  /* 0x000000981854723c */ /* 0x040ff00000041854 */
[C---:B------:R-:W-:Y:S01]  /*b7b0*/  HMMA.16816.F32.BF16 R88, R24.reuse, R154, R88 ;  /* 0x0000009a1858723c */ /* 0x040fe20000041858 */
[----:B------:R3:W5:Y:S07]  /*b7c0*/  LDSM.16.MT88.4 R152, [R165+0x7800] ;  /* 0x00780000a598783b */ /* 0x00076e0000004200 */
[C---:B------:R-:W-:Y:S08]  /*b7d0*/  HMMA.16816.F32.BF16 R92, R24.reuse, R28, R92 ;  /* 0x0000001c185c723c */ /* 0x040ff0000004185c */
[C---:B------:R-:W-:Y:S08]  /*b7e0*/  HMMA.16816.F32.BF16 R96, R24.reuse, R30, R96 ;  /* 0x0000001e1860723c */ /* 0x040ff00000041860 */
[C---:B------:R-:W-:Y:S03]  /*b7f0*/  HMMA.16816.F32.BF16 R100, R24.reuse, R168, R100 ;  /* 0x000000a81864723c */ /* 0x040fe60000041864 */
[----:B---3--:R-:W-:Y:S05]  /*b800*/  MOV R165, R164 ;  /* 0x000000a400a57202 */ /* 0x008fea0000000f00 */
[C---:B------:R-:W-:Y:S08]  /*b810*/  HMMA.16816.F32.BF16 R104, R24.reuse, R170, R104 ;  /* 0x000000aa1868723c */ /* 0x040ff00000041868 */
[C---:B------:R-:W-:Y:S08]  /*b820*/  HMMA.16816.F32.BF16 R108, R24.reuse, R172, R108 ;  /* 0x000000ac186c723c */ /* 0x040ff0000004186c */
[C---:B------:R-:W-:Y:S08]  /*b830*/  HMMA.16816.F32.BF16 R112, R24.reuse, R174, R112 ;  /* 0x000000ae1870723c */ /* 0x040ff00000041870 */
[C---:B-1----:R-:W-:Y:S08]  /*b840*/  HMMA.16816.F32.BF16 R116, R24.reuse, R32, R116 ;  /* 0x000000201874723c */ /* 0x042ff00000041874 */
[C---:B------:R-:W-:Y:S08]  /*b850*/  HMMA.16816.F32.BF16 R120, R24.reuse, R34, R120 ;  /* 0x000000221878723c */ /* 0x040ff00000041878 */
[C---:B----4-:R-:W-:Y:S08]  /*b860*/  HMMA.16816.F32.BF16 R124, R24.reuse, R20, R124 ;  /* 0x00000014187c723c */ /* 0x050ff0000004187c */
[C---:B------:R-:W-:Y:S08]  /*b870*/  HMMA.16816.F32.BF16 R128, R24.reuse, R22, R128 ;  /* 0x000000161880723c */ /* 0x040ff00000041880 */
[C---:B--2---:R-:W-:Y:S03]  /*b880*/  HMMA.16816.F32.BF16 R132, R24.reuse, R4, R132 ;  /* 0x000000041884723c */ /* 0x044fe60000041884 */
        /* <DEDUP_REMOVED lines=14> */
[----:B------:R-:W-:Y:S03]  /*b970*/  HMMA.16816.F32.BF16 R144, R24, R10, R144 ;  /* 0x0000000a1890723c */ /* 0x000fe60000041890 */
[----:B------:R-:W-:Y:S01]  /*b980*/  FADD.FTZ R181, R181, R0 ;  /* 0x00000000b5b57221 */ /* 0x000fe20000010000 */
[----:B------:R-:W-:Y:S03]  /*b990*/  MOV R0, R3 ;  /* 0x0000000300007202 */ /* 0x000fe60000000f00 */
[----:B------:R-:W-:Y:S01]  /*b9a0*/  FADD.FTZ R241, R204, R181 ;  /* 0x000000b5ccf17221 */ /* 0x000fe20000010000 */
[----:B------:R-:W-:Y:S01]  /*b9b0*/  @!UPT UIADD3 URZ, UPT, UPT, URZ, URZ, URZ ;  /* 0x000000fffffff290 */ /* 0x000fe2000fffe0ff */
[----:B------:R-:W-:Y:S11]  /*b9c0*/  BRA.U UP0, `(.L_x_669) ;  /* 0xffffffc100ac7547 */ /* 0x000ff6000b83ffff */
.L_x_668:
[----:B------:R-:W1:Y:S01]  /*b9d0*/  SHFL.BFLY PT, R8, R241, 0x2, 0x1f ;  /* 0x0c401f00f1087f89 */ /* 0x000e6200000e0000 */
[----:B------:R-:W2:Y:S01]  /*b9e0*/  LDCU UR4, c[0x0][0x4fc] ;  /* 0x00009f80ff0477ac */ /* 0x000ea20008000800 */
[C---:B------:R-:W-:Y:S01]  /*b9f0*/  SHF.L.U32 R7, R210.reuse, 0x4, RZ ;  /* 0x00000004d2077819 */ /* 0x040fe200000006ff */
[----:B------:R-:W3:Y:S01]  /*ba00*/  S2UR UR11, SR_CTAID.Y ;  /* 0x00000000000b79c3 */ /* 0x000ee20000002600 */
[----:B------:R-:W4:Y:S01]  /*ba10*/  SHFL.BFLY PT, R0, R239, 0x2, 0x1f ;  /* 0x0c401f00ef007f89 */ /* 0x000f2200000e0000 */
[----:B------:R-:W-:Y:S01]  /*ba20*/  UISETP.NE.AND UP3, UPT, UR18, -0x1, UPT ;  /* 0xffffffff1200788c */ /* 0x000fe2000bf65270 */
[----:B------:R-:W-:Y:S01]  /*ba30*/  LOP3.LUT R7, R7, 0x1c0, RZ, 0xc0, !PT ;  /* 0x000001c007077812 */ /* 0x000fe200078ec0ff */
[----:B------:R-:W5:Y:S01]  /*ba40*/  LDCU UR9, c[0x0][0x434] ;  /* 0x00008680ff0977ac */ /* 0x000f620008000800 */
[C---:B------:R-:W-:Y:S02]  /*ba50*/  LOP3.LUT P0, RZ, R210.reuse, 0x10, RZ, 0xc0, !PT ;  /* 0x00000010d2ff7812 */ /* 0x040fe4000780c0ff */
[----:B------:R-:W-:Y:S01]  /*ba60*/  LOP3.LUT P1, RZ, R210, 0x8, RZ, 0xc0, !PT ;  /* 0x00000008d2ff7812 */ /* 0x000fe2000782c0ff */
[----:B------:R-:W2:Y:S01]  /*ba70*/  LDCU.U8 UR10, c[0x0][0x548] ;  /* 0x0000a900ff0a77ac */ /* 0x000ea20008000000 */
[----:B------:R-:W-:-:S04]  /*ba80*/  UISETP.NE.AND UP2, UPT, UR18, -0x1, UPT ;  /* 0xffffffff1200788c */ /* 0x000fc8000bf45270 */
[----:B------:R-:W3:Y:S01]  /*ba90*/  @!UP3 LDCU.64 UR6, c[0x0][0x400] ;  /* 0x00008000ff06b7ac */ /* 0x000ee20008000a00 */
[----:B------:R-:W2:Y:S01]  /*baa0*/  LDCU UR13, c[0x0][0x434] ;  /* 0x00008680ff0d77ac */ /* 0x000ea20008000800 */
[----:B-1----:R-:W-:Y:S01]  /*bab0*/  FADD.FTZ R8, R8, R241 ;  /* 0x000000f108087221 */ /* 0x002fe20000010000 */
[----:B----4-:R-:W-:-:S04]  /*bac0*/  FADD.FTZ R9, R0, R239 ;  /* 0x000000ef00097221 */ /* 0x010fc80000010000 */
[----:B------:R-:W1:Y:S01]  /*bad0*/  SHFL.BFLY PT, R5, R8, 0x1, 0x1f ;  /* 0x0c201f0008057f89 */ /* 0x000e6200000e0000 */
[----:B------:R-:W-:-:S03]  /*bae0*/  SHF.L.U32 R0, R210, 0x1, RZ ;  /* 0x00000001d2007819 */ /* 0x000fc600000006ff */
[----:B------:R-:W4:Y:S01]  /*baf0*/  SHFL.BFLY PT, R4, R9, 0x1, 0x1f ;  /* 0x0c201f0009047f89 */ /* 0x000f2200000e0000 */
[--C-:B------:R-:W-:Y:S01]  /*bb00*/  LOP3.LUT R213, R213, 0x6, R0.reuse, 0xf8, !PT ;  /* 0x00000006d5d57812 */ /* 0x100fe200078ef800 */
[----:B---3--:R-:W-:Y:S01]  /*bb10*/  @!UP3 UIMAD.WIDE.U32 UR16, UR11, UR6, URZ ;  /* 0x000000060b10b2a5 */ /* 0x008fe2000f8e00ff */
[----:B------:R-:W-:-:S03]  /*bb20*/  LOP3.LUT R0, R7, 0x38, R0, 0xf8, !PT ;  /* 0x0000003807007812 */ /* 0x000fc600078ef800 */
[----:B------:R-:W-:Y:S01]  /*bb30*/  @!UP3 UIMAD UR12, UR11, UR7, UR17 ;  /* 0x000000070b0cb2a4 */ /* 0x000fe2000f8e0211 */
[----:B------:R-:W-:Y:S01]  /*bb40*/  LOP3.LUT R0, R213, R0, RZ, 0xfc, !PT ;  /* 0x00000000d5007212 */ /* 0x000fe200078efcff */
[----:B------:R-:W3:Y:S03]  /*bb50*/  @UP3 LDCU.64 UR6, c[0x0][0x408] ;  /* 0x00008100ff0637ac */ /* 0x000ee60008000a00 */
[----:B------:R-:W-:-:S04]  /*bb60*/  LEA R7, R0, UR5, 0x1 ;  /* 0x0000000500077c11 */ /* 0x000fc8000f8e08ff */
[C---:B------:R-:W-:Y:S02]  /*bb70*/  IADD3 R13, PT, PT, R7.reuse, 0x40, RZ ;  /* 0x00000040070d7810 */ /* 0x040fe40007ffe0ff */
[----:B------:R-:W-:Y:S01]  /*bb80*/  @P0 IADD3 R13, PT, PT, R7, -0x40, RZ ;  /* 0xffffffc0070d0810 */ /* 0x000fe20007ffe0ff */
[----:B-1----:R-:W-:Y:S01]  /*bb90*/  FADD.FTZ R5, R8, R5 ;  /* 0x0000000508057221 */ /* 0x002fe20000010000 */
[----:B----4-:R-:W-:-:S03]  /*bba0*/  FADD.FTZ R4, R9, R4 ;  /* 0x0000000409047221 */ /* 0x010fc60000010000 */
[----:B------:R-:W1:Y:S01]  /*bbb0*/  MUFU.RCP R2, R5 ;  /* 0x0000000500027308 */ /* 0x000e620000001000 */
[----:B------:R-:W-:Y:S01]  /*bbc0*/  FSETP.NE.FTZ.AND P4, PT, R5, RZ, PT ;  /* 0x000000ff0500720b */ /* 0x000fe20003f95000 */
[----:B---3--:R-:W-:Y:S01]  /*bbd0*/  @UP3 UIMAD.WIDE.U32 UR20, UR18, UR6, URZ ;  /* 0x00000006121432a5 */ /* 0x008fe2000f8e00ff */
[----:B------:R-:W3:Y:S01]  /*bbe0*/  S2UR UR6, SR_CTAID.Z ;  /* 0x00000000000679c3 */ /* 0x000ee20000002700 */
[----:B------:R-:W-:Y:S02]  /*bbf0*/  FSETP.NE.FTZ.AND P3, PT, R4, RZ, PT ;  /* 0x000000ff0400720b */ /* 0x000fe40003f75000 */
[----:B------:R-:W-:Y:S02]  /*bc00*/  @UP3 UIMAD UR12, UR18, UR7, UR21 ;  /* 0x00000007120c32a4 */ /* 0x000fe4000f8e0215 */
[----:B------:R-:W4:Y:S01]  /*bc10*/  MUFU.RCP R6, R4 ;  /* 0x0000000400067308 */ /* 0x000f220000001000 */
[----:B-----5:R-:W-:Y:S01]  /*bc20*/  @!UP2 UIMAD UR18, UR11, UR9, URZ ;  /* 0x000000090b12a2a4 */ /* 0x020fe2000f8e02ff */
[----:B------:R-:W-:Y:S01]  /*bc30*/  @UP3 UMOV UR16, UR20 ;  /* 0x0000001400103c82 */ /* 0x000fe20008000000 */
[----:B-1----:R-:W-:-:S05]  /*bc40*/  FSEL R2, R2, 1, P4 ;  /* 0x3f80000002027808 */ /* 0x002fca0002000000 */
[----:B--2---:R-:W-:Y:S01]  /*bc50*/  FMUL.FTZ R2, R2, UR4 ;  /* 0x0000000402027c20 */ /* 0x004fe20008410000 */
[----:B----4-:R-:W-:-:S03]  /*bc60*/  FSEL R6, R6, 1, P3 ;  /* 0x3f80000006067808 */ /* 0x010fc60001800000 */
[C---:B------:R-:W-:Y:S01]  /*bc70*/  FMUL.FTZ R160, R2.reuse, R160 ;  /* 0x000000a002a07220 */ /* 0x040fe20000410000 */
[C---:B------:R-:W-:Y:S01]  /*bc80*/  FMUL.FTZ R161, R2.reuse, R161 ;  /* 0x000000a102a17220 */ /* 0x040fe20000410000 */
[C---:B------:R-:W-:Y:S01]  /*bc90*/  FMUL.FTZ R156, R2.reuse, R156 ;  /* 0x0000009c029c7220 */ /* 0x040fe20000410000 */
[----:B------:R-:W-:Y:S01]  /*bca0*/  FMUL.FTZ R157, R2, R157 ;  /* 0x0000009d029d7220 */ /* 0x000fe20000410000 */
[----:B------:R-:W-:Y:S01]  /*bcb0*/  FMUL.FTZ R6, R6, UR4 ;  /* 0x0000000406067c20 */ /* 0x000fe20008410000 */
        /* <DEDUP_REMOVED lines=126> */
[----:B------:R-:W1:Y:S01]  /*c4a0*/  LDCU.U8 UR4, c[0x0][0x549] ;  /* 0x0000a920ff0477ac */ /* 0x000e620008000000 */
[----:B------:R-:W-:-:S02]  /*c4b0*/  SEL R2, R2, 0xffffffe0, !P1 ;  /* 0xffffffe002027807 */ /* 0x000fc40004800000 */
        /* <DEDUP_REMOVED lines=9> */
[----:B------:R-:W-:Y:S01]  /*c550*/  F2FP.BF16.F32.PACK_AB R36, R37, R36 ;  /* 0x000000242524723e */ /* 0x000fe200000010ff */
[----:B-1----:R-:W-:Y:S01]  /*c560*/  UISETP.NE.AND UP1, UPT, UR4, URZ, UPT ;  /* 0x000000ff0400728c */ /* 0x002fe2000bf25270 */
[----:B------:R-:W-:Y:S01]  /*c570*/  F2FP.BF16.F32.PACK_AB R38, R39, R38 ;  /* 0x000000262726723e */ /* 0x000fe200000010ff */
[----:B------:R-:W-:Y:S01]  /*c580*/  STS [R9], R156 ;  /* 0x0000009c09007388 */ /* 0x000fe20000000800 */
[----:B------:R-:W-:Y:S01]  /*c590*/  F2FP.BF16.F32.PACK_AB R40, R41, R40 ;  /* 0x000000282928723e */ /* 0x000fe200000010ff */
[----:B------:R-:W1:Y:S01]  /*c5a0*/  S2UR UR4, SR_CTAID.X ;  /* 0x00000000000479c3 */ /* 0x000e620000002500 */
[----:B------:R-:W-:Y:S01]  /*c5b0*/  F2FP.BF16.F32.PACK_AB R42, R43, R42 ;  /* 0x0000002a2b2a723e */ /* 0x000fe200000010ff */
[----:B------:R-:W-:Y:S01]  /*c5c0*/  STS [R9+0x400], R158 ;  /* 0x0004009e09007388 */ /* 0x000fe20000000800 */
[----:B------:R-:W-:Y:S01]  /*c5d0*/  IADD3 R15, PT, PT, R6, R11, RZ ;  /* 0x0000000b060f7210 */ /* 0x000fe20007ffe0ff */
[----:B------:R-:W-:Y:S01]  /*c5e0*/  UISETP.NE.AND UP0, UPT, UR10, URZ, !UP1 ;  /* 0x000000ff0a00728c */ /* 0x000fe2000cf05270 */
[-C--:B------:R-:W-:Y:S01]  /*c5f0*/  IADD3 R17, PT, PT, R2, R13.reuse, RZ ;  /* 0x0000000d02117210 */ /* 0x080fe20007ffe0ff */
[----:B------:R-:W-:Y:S01]  /*c600*/  STS [R11], R36 ;  /* 0x000000240b007388 */ /* 0x000fe20000000800 */
[----:B------:R-:W-:Y:S01]  /*c610*/  F2FP.BF16.F32.PACK_AB R44, R45, R44 ;  /* 0x0000002c2d2c723e */ /* 0x000fe200000010ff */
[----:B------:R-:W2:Y:S01]  /*c620*/  @UP1 LDCU UR8, c[0x0][0x430] ;  /* 0x00008600ff0817ac */ /* 0x000ea20008000800 */
[----:B------:R-:W-:Y:S01]  /*c630*/  F2FP.BF16.F32.PACK_AB R46, R47, R46 ;  /* 0x0000002e2f2e723e */ /* 0x000fe200000010ff */
[----:B------:R-:W-:Y:S01]  /*c640*/  STS [R11+0x400], R38 ;  /* 0x000400260b007388 */ /* 0x000fe20000000800 */
[----:B------:R-:W-:Y:S01]  /*c650*/  F2FP.BF16.F32.PACK_AB R48, R49, R48 ;  /* 0x000000303130723e */ /* 0x000fe200000010ff */
[----:B------:R-:W4:Y:S01]  /*c660*/  @UP1 LDCU UR15, c[0x0][0x430] ;  /* 0x00008600ff0f17ac */ /* 0x000f220008000800 */
[----:B------:R-:W-:Y:S01]  /*c670*/  F2FP.BF16.F32.PACK_AB R50, R51, R50 ;  /* 0x000000323332723e */ /* 0x000fe200000010ff */
[----:B------:R-:W-:Y:S01]  /*c680*/  STS [R15], R40 ;  /* 0x000000280f007388 */ /* 0x000fe20000000800 */
[----:B------:R-:W-:Y:S01]  /*c690*/  IADD3 R19, PT, PT, R6, R13, RZ ;  /* 0x0000000d06137210 */ /* 0x000fe20007ffe0ff */
[----:B------:R-:W-:Y:S01]  /*c6a0*/  @UP1 UMOV UR7, 0x1 ;  /* 0x0000000100071882 */ /* 0x000fe20000000000 */
[----:B------:R-:W-:Y:S01]  /*c6b0*/  F2FP.BF16.F32.PACK_AB R52, R53, R52 ;  /* 0x000000343534723e */ /* 0x000fe200000010ff */
[----:B------:R-:W-:Y:S01]  /*c6c0*/  STS [R15+0x400], R42 ;  /* 0x0004002a0f007388 */ /* 0x000fe20000000800 */
[----:B------:R-:W-:-:S02]  /*c6d0*/  F2FP.BF16.F32.PACK_AB R54, R55, R54 ;  /* 0x000000363736723e */ /* 0x000fc400000010ff */
[----:B------:R-:W-:Y:S01]  /*c6e0*/  F2FP.BF16.F32.PACK_AB R56, R57, R56 ;  /* 0x000000383938723e */ /* 0x000fe200000010ff */
[----:B------:R-:W-:Y:S01]  /*c6f0*/  STS [R13], R44 ;  /* 0x0000002c0d007388 */ /* 0x000fe20000000800 */
[----:B------:R-:W-:Y:S02]  /*c700*/  F2FP.BF16.F32.PACK_AB R58, R59, R58 ;  /* 0x0000003a3b3a723e */ /* 0x000fe400000010ff */
[----:B------:R-:W-:Y:S01]  /*c710*/  IADD3 R21, PT, PT, R6, R17, RZ ;  /* 0x0000001106157210 */ /* 0x000fe20007ffe0ff */
[----:B------:R-:W-:Y:S01]  /*c720*/  STS [R13+0x400], R46 ;  /* 0x0004002e0d007388 */ /* 0x000fe20000000800 */
[----:B------:R-:W-:Y:S01]  /*c730*/  F2FP.BF16.F32.PACK_AB R60, R61, R60 ;  /* 0x0000003c3d3c723e */ /* 0x000fe200000010ff */
[----:B--2---:R-:W-:Y:S01]  /*c740*/  @UP1 UIMAD UR13, UR8, UR9, URZ ;  /* 0x00000009080d12a4 */ /* 0x004fe2000f8e02ff */
        /* <DEDUP_REMOVED lines=106> */
[----:B-1-34-:R-:W-:Y:S05]  /*cdf0*/  BRA.U UP1, `(.L_x_672) ;  /* 0x0000000101207547 */ /* 0x01afea000b800000 */
        /* <DEDUP_REMOVED lines=8> */
.L_x_672:
[----:B------:R-:W-:Y:S01]  /*ce80*/  BAR.SYNC.DEFER_BLOCKING 0x0 ;  /* 0x0000000000007b1d */ /* 0x000fe20000010000 */
[----:B------:R-:W-:Y:S01]  /*ce90*/  UIMAD UR13, UR6, UR13, URZ ;  /* 0x0000000d060d72a4 */ /* 0x000fe2000f8e02ff */
[----:B------:R-:W-:Y:S01]  /*cea0*/  LOP3.LUT P0, RZ, R210, 0x3, RZ, 0xc0, !PT ;  /* 0x00000003d2ff7812 */ /* 0x000fe2000780c0ff */
[----:B------:R-:W-:Y:S01]  /*ceb0*/  UIMAD UR9, UR4, UR15, URZ ;  /* 0x0000000f040972a4 */ /* 0x000fe2000f8e02ff */
[----:B------:R-:W-:Y:S01]  /*cec0*/  LOP3.LUT R7, R212, 0x30, RZ, 0xc0, !PT ;  /* 0x00000030d4077812 */ /* 0x000fe200078ec0ff */
[----:B------:R-:W-:-:S03]  /*ced0*/  USEL UR18, UR18, URZ, UP0 ;  /* 0x000000ff12127287 */ /* 0x000fc60008000000 */
[----:B------:R-:W1:Y:S01]  /*cee0*/  @P4 LDC R15, c[0x0][0x458] ;  /* 0x00011600ff0f4b82 */ /* 0x000e620000000800 */
[----:B------:R-:W3:Y:S01]  /*cef0*/  @P4 MUFU.LG2 R5, R5 ;  /* 0x0000000500054308 */ /* 0x000ee20000000c00 */
[----:B------:R-:W4:Y:S01]  /*cf00*/  S2R R6, SR_CTAID.X ;  /* 0x0000000000067919 */ /* 0x000f220000002500 */
[----:B------:R-:W-:Y:S01]  /*cf10*/  @!UP0 UIMAD UR13, UR11, UR7, UR13 ;  /* 0x000000070b0d82a4 */ /* 0x000fe2000f8e020d */
[----:B------:R-:W-:Y:S01]  /*cf20*/  SHF.R.U32.HI R14, RZ, 0x2, R210 ;  /* 0x00000002ff0e7819 */ /* 0x000fe200000116d2 */
[----:B------:R-:W-:Y:S01]  /*cf30*/  USHF.L.U32 UR9, UR9, 0x6, URZ ;  /* 0x0000000609097899 */ /* 0x000fe200080006ff */
[----:B------:R-:W-:Y:S01]  /*cf40*/  BSSY.RECONVERGENT B0, `(.L_x_673) ;  /* 0x0000022000007945 */ /* 0x000fe20003800200 */
[----:B------:R-:W-:Y:S01]  /*cf50*/  USEL UR5, UR5, URZ, UP0 ;  /* 0x000000ff05057287 */ /* 0x000fe20008000000 */
[----:B------:R-:W5:Y:S01]  /*cf60*/  @P3 LDC R2, c[0x0][0x458] ;  /* 0x00011600ff023b82 */ /* 0x000f620000000800 */
[----:B------:R-:W1:Y:S01]  /*cf70*/  @P3 MUFU.LG2 R4, R4 ;  /* 0x0000000400043308 */ /* 0x000e620000000c00 */
[----:B------:R-:W-:Y:S01]  /*cf80*/  USHF.R.S32.HI UR8, URZ, 0x1f, UR13 ;  /* 0x0000001fff087899 */ /* 0x000fe2000801140d */
[----:B--2---:R-:W-:Y:S01]  /*cf90*/  MOV R13, 0x7f800000 ;  /* 0x7f800000000d7802 */ /* 0x004fe20000000f00 */
[----:B------:R-:W-:Y:S01]  /*cfa0*/  USHF.R.S32.HI UR7, URZ, 0x1f, UR9 ;  /* 0x0000001fff077899 */ /* 0x000fe20008011409 */
[----:B------:R-:W-:Y:S01]  /*cfb0*/  MOV R12, 0x7f800000 ;  /* 0x7f800000000c7802 */ /* 0x000fe20000000f00 */
[----:B------:R-:W-:Y:S01]  /*cfc0*/  UIADD3 UR18, UP1, UP0, UR9, UR18, UR13 ;  /* 0x0000001209127290 */ /* 0x000fe2000f83e00d */
[----:B------:R-:W-:Y:S01]  /*cfd0*/  LOP3.LUT R7, R7, 0x7, R14, 0xf8, !PT ;  /* 0x0000000707077812 */ /* 0x000fe200078ef80e */
[----:B------:R2:W2:Y:S01]  /*cfe0*/  LDS.128 R8, [R0+0x1800] ;  /* 0x0018000000087984 */ /* 0x0004a20000000c00 */
[----:B---3--:R-:W-:Y:S01]  /*cff0*/  @P4 FMUL.FTZ R5, R5, 0.69314718246459960938 ;  /* 0x3f31721805054820 */ /* 0x008fe20000410000 */
[----:B------:R-:W-:-:S03]  /*d000*/  UIADD3.X UR5, UPT, UPT, UR7, UR5, UR8, UP1, UP0 ;  /* 0x0000000507057290 */ /* 0x000fc60008fe0408 */
[----:B-1----:R-:W-:Y:S01]  /*d010*/  @P4 FFMA.FTZ R13, R164, R15, R5 ;  /* 0x0000000fa40d4223 */ /* 0x002fe20000010005 */
[----:B------:R-:W-:-:S04]  /*d020*/  @P3 FMUL.FTZ R4, R4, 0.69314718246459960938 ;  /* 0x3f31721804043820 */ /* 0x000fc80000410000 */
[----:B-----5:R-:W-:Y:S01]  /*d030*/  @P3 FFMA.FTZ R12, R3, R2, R4 ;  /* 0x00000002030c3223 */ /* 0x020fe20000010004 */
[----:B--2-4-:R-:W-:Y:S06]  /*d040*/  @P0 BRA `(.L_x_674) ;  /* 0x0000000000440947 */ /* 0x014fec0003800000 */
        /* <DEDUP_REMOVED lines=17> */
.L_x_674:
[----:B------:R-:W-:Y:S05]  /*d160*/  BSYNC.RECONVERGENT B0 ;  /* 0x0000000000007941 */ /* 0x000fea0003800200 */
.L_x_673:
        /* <DEDUP_REMOVED lines=41> */
.L_x_676:
[----:B------:R-:W-:Y:S05]  /*d400*/  BSYNC.RECONVERGENT B0 ;  /* 0x0000000000007941 */ /* 0x000fea0003800200 */
.L_x_675:
        /* <DEDUP_REMOVED lines=27> */
.L_x_678:
[----:B------:R-:W-:Y:S05]  /*d5c0*/  BSYNC.RECONVERGENT B0 ;  /* 0x0000000000007941 */ /* 0x000fea0003800200 */
.L_x_677:
        /* <DEDUP_REMOVED lines=27> */
.L_x_680:
[----:B------:R-:W-:Y:S05]  /*d780*/  BSYNC.RECONVERGENT B0 ;  /* 0x0000000000007941 */ /* 0x000fea0003800200 */
.L_x_679:
        /* <DEDUP_REMOVED lines=27> */
.L_x_681:
        /* <DEDUP_REMOVED lines=12> */
.L_x_2345:


//--------------------- .text._ZN5flash16flash_fwd_kernelI23Flash_fwd_kernel_traitsILi256ELi64ELi64ELi4ELb0ELb0EN7cutlass10bfloat16_tE19Flash_kernel_traitsILi256ELi64ELi64ELi4ES3_EELb1ELb0ELb1ELb0ELb0ELb0ELb0ELb0EEEvNS_16Flash_fwd_paramsE --------------------------
	.section	.text._ZN5flash16flash_fwd_kernelI23Flash_fwd_kernel_traitsILi256ELi64ELi64ELi4ELb0ELb0EN7cutlass10bfloat16_tE19Flash_kernel_traitsILi256ELi64ELi64ELi4ES3_EELb1ELb0ELb1ELb0ELb0ELb0ELb0ELb0EEEvNS_16Flash_fwd_paramsE,"ax",@progbits
	.align	128
        .global         _ZN5flash16flash_fwd_kernelI23Flash_fwd_kernel_traitsILi256ELi64ELi64ELi4ELb0ELb0EN7cutlass10bfloat16_tE19Flash_kernel_traitsILi256ELi64ELi64ELi4ES3_EELb1ELb0ELb1ELb0ELb0ELb0ELb0ELb0EEEvNS_16Flash_fwd_paramsE
        .type           _ZN5flash16flash_fwd_kernelI23Flash_fwd_kernel_traitsILi256ELi64ELi64ELi4ELb0ELb0EN7cutlass10bfloat16_tE19Flash_kernel_traitsILi256ELi64ELi64ELi4ES3_EELb1ELb0ELb1ELb0ELb0ELb0ELb0ELb0EEEvNS_16Flash_fwd_paramsE,@function
        .size           _ZN5flash16flash_fwd_kernelI23Flash_fwd_kernel_traitsILi256ELi64ELi64ELi4ELb0ELb0EN7cutlass10bfloat16_tE19Flash_kernel_traitsILi256ELi64ELi64ELi4ES3_EELb1ELb0ELb1ELb0ELb0ELb0ELb0ELb0EEEvNS_16Flash_fwd_paramsE,(.L_x_2346 - _ZN5flash16flash_fwd_kernelI23Flash_fwd_kernel_traitsILi256ELi64ELi64ELi4ELb0ELb0EN7cutlass10bfloat16_tE19Flash_kernel_traitsILi256ELi64ELi64ELi4ES3_EELb1ELb0ELb1ELb0ELb0ELb0ELb0ELb0EEEvNS_16Flash_fwd_paramsE)
        .other          _ZN5flash16flash_fwd_kernelI23Flash_fwd_kernel_traitsILi256ELi64ELi64ELi4ELb0ELb0EN7cutlass10bfloat16_tE19Flash_kernel_traitsILi256ELi64ELi64ELi4ES3_EELb1ELb0ELb1ELb0ELb0ELb0ELb0ELb0EEEvNS_16Flash_fwd_paramsE,@"STO_CUDA_ENTRY STV_DEFAULT"
_ZN5flash16flash_fwd_kernelI23Flash_fwd_kernel_traitsILi256ELi64ELi64ELi4ELb0ELb0EN7cutlass10bfloat16_tE19Flash_kernel_traitsILi256ELi64ELi64ELi4ES3_EELb1ELb0ELb1ELb0ELb0ELb0ELb0ELb0EEEvNS_16Flash_fwd_paramsE:
.text._ZN5flash16flash_fwd_kernelI23Flash_fwd_kernel_traitsILi256ELi64ELi64ELi4ELb0ELb0EN7cutlass10bfloat16_tE19Flash_kernel_traitsILi256ELi64ELi64ELi4ES3_EELb1ELb0ELb1ELb0ELb0ELb0ELb0ELb0EEEvNS_16Flash_fwd_paramsE:
[----:B------:R-:W-:Y:S01]  /*0000*/  LDC R1, c[0x0][0x37c] ;  /* 0x0000df00ff017b82 */ /* 0x000fe20000000800 */
[----:B------:R-:W1:Y:S07]  /*0010*/  LDCU.U8 UR4, c[0x0][0x524] ;  /* 0x0000a480ff0477ac */ /* 0x000e6e0008000000 */
[----:B------:R-:W2:Y:S01]  /*0020*/  LDC R6, c[0x0][0x518] ;  /* 0x00014600ff067b82 */ /* 0x000ea20000000800 */
[----:B------:R-:W3:Y:S01]  /*0030*/  LDCU.64 UR30, c[0x0][0x510] ;  /* 0x0000a200ff1e77ac */ /* 0x000ee20008000a00 */
[----:B------:R-:W4:Y:S06]  /*0040*/  LDCU.64 UR26, c[0x0][0x358] ;  /* 0x00006b00ff1a77ac */ /* 0x000f2c0008000a00 */
[----:B------:R-:W2:Y:S01]  /*0050*/  LDC R78, c[0x0][0x51c] ;  /* 0x00014700ff4e7b82 */ /* 0x000ea20000000800 */
[----:B------:R-:W2:Y:S01]  /*0060*/  S2R R217, SR_TID.X ;  /* 0x0000000000d97919 */ /* 0x000ea20000002100 */
[----:B------:R-:W2:Y:S01]  /*0070*/  LDCU.64 UR10, c[0x0][0x460] ;  /* 0x00008c00ff0a77ac */ /* 0x000ea20008000a00 */
[----:B------:R-:W2:Y:S01]  /*0080*/  LDCU.64 UR8, c[0x0][0x470] ;  /* 0x00008e00ff0877ac */ /* 0x000ea20008000a00 */
[----:B-1----:R-:W-:-:S04]  /*0090*/  ISETP.NE.AND P1, PT, RZ, UR4, PT ;  /* 0x00000004ff007c0c */ /* 0x002fc8000bf25270 */
[----:B------:R-:W-:Y:S01]  /*00a0*/  S2UR UR13, SR_CTAID.X ;  /* 0x00000000000d79c3 */ /* 0x000fe20000002500 */
[----:B------:R-:W1:Y:S01]  /*00b0*/  LDCU.64 UR14, c[0x0][0x460] ;  /* 0x00008c00ff0e77ac */ /* 0x000e620008000a00 */
[----:B---3--:R-:W-:Y:S02]  /*00c0*/  IMAD.U32 R8, RZ, RZ, UR30 ;  /* 0x0000001eff087e24 */ /* 0x008fe4000f8e00ff */
[----:B------:R-:W-:-:S04]  /*00d0*/  IMAD.U32 R9, RZ, RZ, UR31 ;  /* 0x0000001fff097e24 */ /* 0x000fc8000f8e00ff */
[----:B------:R-:W1:Y:S08]  /*00e0*/  S2UR UR24, SR_CTAID.Y ;  /* 0x00000000001879c3 */ /* 0x000e700000002600 */
[----:B------:R-:W3:Y:S01]  /*00f0*/  S2UR UR23, SR_CTAID.Z ;  /* 0x00000000001779c3 */ /* 0x000ee20000002700 */
[----:B----4-:R-:W4:Y:S01]  /*0100*/  @P1 LDG.E.64 R8, desc[UR26][R8.64] ;  /* 0x0000001a08081981 */ /* 0x010f22000c1e1b00 */
[----:B--2---:R-:W-:Y:S01]  /*0110*/  @P1 IMAD.MOV.U32 R2, RZ, RZ, R6 ;  /* 0x000000ffff021224 */ /* 0x004fe200078e0006 */
[----:B------:R-:W2:Y:S01]  /*0120*/  LDCU.U8 UR12, c[0x0][0x532] ;  /* 0x0000a640ff0c77ac */ /* 0x000ea20008000000 */
[----:B------:R-:W-:Y:S01]  /*0130*/  @P1 IMAD.MOV.U32 R3, RZ, RZ, R78 ;  /* 0x000000ffff031224 */ /* 0x000fe200078e004e */
[----:B------:R-:W2:Y:S03]  /*0140*/  LDCU.64 UR6, c[0x0][0x468] ;  /* 0x00008d00ff0677ac */ /* 0x000ea60008000a00 */
[----:B------:R-:W4:Y:S01]  /*0150*/  @P1 LDC R0, c[0x0][0x520] ;  /* 0x00014800ff001b82 */ /* 0x000f220000000800 */
[----:B------:R2:W4:Y:S01]  /*0160*/  @P1 LDG.E.64 R4, desc[UR26][R2.64] ;  /* 0x0000001a02041981 */ /* 0x000522000c1e1b00 */
[----:B------:R-:W-:Y:S01]  /*0170*/  ISETP.NE.U32.AND P4, PT, RZ, UR10, PT ;  /* 0x0000000aff007c0c */ /* 0x000fe2000bf85070 */
[----:B------:R-:W-:-:S02]  /*0180*/  UISETP.NE.U32.AND UP4, UPT, UR10, URZ, UPT ;  /* 0x000000ff0a00728c */ /* 0x000fc4000bf85070 */
[----:B------:R-:W-:Y:S01]  /*0190*/  UISETP.NE.U32.AND UP3, UPT, UR8, URZ, UPT ;  /* 0x000000ff0800728c */ /* 0x000fe2000bf65070 */
[----:B------:R-:W-:Y:S01]  /*01a0*/  ISETP.NE.AND.EX P4, PT, RZ, UR11, PT, P4 ;  /* 0x0000000bff007c0c */ /* 0x000fe2000bf85340 */
[----:B------:R-:W-:Y:S02]  /*01b0*/  UISETP.NE.AND.EX UP4, UPT, UR11, URZ, UPT, UP4 ;  /* 0x000000ff0b00728c */ /* 0x000fe4000bf85340 */
[----:B------:R-:W-:Y:S02]  /*01c0*/  UISETP.NE.AND.EX UP3, UPT, UR9, URZ, UPT, UP3 ;  /* 0x000000ff0900728c */ /* 0x000fe4000bf65330 */
[----:B-1----:R-:W-:Y:S02]  /*01d0*/  UIMAD.WIDE.U32 UR14, UR24, 0x4, UR14 ;  /* 0x00000004180e78a5 */ /* 0x002fe4000f8e000e */
[----:B------:R-:W-:Y:S01]  /*01e0*/  PLOP3.LUT P2, PT, PT, PT, UP4, 0x80, 0x8 ;  /* 0x000000000008781c */ /* 0x000fe20003f4f048 */
[----:B------:R-:W-:Y:S02]  /*01f0*/  USHF.L.U32 UR11, UR24, 0x2, URZ ;  /* 0x00000002180b7899 */ /* 0x000fe400080006ff */
[----:B---3--:R-:W-:-:S02]  /*0200*/  ULOP3.LUT UR4, UR23, UR13, UR24, 0xfe, !UPT ;  /* 0x0000000d17047292 */ /* 0x008fc4000f8efe18 */
[----:B--2---:R-:W-:Y:S02]  /*0210*/  UISETP.NE.AND UP5, UPT, UR12, URZ, UPT ;  /* 0x000000ff0c00728c */ /* 0x004fe4000bfa5270 */
[----:B------:R-:W-:Y:S02]  /*0220*/  UISETP.EQ.U32.AND UP2, UPT, UR6, URZ, UPT ;  /* 0x000000ff0600728c */ /* 0x000fe4000bf42070 */
[----:B------:R-:W-:Y:S01]  /*0230*/  LOP3.LUT P3, RZ, R217, UR4, RZ, 0xfc, !PT ;  /* 0x00000004d9ff7c12 */ /* 0x000fe2000f86fcff */
[----:B------:R-:W-:-:S04]  /*0240*/  USHF.R.U32.HI UR10, URZ, 0x1e, UR24 ;  /* 0x0000001eff0a7899 */ /* 0x000fc80008011618 */
[----:B------:R-:W1:Y:S08]  /*0250*/  LDCU.64 UR4, c[0x0][0x478] ;  /* 0x00008f00ff0477ac */ /* 0x000e700008000a00 */
[----:B------:R-:W2:Y:S01]  /*0260*/  @!P3 LDC.64 R2, c[0x0][0x528] ;  /* 0x00014a00ff02bb82 */ /* 0x000ea20000000a00 */
[----:B------:R-:W-:Y:S02]  /*0270*/  UISETP.EQ.OR.EX UP2, UPT, UR7, URZ, !UP5, UP2 ;  /* 0x000000ff0700728c */ /* 0x000fe4000ef42720 */
[----:B-1----:R-:W-:-:S04]  /*0280*/  UISETP.NE.U32.AND UP0, UPT, UR4, URZ, UPT ;  /* 0x000000ff0400728c */ /* 0x002fc8000bf05070 */
[----:B------:R-:W-:Y:S01]  /*0290*/  UISETP.NE.AND.EX UP0, UPT, UR5, URZ, UPT, UP0 ;  /* 0x000000ff0500728c */ /* 0x000fe2000bf05300 */
[----:B----4-:R-:W-:Y:S02]  /*02a0*/  @P1 R2UR UR30, R8 ;  /* 0x00000000081e12ca */ /* 0x010fe400000e0000 */
[----:B------:R-:W-:Y:S02]  /*02b0*/  @P1 R2UR UR31, R9 ;  /* 0x00000000091f12ca */ /* 0x000fe400000e0000 */
[----:B------:R-:W-:-:S09]  /*02c0*/  @P1 IADD3 R6, P0, PT, R4, R0, RZ ;  /* 0x0000000004061210 */ /* 0x000fd20007f1e0ff */
[----:B------:R-:W-:Y:S02]  /*02d0*/  IMAD.U32 R8, RZ, RZ, UR30 ;  /* 0x0000001eff087e24 */ /* 0x000fe4000f8e00ff */
[----:B------:R-:W-:Y:S02]  /*02e0*/  IMAD.U32 R9, RZ, RZ, UR31 ;  /* 0x0000001fff097e24 */ /* 0x000fe4000f8e00ff */
[----:B------:R-:W-:Y:S02]  /*02f0*/  @P1 IMAD.X R78, RZ, RZ, R5, P0 ;  /* 0x000000ffff4e1224 */ /* 0x000fe400000e0605 */
[----:B------:R-:W-:Y:S01]  /*0300*/  @!P3 IMAD.MOV.U32 R4, RZ, RZ, R6 ;  /* 0x000000ffff04b224 */ /* 0x000fe200078e0006 */
[----:B--2---:R1:W-:Y:S01]  /*0310*/  @!P3 STG.E.64 desc[UR26][R2.64], R8 ;  /* 0x000000080200b986 */ /* 0x0043e2000c101b1a */
[----:B------:R-:W-:Y:S01]  /*0320*/  @!P3 IMAD.MOV.U32 R5, RZ, RZ, R78 ;  /* 0x000000ffff05b224 */ /* 0x000fe200078e004e */
[----:B------:R-:W-:-:S04]  /*0330*/  PLOP3.LUT P1, PT, PT, PT, UP3, 0x80, 0x8 ;  /* 0x000000000008781c */ /* 0x000fc80003f2f038 */
[----:B------:R2:W-:Y:S01]  /*0340*/  @!P3 STG.E.64 desc[UR26][R2.64+0x8], R4 ;  /* 0x000008040200b986 */ /* 0x0005e2000c101b1a */
[----:B------:R-:W-:Y:S01]  /*0350*/  PLOP3.LUT P3, PT, PT, PT, UP2, 0x80, 0x8 ;  /* 0x000000000008781c */ /* 0x000fe20003f6f028 */
[----:B-1----:R-:W-:Y:S01]  /*0360*/  IMAD.U32 R8, RZ, RZ, UR14 ;  /* 0x0000000eff087e24 */ /* 0x002fe2000f8e00ff */
[----:B------:R-:W-:Y:S01]  /*0370*/  @UP3 UIADD3 UR14, UP1, UPT, UR11, UR8, URZ ;  /* 0x000000080b0e3290 */ /* 0x000fe2000ff3e0ff */
[----:B------:R-:W-:-:S03]  /*0380*/  MOV R9, UR15 ;  /* 0x0000000f00097c02 */ /* 0x000fc60008000f00 */
[----:B------:R-:W-:Y:S02]  /*0390*/  @UP3 UIADD3.X UR15, UPT, UPT, UR10, UR9, URZ, UP1, !UPT ;  /* 0x000000090a0f3290 */ /* 0x000fe40008ffe4ff */
[----:B------:R-:W-:Y:S01]  /*03a0*/  UIADD3 UR9, UP1, UPT, UR11, UR6, URZ ;  /* 0x000000060b097290 */ /* 0x000fe2000ff3e0ff */
[----:B--2---:R-:W2:Y:S04]  /*03b0*/  @P4 LDG.E R5, desc[UR26][R8.64] ;  /* 0x0000001a08054981 */ /* 0x004ea8000c1e1900 */
[----:B------:R1:W3:Y:S01]  /*03c0*/  @P2 LDG.E R2, desc[UR26][R8.64+0x4] ;  /* 0x0000041a08022981 */ /* 0x0002e2000c1e1900 */
[----:B------:R-:W-:Y:S02]  /*03d0*/  UIADD3.X UR8, UPT, UPT, UR10, UR7, URZ, UP1, !UPT ;  /* 0x000000070a087290 */ /* 0x000fe40008ffe4ff */
[----:B------:R-:W-:Y:S01]  /*03e0*/  @UP0 UIADD3 UR4, UP1, UPT, UR11, UR4, URZ ;  /* 0x000000040b040290 */ /* 0x000fe2000ff3e0ff */
[----:B------:R-:W-:-:S03]  /*03f0*/  PLOP3.LUT P0, PT, PT, PT, UP0, 0x80, 0x8 ;  /* 0x000000000008781c */ /* 0x000fc60003f0f008 */
[----:B------:R-:W-:Y:S01]  /*0400*/  @UP0 UIADD3.X UR5, UPT, UPT, UR10, UR5, URZ, UP1, !UPT ;  /* 0x000000050a050290 */ /* 0x000fe20008ffe4ff */
[----:B-1----:R-:W-:Y:S02]  /*0410*/  IMAD.U32 R8, RZ, RZ, UR14 ;  /* 0x0000000eff087e24 */ /* 0x002fe4000f8e00ff */
[----:B------:R-:W-:-:S05]  /*0420*/  IMAD.U32 R9, RZ, RZ, UR15 ;  /* 0x0000000fff097e24 */ /* 0x000fca000f8e00ff */
[----:B------:R1:W4:Y:S01]  /*0430*/  @P1 LDG.E R3, desc[UR26][R8.64] ;  /* 0x0000001a08031981 */ /* 0x000322000c1e1900 */
[----:B------:R-:W-:Y:S02]  /*0440*/  IMAD.U32 R10, RZ, RZ, UR4 ;  /* 0x00000004ff0a7e24 */ /* 0x000fe4000f8e00ff */
[----:B------:R-:W-:Y:S01]  /*0450*/  IMAD.U32 R11, RZ, RZ, UR5 ;  /* 0x00000005ff0b7e24 */ /* 0x000fe2000f8e00ff */
[----:B------:R-:W3:Y:S04]  /*0460*/  @!UP4 LDCU UR28, c[0x0][0x434] ;  /* 0x00008680ff1cc7ac */ /* 0x000ee80008000800 */
[----:B------:R2:W5:Y:S01]  /*0470*/  @P0 LDG.E R0, desc[UR26][R10.64] ;  /* 0x0000001a0a000981 */ /* 0x000562000c1e1900 */
[----:B------:R-:W-:Y:S01]  /*0480*/  UMOV UR19, 0xffffffff ;  /* 0xffffffff00137882 */ /* 0x000fe20000000000 */
[----:B------:R-:W4:Y:S01]  /*0490*/  @!UP0 LDCU.64 UR4, c[0x0][0x488] ;  /* 0x00009100ff0487ac */ /* 0x000f220008000a00 */
[----:B-1----:R-:W-:Y:S01]  /*04a0*/  MOV R8, UR9 ;  /* 0x0000000900087c02 */ /* 0x002fe20008000f00 */
[----:B------:R-:W-:-:S05]  /*04b0*/  IMAD.U32 R9, RZ, RZ, UR8 ;  /* 0x00000008ff097e24 */ /* 0x000fca000f8e00ff */
[----:B------:R-:W4:Y:S01]  /*04c0*/  @!P3 LDG.E R4, desc[UR26][R8.64] ;  /* 0x0000001a0804b981 */ /* 0x000f22000c1e1900 */
[----:B------:R-:W-:Y:S01]  /*04d0*/  UISETP.NE.U32.AND UP1, UPT, UR6, URZ, UPT ;  /* 0x000000ff0600728c */ /* 0x000fe2000bf25070 */
[----:B------:R-:W-:Y:S01]  /*04e0*/  UMOV UR14, 0xffffffff ;  /* 0xffffffff000e7882 */ /* 0x000fe20000000000 */
[----:B------:R-:W-:Y:S02]  /*04f0*/  USHF.L.U32 UR29, UR13, 0x6, URZ ;  /* 0x000000060d1d7899 */ /* 0x000fe400080006ff */
[----:B------:R-:W-:Y:S01]  /*0500*/  UISETP.NE.AND.EX UP1, UPT, UR7, URZ, UPT, UP1 ;  /* 0x000000ff0700728c */ /* 0x000fe2000bf25310 */
[----:B------:R-:W-:Y:S01]  /*0510*/  UMOV UR12, URZ ;  /* 0x000000ff000c7c82 */ /* 0x000fe20008000000 */
[----:B------:R-:W1:Y:S01]  /*0520*/  @!UP0 LDCU UR6, c[0x0][0x43c] ;  /* 0x00008780ff0687ac */ /* 0x000e620008000800 */
[----:B--2---:R-:W-:Y:S02]  /*0530*/  @P4 R2UR UR19, R5 ;  /* 0x00000000051342ca */ /* 0x004fe400000e0000 */
[----:B---3--:R-:W-:-:S13]  /*0540*/  @P2 R2UR UR8, R2 ;  /* 0x00000000020822ca */ /* 0x008fda00000e0000 */
[----:B------:R-:W-:-:S04]  /*0550*/  @UP4 UIADD3 UR28, UPT, UPT, UR8, -UR19, URZ ;  /* 0x80000013081c4290 */ /* 0x000fc8000fffe0ff */
[----:B------:R-:W-:Y:S01]  /*0560*/  UISETP.GT.AND UP2, UPT, UR28, UR29, UPT ;  /* 0x0000001d1c00728c */ /* 0x000fe2000bf44270 */
[----:B----4-:R-:W-:-:S05]  /*0570*/  @P1 R2UR UR12, R3 ;  /* 0x00000000030c12ca */ /* 0x010fca00000e0000 */
[----:B------:R-:W-:Y:S01]  /*0580*/  PLOP3.LUT P1, PT, PT, PT, UP2, 0x80, 0x8 ;  /* 0x000000000008781c */ /* 0x000fe20003f2f028 */
[----:B------:R-:W-:Y:S01]  /*0590*/  @!UP0 UISETP.NE.U32.AND UP2, UPT, UR4, URZ, UPT ;  /* 0x000000ff0400828c */ /* 0x000fe2000bf45070 */
[----:B------:R-:W2:Y:S01]  /*05a0*/  @!UP1 LDCU UR4, c[0x0][0x438] ;  /* 0x00008700ff0497ac */ /* 0x000ea20008000800 */
        /* <DEDUP_REMOVED lines=8> */
.L_x_682:
[----:B-----5:R-:W-:Y:S01]  /*0630*/  @P0 R2UR UR25, R0 ;  /* 0x00000000001902ca */ /* 0x020fe200000e0000 */
[----:B------:R-:W-:Y:S01]  /*0640*/  @!UP0 UISETP.NE.AND.EX UP2, UPT, UR5, URZ, UPT, UP2 ;  /* 0x000000ff0500828c */ /* 0x000fe2000bf45320 */
[----:B------:R-:W-:-:S13]  /*0650*/  @!P1 EXIT ;  /* 0x000000000000994d */ /* 0x000fda0003800000 */
[----:B------:R-:W1:Y:S01]  /*0660*/  LDCU UR21, c[0x0][0x504] ;  /* 0x0000a080ff1577ac */ /* 0x000e620008000800 */
[----:B------:R-:W2:Y:S01]  /*0670*/  LDCU UR22, c[0x0][0x508] ;  /* 0x0000a100ff1677ac */ /* 0x000ea20008000800 */
[----:B------:R-:W-:Y:S02]  /*0680*/  @!UP0 USEL UR6, UR6, URZ, UP2 ;  /* 0x000000ff06068287 */ /* 0x000fe40009000000 */
[----:B------:R-:W-:Y:S02]  /*0690*/  @UP0 UIADD3 UR25, UPT, UPT, UR25, -UR12, URZ ;  /* 0x8000000c19190290 */ /* 0x000fe4000fffe0ff */
[----:B------:R-:W-:-:S04]  /*06a0*/  @!UP0 UIADD3 UR25, UPT, UPT, UR6, UR4, -UR12 ;  /* 0x0000000406198290 */ /* 0x000fc8000fffe80c */
[----:B------:R-:W-:Y:S02]  /*06b0*/  UIADD3 UR7, UPT, UPT, UR25, 0x3f, URZ ;  /* 0x0000003f19077890 */ /* 0x000fe4000fffe0ff */
[----:B-1----:R-:W-:Y:S02]  /*06c0*/  UIADD3 UR21, UPT, UPT, UR28, UR21, URZ ;  /* 0x000000151c157290 */ /* 0x002fe4000fffe0ff */
[----:B------:R-:W-:Y:S02]  /*06d0*/  UIADD3 UR5, UPT, UPT, UR7, UR29, -UR28 ;  /* 0x0000001d07057290 */ /* 0x000fe4000fffe81c */
[----:B------:R-:W-:Y:S02]  /*06e0*/  UIADD3 UR9, UPT, UPT, -UR21, UR29, UR25 ;  /* 0x0000001d15097290 */ /* 0x000fe4000fffe119 */
[----:B--2---:R-:W-:Y:S02]  /*06f0*/  UIADD3 UR5, UPT, UPT, UR5, 0x40, UR22 ;  /* 0x0000004005057890 */ /* 0x004fe4000fffe016 */
        /* <DEDUP_REMOVED lines=14> */
[----:B------:R-:W-:Y:S05]  /*07e0*/  BRA.U UP0, `(.L_x_683) ;  /* 0x0000000d00347547 */ /* 0x000fea000b800000 */
        /* <DEDUP_REMOVED lines=27> */
.L_x_684:
[----:B------:R-:W2:Y:S01]  /*09a0*/  LDCU UR7, c[0x0][0x434] ;  /* 0x00008680ff0777ac */ /* 0x000ea20008000800 */
[----:B------:R-:W-:Y:S01]  /*09b0*/  IMAD.SHL.U32 R9, R217, 0x8, RZ ;  /* 0x00000008d9097824 */ /* 0x000fe200078e00ff */
[----:B------:R-:W-:Y:S01]  /*09c0*/  SHF.R.U32.HI R16, RZ, 0x3, R217 ;  /* 0x00000003ff107819 */ /* 0x000fe200000116d9 */
[----:B------:R-:W-:Y:S01]  /*09d0*/  IMAD.MOV.U32 R17, RZ, RZ, RZ ;  /* 0x000000ffff117224 */ /* 0x000fe200078e00ff */
[----:B------:R-:W3:Y:S01]  /*09e0*/  LDCU.64 UR4, c[0x0][0x410] ;  /* 0x00008200ff0477ac */ /* 0x000ee20008000a00 */
[----:B------:R-:W-:Y:S01]  /*09f0*/  BSSY.RECONVERGENT B0, `(.L_x_685) ;  /* 0x0000033000007945 */ /* 0x000fe20003800200 */
[----:B------:R-:W-:Y:S01]  /*0a00*/  LOP3.LUT R9, R9, 0x38, RZ, 0xc0, !PT ;  /* 0x0000003809097812 */ /* 0x000fe200078ec0ff */
[----:B------:R-:W-:Y:S01]  /*0a10*/  VIADD R5, R16, 0x10 ;  /* 0x0000001010057836 */ /* 0x000fe20000000000 */
[----:B------:R-:W-:Y:S01]  /*0a20*/  UISETP.NE.AND UP1, UPT, UR11, URZ, !UP1 ;  /* 0x000000ff0b00728c */ /* 0x000fe2000cf25270 */
[----:B------:R-:W-:Y:S01]  /*0a30*/  IMAD.WIDE.U32 R14, R14, 0x40, R16 ;  /* 0x000000400e0e7825 */ /* 0x000fe200078e0010 */
[----:B------:R-:W-:Y:S01]  /*0a40*/  UIADD3 UR28, UPT, UPT, -UR29, UR28, URZ ;  /* 0x0000001c1d1c7290 */ /* 0x000fe2000fffe1ff */
[C---:B------:R-:W-:Y:S01]  /*0a50*/  IADD3 R2, P0, PT, R9.reuse, UR12, RZ ;  /* 0x0000000c09027c10 */ /* 0x040fe2000ff1e0ff */
[----:B------:R-:W-:Y:S01]  /*0a60*/  UISETP.NE.AND UP0, UPT, UR19, -0x1, UPT ;  /* 0xffffffff1300788c */ /* 0x000fe2000bf05270 */
[C---:B------:R-:W-:Y:S01]  /*0a70*/  IADD3 R4, PT, PT, R16.reuse, 0x20, RZ ;  /* 0x0000002010047810 */ /* 0x040fe20007ffe0ff */
[----:B----4-:R-:W-:Y:S01]  /*0a80*/  UIMAD UR10, UR23, UR10, URZ ;  /* 0x0000000a170a72a4 */ /* 0x010fe2000f8e02ff */
[----:B------:R-:W-:Y:S01]  /*0a90*/  ISETP.NE.AND P3, PT, R9, RZ, PT ;  /* 0x000000ff0900720c */ /* 0x000fe20003f65270 */
[----:B-1----:R-:W-:Y:S01]  /*0aa0*/  UIMAD UR11, UR29, UR6, URZ ;  /* 0x000000061d0b72a4 */ /* 0x002fe2000f8e02ff */
[----:B------:R-:W-:Y:S01]  /*0ab0*/  ISETP.GE.AND P1, PT, R16, UR28, PT ;  /* 0x0000001c10007c0c */ /* 0x000fe2000bf26270 */
[----:B--2---:R-:W-:Y:S01]  /*0ac0*/  UIMAD UR7, UR24, UR7, URZ ;  /* 0x00000007180772a4 */ /* 0x004fe2000f8e02ff */
[----:B------:R-:W-:Y:S01]  /*0ad0*/  IMAD.X R3, RZ, RZ, UR9, P0 ;  /* 0x00000009ff037e24 */ /* 0x000fe200080e06ff */
        /* <DEDUP_REMOVED lines=36> */
.L_x_686:
[----:B------:R-:W-:Y:S05]  /*0d20*/  BSYNC.RECONVERGENT B0 ;  /* 0x0000000000007941 */ /* 0x000fea0003800200 */
.L_x_685:
[----:B------:R-:W-:Y:S01]  /*0d30*/  BSSY.RECONVERGENT B0, `(.L_x_687) ;  /* 0x0000019000007945 */ /* 0x000fe20003800200 */
[----:B------:R-:W-:Y:S02]  /*0d40*/  ISETP.GE.AND P1, PT, R4, UR28, PT ;  /* 0x0000001c04007c0c */ /* 0x000fe4000bf26270 */
        /* <DEDUP_REMOVED lines=23> */
.L_x_688:
[----:B------:R-:W-:Y:S05]  /*0ec0*/  BSYNC.RECONVERGENT B0 ;  /* 0x0000000000007941 */ /* 0x000fea0003800200 */
.L_x_687:
[----:B------:R-:W-:Y:S01]  /*0ed0*/  BSSY.RECONVERGENT B0, `(.L_x_689) ;  /* 0x0000018000007945 */ /* 0x000fe20003800200 */
[----:B------:R-:W-:-:S03]  /*0ee0*/  ISETP.GE.AND P0, PT, R3, UR28, PT ;  /* 0x0000001c03007c0c */ /* 0x000fc6000bf06270 */
[----:B------:R-:W-:Y:S10]  /*0ef0*/  @P1 BRA `(.L_x_690) ;  /* 0x0000000000541947 */ /* 0x000ff40003800000 */
[----:B------:R-:W3:Y:S01]  /*0f00*/  LDCU.64 UR8, c[0x0][0x408] ;  /* 0x00008100ff0877ac */ /* 0x000ee20008000a00 */
[----:B------:R-:W-:Y:S01]  /*0f10*/  IADD3 R2, P1, PT, R14, 0x20, RZ ;  /* 0x000000200e027810 */ /* 0x000fe20007f3e0ff */
        /* <DEDUP_REMOVED lines=19> */
.L_x_690:
[----:B------:R-:W-:Y:S05]  /*1050*/  BSYNC.RECONVERGENT B0 ;  /* 0x0000000000007941 */ /* 0x000fea0003800200 */
.L_x_689:
        /* <DEDUP_REMOVED lines=26> */
.L_x_692:
[----:B------:R-:W-:Y:S05]  /*1200*/  BSYNC.RECONVERGENT B0 ;  /* 0x0000000000007941 */ /* 0x000fea0003800200 */
.L_x_691:
        /* <DEDUP_REMOVED lines=10> */
.L_x_694:
[----:B------:R-:W-:Y:S05]  /*12b0*/  BSYNC.RECONVERGENT B0 ;  /* 0x0000000000007941 */ /* 0x000fea0003800200 */
.L_x_693:
[----:B------:R-:W-:Y:S04]  /*12c0*/  BSSY.RECONVERGENT B0, `(.L_x_695) ;  /* 0x000000a000007945 */ /* 0x000fe80003800200 */
[----:B------:R-:W-:Y:S05]  /*12d0*/  @P5 BRA `(.L_x_696) ;  /* 0x0000000000205947 */ /* 0x000fea0003800000 */
[----:B------:R-:W5:Y:S01]  /*12e0*/  LDCU.64 UR4, c[0x0][0x420] ;  /* 0x00008400ff0477ac */ /* 0x000f620008000a00 */
[----:B-1----:R-:W-:-:S05]  /*12f0*/  IMAD R0, R5, UR6, RZ ;  /* 0x0000000605007c24 */ /* 0x002fca000f8e02ff */
[----:B------:R-:W-:-:S04]  /*1300*/  IADD3 R2, P0, PT, R0, UR7, RZ ;  /* 0x0000000700027c10 */ /* 0x000fc8000ff1e0ff */
[----:B------:R-:W-:Y:S02]  /*1310*/  LEA.HI.X.SX32 R0, R0, UR10, 0x1, P0 ;  /* 0x0000000a00007c11 */ /* 0x000fe400080f0eff */
[----:B-----5:R-:W-:-:S04]  /*1320*/  LEA R6, P0, R2, UR4, 0x2 ;  /* 0x0000000402067c11 */ /* 0x020fc8000f8010ff */
[----:B------:R-:W-:Y:S01]  /*1330*/  LEA.HI.X R7, R2, UR5, R0, 0x2, P0 ;  /* 0x0000000502077c11 */ /* 0x000fe200080f1400 */
[----:B------:R-:W-:-:S05]  /*1340*/  IMAD.MOV.U32 R0, RZ, RZ, 0x7f800000 ;  /* 0x7f800000ff007424 */ /* 0x000fca00078e00ff */
[----:B------:R1:W-:Y:S03]  /*1350*/  STG.E desc[UR26][R6.64], R0 ;  /* 0x0000000006007986 */ /* 0x0003e6000c10191a */
.L_x_696:
[----:B------:R-:W-:Y:S05]  /*1360*/  BSYNC.RECONVERGENT B0 ;  /* 0x0000000000007941 */ /* 0x000fea0003800200 */
.L_x_695:
        /* <DEDUP_REMOVED lines=10> */
.L_x_698:
[----:B------:R-:W-:Y:S05]  /*1410*/  BSYNC.RECONVERGENT B0 ;  /* 0x0000000000007941 */ /* 0x000fea0003800200 */
.L_x_697:
[----:B------:R-:W-:Y:S05]  /*1420*/  @P3 EXIT ;  /* 0x000000000000394d */ /* 0x000fea0003800000 */
[----:B------:R-:W5:Y:S01]  /*1430*/  LDCU.64 UR4, c[0x0][0x420] ;  /* 0x00008400ff0477ac */ /* 0x000f620008000a00 */
[----:B-1----:R-:W-:-:S05]  /*1440*/  IMAD R0, R3, UR6, RZ ;  /* 0x0000000603007c24 */ /* 0x002fca000f8e02ff */
[----:B------:R-:W-:-:S04]  /*1450*/  IADD3 R2, P0, PT, R0, UR7, RZ ;  /* 0x0000000700027c10 */ /* 0x000fc8000ff1e0ff */
[----:B------:R-:W-:Y:S02]  /*1460*/  LEA.HI.X.SX32 R0, R0, UR10, 0x1, P0 ;  /* 0x0000000a00007c11 */ /* 0x000fe400080f0eff */
[----:B-----5:R-:W-:-:S04]  /*1470*/  LEA R4, P0, R2, UR4, 0x2 ;  /* 0x0000000402047c11 */ /* 0x020fc8000f8010ff */
[----:B------:R-:W-:Y:S01]  /*1480*/  LEA.HI.X R5, R2, UR5, R0, 0x2, P0 ;  /* 0x0000000502057c11 */ /* 0x000fe200080f1400 */
[----:B------:R-:W-:-:S05]  /*1490*/  IMAD.MOV.U32 R0, RZ, RZ, 0x7f800000 ;  /* 0x7f800000ff007424 */ /* 0x000fca00078e00ff */
[----:B------:R-:W-:Y:S01]  /*14a0*/  STG.E desc[UR26][R4.64], R0 ;  /* 0x0000000004007986 */ /* 0x000fe2000c10191a */
[----:B------:R-:W-:Y:S05]  /*14b0*/  EXIT ;  /* 0x000000000000794d */ /* 0x000fea0003800000 */
.L_x_683:
        /* <DEDUP_REMOVED lines=21> */
.L_x_699:
[----:B------:R-:W1:Y:S01]  /*1610*/  LDCU.64 UR10, c[0x0][0x3b8] ;  /* 0x00007700ff0a77ac */ /* 0x000e620008000a00 */
[----:B------:R-:W-:-:S04]  /*1620*/  UIADD3 UR13, UPT, UPT, UR12, UR14, URZ ;  /* 0x0000000e0c0d7290 */ /* 0x000fc8000fffe0ff */
[----:B-1----:R-:W-:Y:S02]  /*1630*/  UIMAD.WIDE.U32 UR6, UR13, UR10, URZ ;  /* 0x0000000a0d0672a5 */ /* 0x002fe4000f8e00ff */
[----:B------:R-:W-:-:S04]  /*1640*/  UIMAD UR13, UR13, UR11, URZ ;  /* 0x0000000b0d0d72a4 */ /* 0x000fc8000f8e02ff */
[----:B------:R-:W-:Y:S02]  /*1650*/  UIADD3 UR13, UPT, UPT, UR7, UR13, URZ ;  /* 0x0000000d070d7290 */ /* 0x000fe4000fffe0ff */
.L_x_700:
        /* <DEDUP_REMOVED lines=39> */
.L_x_701:
[----:B------:R-:W1:Y:S01]  /*18d0*/  LDCU.64 UR8, c[0x0][0x3c0] ;  /* 0x00007800ff0877ac */ /* 0x000e620008000a00 */
[----:B------:R-:W-:-:S04]  /*18e0*/  UIADD3 UR12, UPT, UPT, UR12, UR14, URZ ;  /* 0x0000000e0c0c7290 */ /* 0x000fc8000fffe0ff */
[----:B-1----:R-:W-:Y:S02]  /*18f0*/  UIMAD.WIDE.U32 UR4, UR12, UR8, URZ ;  /* 0x000000080c0472a5 */ /* 0x002fe4000f8e00ff */
[----:B------:R-:W-:-:S04]  /*1900*/  UIMAD UR12, UR12, UR9, URZ ;  /* 0x000000090c0c72a4 */ /* 0x000fc8000f8e02ff */
[----:B------:R-:W-:-:S12]  /*1910*/  UIADD3 UR12, UPT, UPT, UR5, UR12, URZ ;  /* 0x0000000c050c7290 */ /* 0x000fd8000fffe0ff */
.L_x_702:
        /* <DEDUP_REMOVED lines=9> */
[----:B------:R-:W-:Y:S01]  /*19b0*/  IMAD.MOV.U32 R3, RZ, RZ, RZ ;  /* 0x000000ffff037224 */ /* 0x000fe200078e00ff */
[C---:B------:R-:W-:Y:S01]  /*19c0*/  IADD3 R12, P1, PT, R215.reuse, UR6, RZ ;  /* 0x00000006d70c7c10 */ /* 0x040fe2000ff3e0ff */
[----:B------:R-:W-:Y:S01]  /*19d0*/  BSSY.RECONVERGENT B0, `(.L_x_703) ;  /* 0x0000052000007945 */ /* 0x000fe20003800200 */
[----:B------:R-:W-:Y:S01]  /*19e0*/  IADD3 R16, P0, PT, R215, UR4, RZ ;  /* 0x00000004d7107c10 */ /* 0x000fe2000ff1e0ff */
[----:B------:R-:W5:Y:S01]  /*19f0*/  LDCU.128 UR4, c[0x0][0x3d0] ;  /* 0x00007a00ff0477ac */ /* 0x000f620008000c00 */
[----:B------:R-:W-:Y:S01]  /*1a00*/  LOP3.LUT R0, R243, 0x1e00, RZ, 0xc0, !PT ;  /* 0x00001e00f3007812 */ /* 0x000fe200078ec0ff */
[----:B------:R-:W-:Y:S01]  /*1a10*/  IMAD.X R13, RZ, RZ, UR13, P1 ;  /* 0x0000000dff0d7e24 */ /* 0x000fe200088e06ff */
[----:B------:R-:W-:Y:S01]  /*1a20*/  IADD3.X R17, PT, PT, RZ, UR12, RZ, P0, !PT ;  /* 0x0000000cff117c10 */ /* 0x000fe200087fe4ff */
[----:B------:R-:W2:Y:S01]  /*1a30*/  LDCU.64 UR12, c[0x0][0x3c8] ;  /* 0x00007900ff0c77ac */ /* 0x000ea20008000a00 */
[----:B------:R-:W-:Y:S01]  /*1a40*/  IADD3 R14, P0, PT, R215, UR34, RZ ;  /* 0x00000022d70e7c10 */ /* 0x000fe2000ff1e0ff */
[----:B------:R-:W-:Y:S01]  /*1a50*/  IMAD.WIDE.U32 R12, R2, UR10, R12 ;  /* 0x0000000a020c7c25 */ /* 0x000fe2000f8e000c */
[----:B------:R-:W-:-:S02]  /*1a60*/  LOP3.LUT R237, R237, 0x38, R217, 0x78, !PT ;  /* 0x00000038eded7812 */ /* 0x000fc400078e78d9 */
[----:B------:R-:W-:Y:S01]  /*1a70*/  LOP3.LUT R242, R215, 0x40, RZ, 0xfc, !PT ;  /* 0x00000040d7f27812 */ /* 0x000fe200078efcff */
[C---:B------:R-:W-:Y:S01]  /*1a80*/  IMAD.WIDE.U32 R16, R2.reuse, UR8, R16 ;  /* 0x0000000802107c25 */ /* 0x040fe2000f8e0010 */
[----:B------:R-:W-:Y:S02]  /*1a90*/  LOP3.LUT R237, R237, R0, RZ, 0xfc, !PT ;  /* 0x00000000eded7212 */ /* 0x000fe400078efcff */
[C---:B------:R-:W-:Y:S01]  /*1aa0*/  LOP3.LUT R241, R215.reuse, 0x80, RZ, 0xfc, !PT ;  /* 0x00000080d7f17812 */ /* 0x040fe200078efcff */
[C---:B------:R-:W-:Y:S01]  /*1ab0*/  IMAD R13, R2.reuse, UR11, R13 ;  /* 0x0000000b020d7c24 */ /* 0x040fe2000f8e020d */
[----:B------:R-:W-:Y:S01]  /*1ac0*/  LOP3.LUT R240, R215, 0xc0, RZ, 0xfc, !PT ;  /* 0x000000c0d7f07812 */ /* 0x000fe200078efcff */
[----:B------:R-:W-:Y:S02]  /*1ad0*/  IMAD R17, R2, UR9, R17 ;  /* 0x0000000902117c24 */ /* 0x000fe4000f8e0211 */
[C---:B-----5:R-:W-:Y:S02]  /*1ae0*/  IMAD R235, R233.reuse, UR4, RZ ;  /* 0x00000004e9eb7c24 */ /* 0x060fe4000f8e02ff */
[----:B------:R-:W-:-:S02]  /*1af0*/  IMAD R233, R233, UR6, RZ ;  /* 0x00000006e9e97c24 */ /* 0x000fc4000f8e02ff */
[C---:B------:R-:W-:Y:S01]  /*1b00*/  IMAD R235, R4.reuse, UR5, R235 ;  /* 0x0000000504eb7c24 */ /* 0x040fe2000f8e02eb */
[----:B------:R-:W-:Y:S01]  /*1b10*/  UMOV UR5, 0x400 ;  /* 0x0000040000057882 */ /* 0x000fe20000000000 */
[C---:B------:R-:W-:Y:S01]  /*1b20*/  IMAD R233, R4.reuse, UR7, R233 ;  /* 0x0000000704e97c24 */ /* 0x040fe2000f8e02e9 */
[----:B---3--:R-:W-:Y:S01]  /*1b30*/  ULEA UR5, UR33, UR5, 0x18 ;  /* 0x0000000521057291 */ /* 0x008fe2000f8ec0ff */
[----:B------:R-:W-:Y:S01]  /*1b40*/  IMAD.WIDE.U32 R12, R4, UR4, R12 ;  /* 0x00000004040c7c25 */ /* 0x000fe2000f8e000c */
[----:B------:R-:W-:-:S03]  /*1b50*/  UIADD3 UR4, UPT, UPT, UR20, -0x1, URZ ;  /* 0xffffffff14047890 */ /* 0x000fc6000fffe0ff */
[----:B------:R-:W-:Y:S01]  /*1b60*/  IMAD.WIDE.U32 R4, R4, UR6, R16 ;  /* 0x0000000604047c25 */ /* 0x000fe2000f8e0010 */
[----:B------:R-:W-:Y:S02]  /*1b70*/  IADD3 R235, PT, PT, R13, R235, RZ ;  /* 0x000000eb0deb7210 */ /* 0x000fe40007ffe0ff */
[----:B----4-:R-:W-:Y:S01]  /*1b80*/  LEA R236, P1, R12, UR16, 0x1 ;  /* 0x000000100cec7c11 */ /* 0x010fe2000f8208ff */
[----:B------:R-:W-:Y:S01]  /*1b90*/  IMAD.X R15, RZ, RZ, UR32, P0 ;  /* 0x00000020ff0f7e24 */ /* 0x000fe200080e06ff */
[----:B-1----:R-:W-:Y:S01]  /*1ba0*/  LEA R234, P0, R4, UR14, 0x1 ;  /* 0x0000000e04ea7c11 */ /* 0x002fe2000f8008ff */
[----:B------:R-:W-:Y:S01]  /*1bb0*/  UIADD3 UR14, UPT, UPT, -UR29, UR28, URZ ;  /* 0x0000001c1d0e7290 */ /* 0x000fe2000fffe1ff */
[----:B------:R-:W-:Y:S01]  /*1bc0*/  IMAD.IADD R233, R5, 0x1, R233 ;  /* 0x0000000105e97824 */ /* 0x000fe200078e02e9 */
[----:B------:R-:W-:Y:S01]  /*1bd0*/  USHF.L.U32 UR16, UR4, 0x6, URZ ;  /* 0x0000000604107899 */ /* 0x000fe200080006ff */
[----:B--2---:R-:W-:Y:S01]  /*1be0*/  IMAD.U32 R10, RZ, RZ, UR12 ;  /* 0x0000000cff0a7e24 */ /* 0x004fe2000f8e00ff */
[----:B------:R-:W-:Y:S01]  /*1bf0*/  LEA.HI.X R235, R12, UR17, R235, 0x1, P1 ;  /* 0x000000110ceb7c11 */ /* 0x000fe200088f0ceb */
[C---:B------:R-:W-:Y:S01]  /*1c00*/  VIADD R5, R2.reuse, 0x10 ;  /* 0x0000001002057836 */ /* 0x040fe20000000000 */
[----:B------:R-:W-:Y:S01]  /*1c10*/  ISETP.GE.AND P2, PT, R2, UR14, PT ;  /* 0x0000000e02007c0c */ /* 0x000fe2000bf46270 */
[----:B------:R-:W-:Y:S01]  /*1c20*/  IMAD.WIDE.U32 R10, R10, UR23, R14 ;  /* 0x000000170a0a7c25 */ /* 0x000fe2000f8e000e */
[----:B------:R-:W-:Y:S01]  /*1c30*/  LEA.HI.X R233, R4, UR15, R233, 0x1, P0 ;  /* 0x0000000f04e97c11 */ /* 0x000fe200080f0ce9 */
[----:B------:R-:W-:Y:S01]  /*1c40*/  UIADD3 UR15, UPT, UPT, -UR16, UR25, URZ ;  /* 0x00000019100f7290 */ /* 0x000fe2000fffe1ff */
[----:B------:R-:W-:Y:S01]  /*1c50*/  IADD3 R4, PT, PT, R2, 0x20, RZ ;  /* 0x0000002002047810 */ /* 0x000fe20007ffe0ff */
[----:B------:R-:W-:Y:S01]  /*1c60*/  IMAD.U32 R12, RZ, RZ, UR13 ;  /* 0x0000000dff0c7e24 */ /* 0x000fe2000f8e00ff */
[----:B------:R-:W-:Y:S01]  /*1c70*/  ISETP.GE.AND P0, PT, R5, UR14, PT ;  /* 0x0000000e05007c0c */ /* 0x000fe2000bf06270 */
[----:B------:R-:W-:Y:S01]  /*1c80*/  IMAD.WIDE.U32 R8, R8, 0x40, R2 ;  /* 0x0000004008087825 */ /* 0x000fe200078e0002 */
[----:B------:R-:W-:-:S02]  /*1c90*/  ISETP.GE.AND P1, PT, R4, UR14, PT ;  /* 0x0000000e04007c0c */ /* 0x000fc4000bf26270 */
[----:B------:R-:W-:Y:S01]  /*1ca0*/  LEA R237, R237, UR5, 0x1 ;  /* 0x00000005eded7c11 */ /* 0x000fe2000f8e08ff */
[----:B------:R-:W-:Y:S02]  /*1cb0*/  IMAD R13, R12, UR23, R11 ;  /* 0x000000170c0d7c24 */ /* 0x000fe4000f8e020b */
[----:B------:R-:W-:Y:S08]  /*1cc0*/  @P2 BRA `(.L_x_704) ;  /* 0x0000000000882947 */ /* 0x000ff00003800000 */
        /* <DEDUP_REMOVED lines=34> */
.L_x_704:
[----:B------:R-:W-:Y:S05]  /*1ef0*/  BSYNC.RECONVERGENT B0 ;  /* 0x0000000000007941 */ /* 0x000fea0003800200 */
.L_x_703:
        /* <DEDUP_REMOVED lines=42> */
.L_x_706:
[----:B------:R-:W-:Y:S05]  /*21a0*/  BSYNC.RECONVERGENT B0 ;  /* 0x0000000000007941 */ /* 0x000fea0003800200 */
.L_x_705:
        /* <DEDUP_REMOVED lines=41> */
.L_x_708:
[----:B------:R-:W-:Y:S05]  /*2440*/  BSYNC.RECONVERGENT B0 ;  /* 0x0000000000007941 */ /* 0x000fea0003800200 */
.L_x_707:
        /* <DEDUP_REMOVED lines=40> */
.L_x_710:
[----:B------:R-:W-:Y:S05]  /*26d0*/  BSYNC.RECONVERGENT B0 ;  /* 0x0000000000007941 */ /* 0x000fea0003800200 */
.L_x_709:
        /* <DEDUP_REMOVED lines=34> */
.L_x_712:
[----:B------:R-:W-:Y:S05]  /*2900*/  BSYNC.RECONVERGENT B0 ;  /* 0x0000000000007941 */ /* 0x000fea0003800200 */
.L_x_711:
        /* <DEDUP_REMOVED lines=37> */
.L_x_714:
[----:B------:R-:W-:Y:S05]  /*2b60*/  BSYNC.RECONVERGENT B0 ;  /* 0x0000000000007941 */ /* 0x000fea0003800200 */
.L_x_713:
        /* <DEDUP_REMOVED lines=37> */
.L_x_716:
[----:B------:R-:W-:Y:S05]  /*2dc0*/  BSYNC.RECONVERGENT B0 ;  /* 0x0000000000007941 */ /* 0x000fea0003800200 */
.L_x_715:
        /* <DEDUP_REMOVED lines=37> */
.L_x_718:
[----:B------:R-:W-:Y:S05]  /*3020*/  BSYNC.RECONVERGENT B0 ;  /* 0x0000000000007941 */ /* 0x000fea0003800200 */
.L_x_717:
[----:B------:R-:W5:Y:S01]  /*3030*/  LDCU UR6, c[0x0][0x3e0] ;  /* 0x00007c00ff0677ac */ /* 0x000f620008000800 */
[----:B------:R-:W0:Y:S01]  /*3040*/  LDGDEPBAR ;  /* 0x00000000000079af */ /* 0x000e220000000000 */
[C---:B------:R-:W-:Y:S01]  /*3050*/  LOP3.LUT R3, R217.reuse, 0x1f, RZ, 0xc0, !PT ;  /* 0x0000001fd9037812 */ /* 0x040fe200078ec0ff */
        /* <DEDUP_REMOVED lines=10> */
[----:B------:R-:W-:Y:S01]  /*3100*/  LOP3.LUT R167, R216, 0x200, R77, 0xf8, !PT ;  /* 0x00000200d8a77812 */ /* 0x000fe200078ef84d */
[----:B-----5:R-:W-:-:S03]  /*3110*/  UIMAD UR6, UR24, UR6, UR23 ;  /* 0x00000006180672a4 */ /* 0x020fc6000f8e0217 */
[----:B------:R-:W-:Y:S01]  /*3120*/  UMOV UR24, UR4 ;  /* 0x0000000400187c82 */ /* 0x000fe20008000000 */
[----:B------:R-:W-:Y:S01]  /*3130*/  USHF.L.U32 UR6, UR6, 0x5, URZ ;  /* 0x0000000506067899 */ /* 0x000fe200080006ff */
[----:B------:R-:W-:-:S04]  /*3140*/  DEPBAR.LE SB0, 0x0 ;  /* 0x000080000000791a */ /* 0x000fc80000000000 */
[----:B------:R-:W-:Y:S01]  /*3150*/  BAR.SYNC.DEFER_BLOCKING 0x0 ;  /* 0x0000000000007b1d */ /* 0x000fe20000010000 */
[----:B------:R-:W-:Y:S01]  /*3160*/  IADD3 R3, P1, P0, R6, UR6, R3 ;  /* 0x0000000606037c10 */ /* 0x000fe2000f83e003 */
[----:B------:R-:W-:Y:S01]  /*3170*/  USHF.R.S32.HI UR6, URZ, 0x1f, UR6 ;  /* 0x0000001fff067899 */ /* 0x000fe20008011406 */
[----:B------:R-:W-:-:S04]  /*3180*/  LOP3.LUT R6, R215, 0x1c0, R77, 0xf8, !PT ;  /* 0x000001c0d7067812 */ /* 0x000fc800078ef84d */
[----:B------:R-:W-:Y:S02]  /*3190*/  LOP3.LUT R176, R6, R176, RZ, 0x3c, !PT ;  /* 0x000000b006b07212 */ /* 0x000fe400078e3cff */
[----:B------:R-:W-:Y:S01]  /*31a0*/  IADD3.X R78, PT, PT, R78, UR6, RZ, P1, P0 ;  /* 0x000000064e4e7c10 */ /* 0x000fe20008fe04ff */
[----:B------:R-:W-:Y:S06]  /*31b0*/  @P6 BRA `(.L_x_720) ;  /* 0x00000000007c6947 */ /* 0x000fec0003800000 */
[----:B------:R-:W5:Y:S01]  /*31c0*/  LDCU UR4, c[0x0][0x440] ;  /* 0x00008800ff0477ac */ /* 0x000f620008000800 */
[----:B-1----:R-:W-:Y:S02]  /*31d0*/  IMAD.U32 R8, RZ, RZ, UR12 ;  /* 0x0000000cff087e24 */ /* 0x002fe4000f8e00ff */
        /* <DEDUP_REMOVED lines=29> */
.L_x_720:
[----:B------:R1:W-:Y:S04]  /*33b0*/  STS.128 [R237+0x10000], RZ ;  /* 0x010000ffed007388 */ /* 0x0003e80000000c00 */
[----:B------:R1:W-:Y:S04]  /*33c0*/  STS.128 [R237+0x12000], RZ ;  /* 0x012000ffed007388 */ /* 0x0003e80000000c00 */
[----:B------:R1:W-:Y:S04]  /*33d0*/  STS.128 [R237+0x14000], RZ ;  /* 0x014000ffed007388 */ /* 0x0003e80000000c00 */
[----:B------:R1:W-:Y:S02]  /*33e0*/  STS.128 [R237+0x16000], RZ ;  /* 0x016000ffed007388 */ /* 0x0003e40000000c00 */
.L_x_721:
[----:B------:R-:W-:Y:S05]  /*33f0*/  BSYNC.RECONVERGENT B0 ;  /* 0x0000000000007941 */ /* 0x000fea0003800200 */
.L_x_719:
        /* <DEDUP_REMOVED lines=46> */
.L_x_723:
[----:B------:R-:W-:Y:S05]  /*36e0*/  BSYNC.RECONVERGENT B0 ;  /* 0x0000000000007941 */ /* 0x000fea0003800200 */
.L_x_722:
        /* <DEDUP_REMOVED lines=39> */
.L_x_725:
[----:B------:R-:W-:Y:S05]  /*3960*/  BSYNC.RECONVERGENT B0 ;  /* 0x0000000000007941 */ /* 0x000fea0003800200 */
.L_x_724:
        /* <DEDUP_REMOVED lines=41> */
.L_x_727:
[----:B------:R-:W-:Y:S05]  /*3c00*/  BSYNC.RECONVERGENT B0 ;  /* 0x0000000000007941 */ /* 0x000fea0003800200 */
.L_x_726:
[----:B------:R-:W-:Y:S01]  /*3c10*/  LDSM.16.M88.4 R48, [R85] ;  /* 0x000000005530783b */ /* 0x000fe20000000200 */
[----:B------:R-:W-:Y:S01]  /*3c20*/  IMAD.MOV.U32 R76, RZ, RZ, 0x20 ;  /* 0x00000020ff4c7424 */ /* 0x000fe200078e00ff */
[C---:B------:R-:W-:Y:S01]  /*3c30*/  LOP3.LUT P0, R0, R217.reuse, 0x2, RZ, 0xc0, !PT ;  /* 0x00000002d9007812 */ /* 0x040fe2000780c0ff */
[----:B------:R-:W-:Y:S01]  /*3c40*/  VIADD R185, R84, UR5 ;  /* 0x0000000554b97c36 */ /* 0x000fe20008000000 */
[----:B------:R-:W5:Y:S01]  /*3c50*/  LDSM.16.M88.4 R20, [R84+UR5+0x8000] ;  /* 0x008000055414783b */ /* 0x000f620008000200 */
[----:B------:R-:W-:Y:S01]  /*3c60*/  LOP3.LUT R2, R217, 0x4, RZ, 0xc0, !PT ;  /* 0x00000004d9027812 */ /* 0x000fe200078ec0ff */
[----:B------:R-:W-:Y:S01]  /*3c70*/  IMAD.MOV.U32 R166, RZ, RZ, 0x40 ;  /* 0x00000040ffa67424 */ /* 0x000fe200078e00ff */
[----:B------:R-:W-:Y:S01]  /*3c80*/  SEL R76, R76, 0xffffffe0, !P0 ;  /* 0xffffffe04c4c7807 */ /* 0x000fe20004000000 */
[----:B----4-:R-:W2:Y:S01]  /*3c90*/  LDSM.16.M88.4 R12, [R84+UR5+0x8800] ;  /* 0x00880005540c783b */ /* 0x010ea20008000200 */
[----:B------:R-:W-:Y:S01]  /*3ca0*/  ISETP.NE.AND P0, PT, R2, RZ, PT ;  /* 0x000000ff0200720c */ /* 0x000fe20003f05270 */
[----:B------:R-:W-:Y:S01]  /*3cb0*/  IMAD.U32 R231, RZ, RZ, UR22 ;  /* 0x00000016ffe77e24 */ /* 0x000fe2000f8e00ff */
[----:B------:R-:W-:Y:S01]  /*3cc0*/  UISETP.GT.U32.AND UP0, UPT, UR24, UR18, UPT ;  /* 0x000000121800728c */ /* 0x000fe2000bf04070 */
[--C-:B------:R-:W-:Y:S01]  /*3cd0*/  IMAD.IADD R83, R85, 0x1, R76.reuse ;  /* 0x0000000155537824 */ /* 0x100fe200078e024c */
[----:B------:R-:W4:Y:S01]  /*3ce0*/  LDSM.16.M88.4 R56, [R84+UR5+0x9000] ;  /* 0x009000055438783b */ /* 0x000f220008000200 */
[----:B------:R-:W-:Y:S01]  /*3cf0*/  IMAD.IADD R80, R185, 0x1, R76 ;  /* 0x00000001b9507824 */ /* 0x000fe200078e024c */
[----:B------:R-:W-:Y:S01]  /*3d00*/  SEL R166, R166, 0xffffffc0, !P0 ;  /* 0xffffffc0a6a67807 */ /* 0x000fe20004000000 */
[----:B------:R-:W-:Y:S01]  /*3d10*/  IMAD.SHL.U32 R184, R217, 0x2, RZ ;  /* 0x00000002d9b87824 */ /* 0x000fe200078e00ff */
[----:B------:R-:W4:Y:S01]  /*3d20*/  LDSM.16.M88.4 R28, [R84+UR5+0x9800] ;  /* 0x00980005541c783b */ /* 0x000f220008000200 */
[----:B------:R-:W-:-:S02]  /*3d30*/  IMAD.U32 R230, RZ, RZ, UR25 ;  /* 0x00000019ffe67e24 */ /* 0x000fc4000f8e00ff */
[--C-:B------:R-:W-:Y:S01]  /*3d40*/  IMAD.IADD R82, R85, 0x1, R166.reuse ;  /* 0x0000000155527824 */ /* 0x100fe200078e02a6 */
[----:B-1----:R-:W-:Y:S01]  /*3d50*/  LDSM.16.M88.4 R4, [R83] ;  /* 0x000000005304783b */ /* 0x002fe20000000200 */
[----:B------:R-:W-:Y:S01]  /*3d60*/  IMAD.IADD R2, R185, 0x1, R166 ;  /* 0x00000001b9027824 */ /* 0x000fe200078e02a6 */
[----:B------:R-:W-:Y:S01]  /*3d70*/  LOP3.LUT R183, R184, 0x6, RZ, 0xc0, !PT ;  /* 0x00000006b8b77812 */ /* 0x000fe200078ec0ff */
[C---:B------:R-:W-:Y:S01]  /*3d80*/  IMAD.IADD R81, R76.reuse, 0x1, R82 ;  /* 0x000000014c517824 */ /* 0x040fe200078e0252 */
[----:B------:R-:W1:Y:S01]  /*3d90*/  LDSM.16.M88.4 R68, [R80+0x8000] ;  /* 0x008000005044783b */ /* 0x000e620000000200 */
[----:B------:R-:W-:-:S03]  /*3da0*/  IMAD.IADD R79, R76, 0x1, R2 ;  /* 0x000000014c4f7824 */ /* 0x000fc600078e0202 */
[----:B------:R-:W1:Y:S04]  /*3db0*/  LDSM.16.M88.4 R64, [R80+0x8800] ;  /* 0x008800005040783b */ /* 0x000e680000000200 */
[----:B------:R-:W1:Y:S04]  /*3dc0*/  LDSM.16.M88.4 R32, [R80+0x9000] ;  /* 0x009000005020783b */ /* 0x000e680000000200 */
[----:B------:R-:W1:Y:S04]  /*3dd0*/  LDSM.16.M88.4 R8, [R80+0x9800] ;  /* 0x009800005008783b */ /* 0x000e680000000200 */
[----:B------:R-:W-:Y:S01]  /*3de0*/  LDSM.16.M88.4 R40, [R82] ;  /* 0x000000005228783b */ /* 0x000fe20000000200 */
[C---:B-----5:R-:W-:Y:S03]  /*3df0*/  HMMA.16816.F32.BF16 R24, R48.reuse, R20, RZ ;  /* 0x000000143018723c */ /* 0x060fe600000418ff */
[----:B------:R-:W5:Y:S04]  /*3e00*/  LDSM.16.M88.4 R44, [R2+0x8000] ;  /* 0x00800000022c783b */ /* 0x000f680000000200 */
[----:B------:R-:W5:Y:S01]  /*3e10*/  LDSM.16.M88.4 R36, [R2+0x8800] ;  /* 0x008800000224783b */ /* 0x000f620000000200 */
[C---:B--23--:R-:W-:Y:S03]  /*3e20*/  HMMA.16816.F32.BF16 R16, R48.reuse, R12, RZ ;  /* 0x0000000c3010723c */ /* 0x04cfe600000418ff */
[----:B------:R-:W-:Y:S01]  /*3e30*/  LDSM.16.M88.4 R72, [R79+0x9000] ;  /* 0x009000004f48783b */ /* 0x000fe20000000200 */
[----:B------:R-:W2:Y:S04]  /*3e40*/  S2R R250, SR_CTAID.X ;  /* 0x0000000000fa7919 */ /* 0x000ea80000002500 */
[C---:B------:R-:W-:Y:S01]  /*3e50*/  HMMA.16816.F32.BF16 R20, R48.reuse, R22, RZ ;  /* 0x000000163014723c */ /* 0x040fe200000418ff */
[----:B------:R-:W0:Y:S07]  /*3e60*/  LDGDEPBAR ;  /* 0x00000000000079af */ /* 0x000e2e0000000000 */
[C---:B------:R-:W-:Y:S08]  /*3e70*/  HMMA.16816.F32.BF16 R12, R48.reuse, R14, RZ ;  /* 0x0000000e300c723c */ /* 0x040ff000000418ff */
[C---:B----4-:R-:W-:Y:S08]  /*3e80*/  HMMA.16816.F32.BF16 R60, R48.reuse, R56, RZ ;  /* 0x00000038303c723c */ /* 0x050ff000000418ff */
[C---:B------:R-:W-:Y:S08]  /*3e90*/  HMMA.16816.F32.BF16 R56, R48.reuse, R58, RZ ;  /* 0x0000003a3038723c */ /* 0x040ff000000418ff */
[C---:B------:R-:W-:Y:S08]  /*3ea0*/  HMMA.16816.F32.BF16 R52, R48.reuse, R28, RZ ;  /* 0x0000001c3034723c */ /* 0x040ff000000418ff */
[----:B------:R-:W-:Y:S01]  /*3eb0*/  HMMA.16816.F32.BF16 R48, R48, R30, RZ ;  /* 0x0000001e3030723c */ /* 0x000fe200000418ff */
[----:B------:R-:W3:Y:S07]  /*3ec0*/  LDSM.16.M88.4 R28, [R2+0x9000] ;  /* 0x00900000021c783b */ /* 0x000eee0000000200 */
        /* <DEDUP_REMOVED lines=11> */
[----:B------:R-:W4:Y:S04]  /*3f80*/  LDSM.16.M88.4 R4, [R81] ;  /* 0x000000005104783b */ /* 0x000f280000000200 */
[----:B------:R-:W2:Y:S03]  /*3f90*/  LDSM.16.M88.4 R8, [R79+0x8800] ;  /* 0x008800004f08783b */ /* 0x000ea60000000200 */
[C---:B-----5:R-:W-:Y:S08]  /*3fa0*/  HMMA.16816.F32.BF16 R24, R40.reuse, R44, R24 ;  /* 0x0000002c2818723c */ /* 0x060ff00000041818 */
[C---:B------:R-:W-:Y:S01]  /*3fb0*/  HMMA.16816.F32.BF16 R20, R40.reuse, R46, R20 ;  /* 0x0000002e2814723c */ /* 0x040fe20000041814 */
[----:B------:R-:W5:Y:S07]  /*3fc0*/  LDSM.16.M88.4 R44, [R79+0x9800] ;  /* 0x009800004f2c783b */ /* 0x000f6e0000000200 */
[C---:B------:R-:W-:Y:S08]  /*3fd0*/  HMMA.16816.F32.BF16 R16, R40.reuse, R36, R16 ;  /* 0x000000242810723c */ /* 0x040ff00000041810 */
[C---:B------:R-:W-:Y:S01]  /*3fe0*/  HMMA.16816.F32.BF16 R12, R40.reuse, R38, R12 ;  /* 0x00000026280c723c */ /* 0x040fe2000004180c */
[----:B------:R-:W-:Y:S07]  /*3ff0*/  LDSM.16.M88.4 R36, [R84+UR5+0xa000] ;  /* 0x00a000055424783b */ /* 0x000fee0008000200 */
[C---:B---3--:R-:W-:Y:S08]  /*4000*/  HMMA.16816.F32.BF16 R60, R40.reuse, R28, R60 ;  /* 0x0000001c283c723c */ /* 0x048ff0000004183c */
[C---:B------:R-:W-:Y:S01]  /*4010*/  HMMA.16816.F32.BF16 R56, R40.reuse, R30, R56 ;  /* 0x0000001e2838723c */ /* 0x040fe20000041838 */
[----:B------:R-:W3:Y:S07]  /*4020*/  LDSM.16.M88.4 R28, [R85+0x2000] ;  /* 0x00200000551c783b */ /* 0x000eee0000000200 */
[C---:B-1----:R-:W-:Y:S08]  /*4030*/  HMMA.16816.F32.BF16 R52, R40.reuse, R64, R52 ;  /* 0x000000402834723c */ /* 0x042ff00000041834 */
[----:B------:R-:W-:Y:S01]  /*4040*/  HMMA.16816.F32.BF16 R48, R40, R66, R48 ;  /* 0x000000422830723c */ /* 0x000fe20000041830 */
[----:B------:R-:W1:Y:S04]  /*4050*/  LDSM.16.M88.4 R64, [R84+UR5+0xb000] ;  /* 0x00b000055440783b */ /* 0x000e680008000200 */
[----:B------:R-:W1:Y:S03]  /*4060*/  LDSM.16.M88.4 R40, [R84+UR5+0xb800] ;  /* 0x00b800055428783b */ /* 0x000e660008000200 */
[C---:B----4-:R-:W-:Y:S08]  /*4070*/  HMMA.16816.F32.BF16 R24, R4.reuse, R32, R24 ;  /* 0x000000200418723c */ /* 0x050ff00000041818 */
[C---:B------:R-:W-:Y:S01]  /*4080*/  HMMA.16816.F32.BF16 R20, R4.reuse, R34, R20 ;  /* 0x000000220414723c */ /* 0x040fe20000041814 */
[----:B------:R-:W-:Y:S07]  /*4090*/  LDSM.16.M88.4 R32, [R83+0x2000] ;  /* 0x002000005320783b */ /* 0x000fee0000000200 */
[C---:B--2---:R-:W-:Y:S08]  /*40a0*/  HMMA.16816.F32.BF16 R16, R4.reuse, R8, R16 ;  /* 0x000000080410723c */ /* 0x044ff00000041810 */
[C---:B------:R-:W-:Y:S01]  /*40b0*/  HMMA.16816.F32.BF16 R12, R4.reuse, R10, R12 ;  /* 0x0000000a040c723c */ /* 0x040fe2000004180c */
[----:B------:R-:W2:Y:S07]  /*40c0*/  LDSM.16.M88.4 R8, [R80+0xa000] ;  /* 0x00a000005008783b */ /* 0x000eae0000000200 */
[C---:B------:R-:W-:Y:S08]  /*40d0*/  HMMA.16816.F32.BF16 R60, R4.reuse, R72, R60 ;  /* 0x00000048043c723c */ /* 0x040ff0000004183c */
        /* <DEDUP_REMOVED lines=27> */
[----:B------:R-:W3:Y:S07]  /*4290*/  LDSM.16.M88.4 R36, [R2+0xb800] ;  /* 0x00b800000224783b */ /* 0x000eee0000000200 */
[C---:B------:R-:W-:Y:S08]  /*42a0*/  HMMA.16816.F32.BF16 R52, R32.reuse, R44, R52 ;  /* 0x0000002c2034723c */ /* 0x040ff00000041834 */
[----:B------:R-:W-:Y:S01]  /*42b0*/  HMMA.16816.F32.BF16 R48, R32, R46, R48 ;  /* 0x0000002e2030723c */ /* 0x000fe20000041830 */
[----:B------:R-:W4:Y:S04]  /*42c0*/  LDSM.16.M88.4 R32, [R79+0xa000] ;  /* 0x00a000004f20783b */ /* 0x000f280000000200 */
[----:B------:R-:W-:Y:S03]  /*42d0*/  LDSM.16.M88.4 R44, [R84+UR5+0xc000] ;  /* 0x00c00005542c783b */ /* 0x000fe60008000200 */
        /* <DEDUP_REMOVED lines=8> */
[----:B------:R-:W-:Y:S07]  /*4360*/  LDSM.16.M88.4 R40, [R84+UR5+0xc800] ;  /* 0x00c800055428783b */ /* 0x000fee0008000200 */
[C---:B---3--:R-:W-:Y:S08]  /*4370*/  HMMA.16816.F32.BF16 R52, R28.reuse, R36, R52 ;  /* 0x000000241c34723c */ /* 0x048ff00000041834 */
[----:B------:R-:W-:Y:S01]  /*4380*/  HMMA.16816.F32.BF16 R48, R28, R38, R48 ;  /* 0x000000261c30723c */ /* 0x000fe20000041830 */
[----:B------:R-:W3:Y:S04]  /*4390*/  LDSM.16.M88.4 R28, [R85+0x4000] ;  /* 0x00400000551c783b */ /* 0x000ee80000000200 */
[----:B------:R-:W-:Y:S03]  /*43a0*/  LDSM.16.M88.4 R36, [R84+UR5+0xd000] ;  /* 0x00d000055424783b */ /* 0x000fe60008000200 */
[C---:B----4-:R-:W-:Y:S08]  /*43b0*/  HMMA.16816.F32.BF16 R24, R64.reuse, R32, R24 ;  /* 0x000000204018723c */ /* 0x050ff00000041818 */
[C---:B------:R-:W-:Y:S01]  /*43c0*/  HMMA.16816.F32.BF16 R20, R64.reuse, R34, R20 ;  /* 0x000000224014723c */ /* 0x040fe20000041814 */
[----:B------:R-:W4:Y:S07]  /*43d0*/  LDSM.16.M88.4 R32, [R84+UR5+0xd800] ;  /* 0x00d800055420783b */ /* 0x000f2e0008000200 */
[C---:B-1----:R-:W-:Y:S08]  /*43e0*/  HMMA.16816.F32.BF16 R16, R64.reuse, R8, R16 ;  /* 0x000000084010723c */ /* 0x042ff00000041810 */
[C---:B------:R-:W-:Y:S01]  /*43f0*/  HMMA.16816.F32.BF16 R12, R64.reuse, R10, R12 ;  /* 0x0000000a400c723c */ /* 0x040fe2000004180c */
[----:B------:R-:W1:Y:S07]  /*4400*/  LDSM.16.M88.4 R8, [R80+0xc000] ;  /* 0x00c000005008783b */ /* 0x000e6e0000000200 */
[C---:B--2---:R-:W-:Y:S08]  /*4410*/  HMMA.16816.F32.BF16 R60, R64.reuse, R4, R60 ;  /* 0x00000004403c723c */ /* 0x044ff0000004183c */
[C---:B------:R-:W-:Y:S01]  /*4420*/  HMMA.16816.F32.BF16 R56, R64.reuse, R6, R56 ;  /* 0x000000064038723c */ /* 0x040fe20000041838 */
[----:B------:R-:W2:Y:S07]  /*4430*/  LDSM.16.M88.4 R4, [R80+0xc800] ;  /* 0x00c800005004783b */ /* 0x000eae0000000200 */
[C---:B------:R-:W-:Y:S08]  /*4440*/  HMMA.16816.F32.BF16 R52, R64.reuse, R68, R52 ;  /* 0x000000444034723c */ /* 0x040ff00000041834 */
[----:B------:R-:W-:Y:S01]  /*4450*/  HMMA.16816.F32.BF16 R48, R64, R70, R48 ;  /* 0x000000464030723c */ /* 0x000fe20000041830 */
[----:B------:R-:W5:Y:S04]  /*4460*/  LDSM.16.M88.4 R64, [R80+0xd800] ;  /* 0x00d800005040783b */ /* 0x000f680000000200 */
[----:B------:R-:W5:Y:S03]  /*4470*/  LDSM.16.M88.4 R68, [R80+0xd000] ;  /* 0x00d000005044783b */ /* 0x000f660000000200 */
[C---:B---3--:R-:W-:Y:S08]  /*4480*/  HMMA.16816.F32.BF16 R24, R28.reuse, R44, R24 ;  /* 0x0000002c1c18723c */ /* 0x048ff00000041818 */
[C---:B------:R-:W-:Y:S01]  /*4490*/  HMMA.16816.F32.BF16 R20, R28.reuse, R46, R20 ;  /* 0x0000002e1c14723c */ /* 0x040fe20000041814 */
[----:B------:R-:W-:Y:S07]  /*44a0*/  LDSM.16.M88.4 R44, [R82+0x4000] ;  /* 0x00400000522c783b */ /* 0x000fee0000000200 */
[C---:B------:R-:W-:Y:S08]  /*44b0*/  HMMA.16816.F32.BF16 R16, R28.reuse, R40, R16 ;  /* 0x000000281c10723c */ /* 0x040ff00000041810 */
[C---:B------:R-:W-:Y:S01]  /*44c0*/  HMMA.16816.F32.BF16 R12, R28.reuse, R42, R12 ;  /* 0x0000002a1c0c723c */ /* 0x040fe2000004180c */
[----:B------:R-:W3:Y:S07]  /*44d0*/  LDSM.16.M88.4 R40, [R2+0xc000] ;  /* 0x00c000000228783b */ /* 0x000eee0000000200 */
[C---:B----4-:R-:W-:Y:S08]  /*44e0*/  HMMA.16816.F32.BF16 R52, R28.reuse, R32, R52 ;  /* 0x000000201c34723c */ /* 0x050ff00000041834 */
[----:B------:R-:W-:Y:S01]  /*44f0*/  HMMA.16816.F32.BF16 R48, R28, R34, R48 ;  /* 0x000000221c30723c */ /* 0x000fe20000041830 */
[----:B------:R-:W4:Y:S07]  /*4500*/  LDSM.16.M88.4 R32, [R2+0xd000] ;  /* 0x00d000000220783b */ /* 0x000f2e0000000200 */
[C---:B-1----:R-:W-:Y:S08]  /*4510*/  HMMA.16816.F32.BF16 R24, R72.reuse, R8, R24 ;  /* 0x000000084818723c */ /* 0x042ff00000041818 */
[C---:B------:R-:W-:Y:S01]  /*4520*/  HMMA.16816.F32.BF16 R20, R72.reuse, R10, R20 ;  /* 0x0000000a4814723c */ /* 0x040fe20000041814 */
[----:B------:R-:W-:Y:S07]  /*4530*/  LDSM.16.M88.4 R8, [R81+0x4000] ;  /* 0x004000005108783b */ /* 0x000fee0000000200 */
[C---:B--2---:R-:W-:Y:S08]  /*4540*/  HMMA.16816.F32.BF16 R16, R72.reuse, R4, R16 ;  /* 0x000000044810723c */ /* 0x044ff00000041810 */
[----:B------:R-:W-:Y:S01]  /*4550*/  HMMA.16816.F32.BF16 R12, R72, R6, R12 ;  /* 0x00000006480c723c */ /* 0x000fe2000004180c */
[----:B------:R-:W1:Y:S07]  /*4560*/  LDSM.16.M88.4 R4, [R79+0xc000] ;  /* 0x00c000004f04783b */ /* 0x000e6e0000000200 */
[C---:B------:R-:W-:Y:S08]  /*4570*/  HMMA.16816.F32.BF16 R60, R28.reuse, R36, R60 ;  /* 0x000000241c3c723c */ /* 0x040ff0000004183c */
[----:B------:R-:W-:Y:S01]  /*4580*/  HMMA.16816.F32.BF16 R56, R28, R38, R56 ;  /* 0x000000261c38723c */ /* 0x000fe20000041838 */
[----:B------:R-:W2:Y:S04]  /*4590*/  LDSM.16.M88.4 R36, [R2+0xc800] ;  /* 0x00c800000224783b */ /* 0x000ea80000000200 */
[----:B------:R-:W2:Y:S03]  /*45a0*/  LDSM.16.M88.4 R28, [R2+0xd800] ;  /* 0x00d80000021c783b */ /* 0x000ea60000000200 */
[C---:B-----5:R-:W-:Y:S08]  /*45b0*/  HMMA.16816.F32.BF16 R52, R72.reuse, R64, R52 ;  /* 0x000000404834723c */ /* 0x060ff00000041834 */
[C---:B------:R-:W-:Y:S08]  /*45c0*/  HMMA.16816.F32.BF16 R60, R72.reuse, R68, R60 ;  /* 0x00000044483c723c */ /* 0x040ff0000004183c */
[C---:B------:R-:W-:Y:S01]  /*45d0*/  HMMA.16816.F32.BF16 R56, R72.reuse, R70, R56 ;  /* 0x000000464838723c */ /* 0x040fe20000041838 */
[----:B------:R-:W-:Y:S07]  /*45e0*/  LDSM.16.M88.4 R68, [R79+0xd000] ;  /* 0x00d000004f44783b */ /* 0x000fee0000000200 */
[----:B------:R-:W-:Y:S01]  /*45f0*/  HMMA.16816.F32.BF16 R64, R72, R66, R48 ;  /* 0x000000424840723c */ /* 0x000fe20000041830 */
[----:B------:R-:W5:Y:S07]  /*4600*/  LDSM.16.M88.4 R48, [R79+0xc800] ;  /* 0x00c800004f30783b */ /* 0x000f6e0000000200 */
[C---:B---3--:R-:W-:Y:S08]  /*4610*/  HMMA.16816.F32.BF16 R24, R44.reuse, R40, R24 ;  /* 0x000000282c18723c */ /* 0x048ff00000041818 */
[C---:B------:R-:W-:Y:S01]  /*4620*/  HMMA.16816.F32.BF16 R20, R44.reuse, R42, R20 ;  /* 0x0000002a2c14723c */ /* 0x040fe20000041814 */
[----:B------:R-:W3:Y:S07]  /*4630*/  LDSM.16.M88.4 R40, [R79+0xd800] ;  /* 0x00d800004f28783b */ /* 0x000eee0000000200 */
[C---:B----4-:R-:W-:Y:S08]  /*4640*/  HMMA.16816.F32.BF16 R60, R44.reuse, R32, R60 ;  /* 0x000000202c3c723c */ /* 0x050ff0000004183c */
[----:B------:R-:W-:Y:S01]  /*4650*/  HMMA.16816.F32.BF16 R56, R44, R34, R56 ;  /* 0x000000222c38723c */ /* 0x000fe20000041838 */
[----:B------:R-:W-:Y:S07]  /*4660*/  LDSM.16.M88.4 R32, [R85+0x6000] ;  /* 0x006000005520783b */ /* 0x000fee0000000200 */
[C---:B-1----:R-:W-:Y:S08]  /*4670*/  HMMA.16816.F32.BF16 R24, R8.reuse, R4, R24 ;  /* 0x000000040818723c */ /* 0x042ff00000041818 */
[----:B------:R-:W-:Y:S01]  /*4680*/  HMMA.16816.F32.BF16 R20, R8, R6, R20 ;  /* 0x000000060814723c */ /* 0x000fe20000041814 */
[----:B------:R-:W1:Y:S07]  /*4690*/  LDSM.16.M88.4 R4, [R84+UR5+0xf000] ;  /* 0x00f000055404783b */ /* 0x000e6e0008000200 */
[C---:B--2---:R-:W-:Y:S08]  /*46a0*/  HMMA.16816.F32.BF16 R16, R44.reuse, R36, R16 ;  /* 0x000000242c10723c */ /* 0x044ff00000041810 */
[C---:B------:R-:W-:Y:S01]  /*46b0*/  HMMA.16816.F32.BF16 R12, R44.reuse, R38, R12 ;  /* 0x000000262c0c723c */ /* 0x040fe2000004180c */
[----:B------:R-:W-:Y:S07]  /*46c0*/  LDSM.16.M88.4 R36, [R84+UR5+0xe800] ;  /* 0x00e800055424783b */ /* 0x000fee0008000200 */
[C---:B------:R-:W-:Y:S08]  /*46d0*/  HMMA.16816.F32.BF16 R52, R44.reuse, R28, R52 ;  /* 0x0000001c2c34723c */ /* 0x040ff00000041834 */
[----:B------:R-:W-:Y:S01]  /*46e0*/  HMMA.16816.F32.BF16 R64, R44, R30, R64 ;  /* 0x0000001e2c40723c */ /* 0x000fe20000041840 */
[----:B------:R-:W2:Y:S04]  /*46f0*/  LDSM.16.M88.4 R28, [R84+UR5+0xe000] ;  /* 0x00e00005541c783b */ /* 0x000ea80008000200 */
[----:B------:R-:W4:Y:S03]  /*4700*/  LDSM.16.M88.4 R84, [R84+UR5+0xf800] ;  /* 0x00f800055454783b */ /* 0x000f260008000200 */
[C---:B-----5:R-:W-:Y:S01]  /*4710*/  HMMA.16816.F32.BF16 R16, R8.reuse, R48, R16 ;  /* 0x000000300810723c */ /* 0x060fe20000041810 */
[----:B------:R-:W-:Y:S07]  /*4720*/  LDSM.16.M88.4 R44, [R80+0xe000] ;  /* 0x00e00000502c783b */ /* 0x000fee0000000200 */
[C---:B------:R-:W-:Y:S01]  /*4730*/  HMMA.16816.F32.BF16 R12, R8.reuse, R50, R12 ;  /* 0x00000032080c723c */ /* 0x040fe2000004180c */
[----:B------:R-:W-:Y:S07]  /*4740*/  LDSM.16.M88.4 R48, [R83+0x6000] ;  /* 0x006000005330783b */ /* 0x000fee0000000200 */
[C---:B------:R-:W-:Y:S08]  /*4750*/  HMMA.16816.F32.BF16 R60, R8.reuse, R68, R60 ;  /* 0x00000044083c723c */ /* 0x040ff0000004183c */
[C---:B------:R-:W-:Y:S08]  /*4760*/  HMMA.16816.F32.BF16 R56, R8.reuse, R70, R56 ;  /* 0x000000460838723c */ /* 0x040ff00000041838 */
[C---:B---3--:R-:W-:Y:S08]  /*4770*/  HMMA.16816.F32.BF16 R52, R8.reuse, R40, R52 ;  /* 0x000000280834723c */ /* 0x048ff00000041834 */
[----:B------:R-:W-:Y:S01]  /*4780*/  HMMA.16816.F32.BF16 R64, R8, R42, R64 ;  /* 0x0000002a0840723c */ /* 0x000fe20000041840 */
[----:B------:R-:W3:Y:S04]  /*4790*/  LDSM.16.M88.4 R8, [R80+0xe800] ;  /* 0x00e800005008783b */ /* 0x000ee80000000200 */
[----:B------:R-:W-:Y:S03]  /*47a0*/  LDSM.16.M88.4 R40, [R2+0xe000] ;  /* 0x00e000000228783b */ /* 0x000fe60000000200 */
        /* <DEDUP_REMOVED lines=8> */
[----:B------:R-:W-:Y:S04]  /*4830*/  LDSM.16.M88.4 R36, [R80+0xf800] ;  /* 0x00f800005024783b */ /* 0x000fe80000000200 */
[----:B------:R-:W-:Y:S03]  /*4840*/  LDSM.16.M88.4 R80, [R81+0x6000] ;  /* 0x006000005150783b */ /* 0x000fe60000000200 */
[C---:B----4-:R-:W-:Y:S08]  /*4850*/  HMMA.16816.F32.BF16 R52, R32.reuse, R84, R52 ;  /* 0x000000542034723c */ /* 0x050ff00000041834 */
[----:B------:R-:W-:Y:S01]  /*4860*/  HMMA.16816.F32.BF16 R64, R32, R86, R64 ;  /* 0x000000562040723c */ /* 0x000fe20000041840 */
[----:B------:R-:W4:Y:S07]  /*4870*/  LDSM.16.M88.4 R32, [R2+0xe800] ;  /* 0x00e800000220783b */ /* 0x000f2e0000000200 */
[----:B---3--:R-:W-:Y:S01]  /*4880*/  HMMA.16816.F32.BF16 R68, R48, R8, R16 ;  /* 0x000000083044723c */ /* 0x008fe20000041810 */
[----:B------:R-:W3:Y:S01]  /*4890*/  LDSM.16.M88.4 R16, [R79+0xe000] ;  /* 0x00e000004f10783b */ /* 0x000ee20000000200 */
[----:B------:R-:W-:-:S02]  /*48a0*/  SHF.R.U32.HI R9, RZ, 0x2, R217 ;  /* 0x00000002ff097819 */ /* 0x000fc400000116d9 */
[----:B------:R-:W-:Y:S02]  /*48b0*/  LOP3.LUT R8, R219, 0x1f0, RZ, 0xc0, !PT ;  /* 0x000001f0db087812 */ /* 0x000fe400078ec0ff */
[----:B------:R-:W-:Y:S02]  /*48c0*/  LOP3.LUT R9, R9, 0x7, RZ, 0xc0, !PT ;  /* 0x0000000709097812 */ /* 0x000fe400078ec0ff */
[----:B------:R-:W-:Y:S01]  /*48d0*/  HMMA.16816.F32.BF16 R24, R48, R44, R24 ;  /* 0x0000002c3018723c */ /* 0x000fe20000041818 */
[----:B------:R-:W-:-:S04]  /*48e0*/  IMAD R8, R250, 0x40, R8 ;  /* 0x00000040fa087824 */ /* 0x000fc800078e0208 */
[----:B------:R-:W-:Y:S02]  /*48f0*/  IMAD.IADD R232, R9, 0x1, R8 ;  /* 0x0000000109e87824 */ /* 0x000fe400078e0208 */
[----:B------:R-:W-:Y:S01]  /*4900*/  IMAD.U32 R8, RZ, RZ, UR21 ;  /* 0x00000015ff087e24 */ /* 0x000fe2000f8e00ff */
[C---:B------:R-:W-:Y:S01]  /*4910*/  HMMA.16816.F32.BF16 R44, R48.reuse, R46, R20 ;  /* 0x0000002e302c723c */ /* 0x040fe20000041814 */
[----:B------:R-:W-:Y:S01]  /*4920*/  LDSM.16.M88.4 R20, [R2+0xf000] ;  /* 0x00f000000214783b */ /* 0x000fe20000000200 */
[C---:B------:R-:W-:Y:S02]  /*4930*/  IADD3 R231, PT, PT, R232.reuse, 0x1, R231 ;  /* 0x00000001e8e77810 */ /* 0x040fe40007ffe0e7 */
[----:B------:R-:W-:Y:S02]  /*4940*/  IADD3 R232, PT, PT, R232, UR25, -R8 ;  /* 0x00000019e8e87c10 */ /* 0x000fe4000fffe808 */
[C---:B------:R-:W-:Y:S02]  /*4950*/  VIADDMNMX R230, R231.reuse, 0x8, R230, PT ;  /* 0x00000008e7e67846 */ /* 0x040fe400038001e6 */
[----:B-1----:R-:W-:Y:S01]  /*4960*/  HMMA.16816.F32.BF16 R60, R48, R4, R60 ;  /* 0x00000004303c723c */ /* 0x002fe2000004183c */
[----:B------:R-:W-:-:S07]  /*4970*/  VIMNMX R231, PT, PT, R231, UR25, PT ;  /* 0x00000019e7e77c48 */ /* 0x000fce000bfe0100 */
[----:B------:R-:W-:Y:S01]  /*4980*/  HMMA.16816.F32.BF16 R56, R48, R6, R56 ;  /* 0x000000063038723c */ /* 0x000fe20000041838 */
[----:B------:R-:W1:Y:S07]  /*4990*/  LDSM.16.M88.4 R4, [R79+0xe800] ;  /* 0x00e800004f04783b */ /* 0x000e6e0000000200 */
[----:B--2---:R-:W-:Y:S08]  /*49a0*/  HMMA.16816.F32.BF16 R24, R28, R40, R24 ;  /* 0x000000281c18723c */ /* 0x004ff00000041818 */
[----:B------:R-:W-:Y:S01]  /*49b0*/  HMMA.16816.F32.BF16 R12, R48, R10, R12 ;  /* 0x0000000a300c723c */ /* 0x000fe2000004180c */
[----:B------:R-:W-:-:S05]  /*49c0*/  SHF.R.U32.HI R10, RZ, 0x5, R217 ;  /* 0x00000005ff0a7819 */ /* 0x000fca00000116d9 */
[----:B------:R-:W-:Y:S02]  /*49d0*/  IMAD R250, R250, 0x4, R10 ;  /* 0x00000004fafa7824 */ /* 0x000fe400078e020a */
[----:B------:R-:W-:Y:S01]  /*49e0*/  HMMA.16816.F32.BF16 R44, R28, R42, R44 ;  /* 0x0000002a1c2c723c */ /* 0x000fe2000004182c */
[----:B------:R-:W2:Y:S01]  /*49f0*/  LDSM.16.M88.4 R8, [R2+0xf800] ;  /* 0x00f800000208783b */ /* 0x000ea20000000200 */
[----:B------:R-:W-:-:S05]  /*4a00*/  IMAD.WIDE.U32 R250, R250, -0x326172a9, RZ ;  /* 0xcd9e8d57fafa7825 */ /* 0x000fca00078e00ff */
[----:B------:R-:W-:Y:S01]  /*4a10*/  LOP3.LUT R78, R78, UR30, R251, 0x96, !PT ;  /* 0x0000001e4e4e7c12 */ /* 0x000fe2000f8e96fb */
[----:B----4-:R-:W-:Y:S08]  /*4a20*/  HMMA.16816.F32.BF16 R68, R28, R32, R68 ;  /* 0x000000201c44723c */ /* 0x010ff00000041844 */
[----:B---3--:R-:W-:Y:S08]  /*4a30*/  HMMA.16816.F32.BF16 R24, R80, R16, R24 ;  /* 0x000000105018723c */ /* 0x008ff00000041818 */
[----:B------:R-:W-:Y:S01]  /*4a40*/  HMMA.16816.F32.BF16 R12, R28, R34, R12 ;  /* 0x000000221c0c723c */ /* 0x000fe2000004180c */
[----:B------:R-:W-:-:S05]  /*4a50*/  LOP3.LUT R34, R183, UR16, RZ, 0xfc, !PT ;  /* 0x00000010b7227c12 */ /* 0x000fca000f8efcff */
[C---:B------:R-:W-:Y:S02]  /*4a60*/  VIADD R17, R34.reuse, 0x1 ;  /* 0x0000000122117836 */ /* 0x040fe40000000000 */
[----:B------:R-:W-:Y:S01]  /*4a70*/  HMMA.16816.F32.BF16 R44, R80, R18, R44 ;  /* 0x00000012502c723c */ /* 0x000fe2000004182c */
[----:B------:R-:W-:Y:S02]  /*4a80*/  VIADD R16, R34, 0x8 ;  /* 0x0000000822107836 */ /* 0x000fe40000000000 */
[C---:B------:R-:W-:Y:S02]  /*4a90*/  ISETP.GT.AND P1, PT, R232.reuse, R17, PT ;  /* 0x00000011e800720c */ /* 0x040fe40003f24270 */
[----:B------:R-:W-:Y:S02]  /*4aa0*/  ISETP.GE.AND P6, PT, R17, R231, PT ;  /* 0x000000e71100720c */ /* 0x000fe40003fc6270 */
[----:B------:R-:W-:Y:S01]  /*4ab0*/  FSEL R25, R25, -INF , !P1 ;  /* 0xff80000019197808 */ /* 0x000fe20004800000 */
[----:B------:R-:W-:Y:S01]  /*4ac0*/  HMMA.16816.F32.BF16 R52, R48, R36, R52 ;  /* 0x000000243034723c */ /* 0x000fe20000041834 */
[----:B------:R-:W-:Y:S01]  /*4ad0*/  VIADD R36, R232, 0x8 ;  /* 0x00000008e8247836 */ /* 0x000fe20000000000 */
[----:B------:R-:W-:-:S02]  /*4ae0*/  ISETP.GE.AND P3, PT, R17, R230, PT ;  /* 0x000000e61100720c */ /* 0x000fc40003f66270 */
[-C--:B------:R-:W-:Y:S02]  /*4af0*/  ISETP.GT.AND P0, PT, R232, R16.reuse, PT ;  /* 0x00000010e800720c */ /* 0x080fe40003f04270 */
[----:B------:R-:W-:Y:S02]  /*4b00*/  ISETP.GT.AND P2, PT, R36, R17, PT ;  /* 0x000000112400720c */ /* 0x000fe40003f44270 */
[----:B------:R-:W-:Y:S01]  /*4b10*/  ISETP.GE.AND P5, PT, R16, R231, PT ;  /* 0x000000e71000720c */ /* 0x000fe20003fa6270 */
[----:B-1----:R-:W-:Y:S01]  /*4b20*/  HMMA.16816.F32.BF16 R68, R80, R4, R68 ;  /* 0x000000045044723c */ /* 0x002fe20000041844 */
[----:B------:R-:W-:Y:S01]  /*4b30*/  ISETP.GT.AND P4, PT, R36, R16, PT ;  /* 0x000000102400720c */ /* 0x000fe20003f84270 */
[----:B------:R-:W-:Y:S01]  /*4b40*/  VIADD R4, R34, 0x9 ;  /* 0x0000000922047836 */ /* 0x000fe20000000000 */
[----:B------:R-:W-:Y:S02]  /*4b50*/  ISETP.GE.AND P1, PT, R16, R230, PT ;  /* 0x000000e61000720c */ /* 0x000fe40003f26270 */
[----:B------:R-:W1:Y:S01]  /*4b60*/  LDSM.16.M88.4 R16, [R79+0xf000] ;  /* 0x00f000004f10783b */ /* 0x000e620000000200 */
[----:B------:R-:W-:-:S02]  /*4b70*/  FSEL R27, R27, -INF , !P2 ;  /* 0xff8000001b1b7808 */ /* 0x000fc40005000000 */
[----:B------:R-:W-:Y:S01]  /*4b80*/  FSEL R32, R25, -INF , !P6 ;  /* 0xff80000019207808 */ /* 0x000fe20007000000 */
[C---:B------:R-:W-:Y:S01]  /*4b90*/  HMMA.16816.F32.BF16 R56, R28.reuse, R22, R56 ;  /* 0x000000161c38723c */ /* 0x040fe20000041838 */
[----:B------:R-:W-:Y:S02]  /*4ba0*/  FSEL R25, R27, -INF , !P3 ;  /* 0xff8000001b197808 */ /* 0x000fe40005800000 */
[----:B------:R-:W-:Y:S02]  /*4bb0*/  FSEL R33, R44, -INF , !P0 ;  /* 0xff8000002c217808 */ /* 0x000fe40004000000 */
[-C--:B------:R-:W-:Y:S02]  /*4bc0*/  ISETP.GT.AND P2, PT, R232, R4.reuse, PT ;  /* 0x00000004e800720c */ /* 0x080fe40003f44270 */
[----:B------:R-:W-:Y:S01]  /*4bd0*/  ISETP.GE.AND P6, PT, R4, R231, PT ;  /* 0x000000e70400720c */ /* 0x000fe20003fc6270 */
[----:B--2---:R-:W-:Y:S01]  /*4be0*/  HMMA.16816.F32.BF16 R52, R28, R8, R52 ;  /* 0x000000081c34723c */ /* 0x004fe20000041834 */
[----:B------:R-:W-:Y:S01]  /*4bf0*/  ISETP.GT.AND P3, PT, R36, R4, PT ;  /* 0x000000042400720c */ /* 0x000fe20003f64270 */
[----:B------:R-:W-:Y:S01]  /*4c00*/  VIADD R9, R34, 0x19 ;  /* 0x0000001922097836 */ /* 0x000fe20000000000 */
[----:B------:R-:W-:Y:S01]  /*4c10*/  ISETP.GE.AND P0, PT, R4, R230, PT ;  /* 0x000000e60400720c */ /* 0x000fe20003f06270 */
[----:B------:R-:W-:Y:S01]  /*4c20*/  VIADD R4, R34, 0x10 ;  /* 0x0000001022047836 */ /* 0x000fe20000000000 */
[----:B------:R-:W-:-:S02]  /*4c30*/  FSEL R23, R46, -INF , !P4 ;  /* 0xff8000002e177808 */ /* 0x000fc40006000000 */
[----:B------:R-:W-:Y:S01]  /*4c40*/  FSEL R33, R33, -INF , !P5 ;  /* 0xff80000021217808 */ /* 0x000fe20006800000 */
[----:B------:R-:W-:Y:S01]  /*4c50*/  HMMA.16816.F32.BF16 R60, R28, R20, R60 ;  /* 0x000000141c3c723c */ /* 0x000fe2000004183c */
[----:B------:R-:W-:Y:S02]  /*4c60*/  FSEL R23, R23, -INF , !P1 ;  /* 0xff80000017177808 */ /* 0x000fe40004800000 */
[----:B------:R-:W-:Y:S02]  /*4c70*/  FSEL R35, R45, -INF , !P2 ;  /* 0xff8000002d237808 */ /* 0x000fe40005000000 */
[-C--:B------:R-:W-:Y:S02]  /*4c80*/  ISETP.GT.AND P4, PT, R232, R4.reuse, PT ;  /* 0x00000004e800720c */ /* 0x080fe40003f84270 */
[----:B------:R-:W-:Y:S01]  /*4c90*/  ISETP.GE.AND P5, PT, R4, R231, PT ;  /* 0x000000e70400720c */ /* 0x000fe20003fa6270 */
[----:B------:R-:W-:Y:S01]  /*4ca0*/  HMMA.16816.F32.BF16 R12, R80, R6, R12 ;  /* 0x00000006500c723c */ /* 0x000fe2000004180c */
[----:B------:R-:W-:-:S02]  /*4cb0*/  ISETP.GT.AND P1, PT, R36, R4, PT ;  /* 0x000000042400720c */ /* 0x000fc40003f24270 */
[----:B------:R-:W-:Y:S01]  /*4cc0*/  ISETP.GE.AND P2, PT, R4, R230, PT ;  /* 0x000000e60400720c */ /* 0x000fe20003f46270 */
[----:B------:R-:W-:Y:S01]  /*4cd0*/  VIADD R4, R34, 0x11 ;  /* 0x0000001122047836 */ /* 0x000fe20000000000 */
[----:B------:R-:W-:Y:S02]  /*4ce0*/  FSEL R27, R47, -INF , !P3 ;  /* 0xff8000002f1b7808 */ /* 0x000fe40005800000 */
[----:B------:R-:W-:Y:S01]  /*4cf0*/  FSEL R35, R35, -INF , !P6 ;  /* 0xff80000023237808 */ /* 0x000fe20007000000 */
[----:B------:R-:W-:Y:S01]  /*4d00*/  HMMA.16816.F32.BF16 R64, R48, R38, R64 ;  /* 0x000000263040723c */ /* 0x000fe20000041840 */
[----:B------:R-:W-:Y:S02]  /*4d10*/  FSEL R27, R27, -INF , !P0 ;  /* 0xff8000001b1b7808 */ /* 0x000fe40004000000 */
[----:B------:R-:W-:Y:S02]  /*4d20*/  FSEL R22, R68, -INF , !P4 ;  /* 0xff80000044167808 */ /* 0x000fe40006000000 */
[----:B------:R-:W-:-:S02]  /*4d30*/  ISETP.GT.AND P3, PT, R232, R4, PT ;  /* 0x00000004e800720c */ /* 0x000fc40003f64270 */
[----:B------:R-:W-:Y:S01]  /*4d40*/  ISETP.GE.AND P6, PT, R4, R231, PT ;  /* 0x000000e70400720c */ /* 0x000fe20003fc6270 */
[C---:B-1----:R-:W-:Y:S01]  /*4d50*/  HMMA.16816.F32.BF16 R60, R80.reuse, R16, R60 ;  /* 0x00000010503c723c */ /* 0x042fe2000004183c */
[----:B------:R-:W-:Y:S02]  /*4d60*/  ISETP.GT.AND P0, PT, R36, R4, PT ;  /* 0x000000042400720c */ /* 0x000fe40003f04270 */
[----:B------:R-:W-:Y:S01]  /*4d70*/  ISETP.GE.AND P4, PT, R4, R230, PT ;  /* 0x000000e60400720c */ /* 0x000fe20003f86270 */
[----:B------:R-:W-:Y:S01]  /*4d80*/  VIADD R4, R34, 0x18 ;  /* 0x0000001822047836 */ /* 0x000fe20000000000 */
[----:B------:R-:W-:Y:S02]  /*4d90*/  FSEL R8, R70, -INF , !P1 ;  /* 0xff80000046087808 */ /* 0x000fe40004800000 */
[----:B------:R-:W-:Y:S01]  /*4da0*/  FSEL R22, R22, -INF , !P5 ;  /* 0xff80000016167808 */ /* 0x000fe20006800000 */
[----:B------:R-:W-:Y:S01]  /*4db0*/  HMMA.16816.F32.BF16 R56, R80, R18, R56 ;  /* 0x000000125038723c */ /* 0x000fe20000041838 */
[----:B------:R-:W-:-:S02]  /*4dc0*/  FSEL R8, R8, -INF , !P2 ;  /* 0xff80000008087808 */ /* 0x000fc40005000000 */
[----:B------:R-:W-:Y:S02]  /*4dd0*/  FSEL R69, R69, -INF , !P3 ;  /* 0xff80000045457808 */ /* 0x000fe40005800000 */
[-C--:B------:R-:W-:Y:S02]  /*4de0*/  ISETP.GT.AND P1, PT, R232, R4.reuse, PT ;  /* 0x00000004e800720c */ /* 0x080fe40003f24270 */
[----:B------:R-:W-:Y:S01]  /*4df0*/  ISETP.GE.AND P5, PT, R4, R231, PT ;  /* 0x000000e70400720c */ /* 0x000fe20003fa6270 */
[----:B------:R-:W-:Y:S01]  /*4e00*/  HMMA.16816.F32.BF16 R64, R28, R10, R64 ;  /* 0x0000000a1c40723c */ /* 0x000fe20000041840 */
[----:B------:R-:W-:Y:S02]  /*4e10*/  ISETP.GT.AND P2, PT, R36, R4, PT ;  /* 0x000000042400720c */ /* 0x000fe40003f44270 */
[----:B------:R-:W-:Y:S02]  /*4e20*/  ISETP.GE.AND P3, PT, R4, R230, PT ;  /* 0x000000e60400720c */ /* 0x000fe40003f66270 */
[----:B------:R-:W1:Y:S01]  /*4e30*/  LDSM.16.M88.4 R4, [R79+0xf800] ;  /* 0x00f800004f04783b */ /* 0x000e620000000200 */
[----:B------:R-:W-:Y:S01]  /*4e40*/  FSEL R20, R71, -INF , !P0 ;  /* 0xff80000047147808 */ /* 0x000fe20004000000 */
[----:B------:R-:W-:-:S04]  /*4e50*/  DEPBAR.LE SB0, 0x0 ;  /* 0x000080000000791a */ /* 0x000fc80000000000 */
[----:B------:R-:W-:Y:S02]  /*4e60*/  FSEL R16, R69, -INF , !P6 ;  /* 0xff80000045107808 */ /* 0x000fe40007000000 */
[----:B------:R-:W-:Y:S02]  /*4e70*/  FSEL R20, R20, -INF , !P4 ;  /* 0xff80000014147808 */ /* 0x000fe40006000000 */
[----:B------:R-:W-:Y:S01]  /*4e80*/  FSEL R17, R12, -INF , !P1 ;  /* 0xff8000000c117808 */ /* 0x000fe20004800000 */
[----:B------:R-:W-:Y:S01]  /*4e90*/  VIADD R12, R34, 0x20 ;  /* 0x00000020220c7836 */ /* 0x000fe20000000000 */
[----:B------:R-:W-:Y:S01]  /*4ea0*/  BAR.SYNC.DEFER_BLOCKING 0x0 ;  /* 0x0000000000007b1d */ /* 0x000fe20000010000 */
[----:B------:R-:W-:Y:S02]  /*4eb0*/  ISETP.GT.AND P0, PT, R232, R9, PT ;  /* 0x00000009e800720c */ /* 0x000fe40003f04270 */
[----:B------:R-:W-:Y:S02]  /*4ec0*/  ISETP.GE.AND P6, PT, R9, R231, PT ;  /* 0x000000e70900720c */ /* 0x000fe40003fc6270 */
[----:B------:R-:W-:-:S02]  /*4ed0*/  ISETP.GT.AND P4, PT, R36, R9, PT ;  /* 0x000000092400720c */ /* 0x000fc40003f84270 */
[----:B------:R-:W-:Y:S02]  /*4ee0*/  ISETP.GE.AND P1, PT, R9, R230, PT ;  /* 0x000000e60900720c */ /* 0x000fe40003f26270 */
[----:B------:R-:W-:Y:S02]  /*4ef0*/  FSEL R9, R14, -INF , !P2 ;  /* 0xff8000000e097808 */ /* 0x000fe40005000000 */
[----:B------:R-:W-:Y:S01]  /*4f00*/  FSEL R11, R13, -INF , !P0 ;  /* 0xff8000000d0b7808 */ /* 0x000fe20004000000 */
[----:B------:R-:W-:Y:S01]  /*4f10*/  VIADD R13, R34, 0x21 ;  /* 0x00000021220d7836 */ /* 0x000fe20000000000 */
[----:B------:R-:W-:Y:S02]  /*4f20*/  FSEL R9, R9, -INF , !P3 ;  /* 0xff80000009097808 */ /* 0x000fe40005800000 */
[-C--:B------:R-:W-:Y:S02]  /*4f30*/  ISETP.GT.AND P2, PT, R232, R12.reuse, PT ;  /* 0x0000000ce800720c */ /* 0x080fe40003f44270 */
[----:B------:R-:W-:-:S02]  /*4f40*/  ISETP.GT.AND P3, PT, R36, R12, PT ;  /* 0x0000000c2400720c */ /* 0x000fc40003f64270 */
[----:B------:R-:W-:Y:S02]  /*4f50*/  FSEL R10, R17, -INF , !P5 ;  /* 0xff800000110a7808 */ /* 0x000fe40006800000 */
[C---:B------:R-:W-:Y:S02]  /*4f60*/  ISETP.GE.AND P5, PT, R12.reuse, R231, PT ;  /* 0x000000e70c00720c */ /* 0x040fe40003fa6270 */
[----:B------:R-:W-:Y:S01]  /*4f70*/  ISETP.GE.AND P0, PT, R12, R230, PT ;  /* 0x000000e60c00720c */ /* 0x000fe20003f06270 */
[----:B------:R-:W-:Y:S01]  /*4f80*/  VIADD R12, R34, 0x28 ;  /* 0x00000028220c7836 */ /* 0x000fe20000000000 */
[----:B------:R-:W-:Y:S02]  /*4f90*/  FSEL R15, R15, -INF , !P4 ;  /* 0xff8000000f0f7808 */ /* 0x000fe40006000000 */
[----:B------:R-:W-:Y:S01]  /*4fa0*/  ISETP.GT.AND P4, PT, R232, R13, PT ;  /* 0x0000000de800720c */ /* 0x000fe20003f84270 */
[----:B-1----:R-:W-:Y:S01]  /*4fb0*/  HMMA.16816.F32.BF16 R64, R80, R6, R64 ;  /* 0x000000065040723c */ /* 0x002fe20000041840 */
[----:B------:R-:W-:-:S02]  /*4fc0*/  FSEL R60, R60, -INF , !P2 ;  /* 0xff8000003c3c7808 */ /* 0x000fc40005000000 */
[----:B------:R-:W-:Y:S02]  /*4fd0*/  FSEL R62, R62, -INF , !P3 ;  /* 0xff8000003e3e7808 */ /* 0x000fe40005800000 */
[----:B------:R-:W-:Y:S02]  /*4fe0*/  FSEL R209, R60, -INF , !P5 ;  /* 0xff8000003cd17808 */ /* 0x000fe40006800000 */
[----:B------:R-:W-:Y:S01]  /*4ff0*/  FSEL R206, R62, -INF , !P0 ;  /* 0xff8000003ece7808 */ /* 0x000fe20004000000 */
[----:B------:R-:W-:Y:S01]  /*5000*/  HMMA.16816.F32.BF16 R52, R80, R4, R52 ;  /* 0x000000045034723c */ /* 0x000fe20000041834 */
[----:B------:R-:W-:Y:S01]  /*5010*/  FSEL R61, R61, -INF , !P4 ;  /* 0xff8000003d3d7808 */ /* 0x000fe20006000000 */
[----:B------:R-:W-:Y:S01]  /*5020*/  VIADD R4, R34, 0x30 ;  /* 0x0000003022047836 */ /* 0x000fe20000000000 */
[----:B------:R-:W-:Y:S01]  /*5030*/  ISETP.GT.AND P3, PT, R232, R12, PT ;  /* 0x0000000ce800720c */ /* 0x000fe20003f64270 */
[----:B------:R-:W-:Y:S01]  /*5040*/  VIADD R5, R34, 0x31 ;  /* 0x0000003122057836 */ /* 0x000fe20000000000 */
[----:B------:R-:W-:-:S02]  /*5050*/  ISETP.GE.AND P5, PT, R12, R231, PT ;  /* 0x000000e70c00720c */ /* 0x000fc40003fa6270 */
[----:B------:R-:W-:Y:S02]  /*5060*/  ISETP.GT.AND P0, PT, R36, R12, PT ;  /* 0x0000000c2400720c */ /* 0x000fe40003f04270 */
[----:B------:R-:W-:Y:S01]  /*5070*/  ISETP.GE.AND P4, PT, R12, R230, PT ;  /* 0x000000e60c00720c */ /* 0x000fe20003f86270 */
[----:B------:R-:W-:Y:S01]  /*5080*/  VIADD R12, R34, 0x29 ;  /* 0x00000029220c7836 */ /* 0x000fe20000000000 */
[----:B------:R-:W-:Y:S02]  /*5090*/  ISETP.GT.AND P2, PT, R36, R13, PT ;  /* 0x0000000d2400720c */ /* 0x000fe40003f44270 */
[----:B------:R-:W-:Y:S02]  /*50a0*/  FSEL R11, R11, -INF , !P6 ;  /* 0xff8000000b0b7808 */ /* 0x000fe40007000000 */
[----:B------:R-:W-:Y:S02]  /*50b0*/  FSEL R63, R63, -INF , !P2 ;  /* 0xff8000003f3f7808 */ /* 0x000fe40005000000 */
[----:B------:R-:W-:-:S02]  /*50c0*/  FSEL R21, R15, -INF , !P1 ;  /* 0xff8000000f157808 */ /* 0x000fc40004800000 */
[----:B------:R-:W-:Y:S02]  /*50d0*/  ISETP.GT.AND P2, PT, R232, R12, PT ;  /* 0x0000000ce800720c */ /* 0x000fe40003f44270 */
[----:B------:R-:W-:Y:S02]  /*50e0*/  FSEL R56, R56, -INF , !P3 ;  /* 0xff80000038387808 */ /* 0x000fe40005800000 */
[----:B------:R-:W-:Y:S02]  /*50f0*/  FSEL R58, R58, -INF , !P0 ;  /* 0xff8000003a3a7808 */ /* 0x000fe40004000000 */
[C---:B------:R-:W-:Y:S02]  /*5100*/  ISETP.GE.AND P6, PT, R13.reuse, R231, PT ;  /* 0x000000e70d00720c */ /* 0x040fe40003fc6270 */
        /* <DEDUP_REMOVED lines=9> */
[----:B------:R-:W-:Y:S01]  /*51a0*/  ISETP.GE.AND P2, PT, R4, R230, PT ;  /* 0x000000e60400720c */ /* 0x000fe20003f46270 */
[----:B------:R-:W-:Y:S01]  /*51b0*/  VIADD R4, R34, 0x38 ;  /* 0x0000003822047836 */ /* 0x000fe20000000000 */
[----:B------:R-:W-:Y:S02]  /*51c0*/  ISETP.GE.AND P6, PT, R12, R231, PT ;  /* 0x000000e70c00720c */ /* 0x000fe40003fc6270 */
[----:B------:R-:W-:Y:S02]  /*51d0*/  ISETP.GT.AND P1, PT, R36, R12, PT ;  /* 0x0000000c2400720c */ /* 0x000fe40003f24270 */
[----:B------:R-:W-:Y:S02]  /*51e0*/  ISETP.GE.AND P3, PT, R12, R230, PT ;  /* 0x000000e60c00720c */ /* 0x000fe40003f66270 */
[----:B------:R-:W-:-:S02]  /*51f0*/  FSEL R59, R59, -INF , !P1 ;  /* 0xff8000003b3b7808 */ /* 0x000fc40004800000 */
[----:B------:R-:W-:Y:S02]  /*5200*/  FSEL R200, R57, -INF , !P6 ;  /* 0xff80000039c87808 */ /* 0x000fe40007000000 */
[CC--:B------:R-:W-:Y:S02]  /*5210*/  ISETP.GT.AND P6, PT, R232.reuse, R4.reuse, PT ;  /* 0x00000004e800720c */ /* 0x0c0fe40003fc4270 */
[----:B------:R-:W-:Y:S02]  /*5220*/  FSEL R199, R59, -INF , !P3 ;  /* 0xff8000003bc77808 */ /* 0x000fe40005800000 */
[----:B------:R-:W-:Y:S02]  /*5230*/  ISETP.GT.AND P1, PT, R232, R5, PT ;  /* 0x00000005e800720c */ /* 0x000fe40003f24270 */
[----:B------:R-:W-:Y:S02]  /*5240*/  ISETP.GT.AND P3, PT, R36, R4, PT ;  /* 0x000000042400720c */ /* 0x000fe40003f64270 */
[----:B------:R-:W-:-:S02]  /*5250*/  FSEL R64, R64, -INF , !P6 ;  /* 0xff80000040407808 */ /* 0x000fc40007000000 */
[----:B------:R-:W-:Y:S02]  /*5260*/  ISETP.GT.AND P6, PT, R232, R34, PT ;  /* 0x00000022e800720c */ /* 0x000fe40003fc4270 */
[----:B------:R-:W-:Y:S02]  /*5270*/  FSEL R54, R54, -INF , !P4 ;  /* 0xff80000036367808 */ /* 0x000fe40006000000 */
[-C--:B------:R-:W-:Y:S02]  /*5280*/  ISETP.GE.AND P4, PT, R5, R231.reuse, PT ;  /* 0x000000e70500720c */ /* 0x080fe40003f86270 */
[----:B------:R-:W-:Y:S02]  /*5290*/  FSEL R53, R53, -INF , !P1 ;  /* 0xff80000035357808 */ /* 0x000fe40004800000 */
[----:B------:R-:W-:Y:S02]  /*52a0*/  FSEL R66, R66, -INF , !P3 ;  /* 0xff80000042427808 */ /* 0x000fe40005800000 */
[----:B------:R-:W-:-:S02]  /*52b0*/  ISETP.GE.AND P3, PT, R34, R231, PT ;  /* 0x000000e72200720c */ /* 0x000fc40003f66270 */
[----:B------:R-:W-:Y:S02]  /*52c0*/  FSEL R15, R24, -INF , !P6 ;  /* 0xff800000180f7808 */ /* 0x000fe40007000000 */
[----:B------:R-:W-:Y:S02]  /*52d0*/  FSEL R52, R52, -INF , !P5 ;  /* 0xff80000034347808 */ /* 0x000fe40006800000 */
[C---:B------:R-:W-:Y:S02]  /*52e0*/  ISETP.GT.AND P5, PT, R36.reuse, R5, PT ;  /* 0x000000052400720c */ /* 0x040fe40003fa4270 */
[----:B------:R-:W-:Y:S02]  /*52f0*/  FSEL R204, R53, -INF , !P4 ;  /* 0xff80000035cc7808 */ /* 0x000fe40006000000 */
[----:B------:R-:W-:Y:S02]  /*5300*/  ISETP.GT.AND P4, PT, R36, R34, PT ;  /* 0x000000222400720c */ /* 0x000fe40003f84270 */
[----:B------:R-:W-:-:S02]  /*5310*/  FSEL R15, R15, -INF , !P3 ;  /* 0xff8000000f0f7808 */ /* 0x000fc40005800000 */
[----:B------:R-:W-:Y:S02]  /*5320*/  FSEL R55, R55, -INF , !P5 ;  /* 0xff80000037377808 */ /* 0x000fe40006800000 */
[----:B------:R-:W-:Y:S02]  /*5330*/  FSEL R205, R52, -INF , !P0 ;  /* 0xff80000034cd7808 */ /* 0x000fe40004000000 */
[C---:B------:R-:W-:Y:S02]  /*5340*/  ISETP.GE.AND P5, PT, R4.reuse, R231, PT ;  /* 0x000000e70400720c */ /* 0x040fe40003fa6270 */
[-C--:B------:R-:W-:Y:S01]  /*5350*/  ISETP.GE.AND P0, PT, R4, R230.reuse, PT ;  /* 0x000000e60400720c */ /* 0x080fe20003f06270 */
[C---:B------:R-:W-:Y:S01]  /*5360*/  VIADD R4, R34.reuse, 0x39 ;  /* 0x0000003922047836 */ /* 0x040fe20000000000 */
[----:B------:R-:W-:Y:S02]  /*5370*/  ISETP.GE.AND P3, PT, R34, R230, PT ;  /* 0x000000e62200720c */ /* 0x000fe40003f66270 */
[----:B------:R-:W-:-:S02]  /*5380*/  FSEL R14, R26, -INF , !P4 ;  /* 0xff8000001a0e7808 */ /* 0x000fc40006000000 */
[----:B------:R-:W-:Y:S02]  /*5390*/  FMNMX3.FTZ R6, R15, R32, R33, !PT ;  /* 0x000000200f067276 */ /* 0x000fe40007810021 */
[----:B------:R-:W-:Y:S02]  /*53a0*/  FSEL R14, R14, -INF , !P3 ;  /* 0xff8000000e0e7808 */ /* 0x000fe40005800000 */
[----:B------:R-:W-:Y:S02]  /*53b0*/  FMNMX3.FTZ R6, R6, R35, R22, !PT ;  /* 0x0000002306067276 */ /* 0x000fe40007810016 */
[----:B------:R-:W-:Y:S02]  /*53c0*/  ISETP.GT.AND P6, PT, R36, R4, PT ;  /* 0x000000042400720c */ /* 0x000fe40003fc4270 */
[----:B------:R-:W-:Y:S02]  /*53d0*/  ISETP.GE.AND P1, PT, R5, R230, PT ;  /* 0x000000e60500720c */ /* 0x000fe40003f26270 */
[----:B------:R-:W-:-:S02]  /*53e0*/  FMNMX3.FTZ R5, R14, R25, R23, !PT ;  /* 0x000000190e057276 */ /* 0x000fc40007810017 */
[----:B------:R-:W-:Y:S02]  /*53f0*/  FMNMX3.FTZ R6, R6, R16, R10, !PT ;  /* 0x0000001006067276 */ /* 0x000fe4000781000a */
[----:B------:R-:W-:Y:S02]  /*5400*/  FSEL R67, R67, -INF , !P6 ;  /* 0xff80000043437808 */ /* 0x000fe40007000000 */
[----:B------:R-:W-:Y:S02]  /*5410*/  ISETP.GT.AND P4, PT, R232, R4, PT ;  /* 0x00000004e800720c */ /* 0x000fe40003f84270 */
[C---:B------:R-:W-:Y:S02]  /*5420*/  ISETP.GE.AND P3, PT, R4.reuse, R231, PT ;  /* 0x000000e70400720c */ /* 0x040fe40003f66270 */
[----:B------:R-:W-:Y:S02]  /*5430*/  ISETP.GE.AND P6, PT, R4, R230, PT ;  /* 0x000000e60400720c */ /* 0x000fe40003fc6270 */
[----:B------:R-:W-:-:S02]  /*5440*/  FMNMX3.FTZ R4, R5, R27, R8, !PT ;  /* 0x0000001b05047276 */ /* 0x000fc40007810008 */
[----:B------:R-:W-:Y:S02]  /*5450*/  FMNMX3.FTZ R6, R6, R11, R209, !PT ;  /* 0x0000000b06067276 */ /* 0x000fe400078100d1 */
[----:B------:R-:W-:Y:S02]  /*5460*/  FMNMX3.FTZ R4, R4, R20, R9, !PT ;  /* 0x0000001404047276 */ /* 0x000fe40007810009 */
[----:B------:R-:W-:Y:S02]  /*5470*/  FMNMX3.FTZ R6, R6, R207, R201, !PT ;  /* 0x000000cf06067276 */ /* 0x000fe400078100c9 */
[----:B------:R-:W-:Y:S02]  /*5480*/  FSEL R65, R65, -INF , !P4 ;  /* 0xff80000041417808 */ /* 0x000fe40006000000 */
        /* <DEDUP_REMOVED lines=23> */
[CC--:B------:R-:W-:Y:S01]  /*5600*/  LEA R28, P1, R30.reuse, R236.reuse, 0x1 ;  /* 0x000000ec1e1c7211 */ /* 0x0c0fe200078208ff */
[----:B------:R-:W-:Y:S01]  /*5610*/  UIADD3 UR12, UP1, UPT, UR35, UR13, URZ ;  /* 0x0000000d230c7290 */ /* 0x000fe2000ff3e0ff */
[C---:B------:R-:W-:Y:S01]  /*5620*/  LEA R18, P0, R7.reuse, R236, 0x1 ;  /* 0x000000ec07127211 */ /* 0x040fe200078008ff */
[----:B------:R-:W-:Y:S01]  /*5630*/  ULEA UR13, UP0, UR10, UR13, 0x5 ;  /* 0x0000000d0a0d7291 */ /* 0x000fe2000f8028ff */
[----:B------:R-:W-:Y:S01]  /*5640*/  IMAD.U32 R5, RZ, RZ, UR6 ;  /* 0x00000006ff057e24 */ /* 0x000fe2000f8e00ff */
[-C--:B------:R-:W-:Y:S01]  /*5650*/  LEA.HI.X R29, R30, R235.reuse, R12, 0x1, P1 ;  /* 0x000000eb1e1d7211 */ /* 0x080fe200008f0c0c */
[----:B------:R-:W-:Y:S01]  /*5660*/  UIADD3.X UR7, UPT, UPT, UR34, UR6, URZ, UP1, !UPT ;  /* 0x0000000622077290 */ /* 0x000fe20008ffe4ff */
[----:B------:R-:W-:Y:S01]  /*5670*/  IMAD.U32 R13, RZ, RZ, UR12 ;  /* 0x0000000cff0d7e24 */ /* 0x000fe2000f8e00ff */
[----:B------:R-:W-:Y:S01]  /*5680*/  ULEA.HI.X UR6, UR10, UR6, UR11, 0x5, UP0 ;  /* 0x000000060a067291 */ /* 0x000fe200080f2c0b */
[----:B------:R-:W-:Y:S01]  /*5690*/  LEA.HI.X R19, R7, R235, R5, 0x1, P0 ;  /* 0x000000eb07137211 */ /* 0x000fe200000f0c05 */
[----:B------:R-:W-:Y:S01]  /*56a0*/  IMAD.U32 R7, RZ, RZ, UR13 ;  /* 0x0000000dff077e24 */ /* 0x000fe2000f8e00ff */
[----:B-1----:R-:W-:Y:S01]  /*56b0*/  ISETP.GE.AND P3, PT, R215, UR4, PT ;  /* 0x00000004d7007c0c */ /* 0x002fe2000bf66270 */
[----:B------:R-:W-:Y:S01]  /*56c0*/  IMAD.U32 R12, RZ, RZ, UR7 ;  /* 0x00000007ff0c7e24 */ /* 0x000fe2000f8e00ff */
[----:B------:R-:W-:Y:S01]  /*56d0*/  ISETP.GE.AND P2, PT, R242, UR4, PT ;  /* 0x00000004f2007c0c */ /* 0x000fe2000bf46270 */
[----:B------:R-:W-:Y:S01]  /*56e0*/  IMAD.U32 R5, RZ, RZ, UR6 ;  /* 0x00000006ff057e24 */ /* 0x000fe2000f8e00ff */
[----:B------:R-:W-:-:S02]  /*56f0*/  ISETP.GE.AND P1, PT, R241, UR4, PT ;  /* 0x00000004f1007c0c */ /* 0x000fc4000bf26270 */
[----:B------:R-:W-:Y:S02]  /*5700*/  ISETP.GE.AND P0, PT, R240, UR4, PT ;  /* 0x00000004f0007c0c */ /* 0x000fe4000bf06270 */
[-C--:B------:R-:W-:Y:S02]  /*5710*/  LEA R36, P5, R13, R236.reuse, 0x1 ;  /* 0x000000ec0d247211 */ /* 0x080fe400078a08ff */
[----:B------:R-:W-:Y:S02]  /*5720*/  LEA R30, P4, R7, R236, 0x1 ;  /* 0x000000ec071e7211 */ /* 0x000fe400078808ff */
[-C--:B------:R-:W-:Y:S01]  /*5730*/  LEA.HI.X R37, R13, R235.reuse, R12, 0x1, P5 ;  /* 0x000000eb0d257211 */ /* 0x080fe200028f0c0c */
[----:B------:R-:W-:Y:S01]  /*5740*/  @!PT LDS RZ, [RZ] ;  /* 0x00000000fffff984 */ /* 0x000fe20000000800 */
[----:B------:R-:W-:Y:S01]  /*5750*/  @!PT LDS RZ, [RZ] ;  /* 0x00000000fffff984 */ /* 0x000fe20000000800 */
[----:B------:R-:W-:Y:S01]  /*5760*/  @!PT LDS RZ, [RZ] ;  /* 0x00000000fffff984 */ /* 0x000fe20000000800 */
[----:B------:R1:W-:Y:S01]  /*5770*/  @!P3 LDGSTS.E.BYPASS.LTC128B.128 [R237+0x8000], desc[UR26][R28.64] ;  /* 0x080000001cedbfae */ /* 0x0003e2000b981a1a */
[----:B------:R-:W-:-:S03]  /*5780*/  LEA.HI.X R31, R7, R235, R5, 0x1, P4 ;  /* 0x000000eb071f7211 */ /* 0x000fc600020f0c05 */
        /* <DEDUP_REMOVED lines=77> */
.L_x_728:
[----:B------:R-:W-:Y:S01]  /*5c60*/  FSEL R171, R67, -INF , !P6 ;  /* 0xff80000043ab7808 */ /* 0x000fe20007000000 */
[----:B------:R-:W-:Y:S01]  /*5c70*/  USHF.L.U32 UR17, UR24, 0x1, URZ ;  /* 0x0000000118117899 */ /* 0x000fe200080006ff */
[----:B------:R-:W-:Y:S01]  /*5c80*/  FMNMX3.FTZ R4, R4, R173, R172, !PT ;  /* 0x000000ad04047276 */ /* 0x000fe200078100ac */
[----:B------:R-:W2:Y:S01]  /*5c90*/  SHFL.BFLY PT, R5, R6, 0x2, 0x1f ;  /* 0x0c401f0006057f89 */ /* 0x000ea200000e0000 */
[----:B------:R-:W-:Y:S01]  /*5ca0*/  IMAD.WIDE.U32 R246, R3, -0x2daee0ad, RZ ;  /* 0xd2511f5303f67825 */ /* 0x000fe200078e00ff */
[----:B------:R-:W-:Y:S01]  /*5cb0*/  UIADD3 UR15, UPT, UPT, UR30, -0x61c88647, URZ ;  /* 0x9e3779b91e0f7890 */ /* 0x000fe2000fffe0ff */
[----:B------:R-:W-:Y:S01]  /*5cc0*/  FMNMX.FTZ R17, R171, R4, !PT ;  /* 0x00000004ab117209 */ /* 0x000fe20007810000 */
[----:B------:R-:W-:Y:S01]  /*5cd0*/  UIADD3 UR4, UPT, UPT, UR31, -0x4498517b, URZ ;  /* 0xbb67ae851f047890 */ /* 0x000fe2000fffe0ff */
[----:B------:R-:W-:Y:S01]  /*5ce0*/  IMAD.U32 R3, RZ, RZ, UR17 ;  /* 0x00000011ff037e24 */ /* 0x000fe2000f8e00ff */
[----:B------:R-:W-:Y:S01]  /*5cf0*/  UIADD3 UR28, UPT, UPT, UR31, 0x76cf5d0a, URZ ;  /* 0x76cf5d0a1f1c7890 */ /* 0x000fe2000fffe0ff */
[----:B------:R-:W-:Y:S01]  /*5d00*/  IMAD.WIDE.U32 R244, R78, -0x2daee0ad, RZ ;  /* 0xd2511f534ef47825 */ /* 0x000fe200078e00ff */
[----:B------:R-:W3:Y:S01]  /*5d10*/  SHFL.BFLY PT, R4, R17, 0x2, 0x1f ;  /* 0x0c401f0011047f89 */ /* 0x000ee200000e0000 */
[----:B------:R-:W-:Y:S01]  /*5d20*/  UIADD3 UR13, UPT, UPT, UR30, 0x3c6ef372, URZ ;  /* 0x3c6ef3721e0d7890 */ /* 0x000fe2000fffe0ff */
[----:B------:R-:W-:Y:S01]  /*5d30*/  LOP3.LUT R3, R3, UR31, R247, 0x96, !PT ;  /* 0x0000001f03037c12 */ /* 0x000fe2000f8e96f7 */
[----:B------:R-:W-:Y:S01]  /*5d40*/  UIADD3 UR25, UPT, UPT, UR31, 0x32370b8f, URZ ;  /* 0x32370b8f1f197890 */ /* 0x000fe2000fffe0ff */
[----:B------:R-:W-:Y:S01]  /*5d50*/  LOP3.LUT R238, R246, UR4, R245, 0x96, !PT ;  /* 0x00000004f6ee7c12 */ /* 0x000fe2000f8e96f5 */
[----:B------:R-:W4:Y:S01]  /*5d60*/  LDCU UR16, c[0x0][0x45c] ;  /* 0x00008b80ff1077ac */ /* 0x000f220008000800 */
[----:B------:R-:W5:Y:S01]  /*5d70*/  LDC R168, c[0x0][0x4f8] ;  /* 0x00013e00ffa87b82 */ /* 0x000f620000000800 */
[----:B-1----:R-:W-:Y:S01]  /*5d80*/  IMAD.WIDE.U32 R18, R3, -0x326172a9, RZ ;  /* 0xcd9e8d5703127825 */ /* 0x002fe200078e00ff */
[----:B------:R-:W-:Y:S01]  /*5d90*/  LOP3.LUT R165, R176, 0x200, R77, 0xf8, !PT ;  /* 0x00000200b0a57812 */ /* 0x000fe200078ef84d */
[----:B------:R-:W-:-:S02]  /*5da0*/  UIADD3 UR12, UPT, UPT, UR30, -0x255992d5, URZ ;  /* 0xdaa66d2b1e0c7890 */ /* 0x000fc4000fffe0ff */
[----:B------:R-:W-:Y:S01]  /*5db0*/  IMAD.WIDE.U32 R238, R238, -0x326172a9, RZ ;  /* 0xcd9e8d57eeee7825 */ /* 0x000fe200078e00ff */
[----:B------:R-:W-:Y:S01]  /*5dc0*/  LOP3.LUT R3, R250, UR15, R19, 0x96, !PT ;  /* 0x0000000ffa037c12 */ /* 0x000fe2000f8e9613 */
[----:B------:R-:W-:Y:S01]  /*5dd0*/  UIADD3 UR7, UPT, UPT, UR30, 0x78dde6e4, URZ ;  /* 0x78dde6e41e077890 */ /* 0x000fe2000fffe0ff */
[----:B------:R-:W-:Y:S01]  /*5de0*/  LEA R197, R165, UR5, 0x1 ;  /* 0x00000005a5c57c11 */ /* 0x000fe2000f8e08ff */
[----:B------:R-:W-:Y:S01]  /*5df0*/  UIADD3 UR23, UPT, UPT, UR31, -0x126145ec, URZ ;  /* 0xed9eba141f177890 */ /* 0x000fe2000fffe0ff */
[----:B--2---:R-:W-:Y:S01]  /*5e00*/  FMNMX.FTZ R5, R6, R5, !PT ;  /* 0x0000000506057209 */ /* 0x004fe20007810000 */
[----:B------:R-:W-:Y:S01]  /*5e10*/  IMAD.WIDE.U32 R6, R3, -0x2daee0ad, RZ ;  /* 0xd2511f5303067825 */ /* 0x000fe200078e00ff */
[----:B------:R-:W-:Y:S01]  /*5e20*/  LOP3.LUT R18, R18, UR13, R239, 0x96, !PT ;  /* 0x0000000d12127c12 */ /* 0x000fe2000f8e96ef */
[----:B------:R-:W-:Y:S01]  /*5e30*/  UIADD3 UR22, UPT, UPT, UR31, -0x56f99767, URZ ;  /* 0xa90668991f167890 */ /* 0x000fe2000fffe0ff */
[----:B------:R-:W-:Y:S01]  /*5e40*/  LDSM.16.MT88.4 R156, [R197+0x10000] ;  /* 0x01000000c59c783b */ /* 0x000fe20000004200 */
[----:B------:R-:W-:Y:S01]  /*5e50*/  UIADD3 UR4, UPT, UPT, UR30, -0x4ab325aa, URZ ;  /* 0xb54cda561e047890 */ /* 0x000fe2000fffe0ff */
[----:B------:R-:W-:Y:S01]  /*5e60*/  LOP3.LUT R3, R244, UR28, R7, 0x96, !PT ;  /* 0x0000001cf4037c12 */ /* 0x000fe2000f8e9607 */
[----:B------:R-:W-:Y:S01]  /*5e70*/  IMAD.WIDE.U32 R18, R18, -0x2daee0ad, RZ ;  /* 0xd2511f5312127825 */ /* 0x000fe200078e00ff */
[----:B------:R-:W1:Y:S01]  /*5e80*/  SHFL.BFLY PT, R164, R5, 0x1, 0x1f ;  /* 0x0c201f0005a47f89 */ /* 0x000e6200000e0000 */
[----:B---3--:R-:W-:Y:S01]  /*5e90*/  FMNMX.FTZ R17, R17, R4, !PT ;  /* 0x0000000411117209 */ /* 0x008fe20007810000 */
[----:B------:R-:W-:Y:S01]  /*5ea0*/  UIADD3 UR6, UPT, UPT, UR30, 0x1715609d, URZ ;  /* 0x1715609d1e067890 */ /* 0x000fe2000fffe0ff */
[----:B------:R-:W-:Y:S01]  /*5eb0*/  IMAD.WIDE.U32 R12, R3, -0x326172a9, RZ ;  /* 0xcd9e8d57030c7825 */ /* 0x000fe200078e00ff */
[----:B------:R-:W-:Y:S01]  /*5ec0*/  LOP3.LUT R6, R6, UR25, R19, 0x96, !PT ;  /* 0x0000001906067c12 */ /* 0x000fe2000f8e9613 */
[----:B------:R-:W-:Y:S01]  /*5ed0*/  LDSM.16.MT88.4 R40, [R197+0x12000] ;  /* 0x01200000c528783b */ /* 0x000fe20000004200 */
[----:B-----5:R-:W-:Y:S01]  /*5ee0*/  LOP3.LUT R168, R168, 0xff, RZ, 0xc0, !PT ;  /* 0x000000ffa8a87812 */ /* 0x020fe200078ec0ff */
[----:B------:R-:W-:Y:S01]  /*5ef0*/  IMAD.IADD R210, R166, 0x1, R197 ;  /* 0x00000001a6d27824 */ /* 0x000fe200078e02c5 */
[----:B------:R-:W-:Y:S01]  /*5f00*/  LOP3.LUT R4, R238, UR12, R13, 0x96, !PT ;  /* 0x0000000cee047c12 */ /* 0x000fe2000f8e960d */
[----:B------:R-:W2:Y:S01]  /*5f10*/  SHFL.BFLY PT, R3, R17, 0x1, 0x1f ;  /* 0x0c201f0011037f89 */ /* 0x000ea200000e0000 */
[----:B------:R-:W-:Y:S01]  /*5f20*/  IMAD.WIDE.U32 R6, R6, -0x326172a9, RZ ;  /* 0xcd9e8d5706067825 */ /* 0x000fe200078e00ff */
[----:B------:R-:W-:-:S02]  /*5f30*/  UIADD3 UR21, UPT, UPT, UR31, 0x646e171e, URZ ;  /* 0x646e171e1f157890 */ /* 0x000fc4000fffe0ff */
[----:B------:R-:W-:Y:S01]  /*5f40*/  LDSM.16.MT88.4 R140, [R210+0x10000] ;  /* 0x01000000d28c783b */ /* 0x000fe20000004200 */
[----:B------:R-:W-:Y:S01]  /*5f50*/  IMAD.WIDE.U32 R28, R4, -0x2daee0ad, RZ ;  /* 0xd2511f53041c7825 */ /* 0x000fe200078e00ff */
[----:B------:R-:W-:Y:S01]  /*5f60*/  LOP3.LUT R12, R12, UR7, R7, 0x96, !PT ;  /* 0x000000070c0c7c12 */ /* 0x000fe2000f8e9607 */
[----:B------:R-:W-:Y:S01]  /*5f70*/  UIADD3 UR17, UPT, UPT, UR17, 0x1, URZ ;  /* 0x0000000111117890 */ /* 0x000fe2000fffe0ff */
[----:B------:R-:W-:Y:S01]  /*5f80*/  LDSM.16.MT88.4 R56, [R210+0x12000] ;  /* 0x01200000d238783b */ /* 0x000fe20000004200 */
[----:B------:R-:W-:Y:S01]  /*5f90*/  IMAD R168, R168, 0x10000, R168 ;  /* 0x00010000a8a87824 */ /* 0x000fe200078e02a8 */
[----:B------:R-:W-:Y:S01]  /*5fa0*/  LOP3.LUT R4, R18, UR23, R29, 0x96, !PT ;  /* 0x0000001712047c12 */ /* 0x000fe2000f8e961d */
[----:B------:R-:W-:Y:S01]  /*5fb0*/  IMAD.WIDE.U32 R12, R12, -0x2daee0ad, RZ ;  /* 0xd2511f530c0c7825 */ /* 0x000fe200078e00ff */
[----:B------:R-:W-:Y:S01]  /*5fc0*/  LDSM.16.MT88.4 R72, [R197+0x14000] ;  /* 0x01400000c548783b */ /* 0x000fe20000004200 */
[----:B------:R-:W-:Y:S01]  /*5fd0*/  UISETP.GT.U32.AND UP0, UPT, UR24, UR18, UPT ;  /* 0x000000121800728c */ /* 0x000fe2000bf04070 */
[----:B-1----:R-:W-:Y:S01]  /*5fe0*/  FMNMX.FTZ R164, R5, R164, !PT ;  /* 0x000000a405a47209 */ /* 0x002fe20007810000 */
[----:B------:R-:W-:Y:S01]  /*5ff0*/  IMAD.WIDE.U32 R4, R4, -0x326172a9, RZ ;  /* 0xcd9e8d5704047825 */ /* 0x000fe200078e00ff */
[----:B------:R-:W-:Y:S01]  /*6000*/  LOP3.LUT R18, R28, UR22, R13, 0x96, !PT ;  /* 0x000000161c127c12 */ /* 0x000fe2000f8e960d */
[----:B------:R-:W-:Y:S01]  /*6010*/  LDSM.16.MT88.4 R88, [R210+0x14000] ;  /* 0x01400000d258783b */ /* 0x000fe20000004200 */
[C---:B------:R-:W-:Y:S01]  /*6020*/  FSETP.NEU.FTZ.AND P0, PT, R164.reuse, -INF , PT ;  /* 0xff800000a400780b */ /* 0x040fe20003f1d000 */
[----:B----4-:R-:W-:Y:S01]  /*6030*/  FMUL.FTZ R175, R164, UR16 ;  /* 0x00000010a4af7c20 */ /* 0x010fe20008410000 */
[----:B------:R-:W-:Y:S01]  /*6040*/  IMAD.IADD R196, R76, 0x1, R210 ;  /* 0x000000014cc47824 */ /* 0x000fe200078e02d2 */
[----:B------:R-:W-:Y:S01]  /*6050*/  LDSM.16.MT88.4 R104, [R197+0x16000] ;  /* 0x01600000c568783b */ /* 0x000fe20000004200 */
[----:B------:R-:W-:Y:S01]  /*6060*/  IMAD.WIDE.U32 R18, R18, -0x326172a9, RZ ;  /* 0xcd9e8d5712127825 */ /* 0x000fe200078e00ff */
[----:B--2---:R-:W-:-:S02]  /*6070*/  FMNMX.FTZ R3, R17, R3, !PT ;  /* 0x0000000311037209 */ /* 0x004fc40007810000 */
[----:B------:R-:W-:Y:S01]  /*6080*/  FSEL R175, R175, RZ, P0 ;  /* 0x000000ffafaf7208 */ /* 0x000fe20000000000 */
[----:B------:R-:W-:Y:S01]  /*6090*/  IMAD.MOV.U32 R7, RZ, RZ, R18 ;  /* 0x000000ffff077224 */ /* 0x000fe200078e0012 */
[C---:B------:R-:W-:Y:S01]  /*60a0*/  FSETP.NEU.FTZ.AND P0, PT, R3.reuse, -INF , PT ;  /* 0xff8000000300780b */ /* 0x040fe20003f1d000 */
[----:B------:R-:W-:Y:S01]  /*60b0*/  FMUL.FTZ R170, R3, UR16 ;  /* 0x0000001003aa7c20 */ /* 0x000fe20008410000 */
[----:B------:R-:W-:Y:S01]  /*60c0*/  LOP3.LUT R129, R4, UR4, R19, 0x96, !PT ;  /* 0x0000000404817c12 */ /* 0x000fe2000f8e9613 */
[--C-:B------:R-:W-:Y:S01]  /*60d0*/  FFMA.FTZ R195, R15, UR16, -R175.reuse ;  /* 0x000000100fc37c23 */ /* 0x100fe200080108af */
[--C-:B------:R-:W-:Y:S01]  /*60e0*/  FFMA.FTZ R194, R32, UR16, -R175.reuse ;  /* 0x0000001020c27c23 */ /* 0x100fe200080108af */
[--C-:B------:R-:W-:Y:S01]  /*60f0*/  FFMA.FTZ R193, R33, UR16, -R175.reuse ;  /* 0x0000001021c17c23 */ /* 0x100fe200080108af */
[----:B------:R-:W-:Y:S01]  /*6100*/  FSEL R170, R170, RZ, P0 ;  /* 0x000000ffaaaa7208 */ /* 0x000fe20000000000 */
[----:B------:R-:W-:Y:S01]  /*6110*/  FFMA.FTZ R189, R35, UR16, -R175 ;  /* 0x0000001023bd7c23 */ /* 0x000fe200080108af */
[C---:B------:R-:W-:Y:S01]  /*6120*/  PRMT R130, R18.reuse, 0x7771, RZ ;  /* 0x0000777112827816 */ /* 0x040fe200000000ff */
[----:B------:R-:W-:Y:S01]  /*6130*/  MUFU.EX2 R195, R195 ;  /* 0x000000c300c37308 */ /* 0x000fe20000000800 */
[----:B------:R-:W-:Y:S01]  /*6140*/  PRMT R4, R18, 0x7773, RZ ;  /* 0x0000777312047816 */ /* 0x000fe200000000ff */
[--C-:B------:R-:W-:Y:S01]  /*6150*/  FFMA.FTZ R192, R14, UR16, -R170.reuse ;  /* 0x000000100ec07c23 */ /* 0x100fe200080108aa */
[--C-:B------:R-:W-:Y:S01]  /*6160*/  FFMA.FTZ R191, R25, UR16, -R170.reuse ;  /* 0x0000001019bf7c23 */ /* 0x100fe200080108aa */
[----:B------:R-:W-:Y:S01]  /*6170*/  PRMT R131, R18, 0x7772, RZ ;  /* 0x0000777212837816 */ /* 0x000fe200000000ff */
[----:B------:R-:W1:Y:S01]  /*6180*/  MUFU.EX2 R194, R194 ;  /* 0x000000c200c27308 */ /* 0x000e620000000800 */
[----:B------:R-:W-:Y:S01]  /*6190*/  LOP3.LUT R7, R7, 0xff, RZ, 0xc0, !PT ;  /* 0x000000ff07077812 */ /* 0x000fe200078ec0ff */
[----:B------:R-:W-:Y:S01]  /*61a0*/  FFMA.FTZ R190, R23, UR16, -R170 ;  /* 0x0000001017be7c23 */ /* 0x000fe200080108aa */
[----:B------:R-:W-:Y:S01]  /*61b0*/  PRMT R131, R131, 0x5410, R4 ;  /* 0x0000541083837816 */ /* 0x000fe20000000004 */
[----:B------:R-:W-:Y:S01]  /*61c0*/  MUFU.EX2 R193, R193 ;  /* 0x000000c100c17308 */ /* 0x000fe20000000800 */
[----:B------:R-:W-:Y:S01]  /*61d0*/  PRMT R130, R7, 0x5410, R130 ;  /* 0x0000541007827816 */ /* 0x000fe20000000082 */
[----:B------:R-:W-:Y:S01]  /*61e0*/  FFMA.FTZ R187, R27, UR16, -R170 ;  /* 0x000000101bbb7c23 */ /* 0x000fe200080108aa */
[C---:B------:R-:W-:Y:S01]  /*61f0*/  LOP3.LUT R7, R129.reuse, 0xffff, RZ, 0xc0, !PT ;  /* 0x0000ffff81077812 */ /* 0x040fe200078ec0ff */
[----:B------:R-:W2:Y:S01]  /*6200*/  MUFU.EX2 R189, R189 ;  /* 0x000000bd00bd7308 */ /* 0x000ea20000000800 */
[C---:B------:R-:W-:Y:S01]  /*6210*/  PRMT R4, R129.reuse, 0x7632, R4 ;  /* 0x0000763281047816 */ /* 0x040fe20000000004 */
[----:B------:R-:W-:Y:S01]  /*6220*/  IMAD.IADD R169, R76, 0x1, R197 ;  /* 0x000000014ca97824 */ /* 0x000fe200078e02c5 */
[----:B------:R-:W-:Y:S01]  /*6230*/  LOP3.LUT R128, R129, 0xff, RZ, 0xc0, !PT ;  /* 0x000000ff81807812 */ /* 0x000fe200078ec0ff */
[----:B------:R-:W-:Y:S01]  /*6240*/  MUFU.EX2 R192, R192 ;  /* 0x000000c000c07308 */ /* 0x000fe20000000800 */
[----:B------:R-:W-:Y:S01]  /*6250*/  SHF.R.U32.HI R129, RZ, 0x18, R129 ;  /* 0x00000018ff817819 */ /* 0x000fe20000011681 */
[----:B------:R-:W-:Y:S01]  /*6260*/  LDSM.16.MT88.4 R132, [R196+0x10000] ;  /* 0x01000000c484783b */ /* 0x000fe20000004200 */
[----:B------:R-:W-:Y:S01]  /*6270*/  SHF.R.U32.HI R7, RZ, 0x8, R7 ;  /* 0x00000008ff077819 */ /* 0x000fe20000011607 */
[----:B------:R-:W3:Y:S01]  /*6280*/  MUFU.EX2 R191, R191 ;  /* 0x000000bf00bf7308 */ /* 0x000ee20000000800 */
[----:B------:R-:W-:Y:S01]  /*6290*/  LOP3.LUT R4, R4, 0xff, RZ, 0xc0, !PT ;  /* 0x000000ff04047812 */ /* 0x000fe200078ec0ff */
[----:B------:R-:W4:Y:S01]  /*62a0*/  LDSM.16.MT88.4 R148, [R169+0x10000] ;  /* 0x01000000a994783b */ /* 0x000f220000004200 */
[----:B------:R-:W-:Y:S01]  /*62b0*/  PRMT R128, R128, 0x5410, R7 ;  /* 0x0000541080807816 */ /* 0x000fe20000000007 */
[----:B------:R-:W-:Y:S01]  /*62c0*/  MUFU.EX2 R190, R190 ;  /* 0x000000be00be7308 */ /* 0x000fe20000000800 */
[----:B------:R-:W-:Y:S01]  /*62d0*/  PRMT R129, R4, 0x5410, R129 ;  /* 0x0000541004817816 */ /* 0x000fe20000000081 */
[----:B------:R-:W5:Y:S01]  /*62e0*/  LDSM.16.MT88.4 R48, [R169+0x12000] ;  /* 0x01200000a930783b */ /* 0x000f620000004200 */
[--C-:B------:R-:W-:Y:S01]  /*62f0*/  HSET2.LE.AND R130, R130, R168.reuse, PT ;  /* 0x000000a882827233 */ /* 0x100fe20003803000 */
[----:B------:R-:W3:Y:S01]  /*6300*/  MUFU.EX2 R187, R187 ;  /* 0x000000bb00bb7308 */ /* 0x000ee20000000800 */
[----:B-1----:R-:W-:Y:S01]  /*6310*/  F2FP.BF16.F32.PACK_AB R7, R194, R195 ;  /* 0x000000c3c207723e */ /* 0x002fe200000010ff */
[----:B------:R-:W1:Y:S01]  /*6320*/  LDSM.16.MT88.4 R80, [R169+0x14000] ;  /* 0x01400000a950783b */ /* 0x000e620000004200 */
[----:B--2---:R-:W-:Y:S01]  /*6330*/  F2FP.BF16.F32.PACK_AB R14, R189, R193 ;  /* 0x000000c1bd0e723e */ /* 0x004fe200000010ff */
[--C-:B------:R-:W-:Y:S01]  /*6340*/  FFMA.FTZ R188, R22, UR16, -R175.reuse ;  /* 0x0000001016bc7c23 */ /* 0x100fe200080108af */
[--C-:B------:R-:W-:Y:S01]  /*6350*/  HSET2.LE.AND R128, R128, R168.reuse, PT ;  /* 0x000000a880807233 */ /* 0x100fe20003803000 */
[----:B------:R-:W-:Y:S01]  /*6360*/  LDSM.16.MT88.4 R112, [R169+0x16000] ;  /* 0x01600000a970783b */ /* 0x000fe20000004200 */
[--C-:B------:R-:W-:Y:S01]  /*6370*/  HSET2.LE.AND R129, R129, R168.reuse, PT ;  /* 0x000000a881817233 */ /* 0x100fe20003803000 */
[--C-:B------:R-:W-:Y:S01]  /*6380*/  FFMA.FTZ R181, R10, UR16, -R175.reuse ;  /* 0x000000100ab57c23 */ /* 0x100fe200080108af */
[----:B---3--:R-:W-:Y:S01]  /*6390*/  F2FP.BF16.F32.PACK_AB R4, R191, R192 ;  /* 0x000000c0bf04723e */ /* 0x008fe200000010ff */
[----:B------:R-:W-:Y:S01]  /*63a0*/  LDSM.16.MT88.4 R64, [R196+0x12000] ;  /* 0x01200000c440783b */ /* 0x000fe20000004200 */
[----:B------:R-:W-:Y:S01]  /*63b0*/  LOP3.LUT R130, R14, R130, RZ, 0xc0, !PT ;  /* 0x000000820e827212 */ /* 0x000fe200078ec0ff */
[--C-:B------:R-:W-:Y:S01]  /*63c0*/  FFMA.FTZ R178, R11, UR16, -R175.reuse ;  /* 0x000000100bb27c23 */ /* 0x100fe200080108af */
[----:B------:R-:W-:Y:S01]  /*63d0*/  LOP3.LUT R128, R7, R128, RZ, 0xc0, !PT ;  /* 0x0000008007807212 */ /* 0x000fe200078ec0ff */
[----:B------:R-:W-:Y:S01]  /*63e0*/  LDSM.16.MT88.4 R96, [R196+0x14000] ;  /* 0x01400000c460783b */ /* 0x000fe20000004200 */
[----:B------:R-:W-:Y:S01]  /*63f0*/  LOP3.LUT R129, R4, R129, RZ, 0xc0, !PT ;  /* 0x0000008104817212 */ /* 0x000fe200078ec0ff */
[----:B------:R-:W-:Y:S01]  /*6400*/  FFMA.FTZ R182, R16, UR16, -R175 ;  /* 0x0000001010b67c23 */ /* 0x000fe200080108af */
[----:B------:R-:W-:Y:S01]  /*6410*/  LOP3.LUT R14, R6, UR6, R5, 0x96, !PT ;  /* 0x00000006060e7c12 */ /* 0x000fe2000f8e9605 */
[----:B------:R-:W-:Y:S01]  /*6420*/  LDSM.16.MT88.4 R120, [R210+0x16000] ;  /* 0x01600000d278783b */ /* 0x000fe20000004200 */
[----:B------:R-:W-:Y:S01]  /*6430*/  LOP3.LUT R131, R131, 0xff00ff, RZ, 0xc0, !PT ;  /* 0x00ff00ff83837812 */ /* 0x000fe200078ec0ff */
[----:B------:R-:W-:Y:S01]  /*6440*/  MUFU.EX2 R181, R181 ;  /* 0x000000b500b57308 */ /* 0x000fe20000000800 */
[----:B------:R-:W-:Y:S01]  /*6450*/  F2FP.BF16.F32.PACK_AB R13, R187, R190 ;  /* 0x000000bebb0d723e */ /* 0x000fe200000010ff */
[----:B------:R-:W2:Y:S01]  /*6460*/  LDSM.16.MT88.4 R4, [R196+0x16000] ;  /* 0x01600000c404783b */ /* 0x000ea20000004200 */
[----:B------:R-:W-:Y:S01]  /*6470*/  IMAD.WIDE.U32 R14, R14, -0x2daee0ad, RZ ;  /* 0xd2511f530e0e7825 */ /* 0x000fe200078e00ff */
[--C-:B------:R-:W-:Y:S01]  /*6480*/  HSET2.LE.AND R131, R131, R168.reuse, PT ;  /* 0x000000a883837233 */ /* 0x100fe20003803000 */
[----:B------:R-:W3:Y:S02]  /*6490*/  MUFU.EX2 R178, R178 ;  /* 0x000000b200b27308 */ /* 0x000ee40000000800 */
[--C-:B------:R-:W-:Y:S01]  /*64a0*/  FFMA.FTZ R179, R9, UR16, -R170.reuse ;  /* 0x0000001009b37c23 */ /* 0x100fe200080108aa */
[--C-:B------:R-:W-:Y:S01]  /*64b0*/  FFMA.FTZ R177, R21, UR16, -R170.reuse ;  /* 0x0000001015b17c23 */ /* 0x100fe200080108aa */
[----:B------:R-:W-:Y:S01]  /*64c0*/  LOP3.LUT R23, R12, UR21, R15, 0x96, !PT ;  /* 0x000000150c177c12 */ /* 0x000fe2000f8e960f */
[----:B------:R-:W-:Y:S01]  /*64d0*/  FFMA.FTZ R180, R20, UR16, -R170 ;  /* 0x0000001014b47c23 */ /* 0x000fe200080108aa */
[----:B------:R-:W-:Y:S01]  /*64e0*/  LOP3.LUT R131, R13, R131, RZ, 0xc0, !PT ;  /* 0x000000830d837212 */ /* 0x000fe200078ec0ff */
[----:B------:R-:W-:Y:S01]  /*64f0*/  IMAD.MOV.U32 R13, RZ, RZ, R14 ;  /* 0x000000ffff0d7224 */ /* 0x000fe200078e000e */
[C---:B------:R-:W-:Y:S01]  /*6500*/  PRMT R12, R14.reuse, 0x7773, RZ ;  /* 0x000077730e0c7816 */ /* 0x040fe200000000ff */
[----:B------:R-:W-:Y:S01]  /*6510*/  MUFU.EX2 R188, R188 ;  /* 0x000000bc00bc7308 */ /* 0x000fe20000000800 */
[----:B------:R-:W-:Y:S01]  /*6520*/  PRMT R22, R14, 0x7772, RZ ;  /* 0x000077720e167816 */ /* 0x000fe200000000ff */
[----:B------:R-:W-:Y:S01]  /*6530*/  FFMA.FTZ R186, R8, UR16, -R170 ;  /* 0x0000001008ba7c23 */ /* 0x000fe200080108aa */
[----:B------:R-:W-:Y:S01]  /*6540*/  PRMT R28, R14, 0x7771, RZ ;  /* 0x000077710e1c7816 */ /* 0x000fe200000000ff */
[----:B------:R-:W3:Y:S01]  /*6550*/  MUFU.EX2 R182, R182 ;  /* 0x000000b600b67308 */ /* 0x000ee20000000800 */
[----:B------:R-:W-:Y:S01]  /*6560*/  LOP3.LUT R10, R13, 0xff, RZ, 0xc0, !PT ;  /* 0x000000ff0d0a7812 */ /* 0x000fe200078ec0ff */
[C---:B----4-:R-:W-:Y:S01]  /*6570*/  HMMA.16816.F32.BF16 R152, R128.reuse, R148, RZ ;  /* 0x000000948098723c */ /* 0x050fe200000418ff */
[----:B------:R-:W-:Y:S01]  /*6580*/  PRMT R22, R22, 0x5410, R12 ;  /* 0x0000541016167816 */ /* 0x000fe2000000000c */
[----:B------:R-:W-:Y:S01]  /*6590*/  MUFU.EX2 R179, R179 ;  /* 0x000000b300b37308 */ /* 0x000fe20000000800 */
[----:B------:R-:W4:Y:S01]  /*65a0*/  LDSM.16.MT88.4 R12, [R169+0x12800] ;  /* 0x01280000a90c783b */ /* 0x000f220000004200 */
[----:B------:R-:W-:Y:S01]  /*65b0*/  LOP3.LUT R20, R23, 0xffff, RZ, 0xc0, !PT ;  /* 0x0000ffff17147812 */ /* 0x000fe200078ec0ff */
[----:B------:R-:W-:Y:S01]  /*65c0*/  FFMA.FTZ R209, R209, UR16, -R175 ;  /* 0x00000010d1d17c23 */ /* 0x000fe200080108af */
[----:B------:R-:W4:Y:S01]  /*65d0*/  MUFU.EX2 R177, R177 ;  /* 0x000000b100b17308 */ /* 0x000f220000000800 */
[----:B------:R-:W-:Y:S01]  /*65e0*/  PRMT R28, R10, 0x5410, R28 ;  /* 0x000054100a1c7816 */ /* 0x000fe2000000001c */
[C---:B-----5:R-:W-:Y:S01]  /*65f0*/  HMMA.16816.F32.BF16 R44, R128.reuse, R48, RZ ;  /* 0x00000030802c723c */ /* 0x060fe200000418ff */
[C---:B------:R-:W-:Y:S01]  /*6600*/  LOP3.LUT R29, R23.reuse, 0xff, RZ, 0xc0, !PT ;  /* 0x000000ff171d7812 */ /* 0x040fe200078ec0ff */
[----:B------:R-:W-:Y:S01]  /*6610*/  MUFU.EX2 R186, R186 ;  /* 0x000000ba00ba7308 */ /* 0x000fe20000000800 */
[----:B------:R-:W-:Y:S01]  /*6620*/  SHF.R.U32.HI R20, RZ, 0x8, R20 ;  /* 0x00000008ff147819 */ /* 0x000fe20000011614 */
[----:B------:R-:W5:Y:S01]  /*6630*/  LDSM.16.MT88.4 R16, [R169+0x14800] ;  /* 0x01480000a910783b */ /* 0x000f620000004200 */
[--C-:B------:R-:W-:Y:S01]  /*6640*/  HSET2.LE.AND R28, R28, R168.reuse, PT ;  /* 0x000000a81c1c7233 */ /* 0x100fe20003803000 */
[----:B------:R-:W4:Y:S01]  /*6650*/  MUFU.EX2 R180, R180 ;  /* 0x000000b400b47308 */ /* 0x000f220000000800 */
[----:B------:R-:W-:Y:S01]  /*6660*/  PRMT R21, R23, 0x7632, R21 ;  /* 0x0000763217157816 */ /* 0x000fe20000000015 */
[C---:B-1----:R-:W-:Y:S01]  /*6670*/  HMMA.16816.F32.BF16 R76, R128.reuse, R80, RZ ;  /* 0x00000050804c723c */ /* 0x042fe200000418ff */
[----:B------:R-:W-:Y:S01]  /*6680*/  LOP3.LUT R22, R22, 0xff00ff, RZ, 0xc0, !PT ;  /* 0x00ff00ff16167812 */ /* 0x000fe200078ec0ff */
[----:B------:R-:W-:Y:S01]  /*6690*/  LDSM.16.MT88.4 R8, [R169+0x16800] ;  /* 0x01680000a908783b */ /* 0x000fe20000004200 */
[----:B------:R-:W-:Y:S01]  /*66a0*/  LOP3.LUT R21, R21, 0xff, RZ, 0xc0, !PT ;  /* 0x000000ff15157812 */ /* 0x000fe200078ec0ff */
[----:B------:R-:W-:Y:S01]  /*66b0*/  FFMA.FTZ R208, R208, UR16, -R170 ;  /* 0x00000010d0d07c23 */ /* 0x000fe200080108aa */
[----:B------:R-:W-:Y:S01]  /*66c0*/  FFMA.FTZ R205, R205, UR16, -R175 ;  /* 0x00000010cdcd7c23 */ /* 0x000fe200080108af */
[--C-:B------:R-:W-:Y:S01]  /*66d0*/  HSET2.LE.AND R22, R22, R168.reuse, PT ;  /* 0x000000a816167233 */ /* 0x100fe20003803000 */
[----:B------:R-:W-:Y:S01]  /*66e0*/  LDSM.16.MT88.4 R24, [R169+0x10800] ;  /* 0x01080000a918783b */ /* 0x000fe20000004200 */
[C---:B--2---:R-:W-:Y:S01]  /*66f0*/  HMMA.16816.F32.BF16 R124, R128.reuse, R4, RZ ;  /* 0x00000004807c723c */ /* 0x044fe200000418ff */
[----:B------:R-:W-:Y:S01]  /*6700*/  PRMT R4, R29, 0x5410, R20 ;  /* 0x000054101d047816 */ /* 0x000fe20000000014 */
[----:B------:R-:W-:Y:S01]  /*6710*/  MUFU.EX2 R208, R208 ;  /* 0x000000d000d07308 */ /* 0x000fe20000000800 */
[----:B---3--:R-:W-:Y:S01]  /*6720*/  F2FP.BF16.F32.PACK_AB R20, R178, R181 ;  /* 0x000000b5b214723e */ /* 0x008fe200000010ff */
[----:B------:R-:W-:Y:S01]  /*6730*/  LDSM.16.MT88.4 R32, [R210+0x10800] ;  /* 0x01080000d220783b */ /* 0x000fe20000004200 */
[----:B------:R-:W-:Y:S01]  /*6740*/  SHF.R.U32.HI R5, RZ, 0x18, R23 ;  /* 0x00000018ff057819 */ /* 0x000fe20000011617 */
[----:B------:R-:W-:Y:S01]  /*6750*/  FFMA.FTZ R249, R202, UR16, -R175 ;  /* 0x00000010caf97c23 */ /* 0x000fe200080108af */
[--C-:B------:R-:W-:Y:S01]  /*6760*/  HSET2.LE.AND R4, R4, R168.reuse, PT ;  /* 0x000000a804047233 */ /* 0x100fe20003803000 */
[C---:B------:R-:W-:Y:S01]  /*6770*/  HMMA.16816.F32.BF16 R108, R128.reuse, R112, RZ ;  /* 0x00000070806c723c */ /* 0x040fe200000418ff */
[----:B------:R-:W-:Y:S01]  /*6780*/  PRMT R5, R21, 0x5410, R5 ;  /* 0x0000541015057816 */ /* 0x000fe20000000005 */
[--C-:B------:R-:W-:Y:S01]  /*6790*/  FFMA.FTZ R248, R171, UR16, -R170.reuse ;  /* 0x00000010abf87c23 */ /* 0x100fe200080108aa */
[----:B------:R-:W-:Y:S01]  /*67a0*/  FFMA.FTZ R173, R173, UR16, -R170 ;  /* 0x00000010adad7c23 */ /* 0x000fe200080108aa */
[----:B------:R-:W-:Y:S01]  /*67b0*/  MUFU.EX2 R249, R249 ;  /* 0x000000f900f97308 */ /* 0x000fe20000000800 */
[----:B------:R-:W-:Y:S01]  /*67c0*/  FADD.FTZ R194, R195, R194 ;  /* 0x000000c2c3c27221 */ /* 0x000fe20000010000 */
[----:B------:R-:W-:Y:S01]  /*67d0*/  HSET2.LE.AND R5, R5, R168, PT ;  /* 0x000000a805057233 */ /* 0x000fe20003803000 */
[----:B------:R-:W-:Y:S01]  /*67e0*/  FADD.FTZ R191, R192, R191 ;  /* 0x000000bfc0bf7221 */ /* 0x000fe20000010000 */
[----:B------:R-:W-:Y:S01]  /*67f0*/  HMMA.16816.F32.BF16 R160, R128, R156, RZ ;  /* 0x0000009c80a0723c */ /* 0x000fe200000418ff */
[----:B------:R-:W-:Y:S01]  /*6800*/  MUFU.EX2 R248, R248 ;  /* 0x000000f800f87308 */ /* 0x000fe20000000800 */
[----:B------:R-:W-:Y:S01]  /*6810*/  FADD.FTZ R193, R193, R194 ;  /* 0x000000c2c1c17221 */ /* 0x000fe20000010000 */
[----:B------:R-:W-:-:S03]  /*6820*/  FADD.FTZ R190, R190, R191 ;  /* 0x000000bfbebe7221 */ /* 0x000fc60000010000 */
[----:B------:R-:W-:Y:S01]  /*6830*/  FADD.FTZ R193, R189, R193 ;  /* 0x000000c1bdc17221 */ /* 0x000fe20000010000 */
[----:B------:R-:W-:Y:S01]  /*6840*/  FADD.FTZ R190, R187, R190 ;  /* 0x000000bebbbe7221 */ /* 0x000fe20000010000 */
        /* <DEDUP_REMOVED lines=26> */
[----:B------:R-:W-:-:S02]  /*69f0*/  LOP3.LUT R6, R20, R28, RZ, 0xc0, !PT ;  /* 0x0000001c14067212 */ /* 0x000fc400078ec0ff */
[----:B------:R-:W-:Y:S01]  /*6a00*/  F2FP.BF16.F32.PACK_AB R20, R182, R188 ;  /* 0x000000bcb614723e */ /* 0x000fe200000010ff */
[----:B------:R-:W-:Y:S01]  /*6a10*/  FADD.FTZ R188, R188, R193 ;  /* 0x000000c1bcbc7221 */ /* 0x000fe20000010000 */
[----:B----4-:R-:W-:Y:S02]  /*6a20*/  F2FP.BF16.F32.PACK_AB R7, R177, R179 ;  /* 0x000000b3b107723e */ /* 0x010fe400000010ff */
[----:B------:R-:W-:Y:S01]  /*6a30*/  LOP3.LUT R4, R20, R4, RZ, 0xc0, !PT ;  /* 0x0000000414047212 */ /* 0x000fe200078ec0ff */
[----:B------:R-:W-:Y:S01]  /*6a40*/  FADD.FTZ R188, R182, R188 ;  /* 0x000000bcb6bc7221 */ /* 0x000fe20000010000 */
[----:B------:R-:W-:Y:S02]  /*6a50*/  LOP3.LUT R7, R7, R22, RZ, 0xc0, !PT ;  /* 0x0000001607077212 */ /* 0x000fe400078ec0ff */
[----:B------:R-:W1:Y:S01]  /*6a60*/  LDSM.16.MT88.4 R20, [R197+0x10800] ;  /* 0x01080000c514783b */ /* 0x000e620000004200 */
[----:B------:R-:W-:Y:S01]  /*6a70*/  F2FP.BF16.F32.PACK_AB R28, R180, R186 ;  /* 0x000000bab41c723e */ /* 0x000fe200000010ff */
[----:B------:R-:W-:Y:S01]  /*6a80*/  FADD.FTZ R186, R186, R190 ;  /* 0x000000bebaba7221 */ /* 0x000fe20000010000 */
[----:B------:R-:W-:-:S02]  /*6a90*/  FADD.FTZ R181, R181, R188 ;  /* 0x000000bcb5b57221 */ /* 0x000fc40000010000 */
[----:B------:R-:W-:Y:S01]  /*6aa0*/  LOP3.LUT R5, R28, R5, RZ, 0xc0, !PT ;  /* 0x000000051c057212 */ /* 0x000fe200078ec0ff */
[----:B------:R-:W-:Y:S01]  /*6ab0*/  FADD.FTZ R186, R180, R186 ;  /* 0x000000bab4ba7221 */ /* 0x000fe20000010000 */
[----:B------:R-:W-:Y:S01]  /*6ac0*/  LDSM.16.MT88.4 R28, [R197+0x12800] ;  /* 0x01280000c51c783b */ /* 0x000fe20000004200 */
[----:B------:R-:W-:Y:S02]  /*6ad0*/  FADD.FTZ R181, R178, R181 ;  /* 0x000000b5b2b57221 */ /* 0x000fe40000010000 */
        /* <DEDUP_REMOVED lines=21> */
[----:B------:R-:W-:-:S05]  /*6c30*/  IMAD.U32 R20, RZ, RZ, UR17 ;  /* 0x00000011ff147e24 */ /* 0x000fca000f8e00ff */
[----:B------:R-:W-:Y:S02]  /*6c40*/  LOP3.LUT R20, R20, UR31, R247, 0x96, !PT ;  /* 0x0000001f14147c12 */ /* 0x000fe4000f8e96f7 */
[----:B----4-:R-:W-:Y:S03]  /*6c50*/  HMMA.16816.F32.BF16 R68, R4, R8, R68 ;  /* 0x000000080444723c */ /* 0x010fe60000041844 */
[----:B------:R-:W-:-:S05]  /*6c60*/  IMAD.WIDE.U32 R20, R20, -0x326172a9, RZ ;  /* 0xcd9e8d5714147825 */ /* 0x000fca00078e00ff */
[----:B------:R-:W-:Y:S01]  /*6c70*/  HMMA.16816.F32.BF16 R72, R4, R10, R72 ;  /* 0x0000000a0448723c */ /* 0x000fe20000041848 */
[----:B------:R-:W1:Y:S01]  /*6c80*/  LDSM.16.MT88.4 R8, [R210+0x16800] ;  /* 0x01680000d208783b */ /* 0x000e620000004200 */
[----:B------:R-:W-:-:S06]  /*6c90*/  LOP3.LUT R20, R20, UR13, R239, 0x96, !PT ;  /* 0x0000000d14147c12 */ /* 0x000fcc000f8e96ef */
[----:B--2---:R-:W-:Y:S01]  /*6ca0*/  HMMA.16816.F32.BF16 R92, R4, R12, R92 ;  /* 0x0000000c045c723c */ /* 0x004fe2000004185c */
[----:B------:R-:W-:Y:S01]  /*6cb0*/  LOP3.LUT R12, R250, UR15, R21, 0x96, !PT ;  /* 0x0000000ffa0c7c12 */ /* 0x000fe2000f8e9615 */
[----:B------:R-:W-:-:S04]  /*6cc0*/  IMAD.WIDE.U32 R20, R20, -0x2daee0ad, RZ ;  /* 0xd2511f5314147825 */ /* 0x000fc800078e00ff */
[----:B------:R-:W-:Y:S02]  /*6cd0*/  IMAD.WIDE.U32 R220, R12, -0x2daee0ad, RZ ;  /* 0xd2511f530cdc7825 */ /* 0x000fe400078e00ff */
[----:B------:R-:W-:Y:S03]  /*6ce0*/  HMMA.16816.F32.BF16 R152, R4, R24, R152 ;  /* 0x000000180498723c */ /* 0x000fe60000041898 */
[----:B------:R-:W-:Y:S02]  /*6cf0*/  LOP3.LUT R12, R244, UR28, R221, 0x96, !PT ;  /* 0x0000001cf40c7c12 */ /* 0x000fe4000f8e96dd */
[----:B------:R-:W-:-:S03]  /*6d00*/  LOP3.LUT R220, R220, UR25, R21, 0x96, !PT ;  /* 0x00000019dcdc7c12 */ /* 0x000fc6000f8e9615 */
[----:B------:R-:W-:Y:S01]  /*6d10*/  HMMA.16816.F32.BF16 R148, R4, R26, R148 ;  /* 0x0000001a0494723c */ /* 0x000fe20000041894 */
[----:B------:R-:W-:Y:S01]  /*6d20*/  IMAD.WIDE.U32 R212, R12, -0x326172a9, RZ ;  /* 0xcd9e8d570cd47825 */ /* 0x000fe200078e00ff */
[----:B------:R2:W4:Y:S03]  /*6d30*/  LDSM.16.MT88.4 R24, [R210+0x12800] ;  /* 0x01280000d218783b */ /* 0x0005260000004200 */
[----:B------:R-:W-:-:S03]  /*6d40*/  IMAD.WIDE.U32 R220, R220, -0x326172a9, RZ ;  /* 0xcd9e8d57dcdc7825 */ /* 0x000fc600078e00ff */
[----:B------:R-:W-:Y:S01]  /*6d50*/  HMMA.16816.F32.BF16 R96, R4, R14, R96 ;  /* 0x0000000e0460723c */ /* 0x000fe20000041860 */
[----:B------:R-:W5:Y:S01]  /*6d60*/  LDSM.16.MT88.4 R12, [R196+0x16800] ;  /* 0x01680000c40c783b */ /* 0x000f620000004200 */
[----:B------:R-:W-:-:S06]  /*6d70*/  LOP3.LUT R212, R212, UR7, R221, 0x96, !PT ;  /* 0x00000007d4d47c12 */ /* 0x000fcc000f8e96dd */
[----:B---3--:R-:W-:Y:S01]  /*6d80*/  HMMA.16816.F32.BF16 R100, R4, R16, R100 ;  /* 0x000000100464723c */ /* 0x008fe20000041864 */
[----:B------:R-:W-:Y:S01]  /*6d90*/  LOP3.LUT R16, R238, UR12, R213, 0x96, !PT ;  /* 0x0000000cee107c12 */ /* 0x000fe2000f8e96d5 */
[----:B------:R-:W-:-:S04]  /*6da0*/  IMAD.WIDE.U32 R212, R212, -0x2daee0ad, RZ ;  /* 0xd2511f53d4d47825 */ /* 0x000fc800078e00ff */
[----:B------:R-:W-:Y:S02]  /*6db0*/  IMAD.WIDE.U32 R16, R16, -0x2daee0ad, RZ ;  /* 0xd2511f5310107825 */ /* 0x000fe400078e00ff */
[----:B------:R-:W-:Y:S01]  /*6dc0*/  HMMA.16816.F32.BF16 R104, R4, R18, R104 ;  /* 0x000000120468723c */ /* 0x000fe20000041868 */
[----:B------:R-:W-:Y:S02]  /*6dd0*/  LOP3.LUT R18, R16, UR22, R213, 0x96, !PT ;  /* 0x0000001610127c12 */ /* 0x000fe4000f8e96d5 */
[----:B--2---:R-:W-:-:S03]  /*6de0*/  LOP3.LUT R210, R20, UR23, R17, 0x96, !PT ;  /* 0x0000001714d27c12 */ /* 0x004fc6000f8e9611 */
[----:B------:R-:W-:Y:S02]  /*6df0*/  IMAD.WIDE.U32 R18, R18, -0x326172a9, RZ ;  /* 0xcd9e8d5712127825 */ /* 0x000fe400078e00ff */
[C---:B-1----:R-:W-:Y:S02]  /*6e00*/  HMMA.16816.F32.BF16 R116, R4.reuse, R8, R116 ;  /* 0x000000080474723c */ /* 0x042fe40000041874 */
[--C-:B------:R-:W-:Y:S01]  /*6e10*/  FFMA.FTZ R9, R207, UR16, -R175.reuse ;  /* 0x00000010cf097c23 */ /* 0x100fe200080108af */
[----:B------:R-:W-:Y:S01]  /*6e20*/  IMAD.MOV.U32 R8, RZ, RZ, R18 ;  /* 0x000000ffff087224 */ /* 0x000fe200078e0012 */
[----:B------:R-:W-:Y:S01]  /*6e30*/  PRMT R16, R18, 0x7771, RZ ;  /* 0x0000777112107816 */ /* 0x000fe200000000ff */
[----:B------:R-:W-:Y:S01]  /*6e40*/  IMAD.WIDE.U32 R210, R210, -0x326172a9, RZ ;  /* 0xcd9e8d57d2d27825 */ /* 0x000fe200078e00ff */
[----:B------:R-:W-:Y:S01]  /*6e50*/  PRMT R17, R18, 0x7772, RZ ;  /* 0x0000777212117816 */ /* 0x000fe200000000ff */
[----:B------:R1:W-:Y:S01]  /*6e60*/  MUFU.EX2 R207, R209 ;  /* 0x000000d100cf7308 */ /* 0x0003e20000000800 */
[----:B------:R-:W-:Y:S01]  /*6e70*/  HMMA.16816.F32.BF16 R120, R4, R10, R120 ;  /* 0x0000000a0478723c */ /* 0x000fe20000041878 */
[--C-:B------:R-:W-:Y:S01]  /*6e80*/  FFMA.FTZ R10, R201, UR16, -R175.reuse ;  /* 0x00000010c90a7c23 */ /* 0x100fe200080108af */
[----:B------:R-:W-:Y:S01]  /*6e90*/  FFMA.FTZ R11, R200, UR16, -R175 ;  /* 0x00000010c80b7c23 */ /* 0x000fe200080108af */
[----:B------:R2:W3:Y:S01]  /*6ea0*/  MUFU.EX2 R201, R9 ;  /* 0x0000000900c97308 */ /* 0x0004e20000000800 */
[----:B------:R-:W-:Y:S01]  /*6eb0*/  LOP3.LUT R220, R220, UR6, R211, 0x96, !PT ;  /* 0x00000006dcdc7c12 */ /* 0x000fe2000f8e96d3 */
[----:B------:R-:W-:-:S02]  /*6ec0*/  FFMA.FTZ R211, R174, UR16, -R170 ;  /* 0x00000010aed37c23 */ /* 0x000fc400080108aa */
[----:B------:R4:W-:Y:S01]  /*6ed0*/  MUFU.EX2 R200, R10 ;  /* 0x0000000a00c87308 */ /* 0x0009e20000000800 */
[C---:B------:R-:W-:Y:S01]  /*6ee0*/  HMMA.16816.F32.BF16 R144, R4.reuse, R32, R144 ;  /* 0x000000200490723c */ /* 0x040fe20000041890 */
[----:B------:R-:W-:Y:S02]  /*6ef0*/  IMAD.WIDE.U32 R220, R220, -0x2daee0ad, RZ ;  /* 0xd2511f53dcdc7825 */ /* 0x000fe400078e00ff */
[----:B------:R-:W-:Y:S02]  /*6f00*/  MUFU.EX2 R211, R211 ;  /* 0x000000d300d37308 */ /* 0x000fe40000000800 */
[--C-:B-1----:R-:W-:Y:S01]  /*6f10*/  FFMA.FTZ R209, R206, UR16, -R170.reuse ;  /* 0x00000010ced17c23 */ /* 0x102fe200080108aa */
[----:B------:R-:W-:Y:S02]  /*6f20*/  LOP3.LUT R212, R212, UR21, R221, 0x96, !PT ;  /* 0x00000015d4d47c12 */ /* 0x000fe4000f8e96dd */
[C---:B------:R-:W-:Y:S01]  /*6f30*/  HMMA.16816.F32.BF16 R140, R4.reuse, R34, R140 ;  /* 0x00000022048c723c */ /* 0x040fe2000004188c */
[----:B--2---:R-:W-:Y:S01]  /*6f40*/  PRMT R9, R18, 0x7773, RZ ;  /* 0x0000777312097816 */ /* 0x004fe200000000ff */
[----:B------:R-:W-:Y:S01]  /*6f50*/  LDSM.16.MT88.4 R32, [R169+0x13000] ;  /* 0x01300000a920783b */ /* 0x000fe20000004200 */
[----:B------:R-:W-:Y:S01]  /*6f60*/  LOP3.LUT R18, R210, UR4, R19, 0x96, !PT ;  /* 0x00000004d2127c12 */ /* 0x000fe2000f8e9613 */
[--C-:B------:R-:W-:Y:S01]  /*6f70*/  FFMA.FTZ R19, R199, UR16, -R170.reuse ;  /* 0x00000010c7137c23 */ /* 0x100fe200080108aa */
[----:B----4-:R-:W-:Y:S01]  /*6f80*/  LOP3.LUT R10, R8, 0xff, RZ, 0xc0, !PT ;  /* 0x000000ff080a7812 */ /* 0x010fe200078ec0ff */
[----:B------:R-:W-:Y:S01]  /*6f90*/  FFMA.FTZ R8, R198, UR16, -R170 ;  /* 0x00000010c6087c23 */ /* 0x000fe200080108aa */
[----:B------:R-:W-:Y:S01]  /*6fa0*/  PRMT R17, R17, 0x5410, R9 ;  /* 0x0000541011117816 */ /* 0x000fe20000000009 */
[----:B------:R-:W1:Y:S01]  /*6fb0*/  MUFU.EX2 R198, R11 ;  /* 0x0000000b00c67308 */ /* 0x000e620000000800 */
[----:B------:R-:W-:Y:S01]  /*6fc0*/  PRMT R16, R10, 0x5410, R16 ;  /* 0x000054100a107816 */ /* 0x000fe20000000010 */
[----:B------:R-:W-:Y:S01]  /*6fd0*/  HMMA.16816.F32.BF16 R36, R4, R28, R36 ;  /* 0x0000001c0424723c */ /* 0x000fe20000041824 */
[----:B------:R-:W-:Y:S01]  /*6fe0*/  PRMT R20, R18, 0x7632, R20 ;  /* 0x0000763212147816 */ /* 0x000fe20000000014 */
[----:B------:R2:W-:Y:S01]  /*6ff0*/  MUFU.EX2 R199, R8 ;  /* 0x0000000800c77308 */ /* 0x0005e20000000800 */
[----:B---3--:R-:W-:Y:S01]  /*7000*/  F2FP.BF16.F32.PACK_AB R28, R201, R207 ;  /* 0x000000cfc91c723e */ /* 0x008fe200000010ff */
[----:B------:R-:W-:-:S02]  /*7010*/  IMAD.IADD R210, R166, 0x1, R197 ;  /* 0x00000001a6d27824 */ /* 0x000fc400078e02c5 */
[----:B------:R-:W-:Y:S01]  /*7020*/  FADD.FTZ R207, R207, R181 ;  /* 0x000000b5cfcf7221 */ /* 0x000fe20000010000 */
[----:B------:R3:W4:Y:S01]  /*7030*/  MUFU.EX2 R206, R19 ;  /* 0x0000001300ce7308 */ /* 0x0007220000000800 */
[C---:B------:R-:W-:Y:S01]  /*7040*/  HMMA.16816.F32.BF16 R40, R4.reuse, R30, R40 ;  /* 0x0000001e0428723c */ /* 0x040fe20000041828 */
[----:B------:R-:W-:Y:S02]  /*7050*/  LOP3.LUT R31, R17, 0xff00ff, RZ, 0xc0, !PT ;  /* 0x00ff00ff111f7812 */ /* 0x000fe400078ec0ff */
[----:B------:R-:W5:Y:S01]  /*7060*/  MUFU.EX2 R209, R209 ;  /* 0x000000d100d17308 */ /* 0x000f620000000800 */
[--C-:B------:R-:W-:Y:S01]  /*7070*/  HSET2.LE.AND R17, R16, R168.reuse, PT ;  /* 0x000000a810117233 */ /* 0x100fe20003803000 */
[----:B------:R-:W-:Y:S01]  /*7080*/  FADD.FTZ R207, R201, R207 ;  /* 0x000000cfc9cf7221 */ /* 0x000fe20000010000 */
[----:B-1----:R-:W-:Y:S02]  /*7090*/  F2FP.BF16.F32.PACK_AB R30, R198, R200 ;  /* 0x000000c8c61e723e */ /* 0x002fe400000010ff */
[----:B------:R-:W-:Y:S01]  /*70a0*/  HSET2.LE.AND R31, R31, R168, PT ;  /* 0x000000a81f1f7233 */ /* 0x000fe20003803000 */
[----:B--2---:R-:W1:Y:S01]  /*70b0*/  LDSM.16.MT88.4 R8, [R169+0x11000] ;  /* 0x01100000a908783b */ /* 0x004e620000004200 */
[----:B------:R-:W-:Y:S01]  /*70c0*/  HMMA.16816.F32.BF16 R52, R4, R24, R52 ;  /* 0x000000180434723c */ /* 0x000fe20000041834 */
[----:B------:R-:W-:Y:S01]  /*70d0*/  LOP3.LUT R30, R30, R17, RZ, 0xc0, !PT ;  /* 0x000000111e1e7212 */ /* 0x000fe200078ec0ff */
[----:B------:R-:W-:Y:S01]  /*70e0*/  FADD.FTZ R200, R200, R207 ;  /* 0x000000cfc8c87221 */ /* 0x000fe20000010000 */
[----:B---3--:R-:W-:-:S02]  /*70f0*/  LOP3.LUT R19, R18, 0xffff, RZ, 0xc0, !PT ;  /* 0x0000ffff12137812 */ /* 0x008fc400078ec0ff */
[----:B----4-:R-:W-:Y:S01]  /*7100*/  F2FP.BF16.F32.PACK_AB R16, R206, R199 ;  /* 0x000000c7ce10723e */ /* 0x010fe200000010ff */
[----:B------:R-:W-:Y:S01]  /*7110*/  FADD.FTZ R200, R198, R200 ;  /* 0x000000c8c6c87221 */ /* 0x000fe20000010000 */
[----:B------:R-:W-:Y:S01]  /*7120*/  SHF.R.U32.HI R19, RZ, 0x8, R19 ;  /* 0x00000008ff137819 */ /* 0x000fe20000011613 */
[----:B------:R-:W-:Y:S01]  /*7130*/  HMMA.16816.F32.BF16 R56, R4, R26, R56 ;  /* 0x0000001a0438723c */ /* 0x000fe20000041838 */
[----:B-----5:R-:W-:Y:S01]  /*7140*/  F2FP.BF16.F32.PACK_AB R29, R208, R209 ;  /* 0x000000d1d01d723e */ /* 0x020fe200000010ff */
[----:B------:R-:W-:Y:S01]  /*7150*/  LDSM.16.MT88.4 R24, [R169+0x15000] ;  /* 0x01500000a918783b */ /* 0x000fe20000004200 */
[----:B------:R-:W-:Y:S01]  /*7160*/  LOP3.LUT R31, R16, R31, RZ, 0xc0, !PT ;  /* 0x0000001f101f7212 */ /* 0x000fe200078ec0ff */
[----:B------:R-:W-:-:S04]  /*7170*/  FADD.FTZ R209, R209, R179 ;  /* 0x000000b3d1d17221 */ /* 0x000fc80000010000 */
[----:B------:R-:W-:Y:S01]  /*7180*/  HMMA.16816.F32.BF16 R88, R4, R22, R88 ;  /* 0x000000160458723c */ /* 0x000fe20000041858 */
[----:B------:R-:W-:-:S04]  /*7190*/  FADD.FTZ R209, R208, R209 ;  /* 0x000000d1d0d17221 */ /* 0x000fc80000010000 */
[----:B------:R-:W-:-:S03]  /*71a0*/  FADD.FTZ R199, R199, R209 ;  /* 0x000000d1c7c77221 */ /* 0x000fc60000010000 */
[C---:B------:R-:W-:Y:S01]  /*71b0*/  HMMA.16816.F32.BF16 R124, R4.reuse, R12, R124 ;  /* 0x0000000c047c723c */ /* 0x040fe2000004187c */
[----:B------:R-:W-:Y:S01]  /*71c0*/  LOP3.LUT R13, R18, 0xff, RZ, 0xc0, !PT ;  /* 0x000000ff120d7812 */ /* 0x000fe200078ec0ff */
[----:B------:R-:W-:Y:S01]  /*71d0*/  FADD.FTZ R199, R206, R199 ;  /* 0x000000c7cec77221 */ /* 0x000fe20000010000 */
[----:B------:R-:W-:Y:S02]  /*71e0*/  SHF.R.U32.HI R12, RZ, 0x18, R18 ;  /* 0x00000018ff0c7819 */ /* 0x000fe40000011612 */
[----:B------:R-:W-:Y:S02]  /*71f0*/  LOP3.LUT R18, R20, 0xff, RZ, 0xc0, !PT ;  /* 0x000000ff14127812 */ /* 0x000fe400078ec0ff */
[----:B------:R-:W-:Y:S01]  /*7200*/  PRMT R13, R13, 0x5410, R19 ;  /* 0x000054100d0d7816 */ /* 0x000fe20000000013 */
[----:B------:R-:W-:Y:S01]  /*7210*/  HMMA.16816.F32.BF16 R128, R4, R14, R128 ;  /* 0x0000000e0480723c */ /* 0x000fe20000041880 */
[----:B------:R-:W2:Y:S01]  /*7220*/  LDSM.16.MT88.4 R4, [R169+0x17000] ;  /* 0x01700000a904783b */ /* 0x000ea20000004200 */
[----:B------:R-:W-:-:S02]  /*7230*/  PRMT R12, R18, 0x5410, R12 ;  /* 0x00005410120c7816 */ /* 0x000fc4000000000c */
[--C-:B------:R-:W-:Y:S01]  /*7240*/  HSET2.LE.AND R13, R13, R168.reuse, PT ;  /* 0x000000a80d0d7233 */ /* 0x100fe20003803000 */
[----:B------:R-:W3:Y:S02]  /*7250*/  LDSM.16.MT88.4 R16, [R210+0x13000] ;  /* 0x01300000d210783b */ /* 0x000ee40000004200 */
[----:B------:R-:W-:Y:S02]  /*7260*/  HSET2.LE.AND R12, R12, R168, PT ;  /* 0x000000a80c0c7233 */ /* 0x000fe40003803000 */
[----:B------:R-:W-:Y:S01]  /*7270*/  LOP3.LUT R28, R28, R13, RZ, 0xc0, !PT ;  /* 0x0000000d1c1c7212 */ /* 0x000fe200078ec0ff */
[----:B------:R-:W-:Y:S02]  /*7280*/  LDSM.16.MT88.4 R20, [R210+0x11000] ;  /* 0x01100000d214783b */ /* 0x000fe40000004200 */
[----:B------:R-:W-:Y:S02]  /*7290*/  LOP3.LUT R29, R29, R12, RZ, 0xc0, !PT ;  /* 0x0000000c1d1d7212 */ /* 0x000fe400078ec0ff */
[----:B------:R-:W-:Y:S05]  /*72a0*/  LDSM.16.MT88.4 R12, [R210+0x15000] ;  /* 0x01500000d20c783b */ /* 0x000fea0000004200 */
[C---:B-1----:R-:W-:Y:S08]  /*72b0*/  HMMA.16816.F32.BF16 R152, R28.reuse, R8, R152 ;  /* 0x000000081c98723c */ /* 0x042ff00000041898 */
[C---:B------:R-:W-:Y:S01]  /*72c0*/  HMMA.16816.F32.BF16 R148, R28.reuse, R10, R148 ;  /* 0x0000000a1c94723c */ /* 0x040fe20000041894 */
[----:B------:R-:W1:Y:S07]  /*72d0*/  LDSM.16.MT88.4 R8, [R210+0x17000] ;  /* 0x01700000d208783b */ /* 0x000e6e0000004200 */
[C---:B------:R-:W-:Y:S08]  /*72e0*/  HMMA.16816.F32.BF16 R44, R28.reuse, R32, R44 ;  /* 0x000000201c2c723c */ /* 0x040ff0000004182c */
[C---:B--2---:R-:W-:Y:S08]  /*72f0*/  HMMA.16816.F32.BF16 R108, R28.reuse, R4, R108 ;  /* 0x000000041c6c723c */ /* 0x044ff0000004186c */
[C---:B------:R-:W-:Y:S01]  /*7300*/  HMMA.16816.F32.BF16 R112, R28.reuse, R6, R112 ;  /* 0x000000061c70723c */ /* 0x040fe20000041870 */
[----:B------:R-:W2:Y:S07]  /*7310*/  LDSM.16.MT88.4 R4, [R197+0x11000] ;  /* 0x01100000c504783b */ /* 0x000eae0000004200 */
[C---:B---3--:R-:W-:Y:S08]  /*7320*/  HMMA.16816.F32.BF16 R52, R28.reuse, R16, R52 ;  /* 0x000000101c34723c */ /* 0x048ff00000041834 */
[C---:B------:R-:W-:Y:S01]  /*7330*/  HMMA.16816.F32.BF16 R56, R28.reuse, R18, R56 ;  /* 0x000000121c38723c */ /* 0x040fe20000041838 */
[----:B------:R-:W-:Y:S07]  /*7340*/  LDSM.16.MT88.4 R16, [R196+0x13000] ;  /* 0x01300000c410783b */ /* 0x000fee0000004200 */
        /* <DEDUP_REMOVED lines=8> */
[----:B------:R-:W3:Y:S07]  /*73d0*/  LDSM.16.MT88.4 R12, [R197+0x15000] ;  /* 0x01500000c50c783b */ /* 0x000eee0000004200 */
[C---:B------:R-:W-:Y:S01]  /*73e0*/  HMMA.16816.F32.BF16 R48, R28.reuse, R34, R48 ;  /* 0x000000221c30723c */ /* 0x040fe20000041830 */
[----:B------:R-:W4:Y:S07]  /*73f0*/  LDSM.16.MT88.4 R32, [R196+0x17000] ;  /* 0x01700000c420783b */ /* 0x000f2e0000004200 */
[----:B-1----:R-:W-:Y:S01]  /*7400*/  HMMA.16816.F32.BF16 R96, R28, R10, R96 ;  /* 0x0000000a1c60723c */ /* 0x002fe20000041860 */
[----:B------:R-:W-:Y:S01]  /*7410*/  IMAD.MOV.U32 R11, RZ, RZ, R220 ;  /* 0x000000ffff0b7224 */ /* 0x000fe200078e00dc */
[----:B------:R-:W-:-:S06]  /*7420*/  PRMT R10, R220, 0x7773, RZ ;  /* 0x00007773dc0a7816 */ /* 0x000fcc00000000ff */
[----:B------:R-:W-:Y:S01]  /*7430*/  HMMA.16816.F32.BF16 R92, R28, R8, R92 ;  /* 0x000000081c5c723c */ /* 0x000fe2000004185c */
[C---:B------:R-:W-:Y:S02]  /*7440*/  PRMT R8, R220.reuse, 0x7771, RZ ;  /* 0x00007771dc087816 */ /* 0x040fe400000000ff */
[----:B------:R-:W-:-:S05]  /*7450*/  PRMT R9, R220, 0x7772, RZ ;  /* 0x00007772dc097816 */ /* 0x000fca00000000ff */
[C---:B------:R-:W-:Y:S08]  /*7460*/  HMMA.16816.F32.BF16 R76, R28.reuse, R24, R76 ;  /* 0x000000181c4c723c */ /* 0x040ff0000004184c */
[----:B--2---:R-:W-:Y:S01]  /*7470*/  HMMA.16816.F32.BF16 R100, R28, R4, R100 ;  /* 0x000000041c64723c */ /* 0x004fe20000041864 */
[----:B------:R-:W-:Y:S02]  /*7480*/  LOP3.LUT R4, R11, 0xff, RZ, 0xc0, !PT ;  /* 0x000000ff0b047812 */ /* 0x000fe400078ec0ff */
[----:B------:R-:W-:-:S02]  /*7490*/  PRMT R5, R9, 0x5410, R10 ;  /* 0x0000541009057816 */ /* 0x000fc4000000000a */
[----:B------:R-:W-:Y:S02]  /*74a0*/  PRMT R4, R4, 0x5410, R8 ;  /* 0x0000541004047816 */ /* 0x000fe40000000008 */
[----:B------:R-:W-:Y:S01]  /*74b0*/  LDSM.16.MT88.4 R8, [R169+0x15800] ;  /* 0x01580000a908783b */ /* 0x000fe20000004200 */
[C---:B------:R-:W-:Y:S03]  /*74c0*/  HMMA.16816.F32.BF16 R80, R28.reuse, R26, R80 ;  /* 0x0000001a1c50723c */ /* 0x040fe60000041850 */
[----:B------:R-:W1:Y:S05]  /*74d0*/  LDSM.16.MT88.4 R24, [R196+0x11000] ;  /* 0x01100000c418783b */ /* 0x000e6a0000004200 */
[C---:B------:R-:W-:Y:S08]  /*74e0*/  HMMA.16816.F32.BF16 R144, R28.reuse, R20, R144 ;  /* 0x000000141c90723c */ /* 0x040ff00000041890 */
[C---:B------:R-:W-:Y:S01]  /*74f0*/  HMMA.16816.F32.BF16 R140, R28.reuse, R22, R140 ;  /* 0x000000161c8c723c */ /* 0x040fe2000004188c */
[----:B------:R-:W2:Y:S07]  /*7500*/  LDSM.16.MT88.4 R20, [R197+0x13000] ;  /* 0x01300000c514783b */ /* 0x000eae0000004200 */
[C---:B------:R-:W-:Y:S08]  /*7510*/  HMMA.16816.F32.BF16 R60, R28.reuse, R16, R60 ;  /* 0x000000101c3c723c */ /* 0x040ff0000004183c */
[C---:B------:R-:W-:Y:S01]  /*7520*/  HMMA.16816.F32.BF16 R64, R28.reuse, R18, R64 ;  /* 0x000000121c40723c */ /* 0x040fe20000041840 */
[----:B------:R-:W5:Y:S07]  /*7530*/  LDSM.16.MT88.4 R16, [R169+0x17800] ;  /* 0x01780000a910783b */ /* 0x000f6e0000004200 */
[C---:B---3--:R-:W-:Y:S01]  /*7540*/  HMMA.16816.F32.BF16 R68, R28.reuse, R12, R68 ;  /* 0x0000000c1c44723c */ /* 0x048fe20000041844 */
[--C-:B------:R-:W-:Y:S01]  /*7550*/  FFMA.FTZ R12, R204, UR16, -R175.reuse ;  /* 0x00000010cc0c7c23 */ /* 0x100fe200080108af */
[----:B------:R-:W-:Y:S01]  /*7560*/  FFMA.FTZ R204, R203, UR16, -R175 ;  /* 0x00000010cbcc7c23 */ /* 0x000fe200080108af */
[C---:B------:R-:W-:Y:S01]  /*7570*/  LOP3.LUT R13, R212.reuse, 0xffff, RZ, 0xc0, !PT ;  /* 0x0000ffffd40d7812 */ /* 0x040fe200078ec0ff */
[----:B------:R3:W-:Y:S03]  /*7580*/  MUFU.EX2 R203, R205 ;  /* 0x000000cd00cb7308 */ /* 0x0007e60000000800 */
[----:B------:R-:W-:Y:S01]  /*7590*/  SHF.R.U32.HI R13, RZ, 0x8, R13 ;  /* 0x00000008ff0d7819 */ /* 0x000fe2000001160d */
[----:B------:R-:W2:Y:S01]  /*75a0*/  MUFU.EX2 R204, R204 ;  /* 0x000000cc00cc7308 */ /* 0x000ea20000000800 */
[----:B------:R-:W-:Y:S01]  /*75b0*/  HMMA.16816.F32.BF16 R72, R28, R14, R72 ;  /* 0x0000000e1c48723c */ /* 0x000fe20000041848 */
[----:B------:R-:W-:-:S02]  /*75c0*/  LOP3.LUT R14, R212, 0xff, RZ, 0xc0, !PT ;  /* 0x000000ffd40e7812 */ /* 0x000fc400078ec0ff */
[----:B------:R1:W-:Y:S05]  /*75d0*/  MUFU.EX2 R202, R12 ;  /* 0x0000000c00ca7308 */ /* 0x0003ea0000000800 */
[C---:B------:R-:W-:Y:S01]  /*75e0*/  HMMA.16816.F32.BF16 R104, R28.reuse, R6, R104 ;  /* 0x000000061c68723c */ /* 0x040fe20000041868 */
[----:B---3--:R-:W-:Y:S01]  /*75f0*/  FFMA.FTZ R205, R172, UR16, -R170 ;  /* 0x00000010accd7c23 */ /* 0x008fe200080108aa */
[----:B------:R-:W-:Y:S02]  /*7600*/  PRMT R7, R212, 0x7632, R7 ;  /* 0x00007632d4077816 */ /* 0x000fe40000000007 */
[----:B------:R-:W-:Y:S02]  /*7610*/  SHF.R.U32.HI R6, RZ, 0x18, R212 ;  /* 0x00000018ff067819 */ /* 0x000fe400000116d4 */
[----:B------:R3:W-:Y:S01]  /*7620*/  MUFU.EX2 R212, R173 ;  /* 0x000000ad00d47308 */ /* 0x0007e20000000800 */
[----:B------:R-:W-:Y:S01]  /*7630*/  LOP3.LUT R7, R7, 0xff, RZ, 0xc0, !PT ;  /* 0x000000ff07077812 */ /* 0x000fe200078ec0ff */
[----:B----4-:R-:W-:Y:S01]  /*7640*/  HMMA.16816.F32.BF16 R124, R28, R32, R124 ;  /* 0x000000201c7c723c */ /* 0x010fe2000004187c */
[----:B-1----:R-:W-:Y:S01]  /*7650*/  LOP3.LUT R12, R5, 0xff00ff, RZ, 0xc0, !PT ;  /* 0x00ff00ff050c7812 */ /* 0x002fe200078ec0ff */
[----:B------:R-:W1:Y:S01]  /*7660*/  MUFU.EX2 R205, R205 ;  /* 0x000000cd00cd7308 */ /* 0x000e620000000800 */
[----:B------:R-:W-:-:S02]  /*7670*/  PRMT R5, R14, 0x5410, R13 ;  /* 0x000054100e057816 */ /* 0x000fc4000000000d */
[----:B------:R-:W-:Y:S02]  /*7680*/  PRMT R13, R7, 0x5410, R6 ;  /* 0x00005410070d7816 */ /* 0x000fe40000000006 */
[--C-:B------:R-:W-:Y:S01]  /*7690*/  HSET2.LE.AND R6, R4, R168.reuse, PT ;  /* 0x000000a804067233 */ /* 0x100fe20003803000 */
[C---:B------:R-:W-:Y:S01]  /*76a0*/  HMMA.16816.F32.BF16 R136, R28.reuse, R24, R136 ;  /* 0x000000181c88723c */ /* 0x040fe20000041888 */
[----:B--2---:R-:W-:Y:S02]  /*76b0*/  F2FP.BF16.F32.PACK_AB R32, R249, R204 ;  /* 0x000000ccf920723e */ /* 0x004fe400000010ff */
[--C-:B------:R-:W-:Y:S01]  /*76c0*/  HSET2.LE.AND R4, R5, R168.reuse, PT ;  /* 0x000000a805047233 */ /* 0x100fe20003803000 */
[----:B---3--:R-:W-:Y:S01]  /*76d0*/  LDSM.16.MT88.4 R172, [R210+0x13800] ;  /* 0x01380000d2ac783b */ /* 0x008fe20000004200 */
[--C-:B------:R-:W-:Y:S02]  /*76e0*/  HSET2.LE.AND R7, R12, R168.reuse, PT ;  /* 0x000000a80c077233 */ /* 0x100fe40003803000 */
[----:B------:R-:W-:Y:S01]  /*76f0*/  HSET2.LE.AND R5, R13, R168, PT ;  /* 0x000000a80d057233 */ /* 0x000fe20003803000 */
[----:B------:R-:W-:Y:S01]  /*7700*/  HMMA.16816.F32.BF16 R132, R28, R26, R132 ;  /* 0x0000001a1c84723c */ /* 0x000fe20000041884 */
[----:B------:R-:W-:Y:S01]  /*7710*/  LOP3.LUT R6, R32, R6, RZ, 0xc0, !PT ;  /* 0x0000000620067212 */ /* 0x000fe200078ec0ff */
[----:B------:R-:W2:Y:S01]  /*7720*/  LDSM.16.MT88.4 R24, [R169+0x11800] ;  /* 0x01180000a918783b */ /* 0x000ea20000004200 */
[----:B-1----:R-:W-:-:S02]  /*7730*/  F2FP.BF16.F32.PACK_AB R168, R248, R205 ;  /* 0x000000cdf8a8723e */ /* 0x002fc400000010ff */
[----:B------:R-:W-:Y:S01]  /*7740*/  F2FP.BF16.F32.PACK_AB R33, R202, R203 ;  /* 0x000000cbca21723e */ /* 0x000fe200000010ff */
[----:B------:R-:W-:Y:S01]  /*7750*/  LDSM.16.MT88.4 R12, [R210+0x11800] ;  /* 0x01180000d20c783b */ /* 0x000fe20000004200 */
[----:B------:R-:W-:Y:S01]  /*7760*/  F2FP.BF16.F32.PACK_AB R32, R212, R211 ;  /* 0x000000d3d420723e */ /* 0x000fe200000010ff */
[C---:B------:R-:W-:Y:S01]  /*7770*/  HMMA.16816.F32.BF16 R36, R28.reuse, R20, R36 ;  /* 0x000000141c24723c */ /* 0x040fe20000041824 */
[----:B------:R-:W-:Y:S01]  /*7780*/  LOP3.LUT R7, R168, R7, RZ, 0xc0, !PT ;  /* 0x00000007a8077212 */ /* 0x000fe200078ec0ff */
[----:B------:R-:W-:Y:S01]  /*7790*/  FADD.FTZ R203, R203, R200 ;  /* 0x000000c8cbcb7221 */ /* 0x000fe20000010000 */
[----:B------:R-:W-:Y:S01]  /*77a0*/  LOP3.LUT R4, R33, R4, RZ, 0xc0, !PT ;  /* 0x0000000421047212 */ /* 0x000fe200078ec0ff */
[----:B------:R-:W-:Y:S01]  /*77b0*/  FADD.FTZ R211, R211, R199 ;  /* 0x000000c7d3d37221 */ /* 0x000fe20000010000 */
[----:B------:R-:W-:Y:S01]  /*77c0*/  LOP3.LUT R5, R32, R5, RZ, 0xc0, !PT ;  /* 0x0000000520057212 */ /* 0x000fe200078ec0ff */
[----:B------:R-:W-:Y:S02]  /*77d0*/  FADD.FTZ R203, R202, R203 ;  /* 0x000000cbcacb7221 */ /* 0x000fe40000010000 */
[----:B------:R-:W-:Y:S01]  /*77e0*/  HMMA.16816.F32.BF16 R40, R28, R22, R40 ;  /* 0x000000161c28723c */ /* 0x000fe20000041828 */
[----:B------:R-:W1:Y:S01]  /*77f0*/  LDSM.16.MT88.4 R20, [R169+0x13800] ;  /* 0x01380000a914783b */ /* 0x000e620000004200 */
[----:B------:R-:W-:Y:S01]  /*7800*/  FADD.FTZ R211, R212, R211 ;  /* 0x000000d3d4d37221 */ /* 0x000fe20000010000 */
[----:B------:R-:W-:-:S02]  /*7810*/  FADD.FTZ R203, R204, R203 ;  /* 0x000000cbcccb7221 */ /* 0x000fc40000010000 */
[----:B------:R-:W-:Y:S01]  /*7820*/  LDSM.16.MT88.4 R168, [R210+0x15800] ;  /* 0x01580000d2a8783b */ /* 0x000fe20000004200 */
[----:B------:R-:W-:Y:S01]  /*7830*/  FADD.FTZ R211, R205, R211 ;  /* 0x000000d3cdd37221 */ /* 0x000fe20000010000 */
[----:B------:R-:W-:Y:S01]  /*7840*/  FADD.FTZ R249, R249, R203 ;  /* 0x000000cbf9f97221 */ /* 0x000fe20000010000 */
[----:B------:R-:W-:Y:S02]  /*7850*/  HMMA.16816.F32.BF16 R76, R4, R8, R76 ;  /* 0x00000008044c723c */ /* 0x000fe4000004184c */
[----:B------:R-:W-:-:S06]  /*7860*/  FADD.FTZ R248, R248, R211 ;  /* 0x000000d3f8f87221 */ /* 0x000fcc0000010000 */
[C---:B------:R-:W-:Y:S01]  /*7870*/  HMMA.16816.F32.BF16 R80, R4.reuse, R10, R80 ;  /* 0x0000000a0450723c */ /* 0x040fe20000041850 */
[----:B------:R-:W3:Y:S07]  /*7880*/  LDSM.16.MT88.4 R8, [R197+0x11800] ;  /* 0x01180000c508783b */ /* 0x000eee0000004200 */
[C---:B-----5:R-:W-:Y:S08]  /*7890*/  HMMA.16816.F32.BF16 R108, R4.reuse, R16, R108 ;  /* 0x00000010046c723c */ /* 0x060ff0000004186c */
[----:B------:R-:W-:Y:S01]  /*78a0*/  HMMA.16816.F32.BF16 R112, R4, R18, R112 ;  /* 0x000000120470723c */ /* 0x000fe20000041870 */
[----:B------:R-:W4:Y:S07]  /*78b0*/  LDSM.16.MT88.4 R16, [R196+0x11800] ;  /* 0x01180000c410783b */ /* 0x000f2e0000004200 */
[----:B------:R-:W-:Y:S01]  /*78c0*/  HMMA.16816.F32.BF16 R128, R28, R34, R128 ;  /* 0x000000221c80723c */ /* 0x000fe20000041880 */
[----:B------:R-:W5:Y:S04]  /*78d0*/  LDSM.16.MT88.4 R32, [R210+0x17800] ;  /* 0x01780000d220783b */ /* 0x000f680000004200 */
[----:B------:R-:W5:Y:S03]  /*78e0*/  LDSM.16.MT88.4 R28, [R197+0x13800] ;  /* 0x01380000c51c783b */ /* 0x000f660000004200 */
[C---:B--2---:R-:W-:Y:S08]  /*78f0*/  HMMA.16816.F32.BF16 R152, R4.reuse, R24, R152 ;  /* 0x000000180498723c */ /* 0x044ff00000041898 */
[C---:B------:R-:W-:Y:S01]  /*7900*/  HMMA.16816.F32.BF16 R148, R4.reuse, R26, R148 ;  /* 0x0000001a0494723c */ /* 0x040fe20000041894 */
[----:B------:R-:W2:Y:S07]  /*7910*/  LDSM.16.MT88.4 R24, [R197+0x15800] ;  /* 0x01580000c518783b */ /* 0x000eae0000004200 */
[C---:B-1----:R-:W-:Y:S08]  /*7920*/  HMMA.16816.F32.BF16 R44, R4.reuse, R20, R44 ;  /* 0x00000014042c723c */ /* 0x042ff0000004182c */
[C---:B------:R-:W-:Y:S01]  /*7930*/  HMMA.16816.F32.BF16 R48, R4.reuse, R22, R48 ;  /* 0x000000160430723c */ /* 0x040fe20000041830 */
[----:B------:R-:W1:Y:S07]  /*7940*/  LDSM.16.MT88.4 R20, [R197+0x17800] ;  /* 0x01780000c514783b */ /* 0x000e6e0000004200 */
[C---:B------:R-:W-:Y:S08]  /*7950*/  HMMA.16816.F32.BF16 R144, R4.reuse, R12, R144 ;  /* 0x0000000c0490723c */ /* 0x040ff00000041890 */
        /* <DEDUP_REMOVED lines=10> */
[C---:B------:R-:W-:Y:S08]  /*7a00*/  HMMA.16816.F32.BF16 R84, R4.reuse, R168, R84 ;  /* 0x000000a80454723c */ /* 0x040ff00000041854 */
[C---:B------:R-:W-:Y:S08]  /*7a10*/  HMMA.16816.F32.BF16 R88, R4.reuse, R170, R88 ;  /* 0x000000aa0458723c */ /* 0x040ff00000041858 */
[C---:B-----5:R-:W-:Y:S08]  /*7a20*/  HMMA.16816.F32.BF16 R116, R4.reuse, R32, R116 ;  /* 0x000000200474723c */ /* 0x060ff00000041874 */
[C---:B------:R-:W-:Y:S08]  /*7a30*/  HMMA.16816.F32.BF16 R120, R4.reuse, R34, R120 ;  /* 0x000000220478723c */ /* 0x040ff00000041878 */
[C---:B------:R-:W-:Y:S08]  /*7a40*/  HMMA.16816.F32.BF16 R36, R4.reuse, R28, R36 ;  /* 0x0000001c0424723c */ /* 0x040ff00000041824 */
[C---:B------:R-:W-:Y:S08]  /*7a50*/  HMMA.16816.F32.BF16 R40, R4.reuse, R30, R40 ;  /* 0x0000001e0428723c */ /* 0x040ff00000041828 */
[C---:B--2---:R-:W-:Y:S08]  /*7a60*/  HMMA.16816.F32.BF16 R68, R4.reuse, R24, R68 ;  /* 0x000000180444723c */ /* 0x044ff00000041844 */
[C---:B------:R-:W-:Y:S08]  /*7a70*/  HMMA.16816.F32.BF16 R72, R4.reuse, R26, R72 ;  /* 0x0000001a0448723c */ /* 0x040ff00000041848 */
[C---:B-1----:R-:W-:Y:S08]  /*7a80*/  HMMA.16816.F32.BF16 R100, R4.reuse, R20, R100 ;  /* 0x000000140464723c */ /* 0x042ff00000041864 */
[C---:B------:R-:W-:Y:S08]  /*7a90*/  HMMA.16816.F32.BF16 R104, R4.reuse, R22, R104 ;  /* 0x000000160468723c */ /* 0x040ff00000041868 */
[C---:B------:R-:W-:Y:S08]  /*7aa0*/  HMMA.16816.F32.BF16 R60, R4.reuse, R12, R60 ;  /* 0x0000000c043c723c */ /* 0x040ff0000004183c */
[C---:B------:R-:W-:Y:S08]  /*7ab0*/  HMMA.16816.F32.BF16 R64, R4.reuse, R14, R64 ;  /* 0x0000000e0440723c */ /* 0x040ff00000041840 */
[C---:B---3--:R-:W-:Y:S08]  /*7ac0*/  HMMA.16816.F32.BF16 R92, R4.reuse, R8, R92 ;  /* 0x00000008045c723c */ /* 0x048ff0000004185c */
[C---:B------:R-:W-:Y:S08]  /*7ad0*/  HMMA.16816.F32.BF16 R96, R4.reuse, R10, R96 ;  /* 0x0000000a0460723c */ /* 0x040ff00000041860 */
[C---:B----4-:R-:W-:Y:S08]  /*7ae0*/  HMMA.16816.F32.BF16 R124, R4.reuse, R16, R124 ;  /* 0x00000010047c723c */ /* 0x050ff0000004187c */
        /* <DEDUP_REMOVED lines=18> */
[----:B------:R-:W-:Y:S01]  /*7c10*/  LEA R10, P1, R12, R234, 0x7 ;  /* 0x000000ea0c0a7211 */ /* 0x000fe200078238ff */
[----:B------:R-:W-:Y:S01]  /*7c20*/  IMAD.IADD R180, R166, 0x1, R186 ;  /* 0x00000001a6b47824 */ /* 0x000fe200078e02ba */
[----:B------:R-:W-:Y:S01]  /*7c30*/  ULEA.HI.X UR6, UR16, UR13, UR6, 0x6, UP0 ;  /* 0x0000000d10067291 */ /* 0x000fe200080f3406 */
[----:B------:R-:W-:Y:S01]  /*7c40*/  IMAD.U32 R5, RZ, RZ, UR7 ;  /* 0x00000007ff057e24 */ /* 0x000fe2000f8e00ff */
[----:B------:R-:W-:Y:S01]  /*7c50*/  UIADD3 UR12, UPT, UPT, UR17, UR12, URZ ;  /* 0x0000000c110c7290 */ /* 0x000fe2000fffe0ff */
[----:B------:R-:W-:Y:S01]  /*7c60*/  SEL R187, R0, 0xffffffe0, !P4 ;  /* 0xffffffe000bb7807 */ /* 0x000fe20006000000 */
[----:B------:R-:W-:-:S02]  /*7c70*/  UIADD3 UR15, UP1, UPT, UR7, UR15, URZ ;  /* 0x0000000f070f7290 */ /* 0x000fc4000ff3e0ff */
[----:B------:R-:W-:Y:S01]  /*7c80*/  IMAD.U32 R4, RZ, RZ, UR6 ;  /* 0x00000006ff047e24 */ /* 0x000fe2000f8e00ff */
[----:B------:R-:W-:Y:S01]  /*7c90*/  ULEA UR7, UP0, UR8, UR7, 0x5 ;  /* 0x0000000708077291 */ /* 0x000fe2000f8028ff */
[CC--:B------:R-:W-:Y:S01]  /*7ca0*/  LEA R8, P0, R5.reuse, R234.reuse, 0x1 ;  /* 0x000000ea05087211 */ /* 0x0c0fe200078008ff */
[----:B------:R-:W-:Y:S01]  /*7cb0*/  IMAD.U32 R6, RZ, RZ, UR12 ;  /* 0x0000000cff067e24 */ /* 0x000fe2000f8e00ff */
[----:B------:R-:W-:Y:S01]  /*7cc0*/  UIADD3.X UR13, UPT, UPT, UR6, UR13, URZ, UP1, !UPT ;  /* 0x0000000d060d7290 */ /* 0x000fe20008ffe4ff */
[----:B------:R-:W-:Y:S01]  /*7cd0*/  IMAD.U32 R7, RZ, RZ, UR15 ;  /* 0x0000000fff077e24 */ /* 0x000fe2000f8e00ff */
[----:B------:R-:W-:Y:S01]  /*7ce0*/  ULEA.HI.X UR6, UR8, UR6, UR9, 0x5, UP0 ;  /* 0x0000000608067291 */ /* 0x000fe200080f2c09 */
[-C--:B------:R-:W-:Y:S01]  /*7cf0*/  LEA.HI.X R9, R5, R233.reuse, R4, 0x1, P0 ;  /* 0x000000e905097211 */ /* 0x080fe200000f0c04 */
[----:B------:R-:W-:Y:S01]  /*7d00*/  IMAD.U32 R5, RZ, RZ, UR7 ;  /* 0x00000007ff057e24 */ /* 0x000fe2000f8e00ff */
[-C--:B------:R-:W-:Y:S01]  /*7d10*/  LEA.HI.X R11, R12, R233.reuse, R6, 0x7, P1 ;  /* 0x000000e90c0b7211 */ /* 0x080fe200008f3c06 */
[----:B------:R-:W-:Y:S01]  /*7d20*/  IMAD.U32 R6, RZ, RZ, UR13 ;  /* 0x0000000dff067e24 */ /* 0x000fe2000f8e00ff */
[-C--:B------:R-:W-:Y:S01]  /*7d30*/  LEA R14, P1, R7, R234.reuse, 0x1 ;  /* 0x000000ea070e7211 */ /* 0x080fe200078208ff */
[----:B------:R-:W-:Y:S01]  /*7d40*/  IMAD.U32 R4, RZ, RZ, UR6 ;  /* 0x00000006ff047e24 */ /* 0x000fe2000f8e00ff */
[----:B-1----:R-:W-:Y:S01]  /*7d50*/  ISETP.GE.AND P3, PT, R215, UR4, PT ;  /* 0x00000004d7007c0c */ /* 0x002fe2000bf66270 */
[----:B------:R-:W-:Y:S01]  /*7d60*/  BAR.SYNC.DEFER_BLOCKING 0x0 ;  /* 0x0000000000007b1d */ /* 0x000fe20000010000 */
[----:B------:R-:W-:Y:S01]  /*7d70*/  LEA R12, P0, R5, R234, 0x1 ;  /* 0x000000ea050c7211 */ /* 0x000fe200078008ff */
[----:B------:R-:W-:Y:S01]  /*7d80*/  IMAD.IADD R182, R187, 0x1, R186 ;  /* 0x00000001bbb67824 */ /* 0x000fe200078e02ba */
[----:B------:R-:W-:Y:S01]  /*7d90*/  ISETP.GE.AND P2, PT, R242, UR4, PT ;  /* 0x00000004f2007c0c */ /* 0x000fe2000bf46270 */
[----:B------:R-:W-:Y:S01]  /*7da0*/  IMAD.IADD R167, R185, 0x1, R187 ;  /* 0x00000001b9a77824 */ /* 0x000fe200078e02bb */
[-C--:B------:R-:W-:Y:S01]  /*7db0*/  LEA.HI.X R15, R7, R233.reuse, R6, 0x1, P1 ;  /* 0x000000e9070f7211 */ /* 0x080fe200008f0c06 */
[----:B------:R-:W-:Y:S01]  /*7dc0*/  IMAD.IADD R181, R187, 0x1, R180 ;  /* 0x00000001bbb57824 */ /* 0x000fe200078e02b4 */
[----:B------:R-:W-:Y:S01]  /*7dd0*/  ISETP.GE.AND P1, PT, R241, UR4, PT ;  /* 0x00000004f1007c0c */ /* 0x000fe2000bf26270 */
[----:B------:R-:W-:Y:S01]  /*7de0*/  IMAD.IADD R166, R187, 0x1, R2 ;  /* 0x00000001bba67824 */ /* 0x000fe200078e0202 */
[----:B------:R-:W-:Y:S01]  /*7df0*/  LEA.HI.X R13, R5, R233, R4, 0x1, P0 ;  /* 0x000000e9050d7211 */ /* 0x000fe200000f0c04 */
[----:B------:R-:W-:Y:S01]  /*7e00*/  UISETP.GT.U32.AND UP2, UPT, UR24, UR18, UPT ;  /* 0x000000121800728c */ /* 0x000fe2000bf44070 */
[----:B------:R-:W-:Y:S01]  /*7e10*/  ISETP.GE.AND P0, PT, R240, UR4, PT ;  /* 0x00000004f0007c0c */ /* 0x000fe2000bf06270 */
[----:B------:R-:W-:Y:S01]  /*7e20*/  USHF.L.U32 UR4, UR24, 0x1, URZ ;  /* 0x0000000118047899 */ /* 0x000fe200080006ff */
        /* <DEDUP_REMOVED lines=85> */
[----:B-1----:R-:W-:Y:S04]  /*8380*/  LDSM.16.M88.4 R8, [R182] ;  /* 0x00000000b608783b */ /* 0x002fe80000000200 */
[----:B------:R-:W1:Y:S04]  /*8390*/  LDSM.16.M88.4 R196, [R167+0x8000] ;  /* 0x00800000a7c4783b */ /* 0x000e680000000200 */
[----:B------:R-:W1:Y:S04]  /*83a0*/  LDSM.16.M88.4 R24, [R167+0x8800] ;  /* 0x00880000a718783b */ /* 0x000e680000000200 */
[----:B------:R-:W1:Y:S04]  /*83b0*/  LDSM.16.M88.4 R16, [R167+0x9000] ;  /* 0x00900000a710783b */ /* 0x000e680000000200 */
[----:B------:R-:W1:Y:S04]  /*83c0*/  LDSM.16.M88.4 R20, [R167+0x9800] ;  /* 0x00980000a714783b */ /* 0x000e680000000200 */
[----:B------:R-:W-:Y:S01]  /*83d0*/  LDSM.16.M88.4 R4, [R180] ;  /* 0x00000000b404783b */ /* 0x000fe20000000200 */
[C---:B--2---:R-:W-:Y:S03]  /*83e0*/  HMMA.16816.F32.BF16 R12, R28.reuse, R192, RZ ;  /* 0x000000c01c0c723c */ /* 0x044fe600000418ff */
[----:B------:R-:W2:Y:S04]  /*83f0*/  LDSM.16.M88.4 R208, [R2+0x8000] ;  /* 0x0080000002d0783b */ /* 0x000ea80000000200 */
[----:B------:R-:W2:Y:S01]  /*8400*/  LDSM.16.M88.4 R204, [R2+0x8800] ;  /* 0x0088000002cc783b */ /* 0x000ea20000000200 */
[C---:B---3--:R-:W-:Y:S03]  /*8410*/  HMMA.16816.F32.BF16 R188, R28.reuse, R176, RZ ;  /* 0x000000b01cbc723c */ /* 0x048fe600000418ff */
[----:B------:R-:W-:Y:S04]  /*8420*/  LDSM.16.M88.4 R220, [R167+0xe000] ;  /* 0x00e00000a7dc783b */ /* 0x000fe80000000200 */
[----:B------:R-:W-:Y:S01]  /*8430*/  LDSM.16.M88.4 R224, [R185+0xf800] ;  /* 0x00f80000b9e0783b */ /* 0x000fe20000000200 */
[C---:B----4-:R-:W-:Y:S03]  /*8440*/  HMMA.16816.F32.BF16 R172, R28.reuse, R168, RZ ;  /* 0x000000a81cac723c */ /* 0x050fe600000418ff */
[----:B------:R-:W0:Y:S05]  /*8450*/  LDGDEPBAR ;  /* 0x00000000000079af */ /* 0x000e2a0000000000 */
[C---:B------:R-:W-:Y:S08]  /*8460*/  HMMA.16816.F32.BF16 R192, R28.reuse, R194, RZ ;  /* 0x000000c21cc0723c */ /* 0x040ff000000418ff */
[C---:B------:R-:W-:Y:S08]  /*8470*/  HMMA.16816.F32.BF16 R176, R28.reuse, R178, RZ ;  /* 0x000000b21cb0723c */ /* 0x040ff000000418ff */
[C---:B------:R-:W-:Y:S08]  /*8480*/  HMMA.16816.F32.BF16 R168, R28.reuse, R170, RZ ;  /* 0x000000aa1ca8723c */ /* 0x040ff000000418ff */
[C---:B-----5:R-:W-:Y:S08]  /*8490*/  HMMA.16816.F32.BF16 R32, R28.reuse, R200, RZ ;  /* 0x000000c81c20723c */ /* 0x060ff000000418ff */
[----:B------:R-:W-:Y:S01]  /*84a0*/  HMMA.16816.F32.BF16 R28, R28, R202, RZ ;  /* 0x000000ca1c1c723c */ /* 0x000fe200000418ff */
[----:B------:R-:W3:Y:S07]  /*84b0*/  LDSM.16.M88.4 R200, [R2+0x9000] ;  /* 0x0090000002c8783b */ /* 0x000eee0000000200 */
[C---:B-1----:R-:W-:Y:S08]  /*84c0*/  HMMA.16816.F32.BF16 R12, R8.reuse, R196, R12 ;  /* 0x000000c4080c723c */ /* 0x042ff0000004180c */
[C---:B------:R-:W-:Y:S01]  /*84d0*/  HMMA.16816.F32.BF16 R192, R8.reuse, R198, R192 ;  /* 0x000000c608c0723c */ /* 0x040fe200000418c0 */
[----:B------:R-:W-:Y:S07]  /*84e0*/  LDSM.16.M88.4 R196, [R166+0x8000] ;  /* 0x00800000a6c4783b */ /* 0x000fee0000000200 */
[C---:B------:R-:W-:Y:S08]  /*84f0*/  HMMA.16816.F32.BF16 R188, R8.reuse, R24, R188 ;  /* 0x0000001808bc723c */ /* 0x040ff000000418bc */
[C---:B------:R-:W-:Y:S01]  /*8500*/  HMMA.16816.F32.BF16 R176, R8.reuse, R26, R176 ;  /* 0x0000001a08b0723c */ /* 0x040fe200000418b0 */
[----:B------:R-:W-:Y:S07]  /*8510*/  LDSM.16.M88.4 R24, [R181] ;  /* 0x00000000b518783b */ /* 0x000fee0000000200 */
[C---:B------:R-:W-:Y:S08]  /*8520*/  HMMA.16816.F32.BF16 R172, R8.reuse, R16, R172 ;  /* 0x0000001008ac723c */ /* 0x040ff000000418ac */
[C---:B------:R-:W-:Y:S01]  /*8530*/  HMMA.16816.F32.BF16 R168, R8.reuse, R18, R168 ;  /* 0x0000001208a8723c */ /* 0x040fe200000418a8 */
[----:B------:R-:W1:Y:S07]  /*8540*/  LDSM.16.M88.4 R16, [R2+0x9800] ;  /* 0x009800000210783b */ /* 0x000e6e0000000200 */
[C---:B------:R-:W-:Y:S08]  /*8550*/  HMMA.16816.F32.BF16 R32, R8.reuse, R20, R32 ;  /* 0x000000140820723c */ /* 0x040ff00000041820 */
[----:B------:R-:W-:Y:S01]  /*8560*/  HMMA.16816.F32.BF16 R28, R8, R22, R28 ;  /* 0x00000016081c723c */ /* 0x000fe2000004181c */
[----:B------:R-:W4:Y:S04]  /*8570*/  LDSM.16.M88.4 R20, [R166+0x8800] ;  /* 0x00880000a614783b */ /* 0x000f280000000200 */
[----:B------:R-:W5:Y:S03]  /*8580*/  LDSM.16.M88.4 R8, [R166+0x9000] ;  /* 0x00900000a608783b */ /* 0x000f660000000200 */
        /* <DEDUP_REMOVED lines=8> */
[----:B------:R-:W-:Y:S07]  /*8610*/  LDSM.16.M88.4 R200, [R182+0x2000] ;  /* 0x00200000b6c8783b */ /* 0x000fee0000000200 */
[C---:B-1----:R-:W-:Y:S08]  /*8620*/  HMMA.16816.F32.BF16 R32, R4.reuse, R16, R32 ;  /* 0x000000100420723c */ /* 0x042ff00000041820 */
[----:B------:R-:W-:Y:S01]  /*8630*/  HMMA.16816.F32.BF16 R28, R4, R18, R28 ;  /* 0x00000012041c723c */ /* 0x000fe2000004181c */
[----:B------:R-:W-:Y:S04]  /*8640*/  LDSM.16.M88.4 R16, [R186+0x2000] ;  /* 0x00200000ba10783b */ /* 0x000fe80000000200 */
[----:B------:R-:W1:Y:S03]  /*8650*/  LDSM.16.M88.4 R4, [R185+0xa000] ;  /* 0x00a00000b904783b */ /* 0x000e660000000200 */
[C---:B------:R-:W-:Y:S08]  /*8660*/  HMMA.16816.F32.BF16 R12, R24.reuse, R196, R12 ;  /* 0x000000c4180c723c */ /* 0x040ff0000004180c */
[C---:B------:R-:W-:Y:S01]  /*8670*/  HMMA.16816.F32.BF16 R192, R24.reuse, R198, R192 ;  /* 0x000000c618c0723c */ /* 0x040fe200000418c0 */
[----:B------:R-:W3:Y:S07]  /*8680*/  LDSM.16.M88.4 R196, [R185+0xb000] ;  /* 0x00b00000b9c4783b */ /* 0x000eee0000000200 */
        /* <DEDUP_REMOVED lines=21> */
[----:B------:R-:W-:Y:S04]  /*87e0*/  LDSM.16.M88.4 R16, [R180+0x2000] ;  /* 0x00200000b410783b */ /* 0x000fe80000000200 */
[----:B------:R-:W3:Y:S03]  /*87f0*/  LDSM.16.M88.4 R20, [R2+0xa000] ;  /* 0x00a000000214783b */ /* 0x000ee60000000200 */
[C---:B-----5:R-:W-:Y:S08]  /*8800*/  HMMA.16816.F32.BF16 R12, R200.reuse, R8, R12 ;  /* 0x00000008c80c723c */ /* 0x060ff0000004180c */
[C---:B------:R-:W-:Y:S01]  /*8810*/  HMMA.16816.F32.BF16 R192, R200.reuse, R10, R192 ;  /* 0x0000000ac8c0723c */ /* 0x040fe200000418c0 */
[----:B------:R-:W4:Y:S07]  /*8820*/  LDSM.16.M88.4 R8, [R2+0xa800] ;  /* 0x00a800000208783b */ /* 0x000f2e0000000200 */
        /* <DEDUP_REMOVED lines=54> */
[----:B------:R-:W-:Y:S07]  /*8b90*/  LDSM.16.M88.4 R208, [R166+0xc000] ;  /* 0x00c00000a6d0783b */ /* 0x000fee0000000200 */
        /* <DEDUP_REMOVED lines=18> */
[----:B------:R-:W4:Y:S04]  /*8cc0*/  LDSM.16.M88.4 R8, [R185+0xe800] ;  /* 0x00e80000b908783b */ /* 0x000f280000000200 */
[----:B------:R5:W4:Y:S03]  /*8cd0*/  LDSM.16.M88.4 R4, [R185+0xf000] ;  /* 0x00f00000b904783b */ /* 0x000b260000000200 */
[C---:B--2---:R-:W-:Y:S08]  /*8ce0*/  HMMA.16816.F32.BF16 R12, R24.reuse, R208, R12 ;  /* 0x000000d0180c723c */ /* 0x044ff0000004180c */
[C---:B------:R-:W-:Y:S01]  /*8cf0*/  HMMA.16816.F32.BF16 R192, R24.reuse, R210, R192 ;  /* 0x000000d218c0723c */ /* 0x040fe200000418c0 */
[----:B------:R-:W2:Y:S07]  /*8d00*/  LDSM.16.M88.4 R208, [R182+0x6000] ;  /* 0x00600000b6d0783b */ /* 0x000eae0000000200 */
[----:B------:R-:W-:Y:S01]  /*8d10*/  HMMA.16816.F32.BF16 R188, R24, R204, R188 ;  /* 0x000000cc18bc723c */ /* 0x000fe200000418bc */
[----:B-----5:R-:W-:-:S07]  /*8d20*/  VIADD R185, R232, 0x8 ;  /* 0x00000008e8b97836 */ /* 0x020fce0000000000 */
[C---:B------:R-:W-:Y:S01]  /*8d30*/  HMMA.16816.F32.BF16 R176, R24.reuse, R206, R176 ;  /* 0x000000ce18b0723c */ /* 0x040fe200000418b0 */
[----:B------:R-:W-:Y:S07]  /*8d40*/  LDSM.16.M88.4 R204, [R167+0xe800] ;  /* 0x00e80000a7cc783b */ /* 0x000fee0000000200 */
[C---:B------:R-:W-:Y:S08]  /*8d50*/  HMMA.16816.F32.BF16 R172, R24.reuse, R200, R172 ;  /* 0x000000c818ac723c */ /* 0x040ff000000418ac */
[C---:B------:R-:W-:Y:S01]  /*8d60*/  HMMA.16816.F32.BF16 R168, R24.reuse, R202, R168 ;  /* 0x000000ca18a8723c */ /* 0x040fe200000418a8 */
[----:B------:R-:W-:Y:S07]  /*8d70*/  LDSM.16.M88.4 R200, [R167+0xf000] ;  /* 0x00f00000a7c8783b */ /* 0x000fee0000000200 */
[C---:B-1----:R-:W-:Y:S08]  /*8d80*/  HMMA.16816.F32.BF16 R32, R24.reuse, R196, R32 ;  /* 0x000000c41820723c */ /* 0x042ff00000041820 */
[----:B------:R-:W-:Y:S01]  /*8d90*/  HMMA.16816.F32.BF16 R28, R24, R198, R28 ;  /* 0x000000c6181c723c */ /* 0x000fe2000004181c */
[----:B------:R1:W-:Y:S04]  /*8da0*/  LDSM.16.M88.4 R24, [R180+0x6000] ;  /* 0x00600000b418783b */ /* 0x0003e80000000200 */
[----:B------:R-:W-:Y:S03]  /*8db0*/  LDSM.16.M88.4 R196, [R167+0xf800] ;  /* 0x00f80000a7c4783b */ /* 0x000fe60000000200 */
[C---:B---3--:R-:W-:Y:S08]  /*8dc0*/  HMMA.16816.F32.BF16 R12, R16.reuse, R20, R12 ;  /* 0x00000014100c723c */ /* 0x048ff0000004180c */
[C---:B------:R-:W-:Y:S01]  /*8dd0*/  HMMA.16816.F32.BF16 R192, R16.reuse, R22, R192 ;  /* 0x0000001610c0723c */ /* 0x040fe200000418c0 */
[----:B------:R-:W3:Y:S07]  /*8de0*/  LDSM.16.M88.4 R20, [R2+0xe000] ;  /* 0x00e000000214783b */ /* 0x000eee0000000200 */
[----:B----4-:R-:W-:Y:S01]  /*8df0*/  HMMA.16816.F32.BF16 R188, R16, R8, R188 ;  /* 0x0000000810bc723c */ /* 0x010fe200000418bc */
[----:B-1----:R-:W-:-:S04]  /*8e00*/  IMAD.U32 R180, RZ, RZ, UR20 ;  /* 0x00000014ffb47e24 */ /* 0x002fc8000f8e00ff */
[----:B------:R-:W-:-:S03]  /*8e10*/  IMAD R180, R180, 0x40, R183 ;  /* 0x00000040b4b47824 */ /* 0x000fc600078e02b7 */
[C---:B------:R-:W-:Y:S01]  /*8e20*/  HMMA.16816.F32.BF16 R176, R16.reuse, R10, R176 ;  /* 0x0000000a10b0723c */ /* 0x040fe200000418b0 */
[----:B------:R-:W-:Y:S07]  /*8e30*/  LDSM.16.M88.4 R8, [R181+0x6000] ;  /* 0x00600000b508783b */ /* 0x000fee0000000200 */
[C---:B------:R-:W-:Y:S08]  /*8e40*/  HMMA.16816.F32.BF16 R172, R16.reuse, R4, R172 ;  /* 0x0000000410ac723c */ /* 0x040ff000000418ac */
[----:B------:R-:W-:Y:S01]  /*8e50*/  HMMA.16816.F32.BF16 R168, R16, R6, R168 ;  /* 0x0000000610a8723c */ /* 0x000fe200000418a8 */
[----:B------:R-:W1:Y:S07]  /*8e60*/  LDSM.16.M88.4 R4, [R166+0xe000] ;  /* 0x00e00000a604783b */ /* 0x000e6e0000000200 */
[----:B--2---:R-:W-:Y:S08]  /*8e70*/  HMMA.16816.F32.BF16 R12, R208, R220, R12 ;  /* 0x000000dcd00c723c */ /* 0x004ff0000004180c */
[C---:B------:R-:W-:Y:S08]  /*8e80*/  HMMA.16816.F32.BF16 R32, R16.reuse, R224, R32 ;  /* 0x000000e01020723c */ /* 0x040ff00000041820 */
[----:B------:R-:W-:Y:S01]  /*8e90*/  HMMA.16816.F32.BF16 R28, R16, R226, R28 ;  /* 0x000000e2101c723c */ /* 0x000fe2000004181c */
[----:B------:R-:W2:Y:S07]  /*8ea0*/  LDSM.16.M88.4 R16, [R2+0xe800] ;  /* 0x00e800000210783b */ /* 0x000eae0000000200 */
[----:B------:R-:W-:Y:S08]  /*8eb0*/  HMMA.16816.F32.BF16 R192, R208, R222, R192 ;  /* 0x000000ded0c0723c */ /* 0x000ff000000418c0 */
[----:B---3--:R-:W-:Y:S08]  /*8ec0*/  HMMA.16816.F32.BF16 R12, R24, R20, R12 ;  /* 0x00000014180c723c */ /* 0x008ff0000004180c */
[----:B------:R-:W-:Y:S08]  /*8ed0*/  HMMA.16816.F32.BF16 R188, R208, R204, R188 ;  /* 0x000000ccd0bc723c */ /* 0x000ff000000418bc */
[----:B------:R-:W-:Y:S01]  /*8ee0*/  HMMA.16816.F32.BF16 R192, R24, R22, R192 ;  /* 0x0000001618c0723c */ /* 0x000fe200000418c0 */
[----:B------:R-:W3:Y:S07]  /*8ef0*/  LDSM.16.M88.4 R20, [R166+0xe800] ;  /* 0x00e80000a614783b */ /* 0x000eee0000000200 */
[----:B-1----:R-:W-:Y:S01]  /*8f00*/  HMMA.16816.F32.BF16 R12, R8, R4, R12 ;  /* 0x00000004080c723c */ /* 0x002fe2000004180c */
[----:B------:R-:W-:-:S05]  /*8f10*/  VIADD R4, R180, 0xffffff80 ;  /* 0xffffff80b4047836 */ /* 0x000fca0000000000 */
[-C--:B------:R-:W-:Y:S02]  /*8f20*/  ISETP.GT.AND P5, PT, R232, R4.reuse, PT ;  /* 0x00000004e800720c */ /* 0x080fe40003fa4270 */
[----:B------:R-:W-:Y:S01]  /*8f30*/  HMMA.16816.F32.BF16 R176, R208, R206, R176 ;  /* 0x000000ced0b0723c */ /* 0x000fe200000418b0 */
[----:B------:R-:W-:Y:S02]  /*8f40*/  ISETP.GE.AND P6, PT, R4, R231, PT ;  /* 0x000000e70400720c */ /* 0x000fe40003fc6270 */
[----:B------:R-:W-:-:S05]  /*8f50*/  ISETP.GT.AND P4, PT, R185, R4, PT ;  /* 0x00000004b900720c */ /* 0x000fca0003f84270 */
[----:B--2---:R-:W-:Y:S01]  /*8f60*/  HMMA.16816.F32.BF16 R188, R24, R16, R188 ;  /* 0x0000001018bc723c */ /* 0x004fe200000418bc */
[----:B------:R-:W-:Y:S02]  /*8f70*/  VIADD R16, R180, 0xffffff89 ;  /* 0xffffff89b4107836 */ /* 0x000fe40000000000 */
[----:B------:R-:W-:Y:S02]  /*8f80*/  FSEL R12, R12, -INF , !P5 ;  /* 0xff8000000c0c7808 */ /* 0x000fe40006800000 */
[----:B------:R-:W-:Y:S01]  /*8f90*/  ISETP.GE.AND P5, PT, R4, R230, PT ;  /* 0x000000e60400720c */ /* 0x000fe20003fa6270 */
[----:B------:R-:W-:Y:S01]  /*8fa0*/  VIADD R4, R180, 0xffffff81 ;  /* 0xffffff81b4047836 */ /* 0x000fe20000000000 */
[----:B------:R-:W-:Y:S01]  /*8fb0*/  FSEL R14, R14, -INF , !P4 ;  /* 0xff8000000e0e7808 */ /* 0x000fe20006000000 */
[----:B------:R-:W-:Y:S01]  /*8fc0*/  HMMA.16816.F32.BF16 R192, R8, R6, R192 ;  /* 0x0000000608c0723c */ /* 0x000fe200000418c0 */
[----:B------:R-:W-:Y:S01]  /*8fd0*/  FSEL R182, R12, -INF , !P6 ;  /* 0xff8000000cb67808 */ /* 0x000fe20007000000 */
[----:B------:R-:W-:Y:S01]  /*8fe0*/  VIADD R12, R180, 0xffffff88 ;  /* 0xffffff88b40c7836 */ /* 0x000fe20000000000 */
[----:B------:R-:W-:-:S02]  /*8ff0*/  ISETP.GT.AND P4, PT, R232, R4, PT ;  /* 0x00000004e800720c */ /* 0x000fc40003f84270 */
[----:B------:R-:W-:Y:S02]  /*9000*/  FSEL R181, R14, -INF , !P5 ;  /* 0xff8000000eb57808 */ /* 0x000fe40006800000 */
[----:B------:R-:W-:Y:S01]  /*9010*/  FSEL R13, R13, -INF , !P4 ;  /* 0xff8000000d0d7808 */ /* 0x000fe20006000000 */
[C---:B------:R-:W-:Y:S01]  /*9020*/  HMMA.16816.F32.BF16 R32, R208.reuse, R196, R32 ;  /* 0x000000c4d020723c */ /* 0x040fe20000041820 */
[----:B------:R-:W-:Y:S02]  /*9030*/  ISETP.GT.AND P4, PT, R185, R4, PT ;  /* 0x00000004b900720c */ /* 0x000fe40003f84270 */
[----:B------:R-:W-:Y:S02]  /*9040*/  ISETP.GE.AND P5, PT, R4, R230, PT ;  /* 0x000000e60400720c */ /* 0x000fe40003fa6270 */
[----:B------:R-:W-:Y:S02]  /*9050*/  FSEL R15, R15, -INF , !P4 ;  /* 0xff8000000f0f7808 */ /* 0x000fe40006000000 */
[----:B------:R-:W-:Y:S01]  /*9060*/  ISETP.GT.AND P4, PT, R232, R12, PT ;  /* 0x0000000ce800720c */ /* 0x000fe20003f84270 */
[----:B------:R-:W-:Y:S01]  /*9070*/  HMMA.16816.F32.BF16 R28, R208, R198, R28 ;  /* 0x000000c6d01c723c */ /* 0x000fe2000004181c */
[----:B------:R-:W1:Y:S01]  /*9080*/  LDSM.16.M88.4 R196, [R2+0xf000] ;  /* 0x00f0000002c4783b */ /* 0x000e620000000200 */
[----:B------:R-:W-:-:S02]  /*9090*/  ISETP.GE.AND P6, PT, R4, R231, PT ;  /* 0x000000e70400720c */ /* 0x000fc40003fc6270 */
[----:B------:R-:W-:Y:S01]  /*90a0*/  FSEL R187, R192, -INF , !P4 ;  /* 0xff800000c0bb7808 */ /* 0x000fe20006000000 */
[----:B------:R-:W-:Y:S01]  /*90b0*/  LDSM.16.M88.4 R4, [R166+0xf000] ;  /* 0x00f00000a604783b */ /* 0x000fe20000000200 */
[----:B------:R-:W-:Y:S02]  /*90c0*/  ISETP.GT.AND P4, PT, R185, R12, PT ;  /* 0x0000000cb900720c */ /* 0x000fe40003f84270 */
[----:B------:R-:W-:Y:S01]  /*90d0*/  HMMA.16816.F32.BF16 R176, R24, R18, R176 ;  /* 0x0000001218b0723c */ /* 0x000fe200000418b0 */
[----:B------:R-:W-:Y:S02]  /*90e0*/  FSEL R186, R13, -INF , !P6 ;  /* 0xff8000000dba7808 */ /* 0x000fe40007000000 */
[----:B------:R-:W-:-:S04]  /*90f0*/  ISETP.GE.AND P6, PT, R12, R231, PT ;  /* 0x000000e70c00720c */ /* 0x000fc80003fc6270 */
[----:B------:R-:W-:Y:S01]  /*9100*/  FSEL R187, R187, -INF , !P6 ;  /* 0xff800000bbbb7808 */ /* 0x000fe20007000000 */
[----:B---3--:R-:W-:Y:S01]  /*9110*/  HMMA.16816.F32.BF16 R188, R8, R20, R188 ;  /* 0x0000001408bc723c */ /* 0x008fe200000418bc */
[----:B------:R-:W-:Y:S02]  /*9120*/  FSEL R20, R194, -INF , !P4 ;  /* 0xff800000c2147808 */ /* 0x000fe40006000000 */
[----:B------:R-:W-:Y:S02]  /*9130*/  ISETP.GT.AND P4, PT, R232, R16, PT ;  /* 0x00000010e800720c */ /* 0x000fe40003f84270 */
[----:B------:R-:W-:Y:S02]  /*9140*/  ISETP.GE.AND P6, PT, R16, R231, PT ;  /* 0x000000e71000720c */ /* 0x000fe40003fc6270 */
[----:B------:R-:W-:Y:S01]  /*9150*/  FSEL R193, R193, -INF , !P4 ;  /* 0xff800000c1c17808 */ /* 0x000fe20006000000 */
[----:B------:R-:W-:Y:S01]  /*9160*/  HMMA.16816.F32.BF16 R172, R208, R200, R172 ;  /* 0x000000c8d0ac723c */ /* 0x000fe200000418ac */
[----:B------:R-:W-:-:S02]  /*9170*/  FSEL R201, R15, -INF , !P5 ;  /* 0xff8000000fc97808 */ /* 0x000fc40006800000 */
[-C--:B------:R-:W-:Y:S02]  /*9180*/  ISETP.GE.AND P5, PT, R12, R230.reuse, PT ;  /* 0x000000e60c00720c */ /* 0x080fe40003fa6270 */
[----:B------:R2:W3:Y:S01]  /*9190*/  LDSM.16.M88.4 R12, [R2+0xf800] ;  /* 0x00f80000020c783b */ /* 0x0004e20000000200 */
[----:B------:R-:W-:Y:S02]  /*91a0*/  ISETP.GE.AND P4, PT, R16, R230, PT ;  /* 0x000000e61000720c */ /* 0x000fe40003f86270 */
[----:B------:R-:W-:Y:S01]  /*91b0*/  HMMA.16816.F32.BF16 R168, R208, R202, R168 ;  /* 0x000000cad0a8723c */ /* 0x000fe200000418a8 */
[----:B------:R-:W-:Y:S02]  /*91c0*/  FSEL R20, R20, -INF , !P5 ;  /* 0xff80000014147808 */ /* 0x000fe40006800000 */
[----:B------:R-:W-:Y:S02]  /*91d0*/  ISETP.GT.AND P5, PT, R185, R16, PT ;  /* 0x00000010b900720c */ /* 0x000fe40003fa4270 */
[----:B------:R4:W5:Y:S01]  /*91e0*/  LDSM.16.M88.4 R16, [R166+0xf800] ;  /* 0x00f80000a610783b */ /* 0x0009620000000200 */
[----:B------:R-:W-:-:S04]  /*91f0*/  DEPBAR.LE SB0, 0x0 ;  /* 0x000080000000791a */ /* 0x000fc80000000000 */
[----:B------:R-:W-:Y:S01]  /*9200*/  FSEL R21, R195, -INF , !P5 ;  /* 0xff800000c3157808 */ /* 0x000fe20006800000 */
[----:B------:R-:W-:Y:S01]  /*9210*/  HMMA.16816.F32.BF16 R176, R8, R22, R176 ;  /* 0x0000001608b0723c */ /* 0x000fe200000418b0 */
[----:B------:R-:W-:Y:S02]  /*9220*/  FSEL R22, R193, -INF , !P6 ;  /* 0xff800000c1167808 */ /* 0x000fe40007000000 */
[----:B------:R-:W-:-:S05]  /*9230*/  FSEL R21, R21, -INF , !P4 ;  /* 0xff80000015157808 */ /* 0x000fca0006000000 */
[C---:B-1----:R-:W-:Y:S01]  /*9240*/  HMMA.16816.F32.BF16 R172, R24.reuse, R196, R172 ;  /* 0x000000c418ac723c */ /* 0x042fe200000418ac */
[----:B--2---:R-:W-:Y:S01]  /*9250*/  VIADD R2, R180, 0xffffff90 ;  /* 0xffffff90b4027836 */ /* 0x004fe20000000000 */
[----:B------:R-:W-:Y:S04]  /*9260*/  BAR.SYNC.DEFER_BLOCKING 0x0 ;  /* 0x0000000000007b1d */ /* 0x000fe80000010000 */
[----:B------:R-:W-:Y:S02]  /*9270*/  ISETP.GT.AND P5, PT, R232, R2, PT ;  /* 0x00000002e800720c */ /* 0x000fe40003fa4270 */
[----:B------:R-:W-:Y:S01]  /*9280*/  ISETP.GE.AND P6, PT, R2, R231, PT ;  /* 0x000000e70200720c */ /* 0x000fe20003fc6270 */
[----:B------:R-:W-:Y:S01]  /*9290*/  HMMA.16816.F32.BF16 R168, R24, R198, R168 ;  /* 0x000000c618a8723c */ /* 0x000fe200000418a8 */
[----:B------:R-:W-:-:S02]  /*92a0*/  FSEL R188, R188, -INF , !P5 ;  /* 0xff800000bcbc7808 */ /* 0x000fc40006800000 */
[----:B------:R-:W-:Y:S02]  /*92b0*/  ISETP.GT.AND P4, PT, R185, R2, PT ;  /* 0x00000002b900720c */ /* 0x000fe40003f84270 */
[----:B------:R-:W-:Y:S01]  /*92c0*/  ISETP.GE.AND P5, PT, R2, R230, PT ;  /* 0x000000e60200720c */ /* 0x000fe20003fa6270 */
[----:B------:R-:W-:Y:S01]  /*92d0*/  VIADD R2, R180, 0xffffff91 ;  /* 0xffffff91b4027836 */ /* 0x000fe20000000000 */
[----:B------:R-:W-:Y:S02]  /*92e0*/  FSEL R167, R190, -INF , !P4 ;  /* 0xff800000bea77808 */ /* 0x000fe40006000000 */
[----:B------:R-:W-:Y:S01]  /*92f0*/  FSEL R198, R188, -INF , !P6 ;  /* 0xff800000bcc67808 */ /* 0x000fe20007000000 */
[----:B---3--:R-:W-:Y:S01]  /*9300*/  HMMA.16816.F32.BF16 R32, R24, R12, R32 ;  /* 0x0000000c1820723c */ /* 0x008fe20000041820 */
[----:B------:R-:W-:Y:S02]  /*9310*/  ISETP.GT.AND P4, PT, R232, R2, PT ;  /* 0x00000002e800720c */ /* 0x000fe40003f84270 */
[----:B------:R-:W-:-:S02]  /*9320*/  FSEL R167, R167, -INF , !P5 ;  /* 0xff800000a7a77808 */ /* 0x000fc40006800000 */
[----:B------:R-:W-:Y:S02]  /*9330*/  FSEL R189, R189, -INF , !P4 ;  /* 0xff800000bdbd7808 */ /* 0x000fe40006000000 */
[C---:B------:R-:W-:Y:S01]  /*9340*/  ISETP.GE.AND P6, PT, R2.reuse, R231, PT ;  /* 0x000000e70200720c */ /* 0x040fe20003fc6270 */
[C---:B------:R-:W-:Y:S01]  /*9350*/  HMMA.16816.F32.BF16 R172, R8.reuse, R4, R172 ;  /* 0x0000000408ac723c */ /* 0x040fe200000418ac */
[----:B------:R-:W-:Y:S01]  /*9360*/  ISETP.GE.AND P5, PT, R2, R230, PT ;  /* 0x000000e60200720c */ /* 0x000fe20003fa6270 */
[C---:B------:R-:W-:Y:S01]  /*9370*/  VIADD R4, R180.reuse, 0xffffffa9 ;  /* 0xffffffa9b4047836 */ /* 0x040fe20000000000 */
[----:B------:R-:W-:Y:S01]  /*9380*/  ISETP.GT.AND P4, PT, R185, R2, PT ;  /* 0x00000002b900720c */ /* 0x000fe20003f84270 */
[----:B------:R-:W-:Y:S01]  /*9390*/  VIADD R2, R180, 0xffffff98 ;  /* 0xffffff98b4027836 */ /* 0x000fe20000000000 */
[----:B------:R-:W-:Y:S02]  /*93a0*/  FSEL R199, R189, -INF , !P6 ;  /* 0xff800000bdc77808 */ /* 0x000fe40007000000 */
[----:B----4-:R-:W-:Y:S01]  /*93b0*/  FSEL R166, R191, -INF , !P4 ;  /* 0xff800000bfa67808 */ /* 0x010fe20006000000 */
[----:B------:R-:W-:Y:S01]  /*93c0*/  HMMA.16816.F32.BF16 R168, R8, R6, R168 ;  /* 0x0000000608a8723c */ /* 0x000fe200000418a8 */
[----:B------:R-:W-:-:S02]  /*93d0*/  ISETP.GT.AND P4, PT, R232, R2, PT ;  /* 0x00000002e800720c */ /* 0x000fc40003f84270 */
[----:B------:R-:W-:Y:S02]  /*93e0*/  FSEL R166, R166, -INF , !P5 ;  /* 0xff800000a6a67808 */ /* 0x000fe40006800000 */
[----:B------:R-:W-:Y:S02]  /*93f0*/  FSEL R176, R176, -INF , !P4 ;  /* 0xff800000b0b07808 */ /* 0x000fe40006000000 */
[C---:B------:R-:W-:Y:S01]  /*9400*/  ISETP.GE.AND P6, PT, R2.reuse, R231, PT ;  /* 0x000000e70200720c */ /* 0x040fe20003fc6270 */
[----:B------:R-:W-:Y:S01]  /*9410*/  HMMA.16816.F32.BF16 R28, R24, R14, R28 ;  /* 0x0000000e181c723c */ /* 0x000fe2000004181c */
[----:B------:R-:W-:Y:S02]  /*9420*/  ISETP.GT.AND P5, PT, R185, R2, PT ;  /* 0x00000002b900720c */ /* 0x000fe40003fa4270 */
[----:B------:R-:W-:Y:S01]  /*9430*/  ISETP.GE.AND P4, PT, R2, R230, PT ;  /* 0x000000e60200720c */ /* 0x000fe20003f86270 */
[----:B------:R-:W-:Y:S01]  /*9440*/  VIADD R2, R180, 0xffffff99 ;  /* 0xffffff99b4027836 */ /* 0x000fe20000000000 */
[----:B------:R-:W-:-:S02]  /*9450*/  FSEL R178, R178, -INF , !P5 ;  /* 0xff800000b2b27808 */ /* 0x000fc40006800000 */
[----:B------:R-:W-:Y:S01]  /*9460*/  FSEL R200, R176, -INF , !P6 ;  /* 0xff800000b0c87808 */ /* 0x000fe20007000000 */
[----:B-----5:R-:W-:Y:S01]  /*9470*/  HMMA.16816.F32.BF16 R32, R8, R16, R32 ;  /* 0x000000100820723c */ /* 0x020fe20000041820 */
[-C--:B------:R-:W-:Y:S02]  /*9480*/  ISETP.GT.AND P5, PT, R232, R2.reuse, PT ;  /* 0x00000002e800720c */ /* 0x080fe40003fa4270 */
[----:B------:R-:W-:Y:S02]  /*9490*/  FSEL R204, R178, -INF , !P4 ;  /* 0xff800000b2cc7808 */ /* 0x000fe40006000000 */
[----:B------:R-:W-:Y:S02]  /*94a0*/  FSEL R177, R177, -INF , !P5 ;  /* 0xff800000b1b17808 */ /* 0x000fe40006800000 */
[----:B------:R-:W-:Y:S02]  /*94b0*/  ISETP.GE.AND P6, PT, R2, R231, PT ;  /* 0x000000e70200720c */ /* 0x000fe40003fc6270 */
[----:B------:R-:W-:-:S02]  /*94c0*/  ISETP.GT.AND P4, PT, R185, R2, PT ;  /* 0x00000002b900720c */ /* 0x000fc40003f84270 */
[----:B------:R-:W-:Y:S01]  /*94d0*/  ISETP.GE.AND P5, PT, R2, R230, PT ;  /* 0x000000e60200720c */ /* 0x000fe20003fa6270 */
[----:B------:R-:W-:Y:S01]  /*94e0*/  VIADD R2, R180, 0xffffffa0 ;  /* 0xffffffa0b4027836 */ /* 0x000fe20000000000 */
[----:B------:R-:W-:Y:S01]  /*94f0*/  FSEL R179, R179, -INF , !P4 ;  /* 0xff800000b3b37808 */ /* 0x000fe20006000000 */
[----:B------:R-:W-:Y:S01]  /*9500*/  HMMA.16816.F32.BF16 R28, R8, R18, R28 ;  /* 0x00000012081c723c */ /* 0x000fe2000004181c */
[----:B------:R-:W-:Y:S02]  /*9510*/  FSEL R203, R177, -INF , !P6 ;  /* 0xff800000b1cb7808 */ /* 0x000fe40007000000 */
[----:B------:R-:W-:Y:S02]  /*9520*/  ISETP.GT.AND P4, PT, R232, R2, PT ;  /* 0x00000002e800720c */ /* 0x000fe40003f84270 */
[----:B------:R-:W-:Y:S02]  /*9530*/  FSEL R202, R179, -INF , !P5 ;  /* 0xff800000b3ca7808 */ /* 0x000fe40006800000 */
[----:B------:R-:W-:-:S02]  /*9540*/  FSEL R172, R172, -INF , !P4 ;  /* 0xff800000acac7808 */ /* 0x000fc40006000000 */
[C---:B------:R-:W-:Y:S02]  /*9550*/  ISETP.GE.AND P6, PT, R2.reuse, R231, PT ;  /* 0x000000e70200720c */ /* 0x040fe40003fc6270 */
[----:B------:R-:W-:Y:S02]  /*9560*/  ISETP.GT.AND P5, PT, R185, R2, PT ;  /* 0x00000002b900720c */ /* 0x000fe40003fa4270 */
        /* <DEDUP_REMOVED lines=25> */
[C---:B------:R-:W-:Y:S02]  /*9700*/  ISETP.GE.AND P6, PT, R4.reuse, R231, PT ;  /* 0x000000e70400720c */ /* 0x040fe40003fc6270 */
        /* <DEDUP_REMOVED lines=13> */
[----:B------:R-:W-:Y:S01]  /*97e0*/  FSEL R34, R34, -INF , !P5 ;  /* 0xff80000022227808 */ /* 0x000fe20006800000 */
[----:B------:R-:W-:Y:S01]  /*97f0*/  VIADD R180, R180, 0xffffffb9 ;  /* 0xffffffb9b4b47836 */ /* 0x000fe20000000000 */
[----:B------:R-:W-:-:S02]  /*9800*/  ISETP.GT.AND P6, PT, R232, R4, PT ;  /* 0x00000004e800720c */ /* 0x000fc40003fc4270 */
[----:B------:R-:W-:Y:S02]  /*9810*/  ISETP.GE.AND P5, PT, R4, R231, PT ;  /* 0x000000e70400720c */ /* 0x000fe40003fa6270 */
[----:B------:R-:W-:Y:S02]  /*9820*/  FSEL R177, R34, -INF , !P4 ;  /* 0xff80000022b17808 */ /* 0x000fe40006000000 */
[----:B------:R-:W-:Y:S02]  /*9830*/  FSEL R33, R33, -INF , !P6 ;  /* 0xff80000021217808 */ /* 0x000fe40007000000 */
[----:B------:R-:W-:Y:S02]  /*9840*/  ISETP.GT.AND P4, PT, R185, R4, PT ;  /* 0x00000004b900720c */ /* 0x000fe40003f84270 */
[----:B------:R-:W-:Y:S02]  /*9850*/  FSEL R196, R33, -INF , !P5 ;  /* 0xff80000021c47808 */ /* 0x000fe40006800000 */
[----:B------:R-:W-:-:S02]  /*9860*/  ISETP.GE.AND P6, PT, R4, R230, PT ;  /* 0x000000e60400720c */ /* 0x000fc40003fc6270 */
[----:B------:R-:W-:Y:S02]  /*9870*/  FSEL R35, R35, -INF , !P4 ;  /* 0xff80000023237808 */ /* 0x000fe40006000000 */
[----:B------:R-:W-:Y:S02]  /*9880*/  ISETP.GT.AND P5, PT, R232, R2, PT ;  /* 0x00000002e800720c */ /* 0x000fe40003fa4270 */
[----:B------:R-:W-:Y:S02]  /*9890*/  FMNMX3.FTZ R4, R164, R182, R186, !PT ;  /* 0x000000b6a4047276 */ /* 0x000fe400078100ba */
[----:B------:R-:W-:Y:S02]  /*98a0*/  FSEL R176, R35, -INF , !P6 ;  /* 0xff80000023b07808 */ /* 0x000fe40007000000 */
[----:B------:R-:W-:Y:S02]  /*98b0*/  FSEL R28, R28, -INF , !P5 ;  /* 0xff8000001c1c7808 */ /* 0x000fe40006800000 */
[----:B------:R-:W-:-:S02]  /*98c0*/  ISETP.GE.AND P4, PT, R2, R231, PT ;  /* 0x000000e70200720c */ /* 0x000fc40003f86270 */
[----:B------:R-:W-:Y:S02]  /*98d0*/  ISETP.GE.AND P6, PT, R2, R230, PT ;  /* 0x000000e60200720c */ /* 0x000fe40003fc6270 */
[----:B------:R-:W-:Y:S02]  /*98e0*/  ISETP.GT.AND P5, PT, R185, R2, PT ;  /* 0x00000002b900720c */ /* 0x000fe40003fa4270 */
[----:B------:R-:W-:Y:S02]  /*98f0*/  FMNMX3.FTZ R2, R4, R187, R22, !PT ;  /* 0x000000bb04027276 */ /* 0x000fe40007810016 */
[----:B------:R-:W-:Y:S02]  /*9900*/  FSEL R179, R28, -INF , !P4 ;  /* 0xff8000001cb37808 */ /* 0x000fe40006000000 */
[----:B------:R-:W-:Y:S02]  /*9910*/  FMNMX3.FTZ R4, R2, R198, R199, !PT ;  /* 0x000000c602047276 */ /* 0x000fe400078100c7 */
[----:B------:R-:W-:-:S02]  /*9920*/  FMNMX3.FTZ R2, R3, R181, R201, !PT ;  /* 0x000000b503027276 */ /* 0x000fc400078100c9 */
[----:B------:R-:W-:Y:S02]  /*9930*/  FMNMX3.FTZ R4, R4, R200, R203, !PT ;  /* 0x000000c804047276 */ /* 0x000fe400078100cb */
[----:B------:R-:W-:Y:S02]  /*9940*/  FMNMX3.FTZ R2, R2, R20, R21, !PT ;  /* 0x0000001402027276 */ /* 0x000fe40007810015 */
[----:B------:R-:W-:Y:S02]  /*9950*/  ISETP.GT.AND P4, PT, R232, R180, PT ;  /* 0x000000b4e800720c */ /* 0x000fe40003f84270 */
[----:B------:R-:W-:Y:S02]  /*9960*/  FMNMX3.FTZ R4, R4, R209, R208, !PT ;  /* 0x000000d104047276 */ /* 0x000fe400078100d0 */
[----:B------:R-:W-:Y:S02]  /*9970*/  FSEL R30, R30, -INF , !P5 ;  /* 0xff8000001e1e7808 */ /* 0x000fe40006800000 */
[----:B------:R-:W-:-:S02]  /*9980*/  FMNMX3.FTZ R2, R2, R167, R166, !PT ;  /* 0x000000a702027276 */ /* 0x000fc400078100a6 */
[----:B------:R-:W-:Y:S02]  /*9990*/  ISETP.GE.AND P5, PT, R180, R231, PT ;  /* 0x000000e7b400720c */ /* 0x000fe40003fa6270 */
[----:B------:R-:W-:Y:S02]  /*99a0*/  FSEL R29, R29, -INF , !P4 ;  /* 0xff8000001d1d7808 */ /* 0x000fe40006000000 */
[----:B------:R-:W-:Y:S02]  /*99b0*/  FMNMX3.FTZ R4, R4, R211, R213, !PT ;  /* 0x000000d304047276 */ /* 0x000fe400078100d5 */
[----:B------:R-:W-:Y:S02]  /*99c0*/  FMNMX3.FTZ R2, R2, R204, R202, !PT ;  /* 0x000000cc02027276 */ /* 0x000fe400078100ca */
[----:B------:R-:W-:Y:S02]  /*99d0*/  ISETP.GT.AND P4, PT, R185, R180, PT ;  /* 0x000000b4b900720c */ /* 0x000fe40003f84270 */
[----:B------:R-:W-:-:S02]  /*99e0*/  FSEL R178, R29, -INF , !P5 ;  /* 0xff8000001db27808 */ /* 0x000fc40006800000 */
[----:B------:R-:W-:Y:S02]  /*99f0*/  FMNMX3.FTZ R4, R4, R197, R196, !PT ;  /* 0x000000c504047276 */ /* 0x000fe400078100c4 */
[----:B------:R-:W-:Y:S02]  /*9a00*/  FMNMX3.FTZ R7, R2, R206, R207, !PT ;  /* 0x000000ce02077276 */ /* 0x000fe400078100cf */
[----:B------:R-:W-:Y:S02]  /*9a10*/  ISETP.GE.AND P5, PT, R180, R230, PT ;  /* 0x000000e6b400720c */ /* 0x000fe40003fa6270 */
[----:B------:R-:W-:Y:S02]  /*9a20*/  FSEL R31, R31, -INF , !P4 ;  /* 0xff8000001f1f7808 */ /* 0x000fe40006000000 */
[----:B------:R-:W-:Y:S01]  /*9a30*/  FMNMX3.FTZ R2, R4, R179, R178, !PT ;  /* 0x000000b304027276 */ /* 0x000fe200078100b2 */
[----:B------:R-:W-:Y:S08]  /*9a40*/  BRA.U !UP2, `(.L_x_730) ;  /* 0x000000050ab47547 */ /* 0x000ff0000b800000 */
        /* <DEDUP_REMOVED lines=13> */
[----:B------:R-:W-:Y:S01]  /*9b20*/  IMAD.U32 R6, RZ, RZ, UR35 ;  /* 0x00000023ff067e24 */ /* 0x000fe2000f8e00ff */
[----:B------:R-:W-:Y:S01]  /*9b30*/  ULEA UR6, UP0, UR10, UR6, 0x5 ;  /* 0x000000060a067291 */ /* 0x000fe2000f8028ff */
[-C--:B------:R-:W-:Y:S01]  /*9b40*/  LEA.HI.X R9, R10, R235.reuse, R4, 0x7, P4 ;  /* 0x000000eb0a097211 */ /* 0x080fe200020f3c04 */
[----:B------:R-:W-:Y:S01]  /*9b50*/  UIADD3.X UR34, UPT, UPT, UR34, UR7, URZ, UP1, !UPT ;  /* 0x0000000722227290 */ /* 0x000fe20008ffe4ff */
[CC--:B------:R-:W-:Y:S02]  /*9b60*/  LEA R10, P4, R5.reuse, R236.reuse, 0x1 ;  /* 0x000000ec050a7211 */ /* 0x0c0fe400078808ff */
[----:B------:R-:W-:Y:S01]  /*9b70*/  MOV R4, UR7 ;  /* 0x0000000700047c02 */ /* 0x000fe20008000f00 */
[----:B------:R-:W-:Y:S01]  /*9b80*/  @!PT LDS RZ, [RZ] ;  /* 0x00000000fffff984 */ /* 0x000fe20000000800 */
[----:B------:R-:W-:Y:S01]  /*9b90*/  @!PT LDS RZ, [RZ] ;  /* 0x00000000fffff984 */ /* 0x000fe20000000800 */
[----:B------:R-:W-:Y:S01]  /*9ba0*/  @!PT LDS RZ, [RZ] ;  /* 0x00000000fffff984 */ /* 0x000fe20000000800 */
[----:B------:R1:W-:Y:S01]  /*9bb0*/  @!P3 LDGSTS.E.BYPASS.LTC128B.128 [R237+0x8000], desc[UR26][R8.64] ;  /* 0x0800000008edbfae */ /* 0x0003e2000b981a1a */
[----:B------:R-:W-:Y:S02]  /*9bc0*/  ULEA.HI.X UR7, UR10, UR7, UR11, 0x5, UP0 ;  /* 0x000000070a077291 */ /* 0x000fe400080f2c0b */
[----:B------:R-:W-:Y:S01]  /*9bd0*/  LEA.HI.X R11, R5, R235, R4, 0x1, P4 ;  /* 0x000000eb050b7211 */ /* 0x000fe200020f0c04 */
[----:B------:R1:W-:Y:S01]  /*9be0*/  @P3 STS.128 [R237+0x8000], RZ ;  /* 0x008000ffed003388 */ /* 0x0003e20000000c00 */
[----:B------:R-:W-:Y:S01]  /*9bf0*/  IMAD.U32 R5, RZ, RZ, UR34 ;  /* 0x00000022ff057e24 */ /* 0x000fe2000f8e00ff */
[----:B------:R-:W-:-:S02]  /*9c00*/  LEA R12, P4, R6, R236, 0x1 ;  /* 0x000000ec060c7211 */ /* 0x000fc400078808ff */
[----:B------:R-:W-:Y:S01]  /*9c10*/  @!PT LDS RZ, [RZ] ;  /* 0x00000000fffff984 */ /* 0x000fe20000000800 */
[----:B------:R-:W-:Y:S01]  /*9c20*/  @!PT LDS RZ, [RZ] ;  /* 0x00000000fffff984 */ /* 0x000fe20000000800 */
[----:B------:R-:W-:Y:S01]  /*9c30*/  @!PT LDS RZ, [RZ] ;  /* 0x00000000fffff984 */ /* 0x000fe20000000800 */
[----:B------:R1:W-:Y:S01]  /*9c40*/  @!P2 LDGSTS.E.BYPASS.LTC128B.128 [R237+0xa000], desc[UR26][R8.64+0x80] ;  /* 0x0a00008008edafae */ /* 0x0003e2000b981a1a */
[----:B------:R-:W-:Y:S02]  /*9c50*/  MOV R4, UR6 ;  /* 0x0000000600047c02 */ /* 0x000fe40008000f00 */
[-C--:B------:R-:W-:Y:S01]  /*9c60*/  LEA.HI.X R13, R6, R235.reuse, R5, 0x1, P4 ;  /* 0x000000eb060d7211 */ /* 0x080fe200020f0c05 */
[----:B------:R1:W-:Y:S01]  /*9c70*/  @P2 STS.128 [R237+0xa000], RZ ;  /* 0x00a000ffed002388 */ /* 0x0003e20000000c00 */
[----:B------:R-:W-:Y:S01]  /*9c80*/  IMAD.U32 R5, RZ, RZ, UR7 ;  /* 0x00000007ff057e24 */ /* 0x000fe2000f8e00ff */
[C---:B------:R-:W-:Y:S02]  /*9c90*/  LEA R14, P4, R4.reuse, R236, 0x1 ;  /* 0x000000ec040e7211 */ /* 0x040fe400078808ff */
[----:B------:R-:W-:Y:S01]  /*9ca0*/  @!PT LDS RZ, [RZ] ;  /* 0x00000000fffff984 */ /* 0x000fe20000000800 */
[----:B------:R-:W-:Y:S01]  /*9cb0*/  @!PT LDS RZ, [RZ] ;  /* 0x00000000fffff984 */ /* 0x000fe20000000800 */
[----:B------:R-:W-:Y:S01]  /*9cc0*/  @!PT LDS RZ, [RZ] ;  /* 0x00000000fffff984 */ /* 0x000fe20000000800 */
[----:B------:R1:W-:Y:S02]  /*9cd0*/  @!P1 LDGSTS.E.BYPASS.LTC128B.128 [R237+0xc000], desc[UR26][R8.64+0x100] ;  /* 0x0c00010008ed9fae */ /* 0x0003e4000b981a1a */
[----:B------:R-:W-:-:S02]  /*9ce0*/  LEA.HI.X R15, R4, R235, R5, 0x1, P4 ;  /* 0x000000eb040f7211 */ /* 0x000fc400020f0c05 */
        /* <DEDUP_REMOVED lines=67> */
.L_x_730:
[----:B------:R-:W-:Y:S01]  /*a120*/  FMNMX3.FTZ R7, R7, R210, R212, !PT ;  /* 0x000000d207077276 */ /* 0x000fe200078100d4 */
[----:B------:R-:W2:Y:S01]  /*a130*/  SHFL.BFLY PT, R4, R2, 0x2, 0x1f ;  /* 0x0c401f0002047f89 */ /* 0x000ea200000e0000 */
[----:B------:R-:W-:Y:S01]  /*a140*/  MOV R5, UR4 ;  /* 0x0000000400057c02 */ /* 0x000fe20008000f00 */
[----:B------:R-:W-:Y:S01]  /*a150*/  UIADD3 UR11, UPT, UPT, UR30, -0x61c88647, URZ ;  /* 0x9e3779b91e0b7890 */ /* 0x000fe2000fffe0ff */
[----:B------:R-:W-:Y:S01]  /*a160*/  FSEL R175, R30, -INF , !P6 ;  /* 0xff8000001eaf7808 */ /* 0x000fe20007000000 */
[----:B------:R-:W-:Y:S01]  /*a170*/  UIADD3 UR10, UPT, UPT, UR30, 0x3c6ef372, URZ ;  /* 0x3c6ef3721e0a7890 */ /* 0x000fe2000fffe0ff */
[----:B------:R-:W-:Y:S01]  /*a180*/  FSEL R174, R31, -INF , !P5 ;  /* 0xff8000001fae7808 */ /* 0x000fe20006800000 */
[----:B------:R-:W-:Y:S01]  /*a190*/  UIADD3 UR17, UPT, UPT, UR31, 0x76cf5d0a, URZ ;  /* 0x76cf5d0a1f117890 */ /* 0x000fe2000fffe0ff */
[----:B------:R-:W-:Y:S01]  /*a1a0*/  FMNMX3.FTZ R6, R7, R177, R176, !PT ;  /* 0x000000b107067276 */ /* 0x000fe200078100b0 */
[----:B------:R-:W-:Y:S01]  /*a1b0*/  UIADD3 UR16, UPT, UPT, UR31, 0x32370b8f, URZ ;  /* 0x32370b8f1f107890 */ /* 0x000fe2000fffe0ff */
[----:B------:R-:W-:Y:S01]  /*a1c0*/  LOP3.LUT R5, R5, UR31, R247, 0x96, !PT ;  /* 0x0000001f05057c12 */ /* 0x000fe2000f8e96f7 */
[----:B------:R-:W-:Y:S01]  /*a1d0*/  UIADD3 UR9, UPT, UPT, UR30, -0x255992d5, URZ ;  /* 0xdaa66d2b1e097890 */ /* 0x000fe2000fffe0ff */
[----:B------:R-:W-:Y:S01]  /*a1e0*/  FMNMX3.FTZ R6, R6, R175, R174, !PT ;  /* 0x000000af06067276 */ /* 0x000fe200078100ae */
[----:B------:R-:W-:Y:S01]  /*a1f0*/  UIADD3 UR8, UPT, UPT, UR30, 0x78dde6e4, URZ ;  /* 0x78dde6e41e087890 */ /* 0x000fe2000fffe0ff */
[----:B------:R-:W-:Y:S01]  /*a200*/  LEA R172, R165, UR5, 0x1 ;  /* 0x00000005a5ac7c11 */ /* 0x000fe2000f8e08ff */
[----:B------:R-:W-:Y:S01]  /*a210*/  IMAD.WIDE.U32 R170, R5, -0x326172a9, RZ ;  /* 0xcd9e8d5705aa7825 */ /* 0x000fe200078e00ff */
[----:B------:R-:W-:Y:S01]  /*a220*/  UIADD3 UR13, UPT, UPT, UR31, -0x56f99767, URZ ;  /* 0xa90668991f0d7890 */ /* 0x000fe2000fffe0ff */
[----:B------:R-:W3:Y:S01]  /*a230*/  SHFL.BFLY PT, R5, R6, 0x2, 0x1f ;  /* 0x0c401f0006057f89 */ /* 0x000ee200000e0000 */
[----:B------:R-:W-:Y:S01]  /*a240*/  UIADD3 UR15, UPT, UPT, UR31, -0x126145ec, URZ ;  /* 0xed9eba141f0f7890 */ /* 0x000fe2000fffe0ff */
[----:B------:R-:W-:Y:S01]  /*a250*/  IADD3 R16, PT, PT, R172, 0x10000, RZ ;  /* 0x00010000ac107810 */ /* 0x000fe20007ffe0ff */
[----:B------:R-:W4:Y:S01]  /*a260*/  LDCU UR21, c[0x0][0x45c] ;  /* 0x00008b80ff1577ac */ /* 0x000f220008000800 */
[----:B------:R-:W-:Y:S01]  /*a270*/  LOP3.LUT R7, R250, UR11, R171, 0x96, !PT ;  /* 0x0000000bfa077c12 */ /* 0x000fe2000f8e96ab */
[----:B-1----:R-:W-:Y:S01]  /*a280*/  LDSM.16.MT88.4 R12, [R172+0x10000] ;  /* 0x01000000ac0c783b */ /* 0x002fe20000004200 */
[----:B------:R-:W-:Y:S01]  /*a290*/  LOP3.LUT R170, R170, UR10, R239, 0x96, !PT ;  /* 0x0000000aaaaa7c12 */ /* 0x000fe2000f8e96ef */
[----:B------:R-:W-:Y:S01]  /*a2a0*/  UIADD3 UR6, UPT, UPT, UR30, -0x4ab325aa, URZ ;  /* 0xb54cda561e067890 */ /* 0x000fe2000fffe0ff */
[----:B--2---:R-:W-:Y:S01]  /*a2b0*/  FMNMX.FTZ R4, R2, R4, !PT ;  /* 0x0000000402047209 */ /* 0x004fe20007810000 */
[----:B------:R-:W-:Y:S01]  /*a2c0*/  IMAD.WIDE.U32 R220, R7, -0x2daee0ad, RZ ;  /* 0xd2511f5307dc7825 */ /* 0x000fe200078e00ff */
[----:B------:R-:W-:Y:S01]  /*a2d0*/  IADD3 R192, PT, PT, R172, 0x10040, RZ ;  /* 0x00010040acc07810 */ /* 0x000fe20007ffe0ff */
[----:B------:R-:W-:-:S02]  /*a2e0*/  UIADD3 UR7, UPT, UPT, UR30, 0x1715609d, URZ ;  /* 0x1715609d1e077890 */ /* 0x000fc4000fffe0ff */
[----:B------:R-:W-:Y:S01]  /*a2f0*/  IMAD.WIDE.U32 R170, R170, -0x2daee0ad, RZ ;  /* 0xd2511f53aaaa7825 */ /* 0x000fe200078e00ff */
[----:B------:R-:W-:Y:S01]  /*a300*/  LOP3.LUT R2, R244, UR17, R221, 0x96, !PT ;  /* 0x00000011f4027c12 */ /* 0x000fe2000f8e96dd */
[----:B------:R-:W1:Y:S01]  /*a310*/  SHFL.BFLY PT, R180, R4, 0x1, 0x1f ;  /* 0x0c201f0004b47f89 */ /* 0x000e6200000e0000 */
[----:B------:R-:W-:Y:S02]  /*a320*/  UIADD3 UR12, UPT, UPT, UR31, 0x646e171e, URZ ;  /* 0x646e171e1f0c7890 */ /* 0x000fe4000fffe0ff */
[----:B------:R-:W-:Y:S01]  /*a330*/  LOP3.LUT R220, R220, UR16, R171, 0x96, !PT ;  /* 0x00000010dcdc7c12 */ /* 0x000fe2000f8e96ab */
[----:B------:R-:W-:Y:S01]  /*a340*/  IMAD.WIDE.U32 R168, R2, -0x326172a9, RZ ;  /* 0xcd9e8d5702a87825 */ /* 0x000fe200078e00ff */
[----:B------:R-:W-:Y:S02]  /*a350*/  UIADD3 UR4, UPT, UPT, UR4, 0x1, URZ ;  /* 0x0000000104047890 */ /* 0x000fe4000fffe0ff */
[----:B------:R-:W-:Y:S01]  /*a360*/  @UP2 UIADD3 UR20, UPT, UPT, UR20, -0x3, URZ ;  /* 0xfffffffd14142890 */ /* 0x000fe2000fffe0ff */
[----:B------:R-:W-:Y:S01]  /*a370*/  IMAD.WIDE.U32 R220, R220, -0x326172a9, RZ ;  /* 0xcd9e8d57dcdc7825 */ /* 0x000fe200078e00ff */
[----:B------:R-:W-:-:S02]  /*a380*/  LOP3.LUT R2, R238, UR9, R169, 0x96, !PT ;  /* 0x00000009ee027c12 */ /* 0x000fc4000f8e96a9 */
[----:B---3--:R-:W-:Y:S02]  /*a390*/  FMNMX.FTZ R5, R6, R5, !PT ;  /* 0x0000000506057209 */ /* 0x008fe40007810000 */
[----:B------:R-:W-:Y:S01]  /*a3a0*/  LOP3.LUT R168, R168, UR8, R221, 0x96, !PT ;  /* 0x00000008a8a87c12 */ /* 0x000fe2000f8e96dd */
[----:B------:R-:W-:Y:S02]  /*a3b0*/  IMAD.WIDE.U32 R6, R2, -0x2daee0ad, RZ ;  /* 0xd2511f5302067825 */ /* 0x000fe400078e00ff */
[----:B------:R-:W2:Y:S02]  /*a3c0*/  SHFL.BFLY PT, R2, R5, 0x1, 0x1f ;  /* 0x0c201f0005027f89 */ /* 0x000ea400000e0000 */
[----:B------:R-:W-:Y:S01]  /*a3d0*/  IMAD.WIDE.U32 R168, R168, -0x2daee0ad, RZ ;  /* 0xd2511f53a8a87825 */ /* 0x000fe200078e00ff */
[----:B------:R-:W-:-:S04]  /*a3e0*/  LOP3.LUT R170, R170, UR15, R7, 0x96, !PT ;  /* 0x0000000faaaa7c12 */ /* 0x000fc8000f8e9607 */
[----:B------:R-:W-:Y:S01]  /*a3f0*/  LOP3.LUT R10, R6, UR13, R169, 0x96, !PT ;  /* 0x0000000d060a7c12 */ /* 0x000fe2000f8e96a9 */
[----:B------:R-:W-:Y:S01]  /*a400*/  IMAD.WIDE.U32 R170, R170, -0x326172a9, RZ ;  /* 0xcd9e8d57aaaa7825 */ /* 0x000fe200078e00ff */
[----:B-1----:R-:W-:-:S03]  /*a410*/  FMNMX.FTZ R180, R4, R180, !PT ;  /* 0x000000b404b47209 */ /* 0x002fc60007810000 */
[----:B------:R-:W-:Y:S01]  /*a420*/  IMAD.WIDE.U32 R10, R10, -0x326172a9, RZ ;  /* 0xcd9e8d570a0a7825 */ /* 0x000fe200078e00ff */
[----:B------:R-:W-:-:S03]  /*a430*/  FSETP.NEU.FTZ.AND P1, PT, R180, -INF , PT ;  /* 0xff800000b400780b */ /* 0x000fc60003f3d000 */
[----:B----4-:R-:W-:Y:S01]  /*a440*/  FMUL.FTZ R195, R180, UR21 ;  /* 0x00000015b4c37c20 */ /* 0x010fe20008410000 */
[----:B------:R-:W-:Y:S02]  /*a450*/  MOV R6, R10 ;  /* 0x0000000a00067202 */ /* 0x000fe40000000f00 */
[----:B------:R-:W-:Y:S02]  /*a460*/  PRMT R9, R10, 0x7773, RZ ;  /* 0x000077730a097816 */ /* 0x000fe400000000ff */
[----:B------:R-:W-:Y:S02]  /*a470*/  LOP3.LUT R8, R6, 0xff, RZ, 0xc0, !PT ;  /* 0x000000ff06087812 */ /* 0x000fe400078ec0ff */
[----:B------:R-:W-:Y:S02]  /*a480*/  LOP3.LUT R6, R170, UR6, R11, 0x96, !PT ;  /* 0x00000006aa067c12 */ /* 0x000fe4000f8e960b */
[C---:B------:R-:W-:Y:S02]  /*a490*/  PRMT R7, R10.reuse, 0x7772, RZ ;  /* 0x000077720a077816 */ /* 0x040fe400000000ff */
[----:B------:R-:W-:-:S02]  /*a4a0*/  PRMT R4, R10, 0x7771, RZ ;  /* 0x000077710a047816 */ /* 0x000fc400000000ff */
[C---:B------:R-:W-:Y:S02]  /*a4b0*/  LOP3.LUT R10, R6.reuse, 0xffff, RZ, 0xc0, !PT ;  /* 0x0000ffff060a7812 */ /* 0x040fe400078ec0ff */
[----:B--2---:R-:W-:Y:S02]  /*a4c0*/  FMNMX.FTZ R2, R5, R2, !PT ;  /* 0x0000000205027209 */ /* 0x004fe40007810000 */
[----:B------:R-:W-:Y:S02]  /*a4d0*/  LOP3.LUT R5, R6, 0xff, RZ, 0xc0, !PT ;  /* 0x000000ff06057812 */ /* 0x000fe400078ec0ff */
[----:B------:R-:W-:Y:S01]  /*a4e0*/  SHF.R.U32.HI R10, RZ, 0x8, R10 ;  /* 0x00000008ff0a7819 */ /* 0x000fe2000001160a */
[C---:B------:R-:W-:Y:S01]  /*a4f0*/  FMUL.FTZ R194, R2.reuse, UR21 ;  /* 0x0000001502c27c20 */ /* 0x040fe20008410000 */
[----:B------:R-:W-:Y:S02]  /*a500*/  FSETP.NEU.FTZ.AND P0, PT, R2, -INF , PT ;  /* 0xff8000000200780b */ /* 0x000fe40003f1d000 */
[----:B------:R-:W-:-:S02]  /*a510*/  PRMT R5, R5, 0x5410, R10 ;  /* 0x0000541005057816 */ /* 0x000fc4000000000a */
[----:B------:R-:W-:Y:S02]  /*a520*/  FSEL R195, R195, RZ, P1 ;  /* 0x000000ffc3c37208 */ /* 0x000fe40000800000 */
[----:B------:R-:W-:Y:S02]  /*a530*/  FSEL R10, R180, RZ, P1 ;  /* 0x000000ffb40a7208 */ /* 0x000fe40000800000 */
[----:B------:R-:W-:Y:S01]  /*a540*/  R2P PR, R217, 0x6 ;  /* 0x00000006d9007804 */ /* 0x000fe20000000000 */
[--C-:B------:R-:W-:Y:S01]  /*a550*/  FFMA.FTZ R182, R182, UR21, -R195.reuse ;  /* 0x00000015b6b67c23 */ /* 0x100fe200080108c3 */
[----:B------:R-:W-:Y:S01]  /*a560*/  PRMT R4, R8, 0x5410, R4 ;  /* 0x0000541008047816 */ /* 0x000fe20000000004 */
[----:B------:R-:W-:Y:S01]  /*a570*/  FFMA.FTZ R185, R186, UR21, -R195 ;  /* 0x00000015bab97c23 */ /* 0x000fe200080108c3 */
[----:B------:R-:W1:Y:S01]  /*a580*/  LDC R8, c[0x0][0x4f8] ;  /* 0x00013e00ff087b82 */ /* 0x000e620000000800 */
[--C-:B------:R-:W-:Y:S01]  /*a590*/  PRMT R7, R7, 0x5410, R9.reuse ;  /* 0x0000541007077816 */ /* 0x100fe20000000009 */
[----:B------:R2:W-:Y:S01]  /*a5a0*/  MUFU.EX2 R186, R182 ;  /* 0x000000b600ba7308 */ /* 0x0005e20000000800 */
[----:B------:R-:W-:Y:S01]  /*a5b0*/  PRMT R9, R6, 0x7632, R9 ;  /* 0x0000763206097816 */ /* 0x000fe20000000009 */
[--C-:B------:R-:W-:Y:S01]  /*a5c0*/  FFMA.FTZ R22, R22, UR21, -R195.reuse ;  /* 0x0000001516167c23 */ /* 0x100fe200080108c3 */
[----:B------:R-:W-:Y:S01]  /*a5d0*/  SHF.R.U32.HI R6, RZ, 0x18, R6 ;  /* 0x00000018ff067819 */ /* 0x000fe20000011606 */
[----:B------:R-:W-:Y:S01]  /*a5e0*/  FADD.FTZ R10, R164, -R10 ;  /* 0x8000000aa40a7221 */ /* 0x000fe20000010000 */
[----:B------:R-:W-:Y:S01]  /*a5f0*/  LOP3.LUT R9, R9, 0xff, RZ, 0xc0, !PT ;  /* 0x000000ff09097812 */ /* 0x000fe200078ec0ff */
[----:B------:R-:W-:Y:S01]  /*a600*/  MUFU.EX2 R185, R185 ;  /* 0x000000b900b97308 */ /* 0x000fe20000000800 */
[----:B------:R-:W-:Y:S01]  /*a610*/  @P2 IADD3 R192, PT, PT, R16, -0x40, RZ ;  /* 0xffffffc010c02810 */ /* 0x000fe20007ffe0ff */
[----:B------:R-:W-:Y:S01]  /*a620*/  FMUL.FTZ R10, R10, UR21 ;  /* 0x000000150a0a7c20 */ /* 0x000fe20008410000 */
[----:B------:R-:W-:Y:S01]  /*a630*/  PRMT R6, R9, 0x5410, R6 ;  /* 0x0000541009067816 */ /* 0x000fe20000000006 */
[--C-:B------:R-:W-:Y:S01]  /*a640*/  FFMA.FTZ R203, R203, UR21, -R195.reuse ;  /* 0x00000015cbcb7c23 */ /* 0x100fe200080108c3 */
[----:B------:R-:W-:Y:S01]  /*a650*/  FSEL R194, R194, RZ, P0 ;  /* 0x000000ffc2c27208 */ /* 0x000fe20000000000 */
[----:B------:R-:W3:Y:S01]  /*a660*/  LDSM.16.MT88.4 R28, [R192] ;  /* 0x00000000c01c783b */ /* 0x000ee20000004200 */
[----:B------:R-:W-:Y:S01]  /*a670*/  FSEL R9, R2, RZ, P0 ;  /* 0x000000ff02097208 */ /* 0x000fe20000000000 */
[----:B--2---:R-:W-:Y:S01]  /*a680*/  FFMA.FTZ R182, R187, UR21, -R195 ;  /* 0x00000015bbb67c23 */ /* 0x004fe200080108c3 */
[----:B------:R-:W-:Y:S01]  /*a690*/  SEL R191, R0, 0xffffffe0, !P1 ;  /* 0xffffffe000bf7807 */ /* 0x000fe20004800000 */
[--C-:B------:R-:W-:Y:S01]  /*a6a0*/  FFMA.FTZ R187, R181, UR21, -R194.reuse ;  /* 0x00000015b5bb7c23 */ /* 0x100fe200080108c2 */
[--C-:B------:R-:W-:Y:S01]  /*a6b0*/  FFMA.FTZ R188, R20, UR21, -R194.reuse ;  /* 0x0000001514bc7c23 */ /* 0x100fe200080108c2 */
[----:B------:R-:W-:Y:S01]  /*a6c0*/  FADD.FTZ R9, R3, -R9 ;  /* 0x8000000903097221 */ /* 0x000fe20000010000 */
[--C-:B------:R-:W-:Y:S01]  /*a6d0*/  FFMA.FTZ R189, R201, UR21, -R194.reuse ;  /* 0x00000015c9bd7c23 */ /* 0x100fe200080108c2 */
[--C-:B------:R-:W-:Y:S01]  /*a6e0*/  FFMA.FTZ R21, R21, UR21, -R194.reuse ;  /* 0x0000001515157c23 */ /* 0x100fe200080108c2 */
[----:B------:R-:W-:Y:S01]  /*a6f0*/  MUFU.EX2 R182, R182 ;  /* 0x000000b600b67308 */ /* 0x000fe20000000800 */
[----:B------:R-:W-:Y:S01]  /*a700*/  FMUL.FTZ R0, R9, UR21 ;  /* 0x0000001509007c20 */ /* 0x000fe20008410000 */
[----:B-1----:R-:W-:Y:S01]  /*a710*/  LOP3.LUT R8, R8, 0xff, RZ, 0xc0, !PT ;  /* 0x000000ff08087812 */ /* 0x002fe200078ec0ff */
[--C-:B------:R-:W-:Y:S01]  /*a720*/  FFMA.FTZ R204, R204, UR21, -R194.reuse ;  /* 0x00000015cccc7c23 */ /* 0x100fe200080108c2 */
[----:B------:R-:W1:Y:S01]  /*a730*/  MUFU.EX2 R181, R22 ;  /* 0x0000001600b57308 */ /* 0x000e620000000800 */
[----:B------:R-:W-:Y:S01]  /*a740*/  LOP3.LUT R7, R7, 0xff00ff, RZ, 0xc0, !PT ;  /* 0x00ff00ff07077812 */ /* 0x000fe200078ec0ff */
[--C-:B------:R-:W-:Y:S01]  /*a750*/  FFMA.FTZ R201, R198, UR21, -R195.reuse ;  /* 0x00000015c6c97c23 */ /* 0x100fe200080108c3 */
[----:B------:R-:W-:Y:S01]  /*a760*/  LEA R173, R8, R8, 0x10 ;  /* 0x0000000808ad7211 */ /* 0x000fe200078e80ff */
[----:B------:R-:W-:Y:S01]  /*a770*/  MUFU.EX2 R187, R187 ;  /* 0x000000bb00bb7308 */ /* 0x000fe20000000800 */
[----:B------:R-:W-:Y:S01]  /*a780*/  IADD3 R193, PT, PT, R172, R191, RZ ;  /* 0x000000bfacc17210 */ /* 0x000fe20007ffe0ff */
[--C-:B------:R-:W-:Y:S01]  /*a790*/  FFMA.FTZ R198, R202, UR21, -R194.reuse ;  /* 0x00000015cac67c23 */ /* 0x100fe200080108c2 */
[----:B------:R-:W-:Y:S01]  /*a7a0*/  IADD3 R191, PT, PT, R191, R192, RZ ;  /* 0x000000c0bfbf7210 */ /* 0x000fe20007ffe0ff */
[----:B------:R-:W-:Y:S01]  /*a7b0*/  MUFU.EX2 R188, R188 ;  /* 0x000000bc00bc7308 */ /* 0x000fe20000000800 */
[--C-:B------:R-:W-:Y:S01]  /*a7c0*/  HSET2.LE.AND R9, R4, R173.reuse, PT ;  /* 0x000000ad04097233 */ /* 0x100fe20003803000 */
[--C-:B------:R-:W-:Y:S01]  /*a7d0*/  FFMA.FTZ R205, R167, UR21, -R194.reuse ;  /* 0x00000015a7cd7c23 */ /* 0x100fe200080108c2 */
[--C-:B------:R-:W-:Y:S01]  /*a7e0*/  HSET2.LE.AND R4, R5, R173.reuse, PT ;  /* 0x000000ad05047233 */ /* 0x100fe20003803000 */
[----:B------:R-:W2:Y:S01]  /*a7f0*/  MUFU.EX2 R3, R21 ;  /* 0x0000001500037308 */ /* 0x000ea20000000800 */
[--C-:B------:R-:W-:Y:S01]  /*a800*/  HSET2.LE.AND R7, R7, R173.reuse, PT ;  /* 0x000000ad07077233 */ /* 0x100fe20003803000 */
[----:B------:R-:W-:Y:S01]  /*a810*/  FFMA.FTZ R213, R213, UR21, -R195 ;  /* 0x00000015d5d57c23 */ /* 0x000fe200080108c3 */
[----:B------:R-:W-:Y:S01]  /*a820*/  HSET2.LE.AND R5, R6, R173, PT ;  /* 0x000000ad06057233 */ /* 0x000fe20003803000 */
[----:B------:R-:W4:Y:S01]  /*a830*/  MUFU.EX2 R189, R189 ;  /* 0x000000bd00bd7308 */ /* 0x000f220000000800 */
[----:B-1----:R-:W-:Y:S01]  /*a840*/  F2FP.BF16.F32.PACK_AB R6, R181, R182 ;  /* 0x000000b6b506723e */ /* 0x002fe200000010ff */
[----:B------:R-:W-:Y:S01]  /*a850*/  FFMA.FTZ R214, R175, UR21, -R194 ;  /* 0x00000015afd67c23 */ /* 0x000fe200080108c2 */
[----:B------:R-:W-:Y:S01]  /*a860*/  LOP3.LUT R170, R220, UR7, R171, 0x96, !PT ;  /* 0x00000007dcaa7c12 */ /* 0x000fe2000f8e96ab */
[----:B------:R-:W1:Y:S01]  /*a870*/  MUFU.EX2 R190, R10 ;  /* 0x0000000a00be7308 */ /* 0x000e620000000800 */
[----:B------:R-:W-:Y:S01]  /*a880*/  LOP3.LUT R6, R6, R9, RZ, 0xc0, !PT ;  /* 0x0000000906067212 */ /* 0x000fe200078ec0ff */
[--C-:B------:R-:W-:Y:S01]  /*a890*/  FFMA.FTZ R218, R178, UR21, -R195.reuse ;  /* 0x00000015b2da7c23 */ /* 0x100fe200080108c3 */
[----:B------:R-:W-:Y:S01]  /*a8a0*/  FFMA.FTZ R179, R179, UR21, -R195 ;  /* 0x00000015b3b37c23 */ /* 0x000fe200080108c3 */
[----:B------:R-:W5:Y:S01]  /*a8b0*/  MUFU.EX2 R0, R0 ;  /* 0x0000000000007308 */ /* 0x000f620000000800 */
[----:B------:R-:W-:Y:S01]  /*a8c0*/  IMAD.WIDE.U32 R170, R170, -0x2daee0ad, RZ ;  /* 0xd2511f53aaaa7825 */ /* 0x000fe200078e00ff */
[----:B--2---:R-:W-:Y:S01]  /*a8d0*/  F2FP.BF16.F32.PACK_AB R11, R3, R188 ;  /* 0x000000bc030b723e */ /* 0x004fe200000010ff */
[----:B------:R-:W-:Y:S01]  /*a8e0*/  LDSM.16.MT88.4 R20, [R193+0x10000] ;  /* 0x01000000c114783b */ /* 0x000fe20000004200 */
[----:B------:R2:W-:Y:S01]  /*a8f0*/  MUFU.EX2 R202, R204 ;  /* 0x000000cc00ca7308 */ /* 0x0005e20000000800 */
[----:B------:R-:W-:-:S02]  /*a900*/  PLOP3.LUT P0, PT, PT, PT, UP2, 0x80, 0x8 ;  /* 0x000000000008781c */ /* 0x000fc40003f0f028 */
[----:B----4-:R-:W-:Y:S01]  /*a910*/  F2FP.BF16.F32.PACK_AB R8, R189, R187 ;  /* 0x000000bbbd08723e */ /* 0x010fe200000010ff */
[----:B------:R-:W4:Y:S01]  /*a920*/  MUFU.EX2 R201, R201 ;  /* 0x000000c900c97308 */ /* 0x000f220000000800 */
[----:B------:R-:W-:Y:S01]  /*a930*/  LOP3.LUT R7, R11, R7, RZ, 0xc0, !PT ;  /* 0x000000070b077212 */ /* 0x000fe200078ec0ff */
[----:B-1----:R-:W-:Y:S01]  /*a940*/  FMUL.FTZ R24, R144, R190 ;  /* 0x000000be90187220 */ /* 0x002fe20000410000 */
[----:B------:R-:W-:Y:S01]  /*a950*/  F2FP.BF16.F32.PACK_AB R10, R185, R186 ;  /* 0x000000bab90a723e */ /* 0x000fe200000010ff */
[----:B------:R-:W-:Y:S01]  /*a960*/  FMUL.FTZ R25, R145, R190 ;  /* 0x000000be91197220 */ /* 0x000fe20000410000 */
[----:B------:R-:W-:Y:S01]  /*a970*/  LOP3.LUT R5, R8, R5, RZ, 0xc0, !PT ;  /* 0x0000000508057212 */ /* 0x000fe200078ec0ff */
[----:B-----5:R-:W-:Y:S01]  /*a980*/  FMUL.FTZ R26, R146, R0 ;  /* 0x00000000921a7220 */ /* 0x020fe20000410000 */
[----:B------:R-:W-:Y:S01]  /*a990*/  LOP3.LUT R4, R10, R4, RZ, 0xc0, !PT ;  /* 0x000000040a047212 */ /* 0x000fe200078ec0ff */
[----:B------:R-:W-:Y:S01]  /*a9a0*/  FMUL.FTZ R27, R147, R0 ;  /* 0x00000000931b7220 */ /* 0x000fe20000410000 */
        /* <DEDUP_REMOVED lines=20> */
[-C--:B------:R-:W-:Y:S01]  /*aaf0*/  FMUL.FTZ R60, R60, R190.reuse ;  /* 0x000000be3c3c7220 */ /* 0x080fe20000410000 */
[----:B------:R-:W-:Y:S01]  /*ab00*/  FMUL.FTZ R61, R61, R190 ;  /* 0x000000be3d3d7220 */ /* 0x000fe20000410000 */
[-C--:B------:R-:W-:Y:S01]  /*ab10*/  FMUL.FTZ R62, R62, R0.reuse ;  /* 0x000000003e3e7220 */ /* 0x080fe20000410000 */
[----:B------:R-:W3:Y:S01]  /*ab20*/  LDSM.16.MT88.4 R136, [R191+0x2000] ;  /* 0x00200000bf88783b */ /* 0x000ee20000004200 */
        /* <DEDUP_REMOVED lines=54> */
[----:B------:R-:W3:Y:S01]  /*ae90*/  LDSM.16.MT88.4 R152, [R191] ;  /* 0x00000000bf98783b */ /* 0x000ee20000004200 */
[C---:B------:R-:W-:Y:S01]  /*aea0*/  HMMA.16816.F32.BF16 R64, R4.reuse, R138, R64 ;  /* 0x0000008a0440723c */ /* 0x040fe20000041840 */
[----:B------:R-:W-:Y:S01]  /*aeb0*/  FMUL.FTZ R133, R133, R190 ;  /* 0x000000be85857220 */ /* 0x000fe20000410000 */
[-C--:B------:R-:W-:Y:S01]  /*aec0*/  FMUL.FTZ R134, R134, R0.reuse ;  /* 0x0000000086867220 */ /* 0x080fe20000410000 */
[----:B------:R-:W5:Y:S01]  /*aed0*/  LDSM.16.MT88.4 R136, [R192+0x4000] ;  /* 0x00400000c088783b */ /* 0x000f620000004200 */
        /* <DEDUP_REMOVED lines=13> */
[----:B------:R-:W4:Y:S01]  /*afb0*/  LDSM.16.MT88.4 R144, [R193+0x14000] ;  /* 0x01400000c190783b */ /* 0x000f220000004200 */
[-C--:B------:R-:W-:Y:S01]  /*afc0*/  FMUL.FTZ R102, R102, R0.reuse ;  /* 0x0000000066667220 */ /* 0x080fe20000410000 */
        /* <DEDUP_REMOVED lines=29> */
[----:B--2---:R-:W-:Y:S01]  /*b1a0*/  FFMA.FTZ R204, R166, UR21, -R194 ;  /* 0x00000015a6cc7c23 */ /* 0x004fe200080108c2 */
[C---:B-----5:R-:W-:Y:S01]  /*b1b0*/  HMMA.16816.F32.BF16 R84, R4.reuse, R136, R84 ;  /* 0x000000880454723c */ /* 0x060fe20000041854 */
[----:B------:R-:W-:Y:S01]  /*b1c0*/  MUFU.EX2 R203, R203 ;  /* 0x000000cb00cb7308 */ /* 0x000fe20000000800 */
[-C--:B------:R-:W-:Y:S01]  /*b1d0*/  FMUL.FTZ R124, R124, R190.reuse ;  /* 0x000000be7c7c7220 */ /* 0x080fe20000410000 */
[----:B------:R-:W-:Y:S01]  /*b1e0*/  FMUL.FTZ R125, R125, R190 ;  /* 0x000000be7d7d7220 */ /* 0x000fe20000410000 */
[-C--:B------:R-:W-:Y:S01]  /*b1f0*/  FMUL.FTZ R126, R126, R0.reuse ;  /* 0x000000007e7e7220 */ /* 0x080fe20000410000 */
[----:B------:R-:W-:Y:S01]  /*b200*/  MUFU.EX2 R205, R205 ;  /* 0x000000cd00cd7308 */ /* 0x000fe20000000800 */
[----:B------:R-:W-:Y:S01]  /*b210*/  FMUL.FTZ R127, R127, R0 ;  /* 0x000000007f7f7220 */ /* 0x000fe20000410000 */
[-C--:B------:R-:W-:Y:S01]  /*b220*/  FMUL.FTZ R36, R36, R190.reuse ;  /* 0x000000be24247220 */ /* 0x080fe20000410000 */
[C---:B------:R-:W-:Y:S01]  /*b230*/  HMMA.16816.F32.BF16 R88, R4.reuse, R138, R88 ;  /* 0x0000008a0458723c */ /* 0x040fe20000041858 */
[----:B------:R-:W2:Y:S01]  /*b240*/  LDSM.16.MT88.4 R136, [R193+0x16000] ;  /* 0x01600000c188783b */ /* 0x000ea20000004200 */
[----:B------:R-:W-:Y:S01]  /*b250*/  MUFU.EX2 R198, R198 ;  /* 0x000000c600c67308 */ /* 0x000fe20000000800 */
[----:B------:R-:W-:Y:S01]  /*b260*/  FMUL.FTZ R37, R37, R190 ;  /* 0x000000be25257220 */ /* 0x000fe20000410000 */
[-C--:B------:R-:W-:Y:S01]  /*b270*/  FMUL.FTZ R38, R38, R0.reuse ;  /* 0x0000000026267220 */ /* 0x080fe20000410000 */
[----:B------:R-:W-:Y:S01]  /*b280*/  FMUL.FTZ R39, R39, R0 ;  /* 0x0000000027277220 */ /* 0x000fe20000410000 */
[----:B------:R-:W-:Y:S01]  /*b290*/  MUFU.EX2 R204, R204 ;  /* 0x000000cc00cc7308 */ /* 0x000fe20000000800 */
[-C--:B------:R-:W-:Y:S01]  /*b2a0*/  FMUL.FTZ R40, R40, R190.reuse ;  /* 0x000000be28287220 */ /* 0x080fe20000410000 */
[C---:B----4-:R-:W-:Y:S01]  /*b2b0*/  HMMA.16816.F32.BF16 R76, R4.reuse, R144, R76 ;  /* 0x00000090044c723c */ /* 0x050fe2000004184c */
        /* <DEDUP_REMOVED lines=9> */
[----:B------:R-:W-:Y:S01]  /*b350*/  MUFU.EX2 R218, R218 ;  /* 0x000000da00da7308 */ /* 0x000fe20000000800 */
[----:B------:R-:W-:Y:S01]  /*b360*/  FFMA.FTZ R186, R249, R190, R186 ;  /* 0x000000bef9ba7223 */ /* 0x000fe200000100ba */
[----:B------:R-:W-:Y:S01]  /*b370*/  FFMA.FTZ R0, R248, R0, R187 ;  /* 0x00000000f8007223 */ /* 0x000fe200000100bb */
[----:B------:R-:W-:Y:S01]  /*b380*/  LDSM.16.MT88.4 R164, [R191+0x800] ;  /* 0x00080000bfa4783b */ /* 0x000fe20000004200 */
[----:B------:R-:W-:Y:S01]  /*b390*/  MUFU.EX2 R214, R214 ;  /* 0x000000d600d67308 */ /* 0x000fe20000000800 */
[----:B------:R-:W-:Y:S01]  /*b3a0*/  FADD.FTZ R185, R185, R186 ;  /* 0x000000bab9b97221 */ /* 0x000fe20000010000 */
[----:B-1----:R-:W-:Y:S01]  /*b3b0*/  HMMA.16816.F32.BF16 R92, R4, R140, R92 ;  /* 0x0000008c045c723c */ /* 0x002fe2000004185c */
[----:B------:R-:W-:Y:S01]  /*b3c0*/  LDSM.16.MT88.4 R160, [R192+0x2800] ;  /* 0x00280000c0a0783b */ /* 0x000fe20000004200 */
[----:B------:R-:W-:Y:S01]  /*b3d0*/  FADD.FTZ R0, R189, R0 ;  /* 0x00000000bd007221 */ /* 0x000fe20000010000 */
[----:B------:R-:W-:-:S03]  /*b3e0*/  FADD.FTZ R185, R182, R185 ;  /* 0x000000b9b6b97221 */ /* 0x000fc60000010000 */
[----:B------:R-:W-:Y:S01]  /*b3f0*/  FADD.FTZ R188, R188, R0 ;  /* 0x00000000bcbc7221 */ /* 0x000fe20000010000 */
[----:B------:R-:W-:Y:S01]  /*b400*/  FADD.FTZ R181, R181, R185 ;  /* 0x000000b9b5b57221 */ /* 0x000fe20000010000 */
[C---:B------:R-:W-:Y:S01]  /*b410*/  HMMA.16816.F32.BF16 R96, R4.reuse, R142, R96 ;  /* 0x0000008e0460723c */ /* 0x040fe20000041860 */
[----:B------:R-:W1:Y:S01]  /*b420*/  LDSM.16.MT88.4 R140, [R192+0x6000] ;  /* 0x00600000c08c783b */ /* 0x000e620000004200 */
[----:B------:R-:W-:Y:S01]  /*b430*/  FADD.FTZ R188, R3, R188 ;  /* 0x000000bc03bc7221 */ /* 0x000fe20000010000 */
[----:B------:R-:W-:Y:S01]  /*b440*/  FADD.FTZ R181, R201, R181 ;  /* 0x000000b5c9b57221 */ /* 0x000fe20000010000 */
[-C--:B------:R-:W-:Y:S02]  /*b450*/  MOV R3, R2.reuse ;  /* 0x0000000200037202 */ /* 0x080fe40000000f00 */
[----:B------:R-:W-:Y:S02]  /*b460*/  @P0 MOV R3, R2 ;  /* 0x0000000200030202 */ /* 0x000fe40000000f00 */
[C---:B------:R-:W-:Y:S01]  /*b470*/  HMMA.16816.F32.BF16 R132, R4.reuse, R154, R132 ;  /* 0x0000009a0484723c */ /* 0x040fe20000041884 */
[----:B------:R-:W4:Y:S07]  /*b480*/  LDSM.16.MT88.4 R152, [R191+0x6000] ;  /* 0x00600000bf98783b */ /* 0x000f2e0000004200 */
[C---:B------:R-:W-:Y:S08]  /*b490*/  HMMA.16816.F32.BF16 R16, R4.reuse, R20, R16 ;  /* 0x000000140410723c */ /* 0x040ff00000041810 */
[----:B--2---:R-:W-:Y:S01]  /*b4a0*/  HMMA.16816.F32.BF16 R112, R4, R138, R112 ;  /* 0x0000008a0470723c */ /* 0x004fe20000041870 */
[----:B------:R-:W-:-:S02]  /*b4b0*/  LOP3.LUT R138, R168, UR12, R171, 0x96, !PT ;  /* 0x0000000ca88a7c12 */ /* 0x000fc4000f8e96ab */
[----:B------:R-:W-:-:S05]  /*b4c0*/  PRMT R139, R170, 0x7772, RZ ;  /* 0x00007772aa8b7816 */ /* 0x000fca00000000ff */
[C---:B------:R-:W-:Y:S01]  /*b4d0*/  HMMA.16816.F32.BF16 R20, R4.reuse, R22, R148 ;  /* 0x000000160414723c */ /* 0x040fe20000041894 */
[----:B------:R-:W2:Y:S07]  /*b4e0*/  LDSM.16.MT88.4 R148, [R172+0x12000] ;  /* 0x01200000ac94783b */ /* 0x000eae0000004200 */
[----:B---3--:R-:W-:Y:S01]  /*b4f0*/  HMMA.16816.F32.BF16 R100, R4, R144, R100 ;  /* 0x000000900464723c */ /* 0x008fe20000041864 */
[----:B------:R-:W-:Y:S01]  /*b500*/  MOV R144, R170 ;  /* 0x000000aa00907202 */ /* 0x000fe20000000f00 */
[--C-:B------:R-:W-:Y:S01]  /*b510*/  FFMA.FTZ R145, R199, UR21, -R195.reuse ;  /* 0x00000015c7917c23 */ /* 0x100fe200080108c3 */
[----:B------:R-:W-:-:S02]  /*b520*/  FFMA.FTZ R199, R200, UR21, -R195 ;  /* 0x00000015c8c77c23 */ /* 0x000fc400080108c3 */
[----:B------:R-:W-:Y:S01]  /*b530*/  LOP3.LUT R144, R144, 0xff, RZ, 0xc0, !PT ;  /* 0x000000ff90907812 */ /* 0x000fe200078ec0ff */
[----:B------:R3:W-:Y:S02]  /*b540*/  MUFU.EX2 R200, R145 ;  /* 0x0000009100c87308 */ /* 0x0007e40000000800 */
[----:B-1----:R-:W-:Y:S01]  /*b550*/  HMMA.16816.F32.BF16 R116, R4, R140, R116 ;  /* 0x0000008c0474723c */ /* 0x002fe20000041874 */
[C---:B------:R-:W-:Y:S01]  /*b560*/  LOP3.LUT R141, R138.reuse, 0xffff, RZ, 0xc0, !PT ;  /* 0x0000ffff8a8d7812 */ /* 0x040fe200078ec0ff */
[----:B------:R-:W1:Y:S01]  /*b570*/  MUFU.EX2 R199, R199 ;  /* 0x000000c700c77308 */ /* 0x000e620000000800 */
[----:B------:R-:W-:Y:S02]  /*b580*/  LOP3.LUT R140, R138, 0xff, RZ, 0xc0, !PT ;  /* 0x000000ff8a8c7812 */ /* 0x000fe400078ec0ff */
[----:B------:R-:W-:-:S03]  /*b590*/  SHF.R.U32.HI R141, RZ, 0x8, R141 ;  /* 0x00000008ff8d7819 */ /* 0x000fc6000001168d */
[C---:B------:R-:W-:Y:S01]  /*b5a0*/  HMMA.16816.F32.BF16 R108, R4.reuse, R136, R108 ;  /* 0x00000088046c723c */ /* 0x040fe2000004186c */
[C---:B------:R-:W-:Y:S02]  /*b5b0*/  PRMT R137, R170.reuse, 0x7771, RZ ;  /* 0x00007771aa897816 */ /* 0x040fe400000000ff */
[----:B------:R-:W-:Y:S02]  /*b5c0*/  PRMT R136, R170, 0x7773, RZ ;  /* 0x00007773aa887816 */ /* 0x000fe400000000ff */
[----:B------:R-:W-:Y:S01]  /*b5d0*/  PRMT R137, R144, 0x5410, R137 ;  /* 0x0000541090897816 */ /* 0x000fe20000000089 */
[----:B------:R-:W-:Y:S01]  /*b5e0*/  LDSM.16.MT88.4 R168, [R172+0x12800] ;  /* 0x01280000aca8783b */ /* 0x000fe20000004200 */
[----:B------:R-:W-:Y:S01]  /*b5f0*/  PRMT R139, R139, 0x5410, R136 ;  /* 0x000054108b8b7816 */ /* 0x000fe20000000088 */
[----:B------:R-:W-:Y:S01]  /*b600*/  HMMA.16816.F32.BF16 R104, R4, R146, R104 ;  /* 0x000000920468723c */ /* 0x000fe20000041868 */
[----:B------:R-:W-:Y:S01]  /*b610*/  PRMT R136, R140, 0x5410, R141 ;  /* 0x000054108c887816 */ /* 0x000fe2000000008d */
[----:B---3--:R-:W3:Y:S01]  /*b620*/  LDSM.16.MT88.4 R144, [R193+0x10800] ;  /* 0x01080000c190783b */ /* 0x008ee20000004200 */
[----:B------:R-:W-:-:S03]  /*b630*/  LOP3.LUT R139, R139, 0xff00ff, RZ, 0xc0, !PT ;  /* 0x00ff00ff8b8b7812 */ /* 0x000fc600078ec0ff */
[--C-:B------:R-:W-:Y:S02]  /*b640*/  HSET2.LE.AND R136, R136, R173.reuse, PT ;  /* 0x000000ad88887233 */ /* 0x100fe40003803000 */
[----:B------:R-:W-:Y:S01]  /*b650*/  HMMA.16816.F32.BF16 R120, R4, R142, R120 ;  /* 0x0000008e0478723c */ /* 0x000fe20000041878 */
[----:B------:R-:W5:Y:S01]  /*b660*/  LDSM.16.MT88.4 R140, [R192+0x800] ;  /* 0x00080000c08c783b */ /* 0x000f620000004200 */
[----:B------:R-:W-:-:S06]  /*b670*/  HSET2.LE.AND R139, R139, R173, PT ;  /* 0x000000ad8b8b7233 */ /* 0x000fcc0003803000 */
[C---:B------:R-:W-:Y:S08]  /*b680*/  HMMA.16816.F32.BF16 R8, R4.reuse, R12, R8 ;  /* 0x0000000c0408723c */ /* 0x040ff00000041808 */
[----:B------:R-:W-:Y:S01]  /*b690*/  HMMA.16816.F32.BF16 R12, R4, R14, R156 ;  /* 0x0000000e040c723c */ /* 0x000fe2000004189c */
[----:B------:R-:W-:Y:S02]  /*b6a0*/  PRMT R156, R138, 0x7632, R156 ;  /* 0x000076328a9c7816 */ /* 0x000fe4000000009c */
[----:B------:R-:W-:-:S02]  /*b6b0*/  SHF.R.U32.HI R138, RZ, 0x18, R138 ;  /* 0x00000018ff8a7819 */ /* 0x000fc4000001168a */
[----:B------:R-:W-:Y:S02]  /*b6c0*/  LOP3.LUT R156, R156, 0xff, RZ, 0xc0, !PT ;  /* 0x000000ff9c9c7812 */ /* 0x000fe400078ec0ff */
[--C-:B------:R-:W-:Y:S01]  /*b6d0*/  HSET2.LE.AND R157, R137, R173.reuse, PT ;  /* 0x000000ad899d7233 */ /* 0x100fe20003803000 */
[C---:B----4-:R-:W-:Y:S01]  /*b6e0*/  HMMA.16816.F32.BF16 R124, R4.reuse, R152, R124 ;  /* 0x00000098047c723c */ /* 0x050fe2000004187c */
[----:B------:R-:W-:Y:S02]  /*b6f0*/  PRMT R137, R156, 0x5410, R138 ;  /* 0x000054109c897816 */ /* 0x000fe4000000008a */
[----:B-1----:R-:W-:Y:S02]  /*b700*/  F2FP.BF16.F32.PACK_AB R158, R203, R199 ;  /* 0x000000c7cb9e723e */ /* 0x002fe400000010ff */
[----:B------:R-:W-:Y:S02]  /*b710*/  F2FP.BF16.F32.PACK_AB R156, R198, R202 ;  /* 0x000000cac69c723e */ /* 0x000fe400000010ff */
[----:B------:R-:W-:Y:S01]  /*b720*/  HSET2.LE.AND R137, R137, R173, PT ;  /* 0x000000ad89897233 */ /* 0x000fe20003803000 */
[C---:B--2---:R-:W-:Y:S01]  /*b730*/  HMMA.16816.F32.BF16 R36, R4.reuse, R148, R36 ;  /* 0x000000940424723c */ /* 0x044fe20000041824 */
[C---:B------:R-:W-:Y:S01]  /*b740*/  F2FP.BF16.F32.PACK_AB R153, R200.reuse, R201 ;  /* 0x000000c9c899723e */ /* 0x040fe200000010ff */
[----:B------:R-:W-:Y:S01]  /*b750*/  FADD.FTZ R200, R200, R181 ;  /* 0x000000b5c8c87221 */ /* 0x000fe20000010000 */
[----:B------:R-:W-:Y:S01]  /*b760*/  F2FP.BF16.F32.PACK_AB R152, R204, R205 ;  /* 0x000000cdcc98723e */ /* 0x000fe200000010ff */
[----:B------:R-:W-:Y:S01]  /*b770*/  FADD.FTZ R205, R205, R188 ;  /* 0x000000bccdcd7221 */ /* 0x000fe20000010000 */
[----:B------:R-:W-:Y:S01]  /*b780*/  LOP3.LUT R138, R158, R157, RZ, 0xc0, !PT ;  /* 0x0000009d9e8a7212 */ /* 0x000fe200078ec0ff */
[----:B------:R-:W-:Y:S01]  /*b790*/  FADD.FTZ R200, R199, R200 ;  /* 0x000000c8c7c87221 */ /* 0x000fe20000010000 */
[----:B------:R-:W-:Y:S01]  /*b7a0*/  LOP3.LUT R139, R156, R139, RZ, 0xc0, !PT ;  /* 0x0000008b9c8b7212 */ /* 0x000fe200078ec0ff */
[C---:B------:R-:W-:Y:S01]  /*b7b0*/  HMMA.16816.F32.BF16 R40, R4.reuse, R150, R40 ;  /* 0x000000960428723c */ /* 0x040fe20000041828 */
[----:B------:R-:W1:Y:S01]  /*b7c0*/  LDSM.16.MT88.4 R148, [R172+0x10800] ;  /* 0x01080000ac94783b */ /* 0x000e620000004200 */
[----:B------:R-:W-:Y:S01]  /*b7d0*/  LOP3.LUT R136, R153, R136, RZ, 0xc0, !PT ;  /* 0x0000008899887212 */ /* 0x000fe200078ec0ff */
[----:B------:R-:W-:Y:S01]  /*b7e0*/  FADD.FTZ R205, R204, R205 ;  /* 0x000000cdcccd7221 */ /* 0x000fe20000010000 */
[----:B------:R-:W-:Y:S01]  /*b7f0*/  LOP3.LUT R137, R152, R137, RZ, 0xc0, !PT ;  /* 0x0000008998897212 */ /* 0x000fe200078ec0ff */
[----:B------:R-:W-:Y:S01]  /*b800*/  LDSM.16.MT88.4 R156, [R191+0x2800] ;  /* 0x00280000bf9c783b */ /* 0x000fe20000004200 */
[----:B------:R-:W-:Y:S01]  /*b810*/  FADD.FTZ R203, R203, R200 ;  /* 0x000000c8cbcb7221 */ /* 0x000fe20000010000 */
[----:B------:R-:W-:Y:S01]  /*b820*/  FADD.FTZ R202, R202, R205 ;  /* 0x000000cdcaca7221 */ /* 0x000fe20000010000 */
[----:B------:R-:W-:Y:S01]  /*b830*/  HMMA.16816.F32.BF16 R4, R4, R154, R128 ;  /* 0x0000009a0404723c */ /* 0x000fe20000041880 */
[----:B------:R-:W2:Y:S02]  /*b840*/  LDSM.16.MT88.4 R128, [R191+0x4800] ;  /* 0x00480000bf80783b */ /* 0x000ea40000004200 */
[----:B------:R-:W-:-:S02]  /*b850*/  FADD.FTZ R202, R198, R202 ;  /* 0x000000cac6ca7221 */ /* 0x000fc40000010000 */
[----:B------:R-:W-:Y:S03]  /*b860*/  LDSM.16.MT88.4 R152, [R172+0x14800] ;  /* 0x01480000ac98783b */ /* 0x000fe60000004200 */
[C---:B---3--:R-:W-:Y:S08]  /*b870*/  HMMA.16816.F32.BF16 R16, R136.reuse, R144, R16 ;  /* 0x000000908810723c */ /* 0x048ff00000041810 */
        /* <DEDUP_REMOVED lines=8> */
[C---:B--2---:R-:W-:Y:S08]  /*b900*/  HMMA.16816.F32.BF16 R92, R136.reuse, R128, R92 ;  /* 0x00000080885c723c */ /* 0x044ff0000004185c */
[----:B---3--:R-:W-:Y:S01]  /*b910*/  HMMA.16816.F32.BF16 R76, R136, R144, R76 ;  /* 0x00000090884c723c */ /* 0x008fe2000004184c */
[----:B------:R-:W-:-:S04]  /*b920*/  MOV R144, UR4 ;  /* 0x0000000400907c02 */ /* 0x000fc80008000f00 */
[----:B------:R-:W-:-:S03]  /*b930*/  LOP3.LUT R144, R144, UR31, R247, 0x96, !PT ;  /* 0x0000001f90907c12 */ /* 0x000fc6000f8e96f7 */
[----:B------:R-:W-:Y:S01]  /*b940*/  HMMA.16816.F32.BF16 R96, R136, R130, R96 ;  /* 0x000000828860723c */ /* 0x000fe20000041860 */
[----:B------:R-:W-:Y:S01]  /*b950*/  LDSM.16.MT88.4 R128, [R192+0x6800] ;  /* 0x00680000c080783b */ /* 0x000fe20000004200 */
[----:B------:R-:W-:-:S05]  /*b960*/  IMAD.WIDE.U32 R144, R144, -0x326172a9, RZ ;  /* 0xcd9e8d5790907825 */ /* 0x000fca00078e00ff */
[----:B------:R-:W-:Y:S01]  /*b970*/  LOP3.LUT R145, R250, UR11, R145, 0x96, !PT ;  /* 0x0000000bfa917c12 */ /* 0x000fe2000f8e9691 */
[----:B----4-:R-:W-:Y:S01]  /*b980*/  HMMA.16816.F32.BF16 R84, R136, R140, R84 ;  /* 0x0000008c8854723c */ /* 0x010fe20000041854 */
[----:B------:R-:W-:-:S07]  /*b990*/  LOP3.LUT R144, R144, UR10, R239, 0x96, !PT ;  /* 0x0000000a90907c12 */ /* 0x000fce000f8e96ef */
[C---:B------:R-:W-:Y:S01]  /*b9a0*/  HMMA.16816.F32.BF16 R88, R136.reuse, R142, R88 ;  /* 0x0000008e8858723c */ /* 0x040fe20000041858 */
[----:B------:R-:W2:Y:S07]  /*b9b0*/  LDSM.16.MT88.4 R140, [R193+0x16800] ;  /* 0x01680000c18c783b */ /* 0x000eae0000004200 */
[----:B------:R-:W-:Y:S01]  /*b9c0*/  HMMA.16816.F32.BF16 R40, R136, R170, R40 ;  /* 0x000000aa8828723c */ /* 0x000fe20000041828 */
[----:B------:R-:W-:-:S04]  /*b9d0*/  IMAD.WIDE.U32 R170, R145, -0x2daee0ad, RZ ;  /* 0xd2511f5391aa7825 */ /* 0x000fc800078e00ff */
[----:B------:R-:W-:-:S03]  /*b9e0*/  IMAD.WIDE.U32 R144, R144, -0x2daee0ad, RZ ;  /* 0xd2511f5390907825 */ /* 0x000fc600078e00ff */
[----:B------:R-:W-:Y:S01]  /*b9f0*/  HMMA.16816.F32.BF16 R80, R136, R146, R80 ;  /* 0x000000928850723c */ /* 0x000fe20000041850 */
[----:B------:R-:W-:Y:S02]  /*ba00*/  LOP3.LUT R146, R244, UR17, R171, 0x96, !PT ;  /* 0x00000011f4927c12 */ /* 0x000fe4000f8e96ab */
[----:B------:R-:W-:-:S03]  /*ba10*/  LOP3.LUT R170, R170, UR16, R145, 0x96, !PT ;  /* 0x00000010aaaa7c12 */ /* 0x000fc6000f8e9691 */
[----:B------:R-:W-:Y:S02]  /*ba20*/  IMAD.WIDE.U32 R146, R146, -0x326172a9, RZ ;  /* 0xcd9e8d5792927825 */ /* 0x000fe400078e00ff */
[----:B-1----:R-:W-:Y:S02]  /*ba30*/  HMMA.16816.F32.BF16 R44, R136, R148, R44 ;  /* 0x00000094882c723c */ /* 0x002fe4000004182c */
[----:B------:R-:W-:Y:S01]  /*ba40*/  IMAD.WIDE.U32 R170, R170, -0x326172a9, RZ ;  /* 0xcd9e8d57aaaa7825 */ /* 0x000fe200078e00ff */
[----:B------:R-:W-:-:S05]  /*ba50*/  LOP3.LUT R145, R238, UR9, R147, 0x96, !PT ;  /* 0x00000009ee917c12 */ /* 0x000fca000f8e9693 */
[----:B------:R-:W-:Y:S01]  /*ba60*/  HMMA.16816.F32.BF16 R48, R136, R150, R48 ;  /* 0x000000968830723c */ /* 0x000fe20000041830 */
[----:B------:R-:W1:Y:S01]  /*ba70*/  LDSM.16.MT88.4 R148, [R172+0x16800] ;  /* 0x01680000ac94783b */ /* 0x000e620000004200 */
[----:B------:R-:W-:-:S04]  /*ba80*/  IMAD.WIDE.U32 R220, R145, -0x2daee0ad, RZ ;  /* 0xd2511f5391dc7825 */ /* 0x000fc800078e00ff */
[--C-:B------:R-:W-:Y:S01]  /*ba90*/  FFMA.FTZ R145, R209, UR21, -R195.reuse ;  /* 0x00000015d1917c23 */ /* 0x100fe200080108c3 */
[----:B------:R-:W-:-:S03]  /*baa0*/  FFMA.FTZ R209, R211, UR21, -R195 ;  /* 0x00000015d3d17c23 */ /* 0x000fc600080108c3 */
[----:B------:R-:W3:Y:S01]  /*bab0*/  MUFU.EX2 R211, R145 ;  /* 0x0000009100d37308 */ /* 0x000ee20000000800 */
[C---:B------:R-:W-:Y:S01]  /*bac0*/  HMMA.16816.F32.BF16 R36, R136.reuse, R168, R36 ;  /* 0x000000a88824723c */ /* 0x040fe20000041824 */
[----:B------:R-:W-:Y:S02]  /*bad0*/  LOP3.LUT R168, R146, UR8, R171, 0x96, !PT ;  /* 0x0000000892a87c12 */ /* 0x000fe4000f8e96ab */
[----:B------:R-:W-:Y:S03]  /*bae0*/  MUFU.EX2 R209, R209 ;  /* 0x000000d100d17308 */ /* 0x000fe60000000800 */
[----:B------:R-:W-:Y:S02]  /*baf0*/  IMAD.WIDE.U32 R168, R168, -0x2daee0ad, RZ ;  /* 0xd2511f53a8a87825 */ /* 0x000fe400078e00ff */
[----:B--2---:R-:W-:Y:S03]  /*bb00*/  HMMA.16816.F32.BF16 R108, R136, R140, R108 ;  /* 0x0000008c886c723c */ /* 0x004fe6000004186c */
[----:B------:R-:W-:-:S02]  /*bb10*/  LOP3.LUT R146, R220, UR13, R169, 0x96, !PT ;  /* 0x0000000ddc927c12 */ /* 0x000fc4000f8e96a9 */
[----:B------:R-:W-:Y:S01]  /*bb20*/  LOP3.LUT R220, R144, UR15, R221, 0x96, !PT ;  /* 0x0000000f90dc7c12 */ /* 0x000fe2000f8e96dd */
[----:B---3--:R-:W-:Y:S02]  /*bb30*/  FADD.FTZ R203, R211, R203 ;  /* 0x000000cbd3cb7221 */ /* 0x008fe40000010000 */
[----:B------:R-:W-:Y:S01]  /*bb40*/  HMMA.16816.F32.BF16 R112, R136, R142, R112 ;  /* 0x0000008e8870723c */ /* 0x000fe20000041870 */
[----:B------:R-:W2:Y:S01]  /*bb50*/  LDSM.16.MT88.4 R140, [R191+0x6800] ;  /* 0x00680000bf8c783b */ /* 0x000ea20000004200 */
[----:B------:R-:W-:-:S04]  /*bb60*/  IMAD.WIDE.U32 R146, R146, -0x326172a9, RZ ;  /* 0xcd9e8d5792927825 */ /* 0x000fc800078e00ff */
[----:B------:R-:W-:Y:S01]  /*bb70*/  IMAD.WIDE.U32 R220, R220, -0x326172a9, RZ ;  /* 0xcd9e8d57dcdc7825 */ /* 0x000fe200078e00ff */
[----:B------:R-:W-:Y:S01]  /*bb80*/  MOV R144, R146 ;  /* 0x0000009200907202 */ /* 0x000fe20000000f00 */
[C---:B------:R-:W-:Y:S01]  /*bb90*/  HMMA.16816.F32.BF16 R116, R136.reuse, R128, R116 ;  /* 0x000000808874723c */ /* 0x040fe20000041874 */
[C---:B------:R-:W-:Y:S02]  /*bba0*/  PRMT R128, R146.reuse, 0x7771, RZ ;  /* 0x0000777192807816 */ /* 0x040fe400000000ff */
[C---:B------:R-:W-:Y:S02]  /*bbb0*/  PRMT R129, R146.reuse, 0x7773, RZ ;  /* 0x0000777392817816 */ /* 0x040fe400000000ff */
[----:B------:R-:W-:Y:S02]  /*bbc0*/  PRMT R145, R146, 0x7772, RZ ;  /* 0x0000777292917816 */ /* 0x000fe400000000ff */
[----:B------:R-:W-:Y:S01]  /*bbd0*/  LOP3.LUT R146, R144, 0xff, RZ, 0xc0, !PT ;  /* 0x000000ff90927812 */ /* 0x000fe200078ec0ff */
[C---:B------:R-:W-:Y:S01]  /*bbe0*/  HMMA.16816.F32.BF16 R120, R136.reuse, R130, R120 ;  /* 0x000000828878723c */ /* 0x040fe20000041878 */
[----:B------:R-:W-:Y:S01]  /*bbf0*/  PRMT R129, R145, 0x5410, R129 ;  /* 0x0000541091817816 */ /* 0x000fe20000000081 */
[----:B------:R-:W-:Y:S01]  /*bc00*/  FFMA.FTZ R145, R210, UR21, -R194 ;  /* 0x00000015d2917c23 */ /* 0x000fe200080108c2 */
[----:B------:R-:W-:Y:S01]  /*bc10*/  PRMT R128, R146, 0x5410, R128 ;  /* 0x0000541092807816 */ /* 0x000fe20000000080 */
[----:B------:R3:W4:Y:S01]  /*bc20*/  MUFU.EX2 R210, R213 ;  /* 0x000000d500d27308 */ /* 0x0007220000000800 */
[--C-:B------:R-:W-:Y:S01]  /*bc30*/  FFMA.FTZ R146, R206, UR21, -R194.reuse ;  /* 0x00000015ce927c23 */ /* 0x100fe200080108c2 */
[--C-:B------:R-:W-:Y:S01]  /*bc40*/  FFMA.FTZ R206, R207, UR21, -R194.reuse ;  /* 0x00000015cfce7c23 */ /* 0x100fe200080108c2 */
[----:B------:R-:W-:Y:S01]  /*bc50*/  LOP3.LUT R144, R220, UR6, R147, 0x96, !PT ;  /* 0x00000006dc907c12 */ /* 0x000fe2000f8e9693 */
[--C-:B------:R-:W-:Y:S01]  /*bc60*/  FFMA.FTZ R130, R212, UR21, -R194.reuse ;  /* 0x00000015d4827c23 */ /* 0x100fe200080108c2 */
[----:B-1----:R-:W-:Y:S01]  /*bc70*/  HMMA.16816.F32.BF16 R100, R136, R148, R100 ;  /* 0x000000948864723c */ /* 0x002fe20000041864 */
[----:B------:R1:W-:Y:S01]  /*bc80*/  MUFU.EX2 R212, R145 ;  /* 0x0000009100d47308 */ /* 0x0003e20000000800 */
[----:B------:R-:W-:Y:S01]  /*bc90*/  LOP3.LUT R148, R144, 0xffff, RZ, 0xc0, !PT ;  /* 0x0000ffff90947812 */ /* 0x000fe200078ec0ff */
[----:B------:R-:W-:Y:S01]  /*bca0*/  FFMA.FTZ R220, R176, UR21, -R194 ;  /* 0x00000015b0dc7c23 */ /* 0x000fe200080108c2 */
[----:B------:R-:W-:Y:S01]  /*bcb0*/  LOP3.LUT R131, R144, 0xff, RZ, 0xc0, !PT ;  /* 0x000000ff90837812 */ /* 0x000fe200078ec0ff */
[----:B------:R5:W-:Y:S01]  /*bcc0*/  MUFU.EX2 R207, R146 ;  /* 0x0000009200cf7308 */ /* 0x000be20000000800 */
[----:B------:R-:W-:-:S02]  /*bcd0*/  SHF.R.U32.HI R148, RZ, 0x8, R148 ;  /* 0x00000008ff947819 */ /* 0x000fc40000011694 */
[C---:B------:R-:W-:Y:S01]  /*bce0*/  HMMA.16816.F32.BF16 R32, R136.reuse, R164, R32 ;  /* 0x000000a48820723c */ /* 0x040fe20000041820 */
[----:B---3--:R-:W-:Y:S01]  /*bcf0*/  FFMA.FTZ R213, R208, UR21, -R195 ;  /* 0x00000015d0d57c23 */ /* 0x008fe200080108c3 */
[----:B------:R-:W3:Y:S01]  /*bd00*/  MUFU.EX2 R206, R206 ;  /* 0x000000ce00ce7308 */ /* 0x000ee20000000800 */
[----:B----4-:R-:W-:Y:S02]  /*bd10*/  F2FP.BF16.F32.PACK_AB R147, R210, R209 ;  /* 0x000000d1d293723e */ /* 0x010fe400000010ff */
[----:B------:R-:W-:Y:S01]  /*bd20*/  LOP3.LUT R170, R170, UR7, R221, 0x96, !PT ;  /* 0x00000007aaaa7c12 */ /* 0x000fe2000f8e96dd */
[----:B------:R4:W-:Y:S01]  /*bd30*/  MUFU.EX2 R208, R130 ;  /* 0x0000008200d07308 */ /* 0x0009e20000000800 */
[----:B-1----:R-:W-:Y:S01]  /*bd40*/  PRMT R145, R144, 0x7632, R145 ;  /* 0x0000763290917816 */ /* 0x002fe20000000091 */
[C---:B------:R-:W-:Y:S01]  /*bd50*/  HMMA.16816.F32.BF16 R132, R136.reuse, R166, R132 ;  /* 0x000000a68884723c */ /* 0x040fe20000041884 */
[----:B------:R-:W1:Y:S01]  /*bd60*/  LDSM.16.MT88.4 R164, [R172+0x11000] ;  /* 0x01100000aca4783b */ /* 0x000e620000004200 */
[----:B------:R-:W4:Y:S01]  /*bd70*/  MUFU.EX2 R213, R213 ;  /* 0x000000d500d57308 */ /* 0x000f220000000800 */
[--C-:B-----5:R-:W-:Y:S01]  /*bd80*/  HSET2.LE.AND R146, R128, R173.reuse, PT ;  /* 0x000000ad80927233 */ /* 0x120fe20003803000 */
[----:B------:R-:W-:Y:S01]  /*bd90*/  FFMA.FTZ R221, R177, UR21, -R194 ;  /* 0x00000015b1dd7c23 */ /* 0x000fe200080108c2 */
[----:B------:R-:W-:Y:S01]  /*bda0*/  PRMT R128, R131, 0x5410, R148 ;  /* 0x0000541083807816 */ /* 0x000fe20000000094 */
[----:B------:R-:W-:Y:S01]  /*bdb0*/  FFMA.FTZ R194, R174, UR21, -R194 ;  /* 0x00000015aec27c23 */ /* 0x000fe200080108c2 */
[----:B------:R-:W-:Y:S01]  /*bdc0*/  MUFU.EX2 R220, R220 ;  /* 0x000000dc00dc7308 */ /* 0x000fe20000000800 */
[C---:B--2---:R-:W-:Y:S01]  /*bdd0*/  HMMA.16816.F32.BF16 R124, R136.reuse, R140, R124 ;  /* 0x0000008c887c723c */ /* 0x044fe2000004187c */
[C---:B---3--:R-:W-:Y:S01]  /*bde0*/  F2FP.BF16.F32.PACK_AB R140, R206.reuse, R207 ;  /* 0x000000cfce8c723e */ /* 0x048fe200000010ff */
[----:B------:R-:W-:Y:S01]  /*bdf0*/  FADD.FTZ R207, R207, R202 ;  /* 0x000000cacfcf7221 */ /* 0x000fe20000010000 */
[----:B------:R-:W-:Y:S01]  /*be00*/  HSET2.LE.AND R128, R128, R173, PT ;  /* 0x000000ad80807233 */ /* 0x000fe20003803000 */
[----:B------:R-:W-:Y:S01]  /*be10*/  MUFU.EX2 R221, R221 ;  /* 0x000000dd00dd7308 */ /* 0x000fe20000000800 */
[----:B----4-:R-:W-:Y:S01]  /*be20*/  SHF.R.U32.HI R130, RZ, 0x18, R144 ;  /* 0x00000018ff827819 */ /* 0x010fe20000011690 */
[----:B------:R-:W-:Y:S01]  /*be30*/  FADD.FTZ R207, R206, R207 ;  /* 0x000000cfcecf7221 */ /* 0x000fe20000010000 */
[----:B------:R-:W-:Y:S01]  /*be40*/  LOP3.LUT R144, R129, 0xff00ff, RZ, 0xc0, !PT ;  /* 0x00ff00ff81907812 */ /* 0x000fe200078ec0ff */
[----:B------:R-:W-:Y:S01]  /*be50*/  HMMA.16816.F32.BF16 R4, R136, R142, R4 ;  /* 0x0000008e8804723c */ /* 0x000fe20000041804 */
[----:B------:R-:W-:Y:S01]  /*be60*/  LOP3.LUT R129, R145, 0xff, RZ, 0xc0, !PT ;  /* 0x000000ff91817812 */ /* 0x000fe200078ec0ff */
[----:B------:R-:W-:Y:S01]  /*be70*/  MUFU.EX2 R194, R194 ;  /* 0x000000c200c27308 */ /* 0x000fe20000000800 */
[C---:B------:R-:W-:Y:S01]  /*be80*/  F2FP.BF16.F32.PACK_AB R141, R213.reuse, R211 ;  /* 0x000000d3d58d723e */ /* 0x040fe200000010ff */
[----:B------:R-:W-:Y:S01]  /*be90*/  FADD.FTZ R213, R213, R203 ;  /* 0x000000cbd5d57221 */ /* 0x000fe20000010000 */
[----:B------:R-:W-:-:S02]  /*bea0*/  PRMT R129, R129, 0x5410, R130 ;  /* 0x0000541081817816 */ /* 0x000fc40000000082 */
[----:B------:R-:W-:Y:S01]  /*beb0*/  LOP3.LUT R128, R141, R128, RZ, 0xc0, !PT ;  /* 0x000000808d807212 */ /* 0x000fe200078ec0ff */
[C---:B------:R-:W-:Y:S01]  /*bec0*/  HMMA.16816.F32.BF16 R52, R136.reuse, R160, R52 ;  /* 0x000000a08834723c */ /* 0x040fe20000041834 */
[--C-:B------:R-:W-:Y:S01]  /*bed0*/  HSET2.LE.AND R144, R144, R173.reuse, PT ;  /* 0x000000ad90907233 */ /* 0x100fe20003803000 */
[----:B------:R-:W-:Y:S01]  /*bee0*/  FADD.FTZ R213, R209, R213 ;  /* 0x000000d5d1d57221 */ /* 0x000fe20000010000 */
[----:B------:R-:W-:Y:S02]  /*bef0*/  HSET2.LE.AND R129, R129, R173, PT ;  /* 0x000000ad81817233 */ /* 0x000fe40003803000 */
[----:B------:R-:W-:Y:S01]  /*bf00*/  F2FP.BF16.F32.PACK_AB R145, R208, R212 ;  /* 0x000000d4d091723e */ /* 0x000fe200000010ff */
[----:B------:R-:W-:Y:S01]  /*bf10*/  FADD.FTZ R212, R212, R207 ;  /* 0x000000cfd4d47221 */ /* 0x000fe20000010000 */
[----:B------:R-:W-:Y:S01]  /*bf20*/  LOP3.LUT R130, R147, R146, RZ, 0xc0, !PT ;  /* 0x0000009293827212 */ /* 0x000fe200078ec0ff */
[----:B------:R-:W-:Y:S01]  /*bf30*/  HMMA.16816.F32.BF16 R56, R136, R162, R56 ;  /* 0x000000a28838723c */ /* 0x000fe20000041838 */
[----:B------:R-:W-:Y:S01]  /*bf40*/  LOP3.LUT R129, R140, R129, RZ, 0xc0, !PT ;  /* 0x000000818c817212 */ /* 0x000fe200078ec0ff */
[----:B------:R-:W-:Y:S01]  /*bf50*/  FADD.FTZ R210, R210, R213 ;  /* 0x000000d5d2d27221 */ /* 0x000fe20000010000 */
[----:B------:R-:W2:Y:S01]  /*bf60*/  LDSM.16.MT88.4 R140, [R193+0x13000] ;  /* 0x01300000c18c783b */ /* 0x000ea20000004200 */
[----:B------:R-:W-:Y:S01]  /*bf70*/  LOP3.LUT R131, R145, R144, RZ, 0xc0, !PT ;  /* 0x0000009091837212 */ /* 0x000fe200078ec0ff */
[----:B------:R-:W-:-:S02]  /*bf80*/  FADD.FTZ R212, R208, R212 ;  /* 0x000000d4d0d47221 */ /* 0x000fc40000010000 */
[----:B------:R-:W3:Y:S01]  /*bf90*/  LDSM.16.MT88.4 R144, [R192+0x1000] ;  /* 0x00100000c090783b */ /* 0x000ee20000004200 */
[C---:B------:R-:W-:Y:S08]  /*bfa0*/  HMMA.16816.F32.BF16 R60, R136.reuse, R156, R60 ;  /* 0x0000009c883c723c */ /* 0x040ff0000004183c */
[C---:B------:R-:W-:Y:S01]  /*bfb0*/  HMMA.16816.F32.BF16 R64, R136.reuse, R158, R64 ;  /* 0x0000009e8840723c */ /* 0x040fe20000041840 */
[----:B------:R-:W-:Y:S07]  /*bfc0*/  LDSM.16.MT88.4 R156, [R193+0x11000] ;  /* 0x01100000c19c783b */ /* 0x000fee0000004200 */
[C---:B------:R-:W-:Y:S08]  /*bfd0*/  HMMA.16816.F32.BF16 R68, R136.reuse, R152, R68 ;  /* 0x000000988844723c */ /* 0x040ff00000041844 */
[C---:B------:R-:W-:Y:S01]  /*bfe0*/  HMMA.16816.F32.BF16 R72, R136.reuse, R154, R72 ;  /* 0x0000009a8848723c */ /* 0x040fe20000041848 */
[----:B------:R-:W-:Y:S07]  /*bff0*/  LDSM.16.MT88.4 R152, [R172+0x13000] ;  /* 0x01300000ac98783b */ /* 0x000fee0000004200 */
[----:B------:R-:W-:Y:S01]  /*c000*/  HMMA.16816.F32.BF16 R104, R136, R150, R104 ;  /* 0x000000968868723c */ /* 0x000fe20000041868 */
[----:B------:R-:W4:Y:S04]  /*c010*/  LDSM.16.MT88.4 R136, [R192+0x3000] ;  /* 0x00300000c088783b */ /* 0x000f280000004200 */
[----:B------:R-:W-:Y:S03]  /*c020*/  LDSM.16.MT88.4 R148, [R191+0x1000] ;  /* 0x00100000bf94783b */ /* 0x000fe60000004200 */
[C---:B-1----:R-:W-:Y:S01]  /*c030*/  HMMA.16816.F32.BF16 R160, R128.reuse, R164, R8 ;  /* 0x000000a480a0723c */ /* 0x042fe20000041808 */
[----:B------:R-:W1:Y:S07]  /*c040*/  LDSM.16.MT88.4 R8, [R191+0x3000] ;  /* 0x00300000bf08783b */ /* 0x000e6e0000004200 */
[C---:B--2---:R-:W-:Y:S08]  /*c050*/  HMMA.16816.F32.BF16 R44, R128.reuse, R140, R44 ;  /* 0x0000008c802c723c */ /* 0x044ff0000004182c */
[C---:B------:R-:W-:Y:S01]  /*c060*/  HMMA.16816.F32.BF16 R48, R128.reuse, R142, R48 ;  /* 0x0000008e8030723c */ /* 0x040fe20000041830 */
[----:B------:R-:W2:Y:S07]  /*c070*/  LDSM.16.MT88.4 R140, [R172+0x17000] ;  /* 0x01700000ac8c783b */ /* 0x000eae0000004200 */
[C---:B---3--:R-:W-:Y:S08]  /*c080*/  HMMA.16816.F32.BF16 R24, R128.reuse, R144, R24 ;  /* 0x000000908018723c */ /* 0x048ff00000041818 */
        /* <DEDUP_REMOVED lines=21> */
[----:B------:R-:W-:-:S05]  /*c1e0*/  IMAD.WIDE.U32 R136, R170, -0x2daee0ad, RZ ;  /* 0xd2511f53aa887825 */ /* 0x000fca00078e00ff */
[----:B------:R-:W-:Y:S01]  /*c1f0*/  LOP3.LUT R168, R168, UR12, R137, 0x96, !PT ;  /* 0x0000000ca8a87c12 */ /* 0x000fe2000f8e9689 */
[--C-:B------:R-:W-:Y:S01]  /*c200*/  FFMA.FTZ R137, R197, UR21, -R195.reuse ;  /* 0x00000015c5897c23 */ /* 0x100fe200080108c3 */
[----:B-1----:R-:W-:Y:S01]  /*c210*/  HMMA.16816.F32.BF16 R120, R128, R10, R120 ;  /* 0x0000000a8078723c */ /* 0x002fe20000041878 */
[----:B------:R-:W-:Y:S01]  /*c220*/  FFMA.FTZ R197, R196, UR21, -R195 ;  /* 0x00000015c4c57c23 */ /* 0x000fe200080108c3 */
[C---:B------:R-:W-:Y:S01]  /*c230*/  LOP3.LUT R10, R168.reuse, 0xffff, RZ, 0xc0, !PT ;  /* 0x0000ffffa80a7812 */ /* 0x040fe200078ec0ff */
[----:B------:R-:W1:Y:S01]  /*c240*/  MUFU.EX2 R196, R137 ;  /* 0x0000008900c47308 */ /* 0x000e620000000800 */
[----:B------:R-:W-:-:S03]  /*c250*/  PRMT R11, R168, 0x7632, R11 ;  /* 0x00007632a80b7816 */ /* 0x000fc6000000000b */
[----:B------:R-:W3:Y:S01]  /*c260*/  MUFU.EX2 R197, R197 ;  /* 0x000000c500c57308 */ /* 0x000ee20000000800 */
[C---:B----4-:R-:W-:Y:S01]  /*c270*/  HMMA.16816.F32.BF16 R92, R128.reuse, R148, R92 ;  /* 0x00000094805c723c */ /* 0x050fe2000004185c */
[----:B------:R-:W-:Y:S02]  /*c280*/  SHF.R.U32.HI R148, RZ, 0x8, R10 ;  /* 0x00000008ff947819 */ /* 0x000fe4000001160a */
[----:B------:R-:W-:Y:S01]  /*c290*/  LOP3.LUT R10, R11, 0xff, RZ, 0xc0, !PT ;  /* 0x000000ff0b0a7812 */ /* 0x000fe200078ec0ff */
[----:B------:R4:W5:Y:S04]  /*c2a0*/  MUFU.EX2 R195, R179 ;  /* 0x000000b300c37308 */ /* 0x0009680000000800 */
[----:B------:R-:W-:Y:S01]  /*c2b0*/  HMMA.16816.F32.BF16 R116, R128, R8, R116 ;  /* 0x000000088074723c */ /* 0x000fe20000041874 */
[----:B------:R-:W-:Y:S01]  /*c2c0*/  LOP3.LUT R8, R168, 0xff, RZ, 0xc0, !PT ;  /* 0x000000ffa8087812 */ /* 0x000fe200078ec0ff */
[----:B-1----:R-:W-:Y:S01]  /*c2d0*/  FADD.FTZ R210, R196, R210 ;  /* 0x000000d2c4d27221 */ /* 0x002fe20000010000 */
[----:B------:R-:W-:-:S02]  /*c2e0*/  SHF.R.U32.HI R9, RZ, 0x18, R168 ;  /* 0x00000018ff097819 */ /* 0x000fc400000116a8 */
[----:B------:R-:W-:Y:S01]  /*c2f0*/  PRMT R8, R8, 0x5410, R148 ;  /* 0x0000541008087816 */ /* 0x000fe20000000094 */
[----:B------:R-:W-:Y:S01]  /*c300*/  LDSM.16.MT88.4 R168, [R192+0x1800] ;  /* 0x00180000c0a8783b */ /* 0x000fe20000004200 */
[----:B------:R-:W-:Y:S01]  /*c310*/  PRMT R9, R10, 0x5410, R9 ;  /* 0x000054100a097816 */ /* 0x000fe20000000009 */
[C---:B------:R-:W-:Y:S01]  /*c320*/  HMMA.16816.F32.BF16 R68, R128.reuse, R144, R68 ;  /* 0x000000908044723c */ /* 0x040fe20000041844 */
[C---:B------:R-:W-:Y:S01]  /*c330*/  PRMT R145, R136.reuse, 0x7771, RZ ;  /* 0x0000777188917816 */ /* 0x040fe200000000ff */
[----:B----4-:R-:W-:Y:S01]  /*c340*/  LDSM.16.MT88.4 R176, [R172+0x15800] ;  /* 0x01580000acb0783b */ /* 0x010fe20000004200 */
[C---:B------:R-:W-:Y:S01]  /*c350*/  PRMT R144, R136.reuse, 0x7773, RZ ;  /* 0x0000777388907816 */ /* 0x040fe200000000ff */
[----:B---3--:R-:W-:Y:S01]  /*c360*/  FADD.FTZ R210, R197, R210 ;  /* 0x000000d2c5d27221 */ /* 0x008fe20000010000 */
[--C-:B------:R-:W-:Y:S02]  /*c370*/  HSET2.LE.AND R9, R9, R173.reuse, PT ;  /* 0x000000ad09097233 */ /* 0x100fe40003803000 */
[----:B------:R-:W-:Y:S01]  /*c380*/  HSET2.LE.AND R8, R8, R173, PT ;  /* 0x000000ad08087233 */ /* 0x000fe20003803000 */
[----:B------:R-:W-:Y:S01]  /*c390*/  HMMA.16816.F32.BF16 R72, R128, R146, R72 ;  /* 0x000000928048723c */ /* 0x000fe20000041848 */
[----:B------:R-:W-:Y:S01]  /*c3a0*/  MOV R146, R136 ;  /* 0x0000008800927202 */ /* 0x000fe20000000f00 */
[----:B-----5:R-:W-:Y:S01]  /*c3b0*/  FADD.FTZ R210, R195, R210 ;  /* 0x000000d2c3d27221 */ /* 0x020fe20000010000 */
[----:B------:R-:W-:-:S02]  /*c3c0*/  PRMT R147, R136, 0x7772, RZ ;  /* 0x0000777288937816 */ /* 0x000fc400000000ff */
[----:B------:R-:W-:Y:S01]  /*c3d0*/  LOP3.LUT R146, R146, 0xff, RZ, 0xc0, !PT ;  /* 0x000000ff92927812 */ /* 0x000fe200078ec0ff */
[----:B------:R-:W-:Y:S01]  /*c3e0*/  FADD.FTZ R249, R218, R210 ;  /* 0x000000d2daf97221 */ /* 0x000fe20000010000 */
[----:B------:R-:W-:Y:S01]  /*c3f0*/  PRMT R144, R147, 0x5410, R144 ;  /* 0x0000541093907816 */ /* 0x000fe20000000090 */
[C---:B------:R-:W-:Y:S01]  /*c400*/  HMMA.16816.F32.BF16 R84, R128.reuse, R152, R84 ;  /* 0x000000988054723c */ /* 0x040fe20000041854 */
[----:B------:R-:W-:Y:S02]  /*c410*/  PRMT R145, R146, 0x5410, R145 ;  /* 0x0000541092917816 */ /* 0x000fe40000000091 */
[----:B------:R-:W-:Y:S02]  /*c420*/  LOP3.LUT R11, R144, 0xff00ff, RZ, 0xc0, !PT ;  /* 0x00ff00ff900b7812 */ /* 0x000fe400078ec0ff */
[----:B------:R-:W-:Y:S02]  /*c430*/  F2FP.BF16.F32.PACK_AB R144, R197, R196 ;  /* 0x000000c4c590723e */ /* 0x000fe400000010ff */
[--C-:B------:R-:W-:Y:S01]  /*c440*/  HSET2.LE.AND R10, R145, R173.reuse, PT ;  /* 0x000000ad910a7233 */ /* 0x100fe20003803000 */
[----:B------:R-:W-:Y:S01]  /*c450*/  HMMA.16816.F32.BF16 R88, R128, R154, R88 ;  /* 0x0000009a8058723c */ /* 0x000fe20000041858 */
[----:B------:R-:W1:Y:S01]  /*c460*/  LDSM.16.MT88.4 R152, [R172+0x17800] ;  /* 0x01780000ac98783b */ /* 0x000e620000004200 */
[----:B------:R-:W-:-:S02]  /*c470*/  HSET2.LE.AND R11, R11, R173, PT ;  /* 0x000000ad0b0b7233 */ /* 0x000fc40003803000 */
[----:B------:R-:W-:Y:S02]  /*c480*/  LOP3.LUT R8, R144, R8, RZ, 0xc0, !PT ;  /* 0x0000000890087212 */ /* 0x000fe400078ec0ff */
[----:B------:R-:W-:Y:S02]  /*c490*/  LDSM.16.MT88.4 R144, [R193+0x15800] ;  /* 0x01580000c190783b */ /* 0x000fe40000004200 */
[C---:B------:R-:W-:Y:S02]  /*c4a0*/  HMMA.16816.F32.BF16 R12, R128.reuse, R166, R12 ;  /* 0x000000a6800c723c */ /* 0x040fe4000004180c */
[----:B------:R-:W-:Y:S06]  /*c4b0*/  LDSM.16.MT88.4 R164, [R192+0x3800] ;  /* 0x00380000c0a4783b */ /* 0x000fec0000004200 */
[C---:B------:R-:W-:Y:S08]  /*c4c0*/  HMMA.16816.F32.BF16 R76, R128.reuse, R156, R76 ;  /* 0x0000009c804c723c */ /* 0x040ff0000004184c */
[C---:B------:R-:W-:Y:S01]  /*c4d0*/  HMMA.16816.F32.BF16 R80, R128.reuse, R158, R80 ;  /* 0x0000009e8050723c */ /* 0x040fe20000041850 */
[----:B------:R-:W3:Y:S07]  /*c4e0*/  LDSM.16.MT88.4 R156, [R172+0x11800] ;  /* 0x01180000ac9c783b */ /* 0x000eee0000004200 */
[C---:B------:R-:W-:Y:S01]  /*c4f0*/  HMMA.16816.F32.BF16 R96, R128.reuse, R150, R96 ;  /* 0x000000968060723c */ /* 0x040fe20000041860 */
[----:B------:R-:W-:Y:S07]  /*c500*/  LDSM.16.MT88.4 R148, [R193+0x11800] ;  /* 0x01180000c194783b */ /* 0x000fee0000004200 */
[C---:B------:R-:W-:Y:S01]  /*c510*/  HMMA.16816.F32.BF16 R112, R128.reuse, R138, R112 ;  /* 0x0000008a8070723c */ /* 0x040fe20000041870 */
[----:B------:R-:W4:Y:S04]  /*c520*/  LDSM.16.MT88.4 R136, [R172+0x13800] ;  /* 0x01380000ac88783b */ /* 0x000f280000004200 */
[----:B------:R-:W-:Y:S03]  /*c530*/  LDSM.16.MT88.4 R172, [R193+0x13800] ;  /* 0x01380000c1ac783b */ /* 0x000fe60000004200 */
[----:B--2---:R-:W-:Y:S01]  /*c540*/  HMMA.16816.F32.BF16 R124, R128, R140, R124 ;  /* 0x0000008c807c723c */ /* 0x004fe2000004187c */
[----:B------:R-:W-:Y:S01]  /*c550*/  F2FP.BF16.F32.PACK_AB R140, R220, R221 ;  /* 0x000000dddc8c723e */ /* 0x000fe200000010ff */
[----:B------:R-:W-:Y:S01]  /*c560*/  FADD.FTZ R221, R221, R212 ;  /* 0x000000d4dddd7221 */ /* 0x000fe20000010000 */
[----:B------:R-:W-:-:S02]  /*c570*/  F2FP.BF16.F32.PACK_AB R141, R218, R195 ;  /* 0x000000c3da8d723e */ /* 0x000fc400000010ff */
[----:B------:R-:W-:Y:S01]  /*c580*/  LOP3.LUT R9, R140, R9, RZ, 0xc0, !PT ;  /* 0x000000098c097212 */ /* 0x000fe200078ec0ff */
[----:B------:R-:W-:Y:S01]  /*c590*/  FADD.FTZ R221, R220, R221 ;  /* 0x000000dddcdd7221 */ /* 0x000fe20000010000 */
[----:B------:R-:W-:Y:S01]  /*c5a0*/  F2FP.BF16.F32.PACK_AB R140, R194, R214 ;  /* 0x000000d6c28c723e */ /* 0x000fe200000010ff */
[----:B------:R-:W-:Y:S01]  /*c5b0*/  HMMA.16816.F32.BF16 R4, R128, R142, R4 ;  /* 0x0000008e8004723c */ /* 0x000fe20000041804 */
[----:B------:R-:W2:Y:S01]  /*c5c0*/  LDSM.16.MT88.4 R128, [R192+0x7800] ;  /* 0x00780000c080783b */ /* 0x000ea20000004200 */
[----:B------:R-:W-:Y:S01]  /*c5d0*/  LOP3.LUT R10, R141, R10, RZ, 0xc0, !PT ;  /* 0x0000000a8d0a7212 */ /* 0x000fe200078ec0ff */
[----:B------:R-:W-:Y:S01]  /*c5e0*/  FADD.FTZ R221, R214, R221 ;  /* 0x000000ddd6dd7221 */ /* 0x000fe20000010000 */
[----:B------:R-:W-:Y:S02]  /*c5f0*/  LOP3.LUT R11, R140, R11, RZ, 0xc0, !PT ;  /* 0x0000000b8c0b7212 */ /* 0x000fe400078ec0ff */
[----:B------:R-:W5:Y:S01]  /*c600*/  LDSM.16.MT88.4 R140, [R193+0x17800] ;  /* 0x01780000c18c783b */ /* 0x000f620000004200 */
[----:B------:R-:W-:-:S04]  /*c610*/  FADD.FTZ R248, R194, R221 ;  /* 0x000000ddc2f87221 */ /* 0x000fc80000010000 */
[C---:B-1----:R-:W-:Y:S08]  /*c620*/  HMMA.16816.F32.BF16 R100, R8.reuse, R152, R100 ;  /* 0x000000980864723c */ /* 0x042ff00000041864 */
[C---:B------:R-:W-:Y:S08]  /*c630*/  HMMA.16816.F32.BF16 R104, R8.reuse, R154, R104 ;  /* 0x0000009a0868723c */ /* 0x040ff00000041868 */
[C---:B---3--:R-:W-:Y:S08]  /*c640*/  HMMA.16816.F32.BF16 R160, R8.reuse, R156, R160 ;  /* 0x0000009c08a0723c */ /* 0x048ff000000418a0 */
[C---:B----4-:R-:W-:Y:S08]  /*c650*/  HMMA.16816.F32.BF16 R36, R8.reuse, R136, R36 ;  /* 0x000000880824723c */ /* 0x050ff00000041824 */
[C---:B------:R-:W-:Y:S01]  /*c660*/  HMMA.16816.F32.BF16 R40, R8.reuse, R138, R40 ;  /* 0x0000008a0828723c */ /* 0x040fe20000041828 */
[----:B------:R-:W1:Y:S07]  /*c670*/  LDSM.16.MT88.4 R136, [R192+0x5800] ;  /* 0x00580000c088783b */ /* 0x000e6e0000004200 */
[C---:B------:R-:W-:Y:S01]  /*c680*/  HMMA.16816.F32.BF16 R152, R8.reuse, R148, R16 ;  /* 0x000000940898723c */ /* 0x040fe20000041810 */
[----:B------:R-:W-:Y:S07]  /*c690*/  LDSM.16.MT88.4 R16, [R191+0x3800] ;  /* 0x00380000bf10783b */ /* 0x000fee0000004200 */
[C---:B--2---:R-:W-:Y:S08]  /*c6a0*/  HMMA.16816.F32.BF16 R116, R8.reuse, R128, R116 ;  /* 0x000000800874723c */ /* 0x044ff00000041874 */
[C---:B------:R-:W-:Y:S01]  /*c6b0*/  HMMA.16816.F32.BF16 R120, R8.reuse, R130, R120 ;  /* 0x000000820878723c */ /* 0x040fe20000041878 */
[----:B------:R-:W2:Y:S07]  /*c6c0*/  LDSM.16.MT88.4 R128, [R191+0x7800] ;  /* 0x00780000bf80783b */ /* 0x000eae0000004200 */
[C---:B------:R-:W-:Y:S01]  /*c6d0*/  HMMA.16816.F32.BF16 R156, R8.reuse, R158, R12 ;  /* 0x0000009e089c723c */ /* 0x040fe2000004180c */
[----:B------:R-:W3:Y:S07]  /*c6e0*/  LDSM.16.MT88.4 R12, [R191+0x1800] ;  /* 0x00180000bf0c783b */ /* 0x000eee0000004200 */
[C---:B------:R-:W-:Y:S01]  /*c6f0*/  HMMA.16816.F32.BF16 R148, R8.reuse, R150, R20 ;  /* 0x000000960894723c */ /* 0x040fe20000041814 */
[----:B------:R-:W4:Y:S07]  /*c700*/  LDSM.16.MT88.4 R20, [R191+0x5800] ;  /* 0x00580000bf14783b */ /* 0x000f2e0000004200 */
[C---:B------:R-:W-:Y:S08]  /*c710*/  HMMA.16816.F32.BF16 R76, R8.reuse, R144, R76 ;  /* 0x00000090084c723c */ /* 0x040ff0000004184c */
[C---:B------:R-:W-:Y:S08]  /*c720*/  HMMA.16816.F32.BF16 R80, R8.reuse, R146, R80 ;  /* 0x000000920850723c */ /* 0x040ff00000041850 */
[C---:B-----5:R-:W-:Y:S08]  /*c730*/  HMMA.16816.F32.BF16 R108, R8.reuse, R140, R108 ;  /* 0x0000008c086c723c */ /* 0x060ff0000004186c */
[C---:B------:R-:W-:Y:S08]  /*c740*/  HMMA.16816.F32.BF16 R112, R8.reuse, R142, R112 ;  /* 0x0000008e0870723c */ /* 0x040ff00000041870 */
[C---:B-1----:R-:W-:Y:S08]  /*c750*/  HMMA.16816.F32.BF16 R84, R8.reuse, R136, R84 ;  /* 0x000000880854723c */ /* 0x042ff00000041854 */
        /* <DEDUP_REMOVED lines=15> */
[C---:B------:R-:W-:Y:S08]  /*c850*/  HMMA.16816.F32.BF16 R128, R8.reuse, R130, R4 ;  /* 0x000000820880723c */ /* 0x040ff00000041804 */
[----:B------:R-:W-:Y:S01]  /*c860*/  HMMA.16816.F32.BF16 R52, R8, R164, R52 ;  /* 0x000000a40834723c */ /* 0x000fe20000041834 */
[----:B------:R-:W-:-:S02]  /*c870*/  MOV R164, R180 ;  /* 0x000000b400a47202 */ /* 0x000fc40000000f00 */
[----:B------:R-:W-:Y:S01]  /*c880*/  @P0 MOV R164, R180 ;  /* 0x000000b400a40202 */ /* 0x000fe20000000f00 */
[----:B------:R-:W-:-:S01]  /*c890*/  NOP ;  /* 0x0000000000007918 */ /* 0x000fc20000000000 */
[----:B------:R-:W-:-:S15]  /*c8a0*/  BRA.U UP2, `(.L_x_731) ;  /* 0x0000000102047547 */ /* 0x000fde000b800000 */
.L_x_729:
[----:B------:R-:W-:-:S12]  /*c8b0*/  UIADD3 UR20, UPT, UPT, UR24, -0x1, URZ ;  /* 0xffffffff18147890 */ /* 0x000fd8000fffe0ff */
.L_x_731:
        /* <DEDUP_REMOVED lines=26> */
.L_x_735:
[----:B------:R-:W1:Y:S01]  /*ca60*/  LDC.64 R4, c[0x0][0x3b8] ;  /* 0x0000ee00ff047b82 */ /* 0x000e620000000a00 */
[----:B------:R-:W-:Y:S06]  /*ca70*/  UIADD3 UR6, UPT, UPT, UR20, -0x1, URZ ;  /* 0xffffffff14067890 */ /* 0x000fec000fffe0ff */
[C---:B-1----:R-:W-:Y:S01]  /*ca80*/  IMAD.WIDE.U32 R188, R4.reuse, UR6, RZ ;  /* 0x0000000604bc7c25 */ /* 0x042fe2000f8e00ff */
[C---:B------:R-:W-:Y:S03]  /*ca90*/  SHF.L.U64.HI R171, R4.reuse, 0x4, R5 ;  /* 0x0000000404ab7819 */ /* 0x040fe60000010205 */
[----:B------:R-:W-:Y:S02]  /*caa0*/  IMAD.SHL.U32 R7, R4, 0x10, RZ ;  /* 0x0000001004077824 */ /* 0x000fe400078e00ff */
[----:B------:R-:W-:Y:S03]  /*cab0*/  IMAD R6, R5, UR6, R189 ;  /* 0x0000000605067c24 */ /* 0x000fe6000f8e02bd */
[C---:B------:R-:W-:Y:S04]  /*cac0*/  LEA R180, P5, R188.reuse, R7, 0x6 ;  /* 0x00000007bcb47211 */ /* 0x040fe800078a30ff */
[C-C-:B------:R-:W-:Y:S02]  /*cad0*/  LEA.HI.X R178, R188.reuse, R171, R6.reuse, 0x6, P5 ;  /* 0x000000abbcb27211 */ /* 0x140fe400028f3406 */
[C---:B------:R-:W-:Y:S04]  /*cae0*/  LEA R186, P5, R188.reuse, R236, 0x7 ;  /* 0x000000ecbcba7211 */ /* 0x040fe800078a38ff */
[-C--:B------:R-:W-:Y:S02]  /*caf0*/  LEA.HI.X R187, R188, R235.reuse, R6, 0x7, P5 ;  /* 0x000000ebbcbb7211 */ /* 0x080fe400028f3c06 */
[C---:B------:R-:W-:Y:S04]  /*cb00*/  LEA R6, P5, R4.reuse, R180, 0x5 ;  /* 0x000000b404067211 */ /* 0x040fe800078a28ff */
[----:B------:R-:W-:Y:S02]  /*cb10*/  LEA.HI.X R4, R4, R178, R5, 0x5, P5 ;  /* 0x000000b204047211 */ /* 0x000fe400028f2c05 */
[----:B------:R-:W-:Y:S02]  /*cb20*/  LOP3.LUT R5, R243, 0x1f8, RZ, 0xc0, !PT ;  /* 0x000001f8f3057812 */ /* 0x000fe400078ec0ff */
[----:B------:R-:W-:Y:S02]  /*cb30*/  IADD3 R7, P5, PT, R7, R180, RZ ;  /* 0x000000b407077210 */ /* 0x000fe40007fbe0ff */
[----:B------:R-:W-:Y:S03]  /*cb40*/  LOP3.LUT R5, R5, 0x38, R217, 0x78, !PT ;  /* 0x0000003805057812 */ /* 0x000fe600078e78d9 */
[--C-:B------:R-:W-:Y:S01]  /*cb50*/  IMAD.X R171, R171, 0x1, R178.reuse, P5 ;  /* 0x00000001abab7824 */ /* 0x100fe200028e06b2 */
[----:B------:R-:W-:Y:S02]  /*cb60*/  LOP3.LUT R5, R5, 0x1e00, R243, 0xf8, !PT ;  /* 0x00001e0005057812 */ /* 0x000fe400078ef8f3 */
[CC--:B------:R-:W-:Y:S02]  /*cb70*/  LEA R188, P5, R180.reuse, R236.reuse, 0x1 ;  /* 0x000000ecb4bc7211 */ /* 0x0c0fe400078a08ff */
[----:B------:R-:W-:Y:S02]  /*cb80*/  LEA R237, R5, UR5, 0x1 ;  /* 0x0000000505ed7c11 */ /* 0x000fe4000f8e08ff */
[-C--:B------:R-:W-:Y:S02]  /*cb90*/  LEA.HI.X R189, R180, R235.reuse, R178, 0x1, P5 ;  /* 0x000000ebb4bd7211 */ /* 0x080fe400028f0cb2 */
[CC--:B------:R-:W-:Y:S01]  /*cba0*/  LEA R180, P5, R7.reuse, R236.reuse, 0x1 ;  /* 0x000000ec07b47211 */ /* 0x0c0fe200078a08ff */
[----:B------:R-:W-:Y:S01]  /*cbb0*/  @!PT LDS RZ, [RZ] ;  /* 0x00000000fffff984 */ /* 0x000fe20000000800 */
[----:B------:R-:W-:Y:S01]  /*cbc0*/  @!PT LDS RZ, [RZ] ;  /* 0x00000000fffff984 */ /* 0x000fe20000000800 */
[----:B------:R-:W-:Y:S01]  /*cbd0*/  @!PT LDS RZ, [RZ] ;  /* 0x00000000fffff984 */ /* 0x000fe20000000800 */
[----:B------:R1:W-:Y:S03]  /*cbe0*/  @!P3 LDGSTS.E.BYPASS.LTC128B.128 [R237+0x8000], desc[UR26][R186.64] ;  /* 0x08000000baedbfae */ /* 0x0003e6000b981a1a */
[-C--:B------:R-:W-:Y:S01]  /*cbf0*/  LEA.HI.X R181, R7, R235.reuse, R171, 0x1, P5 ;  /* 0x000000eb07b57211 */ /* 0x080fe200028f0cab */
        /* <DEDUP_REMOVED lines=80> */
.L_x_733:
        /* <DEDUP_REMOVED lines=10> */
[C---:B------:R-:W-:Y:S02]  /*d1a0*/  LOP3.LUT R242, R215.reuse, 0x40, RZ, 0xfc, !PT ;  /* 0x00000040d7f27812 */ /* 0x040fe400078efcff */
[--C-:B------:R-:W-:Y:S02]  /*d1b0*/  LEA.HI.X R11, R12, R233, R8.reuse, 0x7, P1 ;  /* 0x000000e90c0b7211 */ /* 0x100fe400008f3c08 */
        /* <DEDUP_REMOVED lines=12> */
[-C--:B------:R-:W-:Y:S02]  /*d280*/  LEA R6, P0, R7, R234.reuse, 0x1 ;  /* 0x000000ea07067211 */ /* 0x080fe400078008ff */
[----:B------:R-:W-:Y:S01]  /*d290*/  LOP3.LUT R240, R215, 0xc0, RZ, 0xfc, !PT ;  /* 0x000000c0d7f07812 */ /* 0x000fe200078efcff */
[----:B------:R-:W-:Y:S01]  /*d2a0*/  @!PT LDS RZ, [RZ] ;  /* 0x00000000fffff984 */ /* 0x000fe20000000800 */
[----:B------:R-:W-:Y:S01]  /*d2b0*/  @!PT LDS RZ, [RZ] ;  /* 0x00000000fffff984 */ /* 0x000fe20000000800 */
[----:B------:R-:W-:Y:S01]  /*d2c0*/  @!PT LDS RZ, [RZ] ;  /* 0x00000000fffff984 */ /* 0x000fe20000000800 */
[----:B------:R-:W-:Y:S01]  /*d2d0*/  @!P4 LDGSTS.E.BYPASS.LTC128B.128 [R237+0x12000], desc[UR26][R10.64+0x80] ;  /* 0x120000800aedcfae */ /* 0x000fe2000b981a1a */
[-C--:B------:R-:W-:Y:S02]  /*d2e0*/  LEA.HI.X R7, R7, R233.reuse, R5, 0x1, P0 ;  /* 0x000000e907077211 */ /* 0x080fe400000f0c05 */
[----:B------:R-:W-:Y:S01]  /*d2f0*/  ISETP.GE.AND P0, PT, R240, UR21, PT ;  /* 0x00000015f0007c0c */ /* 0x000fe2000bf06270 */
[----:B------:R-:W-:Y:S01]  /*d300*/  @P4 STS.128 [R237+0x12000], RZ ;  /* 0x012000ffed004388 */ /* 0x000fe20000000c00 */
[----:B------:R-:W-:Y:S02]  /*d310*/  ISETP.GE.AND P3, PT, R215, UR21, PT ;  /* 0x00000015d7007c0c */ /* 0x000fe4000bf66270 */
[----:B------:R-:W-:Y:S01]  /*d320*/  LEA R8, P6, R4, R234, 0x1 ;  /* 0x000000ea04087211 */ /* 0x000fe200078c08ff */
[----:B------:R-:W-:Y:S01]  /*d330*/  @!PT LDS RZ, [RZ] ;  /* 0x00000000fffff984 */ /* 0x000fe20000000800 */
[----:B------:R-:W-:Y:S01]  /*d340*/  @!PT LDS RZ, [RZ] ;  /* 0x00000000fffff984 */ /* 0x000fe20000000800 */
[----:B------:R-:W-:Y:S01]  /*d350*/  @!PT LDS RZ, [RZ] ;  /* 0x00000000fffff984 */ /* 0x000fe20000000800 */
[----:B------:R-:W-:Y:S01]  /*d360*/  @!P1 LDGSTS.E.BYPASS.LTC128B.128 [R237+0x14000], desc[UR26][R10.64+0x100] ;  /* 0x140001000aed9fae */ /* 0x000fe2000b981a1a */
[----:B------:R-:W-:Y:S02]  /*d370*/  LEA R5, P5, R224, R4, 0x5 ;  /* 0x00000004e0057211 */ /* 0x000fe400078a28ff */
[----:B------:R-:W-:Y:S01]  /*d380*/  LEA.HI.X R9, R4, R233, R3, 0x1, P6 ;  /* 0x000000e904097211 */ /* 0x000fe200030f0c03 */
[----:B------:R-:W-:Y:S01]  /*d390*/  @P1 STS.128 [R237+0x14000], RZ ;  /* 0x014000ffed001388 */ /* 0x000fe20000000c00 */
[----:B------:R-:W-:Y:S02]  /*d3a0*/  LEA.HI.X R3, R224, R3, R225, 0x5, P5 ;  /* 0x00000003e0037211 */ /* 0x000fe400028f2ce1 */
[----:B------:R-:W-:Y:S01]  /*d3b0*/  LEA R4, P5, R5, R234, 0x1 ;  /* 0x000000ea05047211 */ /* 0x000fe200078a08ff */
[----:B------:R-:W-:Y:S01]  /*d3c0*/  @!PT LDS RZ, [RZ] ;  /* 0x00000000fffff984 */ /* 0x000fe20000000800 */
[----:B------:R-:W-:Y:S01]  /*d3d0*/  @!PT LDS RZ, [RZ] ;  /* 0x00000000fffff984 */ /* 0x000fe20000000800 */
[----:B------:R-:W-:Y:S01]  /*d3e0*/  @!PT LDS RZ, [RZ] ;  /* 0x00000000fffff984 */ /* 0x000fe20000000800 */
[----:B------:R-:W-:Y:S01]  /*d3f0*/  @!P0 LDGSTS.E.BYPASS.LTC128B.128 [R237+0x16000], desc[UR26][R10.64+0x180] ;  /* 0x160001800aed8fae */ /* 0x000fe2000b981a1a */
[--C-:B------:R-:W-:Y:S02]  /*d400*/  LOP3.LUT R222, R215, 0x1c0, R214.reuse, 0xf8, !PT ;  /* 0x000001c0d7de7812 */ /* 0x100fe400078ef8d6 */
[----:B------:R-:W-:Y:S01]  /*d410*/  LEA.HI.X R5, R5, R233, R3, 0x1, P5 ;  /* 0x000000e905057211 */ /* 0x000fe200028f0c03 */
[----:B------:R-:W-:Y:S01]  /*d420*/  @P0 STS.128 [R237+0x16000], RZ ;  /* 0x016000ffed000388 */ /* 0x000fe20000000c00 */
[----:B------:R-:W-:Y:S02]  /*d430*/  LOP3.LUT R220, R219, 0x8, RZ, 0xc0, !PT ;  /* 0x00000008dbdc7812 */ /* 0x000fe400078ec0ff */
        /* <DEDUP_REMOVED lines=8> */
[----:B------:R-:W-:Y:S03]  /*d4c0*/  LOP3.LUT R223, R223, R220, RZ, 0xfc, !PT ;  /* 0x000000dcdfdf7212 */ /* 0x000fe600078efcff */
[----:B------:R-:W-:Y:S01]  /*d4d0*/  @!PT LDS RZ, [RZ] ;  /* 0x00000000fffff984 */ /* 0x000fe20000000800 */
[----:B------:R-:W-:Y:S01]  /*d4e0*/  @!PT LDS RZ, [RZ] ;  /* 0x00000000fffff984 */ /* 0x000fe20000000800 */
[----:B------:R-:W-:Y:S01]  /*d4f0*/  @!PT LDS RZ, [RZ] ;  /* 0x00000000fffff984 */ /* 0x000fe20000000800 */
[----:B------:R-:W-:Y:S01]  /*d500*/  @!P4 LDGSTS.E.BYPASS.LTC128B.128 [R237+0x12800], desc[UR26][R8.64+0x80] ;  /* 0x1280008008edcfae */ /* 0x000fe2000b981a1a */
[----:B------:R-:W-:Y:S01]  /*d510*/  IMAD R222, R222, 0x2, R213 ;  /* 0x00000002dede7824 */ /* 0x000fe200078e02d5 */
[----:B------:R-:W-:Y:S02]  /*d520*/  LEA R223, R223, UR5, 0x1 ;  /* 0x00000005dfdf7c11 */ /* 0x000fe4000f8e08ff */
[----:B------:R-:W-:Y:S01]  /*d530*/  @P4 STS.128 [R237+0x12800], RZ ;  /* 0x012800ffed004388 */ /* 0x000fe20000000c00 */
[----:B------:R-:W-:Y:S02]  /*d540*/  VIADD R208, R222, UR5 ;  /* 0x00000005ded07c36 */ /* 0x000fe40008000000 */
[C-C-:B------:R-:W-:Y:S01]  /*d550*/  IMAD.IADD R221, R223.reuse, 0x1, R212.reuse ;  /* 0x00000001dfdd7824 */ /* 0x140fe200078e02d4 */
[----:B------:R-:W-:Y:S01]  /*d560*/  @!PT LDS RZ, [RZ] ;  /* 0x00000000fffff984 */ /* 0x000fe20000000800 */
[----:B------:R-:W-:Y:S01]  /*d570*/  @!PT LDS RZ, [RZ] ;  /* 0x00000000fffff984 */ /* 0x000fe20000000800 */
[----:B------:R-:W-:Y:S01]  /*d580*/  @!PT LDS RZ, [RZ] ;  /* 0x00000000fffff984 */ /* 0x000fe20000000800 */
[----:B------:R-:W-:Y:S01]  /*d590*/  @!P1 LDGSTS.E.BYPASS.LTC128B.128 [R237+0x14800], desc[UR26][R8.64+0x100] ;  /* 0x1480010008ed9fae */ /* 0x000fe2000b981a1a */
[C---:B------:R-:W-:Y:S02]  /*d5a0*/  IMAD.IADD R209, R208.reuse, 0x1, R212 ;  /* 0x00000001d0d17824 */ /* 0x040fe400078e02d4 */
[--C-:B------:R-:W-:Y:S01]  /*d5b0*/  IMAD.IADD R211, R223, 0x1, R218.reuse ;  /* 0x00000001dfd37824 */ /* 0x100fe200078e02da */
[----:B------:R-:W-:Y:S01]  /*d5c0*/  @P1 STS.128 [R237+0x14800], RZ ;  /* 0x014800ffed001388 */ /* 0x000fe20000000c00 */
[----:B------:R-:W-:Y:S02]  /*d5d0*/  IMAD.IADD R208, R208, 0x1, R218 ;  /* 0x00000001d0d07824 */ /* 0x000fe400078e02da */
[C---:B------:R-:W-:Y:S01]  /*d5e0*/  IMAD.IADD R210, R212.reuse, 0x1, R211 ;  /* 0x00000001d4d27824 */ /* 0x040fe200078e02d3 */
[----:B------:R-:W-:Y:S01]  /*d5f0*/  @!PT LDS RZ, [RZ] ;  /* 0x00000000fffff984 */ /* 0x000fe20000000800 */
[----:B------:R-:W-:Y:S01]  /*d600*/  @!PT LDS RZ, [RZ] ;  /* 0x00000000fffff984 */ /* 0x000fe20000000800 */
[----:B------:R-:W-:Y:S01]  /*d610*/  @!PT LDS RZ, [RZ] ;  /* 0x00000000fffff984 */ /* 0x000fe20000000800 */
[----:B------:R1:W-:Y:S01]  /*d620*/  @!P0 LDGSTS.E.BYPASS.LTC128B.128 [R237+0x16800], desc[UR26][R8.64+0x180] ;  /* 0x1680018008ed8fae */ /* 0x0003e2000b981a1a */
        /* <DEDUP_REMOVED lines=43> */
[----:B-1----:R-:W2:Y:S04]  /*d8e0*/  LDSM.16.M88.4 R8, [R222+UR5+0x8000] ;  /* 0x00800005de08783b */ /* 0x002ea80008000200 */
[----:B------:R-:W1:Y:S04]  /*d8f0*/  LDSM.16.M88.4 R16, [R222+UR5+0x8800] ;  /* 0x00880005de10783b */ /* 0x000e680008000200 */
[----:B------:R-:W3:Y:S04]  /*d900*/  LDSM.16.M88.4 R24, [R222+UR5+0x9000] ;  /* 0x00900005de18783b */ /* 0x000ee80008000200 */
[----:B------:R-:W0:Y:S04]  /*d910*/  LDGDEPBAR ;  /* 0x00000000000079af */ /* 0x000e280000000000 */
[----:B------:R-:W4:Y:S04]  /*d920*/  LDSM.16.M88.4 R164, [R222+UR5+0x9800] ;  /* 0x00980005dea4783b */ /* 0x000f280008000200 */
[----:B------:R-:W-:Y:S04]  /*d930*/  LDSM.16.M88.4 R168, [R221] ;  /* 0x00000000dda8783b */ /* 0x000fe80000000200 */
[----:B------:R-:W5:Y:S04]  /*d940*/  LDSM.16.M88.4 R172, [R209+0x8000] ;  /* 0x00800000d1ac783b */ /* 0x000f680000000200 */
[----:B------:R-:W5:Y:S04]  /*d950*/  LDSM.16.M88.4 R176, [R209+0x8800] ;  /* 0x00880000d1b0783b */ /* 0x000f680000000200 */
[----:B------:R-:W5:Y:S04]  /*d960*/  LDSM.16.M88.4 R180, [R209+0x9000] ;  /* 0x00900000d1b4783b */ /* 0x000f680000000200 */
[----:B------:R-:W5:Y:S01]  /*d970*/  LDSM.16.M88.4 R184, [R209+0x9800] ;  /* 0x00980000d1b8783b */ /* 0x000f620000000200 */
[C---:B--2---:R-:W-:Y:S03]  /*d980*/  HMMA.16816.F32.BF16 R4, R32.reuse, R8, RZ ;  /* 0x000000082004723c */ /* 0x044fe600000418ff */
[----:B------:R-:W-:Y:S04]  /*d990*/  LDSM.16.M88.4 R188, [R208+0x8000] ;  /* 0x00800000d0bc783b */ /* 0x000fe80000000200 */
[----:B------:R-:W-:Y:S01]  /*d9a0*/  LDSM.16.M88.4 R192, [R208+0x8800] ;  /* 0x00880000d0c0783b */ /* 0x000fe20000000200 */
[C---:B------:R-:W-:Y:S03]  /*d9b0*/  HMMA.16816.F32.BF16 R8, R32.reuse, R10, RZ ;  /* 0x0000000a2008723c */ /* 0x040fe600000418ff */
[----:B------:R-:W-:Y:S04]  /*d9c0*/  LDSM.16.M88.4 R196, [R208+0x9000] ;  /* 0x00900000d0c4783b */ /* 0x000fe80000000200 */
[----:B------:R-:W-:Y:S01]  /*d9d0*/  LDSM.16.M88.4 R200, [R3+0x8800] ;  /* 0x0088000003c8783b */ /* 0x000fe20000000200 */
[C---:B-1----:R-:W-:Y:S03]  /*d9e0*/  HMMA.16816.F32.BF16 R12, R32.reuse, R16, RZ ;  /* 0x00000010200c723c */ /* 0x042fe600000418ff */
[----:B------:R-:W-:Y:S05]  /*d9f0*/  LDSM.16.M88.4 R204, [R208+0xa000] ;  /* 0x00a00000d0cc783b */ /* 0x000fea0000000200 */
[C---:B------:R-:W-:Y:S08]  /*da00*/  HMMA.16816.F32.BF16 R16, R32.reuse, R18, RZ ;  /* 0x000000122010723c */ /* 0x040ff000000418ff */
[C---:B---3--:R-:W-:Y:S08]  /*da10*/  HMMA.16816.F32.BF16 R20, R32.reuse, R24, RZ ;  /* 0x000000182014723c */ /* 0x048ff000000418ff */
[C---:B------:R-:W-:Y:S08]  /*da20*/  HMMA.16816.F32.BF16 R24, R32.reuse, R26, RZ ;  /* 0x0000001a2018723c */ /* 0x040ff000000418ff */
[C---:B----4-:R-:W-:Y:S08]  /*da30*/  HMMA.16816.F32.BF16 R28, R32.reuse, R164, RZ ;  /* 0x000000a4201c723c */ /* 0x050ff000000418ff */
[----:B------:R-:W-:Y:S01]  /*da40*/  HMMA.16816.F32.BF16 R32, R32, R166, RZ ;  /* 0x000000a62020723c */ /* 0x000fe200000418ff */
[----:B------:R-:W1:Y:S07]  /*da50*/  LDSM.16.M88.4 R164, [R211] ;  /* 0x00000000d3a4783b */ /* 0x000e6e0000000200 */
[C---:B-----5:R-:W-:Y:S08]  /*da60*/  HMMA.16816.F32.BF16 R4, R168.reuse, R172, R4 ;  /* 0x000000aca804723c */ /* 0x060ff00000041804 */
[C---:B------:R-:W-:Y:S01]  /*da70*/  HMMA.16816.F32.BF16 R8, R168.reuse, R174, R8 ;  /* 0x000000aea808723c */ /* 0x040fe20000041808 */
[----:B------:R-:W2:Y:S07]  /*da80*/  LDSM.16.M88.4 R172, [R208+0x9800] ;  /* 0x00980000d0ac783b */ /* 0x000eae0000000200 */
[C---:B------:R-:W-:Y:S08]  /*da90*/  HMMA.16816.F32.BF16 R12, R168.reuse, R176, R12 ;  /* 0x000000b0a80c723c */ /* 0x040ff0000004180c */
        /* <DEDUP_REMOVED lines=11> */
[----:B------:R-:W-:Y:S07]  /*db50*/  LDSM.16.M88.4 R188, [R223+0x2000] ;  /* 0x00200000dfbc783b */ /* 0x000fee0000000200 */
[C---:B------:R-:W-:Y:S08]  /*db60*/  HMMA.16816.F32.BF16 R12, R164.reuse, R192, R12 ;  /* 0x000000c0a40c723c */ /* 0x040ff0000004180c */
[C---:B------:R-:W-:Y:S01]  /*db70*/  HMMA.16816.F32.BF16 R16, R164.reuse, R194, R16 ;  /* 0x000000c2a410723c */ /* 0x040fe20000041810 */
[----:B------:R-:W1:Y:S07]  /*db80*/  LDSM.16.M88.4 R192, [R222+UR5+0xa000] ;  /* 0x00a00005dec0783b */ /* 0x000e6e0008000200 */
[C---:B------:R-:W-:Y:S08]  /*db90*/  HMMA.16816.F32.BF16 R20, R164.reuse, R196, R20 ;  /* 0x000000c4a414723c */ /* 0x040ff00000041814 */
[C---:B------:R-:W-:Y:S01]  /*dba0*/  HMMA.16816.F32.BF16 R24, R164.reuse, R198, R24 ;  /* 0x000000c6a418723c */ /* 0x040fe20000041818 */
[----:B------:R-:W1:Y:S07]  /*dbb0*/  LDSM.16.M88.4 R196, [R222+UR5+0xa800] ;  /* 0x00a80005dec4783b */ /* 0x000e6e0008000200 */
[C---:B--2---:R-:W-:Y:S08]  /*dbc0*/  HMMA.16816.F32.BF16 R28, R164.reuse, R172, R28 ;  /* 0x000000aca41c723c */ /* 0x044ff0000004181c */
[----:B------:R-:W-:Y:S01]  /*dbd0*/  HMMA.16816.F32.BF16 R32, R164, R174, R32 ;  /* 0x000000aea420723c */ /* 0x000fe20000041820 */
        /* <DEDUP_REMOVED lines=8> */
[C---:B----4-:R-:W-:Y:S08]  /*dc60*/  HMMA.16816.F32.BF16 R20, R176.reuse, R168, R20 ;  /* 0x000000a8b014723c */ /* 0x050ff00000041814 */
[C---:B------:R-:W-:Y:S01]  /*dc70*/  HMMA.16816.F32.BF16 R24, R176.reuse, R170, R24 ;  /* 0x000000aab018723c */ /* 0x040fe20000041818 */
[----:B------:R-:W3:Y:S07]  /*dc80*/  LDSM.16.M88.4 R168, [R222+UR5+0xb800] ;  /* 0x00b80005dea8783b */ /* 0x000eee0008000200 */
        /* <DEDUP_REMOVED lines=12> */
[----:B------:R-:W2:Y:S07]  /*dd50*/  LDSM.16.M88.4 R164, [R208+0xa800] ;  /* 0x00a80000d0a4783b */ /* 0x000eae0000000200 */
[C---:B---3--:R-:W-:Y:S08]  /*dd60*/  HMMA.16816.F32.BF16 R28, R188.reuse, R168, R28 ;  /* 0x000000a8bc1c723c */ /* 0x048ff0000004181c */
[----:B------:R-:W-:Y:S01]  /*dd70*/  HMMA.16816.F32.BF16 R32, R188, R170, R32 ;  /* 0x000000aabc20723c */ /* 0x000fe20000041820 */
[----:B------:R-:W3:Y:S04]  /*dd80*/  LDSM.16.M88.4 R168, [R208+0xb000] ;  /* 0x00b00000d0a8783b */ /* 0x000ee80000000200 */
[----:B------:R-:W-:Y:S03]  /*dd90*/  LDSM.16.M88.4 R188, [R3+0xb000] ;  /* 0x00b0000003bc783b */ /* 0x000fe60000000200 */
[C---:B------:R-:W-:Y:S08]  /*dda0*/  HMMA.16816.F32.BF16 R4, R172.reuse, R180, R4 ;  /* 0x000000b4ac04723c */ /* 0x040ff00000041804 */
[C---:B------:R-:W-:Y:S01]  /*ddb0*/  HMMA.16816.F32.BF16 R8, R172.reuse, R182, R8 ;  /* 0x000000b6ac08723c */ /* 0x040fe20000041808 */
[----:B------:R-:W-:Y:S07]  /*ddc0*/  LDSM.16.M88.4 R180, [R3+0xa000] ;  /* 0x00a0000003b4783b */ /* 0x000fee0000000200 */
[C---:B----4-:R-:W-:Y:S08]  /*ddd0*/  HMMA.16816.F32.BF16 R12, R172.reuse, R176, R12 ;  /* 0x000000b0ac0c723c */ /* 0x050ff0000004180c */
[C---:B------:R-:W-:Y:S01]  /*dde0*/  HMMA.16816.F32.BF16 R16, R172.reuse, R178, R16 ;  /* 0x000000b2ac10723c */ /* 0x040fe20000041810 */
[----:B------:R-:W-:Y:S07]  /*ddf0*/  LDSM.16.M88.4 R176, [R210+0x2000] ;  /* 0x00200000d2b0783b */ /* 0x000fee0000000200 */
[C---:B-----5:R-:W-:Y:S08]  /*de00*/  HMMA.16816.F32.BF16 R20, R172.reuse, R184, R20 ;  /* 0x000000b8ac14723c */ /* 0x060ff00000041814 */
[C---:B------:R-:W-:Y:S01]  /*de10*/  HMMA.16816.F32.BF16 R24, R172.reuse, R186, R24 ;  /* 0x000000baac18723c */ /* 0x040fe20000041818 */
[----:B------:R-:W-:Y:S07]  /*de20*/  LDSM.16.M88.4 R184, [R3+0xa800] ;  /* 0x00a8000003b8783b */ /* 0x000fee0000000200 */
[C---:B-1----:R-:W-:Y:S08]  /*de30*/  HMMA.16816.F32.BF16 R28, R172.reuse, R192, R28 ;  /* 0x000000c0ac1c723c */ /* 0x042ff0000004181c */
[----:B------:R-:W-:Y:S01]  /*de40*/  HMMA.16816.F32.BF16 R32, R172, R194, R32 ;  /* 0x000000c2ac20723c */ /* 0x000fe20000041820 */
[----:B------:R-:W1:Y:S04]  /*de50*/  LDSM.16.M88.4 R172, [R208+0xb800] ;  /* 0x00b80000d0ac783b */ /* 0x000e680000000200 */
[----:B------:R-:W-:Y:S03]  /*de60*/  LDSM.16.M88.4 R192, [R223+0x4000] ;  /* 0x00400000dfc0783b */ /* 0x000fe60000000200 */
[C---:B------:R-:W-:Y:S08]  /*de70*/  HMMA.16816.F32.BF16 R4, R200.reuse, R204, R4 ;  /* 0x000000ccc804723c */ /* 0x040ff00000041804 */
[C---:B------:R-:W-:Y:S01]  /*de80*/  HMMA.16816.F32.BF16 R8, R200.reuse, R206, R8 ;  /* 0x000000cec808723c */ /* 0x040fe20000041808 */
[----:B------:R-:W-:Y:S07]  /*de90*/  LDSM.16.M88.4 R204, [R209+0xc800] ;  /* 0x00c80000d1cc783b */ /* 0x000fee0000000200 */
[C---:B--2---:R-:W-:Y:S08]  /*dea0*/  HMMA.16816.F32.BF16 R12, R200.reuse, R164, R12 ;  /* 0x000000a4c80c723c */ /* 0x044ff0000004180c */
[C---:B------:R-:W-:Y:S01]  /*deb0*/  HMMA.16816.F32.BF16 R16, R200.reuse, R166, R16 ;  /* 0x000000a6c810723c */ /* 0x040fe20000041810 */
[----:B------:R-:W2:Y:S07]  /*dec0*/  LDSM.16.M88.4 R164, [R3+0xb800] ;  /* 0x00b8000003a4783b */ /* 0x000eae0000000200 */
[C---:B---3--:R-:W-:Y:S08]  /*ded0*/  HMMA.16816.F32.BF16 R20, R200.reuse, R168, R20 ;  /* 0x000000a8c814723c */ /* 0x048ff00000041814 */
[C---:B------:R-:W-:Y:S01]  /*dee0*/  HMMA.16816.F32.BF16 R24, R200.reuse, R170, R24 ;  /* 0x000000aac818723c */ /* 0x040fe20000041818 */
[----:B------:R-:W3:Y:S07]  /*def0*/  LDSM.16.M88.4 R168, [R222+UR5+0xc800] ;  /* 0x00c80005dea8783b */ /* 0x000eee0008000200 */
[C---:B-1----:R-:W-:Y:S08]  /*df00*/  HMMA.16816.F32.BF16 R28, R200.reuse, R172, R28 ;  /* 0x000000acc81c723c */ /* 0x042ff0000004181c */
[----:B------:R-:W-:Y:S01]  /*df10*/  HMMA.16816.F32.BF16 R32, R200, R174, R32 ;  /* 0x000000aec820723c */ /* 0x000fe20000041820 */
[----:B------:R-:W1:Y:S04]  /*df20*/  LDSM.16.M88.4 R172, [R222+UR5+0xd000] ;  /* 0x00d00005deac783b */ /* 0x000e680008000200 */
[----:B------:R-:W-:Y:S03]  /*df30*/  LDSM.16.M88.4 R200, [R209+0xc000] ;  /* 0x00c00000d1c8783b */ /* 0x000fe60000000200 */
[C---:B------:R-:W-:Y:S08]  /*df40*/  HMMA.16816.F32.BF16 R4, R176.reuse, R180, R4 ;  /* 0x000000b4b004723c */ /* 0x040ff00000041804 */
[C---:B------:R-:W-:Y:S01]  /*df50*/  HMMA.16816.F32.BF16 R8, R176.reuse, R182, R8 ;  /* 0x000000b6b008723c */ /* 0x040fe20000041808 */
[----:B------:R-:W4:Y:S07]  /*df60*/  LDSM.16.M88.4 R180, [R222+UR5+0xd800] ;  /* 0x00d80005deb4783b */ /* 0x000f2e0008000200 */
        /* <DEDUP_REMOVED lines=8> */
[----:B------:R-:W2:Y:S04]  /*dff0*/  LDSM.16.M88.4 R164, [R209+0xd000] ;  /* 0x00d00000d1a4783b */ /* 0x000ea80000000200 */
[----:B------:R-:W-:Y:S03]  /*e000*/  LDSM.16.M88.4 R176, [R211+0x4000] ;  /* 0x00400000d3b0783b */ /* 0x000fe60000000200 */
[C---:B------:R-:W-:Y:S08]  /*e010*/  HMMA.16816.F32.BF16 R4, R192.reuse, R196, R4 ;  /* 0x000000c4c004723c */ /* 0x040ff00000041804 */
[C---:B------:R-:W-:Y:S01]  /*e020*/  HMMA.16816.F32.BF16 R8, R192.reuse, R198, R8 ;  /* 0x000000c6c008723c */ /* 0x040fe20000041808 */
[----:B------:R-:W-:Y:S07]  /*e030*/  LDSM.16.M88.4 R196, [R208+0xc800] ;  /* 0x00c80000d0c4783b */ /* 0x000fee0000000200 */
[C---:B---3--:R-:W-:Y:S08]  /*e040*/  HMMA.16816.F32.BF16 R12, R192.reuse, R168, R12 ;  /* 0x000000a8c00c723c */ /* 0x048ff0000004180c */
[C---:B------:R-:W-:Y:S01]  /*e050*/  HMMA.16816.F32.BF16 R16, R192.reuse, R170, R16 ;  /* 0x000000aac010723c */ /* 0x040fe20000041810 */
[----:B------:R-:W3:Y:S07]  /*e060*/  LDSM.16.M88.4 R168, [R209+0xd800] ;  /* 0x00d80000d1a8783b */ /* 0x000eee0000000200 */
[C---:B-1----:R-:W-:Y:S08]  /*e070*/  HMMA.16816.F32.BF16 R20, R192.reuse, R172, R20 ;  /* 0x000000acc014723c */ /* 0x042ff00000041814 */
[C---:B------:R-:W-:Y:S01]  /*e080*/  HMMA.16816.F32.BF16 R24, R192.reuse, R174, R24 ;  /* 0x000000aec018723c */ /* 0x040fe20000041818 */
[----:B------:R-:W1:Y:S07]  /*e090*/  LDSM.16.M88.4 R172, [R208+0xd000] ;  /* 0x00d00000d0ac783b */ /* 0x000e6e0000000200 */
[C---:B----4-:R-:W-:Y:S08]  /*e0a0*/  HMMA.16816.F32.BF16 R28, R192.reuse, R180, R28 ;  /* 0x000000b4c01c723c */ /* 0x050ff0000004181c */
[----:B------:R-:W-:Y:S01]  /*e0b0*/  HMMA.16816.F32.BF16 R32, R192, R182, R32 ;  /* 0x000000b6c020723c */ /* 0x000fe20000041820 */
[----:B------:R-:W4:Y:S04]  /*e0c0*/  LDSM.16.M88.4 R180, [R208+0xd800] ;  /* 0x00d80000d0b4783b */ /* 0x000f280000000200 */
[----:B------:R-:W-:Y:S03]  /*e0d0*/  LDSM.16.M88.4 R192, [R210+0x4000] ;  /* 0x00400000d2c0783b */ /* 0x000fe60000000200 */
[C---:B-----5:R-:W-:Y:S08]  /*e0e0*/  HMMA.16816.F32.BF16 R4, R184.reuse, R200, R4 ;  /* 0x000000c8b804723c */ /* 0x060ff00000041804 */
[C---:B------:R-:W-:Y:S01]  /*e0f0*/  HMMA.16816.F32.BF16 R8, R184.reuse, R202, R8 ;  /* 0x000000cab808723c */ /* 0x040fe20000041808 */
[----:B------:R-:W5:Y:S07]  /*e100*/  LDSM.16.M88.4 R200, [R3+0xc000] ;  /* 0x00c0000003c8783b */ /* 0x000f6e0000000200 */
        /* <DEDUP_REMOVED lines=9> */
[----:B------:R-:W3:Y:S03]  /*e1a0*/  LDSM.16.M88.4 R184, [R3+0xd800] ;  /* 0x00d8000003b8783b */ /* 0x000ee60000000200 */
[C---:B------:R-:W-:Y:S08]  /*e1b0*/  HMMA.16816.F32.BF16 R4, R176.reuse, R188, R4 ;  /* 0x000000bcb004723c */ /* 0x040ff00000041804 */
[C---:B------:R-:W-:Y:S01]  /*e1c0*/  HMMA.16816.F32.BF16 R8, R176.reuse, R190, R8 ;  /* 0x000000beb008723c */ /* 0x040fe20000041808 */
[----:B------:R-:W3:Y:S07]  /*e1d0*/  LDSM.16.M88.4 R188, [R223+0x6000] ;  /* 0x00600000dfbc783b */ /* 0x000eee0000000200 */
[C---:B------:R-:W-:Y:S08]  /*e1e0*/  HMMA.16816.F32.BF16 R12, R176.reuse, R196, R12 ;  /* 0x000000c4b00c723c */ /* 0x040ff0000004180c */
[C---:B------:R-:W-:Y:S01]  /*e1f0*/  HMMA.16816.F32.BF16 R16, R176.reuse, R198, R16 ;  /* 0x000000c6b010723c */ /* 0x040fe20000041810 */
[----:B------:R-:W-:Y:S07]  /*e200*/  LDSM.16.M88.4 R196, [R221+0x6000] ;  /* 0x00600000ddc4783b */ /* 0x000fee0000000200 */
[C---:B-1----:R-:W-:Y:S08]  /*e210*/  HMMA.16816.F32.BF16 R20, R176.reuse, R172, R20 ;  /* 0x000000acb014723c */ /* 0x042ff00000041814 */
[C---:B------:R-:W-:Y:S01]  /*e220*/  HMMA.16816.F32.BF16 R24, R176.reuse, R174, R24 ;  /* 0x000000aeb018723c */ /* 0x040fe20000041818 */
[----:B------:R-:W1:Y:S07]  /*e230*/  LDSM.16.M88.4 R172, [R222+UR5+0xe800] ;  /* 0x00e80005deac783b */ /* 0x000e6e0008000200 */
[C---:B----4-:R-:W-:Y:S08]  /*e240*/  HMMA.16816.F32.BF16 R28, R176.reuse, R180, R28 ;  /* 0x000000b4b01c723c */ /* 0x050ff0000004181c */
[----:B------:R-:W-:Y:S01]  /*e250*/  HMMA.16816.F32.BF16 R32, R176, R182, R32 ;  /* 0x000000b6b020723c */ /* 0x000fe20000041820 */
[----:B------:R-:W4:Y:S04]  /*e260*/  LDSM.16.M88.4 R176, [R222+UR5+0xf000] ;  /* 0x00f00005deb0783b */ /* 0x000f280008000200 */
[----:B------:R-:W4:Y:S03]  /*e270*/  LDSM.16.M88.4 R180, [R222+UR5+0xf800] ;  /* 0x00f80005deb4783b */ /* 0x000f260008000200 */
[C---:B-----5:R-:W-:Y:S08]  /*e280*/  HMMA.16816.F32.BF16 R4, R192.reuse, R200, R4 ;  /* 0x000000c8c004723c */ /* 0x060ff00000041804 */
[C---:B------:R-:W-:Y:S01]  /*e290*/  HMMA.16816.F32.BF16 R8, R192.reuse, R202, R8 ;  /* 0x000000cac008723c */ /* 0x040fe20000041808 */
[----:B------:R-:W5:Y:S07]  /*e2a0*/  LDSM.16.M88.4 R200, [R209+0xe000] ;  /* 0x00e00000d1c8783b */ /* 0x000f6e0000000200 */
        /* <DEDUP_REMOVED lines=8> */
[----:B------:R-:W3:Y:S04]  /*e330*/  LDSM.16.M88.4 R184, [R209+0xf800] ;  /* 0x00f80000d1b8783b */ /* 0x000ee80000000200 */
[----:B------:R-:W-:Y:S03]  /*e340*/  LDSM.16.M88.4 R192, [R211+0x6000] ;  /* 0x00600000d3c0783b */ /* 0x000fe60000000200 */
[C---:B------:R-:W-:Y:S08]  /*e350*/  HMMA.16816.F32.BF16 R4, R188.reuse, R204, R4 ;  /* 0x000000ccbc04723c */ /* 0x040ff00000041804 */
        /* <DEDUP_REMOVED lines=8> */
[C---:B------:R-:W-:Y:S08]  /*e3e0*/  HMMA.16816.F32.BF16 R28, R188.reuse, R180, R28 ;  /* 0x000000b4bc1c723c */ /* 0x040ff0000004181c */
[----:B------:R-:W-:Y:S01]  /*e3f0*/  HMMA.16816.F32.BF16 R32, R188, R182, R32 ;  /* 0x000000b6bc20723c */ /* 0x000fe20000041820 */
[----:B------:R-:W4:Y:S04]  /*e400*/  LDSM.16.M88.4 R180, [R208+0xf800] ;  /* 0x00f80000d0b4783b */ /* 0x000f280000000200 */
[----:B------:R-:W-:Y:S03]  /*e410*/  LDSM.16.M88.4 R188, [R210+0x6000] ;  /* 0x00600000d2bc783b */ /* 0x000fe60000000200 */
[C---:B-----5:R-:W-:Y:S01]  /*e420*/  HMMA.16816.F32.BF16 R4, R196.reuse, R200, R4 ;  /* 0x000000c8c404723c */ /* 0x060fe20000041804 */
[----:B------:R-:W5:Y:S07]  /*e430*/  LDSM.16.M88.4 R208, [R3+0xe000] ;  /* 0x00e0000003d0783b */ /* 0x000f6e0000000200 */
[C---:B------:R-:W-:Y:S08]  /*e440*/  HMMA.16816.F32.BF16 R8, R196.reuse, R202, R8 ;  /* 0x000000cac408723c */ /* 0x040ff00000041808 */
[C---:B--2---:R-:W-:Y:S08]  /*e450*/  HMMA.16816.F32.BF16 R12, R196.reuse, R164, R12 ;  /* 0x000000a4c40c723c */ /* 0x044ff0000004180c */
[C---:B------:R-:W-:Y:S01]  /*e460*/  HMMA.16816.F32.BF16 R16, R196.reuse, R166, R16 ;  /* 0x000000a6c410723c */ /* 0x040fe20000041810 */
[----:B------:R-:W2:Y:S07]  /*e470*/  LDSM.16.M88.4 R164, [R3+0xe800] ;  /* 0x00e8000003a4783b */ /* 0x000eae0000000200 */
[C---:B---3--:R-:W-:Y:S08]  /*e480*/  HMMA.16816.F32.BF16 R20, R196.reuse, R168, R20 ;  /* 0x000000a8c414723c */ /* 0x048ff00000041814 */
[C---:B------:R-:W-:Y:S01]  /*e490*/  HMMA.16816.F32.BF16 R24, R196.reuse, R170, R24 ;  /* 0x000000aac418723c */ /* 0x040fe20000041818 */
[----:B------:R-:W3:Y:S07]  /*e4a0*/  LDSM.16.M88.4 R168, [R3+0xf000] ;  /* 0x00f0000003a8783b */ /* 0x000eee0000000200 */
[C---:B------:R-:W-:Y:S03]  /*e4b0*/  HMMA.16816.F32.BF16 R28, R196.reuse, R184, R28 ;  /* 0x000000b8c41c723c */ /* 0x040fe6000004181c */
[----:B------:R-:W-:Y:S05]  /*e4c0*/  IMAD.SHL.U32 R184, R217, 0x2, RZ ;  /* 0x00000002d9b87824 */ /* 0x000fea00078e00ff */
[----:B------:R-:W-:Y:S08]  /*e4d0*/  HMMA.16816.F32.BF16 R32, R196, R186, R32 ;  /* 0x000000bac420723c */ /* 0x000ff00000041820 */
[C---:B------:R-:W-:Y:S08]  /*e4e0*/  HMMA.16816.F32.BF16 R4, R192.reuse, R204, R4 ;  /* 0x000000ccc004723c */ /* 0x040ff00000041804 */
[C---:B------:R-:W-:Y:S08]  /*e4f0*/  HMMA.16816.F32.BF16 R8, R192.reuse, R206, R8 ;  /* 0x000000cec008723c */ /* 0x040ff00000041808 */
[C---:B-1----:R-:W-:Y:S01]  /*e500*/  HMMA.16816.F32.BF16 R12, R192.reuse, R172, R12 ;  /* 0x000000acc00c723c */ /* 0x042fe2000004180c */
[----:B------:R-:W-:Y:S07]  /*e510*/  IMAD.U32 R172, RZ, RZ, UR20 ;  /* 0x00000014ffac7e24 */ /* 0x000fee000f8e00ff */
[C---:B------:R-:W-:Y:S08]  /*e520*/  HMMA.16816.F32.BF16 R16, R192.reuse, R174, R16 ;  /* 0x000000aec010723c */ /* 0x040ff00000041810 */
[C---:B----4-:R-:W-:Y:S08]  /*e530*/  HMMA.16816.F32.BF16 R20, R192.reuse, R176, R20 ;  /* 0x000000b0c014723c */ /* 0x050ff00000041814 */
[C---:B------:R-:W-:Y:S08]  /*e540*/  HMMA.16816.F32.BF16 R24, R192.reuse, R178, R24 ;  /* 0x000000b2c018723c */ /* 0x040ff00000041818 */
[C---:B------:R-:W-:Y:S08]  /*e550*/  HMMA.16816.F32.BF16 R28, R192.reuse, R180, R28 ;  /* 0x000000b4c01c723c */ /* 0x040ff0000004181c */
[----:B------:R-:W-:Y:S03]  /*e560*/  HMMA.16816.F32.BF16 R32, R192, R182, R32 ;  /* 0x000000b6c020723c */ /* 0x000fe60000041820 */
[----:B------:R-:W-:Y:S05]  /*e570*/  LOP3.LUT R183, R184, 0x6, RZ, 0xc0, !PT ;  /* 0x00000006b8b77812 */ /* 0x000fea00078ec0ff */
[C---:B-----5:R-:W-:Y:S05]  /*e580*/  HMMA.16816.F32.BF16 R4, R188.reuse, R208, R4 ;  /* 0x000000d0bc04723c */ /* 0x060fea0000041804 */
[----:B------:R-:W-:Y:S03]  /*e590*/  IMAD R172, R172, 0x40, R183 ;  /* 0x00000040acac7824 */ /* 0x000fe600078e02b7 */
[C---:B------:R-:W-:Y:S03]  /*e5a0*/  HMMA.16816.F32.BF16 R8, R188.reuse, R210, R8 ;  /* 0x000000d2bc08723c */ /* 0x040fe60000041808 */
[-C--:B------:R-:W-:Y:S01]  /*e5b0*/  ISETP.GT.AND P6, PT, R232, R172.reuse, PT ;  /* 0x000000ace800720c */ /* 0x080fe20003fc4270 */
[C---:B------:R-:W-:Y:S02]  /*e5c0*/  VIADD R173, R172.reuse, 0x1 ;  /* 0x00000001acad7836 */ /* 0x040fe40000000000 */
[----:B------:R-:W-:Y:S02]  /*e5d0*/  VIADD R177, R172, 0x9 ;  /* 0x00000009acb17836 */ /* 0x000fe40000000000 */
[C---:B--2---:R-:W-:Y:S03]  /*e5e0*/  HMMA.16816.F32.BF16 R12, R188.reuse, R164, R12 ;  /* 0x000000a4bc0c723c */ /* 0x044fe6000004180c */
[-C--:B------:R-:W-:Y:S01]  /*e5f0*/  ISETP.GT.AND P5, PT, R232, R173.reuse, PT ;  /* 0x000000ade800720c */ /* 0x080fe20003fa4270 */
[----:B------:R-:W-:Y:S01]  /*e600*/  VIADD R165, R172, 0x8 ;  /* 0x00000008aca57836 */ /* 0x000fe20000000000 */
[----:B------:R-:W-:Y:S01]  /*e610*/  FSEL R164, R4, -INF , !P6 ;  /* 0xff80000004a47808 */ /* 0x000fe20007000000 */
[----:B------:R-:W-:Y:S01]  /*e620*/  VIADD R179, R172, 0x30 ;  /* 0x00000030acb37836 */ /* 0x000fe20000000000 */
[----:B------:R-:W-:Y:S01]  /*e630*/  FSEL R174, R5, -INF , !P5 ;  /* 0xff80000005ae7808 */ /* 0x000fe20006800000 */
[C---:B------:R-:W-:Y:S03]  /*e640*/  HMMA.16816.F32.BF16 R16, R188.reuse, R166, R16 ;  /* 0x000000a6bc10723c */ /* 0x040fe60000041810 */
[----:B------:R-:W-:Y:S01]  /*e650*/  ISETP.GT.AND P6, PT, R226, R172, PT ;  /* 0x000000ace200720c */ /* 0x000fe20003fc4270 */
[----:B------:R-:W-:Y:S01]  /*e660*/  VIADD R166, R172, 0x10 ;  /* 0x00000010aca67836 */ /* 0x000fe20000000000 */
[----:B------:R-:W-:Y:S02]  /*e670*/  ISETP.GT.AND P5, PT, R226, R173, PT ;  /* 0x000000ade200720c */ /* 0x000fe40003fa4270 */
[----:B------:R-:W-:Y:S01]  /*e680*/  FSEL R175, R6, -INF , !P6 ;  /* 0xff80000006af7808 */ /* 0x000fe20007000000 */
[C---:B---3--:R-:W-:Y:S03]  /*e690*/  HMMA.16816.F32.BF16 R20, R188.reuse, R168, R20 ;  /* 0x000000a8bc14723c */ /* 0x048fe60000041814 */
[----:B------:R-:W-:Y:S01]  /*e6a0*/  FSEL R176, R7, -INF , !P5 ;  /* 0xff80000007b07808 */ /* 0x000fe20006800000 */
[----:B------:R-:W-:Y:S01]  /*e6b0*/  VIADD R169, R172, 0x21 ;  /* 0x00000021aca97836 */ /* 0x000fe20000000000 */
[C---:B------:R-:W-:Y:S01]  /*e6c0*/  ISETP.GT.AND P6, PT, R232.reuse, R165, PT ;  /* 0x000000a5e800720c */ /* 0x040fe20003fc4270 */
[----:B------:R1:W2:Y:S01]  /*e6d0*/  LDSM.16.M88.4 R4, [R3+0xf800] ;  /* 0x00f800000304783b */ /* 0x0002a20000000200 */
[----:B------:R-:W-:Y:S01]  /*e6e0*/  ISETP.GT.AND P5, PT, R232, R177, PT ;  /* 0x000000b1e800720c */ /* 0x000fe20003fa4270 */
[----:B------:R-:W-:Y:S04]  /*e6f0*/  DEPBAR.LE SB0, 0x0 ;  /* 0x000080000000791a */ /* 0x000fe80000000000 */
[----:B------:R-:W-:Y:S01]  /*e700*/  FSEL R8, R8, -INF , !P6 ;  /* 0xff80000008087808 */ /* 0x000fe20007000000 */
[----:B------:R-:W-:Y:S01]  /*e710*/  BAR.SYNC.DEFER_BLOCKING 0x0 ;  /* 0x0000000000007b1d */ /* 0x000fe20000010000 */
[----:B------:R-:W-:Y:S01]  /*e720*/  FSEL R9, R9, -INF , !P5 ;  /* 0xff80000009097808 */ /* 0x000fe20006800000 */
[C---:B------:R-:W-:Y:S05]  /*e730*/  HMMA.16816.F32.BF16 R24, R188.reuse, R170, R24 ;  /* 0x000000aabc18723c */ /* 0x040fea0000041818 */
[----:B------:R-:W-:Y:S01]  /*e740*/  ISETP.GT.AND P6, PT, R226, R165, PT ;  /* 0x000000a5e200720c */ /* 0x000fe20003fc4270 */
[----:B------:R-:W-:Y:S01]  /*e750*/  VIADD R170, R172, 0x20 ;  /* 0x00000020acaa7836 */ /* 0x000fe20000000000 */
[----:B------:R-:W-:Y:S02]  /*e760*/  ISETP.GT.AND P5, PT, R226, R177, PT ;  /* 0x000000b1e200720c */ /* 0x000fe40003fa4270 */
[----:B------:R-:W-:Y:S02]  /*e770*/  FSEL R10, R10, -INF , !P6 ;  /* 0xff8000000a0a7808 */ /* 0x000fe40007000000 */
[----:B------:R-:W-:Y:S02]  /*e780*/  FSEL R11, R11, -INF , !P5 ;  /* 0xff8000000b0b7808 */ /* 0x000fe40006800000 */
[-C--:B------:R-:W-:Y:S01]  /*e790*/  ISETP.GT.AND P6, PT, R232, R166.reuse, PT ;  /* 0x000000a6e800720c */ /* 0x080fe20003fc4270 */
[----:B-1----:R-:W-:Y:S03]  /*e7a0*/  VIADD R3, R172, 0x11 ;  /* 0x00000011ac037836 */ /* 0x002fe60000000000 */
[----:B------:R-:W-:Y:S01]  /*e7b0*/  FSEL R168, R12, -INF , !P6 ;  /* 0xff8000000ca87808 */ /* 0x000fe20007000000 */
[----:B------:R-:W-:Y:S01]  /*e7c0*/  VIADD R12, R172, 0x19 ;  /* 0x00000019ac0c7836 */ /* 0x000fe20000000000 */
[-C--:B------:R-:W-:Y:S02]  /*e7d0*/  ISETP.GT.AND P5, PT, R232, R3.reuse, PT ;  /* 0x00000003e800720c */ /* 0x080fe40003fa4270 */
[----:B------:R-:W-:Y:S02]  /*e7e0*/  ISETP.GT.AND P6, PT, R226, R166, PT ;  /* 0x000000a6e200720c */ /* 0x000fe40003fc4270 */
[----:B------:R-:W-:Y:S01]  /*e7f0*/  FSEL R167, R13, -INF , !P5 ;  /* 0xff8000000da77808 */ /* 0x000fe20006800000 */
[----:B------:R-:W-:Y:S01]  /*e800*/  VIADD R13, R172, 0x18 ;  /* 0x00000018ac0d7836 */ /* 0x000fe20000000000 */
[----:B------:R-:W-:Y:S02]  /*e810*/  ISETP.GT.AND P5, PT, R226, R3, PT ;  /* 0x00000003e200720c */ /* 0x000fe40003fa4270 */
[----:B------:R-:W-:Y:S02]  /*e820*/  FSEL R14, R14, -INF , !P6 ;  /* 0xff8000000e0e7808 */ /* 0x000fe40007000000 */
[----:B------:R-:W-:Y:S02]  /*e830*/  FSEL R15, R15, -INF , !P5 ;  /* 0xff8000000f0f7808 */ /* 0x000fe40006800000 */
[CC--:B------:R-:W-:Y:S01]  /*e840*/  ISETP.GT.AND P6, PT, R232.reuse, R13.reuse, PT ;  /* 0x0000000de800720c */ /* 0x0c0fe20003fc4270 */
[C---:B--2---:R-:W-:Y:S03]  /*e850*/  HMMA.16816.F32.BF16 R28, R188.reuse, R4, R28 ;  /* 0x00000004bc1c723c */ /* 0x044fe6000004181c */
[-C--:B------:R-:W-:Y:S02]  /*e860*/  ISETP.GT.AND P5, PT, R232, R12.reuse, PT ;  /* 0x0000000ce800720c */ /* 0x080fe40003fa4270 */
[----:B------:R-:W-:Y:S01]  /*e870*/  FSEL R201, R16, -INF , !P6 ;  /* 0xff80000010c97808 */ /* 0x000fe20007000000 */
[----:B------:R-:W-:Y:S01]  /*e880*/  VIADD R16, R172, 0x29 ;  /* 0x00000029ac107836 */ /* 0x000fe20000000000 */
[----:B------:R-:W-:Y:S01]  /*e890*/  ISETP.GT.AND P6, PT, R226, R13, PT ;  /* 0x0000000de200720c */ /* 0x000fe20003fc4270 */
[----:B------:R-:W-:Y:S03]  /*e8a0*/  HMMA.16816.F32.BF16 R32, R188, R6, R32 ;  /* 0x00000006bc20723c */ /* 0x000fe60000041820 */
[----:B------:R-:W-:Y:S01]  /*e8b0*/  FSEL R199, R17, -INF , !P5 ;  /* 0xff80000011c77808 */ /* 0x000fe20006800000 */
[----:B------:R-:W-:Y:S01]  /*e8c0*/  VIADD R17, R172, 0x28 ;  /* 0x00000028ac117836 */ /* 0x000fe20000000000 */
[----:B------:R-:W-:Y:S02]  /*e8d0*/  ISETP.GT.AND P5, PT, R226, R12, PT ;  /* 0x0000000ce200720c */ /* 0x000fe40003fa4270 */
[----:B------:R-:W-:Y:S02]  /*e8e0*/  FSEL R18, R18, -INF , !P6 ;  /* 0xff80000012127808 */ /* 0x000fe40007000000 */
[CC--:B------:R-:W-:Y:S02]  /*e8f0*/  ISETP.GT.AND P6, PT, R232.reuse, R170.reuse, PT ;  /* 0x000000aae800720c */ /* 0x0c0fe40003fc4270 */
[----:B------:R-:W-:Y:S02]  /*e900*/  FSEL R19, R19, -INF , !P5 ;  /* 0xff80000013137808 */ /* 0x000fe40006800000 */
[-C--:B------:R-:W-:Y:S02]  /*e910*/  ISETP.GT.AND P5, PT, R232, R169.reuse, PT ;  /* 0x000000a9e800720c */ /* 0x080fe40003fa4270 */
[----:B------:R-:W-:Y:S02]  /*e920*/  FSEL R20, R20, -INF , !P6 ;  /* 0xff80000014147808 */ /* 0x000fe40007000000 */
[C---:B------:R-:W-:Y:S02]  /*e930*/  ISETP.GT.AND P6, PT, R226.reuse, R170, PT ;  /* 0x000000aae200720c */ /* 0x040fe40003fc4270 */
[----:B------:R-:W-:Y:S02]  /*e940*/  FSEL R21, R21, -INF , !P5 ;  /* 0xff80000015157808 */ /* 0x000fe40006800000 */
        /* <DEDUP_REMOVED lines=10> */
[----:B------:R-:W-:Y:S02]  /*e9f0*/  FSEL R27, R27, -INF , !P5 ;  /* 0xff8000001b1b7808 */ /* 0x000fe40006800000 */
[----:B------:R-:W-:Y:S01]  /*ea00*/  ISETP.GE.AND P6, PT, R172, R231, PT ;  /* 0x000000e7ac00720c */ /* 0x000fe20003fc6270 */
[----:B------:R-:W-:Y:S01]  /*ea10*/  @!UPT UIADD3 URZ, UPT, UPT, URZ, URZ, URZ ;  /* 0x000000fffffff290 */ /* 0x000fe2000fffe0ff */
[----:B------:R-:W-:Y:S11]  /*ea20*/  BRA.U.ANY UP0, `(.L_x_735) ;  /* 0xffffffe1000c7547 */ /* 0x000ff6000b93ffff */
.L_x_734:
[----:B------:R-:W-:Y:S01]  /*ea30*/  VIADD R178, R172, 0x31 ;  /* 0x00000031acb27836 */ /* 0x000fe20000000000 */
[-C--:B------:R-:W-:Y:S01]  /*ea40*/  ISETP.GT.AND P1, PT, R232, R179.reuse, PT ;  /* 0x000000b3e800720c */ /* 0x080fe20003f24270 */
[----:B------:R-:W-:Y:S01]  /*ea50*/  VIADD R4, R172, 0x39 ;  /* 0x00000039ac047836 */ /* 0x000fe20000000000 */
[----:B------:R-:W-:Y:S01]  /*ea60*/  ISETP.GT.AND P5, PT, R226, R179, PT ;  /* 0x000000b3e200720c */ /* 0x000fe20003fa4270 */
[----:B------:R-:W-:Y:S01]  /*ea70*/  VIADD R171, R172, 0x38 ;  /* 0x00000038acab7836 */ /* 0x000fe20000000000 */
[----:B------:R-:W-:Y:S01]  /*ea80*/  FSEL R28, R28, -INF , !P1 ;  /* 0xff8000001c1c7808 */ /* 0x000fe20004800000 */
[----:B------:R-:W-:Y:S01]  /*ea90*/  USHF.L.U32 UR22, UR20, 0x1, URZ ;  /* 0x0000000114167899 */ /* 0x000fe200080006ff */
[----:B------:R-:W-:Y:S01]  /*eaa0*/  FSEL R30, R30, -INF , !P5 ;  /* 0xff8000001e1e7808 */ /* 0x000fe20006800000 */
[----:B------:R-:W-:Y:S01]  /*eab0*/  UIADD3 UR6, UPT, UPT, UR30, -0x61c88647, URZ ;  /* 0x9e3779b91e067890 */ /* 0x000fe2000fffe0ff */
[-C--:B------:R-:W-:Y:S01]  /*eac0*/  ISETP.GT.AND P1, PT, R226, R178.reuse, PT ;  /* 0x000000b2e200720c */ /* 0x080fe20003f24270 */
[----:B------:R-:W-:Y:S01]  /*ead0*/  UIADD3 UR11, UPT, UPT, UR30, 0x3c6ef372, URZ ;  /* 0x3c6ef3721e0b7890 */ /* 0x000fe2000fffe0ff */
[C---:B------:R-:W-:Y:S01]  /*eae0*/  ISETP.GT.AND P0, PT, R232.reuse, R178, PT ;  /* 0x000000b2e800720c */ /* 0x040fe20003f04270 */
[----:B------:R-:W-:Y:S01]  /*eaf0*/  UIADD3 UR16, UPT, UPT, UR31, 0x32370b8f, URZ ;  /* 0x32370b8f1f107890 */ /* 0x000fe2000fffe0ff */
[----:B------:R-:W-:Y:S01]  /*eb00*/  ISETP.GT.AND P5, PT, R232, R4, PT ;  /* 0x00000004e800720c */ /* 0x000fe20003fa4270 */
[----:B------:R-:W-:Y:S01]  /*eb10*/  UIADD3 UR17, UPT, UPT, UR31, 0x76cf5d0a, URZ ;  /* 0x76cf5d0a1f117890 */ /* 0x000fe2000fffe0ff */
[----:B------:R-:W-:Y:S01]  /*eb20*/  FSEL R31, R31, -INF , !P1 ;  /* 0xff8000001f1f7808 */ /* 0x000fe20004800000 */
[----:B------:R-:W-:Y:S01]  /*eb30*/  UIADD3 UR7, UPT, UPT, UR30, -0x255992d5, URZ ;  /* 0xdaa66d2b1e077890 */ /* 0x000fe2000fffe0ff */
[----:B------:R-:W-:Y:S01]  /*eb40*/  FSEL R29, R29, -INF , !P0 ;  /* 0xff8000001d1d7808 */ /* 0x000fe20004000000 */
[----:B------:R-:W-:Y:S01]  /*eb50*/  UIADD3 UR9, UPT, UPT, UR30, 0x78dde6e4, URZ ;  /* 0x78dde6e41e097890 */ /* 0x000fe2000fffe0ff */
[-C--:B------:R-:W-:Y:S01]  /*eb60*/  ISETP.GT.AND P1, PT, R226, R171.reuse, PT ;  /* 0x000000abe200720c */ /* 0x080fe20003f24270 */
[----:B------:R-:W-:Y:S01]  /*eb70*/  UIADD3 UR13, UPT, UPT, UR31, -0x56f99767, URZ ;  /* 0xa90668991f0d7890 */ /* 0x000fe2000fffe0ff */
[----:B------:R-:W-:Y:S01]  /*eb80*/  FSEL R33, R33, -INF , !P5 ;  /* 0xff80000021217808 */ /* 0x000fe20006800000 */
[----:B------:R-:W-:Y:S01]  /*eb90*/  UIADD3 UR15, UPT, UPT, UR31, -0x126145ec, URZ ;  /* 0xed9eba141f0f7890 */ /* 0x000fe2000fffe0ff */
[----:B------:R-:W-:Y:S01]  /*eba0*/  ISETP.GT.AND P0, PT, R232, R171, PT ;  /* 0x000000abe800720c */ /* 0x000fe20003f04270 */
[----:B------:R-:W-:Y:S01]  /*ebb0*/  UIADD3 UR10, UPT, UPT, UR30, -0x4ab325aa, URZ ;  /* 0xb54cda561e0a7890 */ /* 0x000fe2000fffe0ff */
[CC--:B------:R-:W-:Y:S01]  /*ebc0*/  ISETP.GE.AND P5, PT, R173.reuse, R231.reuse, PT ;  /* 0x000000e7ad00720c */ /* 0x0c0fe20003fa6270 */
[----:B------:R-:W-:Y:S01]  /*ebd0*/  UIADD3 UR8, UPT, UPT, UR30, 0x1715609d, URZ ;  /* 0x1715609d1e087890 */ /* 0x000fe2000fffe0ff */
[----:B------:R-:W-:Y:S01]  /*ebe0*/  FSEL R34, R34, -INF , !P1 ;  /* 0xff80000022227808 */ /* 0x000fe20004800000 */
[----:B------:R-:W-:Y:S01]  /*ebf0*/  UIADD3 UR12, UPT, UPT, UR31, 0x646e171e, URZ ;  /* 0x646e171e1f0c7890 */ /* 0x000fe2000fffe0ff */
[----:B------:R-:W-:Y:S01]  /*ec00*/  FSEL R32, R32, -INF , !P0 ;  /* 0xff80000020207808 */ /* 0x000fe20004000000 */
[----:B------:R-:W-:Y:S01]  /*ec10*/  UISETP.GT.AND UP0, UPT, UR20, UR18, UPT ;  /* 0x000000121400728c */ /* 0x000fe2000bf04270 */
[----:B------:R-:W-:Y:S01]  /*ec20*/  ISETP.GE.AND P1, PT, R173, R230, PT ;  /* 0x000000e6ad00720c */ /* 0x000fe20003f26270 */
[----:B------:R-:W-:Y:S01]  /*ec30*/  UIADD3 UR20, UPT, UPT, UR20, -0x1, URZ ;  /* 0xffffffff14147890 */ /* 0x000fe2000fffe0ff */
[----:B------:R-:W-:Y:S02]  /*ec40*/  FSEL R7, R174, -INF , !P5 ;  /* 0xff800000ae077808 */ /* 0x000fe40006800000 */
[-C--:B------:R-:W-:Y:S02]  /*ec50*/  ISETP.GE.AND P5, PT, R177, R231.reuse, PT ;  /* 0x000000e7b100720c */ /* 0x080fe40003fa6270 */
[----:B------:R-:W-:Y:S02]  /*ec60*/  ISETP.GT.AND P0, PT, R226, R4, PT ;  /* 0x00000004e200720c */ /* 0x000fe40003f04270 */
[----:B------:R-:W-:Y:S02]  /*ec70*/  FSEL R5, R164, -INF , !P6 ;  /* 0xff800000a4057808 */ /* 0x000fe40007000000 */
[-C--:B------:R-:W-:Y:S02]  /*ec80*/  ISETP.GE.AND P4, PT, R172, R230.reuse, PT ;  /* 0x000000e6ac00720c */ /* 0x080fe40003f86270 */
[----:B------:R-:W-:Y:S02]  /*ec90*/  FSEL R176, R176, -INF , !P1 ;  /* 0xff800000b0b07808 */ /* 0x000fe40004800000 */
[-C--:B------:R-:W-:Y:S02]  /*eca0*/  ISETP.GE.AND P6, PT, R165, R230.reuse, PT ;  /* 0x000000e6a500720c */ /* 0x080fe40003fc6270 */
[----:B------:R-:W-:Y:S02]  /*ecb0*/  FSEL R35, R35, -INF , !P0 ;  /* 0xff80000023237808 */ /* 0x000fe40004000000 */
[-C--:B------:R-:W-:Y:S02]  /*ecc0*/  ISETP.GE.AND P1, PT, R166, R231.reuse, PT ;  /* 0x000000e7a600720c */ /* 0x080fe40003f26270 */
[----:B------:R-:W-:Y:S02]  /*ecd0*/  FSEL R9, R9, -INF , !P5 ;  /* 0xff80000009097808 */ /* 0x000fe40006800000 */
[-C--:B------:R-:W-:Y:S02]  /*ece0*/  ISETP.GE.AND P5, PT, R3, R231.reuse, PT ;  /* 0x000000e70300720c */ /* 0x080fe40003fa6270 */
[----:B------:R-:W-:Y:S02]  /*ecf0*/  ISETP.GE.AND P0, PT, R165, R231, PT ;  /* 0x000000e7a500720c */ /* 0x000fe40003f06270 */
[----:B------:R-:W-:Y:S02]  /*ed00*/  FSEL R6, R175, -INF , !P4 ;  /* 0xff800000af067808 */ /* 0x000fe40006000000 */
[----:B------:R-:W-:Y:S02]  /*ed10*/  FSEL R10, R10, -INF , !P6 ;  /* 0xff8000000a0a7808 */ /* 0x000fe40007000000 */
[----:B------:R-:W-:Y:S02]  /*ed20*/  FSEL R175, R168, -INF , !P1 ;  /* 0xff800000a8af7808 */ /* 0x000fe40004800000 */
[-C--:B------:R-:W-:Y:S02]  /*ed30*/  ISETP.GE.AND P4, PT, R177, R230.reuse, PT ;  /* 0x000000e6b100720c */ /* 0x080fe40003f86270 */
[-C--:B------:R-:W-:Y:S02]  /*ed40*/  ISETP.GE.AND P6, PT, R3, R230.reuse, PT ;  /* 0x000000e60300720c */ /* 0x080fe40003fc6270 */
[----:B------:R-:W-:Y:S02]  /*ed50*/  FSEL R174, R167, -INF , !P5 ;  /* 0xff800000a7ae7808 */ /* 0x000fe40006800000 */
[----:B------:R-:W-:Y:S02]  /*ed60*/  FSEL R8, R8, -INF , !P0 ;  /* 0xff80000008087808 */ /* 0x000fe40004000000 */
[-C--:B------:R-:W-:Y:S02]  /*ed70*/  ISETP.GE.AND P1, PT, R13, R230.reuse, PT ;  /* 0x000000e60d00720c */ /* 0x080fe40003f26270 */
        /* <DEDUP_REMOVED lines=8> */
[CC--:B------:R-:W-:Y:S02]  /*ee00*/  ISETP.GE.AND P1, PT, R169.reuse, R230.reuse, PT ;  /* 0x000000e6a900720c */ /* 0x0c0fe40003f26270 */
[----:B------:R-:W-:Y:S02]  /*ee10*/  FSEL R173, R14, -INF , !P0 ;  /* 0xff8000000ead7808 */ /* 0x000fe40004000000 */
[----:B------:R-:W-:Y:S02]  /*ee20*/  ISETP.GE.AND P5, PT, R169, R231, PT ;  /* 0x000000e7a900720c */ /* 0x000fe40003fa6270 */
[----:B------:R-:W-:Y:S02]  /*ee30*/  FSEL R172, R15, -INF , !P6 ;  /* 0xff8000000fac7808 */ /* 0x000fe40007000000 */
[----:B------:R-:W-:Y:S02]  /*ee40*/  ISETP.GE.AND P0, PT, R12, R230, PT ;  /* 0x000000e60c00720c */ /* 0x000fe40003f06270 */
[----:B------:R-:W-:Y:S02]  /*ee50*/  FMNMX3.FTZ R12, R3, R175, R174, !PT ;  /* 0x000000af030c7276 */ /* 0x000fe400078100ae */
[-C--:B------:R-:W-:Y:S02]  /*ee60*/  ISETP.GE.AND P6, PT, R170, R231.reuse, PT ;  /* 0x000000e7aa00720c */ /* 0x080fe40003fc6270 */
[----:B------:R-:W-:Y:S02]  /*ee70*/  FSEL R201, R201, -INF , !P4 ;  /* 0xff800000c9c97808 */ /* 0x000fe40006000000 */
[----:B------:R-:W-:Y:S02]  /*ee80*/  FSEL R206, R23, -INF , !P1 ;  /* 0xff80000017ce7808 */ /* 0x000fe40004800000 */
[----:B------:R-:W-:Y:S02]  /*ee90*/  FSEL R208, R21, -INF , !P5 ;  /* 0xff80000015d07808 */ /* 0x000fe40006800000 */
[-C--:B------:R-:W-:Y:S02]  /*eea0*/  ISETP.GE.AND P1, PT, R179, R231.reuse, PT ;  /* 0x000000e7b300720c */ /* 0x080fe40003f26270 */
[----:B------:R-:W-:Y:S02]  /*eeb0*/  FMNMX3.FTZ R3, R2, R6, R176, !PT ;  /* 0x0000000602037276 */ /* 0x000fe400078100b0 */
[----:B------:R-:W-:Y:S02]  /*eec0*/  FSEL R200, R19, -INF , !P0 ;  /* 0xff80000013c87808 */ /* 0x000fe40004000000 */
[-C--:B------:R-:W-:Y:S02]  /*eed0*/  ISETP.GE.AND P5, PT, R16, R231.reuse, PT ;  /* 0x000000e71000720c */ /* 0x080fe40003fa6270 */
[----:B------:R-:W-:Y:S02]  /*eee0*/  FSEL R210, R20, -INF , !P6 ;  /* 0xff80000014d27808 */ /* 0x000fe40007000000 */
[----:B------:R-:W-:Y:S02]  /*eef0*/  ISETP.GE.AND P0, PT, R17, R231, PT ;  /* 0x000000e71100720c */ /* 0x000fe40003f06270 */
[----:B------:R-:W-:Y:S02]  /*ef00*/  FMNMX3.FTZ R12, R12, R201, R199, !PT ;  /* 0x000000c90c0c7276 */ /* 0x000fe400078100c7 */
[----:B------:R-:W-:Y:S02]  /*ef10*/  FSEL R197, R28, -INF , !P1 ;  /* 0xff8000001cc57808 */ /* 0x000fe40004800000 */
[----:B------:R-:W-:Y:S02]  /*ef20*/  FSEL R221, R25, -INF , !P5 ;  /* 0xff80000019dd7808 */ /* 0x000fe40006800000 */
[-C--:B------:R-:W-:Y:S02]  /*ef30*/  ISETP.GE.AND P1, PT, R171, R231.reuse, PT ;  /* 0x000000e7ab00720c */ /* 0x080fe40003f26270 */
[----:B------:R-:W-:Y:S02]  /*ef40*/  FMNMX3.FTZ R3, R3, R10, R11, !PT ;  /* 0x0000000a03037276 */ /* 0x000fe4000781000b */
[----:B------:R-:W-:Y:S02]  /*ef50*/  ISETP.GE.AND P5, PT, R178, R231, PT ;  /* 0x000000e7b200720c */ /* 0x000fe40003fa6270 */
[----:B------:R-:W-:Y:S02]  /*ef60*/  FSEL R222, R24, -INF , !P0 ;  /* 0xff80000018de7808 */ /* 0x000fe40004000000 */
[----:B------:R-:W-:Y:S02]  /*ef70*/  FMNMX3.FTZ R12, R12, R210, R208, !PT ;  /* 0x000000d20c0c7276 */ /* 0x000fe400078100d0 */
[----:B------:R-:W-:Y:S02]  /*ef80*/  ISETP.GE.AND P4, PT, R170, R230, PT ;  /* 0x000000e6aa00720c */ /* 0x000fe40003f86270 */
[----:B------:R-:W-:Y:S02]  /*ef90*/  FMNMX3.FTZ R3, R3, R173, R172, !PT ;  /* 0x000000ad03037276 */ /* 0x000fe400078100ac */
[----:B------:R-:W-:Y:S02]  /*efa0*/  FSEL R193, R32, -INF , !P1 ;  /* 0xff80000020c17808 */ /* 0x000fe40004800000 */
[----:B------:R-:W-:Y:S02]  /*efb0*/  FSEL R194, R29, -INF , !P5 ;  /* 0xff8000001dc27808 */ /* 0x000fe40006800000 */
[----:B------:R-:W-:Y:S02]  /*efc0*/  ISETP.GE.AND P1, PT, R4, R231, PT ;  /* 0x000000e70400720c */ /* 0x000fe40003f26270 */
[----:B------:R-:W-:Y:S02]  /*efd0*/  FMNMX3.FTZ R12, R12, R222, R221, !PT ;  /* 0x000000de0c0c7276 */ /* 0x000fe400078100dd */
[----:B------:R-:W-:Y:S02]  /*efe0*/  FSEL R207, R22, -INF , !P4 ;  /* 0xff80000016cf7808 */ /* 0x000fe40006000000 */
[-C--:B------:R-:W-:Y:S02]  /*eff0*/  ISETP.GE.AND P6, PT, R17, R230.reuse, PT ;  /* 0x000000e61100720c */ /* 0x080fe40003fc6270 */
[----:B------:R-:W-:Y:S02]  /*f000*/  ISETP.GE.AND P0, PT, R179, R230, PT ;  /* 0x000000e6b300720c */ /* 0x000fe40003f06270 */
[----:B------:R-:W-:Y:S02]  /*f010*/  FMNMX3.FTZ R3, R3, R198, R200, !PT ;  /* 0x000000c603037276 */ /* 0x000fe400078100c8 */
[-C--:B------:R-:W-:Y:S02]  /*f020*/  ISETP.GE.AND P4, PT, R16, R230.reuse, PT ;  /* 0x000000e61000720c */ /* 0x080fe40003f86270 */
[----:B------:R-:W-:Y:S02]  /*f030*/  FSEL R179, R33, -INF , !P1 ;  /* 0xff80000021b37808 */ /* 0x000fe40004800000 */
[----:B------:R-:W-:Y:S02]  /*f040*/  FMNMX3.FTZ R12, R12, R197, R194, !PT ;  /* 0x000000c50c0c7276 */ /* 0x000fe400078100c2 */
[----:B------:R-:W-:Y:S02]  /*f050*/  FSEL R211, R26, -INF , !P6 ;  /* 0xff8000001ad37808 */ /* 0x000fe40007000000 */
[-C--:B------:R-:W-:Y:S02]  /*f060*/  ISETP.GE.AND P6, PT, R178, R230.reuse, PT ;  /* 0x000000e6b200720c */ /* 0x080fe40003fc6270 */
[----:B------:R-:W-:Y:S02]  /*f070*/  FSEL R209, R27, -INF , !P4 ;  /* 0xff8000001bd17808 */ /* 0x000fe40006000000 */
[----:B------:R-:W-:Y:S02]  /*f080*/  FMNMX3.FTZ R3, R3, R207, R206, !PT ;  /* 0x000000cf03037276 */ /* 0x000fe400078100ce */
[----:B------:R-:W-:Y:S02]  /*f090*/  FMNMX3.FTZ R12, R12, R193, R179, !PT ;  /* 0x000000c10c0c7276 */ /* 0x000fe400078100b3 */
[----:B------:R-:W-:Y:S02]  /*f0a0*/  FSEL R178, R30, -INF , !P0 ;  /* 0xff8000001eb27808 */ /* 0x000fe40004000000 */
[----:B------:R-:W-:Y:S01]  /*f0b0*/  FSEL R177, R31, -INF , !P6 ;  /* 0xff8000001fb17808 */ /* 0x000fe20007000000 */
[----:B------:R-:W2:Y:S01]  /*f0c0*/  SHFL.BFLY PT, R13, R12, 0x2, 0x1f ;  /* 0x0c401f000c0d7f89 */ /* 0x000ea200000e0000 */
[-C--:B------:R-:W-:Y:S02]  /*f0d0*/  ISETP.GE.AND P5, PT, R171, R230.reuse, PT ;  /* 0x000000e6ab00720c */ /* 0x080fe40003fa6270 */
[----:B------:R-:W-:Y:S02]  /*f0e0*/  FMNMX3.FTZ R3, R3, R211, R209, !PT ;  /* 0x000000d303037276 */ /* 0x000fe400078100d1 */
[----:B------:R-:W-:Y:S01]  /*f0f0*/  ISETP.GE.AND P1, PT, R4, R230, PT ;  /* 0x000000e60400720c */ /* 0x000fe20003f26270 */
[----:B------:R-:W-:Y:S01]  /*f100*/  IMAD.U32 R4, RZ, RZ, UR22 ;  /* 0x00000016ff047e24 */ /* 0x000fe2000f8e00ff */
[----:B------:R-:W-:Y:S01]  /*f110*/  FSEL R166, R34, -INF , !P5 ;  /* 0xff80000022a67808 */ /* 0x000fe20006800000 */
[----:B------:R-:W-:Y:S01]  /*f120*/  UIADD3 UR22, UPT, UPT, UR22, 0x1, URZ ;  /* 0x0000000116167890 */ /* 0x000fe2000fffe0ff */
[----:B------:R-:W-:Y:S02]  /*f130*/  FSEL R165, R35, -INF , !P1 ;  /* 0xff80000023a57808 */ /* 0x000fe40004800000 */
[----:B------:R-:W-:Y:S02]  /*f140*/  FMNMX3.FTZ R3, R3, R178, R177, !PT ;  /* 0x000000b203037276 */ /* 0x000fe400078100b1 */
[----:B------:R-:W-:Y:S02]  /*f150*/  LOP3.LUT R4, R4, UR31, R247, 0x96, !PT ;  /* 0x0000001f04047c12 */ /* 0x000fe4000f8e96f7 */
[----:B------:R-:W-:Y:S02]  /*f160*/  FMNMX3.FTZ R3, R3, R166, R165, !PT ;  /* 0x000000a603037276 */ /* 0x000fe400078100a5 */
[----:B------:R-:W-:Y:S01]  /*f170*/  LOP3.LUT R167, R220, 0x200, R214, 0xf8, !PT ;  /* 0x00000200dca77812 */ /* 0x000fe200078ef8d6 */
[----:B------:R-:W-:Y:S02]  /*f180*/  IMAD.WIDE.U32 R14, R4, -0x326172a9, RZ ;  /* 0xcd9e8d57040e7825 */ /* 0x000fe400078e00ff */
[----:B------:R-:W3:Y:S01]  /*f190*/  SHFL.BFLY PT, R4, R3, 0x2, 0x1f ;  /* 0x0c401f0003047f89 */ /* 0x000ee200000e0000 */
[----:B------:R-:W-:Y:S02]  /*f1a0*/  LEA R167, R167, UR5, 0x1 ;  /* 0x00000005a7a77c11 */ /* 0x000fe4000f8e08ff */
[----:B------:R-:W-:Y:S02]  /*f1b0*/  LOP3.LUT R15, R250, UR6, R15, 0x96, !PT ;  /* 0x00000006fa0f7c12 */ /* 0x000fe4000f8e960f */
[----:B------:R-:W-:Y:S01]  /*f1c0*/  LOP3.LUT R14, R239, UR11, R14, 0x96, !PT ;  /* 0x0000000bef0e7c12 */ /* 0x000fe2000f8e960e */
[----:B-1----:R-:W-:Y:S02]  /*f1d0*/  IMAD.IADD R181, R167, 0x1, R212 ;  /* 0x00000001a7b57824 */ /* 0x002fe400078e02d4 */
[----:B------:R-:W-:Y:S03]  /*f1e0*/  IMAD.WIDE.U32 R204, R15, -0x2daee0ad, RZ ;  /* 0xd2511f530fcc7825 */ /* 0x000fe600078e00ff */
[----:B------:R-:W-:Y:S01]  /*f1f0*/  LDSM.16.MT88.4 R20, [R181+0x10000] ;  /* 0x01000000b514783b */ /* 0x000fe20000004200 */
[----:B------:R-:W-:Y:S01]  /*f200*/  IMAD.WIDE.U32 R14, R14, -0x2daee0ad, RZ ;  /* 0xd2511f530e0e7825 */ /* 0x000fe200078e00ff */
[----:B------:R-:W-:Y:S03]  /*f210*/  LOP3.LUT R16, R244, UR17, R205, 0x96, !PT ;  /* 0x00000011f4107c12 */ /* 0x000fe6000f8e96cd */
[----:B------:R-:W-:Y:S01]  /*f220*/  VIADD R180, R167, 0x10040 ;  /* 0x00010040a7b47836 */ /* 0x000fe20000000000 */
[----:B------:R-:W-:Y:S01]  /*f230*/  LOP3.LUT R204, R204, UR16, R15, 0x96, !PT ;  /* 0x00000010cccc7c12 */ /* 0x000fe2000f8e960f */
[----:B------:R-:W-:Y:S04]  /*f240*/  IMAD.WIDE.U32 R16, R16, -0x326172a9, RZ ;  /* 0xcd9e8d5710107825 */ /* 0x000fe800078e00ff */
[----:B------:R-:W-:Y:S05]  /*f250*/  IMAD.WIDE.U32 R204, R204, -0x326172a9, RZ ;  /* 0xcd9e8d57cccc7825 */ /* 0x000fea00078e00ff */
[----:B------:R-:W-:Y:S05]  /*f260*/  LOP3.LUT R202, R16, UR9, R205, 0x96, !PT ;  /* 0x0000000910ca7c12 */ /* 0x000fea000f8e96cd */
[----:B------:R-:W-:Y:S01]  /*f270*/  IMAD.WIDE.U32 R202, R202, -0x2daee0ad, RZ ;  /* 0xd2511f53caca7825 */ /* 0x000fe200078e00ff */
[----:B--2---:R-:W-:Y:S02]  /*f280*/  FMNMX.FTZ R12, R12, R13, !PT ;  /* 0x0000000d0c0c7209 */ /* 0x004fe40007810000 */
[----:B---3--:R-:W-:Y:S02]  /*f290*/  FMNMX.FTZ R4, R3, R4, !PT ;  /* 0x0000000403047209 */ /* 0x008fe40007810000 */
[----:B------:R-:W-:Y:S01]  /*f2a0*/  LOP3.LUT R13, R238, UR7, R17, 0x96, !PT ;  /* 0x00000007ee0d7c12 */ /* 0x000fe2000f8e9611 */
[----:B------:R-:W1:Y:S08]  /*f2b0*/  SHFL.BFLY PT, R164, R12, 0x1, 0x1f ;  /* 0x0c201f000ca47f89 */ /* 0x000e7000000e0000 */
[----:B------:R-:W2:Y:S01]  /*f2c0*/  SHFL.BFLY PT, R3, R4, 0x1, 0x1f ;  /* 0x0c201f0004037f89 */ /* 0x000ea200000e0000 */
[----:B------:R-:W-:Y:S05]  /*f2d0*/  IMAD.WIDE.U32 R16, R13, -0x2daee0ad, RZ ;  /* 0xd2511f530d107825 */ /* 0x000fea00078e00ff */
[----:B------:R-:W-:Y:S02]  /*f2e0*/  LOP3.LUT R13, R14, UR15, R17, 0x96, !PT ;  /* 0x0000000f0e0d7c12 */ /* 0x000fe4000f8e9611 */
[----:B------:R-:W-:Y:S01]  /*f2f0*/  LOP3.LUT R18, R16, UR13, R203, 0x96, !PT ;  /* 0x0000000d10127c12 */ /* 0x000fe2000f8e96cb */
[----:B------:R-:W3:Y:S02]  /*f300*/  LDC R17, c[0x0][0x4f8] ;  /* 0x00013e00ff117b82 */ /* 0x000ee40000000800 */
[----:B------:R-:W-:Y:S04]  /*f310*/  IMAD.WIDE.U32 R24, R13, -0x326172a9, RZ ;  /* 0xcd9e8d570d187825 */ /* 0x000fe800078e00ff */
[----:B------:R-:W-:Y:S04]  /*f320*/  IMAD.WIDE.U32 R18, R18, -0x326172a9, RZ ;  /* 0xcd9e8d5712127825 */ /* 0x000fe800078e00ff */
[----:B------:R-:W-:Y:S01]  /*f330*/  IMAD.MOV.U32 R13, RZ, RZ, R18 ;  /* 0x000000ffff0d7224 */ /* 0x000fe200078e0012 */
[----:B-1----:R-:W-:Y:S02]  /*f340*/  FMNMX.FTZ R164, R12, R164, !PT ;  /* 0x000000a40ca47209 */ /* 0x002fe40007810000 */
[----:B------:R-:W-:Y:S02]  /*f350*/  LOP3.LUT R12, R24, UR10, R19, 0x96, !PT ;  /* 0x0000000a180c7c12 */ /* 0x000fe4000f8e9613 */
[C---:B------:R-:W-:Y:S01]  /*f360*/  FSETP.NEU.FTZ.AND P1, PT, R164.reuse, -INF , PT ;  /* 0xff800000a400780b */ /* 0x040fe20003f3d000 */
[----:B------:R-:W-:Y:S01]  /*f370*/  FMUL.FTZ R195, R164, UR4 ;  /* 0x00000004a4c37c20 */ /* 0x000fe20008410000 */
[----:B--2---:R-:W-:Y:S02]  /*f380*/  FMNMX.FTZ R3, R4, R3, !PT ;  /* 0x0000000304037209 */ /* 0x004fe40007810000 */
[----:B------:R-:W-:Y:S02]  /*f390*/  PRMT R14, R18, 0x7773, RZ ;  /* 0x00007773120e7816 */ /* 0x000fe400000000ff */
[----:B------:R-:W-:Y:S01]  /*f3a0*/  FSEL R195, R195, RZ, P1 ;  /* 0x000000ffc3c37208 */ /* 0x000fe20000800000 */
[----:B------:R-:W-:Y:S01]  /*f3b0*/  FMUL.FTZ R196, R3, UR4 ;  /* 0x0000000403c47c20 */ /* 0x000fe20008410000 */
[----:B------:R-:W-:Y:S02]  /*f3c0*/  LOP3.LUT R13, R13, 0xff, RZ, 0xc0, !PT ;  /* 0x000000ff0d0d7812 */ /* 0x000fe400078ec0ff */
[----:B------:R-:W-:Y:S01]  /*f3d0*/  PRMT R4, R12, 0x7632, R4 ;  /* 0x000076320c047816 */ /* 0x000fe20000000004 */
[--C-:B------:R-:W-:Y:S01]  /*f3e0*/  FFMA.FTZ R187, R8, UR4, -R195.reuse ;  /* 0x0000000408bb7c23 */ /* 0x100fe200080108c3 */
[C---:B------:R-:W-:Y:S01]  /*f3f0*/  PRMT R16, R18.reuse, 0x7772, RZ ;  /* 0x0000777212107816 */ /* 0x040fe200000000ff */
[--C-:B------:R-:W-:Y:S01]  /*f400*/  FFMA.FTZ R191, R5, UR4, -R195.reuse ;  /* 0x0000000405bf7c23 */ /* 0x100fe200080108c3 */
[----:B------:R-:W-:Y:S01]  /*f410*/  PRMT R170, R18, 0x7771, RZ ;  /* 0x0000777112aa7816 */ /* 0x000fe200000000ff */
[--C-:B------:R-:W-:Y:S01]  /*f420*/  FFMA.FTZ R186, R9, UR4, -R195.reuse ;  /* 0x0000000409ba7c23 */ /* 0x100fe200080108c3 */
[----:B------:R-:W-:Y:S01]  /*f430*/  PRMT R16, R16, 0x5410, R14 ;  /* 0x0000541010107816 */ /* 0x000fe2000000000e */
[--C-:B------:R-:W-:Y:S01]  /*f440*/  FFMA.FTZ R189, R7, UR4, -R195.reuse ;  /* 0x0000000407bd7c23 */ /* 0x100fe200080108c3 */
[----:B------:R-:W-:Y:S01]  /*f450*/  PRMT R170, R13, 0x5410, R170 ;  /* 0x000054100daa7816 */ /* 0x000fe200000000aa */
[----:B------:R-:W-:Y:S01]  /*f460*/  MUFU.EX2 R187, R187 ;  /* 0x000000bb00bb7308 */ /* 0x000fe20000000800 */
[C---:B------:R-:W-:Y:S01]  /*f470*/  LOP3.LUT R168, R12.reuse, 0xffff, RZ, 0xc0, !PT ;  /* 0x0000ffff0ca87812 */ /* 0x040fe200078ec0ff */
[--C-:B------:R-:W-:Y:S01]  /*f480*/  FFMA.FTZ R201, R201, UR4, -R195.reuse ;  /* 0x00000004c9c97c23 */ /* 0x100fe200080108c3 */
[----:B------:R-:W-:Y:S07]  /*f490*/  LOP3.LUT R8, R12, 0xff, RZ, 0xc0, !PT ;  /* 0x000000ff0c087812 */ /* 0x000fee00078ec0ff */
[----:B------:R-:W1:Y:S01]  /*f4a0*/  MUFU.EX2 R186, R186 ;  /* 0x000000ba00ba7308 */ /* 0x000e620000000800 */
[----:B------:R-:W-:Y:S01]  /*f4b0*/  SHF.R.U32.HI R169, RZ, 0x18, R12 ;  /* 0x00000018ffa97819 */ /* 0x000fe2000001160c */
[--C-:B------:R-:W-:Y:S01]  /*f4c0*/  FFMA.FTZ R210, R210, UR4, -R195.reuse ;  /* 0x00000004d2d27c23 */ /* 0x100fe200080108c3 */
[----:B------:R-:W-:Y:S01]  /*f4d0*/  LOP3.LUT R4, R4, 0xff, RZ, 0xc0, !PT ;  /* 0x000000ff04047812 */ /* 0x000fe200078ec0ff */
[----:B------:R-:W2:Y:S01]  /*f4e0*/  LDSM.16.MT88.4 R12, [R167+0x10000] ;  /* 0x01000000a70c783b */ /* 0x000ea20000004200 */
[----:B------:R-:W-:Y:S05]  /*f4f0*/  FSETP.NEU.FTZ.AND P0, PT, R3, -INF , PT ;  /* 0xff8000000300780b */ /* 0x000fea0003f1d000 */
[----:B------:R-:W-:Y:S01]  /*f500*/  MUFU.EX2 R191, R191 ;  /* 0x000000bf00bf7308 */ /* 0x000fe20000000800 */
[----:B------:R-:W-:Y:S01]  /*f510*/  FSEL R5, R164, RZ, P1 ;  /* 0x000000ffa4057208 */ /* 0x000fe20000800000 */
[----:B------:R-:W-:Y:S01]  /*f520*/  FFMA.FTZ R220, R222, UR4, -R195 ;  /* 0x00000004dedc7c23 */ /* 0x000fe200080108c3 */
[----:B------:R-:W-:Y:S07]  /*f530*/  PRMT R169, R4, 0x5410, R169 ;  /* 0x0000541004a97816 */ /* 0x000fee00000000a9 */
[----:B------:R-:W4:Y:S01]  /*f540*/  MUFU.EX2 R189, R189 ;  /* 0x000000bd00bd7308 */ /* 0x000f220000000800 */
[----:B------:R-:W-:Y:S01]  /*f550*/  FSEL R196, R196, RZ, P0 ;  /* 0x000000ffc4c47208 */ /* 0x000fe20000000000 */
[----:B------:R-:W-:Y:S01]  /*f560*/  FADD.FTZ R0, -R5, R0 ;  /* 0x0000000005007221 */ /* 0x000fe20000010100 */
[----:B------:R-:W-:Y:S07]  /*f570*/  FSEL R4, R3, RZ, P0 ;  /* 0x000000ff03047208 */ /* 0x000fee0000000000 */
[----:B------:R-:W-:Y:S01]  /*f580*/  MUFU.EX2 R220, R220 ;  /* 0x000000dc00dc7308 */ /* 0x000fe20000000800 */
[----:B---3--:R-:W-:Y:S01]  /*f590*/  LOP3.LUT R17, R17, 0xff, RZ, 0xc0, !PT ;  /* 0x000000ff11117812 */ /* 0x008fe200078ec0ff */
[--C-:B------:R-:W-:Y:S01]  /*f5a0*/  FFMA.FTZ R185, R10, UR4, -R196.reuse ;  /* 0x000000040ab97c23 */ /* 0x100fe200080108c4 */
[--C-:B------:R-:W-:Y:S01]  /*f5b0*/  FFMA.FTZ R188, R11, UR4, -R196.reuse ;  /* 0x000000040bbc7c23 */ /* 0x100fe200080108c4 */
[--C-:B------:R-:W-:Y:S01]  /*f5c0*/  FFMA.FTZ R190, R176, UR4, -R196.reuse ;  /* 0x00000004b0be7c23 */ /* 0x100fe200080108c4 */
[----:B------:R-:W-:Y:S01]  /*f5d0*/  FFMA.FTZ R192, R6, UR4, -R196 ;  /* 0x0000000406c07c23 */ /* 0x000fe200080108c4 */
[----:B------:R-:W-:Y:S01]  /*f5e0*/  FADD.FTZ R2, -R4, R2 ;  /* 0x0000000204027221 */ /* 0x000fe20000010100 */
[----:B------:R-:W-:Y:S03]  /*f5f0*/  FMUL.FTZ R4, R0, UR4 ;  /* 0x0000000400047c20 */ /* 0x000fe60008410000 */
[----:B------:R-:W-:Y:S01]  /*f600*/  MUFU.EX2 R185, R185 ;  /* 0x000000b900b97308 */ /* 0x000fe20000000800 */
[----:B------:R-:W-:Y:S01]  /*f610*/  SHF.R.U32.HI R168, RZ, 0x8, R168 ;  /* 0x00000008ffa87819 */ /* 0x000fe200000116a8 */
[----:B------:R-:W-:Y:S01]  /*f620*/  FMUL.FTZ R0, R2, UR4 ;  /* 0x0000000402007c20 */ /* 0x000fe20008410000 */
[----:B------:R-:W-:Y:S07]  /*f630*/  IMAD R176, R17, 0x10000, R17 ;  /* 0x0001000011b07824 */ /* 0x000fee00078e0211 */
[----:B------:R-:W3:Y:S01]  /*f640*/  MUFU.EX2 R2, R4 ;  /* 0x0000000400027308 */ /* 0x000ee20000000800 */
[----:B------:R-:W-:Y:S01]  /*f650*/  PRMT R168, R8, 0x5410, R168 ;  /* 0x0000541008a87816 */ /* 0x000fe200000000a8 */
[----:B------:R-:W-:Y:S01]  /*f660*/  VIADD R8, R167, 0x10000 ;  /* 0x00010000a7087836 */ /* 0x000fe20000000000 */
[----:B------:R-:W-:Y:S07]  /*f670*/  LOP3.LUT R16, R16, 0xff00ff, RZ, 0xc0, !PT ;  /* 0x00ff00ff10107812 */ /* 0x000fee00078ec0ff */
[----:B------:R-:W5:Y:S01]  /*f680*/  MUFU.EX2 R188, R188 ;  /* 0x000000bc00bc7308 */ /* 0x000f620000000800 */
[--C-:B------:R-:W-:Y:S01]  /*f690*/  HSET2.LE.AND R170, R170, R176.reuse, PT ;  /* 0x000000b0aaaa7233 */ /* 0x100fe20003803000 */
[----:B------:R-:W-:Y:S01]  /*f6a0*/  @P2 VIADD R180, R8, 0xffffffc0 ;  /* 0xffffffc008b42836 */ /* 0x000fe20000000000 */
[--C-:B------:R-:W-:Y:S07]  /*f6b0*/  HSET2.LE.AND R168, R168, R176.reuse, PT ;  /* 0x000000b0a8a87233 */ /* 0x100fee0003803000 */
[----:B------:R-:W-:Y:S01]  /*f6c0*/  MUFU.EX2 R192, R192 ;  /* 0x000000c000c07308 */ /* 0x000fe20000000800 */
[--C-:B------:R-:W-:Y:S01]  /*f6d0*/  HSET2.LE.AND R171, R16, R176.reuse, PT ;  /* 0x000000b010ab7233 */ /* 0x100fe20003803000 */
[----:B------:R-:W-:Y:S01]  /*f6e0*/  IMAD.IADD R182, R212, 0x1, R180 ;  /* 0x00000001d4b67824 */ /* 0x000fe200078e02b4 */
[--C-:B------:R-:W-:Y:S07]  /*f6f0*/  HSET2.LE.AND R169, R169, R176.reuse, PT ;  /* 0x000000b0a9a97233 */ /* 0x100fee0003803000 */
[----:B------:R-:W2:Y:S01]  /*f700*/  MUFU.EX2 R190, R190 ;  /* 0x000000be00be7308 */ /* 0x000ea20000000800 */
[----:B-1----:R-:W-:Y:S01]  /*f710*/  F2FP.BF16.F32.PACK_AB R7, R186, R187 ;  /* 0x000000bbba07723e */ /* 0x002fe200000010ff */
[----:B------:R-:W1:Y:S01]  /*f720*/  LDSM.16.MT88.4 R28, [R180] ;  /* 0x00000000b41c783b */ /* 0x000e620000004200 */
[----:B----4-:R-:W-:Y:S07]  /*f730*/  F2FP.BF16.F32.PACK_AB R5, R189, R191 ;  /* 0x000000bfbd05723e */ /* 0x010fee00000010ff */
[----:B------:R-:W4:Y:S01]  /*f740*/  MUFU.EX2 R0, R0 ;  /* 0x0000000000007308 */ /* 0x000f220000000800 */
[----:B------:R-:W-:Y:S01]  /*f750*/  LOP3.LUT R170, R7, R170, RZ, 0xc0, !PT ;  /* 0x000000aa07aa7212 */ /* 0x000fe200078ec0ff */
[----:B---3--:R-:W-:Y:S01]  /*f760*/  FMUL.FTZ R8, R2, R156 ;  /* 0x0000009c02087220 */ /* 0x008fe20000410000 */
[----:B-----5:R-:W-:Y:S01]  /*f770*/  F2FP.BF16.F32.PACK_AB R6, R188, R185 ;  /* 0x000000b9bc06723e */ /* 0x020fe200000010ff */
[C---:B------:R-:W-:Y:S01]  /*f780*/  FMUL.FTZ R9, R2.reuse, R157 ;  /* 0x0000009d02097220 */ /* 0x040fe20000410000 */
[----:B------:R-:W-:Y:S01]  /*f790*/  LOP3.LUT R168, R5, R168, RZ, 0xc0, !PT ;  /* 0x000000a805a87212 */ /* 0x000fe200078ec0ff */
[----:B------:R-:W-:Y:S01]  /*f7a0*/  FMUL.FTZ R5, R2, R161 ;  /* 0x000000a102057220 */ /* 0x000fe20000410000 */
[----:B------:R-:W-:Y:S01]  /*f7b0*/  LOP3.LUT R171, R6, R171, RZ, 0xc0, !PT ;  /* 0x000000ab06ab7212 */ /* 0x000fe200078ec0ff */
[C---:B------:R-:W-:Y:S01]  /*f7c0*/  FMUL.FTZ R16, R2.reuse, R148 ;  /* 0x0000009402107220 */ /* 0x040fe20000410000 */
[----:B------:R-:W-:Y:S01]  /*f7d0*/  FMUL.FTZ R17, R2, R149 ;  /* 0x0000009502117220 */ /* 0x000fe20000410000 */
[----:B--2---:R-:W-:Y:S01]  /*f7e0*/  F2FP.BF16.F32.PACK_AB R4, R190, R192 ;  /* 0x000000c0be04723e */ /* 0x004fe200000010ff */
[----:B------:R-:W-:Y:S02]  /*f7f0*/  IMAD.MOV.U32 R161, RZ, RZ, R25 ;  /* 0x000000ffffa17224 */ /* 0x000fe400078e0019 */
[C---:B------:R-:W-:Y:S01]  /*f800*/  FMUL.FTZ R25, R2.reuse, R141 ;  /* 0x0000008d02197220 */ /* 0x040fe20000410000 */
[----:B------:R-:W-:Y:S01]  /*f810*/  FMUL.FTZ R32, R2, R132 ;  /* 0x0000008402207220 */ /* 0x000fe20000410000 */
[----:B------:R-:W-:Y:S01]  /*f820*/  LOP3.LUT R169, R4, R169, RZ, 0xc0, !PT ;  /* 0x000000a904a97212 */ /* 0x000fe200078ec0ff */
[C---:B----4-:R-:W-:Y:S01]  /*f830*/  FMUL.FTZ R6, R0.reuse, R162 ;  /* 0x000000a200067220 */ /* 0x050fe20000410000 */
[----:B------:R-:W-:Y:S01]  /*f840*/  FMUL.FTZ R7, R0, R163 ;  /* 0x000000a300077220 */ /* 0x000fe20000410000 */
[----:B------:R-:W-:Y:S01]  /*f850*/  FMUL.FTZ R4, R2, R160 ;  /* 0x000000a002047220 */ /* 0x000fe20000410000 */
[C---:B------:R-:W-:Y:S01]  /*f860*/  FMUL.FTZ R10, R0.reuse, R158 ;  /* 0x0000009e000a7220 */ /* 0x040fe20000410000 */
[C---:B------:R-:W-:Y:S01]  /*f870*/  FMUL.FTZ R11, R0.reuse, R159 ;  /* 0x0000009f000b7220 */ /* 0x040fe20000410000 */
[----:B------:R-:W-:Y:S01]  /*f880*/  FMUL.FTZ R19, R0, R151 ;  /* 0x0000009700137220 */ /* 0x000fe20000410000 */
[----:B------:R-:W-:Y:S01]  /*f890*/  LDSM.16.MT88.4 R156, [R167+0x12800] ;  /* 0x01280000a79c783b */ /* 0x000fe20000004200 */
[----:B------:R-:W-:Y:S02]  /*f8a0*/  IMAD.MOV.U32 R160, RZ, RZ, R24 ;  /* 0x000000ffffa07224 */ /* 0x000fe400078e0018 */
[C---:B------:R-:W-:Y:S01]  /*f8b0*/  FMUL.FTZ R24, R2.reuse, R140 ;  /* 0x0000008c02187220 */ /* 0x040fe20000410000 */
[C---:B------:R-:W-:Y:S05]  /*f8c0*/  HMMA.16816.F32.BF16 R4, R168.reuse, R12, R4 ;  /* 0x0000000ca804723c */ /* 0x040fea0000041804 */
[C---:B------:R-:W-:Y:S01]  /*f8d0*/  FMUL.FTZ R12, R2.reuse, R152 ;  /* 0x00000098020c7220 */ /* 0x040fe20000410000 */
[----:B------:R-:W-:Y:S01]  /*f8e0*/  FMUL.FTZ R13, R2, R153 ;  /* 0x00000099020d7220 */ /* 0x000fe20000410000 */
[C---:B------:R-:W-:Y:S01]  /*f8f0*/  FMUL.FTZ R26, R0.reuse, R142 ;  /* 0x0000008e001a7220 */ /* 0x040fe20000410000 */
[C---:B------:R-:W-:Y:S03]  /*f900*/  HMMA.16816.F32.BF16 R8, R168.reuse, R14, R8 ;  /* 0x0000000ea808723c */ /* 0x040fe60000041808 */
[C---:B------:R-:W-:Y:S01]  /*f910*/  FMUL.FTZ R14, R0.reuse, R154 ;  /* 0x0000009a000e7220 */ /* 0x040fe20000410000 */
[C---:B------:R-:W-:Y:S01]  /*f920*/  FMUL.FTZ R15, R0.reuse, R155 ;  /* 0x0000009b000f7220 */ /* 0x040fe20000410000 */
[----:B------:R-:W-:Y:S01]  /*f930*/  FMUL.FTZ R27, R0, R143 ;  /* 0x0000008f001b7220 */ /* 0x000fe20000410000 */
[----:B------:R-:W2:Y:S01]  /*f940*/  LDSM.16.MT88.4 R152, [R182] ;  /* 0x00000000b698783b */ /* 0x000ea20000004200 */
[----:B------:R-:W-:Y:S01]  /*f950*/  FMUL.FTZ R33, R2, R133 ;  /* 0x0000008502217220 */ /* 0x000fe20000410000 */
[C---:B------:R-:W-:Y:S01]  /*f960*/  FMUL.FTZ R34, R0.reuse, R134 ;  /* 0x0000008600227220 */ /* 0x040fe20000410000 */
[----:B------:R-:W-:Y:S01]  /*f970*/  FMUL.FTZ R35, R0, R135 ;  /* 0x0000008700237220 */ /* 0x000fe20000410000 */
[----:B------:R-:W-:Y:S01]  /*f980*/  LOP3.LUT R204, R204, UR8, R161, 0x96, !PT ;  /* 0x00000008cccc7c12 */ /* 0x000fe2000f8e96a1 */
[C---:B------:R-:W-:Y:S03]  /*f990*/  HMMA.16816.F32.BF16 R12, R168.reuse, R20, R12 ;  /* 0x00000014a80c723c */ /* 0x040fe6000004180c */
[----:B------:R-:W-:Y:S01]  /*f9a0*/  FMUL.FTZ R18, R0, R150 ;  /* 0x0000009600127220 */ /* 0x000fe20000410000 */
[----:B------:R-:W-:Y:S01]  /*f9b0*/  LDSM.16.MT88.4 R132, [R180+0x2000] ;  /* 0x00200000b484783b */ /* 0x000fe20000004200 */
[C---:B------:R-:W-:Y:S01]  /*f9c0*/  FMUL.FTZ R20, R2.reuse, R144 ;  /* 0x0000009002147220 */ /* 0x040fe20000410000 */
[----:B------:R-:W-:Y:S01]  /*f9d0*/  FMUL.FTZ R21, R2, R145 ;  /* 0x0000009102157220 */ /* 0x000fe20000410000 */
[--C-:B------:R-:W-:Y:S01]  /*f9e0*/  FFMA.FTZ R203, R172, UR4, -R196.reuse ;  /* 0x00000004accb7c23 */ /* 0x100fe200080108c4 */
[--C-:B------:R-:W-:Y:S01]  /*f9f0*/  FFMA.FTZ R178, R178, UR4, -R196.reuse ;  /* 0x00000004b2b27c23 */ /* 0x100fe200080108c4 */
[----:B------:R-:W-:Y:S01]  /*fa00*/  FFMA.FTZ R177, R177, UR4, -R196 ;  /* 0x00000004b1b17c23 */ /* 0x000fe200080108c4 */
[C---:B------:R-:W-:Y:S02]  /*fa10*/  HMMA.16816.F32.BF16 R16, R168.reuse, R22, R16 ;  /* 0x00000016a810723c */ /* 0x040fe40000041810 */
        /* <DEDUP_REMOVED lines=9> */
[C---:B-1----:R-:W-:Y:S01]  /*fab0*/  HMMA.16816.F32.BF16 R20, R168.reuse, R28, R20 ;  /* 0x0000001ca814723c */ /* 0x042fe20000041814 */
[----:B------:R-:W-:Y:S02]  /*fac0*/  MUFU.EX2 R203, R203 ;  /* 0x000000cb00cb7308 */ /* 0x000fe40000000800 */
[C---:B------:R-:W-:Y:S01]  /*fad0*/  FMUL.FTZ R28, R2.reuse, R136 ;  /* 0x00000088021c7220 */ /* 0x040fe20000410000 */
[C---:B------:R-:W-:Y:S01]  /*fae0*/  FMUL.FTZ R29, R2.reuse, R137 ;  /* 0x00000089021d7220 */ /* 0x040fe20000410000 */
[----:B------:R-:W-:Y:S01]  /*faf0*/  FMUL.FTZ R41, R2, R41 ;  /* 0x0000002902297220 */ /* 0x000fe20000410000 */
[C---:B------:R-:W-:Y:S01]  /*fb00*/  FMUL.FTZ R42, R0.reuse, R42 ;  /* 0x0000002a002a7220 */ /* 0x040fe20000410000 */
[----:B------:R-:W-:Y:S01]  /*fb10*/  LDSM.16.MT88.4 R160, [R181+0x12800] ;  /* 0x01280000b5a0783b */ /* 0x000fe20000004200 */
[C---:B------:R-:W-:Y:S03]  /*fb20*/  HMMA.16816.F32.BF16 R24, R168.reuse, R30, R24 ;  /* 0x0000001ea818723c */ /* 0x040fe60000041818 */
        /* <DEDUP_REMOVED lines=95> */
[----:B------:R-:W-:Y:S04]  /*10120*/  IMAD.WIDE.U32 R204, R204, -0x2daee0ad, RZ ;  /* 0xd2511f53cccc7825 */ /* 0x000fe800078e00ff */
        /* <DEDUP_REMOVED lines=11> */
[----:B------:R-:W-:Y:S01]  /*101e0*/  LOP3.LUT R149, R202, UR12, R205, 0x96, !PT ;  /* 0x0000000cca957c12 */ /* 0x000fe2000f8e96cd */
[--C-:B------:R-:W-:Y:S01]  /*101f0*/  FFMA.FTZ R205, R175, UR4, -R195.reuse ;  /* 0x00000004afcd7c23 */ /* 0x100fe200080108c3 */
[----:B------:R-:W-:Y:S01]  /*10200*/  FFMA.FTZ R202, R174, UR4, -R195 ;  /* 0x00000004aeca7c23 */ /* 0x000fe200080108c3 */
[C---:B------:R-:W-:Y:S01]  /*10210*/  HMMA.16816.F32.BF16 R88, R168.reuse, R142, R88 ;  /* 0x0000008ea858723c */ /* 0x040fe20000041858 */
[----:B------:R-:W3:Y:S02]  /*10220*/  LDSM.16.MT88.4 R140, [R181+0x16000] ;  /* 0x01600000b58c783b */ /* 0x000ee40000004200 */
[C---:B------:R-:W-:Y:S01]  /*10230*/  PRMT R150, R149.reuse, 0x7632, R150 ;  /* 0x0000763295967816 */ /* 0x040fe20000000096 */
[----:B------:R-:W-:Y:S01]  /*10240*/  MUFU.EX2 R205, R205 ;  /* 0x000000cd00cd7308 */ /* 0x000fe20000000800 */
[C---:B------:R-:W-:Y:S01]  /*10250*/  FMUL.FTZ R124, R2.reuse, R124 ;  /* 0x0000007c027c7220 */ /* 0x040fe20000410000 */
[----:B------:R-:W-:Y:S01]  /*10260*/  FMUL.FTZ R125, R2, R125 ;  /* 0x0000007d027d7220 */ /* 0x000fe20000410000 */
[----:B------:R-:W-:Y:S07]  /*10270*/  LOP3.LUT R150, R150, 0xff, RZ, 0xc0, !PT ;  /* 0x000000ff96967812 */ /* 0x000fee00078ec0ff */
[----:B------:R-:W-:Y:S01]  /*10280*/  MUFU.EX2 R202, R202 ;  /* 0x000000ca00ca7308 */ /* 0x000fe20000000800 */
        /* <DEDUP_REMOVED lines=9> */
[--C-:B------:R-:W-:Y:S01]  /*10320*/  FFMA.FTZ R200, R200, UR4, -R196.reuse ;  /* 0x00000004c8c87c23 */ /* 0x100fe200080108c4 */
[----:B------:R-:W-:Y:S01]  /*10330*/  LOP3.LUT R148, R149, 0xffff, RZ, 0xc0, !PT ;  /* 0x0000ffff95947812 */ /* 0x000fe200078ec0ff */
[--C-:B------:R-:W-:Y:S01]  /*10340*/  FFMA.FTZ R209, R209, UR4, -R196.reuse ;  /* 0x00000004d1d17c23 */ /* 0x100fe200080108c4 */
[----:B------:R-:W-:Y:S01]  /*10350*/  FFMA.FTZ R206, R206, UR4, -R196 ;  /* 0x00000004cece7c23 */ /* 0x000fe200080108c4 */
[C---:B--2---:R-:W-:Y:S02]  /*10360*/  HMMA.16816.F32.BF16 R100, R168.reuse, R132, R100 ;  /* 0x00000084a864723c */ /* 0x044fe40000041864 */
[----:B------:R-:W-:Y:S01]  /*10370*/  MUFU.EX2 R200, R200 ;  /* 0x000000c800c87308 */ /* 0x000fe20000000800 */
[----:B------:R-:W-:Y:S01]  /*10380*/  IMAD.MOV.U32 R132, RZ, RZ, R204 ;  /* 0x000000ffff847224 */ /* 0x000fe200078e00cc */
[----:B------:R-:W-:Y:S01]  /*10390*/  SHF.R.U32.HI R148, RZ, 0x8, R148 ;  /* 0x00000008ff947819 */ /* 0x000fe20000011694 */
[----:B------:R-:W-:Y:S07]  /*103a0*/  FFMA.FTZ R191, R2, R249, R191 ;  /* 0x000000f902bf7223 */ /* 0x000fee00000100bf */
[----:B------:R-:W-:Y:S01]  /*103b0*/  MUFU.EX2 R206, R206 ;  /* 0x000000ce00ce7308 */ /* 0x000fe20000000800 */
[----:B------:R-:W-:Y:S01]  /*103c0*/  IMAD.MOV.U32 R2, RZ, RZ, R3 ;  /* 0x000000ffff027224 */ /* 0x000fe200078e0003 */
[C---:B------:R-:W-:Y:S08]  /*103d0*/  HMMA.16816.F32.BF16 R104, R168.reuse, R134, R104 ;  /* 0x00000086a868723c */ /* 0x040ff00000041868 */
[----:B------:R-:W-:Y:S01]  /*103e0*/  MUFU.EX2 R209, R209 ;  /* 0x000000d100d17308 */ /* 0x000fe20000000800 */
[----:B------:R-:W-:Y:S01]  /*103f0*/  FFMA.FTZ R192, R0, R248, R192 ;  /* 0x000000f800c07223 */ /* 0x000fe200000100c0 */
[----:B------:R-:W-:Y:S01]  /*10400*/  FADD.FTZ R191, R189, R191 ;  /* 0x000000bfbdbf7221 */ /* 0x000fe20000010000 */
[----:B------:R-:W-:Y:S02]  /*10410*/  IMAD.MOV.U32 R0, RZ, RZ, R164 ;  /* 0x000000ffff007224 */ /* 0x000fe400078e00a4 */
[----:B------:R-:W-:Y:S01]  /*10420*/  FADD.FTZ R192, R190, R192 ;  /* 0x000000c0bec07221 */ /* 0x000fe20000010000 */
[C---:B---3--:R-:W-:Y:S03]  /*10430*/  HMMA.16816.F32.BF16 R108, R168.reuse, R140, R108 ;  /* 0x0000008ca86c723c */ /* 0x048fe6000004186c */
[C---:B------:R-:W-:Y:S01]  /*10440*/  PRMT R141, R204.reuse, 0x7773, RZ ;  /* 0x00007773cc8d7816 */ /* 0x040fe200000000ff */
[----:B------:R-:W-:Y:S01]  /*10450*/  FADD.FTZ R187, R187, R191 ;  /* 0x000000bfbbbb7221 */ /* 0x000fe20000010000 */
[C---:B------:R-:W-:Y:S01]  /*10460*/  PRMT R140, R204.reuse, 0x7772, RZ ;  /* 0x00007772cc8c7816 */ /* 0x040fe200000000ff */
[----:B------:R-:W-:Y:S02]  /*10470*/  FADD.FTZ R185, R185, R192 ;  /* 0x000000c0b9b97221 */ /* 0x000fe40000010000 */
[C---:B------:R-:W-:Y:S03]  /*10480*/  HMMA.16816.F32.BF16 R112, R168.reuse, R142, R112 ;  /* 0x0000008ea870723c */ /* 0x040fe60000041870 */
[----:B------:R-:W-:Y:S01]  /*10490*/  FFMA.FTZ R143, R199, UR4, -R195 ;  /* 0x00000004c78f7c23 */ /* 0x000fe200080108c3 */
[----:B------:R-:W-:Y:S01]  /*104a0*/  PRMT R142, R204, 0x7771, RZ ;  /* 0x00007771cc8e7816 */ /* 0x000fe200000000ff */
[----:B------:R2:W-:Y:S01]  /*104b0*/  MUFU.EX2 R199, R201 ;  /* 0x000000c900c77308 */ /* 0x0005e20000000800 */
[----:B------:R-:W-:Y:S01]  /*104c0*/  PRMT R140, R140, 0x5410, R141 ;  /* 0x000054108c8c7816 */ /* 0x000fe2000000008d */
[----:B------:R-:W-:Y:S01]  /*104d0*/  FFMA.FTZ R204, R173, UR4, -R196 ;  /* 0x00000004adcc7c23 */ /* 0x000fe200080108c4 */
[----:B------:R-:W-:Y:S01]  /*104e0*/  FADD.FTZ R187, R186, R187 ;  /* 0x000000bbbabb7221 */ /* 0x000fe20000010000 */
[C---:B-1----:R-:W-:Y:S01]  /*104f0*/  HMMA.16816.F32.BF16 R116, R168.reuse, R136, R116 ;  /* 0x00000088a874723c */ /* 0x042fe20000041874 */
[----:B------:R-:W-:Y:S02]  /*10500*/  LDSM.16.MT88.4 R172, [R181+0x14800] ;  /* 0x01480000b5ac783b */ /* 0x000fe40000004200 */
[----:B------:R-:W-:Y:S03]  /*10510*/  LOP3.LUT R136, R132, 0xff, RZ, 0xc0, !PT ;  /* 0x000000ff84887812 */ /* 0x000fe600078ec0ff */
[----:B------:R-:W-:Y:S01]  /*10520*/  MUFU.EX2 R204, R204 ;  /* 0x000000cc00cc7308 */ /* 0x000fe20000000800 */
[----:B------:R-:W-:Y:S01]  /*10530*/  LOP3.LUT R137, R149, 0xff, RZ, 0xc0, !PT ;  /* 0x000000ff95897812 */ /* 0x000fe200078ec0ff */
[----:B------:R-:W-:Y:S01]  /*10540*/  FADD.FTZ R185, R188, R185 ;  /* 0x000000b9bcb97221 */ /* 0x000fe20000010000 */
[----:B------:R-:W-:Y:S01]  /*10550*/  PRMT R136, R136, 0x5410, R142 ;  /* 0x0000541088887816 */ /* 0x000fe2000000008e */
[C---:B------:R-:W-:Y:S01]  /*10560*/  HMMA.16816.F32.BF16 R120, R168.reuse, R138, R120 ;  /* 0x0000008aa878723c */ /* 0x040fe20000041878 */
[----:B------:R-:W1:Y:S02]  /*10570*/  LDSM.16.MT88.4 R132, [R182+0x6000] ;  /* 0x00600000b684783b */ /* 0x000e640000004200 */
[----:B--2---:R-:W-:Y:S01]  /*10580*/  FFMA.FTZ R201, R198, UR4, -R196 ;  /* 0x00000004c6c97c23 */ /* 0x004fe200080108c4 */
[----:B------:R-:W-:Y:S02]  /*10590*/  LOP3.LUT R139, R140, 0xff00ff, RZ, 0xc0, !PT ;  /* 0x00ff00ff8c8b7812 */ /* 0x000fe400078ec0ff */
[----:B------:R2:W3:Y:S01]  /*105a0*/  MUFU.EX2 R198, R143 ;  /* 0x0000008f00c67308 */ /* 0x0004e20000000800 */
[----:B------:R-:W-:Y:S02]  /*105b0*/  SHF.R.U32.HI R149, RZ, 0x18, R149 ;  /* 0x00000018ff957819 */ /* 0x000fe40000011695 */
[----:B------:R-:W-:Y:S07]  /*105c0*/  PRMT R148, R137, 0x5410, R148 ;  /* 0x0000541089947816 */ /* 0x000fee0000000094 */
[----:B------:R-:W4:Y:S01]  /*105d0*/  MUFU.EX2 R201, R201 ;  /* 0x000000c900c97308 */ /* 0x000f220000000800 */
[--C-:B------:R-:W-:Y:S02]  /*105e0*/  HSET2.LE.AND R138, R136, R176.reuse, PT ;  /* 0x000000b0888a7233 */ /* 0x100fe40003803000 */
[--C-:B------:R-:W-:Y:S02]  /*105f0*/  HSET2.LE.AND R139, R139, R176.reuse, PT ;  /* 0x000000b08b8b7233 */ /* 0x100fe40003803000 */
[----:B------:R-:W-:Y:S01]  /*10600*/  PRMT R149, R150, 0x5410, R149 ;  /* 0x0000541096957816 */ /* 0x000fe20000000095 */
[----:B--2---:R-:W2:Y:S01]  /*10610*/  LDSM.16.MT88.4 R140, [R167+0x10800] ;  /* 0x01080000a78c783b */ /* 0x004ea20000004200 */
[----:B---3--:R-:W-:Y:S02]  /*10620*/  F2FP.BF16.F32.PACK_AB R137, R198, R199 ;  /* 0x000000c7c689723e */ /* 0x008fe400000010ff */
[----:B----4-:R-:W-:Y:S02]  /*10630*/  F2FP.BF16.F32.PACK_AB R136, R200, R201 ;  /* 0x000000c9c888723e */ /* 0x010fe400000010ff */
[----:B------:R-:W-:Y:S02]  /*10640*/  LOP3.LUT R138, R137, R138, RZ, 0xc0, !PT ;  /* 0x0000008a898a7212 */ /* 0x000fe400078ec0ff */
[----:B------:R-:W-:Y:S02]  /*10650*/  LOP3.LUT R139, R136, R139, RZ, 0xc0, !PT ;  /* 0x0000008b888b7212 */ /* 0x000fe400078ec0ff */
[--C-:B------:R-:W-:Y:S02]  /*10660*/  HSET2.LE.AND R136, R148, R176.reuse, PT ;  /* 0x000000b094887233 */ /* 0x100fe40003803000 */
[--C-:B------:R-:W-:Y:S02]  /*10670*/  HSET2.LE.AND R137, R149, R176.reuse, PT ;  /* 0x000000b095897233 */ /* 0x100fe40003803000 */
[----:B------:R-:W3:Y:S01]  /*10680*/  LDSM.16.MT88.4 R148, [R180+0x800] ;  /* 0x00080000b494783b */ /* 0x000ee20000004200 */
[C---:B-1----:R-:W-:Y:S03]  /*10690*/  HMMA.16816.F32.BF16 R124, R168.reuse, R132, R124 ;  /* 0x00000084a87c723c */ /* 0x042fe6000004187c */
[----:B------:R-:W-:Y:S01]  /*106a0*/  F2FP.BF16.F32.PACK_AB R133, R202, R205 ;  /* 0x000000cdca85723e */ /* 0x000fe200000010ff */
[----:B------:R-:W-:Y:S01]  /*106b0*/  FADD.FTZ R205, R205, R187 ;  /* 0x000000bbcdcd7221 */ /* 0x000fe20000010000 */
[----:B------:R-:W-:Y:S01]  /*106c0*/  F2FP.BF16.F32.PACK_AB R132, R203, R204 ;  /* 0x000000cccb84723e */ /* 0x000fe200000010ff */
[----:B------:R-:W-:Y:S01]  /*106d0*/  FADD.FTZ R204, R204, R185 ;  /* 0x000000b9cccc7221 */ /* 0x000fe20000010000 */
[----:B------:R-:W-:Y:S01]  /*106e0*/  LOP3.LUT R136, R133, R136, RZ, 0xc0, !PT ;  /* 0x0000008885887212 */ /* 0x000fe200078ec0ff */
[----:B------:R-:W-:Y:S01]  /*106f0*/  HMMA.16816.F32.BF16 R128, R168, R134, R128 ;  /* 0x00000086a880723c */ /* 0x000fe20000041880 */
[----:B------:R-:W-:Y:S02]  /*10700*/  LDSM.16.MT88.4 R168, [R167+0x14800] ;  /* 0x01480000a7a8783b */ /* 0x000fe40000004200 */
[----:B------:R-:W-:Y:S01]  /*10710*/  LOP3.LUT R137, R132, R137, RZ, 0xc0, !PT ;  /* 0x0000008984897212 */ /* 0x000fe200078ec0ff */
[----:B------:R-:W-:Y:S01]  /*10720*/  FADD.FTZ R205, R202, R205 ;  /* 0x000000cdcacd7221 */ /* 0x000fe20000010000 */
[----:B------:R-:W-:Y:S03]  /*10730*/  FADD.FTZ R204, R203, R204 ;  /* 0x000000cccbcc7221 */ /* 0x000fe60000010000 */
[----:B------:R-:W-:Y:S01]  /*10740*/  FADD.FTZ R199, R199, R205 ;  /* 0x000000cdc7c77221 */ /* 0x000fe20000010000 */
[----:B------:R-:W1:Y:S01]  /*10750*/  LDSM.16.MT88.4 R132, [R180+0x2800] ;  /* 0x00280000b484783b */ /* 0x000e620000004200 */
[C---:B--2---:R-:W-:Y:S05]  /*10760*/  HMMA.16816.F32.BF16 R4, R136.reuse, R140, R4 ;  /* 0x0000008c8804723c */ /* 0x044fea0000041804 */
[----:B------:R-:W-:Y:S01]  /*10770*/  FADD.FTZ R201, R201, R204 ;  /* 0x000000ccc9c97221 */ /* 0x000fe20000010000 */
[----:B------:R-:W-:Y:S02]  /*10780*/  FADD.FTZ R199, R198, R199 ;  /* 0x000000c7c6c77221 */ /* 0x000fe40000010000 */
[C---:B------:R-:W-:Y:S01]  /*10790*/  HMMA.16816.F32.BF16 R8, R136.reuse, R142, R8 ;  /* 0x0000008e8808723c */ /* 0x040fe20000041808 */
[----:B------:R-:W2:Y:S02]  /*107a0*/  LDSM.16.MT88.4 R140, [R182+0x2800] ;  /* 0x00280000b68c783b */ /* 0x000ea40000004200 */
[----:B------:R-:W-:Y:S05]  /*107b0*/  FADD.FTZ R201, R200, R201 ;  /* 0x000000c9c8c97221 */ /* 0x000fea0000010000 */
[C---:B------:R-:W-:Y:S08]  /*107c0*/  HMMA.16816.F32.BF16 R12, R136.reuse, R144, R12 ;  /* 0x00000090880c723c */ /* 0x040ff0000004180c */
[C---:B------:R-:W-:Y:S01]  /*107d0*/  HMMA.16816.F32.BF16 R16, R136.reuse, R146, R16 ;  /* 0x000000928810723c */ /* 0x040fe20000041810 */
[----:B------:R-:W4:Y:S07]  /*107e0*/  LDSM.16.MT88.4 R144, [R180+0x4800] ;  /* 0x00480000b490783b */ /* 0x000f2e0000004200 */
[C---:B---3--:R-:W-:Y:S08]  /*107f0*/  HMMA.16816.F32.BF16 R20, R136.reuse, R148, R20 ;  /* 0x000000948814723c */ /* 0x048ff00000041814 */
[C---:B------:R-:W-:Y:S01]  /*10800*/  HMMA.16816.F32.BF16 R24, R136.reuse, R150, R24 ;  /* 0x000000968818723c */ /* 0x040fe20000041818 */
[----:B------:R-:W3:Y:S07]  /*10810*/  LDSM.16.MT88.4 R148, [R182+0x4800] ;  /* 0x00480000b694783b */ /* 0x000eee0000004200 */
[C---:B------:R-:W-:Y:S08]  /*10820*/  HMMA.16816.F32.BF16 R28, R136.reuse, R152, R28 ;  /* 0x00000098881c723c */ /* 0x040ff0000004181c */
[C---:B------:R-:W-:Y:S01]  /*10830*/  HMMA.16816.F32.BF16 R32, R136.reuse, R154, R32 ;  /* 0x0000009a8820723c */ /* 0x040fe20000041820 */
[----:B------:R-:W5:Y:S07]  /*10840*/  LDSM.16.MT88.4 R152, [R167+0x16800] ;  /* 0x01680000a798783b */ /* 0x000f6e0000004200 */
[C---:B------:R-:W-:Y:S08]  /*10850*/  HMMA.16816.F32.BF16 R36, R136.reuse, R156, R36 ;  /* 0x0000009c8824723c */ /* 0x040ff00000041824 */
[C---:B------:R-:W-:Y:S08]  /*10860*/  HMMA.16816.F32.BF16 R40, R136.reuse, R158, R40 ;  /* 0x0000009e8828723c */ /* 0x040ff00000041828 */
[C---:B------:R-:W-:Y:S08]  /*10870*/  HMMA.16816.F32.BF16 R44, R136.reuse, R160, R44 ;  /* 0x000000a0882c723c */ /* 0x040ff0000004182c */
[C---:B------:R-:W-:Y:S08]  /*10880*/  HMMA.16816.F32.BF16 R48, R136.reuse, R162, R48 ;  /* 0x000000a28830723c */ /* 0x040ff00000041830 */
[C---:B-1----:R-:W-:Y:S08]  /*10890*/  HMMA.16816.F32.BF16 R52, R136.reuse, R132, R52 ;  /* 0x000000848834723c */ /* 0x042ff00000041834 */
[C---:B------:R-:W-:Y:S01]  /*108a0*/  HMMA.16816.F32.BF16 R56, R136.reuse, R134, R56 ;  /* 0x000000868838723c */ /* 0x040fe20000041838 */
[----:B------:R-:W1:Y:S07]  /*108b0*/  LDSM.16.MT88.4 R132, [R181+0x16800] ;  /* 0x01680000b584783b */ /* 0x000e6e0000004200 */
[C---:B--2---:R-:W-:Y:S01]  /*108c0*/  HMMA.16816.F32.BF16 R60, R136.reuse, R140, R60 ;  /* 0x0000008c883c723c */ /* 0x044fe2000004183c */
[----:B------:R-:W-:Y:S05]  /*108d0*/  IMAD.U32 R140, RZ, RZ, UR22 ;  /* 0x00000016ff8c7e24 */ /* 0x000fea000f8e00ff */
[----:B------:R-:W-:Y:S02]  /*108e0*/  LOP3.LUT R140, R247, UR31, R140, 0x96, !PT ;  /* 0x0000001ff78c7c12 */ /* 0x000fe4000f8e968c */
[C---:B------:R-:W-:Y:S03]  /*108f0*/  HMMA.16816.F32.BF16 R64, R136.reuse, R142, R64 ;  /* 0x0000008e8840723c */ /* 0x040fe60000041840 */
[----:B------:R-:W-:Y:S05]  /*10900*/  IMAD.WIDE.U32 R140, R140, -0x326172a9, RZ ;  /* 0xcd9e8d578c8c7825 */ /* 0x000fea00078e00ff */
[C---:B------:R-:W-:Y:S08]  /*10910*/  HMMA.16816.F32.BF16 R68, R136.reuse, R168, R68 ;  /* 0x000000a88844723c */ /* 0x040ff00000041844 */
[C---:B------:R-:W-:Y:S01]  /*10920*/  HMMA.16816.F32.BF16 R72, R136.reuse, R170, R72 ;  /* 0x000000aa8848723c */ /* 0x040fe20000041848 */
[----:B------:R-:W-:Y:S07]  /*10930*/  LDSM.16.MT88.4 R168, [R182+0x5000] ;  /* 0x00500000b6a8783b */ /* 0x000fee0000004200 */
[C---:B------:R-:W-:Y:S08]  /*10940*/  HMMA.16816.F32.BF16 R76, R136.reuse, R172, R76 ;  /* 0x000000ac884c723c */ /* 0x040ff0000004184c */
[C---:B------:R-:W-:Y:S08]  /*10950*/  HMMA.16816.F32.BF16 R80, R136.reuse, R174, R80 ;  /* 0x000000ae8850723c */ /* 0x040ff00000041850 */
[C---:B----4-:R-:W-:Y:S03]  /*10960*/  HMMA.16816.F32.BF16 R84, R136.reuse, R144, R84 ;  /* 0x000000908854723c */ /* 0x050fe60000041854 */
[----:B------:R-:W-:Y:S02]  /*10970*/  LOP3.LUT R145, R250, UR6, R141, 0x96, !PT ;  /* 0x00000006fa917c12 */ /* 0x000fe4000f8e968d */
[----:B------:R-:W-:Y:S02]  /*10980*/  LOP3.LUT R144, R239, UR11, R140, 0x96, !PT ;  /* 0x0000000bef907c12 */ /* 0x000fe4000f8e968c */
[----:B------:R-:W2:Y:S01]  /*10990*/  LDSM.16.MT88.4 R140, [R180+0x6800] ;  /* 0x00680000b48c783b */ /* 0x000ea20000004200 */
[C---:B------:R-:W-:Y:S03]  /*109a0*/  HMMA.16816.F32.BF16 R88, R136.reuse, R146, R88 ;  /* 0x000000928858723c */ /* 0x040fe60000041858 */
[----:B------:R-:W-:Y:S04]  /*109b0*/  IMAD.WIDE.U32 R172, R145, -0x2daee0ad, RZ ;  /* 0xd2511f5391ac7825 */ /* 0x000fe800078e00ff */
[----:B------:R-:W-:Y:S01]  /*109c0*/  IMAD.WIDE.U32 R144, R144, -0x2daee0ad, RZ ;  /* 0xd2511f5390907825 */ /* 0x000fe200078e00ff */
[C---:B---3--:R-:W-:Y:S03]  /*109d0*/  HMMA.16816.F32.BF16 R92, R136.reuse, R148, R92 ;  /* 0x00000094885c723c */ /* 0x048fe6000004185c */
[----:B------:R-:W-:Y:S02]  /*109e0*/  LOP3.LUT R146, R244, UR17, R173, 0x96, !PT ;  /* 0x00000011f4927c12 */ /* 0x000fe4000f8e96ad */
[----:B------:R-:W-:Y:S03]  /*109f0*/  LOP3.LUT R172, R172, UR16, R145, 0x96, !PT ;  /* 0x00000010acac7c12 */ /* 0x000fe6000f8e9691 */
[C---:B------:R-:W-:Y:S03]  /*10a00*/  HMMA.16816.F32.BF16 R96, R136.reuse, R150, R96 ;  /* 0x000000968860723c */ /* 0x040fe60000041860 */
[----:B------:R-:W-:Y:S04]  /*10a10*/  IMAD.WIDE.U32 R146, R146, -0x326172a9, RZ ;  /* 0xcd9e8d5792927825 */ /* 0x000fe800078e00ff */
[----:B------:R-:W-:Y:S01]  /*10a20*/  IMAD.WIDE.U32 R172, R172, -0x326172a9, RZ ;  /* 0xcd9e8d57acac7825 */ /* 0x000fe200078e00ff */
[C---:B-----5:R-:W-:Y:S03]  /*10a30*/  HMMA.16816.F32.BF16 R100, R136.reuse, R152, R100 ;  /* 0x000000988864723c */ /* 0x060fe60000041864 */
[----:B------:R-:W-:Y:S02]  /*10a40*/  LOP3.LUT R145, R238, UR7, R147, 0x96, !PT ;  /* 0x00000007ee917c12 */ /* 0x000fe4000f8e9693 */
[----:B------:R-:W-:Y:S01]  /*10a50*/  LOP3.LUT R174, R146, UR9, R173, 0x96, !PT ;  /* 0x0000000992ae7c12 */ /* 0x000fe2000f8e96ad */
[----:B------:R-:W-:Y:S01]  /*10a60*/  FFMA.FTZ R146, R221, UR4, -R195 ;  /* 0x00000004dd927c23 */ /* 0x000fe200080108c3 */
[----:B------:R-:W-:Y:S01]  /*10a70*/  FFMA.FTZ R221, R211, UR4, -R196 ;  /* 0x00000004d3dd7c23 */ /* 0x000fe200080108c4 */
[C---:B------:R-:W-:Y:S01]  /*10a80*/  HMMA.16816.F32.BF16 R104, R136.reuse, R154, R104 ;  /* 0x0000009a8868723c */ /* 0x040fe20000041868 */
[----:B------:R-:W-:Y:S01]  /*10a90*/  LDSM.16.MT88.4 R152, [R180+0x1000] ;  /* 0x00100000b498783b */ /* 0x000fe20000004200 */
[----:B------:R3:W4:Y:S01]  /*10aa0*/  MUFU.EX2 R211, R146 ;  /* 0x0000009200d37308 */ /* 0x0007220000000800 */
[----:B------:R-:W-:Y:S09]  /*10ab0*/  IMAD.WIDE.U32 R174, R174, -0x2daee0ad, RZ ;  /* 0xd2511f53aeae7825 */ /* 0x000ff200078e00ff */
[----:B------:R-:W5:Y:S01]  /*10ac0*/  MUFU.EX2 R221, R221 ;  /* 0x000000dd00dd7308 */ /* 0x000f620000000800 */
[C---:B-1----:R-:W-:Y:S03]  /*10ad0*/  HMMA.16816.F32.BF16 R108, R136.reuse, R132, R108 ;  /* 0x00000084886c723c */ /* 0x042fe6000004186c */
[----:B------:R-:W-:Y:S05]  /*10ae0*/  IMAD.WIDE.U32 R132, R145, -0x2daee0ad, RZ ;  /* 0xd2511f5391847825 */ /* 0x000fea00078e00ff */
[C---:B------:R-:W-:Y:S03]  /*10af0*/  HMMA.16816.F32.BF16 R112, R136.reuse, R134, R112 ;  /* 0x000000868870723c */ /* 0x040fe60000041870 */
[----:B------:R-:W-:Y:S02]  /*10b00*/  LOP3.LUT R148, R132, UR13, R175, 0x96, !PT ;  /* 0x0000000d84947c12 */ /* 0x000fe4000f8e96af */
[----:B------:R-:W-:Y:S02]  /*10b10*/  LOP3.LUT R144, R144, UR15, R133, 0x96, !PT ;  /* 0x0000000f90907c12 */ /* 0x000fe4000f8e9685 */
[----:B------:R-:W1:Y:S01]  /*10b20*/  LDSM.16.MT88.4 R132, [R182+0x6800] ;  /* 0x00680000b684783b */ /* 0x000e620000004200 */
[C---:B--2---:R-:W-:Y:S03]  /*10b30*/  HMMA.16816.F32.BF16 R116, R136.reuse, R140, R116 ;  /* 0x0000008c8874723c */ /* 0x044fe60000041874 */
[----:B------:R-:W-:Y:S04]  /*10b40*/  IMAD.WIDE.U32 R148, R148, -0x326172a9, RZ ;  /* 0xcd9e8d5794947825 */ /* 0x000fe800078e00ff */
[----:B------:R-:W-:Y:S01]  /*10b50*/  IMAD.WIDE.U32 R158, R144, -0x326172a9, RZ ;  /* 0xcd9e8d57909e7825 */ /* 0x000fe200078e00ff */
[C---:B------:R-:W-:Y:S03]  /*10b60*/  HMMA.16816.F32.BF16 R120, R136.reuse, R142, R120 ;  /* 0x0000008e8878723c */ /* 0x040fe60000041878 */
[----:B------:R-:W-:Y:S02]  /*10b70*/  IMAD.MOV.U32 R144, RZ, RZ, R148 ;  /* 0x000000ffff907224 */ /* 0x000fe400078e0094 */
[----:B------:R-:W-:Y:S01]  /*10b80*/  FFMA.FTZ R142, R208, UR4, -R195 ;  /* 0x00000004d08e7c23 */ /* 0x000fe200080108c3 */
[C---:B------:R-:W-:Y:S01]  /*10b90*/  PRMT R145, R148.reuse, 0x7773, RZ ;  /* 0x0000777394917816 */ /* 0x040fe200000000ff */
[----:B------:R2:W-:Y:S01]  /*10ba0*/  MUFU.EX2 R208, R210 ;  /* 0x000000d200d07308 */ /* 0x0005e20000000800 */
[----:B------:R-:W-:Y:S01]  /*10bb0*/  PRMT R140, R148, 0x7772, RZ ;  /* 0x00007772948c7816 */ /* 0x000fe200000000ff */
[----:B------:R-:W-:Y:S01]  /*10bc0*/  IMAD.MOV.U32 R222, RZ, RZ, R158 ;  /* 0x000000ffffde7224 */ /* 0x000fe200078e009e */
[----:B------:R-:W-:Y:S01]  /*10bd0*/  LOP3.LUT R144, R144, 0xff, RZ, 0xc0, !PT ;  /* 0x000000ff90907812 */ /* 0x000fe200078ec0ff */
[----:B------:R-:W-:Y:S01]  /*10be0*/  IMAD.MOV.U32 R223, RZ, RZ, R159 ;  /* 0x000000ffffdf7224 */ /* 0x000fe200078e009f */
[----:B------:R-:W-:Y:S02]  /*10bf0*/  PRMT R141, R148, 0x7771, RZ ;  /* 0x00007771948d7816 */ /* 0x000fe400000000ff */
[----:B------:R-:W-:Y:S02]  /*10c00*/  PRMT R140, R140, 0x5410, R145 ;  /* 0x000054108c8c7816 */ /* 0x000fe40000000091 */
[----:B------:R-:W-:Y:S02]  /*10c10*/  PRMT R141, R144, 0x5410, R141 ;  /* 0x00005410908d7816 */ /* 0x000fe4000000008d */
[----:B---3--:R-:W3:Y:S01]  /*10c20*/  LDSM.16.MT88.4 R144, [R167+0x11000] ;  /* 0x01100000a790783b */ /* 0x008ee20000004200 */
[----:B------:R-:W-:Y:S01]  /*10c30*/  LOP3.LUT R148, R222, UR10, R149, 0x96, !PT ;  /* 0x0000000ade947c12 */ /* 0x000fe2000f8e9695 */
[----:B------:R-:W-:Y:S01]  /*10c40*/  FFMA.FTZ R222, R193, UR4, -R195 ;  /* 0x00000004c1de7c23 */ /* 0x000fe200080108c3 */
[----:B--2---:R-:W-:Y:S01]  /*10c50*/  FFMA.FTZ R210, R207, UR4, -R196 ;  /* 0x00000004cfd27c23 */ /* 0x004fe200080108c4 */
[----:B------:R-:W-:Y:S01]  /*10c60*/  LOP3.LUT R156, R140, 0xff00ff, RZ, 0xc0, !PT ;  /* 0x00ff00ff8c9c7812 */ /* 0x000fe200078ec0ff */
[----:B------:R2:W5:Y:S01]  /*10c70*/  MUFU.EX2 R207, R142 ;  /* 0x0000008e00cf7308 */ /* 0x0005620000000800 */
[C---:B------:R-:W-:Y:S02]  /*10c80*/  LOP3.LUT R158, R148.reuse, 0xffff, RZ, 0xc0, !PT ;  /* 0x0000ffff949e7812 */ /* 0x040fe400078ec0ff */
[C---:B------:R-:W-:Y:S07]  /*10c90*/  PRMT R157, R148.reuse, 0x7632, R157 ;  /* 0x00007632949d7816 */ /* 0x040fee000000009d */
[----:B------:R-:W5:Y:S01]  /*10ca0*/  MUFU.EX2 R210, R210 ;  /* 0x000000d200d27308 */ /* 0x000f620000000800 */
[----:B------:R-:W-:Y:S02]  /*10cb0*/  LOP3.LUT R160, R148, 0xff, RZ, 0xc0, !PT ;  /* 0x000000ff94a07812 */ /* 0x000fe400078ec0ff */
[----:B------:R-:W-:Y:S07]  /*10cc0*/  SHF.R.U32.HI R143, RZ, 0x18, R148 ;  /* 0x00000018ff8f7819 */ /* 0x000fee0000011694 */
[----:B------:R-:W-:Y:S01]  /*10cd0*/  MUFU.EX2 R193, R178 ;  /* 0x000000b200c17308 */ /* 0x000fe20000000800 */
[C---:B-1----:R-:W-:Y:S01]  /*10ce0*/  HMMA.16816.F32.BF16 R124, R136.reuse, R132, R124 ;  /* 0x00000084887c723c */ /* 0x042fe2000004187c */
[----:B------:R-:W1:Y:S02]  /*10cf0*/  LDSM.16.MT88.4 R148, [R181+0x11000] ;  /* 0x01100000b594783b */ /* 0x000e640000004200 */
[----:B------:R-:W-:Y:S06]  /*10d00*/  SHF.R.U32.HI R158, RZ, 0x8, R158 ;  /* 0x00000008ff9e7819 */ /* 0x000fec000001169e */
[----:B------:R-:W-:Y:S01]  /*10d10*/  MUFU.EX2 R222, R222 ;  /* 0x000000de00de7308 */ /* 0x000fe20000000800 */
[----:B------:R-:W-:Y:S02]  /*10d20*/  LOP3.LUT R157, R157, 0xff, RZ, 0xc0, !PT ;  /* 0x000000ff9d9d7812 */ /* 0x000fe400078ec0ff */
[--C-:B--2---:R-:W-:Y:S01]  /*10d30*/  HSET2.LE.AND R142, R141, R176.reuse, PT ;  /* 0x000000b08d8e7233 */ /* 0x104fe20003803000 */
[----:B------:R-:W-:Y:S01]  /*10d40*/  HMMA.16816.F32.BF16 R128, R136, R134, R128 ;  /* 0x000000868880723c */ /* 0x000fe20000041880 */
[----:B------:R-:W-:Y:S02]  /*10d50*/  LDSM.16.MT88.4 R136, [R180+0x3000] ;  /* 0x00300000b488783b */ /* 0x000fe40000004200 */
[----:B------:R-:W-:Y:S02]  /*10d60*/  PRMT R160, R160, 0x5410, R158 ;  /* 0x00005410a0a07816 */ /* 0x000fe4000000009e */
[----:B------:R-:W-:Y:S02]  /*10d70*/  PRMT R141, R157, 0x5410, R143 ;  /* 0x000054109d8d7816 */ /* 0x000fe4000000008f */
[----:B----4-:R-:W-:Y:S02]  /*10d80*/  F2FP.BF16.F32.PACK_AB R140, R211, R220 ;  /* 0x000000dcd38c723e */ /* 0x010fe400000010ff */
[--C-:B------:R-:W-:Y:S02]  /*10d90*/  HSET2.LE.AND R143, R156, R176.reuse, PT ;  /* 0x000000b09c8f7233 */ /* 0x100fe40003803000 */
[----:B------:R-:W-:Y:S01]  /*10da0*/  LOP3.LUT R142, R140, R142, RZ, 0xc0, !PT ;  /* 0x0000008e8c8e7212 */ /* 0x000fe200078ec0ff */
[----:B------:R-:W2:Y:S01]  /*10db0*/  LDSM.16.MT88.4 R156, [R182+0x1000] ;  /* 0x00100000b69c783b */ /* 0x000ea20000004200 */
[--C-:B------:R-:W-:Y:S02]  /*10dc0*/  HSET2.LE.AND R133, R160, R176.reuse, PT ;  /* 0x000000b0a0857233 */ /* 0x100fe40003803000 */
[--C-:B------:R-:W-:Y:S02]  /*10dd0*/  HSET2.LE.AND R141, R141, R176.reuse, PT ;  /* 0x000000b08d8d7233 */ /* 0x100fe40003803000 */
[----:B-----5:R-:W-:Y:S02]  /*10de0*/  F2FP.BF16.F32.PACK_AB R140, R209, R221 ;  /* 0x000000ddd18c723e */ /* 0x020fe400000010ff */
[C---:B------:R-:W-:Y:S01]  /*10df0*/  F2FP.BF16.F32.PACK_AB R160, R207.reuse, R208 ;  /* 0x000000d0cfa0723e */ /* 0x040fe200000010ff */
[----:B------:R-:W-:Y:S01]  /*10e00*/  FADD.FTZ R208, R208, R199 ;  /* 0x000000c7d0d07221 */ /* 0x000fe20000010000 */
[----:B------:R-:W-:Y:S01]  /*10e10*/  F2FP.BF16.F32.PACK_AB R132, R206, R210 ;  /* 0x000000d2ce84723e */ /* 0x000fe200000010ff */
[----:B------:R-:W-:Y:S01]  /*10e20*/  FADD.FTZ R210, R210, R201 ;  /* 0x000000c9d2d27221 */ /* 0x000fe20000010000 */
[----:B------:R-:W-:Y:S01]  /*10e30*/  LOP3.LUT R143, R140, R143, RZ, 0xc0, !PT ;  /* 0x0000008f8c8f7212 */ /* 0x000fe200078ec0ff */
[----:B------:R-:W-:Y:S01]  /*10e40*/  FADD.FTZ R208, R207, R208 ;  /* 0x000000d0cfd07221 */ /* 0x000fe20000010000 */
[----:B------:R-:W-:Y:S01]  /*10e50*/  LOP3.LUT R140, R160, R133, RZ, 0xc0, !PT ;  /* 0x00000085a08c7212 */ /* 0x000fe200078ec0ff */
[----:B------:R-:W-:Y:S01]  /*10e60*/  FADD.FTZ R210, R206, R210 ;  /* 0x000000d2ced27221 */ /* 0x000fe20000010000 */
[----:B------:R-:W-:Y:S01]  /*10e70*/  LOP3.LUT R141, R132, R141, RZ, 0xc0, !PT ;  /* 0x0000008d848d7212 */ /* 0x000fe200078ec0ff */
[----:B------:R-:W4:Y:S01]  /*10e80*/  LDSM.16.MT88.4 R160, [R167+0x13000] ;  /* 0x01300000a7a0783b */ /* 0x000f220000004200 */
[----:B------:R-:W-:Y:S01]  /*10e90*/  FADD.FTZ R220, R220, R208 ;  /* 0x000000d0dcdc7221 */ /* 0x000fe20000010000 */
[----:B------:R-:W-:Y:S03]  /*10ea0*/  FADD.FTZ R221, R221, R210 ;  /* 0x000000d2dddd7221 */ /* 0x000fe60000010000 */
[----:B------:R-:W-:Y:S01]  /*10eb0*/  FADD.FTZ R220, R211, R220 ;  /* 0x000000dcd3dc7221 */ /* 0x000fe20000010000 */
[C---:B---3--:R-:W-:Y:S02]  /*10ec0*/  HMMA.16816.F32.BF16 R4, R140.reuse, R144, R4 ;  /* 0x000000908c04723c */ /* 0x048fe40000041804 */
[----:B------:R-:W3:Y:S03]  /*10ed0*/  LDSM.16.MT88.4 R132, [R181+0x13000] ;  /* 0x01300000b584783b */ /* 0x000ee60000004200 */
[----:B------:R-:W-:Y:S03]  /*10ee0*/  FADD.FTZ R221, R209, R221 ;  /* 0x000000ddd1dd7221 */ /* 0x000fe60000010000 */
[C---:B------:R-:W-:Y:S02]  /*10ef0*/  HMMA.16816.F32.BF16 R8, R140.reuse, R146, R8 ;  /* 0x000000928c08723c */ /* 0x040fe40000041808 */
[----:B------:R-:W5:Y:S06]  /*10f00*/  LDSM.16.MT88.4 R144, [R182+0x3000] ;  /* 0x00300000b690783b */ /* 0x000f6c0000004200 */
        /* <DEDUP_REMOVED lines=16> */
[C---:B------:R-:W-:Y:S01]  /*11010*/  HMMA.16816.F32.BF16 R56, R140.reuse, R138, R56 ;  /* 0x0000008a8c38723c */ /* 0x040fe20000041838 */
[----:B------:R-:W3:Y:S07]  /*11020*/  LDSM.16.MT88.4 R136, [R180+0x7000] ;  /* 0x00700000b488783b */ /* 0x000eee0000004200 */
[C---:B-----5:R-:W-:Y:S08]  /*11030*/  HMMA.16816.F32.BF16 R60, R140.reuse, R144, R60 ;  /* 0x000000908c3c723c */ /* 0x060ff0000004183c */
[C---:B------:R-:W-:Y:S01]  /*11040*/  HMMA.16816.F32.BF16 R64, R140.reuse, R146, R64 ;  /* 0x000000928c40723c */ /* 0x040fe20000041840 */
[----:B------:R-:W5:Y:S07]  /*11050*/  LDSM.16.MT88.4 R144, [R182+0x7000] ;  /* 0x00700000b690783b */ /* 0x000f6e0000004200 */
[C---:B-1----:R-:W-:Y:S08]  /*11060*/  HMMA.16816.F32.BF16 R68, R140.reuse, R148, R68 ;  /* 0x000000948c44723c */ /* 0x042ff00000041844 */
[C---:B------:R-:W-:Y:S03]  /*11070*/  HMMA.16816.F32.BF16 R72, R140.reuse, R150, R72 ;  /* 0x000000968c48723c */ /* 0x040fe60000041848 */
[----:B------:R-:W-:Y:S05]  /*11080*/  LOP3.LUT R150, R172, UR8, R223, 0x96, !PT ;  /* 0x00000008ac967c12 */ /* 0x000fea000f8e96df */
[C---:B------:R-:W-:Y:S03]  /*11090*/  HMMA.16816.F32.BF16 R76, R140.reuse, R152, R76 ;  /* 0x000000988c4c723c */ /* 0x040fe6000004184c */
[----:B------:R-:W-:Y:S04]  /*110a0*/  IMAD.WIDE.U32 R150, R150, -0x2daee0ad, RZ ;  /* 0xd2511f5396967825 */ /* 0x000fe800078e00ff */
[----:B------:R-:W-:Y:S01]  /*110b0*/  IMAD.MOV.U32 R148, RZ, RZ, R150 ;  /* 0x000000ffff947224 */ /* 0x000fe200078e0096 */
[C---:B------:R-:W-:Y:S03]  /*110c0*/  HMMA.16816.F32.BF16 R80, R140.reuse, R154, R80 ;  /* 0x0000009a8c50723c */ /* 0x040fe60000041850 */
[----:B------:R-:W-:Y:S01]  /*110d0*/  LOP3.LUT R174, R174, UR12, R151, 0x96, !PT ;  /* 0x0000000caeae7c12 */ /* 0x000fe2000f8e9697 */
[--C-:B------:R-:W-:Y:S01]  /*110e0*/  FFMA.FTZ R151, R197, UR4, -R195.reuse ;  /* 0x00000004c5977c23 */ /* 0x100fe200080108c3 */
[----:B------:R-:W-:Y:S01]  /*110f0*/  PRMT R149, R150, 0x7773, RZ ;  /* 0x0000777396957816 */ /* 0x000fe200000000ff */
[--C-:B------:R-:W-:Y:S01]  /*11100*/  FFMA.FTZ R197, R194, UR4, -R195.reuse ;  /* 0x00000004c2c57c23 */ /* 0x100fe200080108c3 */
[----:B------:R-:W-:Y:S01]  /*11110*/  FFMA.FTZ R195, R179, UR4, -R195 ;  /* 0x00000004b3c37c23 */ /* 0x000fe200080108c3 */
[C---:B--2---:R-:W-:Y:S01]  /*11120*/  HMMA.16816.F32.BF16 R84, R140.reuse, R156, R84 ;  /* 0x0000009c8c54723c */ /* 0x044fe20000041854 */
[----:B------:R1:W-:Y:S10]  /*11130*/  MUFU.EX2 R194, R151 ;  /* 0x0000009700c27308 */ /* 0x0003f40000000800 */
[----:B------:R-:W-:Y:S01]  /*11140*/  MUFU.EX2 R195, R195 ;  /* 0x000000c300c37308 */ /* 0x000fe20000000800 */
[C---:B------:R-:W-:Y:S01]  /*11150*/  HMMA.16816.F32.BF16 R88, R140.reuse, R158, R88 ;  /* 0x0000009e8c58723c */ /* 0x040fe20000041858 */
[----:B------:R-:W2:Y:S08]  /*11160*/  LDSM.16.MT88.4 R156, [R167+0x11800] ;  /* 0x01180000a79c783b */ /* 0x000eb00000004200 */
[----:B------:R-:W5:Y:S01]  /*11170*/  MUFU.EX2 R197, R197 ;  /* 0x000000c500c57308 */ /* 0x000f620000000800 */
[C---:B------:R-:W-:Y:S03]  /*11180*/  HMMA.16816.F32.BF16 R92, R140.reuse, R168, R92 ;  /* 0x000000a88c5c723c */ /* 0x040fe6000004185c */
[----:B------:R-:W-:Y:S02]  /*11190*/  LOP3.LUT R168, R174, 0xff, RZ, 0xc0, !PT ;  /* 0x000000ffaea87812 */ /* 0x000fe400078ec0ff */
[----:B------:R-:W-:Y:S03]  /*111a0*/  SHF.R.U32.HI R169, RZ, 0x18, R174 ;  /* 0x00000018ffa97819 */ /* 0x000fe600000116ae */
[C---:B------:R-:W-:Y:S03]  /*111b0*/  HMMA.16816.F32.BF16 R96, R140.reuse, R170, R96 ;  /* 0x000000aa8c60723c */ /* 0x040fe60000041860 */
[----:B------:R-:W-:Y:S05]  /*111c0*/  LOP3.LUT R170, R148, 0xff, RZ, 0xc0, !PT ;  /* 0x000000ff94aa7812 */ /* 0x000fea00078ec0ff */
[C---:B----4-:R-:W-:Y:S08]  /*111d0*/  HMMA.16816.F32.BF16 R100, R140.reuse, R160, R100 ;  /* 0x000000a08c64723c */ /* 0x050ff00000041864 */
[C---:B------:R-:W-:Y:S08]  /*111e0*/  HMMA.16816.F32.BF16 R104, R140.reuse, R162, R104 ;  /* 0x000000a28c68723c */ /* 0x040ff00000041868 */
[C---:B---3--:R-:W-:Y:S03]  /*111f0*/  HMMA.16816.F32.BF16 R108, R140.reuse, R132, R108 ;  /* 0x000000848c6c723c */ /* 0x048fe6000004186c */
[C---:B------:R-:W-:Y:S02]  /*11200*/  PRMT R132, R150.reuse, 0x7772, RZ ;  /* 0x0000777296847816 */ /* 0x040fe400000000ff */
[----:B------:R-:W-:Y:S02]  /*11210*/  PRMT R133, R150, 0x7771, RZ ;  /* 0x0000777196857816 */ /* 0x000fe400000000ff */
[----:B------:R-:W-:Y:S01]  /*11220*/  PRMT R132, R132, 0x5410, R149 ;  /* 0x0000541084847816 */ /* 0x000fe20000000095 */
[C---:B------:R-:W-:Y:S01]  /*11230*/  HMMA.16816.F32.BF16 R112, R140.reuse, R134, R112 ;  /* 0x000000868c70723c */ /* 0x040fe20000041870 */
[----:B-1----:R-:W1:Y:S02]  /*11240*/  LDSM.16.MT88.4 R148, [R181+0x11800] ;  /* 0x01180000b594783b */ /* 0x002e640000004200 */
[--C-:B------:R-:W-:Y:S01]  /*11250*/  FFMA.FTZ R134, R166, UR4, -R196.reuse ;  /* 0x00000004a6867c23 */ /* 0x100fe200080108c4 */
[----:B------:R-:W-:Y:S01]  /*11260*/  PRMT R135, R174, 0x7632, R135 ;  /* 0x00007632ae877816 */ /* 0x000fe20000000087 */
[----:B------:R-:W3:Y:S01]  /*11270*/  MUFU.EX2 R166, R177 ;  /* 0x000000b100a67308 */ /* 0x000ee20000000800 */
[----:B------:R-:W-:Y:S01]  /*11280*/  PRMT R170, R170, 0x5410, R133 ;  /* 0x00005410aaaa7816 */ /* 0x000fe20000000085 */
[----:B------:R-:W-:Y:S01]  /*11290*/  FFMA.FTZ R196, R165, UR4, -R196 ;  /* 0x00000004a5c47c23 */ /* 0x000fe200080108c4 */
[C---:B------:R-:W-:Y:S07]  /*112a0*/  HMMA.16816.F32.BF16 R116, R140.reuse, R136, R116 ;  /* 0x000000888c74723c */ /* 0x040fee0000041874 */
[----:B------:R4:W-:Y:S01]  /*112b0*/  MUFU.EX2 R165, R134 ;  /* 0x0000008600a57308 */ /* 0x0009e20000000800 */
[----:B------:R-:W-:Y:S09]  /*112c0*/  LOP3.LUT R136, R174, 0xffff, RZ, 0xc0, !PT ;  /* 0x0000ffffae887812 */ /* 0x000ff200078ec0ff */
[----:B------:R-:W2:Y:S01]  /*112d0*/  MUFU.EX2 R196, R196 ;  /* 0x000000c400c47308 */ /* 0x000ea20000000800 */
[----:B------:R-:W-:Y:S01]  /*112e0*/  LDSM.16.MT88.4 R172, [R182+0x1800] ;  /* 0x00180000b6ac783b */ /* 0x000fe20000004200 */
[----:B------:R-:W-:Y:S01]  /*112f0*/  SHF.R.U32.HI R136, RZ, 0x8, R136 ;  /* 0x00000008ff887819 */ /* 0x000fe20000011688 */
[C---:B------:R-:W-:Y:S03]  /*11300*/  HMMA.16816.F32.BF16 R120, R140.reuse, R138, R120 ;  /* 0x0000008a8c78723c */ /* 0x040fe60000041878 */
[----:B------:R-:W-:Y:S02]  /*11310*/  PRMT R168, R168, 0x5410, R136 ;  /* 0x00005410a8a87816 */ /* 0x000fe40000000088 */
[----:B------:R-:W-:Y:S02]  /*11320*/  LOP3.LUT R135, R135, 0xff, RZ, 0xc0, !PT ;  /* 0x000000ff87877812 */ /* 0x000fe400078ec0ff */
[----:B------:R-:W-:Y:S01]  /*11330*/  LOP3.LUT R171, R132, 0xff00ff, RZ, 0xc0, !PT ;  /* 0x00ff00ff84ab7812 */ /* 0x000fe200078ec0ff */
[C---:B-----5:R-:W-:Y:S03]  /*11340*/  HMMA.16816.F32.BF16 R124, R140.reuse, R144, R124 ;  /* 0x000000908c7c723c */ /* 0x060fe6000004187c */
[----:B------:R-:W-:Y:S02]  /*11350*/  PRMT R169, R135, 0x5410, R169 ;  /* 0x0000541087a97816 */ /* 0x000fe400000000a9 */
[--C-:B------:R-:W-:Y:S01]  /*11360*/  HSET2.LE.AND R168, R168, R176.reuse, PT ;  /* 0x000000b0a8a87233 */ /* 0x100fe20003803000 */
[----:B----4-:R-:W4:Y:S01]  /*11370*/  LDSM.16.MT88.4 R132, [R180+0x1800] ;  /* 0x00180000b484783b */ /* 0x010f220000004200 */
[C---:B------:R-:W-:Y:S01]  /*11380*/  F2FP.BF16.F32.PACK_AB R136, R197.reuse, R194 ;  /* 0x000000c2c588723e */ /* 0x040fe200000010ff */
[----:B------:R-:W-:Y:S03]  /*11390*/  HMMA.16816.F32.BF16 R128, R140, R146, R128 ;  /* 0x000000928c80723c */ /* 0x000fe60000041880 */
[--C-:B------:R-:W-:Y:S01]  /*113a0*/  HSET2.LE.AND R170, R170, R176.reuse, PT ;  /* 0x000000b0aaaa7233 */ /* 0x100fe20003803000 */
[----:B------:R-:W-:Y:S01]  /*113b0*/  FADD.FTZ R194, R194, R220 ;  /* 0x000000dcc2c27221 */ /* 0x000fe20000010000 */
[--C-:B------:R-:W-:Y:S02]  /*113c0*/  HSET2.LE.AND R171, R171, R176.reuse, PT ;  /* 0x000000b0abab7233 */ /* 0x100fe40003803000 */
[----:B------:R-:W-:Y:S01]  /*113d0*/  HSET2.LE.AND R169, R169, R176, PT ;  /* 0x000000b0a9a97233 */ /* 0x000fe20003803000 */
[----:B------:R-:W-:Y:S01]  /*113e0*/  FADD.FTZ R194, R197, R194 ;  /* 0x000000c2c5c27221 */ /* 0x000fe20000010000 */
[----:B------:R-:W-:Y:S01]  /*113f0*/  LOP3.LUT R168, R136, R168, RZ, 0xc0, !PT ;  /* 0x000000a888a87212 */ /* 0x000fe200078ec0ff */
[----:B------:R-:W-:Y:S01]  /*11400*/  LDSM.16.MT88.4 R176, [R167+0x15800] ;  /* 0x01580000a7b0783b */ /* 0x000fe20000004200 */
[----:B---3--:R-:W-:Y:S01]  /*11410*/  F2FP.BF16.F32.PACK_AB R138, R166, R193 ;  /* 0x000000c1a68a723e */ /* 0x008fe200000010ff */
[----:B------:R-:W-:Y:S01]  /*11420*/  FADD.FTZ R193, R193, R221 ;  /* 0x000000ddc1c17221 */ /* 0x000fe20000010000 */
[C---:B------:R-:W-:Y:S01]  /*11430*/  F2FP.BF16.F32.PACK_AB R137, R195.reuse, R222 ;  /* 0x000000dec389723e */ /* 0x040fe200000010ff */
[----:B------:R-:W-:Y:S01]  /*11440*/  FADD.FTZ R194, R222, R194 ;  /* 0x000000c2dec27221 */ /* 0x000fe20000010000 */
[----:B--2---:R-:W-:Y:S01]  /*11450*/  F2FP.BF16.F32.PACK_AB R136, R196, R165 ;  /* 0x000000a5c488723e */ /* 0x004fe200000010ff */
[----:B------:R-:W-:Y:S01]  /*11460*/  FADD.FTZ R193, R166, R193 ;  /* 0x000000c1a6c17221 */ /* 0x000fe20000010000 */
[----:B------:R-:W-:Y:S01]  /*11470*/  LOP3.LUT R169, R138, R169, RZ, 0xc0, !PT ;  /* 0x000000a98aa97212 */ /* 0x000fe200078ec0ff */
[----:B------:R-:W-:Y:S01]  /*11480*/  FADD.FTZ R249, R195, R194 ;  /* 0x000000c2c3f97221 */ /* 0x000fe20000010000 */
[----:B------:R-:W-:Y:S01]  /*11490*/  LOP3.LUT R170, R137, R170, RZ, 0xc0, !PT ;  /* 0x000000aa89aa7212 */ /* 0x000fe200078ec0ff */
[----:B------:R-:W-:Y:S01]  /*114a0*/  FADD.FTZ R193, R165, R193 ;  /* 0x000000c1a5c17221 */ /* 0x000fe20000010000 */
[----:B------:R-:W-:Y:S03]  /*114b0*/  LOP3.LUT R171, R136, R171, RZ, 0xc0, !PT ;  /* 0x000000ab88ab7212 */ /* 0x000fe600078ec0ff */
[----:B------:R-:W-:Y:S04]  /*114c0*/  FADD.FTZ R248, R196, R193 ;  /* 0x000000c1c4f87221 */ /* 0x000fe80000010000 */
[C---:B------:R-:W-:Y:S01]  /*114d0*/  HMMA.16816.F32.BF16 R160, R168.reuse, R156, R4 ;  /* 0x0000009ca8a0723c */ /* 0x040fe20000041804 */
[----:B------:R-:W2:Y:S07]  /*114e0*/  LDSM.16.MT88.4 R4, [R167+0x13800] ;  /* 0x01380000a704783b */ /* 0x000eae0000004200 */
[C---:B------:R-:W-:Y:S01]  /*114f0*/  HMMA.16816.F32.BF16 R156, R168.reuse, R158, R8 ;  /* 0x0000009ea89c723c */ /* 0x040fe20000041808 */
[----:B------:R-:W3:Y:S07]  /*11500*/  LDSM.16.MT88.4 R8, [R181+0x13800] ;  /* 0x01380000b508783b */ /* 0x000eee0000004200 */
[C---:B-1----:R-:W-:Y:S01]  /*11510*/  HMMA.16816.F32.BF16 R152, R168.reuse, R148, R12 ;  /* 0x00000094a898723c */ /* 0x042fe2000004180c */
[----:B------:R-:W1:Y:S07]  /*11520*/  LDSM.16.MT88.4 R12, [R180+0x3800] ;  /* 0x00380000b40c783b */ /* 0x000e6e0000004200 */
[C---:B------:R-:W-:Y:S01]  /*11530*/  HMMA.16816.F32.BF16 R148, R168.reuse, R150, R16 ;  /* 0x00000096a894723c */ /* 0x040fe20000041810 */
[----:B------:R-:W5:Y:S07]  /*11540*/  LDSM.16.MT88.4 R16, [R182+0x3800] ;  /* 0x00380000b610783b */ /* 0x000f6e0000004200 */
[C---:B----4-:R-:W-:Y:S01]  /*11550*/  HMMA.16816.F32.BF16 R144, R168.reuse, R132, R20 ;  /* 0x00000084a890723c */ /* 0x050fe20000041814 */
[----:B------:R-:W4:Y:S07]  /*11560*/  LDSM.16.MT88.4 R20, [R181+0x15800] ;  /* 0x01580000b514783b */ /* 0x000f2e0000004200 */
[C---:B------:R-:W-:Y:S01]  /*11570*/  HMMA.16816.F32.BF16 R140, R168.reuse, R134, R24 ;  /* 0x00000086a88c723c */ /* 0x040fe20000041818 */
[----:B------:R-:W4:Y:S07]  /*11580*/  LDSM.16.MT88.4 R24, [R180+0x5800] ;  /* 0x00580000b418783b */ /* 0x000f2e0000004200 */
[C---:B------:R-:W-:Y:S01]  /*11590*/  HMMA.16816.F32.BF16 R136, R168.reuse, R172, R28 ;  /* 0x000000aca888723c */ /* 0x040fe2000004181c */
[----:B------:R-:W4:Y:S07]  /*115a0*/  LDSM.16.MT88.4 R28, [R182+0x5800] ;  /* 0x00580000b61c783b */ /* 0x000f2e0000004200 */
        /* <DEDUP_REMOVED lines=11> */
[C---:B-----5:R-:W-:Y:S08]  /*11660*/  HMMA.16816.F32.BF16 R60, R168.reuse, R16, R60 ;  /* 0x00000010a83c723c */ /* 0x060ff0000004183c */
        /* <DEDUP_REMOVED lines=15> */
[C---:B-1----:R-:W-:Y:S08]  /*11760*/  HMMA.16816.F32.BF16 R124, R168.reuse, R12, R124 ;  /* 0x0000000ca87c723c */ /* 0x042ff0000004187c */
[----:B------:R-:W-:Y:S01]  /*11770*/  HMMA.16816.F32.BF16 R128, R168, R14, R128 ;  /* 0x0000000ea880723c */ /* 0x000fe20000041880 */
[----:B------:R-:W-:Y:S08]  /*11780*/  @!UPT UIADD3 URZ, UPT, UPT, URZ, URZ, URZ ;  /* 0x000000fffffff290 */ /* 0x000ff0000fffe0ff */
[----:B------:R-:W-:Y:S11]  /*11790*/  BRA.U UP0, `(.L_x_733) ;  /* 0xffffffb900587547 */ /* 0x000ff6000b83ffff */
.L_x_732:
[----:B------:R-:W1:Y:S01]  /*117a0*/  SHFL.BFLY PT, R0, R248, 0x2, 0x1f ;  /* 0x0c401f00f8007f89 */ /* 0x000e6200000e0000 */
[----:B------:R-:W2:Y:S01]  /*117b0*/  LDCU UR4, c[0x0][0x4fc] ;  /* 0x00009f80ff0477ac */ /* 0x000ea20008000800 */
[----:B------:R-:W-:Y:S01]  /*117c0*/  SHF.L.U32 R5, R217, 0x4, RZ ;  /* 0x00000004d9057819 */ /* 0x000fe200000006ff */
[----:B------:R-:W3:Y:S01]  /*117d0*/  S2UR UR11, SR_CTAID.Y ;  /* 0x00000000000b79c3 */ /* 0x000ee20000002600 */
[----:B------:R-:W4:Y:S01]  /*117e0*/  SHFL.BFLY PT, R4, R249, 0x2, 0x1f ;  /* 0x0c401f00f9047f89 */ /* 0x000f2200000e0000 */
[----:B------:R-:W-:Y:S01]  /*117f0*/  UISETP.NE.AND UP3, UPT, UR19, -0x1, UPT ;  /* 0xffffffff1300788c */ /* 0x000fe2000bf65270 */
[----:B------:R-:W-:Y:S01]  /*11800*/  LOP3.LUT R5, R5, 0x1c0, RZ, 0xc0, !PT ;  /* 0x000001c005057812 */ /* 0x000fe200078ec0ff */
[----:B------:R-:W5:Y:S01]  /*11810*/  LDCU UR9, c[0x0][0x434] ;  /* 0x00008680ff0977ac */ /* 0x000f620008000800 */
[----:B------:R-:W-:Y:S02]  /*11820*/  LOP3.LUT P1, RZ, R217, 0x10, RZ, 0xc0, !PT ;  /* 0x00000010d9ff7812 */ /* 0x000fe4000782c0ff */
[----:B------:R-:W-:Y:S01]  /*11830*/  LOP3.LUT R5, R5, 0x38, R184, 0xf8, !PT ;  /* 0x0000003805057812 */ /* 0x000fe200078ef8b8 */
[----:B------:R-:W2:Y:S01]  /*11840*/  LDCU.U8 UR10, c[0x0][0x548] ;  /* 0x0000a900ff0a77ac */ /* 0x000ea20008000000 */
[----:B------:R-:W-:-:S02]  /*11850*/  LOP3.LUT P2, RZ, R217, 0x8, RZ, 0xc0, !PT ;  /* 0x00000008d9ff7812 */ /* 0x000fc4000784c0ff */
[----:B------:R-:W-:Y:S01]  /*11860*/  LOP3.LUT R5, R5, R183, R216, 0xfe, !PT ;  /* 0x000000b705057212 */ /* 0x000fe200078efed8 */
[----:B------:R-:W-:Y:S01]  /*11870*/  UISETP.NE.AND UP2, UPT, UR19, -0x1, UPT ;  /* 0xffffffff1300788c */ /* 0x000fe2000bf45270 */
[----:B------:R-:W-:Y:S01]  /*11880*/  MOV R7, 0x20 ;  /* 0x0000002000077802 */ /* 0x000fe20000000f00 */
[----:B------:R-:W3:Y:S01]  /*11890*/  @!UP3 LDCU.64 UR6, c[0x0][0x400] ;  /* 0x00008000ff06b7ac */ /* 0x000ee20008000a00 */
[----:B------:R-:W-:Y:S02]  /*118a0*/  LOP3.LUT P0, RZ, R217, 0x4, RZ, 0xc0, !PT ;  /* 0x00000004d9ff7812 */ /* 0x000fe4000780c0ff */
[----:B------:R-:W-:Y:S01]  /*118b0*/  MOV R8, 0x10 ;  /* 0x0000001000087802 */ /* 0x000fe20000000f00 */
[----:B------:R-:W2:Y:S01]  /*118c0*/  LDCU UR13, c[0x0][0x434] ;  /* 0x00008680ff0d77ac */ /* 0x000ea20008000800 */
[----:B------:R-:W-:Y:S01]  /*118d0*/  LEA R5, R5, UR5, 0x1 ;  /* 0x0000000505057c11 */ /* 0x000fe2000f8e08ff */
[----:B-1----:R-:W-:Y:S01]  /*118e0*/  FADD.FTZ R248, R0, R248 ;  /* 0x000000f800f87221 */ /* 0x002fe20000010000 */
[----:B------:R-:W-:-:S02]  /*118f0*/  SEL R7, R7, 0xffffffe0, !P2 ;  /* 0xffffffe007077807 */ /* 0x000fc40005000000 */
[----:B------:R-:W-:Y:S01]  /*11900*/  SEL R8, R8, 0xfffffff0, !P0 ;  /* 0xfffffff008087807 */ /* 0x000fe20004000000 */
[----:B----4-:R-:W-:Y:S01]  /*11910*/  FADD.FTZ R4, R4, R249 ;  /* 0x000000f904047221 */ /* 0x010fe20000010000 */
[----:B------:R-:W1:Y:S01]  /*11920*/  SHFL.BFLY PT, R2, R248, 0x1, 0x1f ;  /* 0x0c201f00f8027f89 */ /* 0x000e6200000e0000 */
[C---:B------:R-:W-:Y:S02]  /*11930*/  IADD3 R10, PT, PT, R5.reuse, 0x40, RZ ;  /* 0x00000040050a7810 */ /* 0x040fe40007ffe0ff */
[C---:B------:R-:W-:Y:S01]  /*11940*/  IADD3 R9, PT, PT, R5.reuse, R7, RZ ;  /* 0x0000000705097210 */ /* 0x040fe20007ffe0ff */
[----:B------:R-:W4:Y:S01]  /*11950*/  SHFL.BFLY PT, R0, R4, 0x1, 0x1f ;  /* 0x0c201f0004007f89 */ /* 0x000f2200000e0000 */
[----:B------:R-:W-:Y:S01]  /*11960*/  @P1 IADD3 R10, PT, PT, R5, -0x40, RZ ;  /* 0xffffffc0050a1810 */ /* 0x000fe20007ffe0ff */
[----:B---3--:R-:W-:Y:S01]  /*11970*/  @!UP3 UIMAD.WIDE.U32 UR16, UR11, UR6, URZ ;  /* 0x000000060b10b2a5 */ /* 0x008fe2000f8e00ff */
[C---:B------:R-:W-:Y:S02]  /*11980*/  IADD3 R11, PT, PT, R8.reuse, R9, RZ ;  /* 0x00000009080b7210 */ /* 0x040fe40007ffe0ff */
[-C--:B------:R-:W-:Y:S01]  /*11990*/  IADD3 R7, PT, PT, R7, R10.reuse, RZ ;  /* 0x0000000a07077210 */ /* 0x080fe20007ffe0ff */
[----:B------:R-:W-:Y:S01]  /*119a0*/  @!UP3 UIMAD UR12, UR11, UR7, UR17 ;  /* 0x000000070b0cb2a4 */ /* 0x000fe2000f8e0211 */
[----:B------:R-:W-:Y:S01]  /*119b0*/  IADD3 R12, PT, PT, R8, R10, RZ ;  /* 0x0000000a080c7210 */ /* 0x000fe20007ffe0ff */
[----:B------:R-:W3:Y:S01]  /*119c0*/  @UP3 LDCU.64 UR6, c[0x0][0x408] ;  /* 0x00008100ff0637ac */ /* 0x000ee20008000a00 */
        /* <DEDUP_REMOVED lines=80> */
[----:B------:R-:W-:Y:S01]  /*11ed0*/  FMUL.FTZ R6, R6, R131 ;  /* 0x0000008306067220 */ /* 0x000fe20000410000 */
        /* <DEDUP_REMOVED lines=13> */
[----:B------:R-:W-:Y:S01]  /*11fb0*/  FMUL.FTZ R137, R0, R137 ;  /* 0x0000008900897220 */ /* 0x000fe20000410000 */
        /* <DEDUP_REMOVED lines=23> */
[C---:B------:R-:W-:Y:S01]  /*12130*/  FMUL.FTZ R49, R0.reuse, R49 ;  /* 0x0000003100317220 */ /* 0x040fe20000410000 */
[----:B------:R-:W-:Y:S01]  /*12140*/  F2FP.BF16.F32.PACK_AB R136, R137, R136 ;  /* 0x000000888988723e */ /* 0x000fe200000010ff */
[----:B------:R-:W-:Y:S01]  /*12150*/  STS [R6], R156 ;  /* 0x0000009c06007388 */ /* 0x000fe20000000800 */
[----:B------:R-:W-:Y:S01]  /*12160*/  F2FP.BF16.F32.PACK_AB R138, R139, R138 ;  /* 0x0000008a8b8a723e */ /* 0x000fe200000010ff */
[C---:B------:R-:W-:Y:S01]  /*12170*/  FMUL.FTZ R52, R0.reuse, R52 ;  /* 0x0000003400347220 */ /* 0x040fe20000410000 */
[C---:B------:R-:W-:Y:S01]  /*12180*/  FMUL.FTZ R53, R0.reuse, R53 ;  /* 0x0000003500357220 */ /* 0x040fe20000410000 */
[----:B------:R-:W-:Y:S01]  /*12190*/  STS [R6+0x400], R158 ;  /* 0x0004009e06007388 */ /* 0x000fe20000000800 */
        /* <DEDUP_REMOVED lines=29> */
[----:B------:R-:W1:Y:S01]  /*12370*/  LDCU.U8 UR4, c[0x0][0x549] ;  /* 0x0000a920ff0477ac */ /* 0x000e620008000000 */
[----:B------:R-:W-:Y:S01]  /*12380*/  F2FP.BF16.F32.PACK_AB R54, R55, R54 ;  /* 0x000000363736723e */ /* 0x000fe200000010ff */
[----:B------:R-:W-:Y:S01]  /*12390*/  STS [R12+0x400], R142 ;  /* 0x0004008e0c007388 */ /* 0x000fe20000000800 */
[C---:B------:R-:W-:Y:S01]  /*123a0*/  FMUL.FTZ R76, R0.reuse, R76 ;  /* 0x0000004c004c7220 */ /* 0x040fe20000410000 */
        /* <DEDUP_REMOVED lines=8> */
[C---:B------:R-:W-:Y:S01]  /*12430*/  FMUL.FTZ R84, R0.reuse, R84 ;  /* 0x0000005400547220 */ /* 0x040fe20000410000 */
[----:B------:R-:W-:Y:S01]  /*12440*/  F2FP.BF16.F32.PACK_AB R62, R63, R62 ;  /* 0x0000003e3f3e723e */ /* 0x000fe200000010ff */
[----:B------:R-:W-:Y:S01]  /*12450*/  STS [R8], R132 ;  /* 0x0000008408007388 */ /* 0x000fe20000000800 */
        /* <DEDUP_REMOVED lines=57> */
[----:B-1----:R-:W-:Y:S01]  /*127f0*/  UISETP.NE.AND UP1, UPT, UR4, URZ, UPT ;  /* 0x000000ff0400728c */ /* 0x002fe2000bf25270 */
        /* <DEDUP_REMOVED lines=11> */
[----:B------:R-:W1:Y:S01]  /*128b0*/  S2UR UR4, SR_CTAID.X ;  /* 0x00000000000479c3 */ /* 0x000e620000002500 */
[----:B------:R-:W-:Y:S01]  /*128c0*/  F2FP.BF16.F32.PACK_AB R120, R121, R120 ;  /* 0x000000787978723e */ /* 0x000fe200000010ff */
[----:B------:R-:W-:Y:S01]  /*128d0*/  STS [R5+0x4000], R68 ;  /* 0x0040004405007388 */ /* 0x000fe20000000800 */
[----:B------:R-:W-:Y:S01]  /*128e0*/  F2FP.BF16.F32.PACK_AB R122, R123, R122 ;  /* 0x0000007a7b7a723e */ /* 0x000fe200000010ff */
[----:B------:R-:W2:Y:S01]  /*128f0*/  @UP1 LDCU UR8, c[0x0][0x430] ;  /* 0x00008600ff0817ac */ /* 0x000ea20008000800 */
[----:B------:R-:W-:Y:S01]  /*12900*/  F2FP.BF16.F32.PACK_AB R124, R125, R124 ;  /* 0x0000007c7d7c723e */ /* 0x000fe200000010ff */
[----:B------:R-:W-:Y:S01]  /*12910*/  STS [R5+0x4400], R70 ;  /* 0x0044004605007388 */ /* 0x000fe20000000800 */
[----:B------:R-:W-:Y:S01]  /*12920*/  F2FP.BF16.F32.PACK_AB R126, R127, R126 ;  /* 0x0000007e7f7e723e */ /* 0x000fe200000010ff */
[----:B------:R-:W-:Y:S01]  /*12930*/  UISETP.NE.AND UP0, UPT, UR10, URZ, !UP1 ;  /* 0x000000ff0a00728c */ /* 0x000fe2000cf05270 */
[----:B------:R-:W-:Y:S01]  /*12940*/  F2FP.BF16.F32.PACK_AB R0, R0, R128 ;  /* 0x000000800000723e */ /* 0x000fe200000010ff */
[----:B------:R-:W-:Y:S01]  /*12950*/  STS [R6+0x4000], R72 ;  /* 0x0040004806007388 */ /* 0x000fe20000000800 */
[----:B------:R-:W4:Y:S03]  /*12960*/  @UP1 LDCU UR15, c[0x0][0x430] ;  /* 0x00008600ff0f17ac */ /* 0x000f260008000800 */
[----:B------:R-:W-:Y:S01]  /*12970*/  STS [R6+0x4400], R74 ;  /* 0x0044004a06007388 */ /* 0x000fe20000000800 */
[----:B------:R-:W-:-:S03]  /*12980*/  @UP1 UMOV UR7, 0x1 ;  /* 0x0000000100071882 */ /* 0x000fc60000000000 */
[----:B------:R-:W-:Y:S04]  /*12990*/  STS [R9+0x4000], R76 ;  /* 0x0040004c09007388 */ /* 0x000fe80000000800 */
[----:B------:R-:W-:Y:S01]  /*129a0*/  STS [R9+0x4400], R78 ;  /* 0x0044004e09007388 */ /* 0x000fe20000000800 */
[----:B--2---:R-:W-:-:S03]  /*129b0*/  @UP1 UIMAD UR13, UR8, UR9, URZ ;  /* 0x00000009080d12a4 */ /* 0x004fc6000f8e02ff */
        /* <DEDUP_REMOVED lines=25> */
[----:B------:R2:W-:Y:S02]  /*12b50*/  STS [R8+0x6000], R0 ;  /* 0x0060000008007388 */ /* 0x0005e40000000800 */
[----:B--2---:R-:W-:-:S04]  /*12b60*/  LOP3.LUT R0, R243, 0x1f8, RZ, 0xc0, !PT ;  /* 0x000001f8f3007812 */ /* 0x004fc800078ec0ff */
[----:B------:R-:W-:-:S04]  /*12b70*/  LOP3.LUT R0, R0, 0x38, R217, 0x78, !PT ;  /* 0x0000003800007812 */ /* 0x000fc800078e78d9 */
[----:B------:R-:W-:-:S04]  /*12b80*/  LOP3.LUT R0, R0, 0x1e00, R243, 0xf8, !PT ;  /* 0x00001e0000007812 */ /* 0x000fc800078ef8f3 */
[----:B------:R-:W-:Y:S01]  /*12b90*/  LEA R0, R0, UR5, 0x1 ;  /* 0x0000000500007c11 */ /* 0x000fe2000f8e08ff */
[----:B------:R-:W-:Y:S01]  /*12ba0*/  USHF.R.S32.HI UR5, URZ, 0x1f, UR19 ;  /* 0x0000001fff057899 */ /* 0x000fe20008011413 */
[----:B-1-34-:R-:W-:Y:S11]  /*12bb0*/  BRA.U UP1, `(.L_x_736) ;  /* 0x0000000101207547 */ /* 0x01aff6000b800000 */
        /* <DEDUP_REMOVED lines=8> */
.L_x_736:
[----:B------:R-:W-:Y:S01]  /*12c40*/  BAR.SYNC.DEFER_BLOCKING 0x0 ;  /* 0x0000000000007b1d */ /* 0x000fe20000010000 */
[----:B------:R-:W-:Y:S01]  /*12c50*/  UIMAD UR13, UR6, UR13, URZ ;  /* 0x0000000d060d72a4 */ /* 0x000fe2000f8e02ff */
[----:B------:R-:W-:Y:S01]  /*12c60*/  LOP3.LUT P0, RZ, R217, 0x3, RZ, 0xc0, !PT ;  /* 0x00000003d9ff7812 */ /* 0x000fe2000780c0ff */
[----:B------:R-:W-:Y:S01]  /*12c70*/  UIMAD UR9, UR4, UR15, URZ ;  /* 0x0000000f040972a4 */ /* 0x000fe2000f8e02ff */
[----:B------:R-:W-:Y:S01]  /*12c80*/  LOP3.LUT R219, R219, 0x30, RZ, 0xc0, !PT ;  /* 0x00000030dbdb7812 */ /* 0x000fe200078ec0ff */
[----:B------:R-:W-:Y:S01]  /*12c90*/  USEL UR19, UR19, URZ, UP0 ;  /* 0x000000ff13137287 */ /* 0x000fe20008000000 */
[----:B------:R1:W2:Y:S02]  /*12ca0*/  @P4 MUFU.LG2 R7, R4 ;  /* 0x0000000400074308 */ /* 0x0002a40000000c00 */
[----:B------:R-:W3:Y:S01]  /*12cb0*/  @P4 LDC R5, c[0x0][0x458] ;  /* 0x00011600ff054b82 */ /* 0x000ee20000000800 */
[----:B------:R-:W4:Y:S01]  /*12cc0*/  S2R R6, SR_CTAID.X ;  /* 0x0000000000067919 */ /* 0x000f220000002500 */
[----:B------:R-:W-:Y:S01]  /*12cd0*/  @!UP0 UIMAD UR13, UR11, UR7, UR13 ;  /* 0x000000070b0d82a4 */ /* 0x000fe2000f8e020d */
[----:B------:R-:W-:Y:S01]  /*12ce0*/  SHF.R.U32.HI R14, RZ, 0x2, R217 ;  /* 0x00000002ff0e7819 */ /* 0x000fe200000116d9 */
[----:B------:R-:W-:Y:S01]  /*12cf0*/  USHF.L.U32 UR9, UR9, 0x6, URZ ;  /* 0x0000000609097899 */ /* 0x000fe200080006ff */
[----:B------:R-:W-:Y:S01]  /*12d00*/  BSSY.RECONVERGENT B0, `(.L_x_737) ;  /* 0x0000022000007945 */ /* 0x000fe20003800200 */
[----:B------:R-:W-:Y:S01]  /*12d10*/  USEL UR5, UR5, URZ, UP0 ;  /* 0x000000ff05057287 */ /* 0x000fe20008000000 */
[----:B------:R-:W5:Y:S01]  /*12d20*/  @P3 MUFU.LG2 R2, R2 ;  /* 0x0000000200023308 */ /* 0x000f620000000c00 */
[----:B------:R-:W-:Y:S01]  /*12d30*/  USHF.R.S32.HI UR8, URZ, 0x1f, UR13 ;  /* 0x0000001fff087899 */ /* 0x000fe2000801140d */
[----:B------:R-:W-:Y:S01]  /*12d40*/  MOV R13, 0x7f800000 ;  /* 0x7f800000000d7802 */ /* 0x000fe20000000f00 */
[----:B------:R-:W-:Y:S01]  /*12d50*/  USHF.R.S32.HI UR7, URZ, 0x1f, UR9 ;  /* 0x0000001fff077899 */ /* 0x000fe20008011409 */
[----:B------:R-:W-:Y:S01]  /*12d60*/  MOV R12, 0x7f800000 ;  /* 0x7f800000000c7802 */ /* 0x000fe20000000f00 */
[----:B------:R-:W-:-:S04]  /*12d70*/  UIADD3 UR19, UP1, UP0, UR9, UR19, UR13 ;  /* 0x0000001309137290 */ /* 0x000fc8000f83e00d */
[----:B------:R-:W-:Y:S01]  /*12d80*/  UIADD3.X UR5, UPT, UPT, UR7, UR5, UR8, UP1, UP0 ;  /* 0x0000000507057290 */ /* 0x000fe20008fe0408 */
[----:B------:R3:W4:Y:S01]  /*12d90*/  LDS.128 R8, [R0+0x1800] ;  /* 0x0018000000087984 */ /* 0x0007220000000c00 */
[----:B-1----:R-:W1:Y:S01]  /*12da0*/  @P3 LDC R4, c[0x0][0x458] ;  /* 0x00011600ff043b82 */ /* 0x002e620000000800 */
[----:B--2---:R-:W-:Y:S01]  /*12db0*/  @P4 FMUL.FTZ R15, R7, 0.69314718246459960938 ;  /* 0x3f317218070f4820 */ /* 0x004fe20000410000 */
[----:B------:R-:W-:-:S03]  /*12dc0*/  LOP3.LUT R7, R219, 0x7, R14, 0xf8, !PT ;  /* 0x00000007db077812 */ /* 0x000fc600078ef80e */
[----:B---3--:R-:W-:Y:S01]  /*12dd0*/  @P4 FFMA.FTZ R13, R164, R5, R15 ;  /* 0x00000005a40d4223 */ /* 0x008fe2000001000f */
[----:B-----5:R-:W-:-:S04]  /*12de0*/  @P3 FMUL.FTZ R2, R2, 0.69314718246459960938 ;  /* 0x3f31721802023820 */ /* 0x020fc80000410000 */
[----:B-1----:R-:W-:Y:S01]  /*12df0*/  @P3 FFMA.FTZ R12, R3, R4, R2 ;  /* 0x00000004030c3223 */ /* 0x002fe20000010002 */
        /* <DEDUP_REMOVED lines=18> */
.L_x_738:
[----:B------:R-:W-:Y:S05]  /*12f20*/  BSYNC.RECONVERGENT B0 ;  /* 0x0000000000007941 */ /* 0x000fea0003800200 */
.L_x_737:
        /* <DEDUP_REMOVED lines=41> */
.L_x_740:
[----:B------:R-:W-:Y:S05]  /*131c0*/  BSYNC.RECONVERGENT B0 ;  /* 0x0000000000007941 */ /* 0x000fea0003800200 */
.L_x_739:
        /* <DEDUP_REMOVED lines=27> */
.L_x_742:
[----:B------:R-:W-:Y:S05]  /*13380*/  BSYNC.RECONVERGENT B0 ;  /* 0x0000000000007941 */ /* 0x000fea0003800200 */
.L_x_741:
        /* <DEDUP_REMOVED lines=27> */
.L_x_744:
[----:B------:R-:W-:Y:S05]  /*13540*/  BSYNC.RECONVERGENT B0 ;  /* 0x0000000000007941 */ /* 0x000fea0003800200 */
.L_x_743:
[----:B-12---:R1:W2:Y:S04]  /*13550*/  LDS.128 R12, [R0+0x3800] ;  /* 0x00380000000c7984 */ /* 0x0062a80000000c00 */
[----:B------:R1:W1:Y:S01]  /*13560*/  LDS.128 R4, [R0+0x5800] ;  /* 0x0058000000047984 */ /* 0x0002620000000c00 */
[----:B------:R-:W-:Y:S05]  /*13570*/  @P0 EXIT ;  /* 0x000000000000094d */ /* 0x000fea0003800000 */
[----:B------:R-:W5:Y:S01]  /*13580*/  LDCU.64 UR6, c[0x0][0x408] ;  /* 0x00008100ff0677ac */ /* 0x000f620008000a00 */
[----:B---3--:R1:W3:Y:S01]  /*13590*/  LDS.128 R16, [R0+0x7800] ;  /* 0x0078000000107984 */ /* 0x0082e20000000c00 */
[----:B------:R-:W-:Y:S01]  /*135a0*/  IMAD.MOV.U32 R20, RZ, RZ, R24 ;  /* 0x000000ffff147224 */ /* 0x000fe200078e0018 */
[----:B------:R-:W5:Y:S01]  /*135b0*/  LDCU.64 UR4, c[0x0][0x3f0] ;  /* 0x00007e00ff0477ac */ /* 0x000f620008000a00 */
[----:B------:R-:W-:Y:S01]  /*135c0*/  IMAD.MOV.U32 R21, RZ, RZ, R27 ;  /* 0x000000ffff157224 */ /* 0x000fe200078e001b */
[----:B------:R-:W5:Y:S01]  /*135d0*/  LDCU UR8, c[0x0][0x440] ;  /* 0x00008800ff0877ac */ /* 0x000f620008000800 */
[----:B-1--4-:R-:W-:Y:S02]  /*135e0*/  IADD3 R0, P0, PT, R2, 0x30, RZ ;  /* 0x0000003002007810 */ /* 0x012fe40007f1e0ff */
[----:B-----5:R-:W-:Y:S02]  /*135f0*/  ISETP.GE.AND P3, PT, R215, UR8, PT ;  /* 0x00000008d7007c0c */ /* 0x020fe4000bf66270 */
[----:B------:R-:W-:Y:S01]  /*13600*/  ISETP.GE.AND P2, PT, R242, UR8, PT ;  /* 0x00000008f2007c0c */ /* 0x000fe2000bf46270 */
[----:B------:R-:W-:Y:S01]  /*13610*/  IMAD.X R2, RZ, RZ, R3, P0 ;  /* 0x000000ffff027224 */ /* 0x000fe200000e0603 */
[----:B------:R-:W-:Y:S01]  /*13620*/  ISETP.GE.AND P1, PT, R241, UR8, PT ;  /* 0x00000008f1007c0c */ /* 0x000fe2000bf26270 */
[----:B------:R-:W-:-:S04]  /*13630*/  IMAD.WIDE.U32 R20, R0, UR6, R20 ;  /* 0x0000000600147c25 */ /* 0x000fc8000f8e0014 */
[----:B------:R-:W-:Y:S01]  /*13640*/  IMAD R2, R2, UR6, RZ ;  /* 0x0000000602027c24 */ /* 0x000fe2000f8e02ff */
[----:B------:R-:W-:-:S03]  /*13650*/  LEA R22, P0, R20, UR4, 0x1 ;  /* 0x0000000414167c11 */ /* 0x000fc6000f8008ff */
[----:B------:R-:W-:-:S04]  /*13660*/  IMAD R2, R0, UR7, R2 ;  /* 0x0000000700027c24 */ /* 0x000fc8000f8e0202 */
[----:B------:R-:W-:-:S05]  /*13670*/  IMAD.IADD R2, R2, 0x1, R21 ;  /* 0x0000000102027824 */ /* 0x000fca00078e0215 */
[----:B------:R-:W-:Y:S02]  /*13680*/  LEA.HI.X R23, R20, UR5, R2, 0x1, P0 ;  /* 0x0000000514177c11 */ /* 0x000fe400080f0c02 */
[----:B------:R-:W-:-:S03]  /*13690*/  ISETP.GE.AND P0, PT, R240, UR8, PT ;  /* 0x00000008f0007c0c */ /* 0x000fc6000bf06270 */
[----:B------:R1:W-:Y:S04]  /*136a0*/  @!P3 STG.E.128 desc[UR26][R22.64], R8 ;  /* 0x000000081600b986 */ /* 0x0003e8000c101d1a */
[----:B--2---:R1:W-:Y:S04]  /*136b0*/  @!P2 STG.E.128 desc[UR26][R22.64+0x80], R12 ;  /* 0x0000800c1600a986 */ /* 0x0043e8000c101d1a */
[----:B------:R1:W-:Y:S02]  /*136c0*/  @!P1 STG.E.128 desc[UR26][R22.64+0x100], R4 ;  /* 0x0001000416009986 */ /* 0x0003e4000c101d1a */
[----:B---3--:R-:W-:Y:S05]  /*136d0*/  @P0 EXIT ;  /* 0x000000000000094d */ /* 0x008fea0003800000 */
[----:B------:R-:W-:Y:S01]  /*136e0*/  STG.E.128 desc[UR26][R22.64+0x180], R16 ;  /* 0x0001801016007986 */ /* 0x000fe2000c101d1a */
[----:B------:R-:W-:Y:S05]  /*136f0*/  EXIT ;  /* 0x000000000000794d */ /* 0x000fea0003800000 */
.L_x_745:
        /* <DEDUP_REMOVED lines=16> */
.L_x_2346:


//--------------------- .text._ZN5flash16flash_fwd_kernelI23Flash_fwd_kernel_traitsILi256ELi64ELi64ELi4ELb0ELb0EN7cutlass10bfloat16_tE19Flash_kernel_traitsILi256ELi64ELi64ELi4ES3_EELb1ELb0ELb0ELb0ELb0ELb1ELb0ELb0EEEvNS_16Flash_fwd_paramsE --------------------------
	.section	.text._ZN5flash16flash_fwd_kernelI23Flash_fwd_kernel_traitsILi256ELi64ELi64ELi4ELb0ELb0EN7cutlass10bfloat16_tE19Flash_kernel_traitsILi256ELi64ELi64ELi4ES3_EELb1ELb0ELb0ELb0ELb0ELb1ELb0ELb0EEEvNS_16Flash_fwd_paramsE,"ax",@progbits
	.align	128
        .global         _ZN5flash16flash_fwd_kernelI23Flash_fwd_kernel_traitsILi256ELi64ELi64ELi4ELb0ELb0EN7cutlass10bfloat16_tE19Flash_kernel_traitsILi256ELi64ELi64ELi4ES3_EELb1ELb0ELb0ELb0ELb0ELb1ELb0ELb0EEEvNS_16Flash_fwd_paramsE
        .type           _ZN5flash16flash_fwd_kernelI23Flash_fwd_kernel_traitsILi256ELi64ELi64ELi4ELb0ELb0EN7cutlass10bfloat16_tE19Flash_kernel_traitsILi256ELi64ELi64ELi4ES3_EELb1ELb0ELb0ELb0ELb0ELb1ELb0ELb0EEEvNS_16Flash_fwd_paramsE,@function
        .size           _ZN5flash16flash_fwd_kernelI23Flash_fwd_kernel_traitsILi256ELi64ELi64ELi4ELb0ELb0EN7cutlass10bfloat16_tE19Flash_kernel_traitsILi256ELi64ELi64ELi4ES3_EELb1ELb0ELb0ELb0ELb0ELb1ELb0ELb0EEEvNS_16Flash_fwd_paramsE,(.L_x_2347 - _ZN5flash16flash_fwd_kernelI23Flash_fwd_kernel_traitsILi256ELi64ELi64ELi4ELb0ELb0EN7cutlass10bfloat16_tE19Flash_kernel_traitsILi256ELi64ELi64ELi4ES3_EELb1ELb0ELb0ELb0ELb0ELb1ELb0ELb0EEEvNS_16Flash_fwd_paramsE)
        .other          _ZN5flash16flash_fwd_kernelI23Flash_fwd_kernel_traitsILi256ELi64ELi64ELi4ELb0ELb0EN7cutlass10bfloat16_tE19Flash_kernel_traitsILi256ELi64ELi64ELi4ES3_EELb1ELb0ELb0ELb0ELb0ELb1ELb0ELb0EEEvNS_16Flash_fwd_paramsE,@"STO_CUDA_ENTRY STV_DEFAULT"
_ZN5flash16flash_fwd_kernelI23Flash_fwd_kernel_traitsILi256ELi64ELi64ELi4ELb0ELb0EN7cutlass10bfloat16_tE19Flash_kernel_traitsILi256ELi64ELi64ELi4ES3_EELb1ELb0ELb0ELb0ELb0ELb1ELb0ELb0EEEvNS_16Flash_fwd_paramsE:
.text._ZN5flash16flash_fwd_kernelI23Flash_fwd_kernel_traitsILi256ELi64ELi64ELi4ELb0ELb0EN7cutlass10bfloat16_tE19Flash_kernel_traitsILi256ELi64ELi64ELi4ES3_EELb1ELb0ELb0ELb0ELb0ELb1ELb0ELb0EEEvNS_16Flash_fwd_paramsE:
        /* <DEDUP_REMOVED lines=55> */
[----:B------:R-:W-:Y:S01]  /*0370*/  PLOP3.LUT P2, PT, PT, PT, UP0, 0x80, 0x8 ;  /* 0x000000000008781c */ /* 0x000fe20003f4f008 */
[----:B------:R-:W-:Y:S01]  /*0380*/  @!P0 IMAD.MOV.U32 R82, RZ, RZ, R86 ;  /* 0x000000ffff528224 */ /* 0x000fe200078e0056 */
[----:B------:R-:W-:Y:S01]  /*0390*/  PLOP3.LUT P1, PT, PT, PT, UP4, 0x80, 0x8 ;  /* 0x000000000008781c */ /* 0x000fe20003f2f048 */
[----:B------:R-:W-:Y:S01]  /*03a0*/  IMAD.U32 R2, RZ, RZ, UR18 ;  /* 0x00000012ff027e24 */ /* 0x000fe2000f8e00ff */
[----:B------:R-:W2:Y:S01]  /*03b0*/  @!UP3 LDCU UR8, c[0x0][0x43c] ;  /* 0x00008780ff08b7ac */ /* 0x000ea20008000800 */
[----:B------:R-:W-:Y:S01]  /*03c0*/  IMAD.U32 R3, RZ, RZ, UR19 ;  /* 0x00000013ff037e24 */ /* 0x000fe2000f8e00ff */
[----:B---3--:R-:W-:Y:S01]  /*03d0*/  @!P0 STG.E.64 desc[UR16][R6.64+0x8], R82 ;  /* 0x0000085206008986 */ /* 0x008fe2000c101b10 */
[----:B------:R-:W-:-:S03]  /*03e0*/  UISETP.NE.AND UP4, UPT, UR13, URZ, UPT ;  /* 0x000000ff0d00728c */ /* 0x000fc6000bf85270 */
[----:B------:R3:W-:Y:S01]  /*03f0*/  @!P0 STG.E.64 desc[UR16][R6.64], R2 ;  /* 0x0000000206008986 */ /* 0x0007e2000c101b10 */
[----:B------:R-:W-:Y:S01]  /*0400*/  PLOP3.LUT P0, PT, PT, PT, UP3, 0x80, 0x8 ;  /* 0x000000000008781c */ /* 0x000fe20003f0f038 */
[----:B------:R-:W-:Y:S02]  /*0410*/  UISETP.EQ.OR.EX UP2, UPT, UR5, URZ, !UP4, UP2 ;  /* 0x000000ff0500728c */ /* 0x000fe4000e742720 */
[----:B------:R-:W4:Y:S04]  /*0420*/  @P4 LDG.E R5, desc[UR16][R12.64] ;  /* 0x000000100c054981 */ /* 0x000f28000c1e1900 */
[----:B------:R-:W-:Y:S01]  /*0430*/  PLOP3.LUT P3, PT, PT, PT, UP2, 0x80, 0x8 ;  /* 0x000000000008781c */ /* 0x000fe20003f6f028 */
[----:B------:R-:W-:Y:S01]  /*0440*/  IMAD.U32 R9, RZ, RZ, UR7 ;  /* 0x00000007ff097e24 */ /* 0x000fe2000f8e00ff */
[----:B------:R-:W5:Y:S04]  /*0450*/  @!UP3 LDCU.64 UR6, c[0x0][0x488] ;  /* 0x00009100ff06b7ac */ /* 0x000f680008000a00 */
[----:B------:R-:W4:Y:S04]  /*0460*/  @P0 LDG.E R0, desc[UR16][R8.64] ;  /* 0x0000001008000981 */ /* 0x000f28000c1e1900 */
[----:B---3--:R-:W3:Y:S01]  /*0470*/  @P2 LDG.E R2, desc[UR16][R12.64+0x4] ;  /* 0x000004100c022981 */ /* 0x008ee2000c1e1900 */
[----:B------:R-:W-:-:S02]  /*0480*/  IMAD.U32 R6, RZ, RZ, UR11 ;  /* 0x0000000bff067e24 */ /* 0x000fc4000f8e00ff */
[----:B------:R-:W-:Y:S01]  /*0490*/  IMAD.U32 R7, RZ, RZ, UR10 ;  /* 0x0000000aff077e24 */ /* 0x000fe2000f8e00ff */
[----:B------:R-:W3:Y:S04]  /*04a0*/  @P1 LDG.E R3, desc[UR16][R10.64] ;  /* 0x000000100a031981 */ /* 0x000ee8000c1e1900 */
[----:B------:R-:W3:Y:S01]  /*04b0*/  @!P3 LDG.E R4, desc[UR16][R6.64] ;  /* 0x000000100604b981 */ /* 0x000ee2000c1e1900 */
[----:B-----5:R-:W-:Y:S01]  /*04c0*/  @!UP3 UISETP.NE.U32.AND UP2, UPT, UR6, URZ, UPT ;  /* 0x000000ff0600b28c */ /* 0x020fe2000bf45070 */
[----:B------:R-:W-:Y:S01]  /*04d0*/  UMOV UR21, URZ ;  /* 0x000000ff00157c82 */ /* 0x000fe20008000000 */
[----:B------:R-:W-:Y:S02]  /*04e0*/  UMOV UR22, 0xffffffff ;  /* 0xffffffff00167882 */ /* 0x000fe40000000000 */
[----:B------:R-:W-:-:S02]  /*04f0*/  @!UP3 UISETP.NE.AND.EX UP2, UPT, UR7, URZ, UPT, UP2 ;  /* 0x000000ff0700b28c */ /* 0x000fc4000bf45320 */
[----:B------:R-:W-:Y:S02]  /*0500*/  USHF.L.U32 UR7, UR12, 0x6, URZ ;  /* 0x000000060c077899 */ /* 0x000fe400080006ff */
[----:B--2---:R-:W-:Y:S01]  /*0510*/  @!UP3 USEL UR8, UR8, URZ, UP2 ;  /* 0x000000ff0808b287 */ /* 0x004fe20009000000 */
[----:B----4-:R-:W-:Y:S02]  /*0520*/  @P4 R2UR UR14, R5 ;  /* 0x00000000050e42ca */ /* 0x010fe400000e0000 */
[----:B---3--:R-:W-:Y:S02]  /*0530*/  @P2 R2UR UR9, R2 ;  /* 0x00000000020922ca */ /* 0x008fe400000e0000 */
[----:B------:R-:W-:Y:S02]  /*0540*/  @P0 R2UR UR25, R0 ;  /* 0x00000000001902ca */ /* 0x000fe400000e0000 */
[----:B------:R-:W-:-:S09]  /*0550*/  @P1 R2UR UR21, R3 ;  /* 0x00000000031512ca */ /* 0x000fd200000e0000 */
[----:B-1----:R-:W-:Y:S02]  /*0560*/  @UP0 UIADD3 UR26, UPT, UPT, UR9, -UR14, URZ ;  /* 0x8000000e091a0290 */ /* 0x002fe4000fffe0ff */
[----:B------:R-:W-:Y:S01]  /*0570*/  UISETP.NE.U32.AND UP0, UPT, UR4, URZ, UPT ;  /* 0x000000ff0400728c */ /* 0x000fe2000bf05070 */
[----:B------:R-:W-:-:S03]  /*0580*/  @!P3 R2UR UR22, R4 ;  /* 0x000000000416b2ca */ /* 0x000fc600000e0000 */
[----:B------:R-:W-:Y:S02]  /*0590*/  UISETP.NE.AND.EX UP0, UPT, UR5, URZ, UPT, UP0 ;  /* 0x000000ff0500728c */ /* 0x000fe4000bf05300 */
[----:B------:R-:W-:Y:S02]  /*05a0*/  UISETP.GT.AND UP1, UPT, UR26, UR7, UPT ;  /* 0x000000071a00728c */ /* 0x000fe4000bf24270 */
[----:B------:R-:W-:-:S04]  /*05b0*/  @UP3 UIADD3 UR25, UPT, UPT, UR25, -UR21, URZ ;  /* 0x8000001519193290 */ /* 0x000fc8000fffe0ff */
[----:B------:R-:W-:-:S03]  /*05c0*/  PLOP3.LUT P0, PT, PT, PT, UP1, 0x80, 0x8 ;  /* 0x000000000008781c */ /* 0x000fc60003f0f018 */
[----:B------:R-:W1:Y:S01]  /*05d0*/  @!UP0 LDCU UR4, c[0x0][0x438] ;  /* 0x00008700ff0487ac */ /* 0x000e620008000800 */
[----:B------:R-:W-:Y:S09]  /*05e0*/  BRA.U !UP0, `(.L_x_746) ;  /* 0x0000000108187547 */ /* 0x000ff2000b800000 */
[----:B------:R-:W-:-:S13]  /*05f0*/  PLOP3.LUT P1, PT, PT, PT, UP4, 0x80, 0x8 ;  /* 0x000000000008781c */ /* 0x000fda0003f2f048 */
[----:B------:R-:W1:Y:S04]  /*0600*/  @P1 LDG.E R0, desc[UR16][R6.64+0x4] ;  /* 0x0000041006001981 */ /* 0x000e68000c1e1900 */
[----:B------:R-:W2:Y:S01]  /*0610*/  @!P1 LDG.E R2, desc[UR16][R6.64] ;  /* 0x0000001006029981 */ /* 0x000ea2000c1e1900 */
[----:B-1----:R-:W-:-:S13]  /*0620*/  @P1 R2UR UR4, R0 ;  /* 0x00000000000412ca */ /* 0x002fda00000e0000 */
[----:B------:R-:W-:-:S07]  /*0630*/  @UP4 UIADD3 UR4, UPT, UPT, UR4, -UR22, URZ ;  /* 0x8000001604044290 */ /* 0x000fce000fffe0ff */
[----:B--2---:R-:W-:-:S15]  /*0640*/  @!P1 R2UR UR4, R2 ;  /* 0x00000000020492ca */ /* 0x004fde00000e0000 */
.L_x_746:
        /* <DEDUP_REMOVED lines=34> */
.L_x_748:
[----:B------:R-:W2:Y:S01]  /*0870*/  LDCU UR6, c[0x0][0x434] ;  /* 0x00008680ff0677ac */ /* 0x000ea20008000800 */
[----:B------:R-:W3:Y:S01]  /*0880*/  S2R R13, SR_CTAID.X ;  /* 0x00000000000d7919 */ /* 0x000ee20000002500 */
[C---:B------:R-:W-:Y:S01]  /*0890*/  IMAD.SHL.U32 R0, R193.reuse, 0x8, RZ ;  /* 0x00000008c1007824 */ /* 0x040fe200078e00ff */
[----:B------:R-:W-:Y:S01]  /*08a0*/  SHF.R.U32.HI R6, RZ, 0x3, R193 ;  /* 0x00000003ff067819 */ /* 0x000fe200000116c1 */
[----:B------:R-:W5:Y:S01]  /*08b0*/  LDCU.64 UR4, c[0x0][0x410] ;  /* 0x00008200ff0477ac */ /* 0x000f620008000a00 */
[----:B------:R-:W-:Y:S01]  /*08c0*/  MOV R7, RZ ;  /* 0x000000ff00077202 */ /* 0x000fe20000000f00 */
[----:B------:R-:W-:Y:S01]  /*08d0*/  BSSY.RECONVERGENT B0, `(.L_x_749) ;  /* 0x0000030000007945 */ /* 0x000fe20003800200 */
[----:B------:R-:W-:Y:S01]  /*08e0*/  LOP3.LUT R0, R0, 0x38, RZ, 0xc0, !PT ;  /* 0x0000003800007812 */ /* 0x000fe200078ec0ff */
[----:B------:R-:W-:Y:S01]  /*08f0*/  UISETP.NE.AND UP1, UPT, UR10, URZ, !UP1 ;  /* 0x000000ff0a00728c */ /* 0x000fe2000cf25270 */
[----:B------:R-:W-:Y:S01]  /*0900*/  VIADD R4, R6, 0x10 ;  /* 0x0000001006047836 */ /* 0x000fe20000000000 */
[----:B----4-:R-:W-:Y:S01]  /*0910*/  UIMAD UR13, UR23, UR13, URZ ;  /* 0x0000000d170d72a4 */ /* 0x010fe2000f8e02ff */
[----:B------:R-:W-:Y:S01]  /*0920*/  IADD3 R14, P1, PT, R0, UR12, RZ ;  /* 0x0000000c000e7c10 */ /* 0x000fe2000ff3e0ff */
[----:B------:R-:W-:Y:S01]  /*0930*/  UIADD3 UR26, UPT, UPT, -UR7, UR26, URZ ;  /* 0x0000001a071a7290 */ /* 0x000fe2000fffe1ff */
[C---:B------:R-:W-:Y:S01]  /*0940*/  IADD3 R3, PT, PT, R6.reuse, 0x20, RZ ;  /* 0x0000002006037810 */ /* 0x040fe20007ffe0ff */
[----:B------:R-:W-:Y:S01]  /*0950*/  UISETP.NE.AND UP0, UPT, UR14, -0x1, UPT ;  /* 0xffffffff0e00788c */ /* 0x000fe2000bf05270 */
[C---:B------:R-:W-:Y:S01]  /*0960*/  VIADD R2, R6.reuse, 0x30 ;  /* 0x0000003006027836 */ /* 0x040fe20000000000 */
[----:B------:R-:W-:Y:S01]  /*0970*/  LOP3.LUT P6, R193, R193, 0x7, RZ, 0xc0, !PT ;  /* 0x00000007c1c17812 */ /* 0x000fe200078cc0ff */
[----:B------:R-:W-:Y:S01]  /*0980*/  IMAD.X R15, RZ, RZ, UR11, P1 ;  /* 0x0000000bff0f7e24 */ /* 0x000fe200088e06ff */
[----:B--2---:R-:W-:Y:S01]  /*0990*/  UIMAD UR6, UR24, UR6, URZ ;  /* 0x00000006180672a4 */ /* 0x004fe2000f8e02ff */
[----:B------:R-:W-:Y:S01]  /*09a0*/  ISETP.GE.AND P3, PT, R6, UR26, PT ;  /* 0x0000001a06007c0c */ /* 0x000fe2000bf66270 */
[----:B------:R-:W-:Y:S01]  /*09b0*/  @!UP1 UIMAD UR13, UR24, UR9, UR13 ;  /* 0x00000009180d92a4 */ /* 0x000fe2000f8e020d */
[----:B------:R-:W-:Y:S01]  /*09c0*/  ISETP.GE.AND P0, PT, R4, UR26, PT ;  /* 0x0000001a04007c0c */ /* 0x000fe2000bf06270 */
[----:B------:R-:W-:Y:S01]  /*09d0*/  USEL UR9, UR6, UR14, !UP0 ;  /* 0x0000000e06097287 */ /* 0x000fe2000c000000 */
[----:B-----5:R-:W-:Y:S01]  /*09e0*/  IMAD.U32 R11, RZ, RZ, UR5 ;  /* 0x00000005ff0b7e24 */ /* 0x020fe2000f8e00ff */
[----:B------:R-:W-:Y:S01]  /*09f0*/  USHF.R.S32.HI UR6, URZ, 0x1f, UR13 ;  /* 0x0000001fff067899 */ /* 0x000fe2000801140d */
[----:B------:R-:W-:Y:S01]  /*0a00*/  IMAD.U32 R8, RZ, RZ, UR4 ;  /* 0x00000004ff087e24 */ /* 0x000fe2000f8e00ff */
[----:B------:R-:W-:Y:S01]  /*0a10*/  USHF.R.S32.HI UR5, URZ, 0x1f, UR9 ;  /* 0x0000001fff057899 */ /* 0x000fe20008011409 */
[----:B------:R-:W-:Y:S01]  /*0a20*/  ISETP.GE.AND P2, PT, R3, UR26, PT ;  /* 0x0000001a03007c0c */ /* 0x000fe2000bf46270 */
[----:B-1----:R-:W-:Y:S01]  /*0a30*/  UIMAD UR4, UR7, UR8, URZ ;  /* 0x00000008070472a4 */ /* 0x002fe2000f8e02ff */
[----:B------:R-:W-:Y:S01]  /*0a40*/  IMAD.WIDE.U32 R8, R8, UR23, R14 ;  /* 0x0000001708087c25 */ /* 0x000fe2000f8e000e */
[----:B------:R-:W-:Y:S01]  /*0a50*/  USEL UR9, UR9, URZ, UP1 ;  /* 0x000000ff09097287 */ /* 0x000fe20008800000 */
[----:B------:R-:W-:Y:S01]  /*0a60*/  ISETP.GE.AND P1, PT, R2, UR26, PT ;  /* 0x0000001a02007c0c */ /* 0x000fe2000bf26270 */
[----:B------:R-:W-:Y:S01]  /*0a70*/  USEL UR5, UR5, URZ, UP1 ;  /* 0x000000ff05057287 */ /* 0x000fe20008800000 */
[----:B------:R-:W-:Y:S01]  /*0a80*/  IMAD R11, R11, UR23, R9 ;  /* 0x000000170b0b7c24 */ /* 0x000fe2000f8e0209 */
        /* <DEDUP_REMOVED lines=20> */
.L_x_750:
[----:B------:R-:W-:Y:S05]  /*0bd0*/  BSYNC.RECONVERGENT B0 ;  /* 0x0000000000007941 */ /* 0x000fea0003800200 */
.L_x_749:
        /* <DEDUP_REMOVED lines=20> */
.L_x_752:
[----:B------:R-:W-:Y:S05]  /*0d20*/  BSYNC.RECONVERGENT B0 ;  /* 0x0000000000007941 */ /* 0x000fea0003800200 */
.L_x_751:
        /* <DEDUP_REMOVED lines=18> */
.L_x_754:
[----:B------:R-:W-:Y:S05]  /*0e50*/  BSYNC.RECONVERGENT B0 ;  /* 0x0000000000007941 */ /* 0x000fea0003800200 */
.L_x_753:
        /* <DEDUP_REMOVED lines=17> */
.L_x_756:
[----:B------:R-:W-:Y:S05]  /*0f70*/  BSYNC.RECONVERGENT B0 ;  /* 0x0000000000007941 */ /* 0x000fea0003800200 */
.L_x_755:
        /* <DEDUP_REMOVED lines=10> */
.L_x_758:
[----:B------:R-:W-:Y:S05]  /*1020*/  BSYNC.RECONVERGENT B0 ;  /* 0x0000000000007941 */ /* 0x000fea0003800200 */
.L_x_757:
        /* <DEDUP_REMOVED lines=10> */
.L_x_760:
[----:B------:R-:W-:Y:S05]  /*10d0*/  BSYNC.RECONVERGENT B0 ;  /* 0x0000000000007941 */ /* 0x000fea0003800200 */
.L_x_759:
        /* <DEDUP_REMOVED lines=10> */
.L_x_762:
[----:B------:R-:W-:Y:S05]  /*1180*/  BSYNC.RECONVERGENT B0 ;  /* 0x0000000000007941 */ /* 0x000fea0003800200 */
.L_x_761:
        /* <DEDUP_REMOVED lines=10> */
.L_x_747:
        /* <DEDUP_REMOVED lines=21> */
.L_x_763:
[----:B------:R-:W1:Y:S01]  /*1380*/  LDCU.64 UR12, c[0x0][0x3b8] ;  /* 0x00007700ff0c77ac */ /* 0x000e620008000a00 */
[----:B------:R-:W-:-:S04]  /*1390*/  UIADD3 UR8, UPT, UPT, UR21, UR22, URZ ;  /* 0x0000001615087290 */ /* 0x000fc8000fffe0ff */
[----:B-1----:R-:W-:Y:S02]  /*13a0*/  UIMAD.WIDE.U32 UR28, UR8, UR12, URZ ;  /* 0x0000000c081c72a5 */ /* 0x002fe4000f8e00ff */
[----:B------:R-:W-:-:S04]  /*13b0*/  UIMAD UR8, UR8, UR13, URZ ;  /* 0x0000000d080872a4 */ /* 0x000fc8000f8e02ff */
[----:B------:R-:W-:Y:S02]  /*13c0*/  UIADD3 UR8, UPT, UPT, UR29, UR8, URZ ;  /* 0x000000081d087290 */ /* 0x000fe4000fffe0ff */
.L_x_764:
        /* <DEDUP_REMOVED lines=43> */
.L_x_765:
[----:B------:R-:W1:Y:S01]  /*1680*/  LDCU.64 UR10, c[0x0][0x3c0] ;  /* 0x00007800ff0a77ac */ /* 0x000e620008000a00 */
[----:B------:R-:W-:-:S04]  /*1690*/  UIADD3 UR21, UPT, UPT, UR21, UR22, URZ ;  /* 0x0000001615157290 */ /* 0x000fc8000fffe0ff */
[----:B-1----:R-:W-:Y:S02]  /*16a0*/  UIMAD.WIDE.U32 UR4, UR21, UR10, URZ ;  /* 0x0000000a150472a5 */ /* 0x002fe4000f8e00ff */
[----:B------:R-:W-:-:S04]  /*16b0*/  UIMAD UR21, UR21, UR11, URZ ;  /* 0x0000000b151572a4 */ /* 0x000fc8000f8e02ff */
[----:B------:R-:W-:Y:S01]  /*16c0*/  UIADD3 UR21, UPT, UPT, UR5, UR21, URZ ;  /* 0x0000001505157290 */ /* 0x000fe2000fffe0ff */
[----:B------:R-:W-:-:S11]  /*16d0*/  UMOV UR22, UR4 ;  /* 0x0000000400167c82 */ /* 0x000fd60008000000 */
.L_x_766:
[----:B------:R-:W-:Y:S01]  /*16e0*/  UIADD3 UR7, UPT, UPT, -UR7, UR26, URZ ;  /* 0x0000001a07077290 */ /* 0x000fe2000fffe1ff */
[--C-:B------:R-:W-:Y:S01]  /*16f0*/  SHF.R.U32.HI R166, RZ, 0x3, R193.reuse ;  /* 0x00000003ffa67819 */ /* 0x100fe200000116c1 */
[----:B------:R-:W1:Y:S01]  /*1700*/  S2R R9, SR_CTAID.X ;  /* 0x0000000000097919 */ /* 0x000e620000002500 */
[----:B------:R-:W2:Y:S01]  /*1710*/  LDCU.64 UR4, c[0x0][0x3c8] ;  /* 0x00007900ff0477ac */ /* 0x000ea20008000a00 */
[----:B------:R-:W-:Y:S01]  /*1720*/  IMAD.SHL.U32 R198, R193, 0x8, RZ ;  /* 0x00000008c1c67824 */ /* 0x000fe200078e00ff */
[----:B------:R-:W-:Y:S01]  /*1730*/  SHF.R.U32.HI R194, RZ, 0x1, R193 ;  /* 0x00000001ffc27819 */ /* 0x000fe200000116c1 */
[----:B------:R-:W-:Y:S01]  /*1740*/  IMAD.MOV.U32 R167, RZ, RZ, RZ ;  /* 0x000000ffffa77224 */ /* 0x000fe200078e00ff */
[C---:B------:R-:W-:Y:S01]  /*1750*/  ISETP.GE.AND P6, PT, R166.reuse, UR7, PT ;  /* 0x00000007a6007c0c */ /* 0x040fe2000bfc6270 */
[----:B------:R-:W-:Y:S01]  /*1760*/  VIADD R4, R166, 0x10 ;  /* 0x00000010a6047836 */ /* 0x000fe20000000000 */
[----:B------:R-:W-:Y:S01]  /*1770*/  LOP3.LUT R192, R198, 0x38, RZ, 0xc0, !PT ;  /* 0x00000038c6c07812 */ /* 0x000fe200078ec0ff */
[----:B------:R-:W-:Y:S01]  /*1780*/  VIADD R12, R166, 0x30 ;  /* 0x00000030a60c7836 */ /* 0x000fe20000000000 */
[----:B------:R-:W-:Y:S01]  /*1790*/  UIADD3 UR27, UPT, UPT, UR15, -0x1, URZ ;  /* 0xffffffff0f1b7890 */ /* 0x000fe2000fffe0ff */
[----:B------:R-:W-:Y:S01]  /*17a0*/  LOP3.LUT R84, R198, 0x1e00, RZ, 0xc0, !PT ;  /* 0x00001e00c6547812 */ /* 0x000fe200078ec0ff */
[----:B------:R-:W-:Y:S01]  /*17b0*/  UMOV UR9, 0x400 ;  /* 0x0000040000097882 */ /* 0x000fe20000000000 */
[----:B------:R-:W-:Y:S01]  /*17c0*/  IADD3 R6, P0, PT, R192, UR30, RZ ;  /* 0x0000001ec0067c10 */ /* 0x000fe2000ff1e0ff */
[----:B------:R-:W-:Y:S01]  /*17d0*/  UIMAD UR26, UR27, -0x40, UR25 ;  /* 0xffffffc01b1a78a4 */ /* 0x000fe2000f8e0219 */
[----:B------:R-:W-:Y:S01]  /*17e0*/  ISETP.GE.AND P5, PT, R4, UR7, PT ;  /* 0x0000000704007c0c */ /* 0x000fe2000bfa6270 */
[----:B------:R-:W-:Y:S01]  /*17f0*/  USHF.L.U64.HI UR30, UR12, 0x6, UR13 ;  /* 0x000000060c1e7899 */ /* 0x000fe2000801020d */
[----:B------:R-:W-:Y:S01]  /*1800*/  ISETP.GE.AND P3, PT, R12, UR7, PT ;  /* 0x000000070c007c0c */ /* 0x000fe2000bf66270 */
[----:B------:R-:W-:Y:S01]  /*1810*/  IMAD.X R7, RZ, RZ, UR6, P0 ;  /* 0x00000006ff077e24 */ /* 0x000fe200080e06ff */
[----:B------:R-:W3:Y:S01]  /*1820*/  @!P6 LDC.64 R2, c[0x0][0x3b0] ;  /* 0x0000ec00ff02eb82 */ /* 0x000ee20000000a00 */
[----:B--2---:R-:W-:Y:S01]  /*1830*/  IMAD.U32 R20, RZ, RZ, UR4 ;  /* 0x00000004ff147e24 */ /* 0x004fe2000f8e00ff */
[----:B------:R-:W-:Y:S01]  /*1840*/  ISETP.GE.AND P2, PT, R4, UR26, PT ;  /* 0x0000001a04007c0c */ /* 0x000fe2000bf46270 */
[----:B------:R-:W-:Y:S01]  /*1850*/  IMAD.U32 R5, RZ, RZ, UR5 ;  /* 0x00000005ff057e24 */ /* 0x000fe2000f8e00ff */
[----:B------:R-:W2:Y:S01]  /*1860*/  LDCU.64 UR4, c[0x0][0x3d0] ;  /* 0x00007a00ff0477ac */ /* 0x000ea20008000a00 */
[----:B------:R-:W-:Y:S01]  /*1870*/  IMAD.WIDE.U32 R20, R20, UR23, R6 ;  /* 0x0000001714147c25 */ /* 0x000fe2000f8e0006 */
[----:B------:R-:W4:Y:S02]  /*1880*/  S2R R228, SR_CTAID.X ;  /* 0x0000000000e47919 */ /* 0x000f240000002500 */
[----:B------:R-:W5:Y:S01]  /*1890*/  @!P6 LDC.64 R30, c[0x0][0x380] ;  /* 0x0000e000ff1eeb82 */ /* 0x000f620000000a00 */
[----:B------:R-:W-:Y:S01]  /*18a0*/  IMAD R21, R5, UR23, R21 ;  /* 0x0000001705157c24 */ /* 0x000fe2000f8e0215 */
[----:B------:R-:W-:Y:S01]  /*18b0*/  USHF.L.U32 UR31, UR12, 0x6, URZ ;  /* 0x000000060c1f7899 */ /* 0x000fe200080006ff */
[----:B------:R-:W-:Y:S01]  /*18c0*/  @!P5 IMAD.MOV.U32 R28, RZ, RZ, R20 ;  /* 0x000000ffff1cd224 */ /* 0x000fe200078e0014 */
[----:B------:R-:W-:Y:S01]  /*18d0*/  USHF.R.S32.HI UR29, URZ, 0x1f, UR27 ;  /* 0x0000001fff1d7899 */ /* 0x000fe2000801141b */
[----:B------:R-:W-:Y:S01]  /*18e0*/  @!P5 IMAD.MOV.U32 R29, RZ, RZ, R21 ;  /* 0x000000ffff1dd224 */ /* 0x000fe200078e0015 */
[----:B------:R-:W-:Y:S01]  /*18f0*/  UIMAD UR34, UR30, UR27, URZ ;  /* 0x0000001b1e2272a4 */ /* 0x000fe2000f8e02ff */
[----:B-1----:R-:W-:Y:S01]  /*1900*/  IMAD.WIDE.U32 R8, R9, 0x40, R166 ;  /* 0x0000004009087825 */ /* 0x002fe200078e00a6 */
[----:B------:R-:W1:Y:S01]  /*1910*/  S2UR UR6, SR_CgaCtaId ;  /* 0x00000000000679c3 */ /* 0x000e620000008800 */
[----:B------:R-:W-:-:S02]  /*1920*/  UIMAD.WIDE.U32 UR36, UR31, UR27, URZ ;  /* 0x0000001b1f2472a5 */ /* 0x000fc4000f8e00ff */
[----:B------:R-:W-:Y:S01]  /*1930*/  UIMAD UR34, UR29, UR31, UR34 ;  /* 0x0000001f1d2272a4 */ /* 0x000fe2000f8e0222 */
[----:B------:R-:W-:Y:S01]  /*1940*/  IMAD.SHL.U32 R81, R193, 0x40, RZ ;  /* 0x00000040c1517824 */ /* 0x000fe200078e00ff */
[----:B------:R-:W-:Y:S01]  /*1950*/  VOTEU.ALL UP0, P2 ;  /* 0x0000000000ff7886 */ /* 0x000fe20001000000 */
[----:B--2---:R-:W-:Y:S01]  /*1960*/  IMAD.U32 R18, RZ, RZ, UR4 ;  /* 0x00000004ff127e24 */ /* 0x004fe2000f8e00ff */
[----:B------:R-:W-:Y:S01]  /*1970*/  USHF.L.U32 UR33, UR12, 0x4, URZ ;  /* 0x000000040c217899 */ /* 0x000fe200080006ff */
[-C--:B---3--:R-:W-:Y:S01]  /*1980*/  @!P6 IMAD R0, R9, R2.reuse, RZ ;  /* 0x000000020900e224 */ /* 0x088fe200078e02ff */
[----:B------:R-:W2:Y:S01]  /*1990*/  @!P5 LDC.64 R10, c[0x0][0x380] ;  /* 0x0000e000ff0adb82 */ /* 0x000ea20000000a00 */
[C---:B------:R-:W-:Y:S01]  /*19a0*/  @!P6 IMAD.WIDE.U32 R6, R8.reuse, R2, R20 ;  /* 0x000000020806e225 */ /* 0x040fe200078e0014 */
[----:B------:R-:W-:Y:S01]  /*19b0*/  UIADD3 UR34, UPT, UPT, UR37, UR34, URZ ;  /* 0x0000002225227290 */ /* 0x000fe2000fffe0ff */
[----:B------:R-:W-:Y:S01]  /*19c0*/  LOP3.LUT R92, R81, 0x400, RZ, 0xc0, !PT ;  /* 0x00000400515c7812 */ /* 0x000fe200078ec0ff */
[----:B------:R-:W-:Y:S01]  /*19d0*/  USHF.L.U64.HI UR32, UR12, 0x4, UR13 ;  /* 0x000000040c207899 */ /* 0x000fe2000801020d */
[----:B------:R-:W-:Y:S01]  /*19e0*/  @!P6 IMAD R3, R8, R3, R0 ;  /* 0x000000030803e224 */ /* 0x000fe200078e0200 */
[----:B------:R-:W-:Y:S01]  /*19f0*/  UIMAD.WIDE.U32 UR38, UR12, 0x20, URZ ;  /* 0x000000200c2678a5 */ /* 0x000fe2000f8e00ff */
[----:B------:R-:W-:Y:S01]  /*1a00*/  VIADD R0, R166, 0x20 ;  /* 0x00000020a6007836 */ /* 0x000fe20000000000 */
[----:B-----5:R-:W-:Y:S01]  /*1a10*/  @!P6 LEA R30, P0, R6, R30, 0x1 ;  /* 0x0000001e061ee211 */ /* 0x020fe200078008ff */
[----:B------:R-:W-:Y:S01]  /*1a20*/  @!P6 IMAD.IADD R2, R7, 0x1, R3 ;  /* 0x000000010702e824 */ /* 0x000fe200078e0203 */
[----:B------:R-:W-:Y:S01]  /*1a30*/  USHF.L.U32 UR35, UR13, 0x5, URZ ;  /* 0x000000050d237899 */ /* 0x000fe200080006ff */
[----:B------:R-:W-:Y:S01]  /*1a40*/  IMAD.MOV.U32 R210, RZ, RZ, 0x20 ;  /* 0x00000020ffd27424 */ /* 0x000fe200078e00ff */
[----:B------:R-:W-:Y:S01]  /*1a50*/  ISETP.GE.AND P4, PT, R0, UR7, PT ;  /* 0x0000000700007c0c */ /* 0x000fe2000bf86270 */
[----:B------:R-:W-:Y:S01]  /*1a60*/  IMAD.MOV.U32 R82, RZ, RZ, 0x40 ;  /* 0x00000040ff527424 */ /* 0x000fe200078e00ff */
[----:B------:R-:W-:Y:S01]  /*1a70*/  @!P6 LEA.HI.X R31, R6, R31, R2, 0x1, P0 ;  /* 0x0000001f061fe211 */ /* 0x000fe200000f0c02 */
[----:B-1----:R-:W-:Y:S01]  /*1a80*/  ULEA UR6, UR6, UR9, 0x18 ;  /* 0x0000000906067291 */ /* 0x002fe2000f8ec0ff */
[----:B------:R-:W1:Y:S01]  /*1a90*/  @!P5 LDC.64 R2, c[0x0][0x3b0] ;  /* 0x0000ec00ff02db82 */ /* 0x000e620000000a00 */
[----:B------:R-:W-:Y:S01]  /*1aa0*/  @!P5 IADD3 R6, P1, PT, R8, 0x10, RZ ;  /* 0x000000100806d810 */ /* 0x000fe20007f3e0ff */
[----:B------:R-:W-:-:S02]  /*1ab0*/  @!UP0 UIADD3 UR9, UP1, UPT, UR33, UR36, URZ ;  /* 0x0000002421098290 */ /* 0x000fc4000ff3e0ff */
[----:B------:R-:W-:Y:S02]  /*1ac0*/  UISETP.GE.U32.AND UP2, UPT, UR25, 0x41, UPT ;  /* 0x000000411900788c */ /* 0x000fe4000bf46070 */
[----:B------:R-:W-:Y:S01]  /*1ad0*/  @!P5 IMAD.X R7, RZ, RZ, R9, P1 ;  /* 0x000000ffff07d224 */ /* 0x000fe200008e0609 */
[----:B------:R-:W-:Y:S02]  /*1ae0*/  ISETP.GE.AND P1, PT, R4, UR26, PT ;  /* 0x0000001a04007c0c */ /* 0x000fe4000bf26270 */
[----:B------:R-:W-:Y:S01]  /*1af0*/  @!P4 IADD3 R16, P0, PT, R8, 0x20, RZ ;  /* 0x000000200810c810 */ /* 0x000fe20007f1e0ff */
[----:B------:R-:W-:Y:S01]  /*1b00*/  @!P4 IMAD.MOV.U32 R22, RZ, RZ, R20 ;  /* 0x000000ffff16c224 */ /* 0x000fe200078e0014 */
[----:B------:R-:W-:Y:S01]  /*1b10*/  LOP3.LUT R4, R198, 0x1f8, RZ, 0xc0, !PT ;  /* 0x000001f8c6047812 */ /* 0x000fe200078ec0ff */
[----:B------:R-:W-:Y:S02]  /*1b20*/  @!P4 IMAD.MOV.U32 R23, RZ, RZ, R21 ;  /* 0x000000ffff17c224 */ /* 0x000fe400078e0015 */
[----:B------:R-:W-:Y:S01]  /*1b30*/  @!P4 IMAD.X R15, RZ, RZ, R9, P0 ;  /* 0x000000ffff0fc224 */ /* 0x000fe200000e0609 */
[----:B------:R-:W-:-:S02]  /*1b40*/  @!P3 IADD3 R14, P0, PT, R8, 0x30, RZ ;  /* 0x00000030080eb810 */ /* 0x000fc40007f1e0ff */
[----:B------:R-:W-:Y:S02]  /*1b50*/  LOP3.LUT R165, R4, 0x38, R193, 0x78, !PT ;  /* 0x0000003804a57812 */ /* 0x000fe400078e78c1 */
[----:B------:R-:W3:Y:S01]  /*1b60*/  @!P3 LDC.64 R4, c[0x0][0x3b0] ;  /* 0x0000ec00ff04bb82 */ /* 0x000ee20000000a00 */
[----:B------:R-:W-:Y:S01]  /*1b70*/  @!P3 IMAD.X R13, RZ, RZ, R9, P0 ;  /* 0x000000ffff0db224 */ /* 0x000fe200000e0609 */
[----:B------:R-:W-:Y:S01]  /*1b80*/  IADD3 R26, P0, PT, R192, UR28, RZ ;  /* 0x0000001cc01a7c10 */ /* 0x000fe2000ff1e0ff */
[----:B------:R-:W-:Y:S01]  /*1b90*/  USHF.R.S32.HI UR28, URZ, 0x1f, UR20 ;  /* 0x0000001fff1c7899 */ /* 0x000fe20008011414 */
[----:B------:R-:W-:Y:S01]  /*1ba0*/  LOP3.LUT R84, R165, R84, RZ, 0xfc, !PT ;  /* 0x00000054a5547212 */ /* 0x000fe200078efcff */
[-C--:B-1----:R-:W-:Y:S02]  /*1bb0*/  @!P5 IMAD R7, R7, R2.reuse, RZ ;  /* 0x000000020707d224 */ /* 0x082fe400078e02ff */
[----:B------:R-:W-:Y:S01]  /*1bc0*/  @!P5 IMAD.WIDE.U32 R28, R6, R2, R28 ;  /* 0x00000002061cd225 */ /* 0x000fe200078e001c */
[----:B------:R-:W1:Y:S01]  /*1bd0*/  @!P4 LDC.64 R8, c[0x0][0x3b0] ;  /* 0x0000ec00ff08cb82 */ /* 0x000e620000000a00 */
[----:B------:R-:W-:-:S02]  /*1be0*/  LEA R84, R84, UR6, 0x1 ;  /* 0x0000000654547c11 */ /* 0x000fc4000f8e08ff */
[----:B------:R-:W-:Y:S02]  /*1bf0*/  @!P5 IMAD R17, R6, R3, R7 ;  /* 0x000000030611d224 */ /* 0x000fe400078e0207 */
[----:B------:R-:W-:Y:S01]  /*1c00*/  IMAD.X R27, RZ, RZ, UR8, P0 ;  /* 0x00000008ff1b7e24 */ /* 0x000fe200080e06ff */
[----:B------:R-:W-:Y:S01]  /*1c10*/  UIMAD UR8, UR28, UR4, URZ ;  /* 0x000000041c0872a4 */ /* 0x000fe2000f8e02ff */
[----:B------:R-:W-:Y:S01]  /*1c20*/  @!P5 IMAD.IADD R24, R29, 0x1, R17 ;  /* 0x000000011d18d824 */ /* 0x000fe200078e0211 */
[----:B------:R-:W5:Y:S01]  /*1c30*/  @!P4 LDC.64 R6, c[0x0][0x380] ;  /* 0x0000e000ff06cb82 */ /* 0x000f620000000a00 */
[C---:B--2---:R-:W-:Y:S01]  /*1c40*/  @!P5 LEA R10, P0, R28.reuse, R10, 0x1 ;  /* 0x0000000a1c0ad211 */ /* 0x044fe200078008ff */
[----:B------:R-:W-:Y:S01]  /*1c50*/  UIMAD UR8, UR20, UR5, UR8 ;  /* 0x00000005140872a4 */ /* 0x000fe2000f8e0208 */
[----:B------:R-:W-:Y:S01]  /*1c60*/  @!PT LDS RZ, [RZ] ;  /* 0x00000000fffff984 */ /* 0x000fe20000000800 */
[----:B------:R-:W-:Y:S01]  /*1c70*/  @!PT LDS RZ, [RZ] ;  /* 0x00000000fffff984 */ /* 0x000fe20000000800 */
[----:B------:R-:W-:Y:S01]  /*1c80*/  @!PT LDS RZ, [RZ] ;  /* 0x00000000fffff984 */ /* 0x000fe20000000800 */
[----:B------:R-:W-:Y:S01]  /*1c90*/  @!P6 LDGSTS.E.BYPASS.LTC128B.128 [R84], desc[UR16][R30.64] ;  /* 0x000000001e54efae */ /* 0x000fe2000b981a10 */
[----:B------:R-:W2:Y:S01]  /*1ca0*/  LDCU.64 UR4, c[0x0][0x388] ;  /* 0x00007100ff0477ac */ /* 0x000ea20008000a00 */
[----:B------:R-:W-:Y:S01]  /*1cb0*/  @!P5 LEA.HI.X R11, R28, R11, R24, 0x1, P0 ;  /* 0x0000000b1c0bd211 */ /* 0x000fe200000f0c18 */
[C---:B------:R-:W-:Y:S01]  /*1cc0*/  IMAD.WIDE.U32 R26, R166.reuse, UR12, R26 ;  /* 0x0000000ca61a7c25 */ /* 0x040fe2000f8e001a */
[----:B------:R-:W-:Y:S01]  /*1cd0*/  @!P6 LDGSTS.E.BYPASS.LTC128B.128 [R84+0x2000], desc[UR16][R30.64+0x80] ;  /* 0x020000801e54efae */ /* 0x000fe2000b981a10 */
[----:B------:R-:W4:Y:S02]  /*1ce0*/  @!P3 LDC.64 R2, c[0x0][0x380] ;  /* 0x0000e000ff02bb82 */ /* 0x000f240000000a00 */
[----:B---3--:R-:W-:Y:S01]  /*1cf0*/  @!P3 IMAD R13, R13, R4, RZ ;  /* 0x000000040d0db224 */ /* 0x008fe200078e02ff */
[----:B------:R-:W-:Y:S01]  /*1d00*/  @!P6 LDGSTS.E.BYPASS.LTC128B.128 [R84+0x4000], desc[UR16][R30.64+0x100] ;  /* 0x040001001e54efae */ /* 0x000fe2000b981a10 */
[----:B------:R-:W-:-:S02]  /*1d10*/  IMAD R27, R166, UR13, R27 ;  /* 0x0000000da61b7c24 */ /* 0x000fc4000f8e021b */
[----:B------:R-:W-:Y:S01]  /*1d20*/  @!P3 IMAD R5, R14, R5, R13 ;  /* 0x000000050e05b224 */ /* 0x000fe200078e020d */
[----:B------:R-:W-:Y:S01]  /*1d30*/  @!P6 LDGSTS.E.BYPASS.LTC128B.128 [R84+0x6000], desc[UR16][R30.64+0x180] ;  /* 0x060001801e54efae */ /* 0x000fe2000b981a10 */
[-C--:B-1----:R-:W-:Y:S02]  /*1d40*/  @!P4 IMAD R15, R15, R8.reuse, RZ ;  /* 0x000000080f0fc224 */ /* 0x082fe400078e02ff */
[C---:B------:R-:W-:Y:S01]  /*1d50*/  @!P4 IMAD.WIDE.U32 R22, R16.reuse, R8, R22 ;  /* 0x000000081016c225 */ /* 0x040fe200078e0016 */
[----:B------:R-:W-:Y:S03]  /*1d60*/  @!P5 LDGSTS.E.BYPASS.LTC128B.128 [R84+0x800], desc[UR16][R10.64] ;  /* 0x008000000a54dfae */ /* 0x000fe6000b981a10 */
[----:B------:R-:W-:Y:S01]  /*1d70*/  @!P4 IMAD R9, R16, R9, R15 ;  /* 0x000000091009c224 */ /* 0x000fe200078e020f */
[----:B------:R-:W-:Y:S01]  /*1d80*/  @!P5 LDGSTS.E.BYPASS.LTC128B.128 [R84+0x2800], desc[UR16][R10.64+0x80] ;  /* 0x028000800a54dfae */ /* 0x000fe2000b981a10 */
[----:B------:R-:W-:-:S03]  /*1d90*/  @!P3 IMAD.WIDE.U32 R20, R14, R4, R20 ;  /* 0x000000040e14b225 */ /* 0x000fc600078e0014 */
[----:B------:R-:W-:Y:S01]  /*1da0*/  @!P5 LDGSTS.E.BYPASS.LTC128B.128 [R84+0x4800], desc[UR16][R10.64+0x100] ;  /* 0x048001000a54dfae */ /* 0x000fe2000b981a10 */
[----:B------:R-:W-:Y:S02]  /*1db0*/  @!P4 IMAD.IADD R9, R23, 0x1, R9 ;  /* 0x000000011709c824 */ /* 0x000fe400078e0209 */
[----:B------:R-:W-:Y:S01]  /*1dc0*/  IMAD.WIDE.U32 R18, R18, UR20, R26 ;  /* 0x0000001412127c25 */ /* 0x000fe2000f8e001a */
[----:B------:R1:W-:Y:S01]  /*1dd0*/  @!P5 LDGSTS.E.BYPASS.LTC128B.128 [R84+0x6800], desc[UR16][R10.64+0x180] ;  /* 0x068001800a54dfae */ /* 0x0003e2000b981a10 */
[----:B-----5:R-:W-:Y:S02]  /*1de0*/  @!P4 LEA R6, P5, R22, R6, 0x1 ;  /* 0x000000061606c211 */ /* 0x020fe400078a08ff */
[----:B------:R-:W-:Y:S01]  /*1df0*/  @!P3 IMAD.IADD R5, R21, 0x1, R5 ;  /* 0x000000011505b824 */ /* 0x000fe200078e0205 */
[----:B----4-:R-:W-:Y:S01]  /*1e00*/  @!P3 LEA R2, P0, R20, R2, 0x1 ;  /* 0x000000021402b211 */ /* 0x010fe200078008ff */
[----:B------:R-:W-:Y:S01]  /*1e10*/  VIADD R215, R19, UR8 ;  /* 0x0000000813d77c36 */ /* 0x000fe20008000000 */
[----:B------:R-:W-:Y:S01]  /*1e20*/  @!P4 LEA.HI.X R7, R22, R7, R9, 0x1, P5 ;  /* 0x000000071607c211 */ /* 0x000fe200028f0c09 */
[----:B------:R-:W-:Y:S01]  /*1e30*/  IMAD.U32 R4, RZ, RZ, UR36 ;  /* 0x00000024ff047e24 */ /* 0x000fe2000f8e00ff */
[----:B--2---:R-:W-:Y:S01]  /*1e40*/  LEA R216, P6, R18, UR4, 0x1 ;  /* 0x0000000412d87c11 */ /* 0x004fe2000f8c08ff */
[----:B------:R-:W-:Y:S01]  /*1e50*/  @!UP0 UIADD3.X UR8, UPT, UPT, UR32, UR34, URZ, UP1, !UPT ;  /* 0x0000002220088290 */ /* 0x000fe20008ffe4ff */
[----:B------:R-:W-:Y:S01]  /*1e60*/  @!P3 LEA.HI.X R3, R20, R3, R5, 0x1, P0 ;  /* 0x000000031403b211 */ /* 0x000fe200000f0c05 */
[----:B------:R-:W-:Y:S01]  /*1e70*/  @!P4 LDGSTS.E.BYPASS.LTC128B.128 [R84+0x1000], desc[UR16][R6.64] ;  /* 0x010000000654cfae */ /* 0x000fe2000b981a10 */
[----:B------:R-:W-:Y:S01]  /*1e80*/  LEA.HI.X R215, R18, UR5, R215, 0x1, P6 ;  /* 0x0000000512d77c11 */ /* 0x000fe2000b0f0cd7 */
[----:B------:R-:W-:Y:S01]  /*1e90*/  IMAD.U32 R5, RZ, RZ, UR37 ;  /* 0x00000025ff057e24 */ /* 0x000fe2000f8e00ff */
[----:B------:R-:W-:Y:S01]  /*1ea0*/  ISETP.GE.AND P5, PT, R0, UR26, PT ;  /* 0x0000001a00007c0c */ /* 0x000fe2000bfa6270 */
[----:B------:R-:W-:Y:S01]  /*1eb0*/  @!P4 LDGSTS.E.BYPASS.LTC128B.128 [R84+0x3000], desc[UR16][R6.64+0x80] ;  /* 0x030000800654cfae */ /* 0x000fe2000b981a10 */
[----:B------:R-:W-:Y:S01]  /*1ec0*/  ISETP.GE.AND P6, PT, R166, UR26, PT ;  /* 0x0000001aa6007c0c */ /* 0x000fe2000bfc6270 */
[----:B------:R-:W-:Y:S01]  /*1ed0*/  IMAD.U32 R5, RZ, RZ, UR34 ;  /* 0x00000022ff057e24 */ /* 0x000fe2000f8e00ff */
[----:B------:R-:W-:Y:S01]  /*1ee0*/  ISETP.GE.AND P0, PT, R0, UR26, PT ;  /* 0x0000001a00007c0c */ /* 0x000fe2000bf06270 */
[----:B------:R-:W-:Y:S01]  /*1ef0*/  @!P4 LDGSTS.E.BYPASS.LTC128B.128 [R84+0x5000], desc[UR16][R6.64+0x100] ;  /* 0x050001000654cfae */ /* 0x000fe2000b981a10 */
[----:B------:R-:W-:Y:S01]  /*1f00*/  IMAD.U32 R0, RZ, RZ, UR34 ;  /* 0x00000022ff007e24 */ /* 0x000fe2000f8e00ff */
[----:B------:R-:W2:Y:S01]  /*1f10*/  LDCU.64 UR4, c[0x0][0x3d8] ;  /* 0x00007b00ff0477ac */ /* 0x000ea20008000a00 */
[----:B------:R-:W-:Y:S01]  /*1f20*/  IMAD.U32 R21, RZ, RZ, UR10 ;  /* 0x0000000aff157e24 */ /* 0x000fe2000f8e00ff */
[----:B------:R3:W-:Y:S01]  /*1f30*/  @!P4 LDGSTS.E.BYPASS.LTC128B.128 [R84+0x7000], desc[UR16][R6.64+0x180] ;  /* 0x070001800654cfae */ /* 0x0007e2000b981a10 */
[----:B------:R-:W-:Y:S01]  /*1f40*/  ISETP.GE.AND P4, PT, R12, UR26, PT ;  /* 0x0000001a0c007c0c */ /* 0x000fe2000bf86270 */
[----:B------:R-:W-:-:S02]  /*1f50*/  IMAD.U32 R13, RZ, RZ, UR11 ;  /* 0x0000000bff0d7e24 */ /* 0x000fc4000f8e00ff */
[----:B------:R-:W-:Y:S01]  /*1f60*/  @!P3 LDGSTS.E.BYPASS.LTC128B.128 [R84+0x1800], desc[UR16][R2.64] ;  /* 0x018000000254bfae */ /* 0x000fe2000b981a10 */
[----:B------:R-:W-:Y:S01]  /*1f70*/  VOTEU.ALL UP0, P5 ;  /* 0x0000000000ff7886 */ /* 0x000fe20002800000 */
[----:B-1----:R-:W-:Y:S02]  /*1f80*/  IMAD.U32 R10, RZ, RZ, UR12 ;  /* 0x0000000cff0a7e24 */ /* 0x002fe4000f8e00ff */
[----:B------:R-:W-:Y:S02]  /*1f90*/  @!P3 LDGSTS.E.BYPASS.LTC128B.128 [R84+0x3800], desc[UR16][R2.64+0x80] ;  /* 0x038000800254bfae */ /* 0x000fe4000b981a10 */
[----:B------:R-:W-:Y:S02]  /*1fa0*/  @!UP0 UIADD3 UR36, UP1, UPT, UR36, UR38, URZ ;  /* 0x0000002624248290 */ /* 0x000fe4000ff3e0ff */
[----:B------:R-:W-:Y:S02]  /*1fb0*/  @!P3 LDGSTS.E.BYPASS.LTC128B.128 [R84+0x5800], desc[UR16][R2.64+0x100] ;  /* 0x058001000254bfae */ /* 0x000fe4000b981a10 */
[----:B------:R-:W-:Y:S01]  /*1fc0*/  @!UP0 UIADD3.X UR35, UPT, UPT, UR34, UR39, UR35, UP1, !UPT ;  /* 0x0000002722238290 */ /* 0x000fe20008ffe423 */
[----:B------:R-:W-:Y:S01]  /*1fd0*/  @!P4 IMAD.WIDE.U32 R10, R10, 0x30, R4 ;  /* 0x000000300a0ac825 */ /* 0x000fe200078e0004 */
[----:B------:R1:W-:Y:S01]  /*1fe0*/  @!P3 LDGSTS.E.BYPASS.LTC128B.128 [R84+0x7800], desc[UR16][R2.64+0x180] ;  /* 0x078001800254bfae */ /* 0x0003e2000b981a10 */
[----:B------:R-:W-:Y:S01]  /*1ff0*/  IADD3 R8, P3, PT, R192, UR22, RZ ;  /* 0x00000016c0087c10 */ /* 0x000fe2000ff7e0ff */
[----:B--2---:R-:W-:Y:S01]  /*2000*/  UIMAD UR28, UR28, UR4, URZ ;  /* 0x000000041c1c72a4 */ /* 0x004fe2000f8e02ff */
[----:B------:R-:W-:Y:S01]  /*2010*/  IMAD.U32 R5, RZ, RZ, UR37 ;  /* 0x00000025ff057e24 */ /* 0x000fe2000f8e00ff */
[----:B------:R-:W-:-:S02]  /*2020*/  VOTEU.ALL UP0, P0 ;  /* 0x0000000000ff7886 */ /* 0x000fc40000000000 */
[----:B------:R-:W-:Y:S01]  /*2030*/  IMAD.X R9, RZ, RZ, UR21, P3 ;  /* 0x00000015ff097e24 */ /* 0x000fe200098e06ff */
[----:B------:R-:W-:Y:S01]  /*2040*/  @!P6 LEA R14, P3, R4, R216, 0x1 ;  /* 0x000000d8040ee211 */ /* 0x000fe200078608ff */
[----:B------:R-:W-:Y:S01]  /*2050*/  UIMAD UR28, UR20, UR5, UR28 ;  /* 0x00000005141c72a4 */ /* 0x000fe2000f8e021c */
[----:B------:R-:W-:Y:S02]  /*2060*/  IMAD.WIDE.U32 R8, R166, UR10, R8 ;  /* 0x0000000aa6087c25 */ /* 0x000fe4000f8e0008 */
[----:B------:R-:W-:Y:S02]  /*2070*/  @!P6 LEA.HI.X R15, R4, R215, R0, 0x1, P3 ;  /* 0x000000d7040fe211 */ /* 0x000fe400018f0c00 */
[----:B------:R-:W-:Y:S02]  /*2080*/  IMAD.U32 R0, RZ, RZ, UR8 ;  /* 0x00000008ff007e24 */ /* 0x000fe4000f8e00ff */
[----:B------:R-:W-:Y:S01]  /*2090*/  IMAD.U32 R4, RZ, RZ, UR13 ;  /* 0x0000000dff047e24 */ /* 0x000fe2000f8e00ff */
[----:B------:R-:W-:Y:S01]  /*20a0*/  @!P6 LDGSTS.E.BYPASS.LTC128B.128 [R84+0x8000], desc[UR16][R14.64] ;  /* 0x080000000e54efae */ /* 0x000fe2000b981a10 */
[----:B---3--:R-:W-:-:S02]  /*20b0*/  IMAD.U32 R6, RZ, RZ, UR35 ;  /* 0x00000023ff067e24 */ /* 0x008fc4000f8e00ff */
[----:B------:R-:W-:Y:S01]  /*20c0*/  @!P4 IMAD R4, R4, 0x30, RZ ;  /* 0x000000300404c824 */ /* 0x000fe200078e02ff */
[----:B------:R-:W-:Y:S01]  /*20d0*/  @!P6 LDGSTS.E.BYPASS.LTC128B.128 [R84+0xa000], desc[UR16][R14.64+0x80] ;  /* 0x0a0000800e54efae */ /* 0x000fe2000b981a10 */
[----:B------:R-:W-:Y:S02]  /*20e0*/  IMAD.U32 R7, RZ, RZ, UR11 ;  /* 0x0000000bff077e24 */ /* 0x000fe4000f8e00ff */
[----:B------:R-:W-:Y:S01]  /*20f0*/  @!P4 IMAD.IADD R4, R11, 0x1, R4 ;  /* 0x000000010b04c824 */ /* 0x000fe200078e0204 */
[----:B------:R-:W-:Y:S01]  /*2100*/  @!P6 LDGSTS.E.BYPASS.LTC128B.128 [R84+0xc000], desc[UR16][R14.64+0x100] ;  /* 0x0c0001000e54efae */ /* 0x000fe2000b981a10 */
[----:B------:R-:W-:Y:S01]  /*2110*/  LOP3.LUT R11, R81, 0x200, RZ, 0xc0, !PT ;  /* 0x00000200510b7812 */ /* 0x000fe200078ec0ff */
[----:B-1----:R-:W-:Y:S01]  /*2120*/  IMAD.U32 R3, RZ, RZ, UR9 ;  /* 0x00000009ff037e24 */ /* 0x002fe2000f8e00ff */
[----:B------:R-:W1:Y:S01]  /*2130*/  LDCU.64 UR8, c[0x0][0x390] ;  /* 0x00007200ff0877ac */ /* 0x000e620008000a00 */
[----:B------:R2:W-:Y:S01]  /*2140*/  @!P6 LDGSTS.E.BYPASS.LTC128B.128 [R84+0xe000], desc[UR16][R14.64+0x180] ;  /* 0x0e0001800e54efae */ /* 0x0005e2000b981a10 */
[----:B------:R-:W-:-:S02]  /*2150*/  IMAD R2, R166, UR11, RZ ;  /* 0x0000000ba6027c24 */ /* 0x000fc4000f8e02ff */
[-C--:B------:R-:W-:Y:S02]  /*2160*/  @!P2 LEA R18, P3, R3, R216.reuse, 0x1 ;  /* 0x000000d80312a211 */ /* 0x080fe400078608ff */
[----:B------:R-:W-:Y:S02]  /*2170*/  IMAD.IADD R9, R9, 0x1, R2 ;  /* 0x0000000109097824 */ /* 0x000fe400078e0202 */
[----:B------:R-:W-:Y:S01]  /*2180*/  @!P2 LEA.HI.X R19, R3, R215, R0, 0x1, P3 ;  /* 0x000000d70313a211 */ /* 0x000fe200018f0c00 */
[----:B------:R-:W-:Y:S02]  /*2190*/  IMAD.U32 R3, RZ, RZ, UR36 ;  /* 0x00000024ff037e24 */ /* 0x000fe4000f8e00ff */
[----:B------:R-:W-:Y:S02]  /*21a0*/  IMAD.U32 R0, RZ, RZ, UR4 ;  /* 0x00000004ff007e24 */ /* 0x000fe4000f8e00ff */
[----:B------:R-:W-:Y:S01]  /*21b0*/  @!P2 LDGSTS.E.BYPASS.LTC128B.128 [R84+0x8800], desc[UR16][R18.64] ;  /* 0x088000001254afae */ /* 0x000fe2000b981a10 */
[----:B------:R-:W-:Y:S01]  /*21c0*/  @!P5 LEA R16, P3, R3, R216, 0x1 ;  /* 0x000000d80310d211 */ /* 0x000fe200078608ff */
[----:B------:R-:W-:-:S02]  /*21d0*/  IMAD.WIDE.U32 R8, R0, UR20, R8 ;  /* 0x0000001400087c25 */ /* 0x000fc4000f8e0008 */
[----:B------:R-:W-:Y:S01]  /*21e0*/  @!P2 LDGSTS.E.BYPASS.LTC128B.128 [R84+0xa800], desc[UR16][R18.64+0x80] ;  /* 0x0a8000801254afae */ /* 0x000fe2000b981a10 */
[-C--:B------:R-:W-:Y:S01]  /*21f0*/  @!P5 LEA.HI.X R17, R3, R215.reuse, R6, 0x1, P3 ;  /* 0x000000d70311d211 */ /* 0x080fe200018f0c06 */
[----:B------:R-:W-:Y:S01]  /*2200*/  VIADD R3, R9, UR28 ;  /* 0x0000001c09037c36 */ /* 0x000fe20008000000 */
[----:B------:R-:W-:Y:S01]  /*2210*/  USHF.L.U32 UR28, UR10, 0x6, URZ ;  /* 0x000000060a1c7899 */ /* 0x000fe200080006ff */
[----:B------:R-:W-:Y:S01]  /*2220*/  @!P2 LDGSTS.E.BYPASS.LTC128B.128 [R84+0xc800], desc[UR16][R18.64+0x100] ;  /* 0x0c8001001254afae */ /* 0x000fe2000b981a10 */
[----:B-1----:R-:W-:Y:S01]  /*2230*/  LEA R5, P3, R8, UR8, 0x1 ;  /* 0x0000000808057c11 */ /* 0x002fe2000f8608ff */
[----:B------:R-:W-:Y:S01]  /*2240*/  IMAD.U32 R6, RZ, RZ, UR10 ;  /* 0x0000000aff067e24 */ /* 0x000fe2000f8e00ff */
[----:B------:R-:W-:Y:S01]  /*2250*/  UIMAD.WIDE.U32 UR36, UR28, UR27, URZ ;  /* 0x0000001b1c2472a5 */ /* 0x000fe2000f8e00ff */
[----:B------:R1:W-:Y:S01]  /*2260*/  @!P2 LDGSTS.E.BYPASS.LTC128B.128 [R84+0xe800], desc[UR16][R18.64+0x180] ;  /* 0x0e8001801254afae */ /* 0x0003e2000b981a10 */
[C---:B------:R-:W-:Y:S02]  /*2270*/  LOP3.LUT R9, R193.reuse, 0x8, RZ, 0xc0, !PT ;  /* 0x00000008c1097812 */ /* 0x040fe400078ec0ff */
[C---:B--2---:R-:W-:Y:S01]  /*2280*/  @!P4 LEA R14, P2, R10.reuse, R216, 0x1 ;  /* 0x000000d80a0ec211 */ /* 0x044fe200078408ff */
[----:B------:R-:W-:Y:S03]  /*2290*/  @!P5 LDGSTS.E.BYPASS.LTC128B.128 [R84+0x9000], desc[UR16][R16.64] ;  /* 0x090000001054dfae */ /* 0x000fe6000b981a10 */
[----:B------:R-:W-:Y:S01]  /*22a0*/  @!P4 LEA.HI.X R15, R10, R215, R4, 0x1, P2 ;  /* 0x000000d70a0fc211 */ /* 0x000fe200010f0c04 */
[----:B------:R-:W-:Y:S01]  /*22b0*/  @!P5 LDGSTS.E.BYPASS.LTC128B.128 [R84+0xb000], desc[UR16][R16.64+0x80] ;  /* 0x0b0000801054dfae */ /* 0x000fe2000b981a10 */
[----:B------:R-:W-:Y:S01]  /*22c0*/  ISETP.GE.AND P2, PT, R12, UR26, PT ;  /* 0x0000001a0c007c0c */ /* 0x000fe2000bf46270 */
[----:B------:R-:W-:Y:S01]  /*22d0*/  USHF.L.U64.HI UR26, UR10, 0x6, UR11 ;  /* 0x000000060a1a7899 */ /* 0x000fe2000801020b */
[----:B------:R-:W-:Y:S01]  /*22e0*/  LEA.HI.X R4, R8, UR9, R3, 0x1, P3 ;  /* 0x0000000908047c11 */ /* 0x000fe200098f0c03 */
[----:B------:R-:W-:Y:S01]  /*22f0*/  @!P5 LDGSTS.E.BYPASS.LTC128B.128 [R84+0xd000], desc[UR16][R16.64+0x100] ;  /* 0x0d0001001054dfae */ /* 0x000fe2000b981a10 */
[----:B------:R-:W-:Y:S01]  /*2300*/  IMAD.U32 R10, RZ, RZ, UR10 ;  /* 0x0000000aff0a7e24 */ /* 0x000fe2000f8e00ff */
[----:B------:R-:W-:Y:S01]  /*2310*/  UIMAD UR26, UR26, UR27, URZ ;  /* 0x0000001b1a1a72a4 */ /* 0x000fe2000f8e02ff */
[----:B------:R-:W-:Y:S01]  /*2320*/  @!P1 LEA R6, P3, R6, UR36, 0x4 ;  /* 0x0000002406069c11 */ /* 0x000fe2000f8620ff */
[----:B------:R2:W-:Y:S01]  /*2330*/  @!P5 LDGSTS.E.BYPASS.LTC128B.128 [R84+0xf000], desc[UR16][R16.64+0x180] ;  /* 0x0f0001801054dfae */ /* 0x0005e2000b981a10 */
[----:B------:R-:W-:Y:S01]  /*2340*/  IMAD.SHL.U32 R8, R193, 0x20, RZ ;  /* 0x00000020c1087824 */ /* 0x000fe200078e00ff */
[----:B------:R-:W-:Y:S01]  /*2350*/  UIMAD UR26, UR29, UR28, UR26 ;  /* 0x0000001c1d1a72a4 */ /* 0x000fe2000f8e021a */
[----:B------:R-:W-:Y:S01]  /*2360*/  LOP3.LUT R3, R194, 0x8, RZ, 0xc0, !PT ;  /* 0x00000008c2037812 */ /* 0x000fe200078ec0ff */
[----:B------:R-:W-:Y:S01]  /*2370*/  @!P4 LDGSTS.E.BYPASS.LTC128B.128 [R84+0x9800], desc[UR16][R14.64] ;  /* 0x098000000e54cfae */ /* 0x000fe2000b981a10 */
[----:B------:R-:W-:Y:S01]  /*2380*/  UIMAD.WIDE.U32 UR28, UR10, 0x20, URZ ;  /* 0x000000200a1c78a5 */ /* 0x000fe2000f8e00ff */
[----:B------:R-:W-:Y:S01]  /*2390*/  LOP3.LUT R8, R11, 0x7c00, R8, 0xf8, !PT ;  /* 0x00007c000b087812 */ /* 0x000fe200078ef808 */
[----:B------:R-:W-:Y:S01]  /*23a0*/  UIADD3 UR34, UPT, UPT, UR37, UR26, URZ ;  /* 0x0000001a25227290 */ /* 0x000fe2000fffe0ff */
[----:B------:R-:W-:Y:S01]  /*23b0*/  @!P4 LDGSTS.E.BYPASS.LTC128B.128 [R84+0xb800], desc[UR16][R14.64+0x80] ;  /* 0x0b8000800e54cfae */ /* 0x000fe2000b981a10 */
[----:B------:R-:W-:Y:S01]  /*23c0*/  USHF.L.U32 UR26, UR11, 0x5, URZ ;  /* 0x000000050b1a7899 */ /* 0x000fe200080006ff */
[----:B------:R-:W-:Y:S01]  /*23d0*/  IMAD.U32 R11, RZ, RZ, UR37 ;  /* 0x00000025ff0b7e24 */ /* 0x000fe2000f8e00ff */
[----:B------:R-:W-:Y:S01]  /*23e0*/  @!UP0 UIADD3 UR35, UP1, UPT, UR36, UR28, URZ ;  /* 0x0000001c24238290 */ /* 0x000fe2000ff3e0ff */
[----:B------:R-:W-:Y:S01]  /*23f0*/  @!P4 LDGSTS.E.BYPASS.LTC128B.128 [R84+0xd800], desc[UR16][R14.64+0x100] ;  /* 0x0d8001000e54cfae */ /* 0x000fe2000b981a10 */
[----:B------:R-:W-:Y:S01]  /*2400*/  @!P1 LEA.HI.X R7, R10, UR34, R7, 0x4, P3 ;  /* 0x000000220a079c11 */ /* 0x000fe200098f2407 */
[----:B------:R-:W-:Y:S01]  /*2410*/  IMAD.U32 R10, RZ, RZ, UR36 ;  /* 0x00000024ff0a7e24 */ /* 0x000fe2000f8e00ff */
[----:B------:R-:W-:Y:S01]  /*2420*/  UIADD3 UR26, UPT, UPT, UR29, UR26, URZ ;  /* 0x0000001a1d1a7290 */ /* 0x000fe2000fffe0ff */
[----:B------:R3:W-:Y:S01]  /*2430*/  @!P4 LDGSTS.E.BYPASS.LTC128B.128 [R84+0xf800], desc[UR16][R14.64+0x180] ;  /* 0x0f8001800e54cfae */ /* 0x0007e2000b981a10 */
[----:B------:R-:W-:Y:S01]  /*2440*/  IMAD.U32 R11, RZ, RZ, UR34 ;  /* 0x00000022ff0b7e24 */ /* 0x000fe2000f8e00ff */
[----:B------:R-:W-:Y:S01]  /*2450*/  LOP3.LUT R12, R192, 0x1c0, R81, 0xf8, !PT ;  /* 0x000001c0c00c7812 */ /* 0x000fe200078ef851 */
[----:B-1----:R-:W-:Y:S01]  /*2460*/  IMAD.U32 R19, RZ, RZ, UR37 ;  /* 0x00000025ff137e24 */ /* 0x002fe2000f8e00ff */
[----:B------:R-:W0:Y:S01]  /*2470*/  LDGDEPBAR ;  /* 0x00000000000079af */ /* 0x000e220000000000 */
[----:B------:R-:W-:Y:S01]  /*2480*/  IMAD.U32 R19, RZ, RZ, UR34 ;  /* 0x00000022ff137e24 */ /* 0x000fe2000f8e00ff */
[----:B------:R-:W-:Y:S01]  /*2490*/  @!UP0 UIADD3.X UR34, UPT, UPT, UR26, UR34, URZ, UP1, !UPT ;  /* 0x000000221a228290 */ /* 0x000fe20008ffe4ff */
[----:B------:R-:W-:Y:S01]  /*24a0*/  IMAD.U32 R18, RZ, RZ, UR36 ;  /* 0x00000024ff127e24 */ /* 0x000fe2000f8e00ff */
[C---:B------:R-:W-:Y:S01]  /*24b0*/  LOP3.LUT R3, R12.reuse, R3, RZ, 0x3c, !PT ;  /* 0x000000030c037212 */ /* 0x040fe200078e3cff */
[----:B------:R-:W-:Y:S01]  /*24c0*/  @!P2 IMAD R13, R13, 0x30, RZ ;  /* 0x000000300d0da824 */ /* 0x000fe200078e02ff */
[----:B------:R-:W-:Y:S01]  /*24d0*/  LOP3.LUT R9, R12, R9, RZ, 0x3c, !PT ;  /* 0x000000090c097212 */ /* 0x000fe200078e3cff */
[----:B------:R-:W-:Y:S01]  /*24e0*/  @!P2 IMAD.WIDE.U32 R18, R21, 0x30, R18 ;  /* 0x000000301512a825 */ /* 0x000fe200078e0012 */
[----:B--2---:R-:W-:-:S03]  /*24f0*/  @!P6 LEA R16, P3, R10, R5, 0x1 ;  /* 0x000000050a10e211 */ /* 0x004fc600078608ff */
[----:B------:R-:W-:Y:S01]  /*2500*/  @!P2 IMAD.IADD R13, R19, 0x1, R13 ;  /* 0x00000001130da824 */ /* 0x000fe200078e020d */
[-C--:B------:R-:W-:Y:S01]  /*2510*/  @!P6 LEA.HI.X R17, R10, R4.reuse, R11, 0x1, P3 ;  /* 0x000000040a11e211 */ /* 0x080fe200018f0c0b */
[----:B------:R-:W-:Y:S01]  /*2520*/  IMAD.U32 R10, RZ, RZ, UR35 ;  /* 0x00000023ff0a7e24 */ /* 0x000fe2000f8e00ff */
[-C--:B------:R-:W-:Y:S01]  /*2530*/  @!P2 LEA R12, P3, R18, R5.reuse, 0x1 ;  /* 0x00000005120ca211 */ /* 0x080fe200078608ff */
[----:B------:R-:W-:Y:S01]  /*2540*/  IMAD.U32 R11, RZ, RZ, UR34 ;  /* 0x00000022ff0b7e24 */ /* 0x000fe2000f8e00ff */
[----:B------:R-:W1:Y:S01]  /*2550*/  LDCU UR34, c[0x0][0x3e0] ;  /* 0x00007c00ff2277ac */ /* 0x000e620008000800 */
[----:B------:R-:W-:Y:S01]  /*2560*/  IMAD.IADD R8, R3, 0x1, R8 ;  /* 0x0000000103087824 */ /* 0x000fe200078e0208 */
[----:B------:R-:W-:Y:S01]  /*2570*/  @!P0 LEA R20, P4, R10, R5, 0x1 ;  /* 0x000000050a148211 */ /* 0x000fe200078808ff */
[----:B------:R-:W-:Y:S01]  /*2580*/  IMAD R92, R9, 0x2, R92 ;  /* 0x00000002095c7824 */ /* 0x000fe200078e025c */
[-C--:B------:R-:W-:Y:S02]  /*2590*/  @!P2 LEA.HI.X R13, R18, R4.reuse, R13, 0x1, P3 ;  /* 0x00000004120da211 */ /* 0x080fe400018f0c0d */
[----:B------:R-:W-:Y:S01]  /*25a0*/  @!P0 LEA.HI.X R21, R10, R4, R11, 0x1, P4 ;  /* 0x000000040a158211 */ /* 0x000fe200020f0c0b */
[----:B------:R-:W-:Y:S01]  /*25b0*/  VIADD R87, R92, UR6 ;  /* 0x000000065c577c36 */ /* 0x000fe20008000000 */
[----:B------:R-:W-:-:S04]  /*25c0*/  DEPBAR.LE SB0, 0x0 ;  /* 0x000080000000791a */ /* 0x000fc80000000000 */
[----:B------:R-:W-:Y:S01]  /*25d0*/  BAR.SYNC.DEFER_BLOCKING 0x0 ;  /* 0x0000000000007b1d */ /* 0x000fe20000010000 */
[----:B---3--:R-:W-:Y:S02]  /*25e0*/  @!P1 LEA R14, P5, R6, R5, 0x1 ;  /* 0x00000005060e9211 */ /* 0x008fe400078a08ff */
[----:B------:R-:W-:Y:S02]  /*25f0*/  LEA R93, R8, UR6, 0x1 ;  /* 0x00000006085d7c11 */ /* 0x000fe4000f8e08ff */
[----:B------:R-:W-:Y:S01]  /*2600*/  @!P1 LEA.HI.X R15, R6, R4, R7, 0x1, P5 ;  /* 0x00000004060f9211 */ /* 0x000fe200028f0c07 */
[----:B-1----:R-:W-:-:S04]  /*2610*/  UIMAD UR23, UR24, UR34, UR23 ;  /* 0x00000022181772a4 */ /* 0x002fc8000f8e0217 */
[----:B------:R-:W-:Y:S01]  /*2620*/  USHF.L.U32 UR23, UR23, 0x5, URZ ;  /* 0x0000000517177899 */ /* 0x000fe200080006ff */
        /* <DEDUP_REMOVED lines=17> */
[----:B------:R-:W-:-:S03]  /*2740*/  IMAD.IADD R90, R87, 0x1, R80 ;  /* 0x00000001575a7824 */ /* 0x000fc600078e0250 */
[----:B------:R-:W-:Y:S04]  /*2750*/  @P1 STS.128 [R84+0x16800], RZ ;  /* 0x016800ff54001388 */ /* 0x000fe80000000c00 */
[----:B------:R-:W-:Y:S01]  /*2760*/  @!PT LDS RZ, [RZ] ;  /* 0x00000000fffff984 */ /* 0x000fe20000000800 */
[----:B------:R-:W-:Y:S01]  /*2770*/  @!PT LDS RZ, [RZ] ;  /* 0x00000000fffff984 */ /* 0x000fe20000000800 */
[----:B------:R-:W-:Y:S01]  /*2780*/  @!PT LDS RZ, [RZ] ;  /* 0x00000000fffff984 */ /* 0x000fe20000000800 */
[----:B------:R-:W-:Y:S04]  /*2790*/  @!P1 LDGSTS.E.BYPASS.LTC128B.128 [R84+0x10800], desc[UR16][R14.64] ;  /* 0x108000000e549fae */ /* 0x000fe8000b981a10 */
[----:B------:R-:W-:Y:S04]  /*27a0*/  @!P1 LDGSTS.E.BYPASS.LTC128B.128 [R84+0x12800], desc[UR16][R14.64+0x80] ;  /* 0x128000800e549fae */ /* 0x000fe8000b981a10 */
[----:B------:R-:W-:Y:S04]  /*27b0*/  @!P1 LDGSTS.E.BYPASS.LTC128B.128 [R84+0x14800], desc[UR16][R14.64+0x100] ;  /* 0x148001000e549fae */ /* 0x000fe8000b981a10 */
[----:B------:R-:W-:Y:S01]  /*27c0*/  @!P1 LDGSTS.E.BYPASS.LTC128B.128 [R84+0x16800], desc[UR16][R14.64+0x180] ;  /* 0x168001800e549fae */ /* 0x000fe2000b981a10 */
        /* <DEDUP_REMOVED lines=30> */
[----:B------:R-:W4:Y:S04]  /*29b0*/  LDSM.16.M88.4 R36, [R92+UR6+0x8000] ;  /* 0x008000065c24783b */ /* 0x000f280008000200 */
[----:B-1----:R-:W1:Y:S04]  /*29c0*/  LDSM.16.M88.4 R20, [R92+UR6+0x9000] ;  /* 0x009000065c14783b */ /* 0x002e680008000200 */
[----:B------:R-:W5:Y:S04]  /*29d0*/  LDSM.16.M88.4 R56, [R92+UR6+0x9800] ;  /* 0x009800065c38783b */ /* 0x000f680008000200 */
[----:B------:R-:W-:Y:S04]  /*29e0*/  LDSM.16.M88.4 R16, [R91] ;  /* 0x000000005b10783b */ /* 0x000fe80000000200 */
[----:B------:R-:W5:Y:S04]  /*29f0*/  LDSM.16.M88.4 R8, [R90+0x8800] ;  /* 0x008800005a08783b */ /* 0x000f680000000200 */
[----:B------:R-:W5:Y:S04]  /*2a00*/  LDSM.16.M88.4 R52, [R90+0x8000] ;  /* 0x008000005a34783b */ /* 0x000f680000000200 */
[----:B------:R-:W5:Y:S04]  /*2a10*/  LDSM.16.M88.4 R4, [R90+0x9000] ;  /* 0x009000005a04783b */ /* 0x000f680000000200 */
[----:B------:R-:W5:Y:S04]  /*2a20*/  LDSM.16.M88.4 R48, [R90+0x9800] ;  /* 0x009800005a30783b */ /* 0x000f680000000200 */
[----:B--2---:R-:W-:Y:S01]  /*2a30*/  LDSM.16.M88.4 R12, [R89] ;  /* 0x00000000590c783b */ /* 0x004fe20000000200 */
[C---:B---3--:R-:W-:Y:S03]  /*2a40*/  HMMA.16816.F32.BF16 R32, R64.reuse, R28, RZ ;  /* 0x0000001c4020723c */ /* 0x048fe600000418ff */
[----:B------:R-:W-:Y:S04]  /*2a50*/  LDSM.16.M88.4 R44, [R87+0x8000] ;  /* 0x00800000572c783b */ /* 0x000fe80000000200 */
[----:B------:R-:W-:Y:S01]  /*2a60*/  LDSM.16.M88.4 R60, [R85+0x9800] ;  /* 0x00980000553c783b */ /* 0x000fe20000000200 */
[C---:B------:R-:W-:Y:S03]  /*2a70*/  HMMA.16816.F32.BF16 R28, R64.reuse, R30, RZ ;  /* 0x0000001e401c723c */ /* 0x040fe600000418ff */
[----:B------:R-:W-:Y:S04]  /*2a80*/  LDSM.16.M88.4 R76, [R90+0xa800] ;  /* 0x00a800005a4c783b */ /* 0x000fe80000000200 */
[----:B------:R-:W-:Y:S01]  /*2a90*/  LDSM.16.M88.4 R72, [R90+0xb000] ;  /* 0x00b000005a48783b */ /* 0x000fe20000000200 */
[C---:B----4-:R-:W-:Y:S03]  /*2aa0*/  HMMA.16816.F32.BF16 R40, R64.reuse, R36, RZ ;  /* 0x000000244028723c */ /* 0x050fe600000418ff */
[----:B------:R-:W0:Y:S05]  /*2ab0*/  LDGDEPBAR ;  /* 0x00000000000079af */ /* 0x000e2a0000000000 */
[C---:B-1----:R-:W-:Y:S08]  /*2ac0*/  HMMA.16816.F32.BF16 R24, R64.reuse, R20, RZ ;  /* 0x000000144018723c */ /* 0x042ff000000418ff */
[C---:B------:R-:W-:Y:S08]  /*2ad0*/  HMMA.16816.F32.BF16 R36, R64.reuse, R38, RZ ;  /* 0x000000264024723c */ /* 0x040ff000000418ff */
[C---:B------:R-:W-:Y:S08]  /*2ae0*/  HMMA.16816.F32.BF16 R20, R64.reuse, R22, RZ ;  /* 0x000000164014723c */ /* 0x040ff000000418ff */
[C---:B-----5:R-:W-:Y:S08]  /*2af0*/  HMMA.16816.F32.BF16 R68, R64.reuse, R56, RZ ;  /* 0x000000384044723c */ /* 0x060ff000000418ff */
[----:B------:R-:W-:Y:S01]  /*2b00*/  HMMA.16816.F32.BF16 R64, R64, R58, RZ ;  /* 0x0000003a4040723c */ /* 0x000fe200000418ff */
        /* <DEDUP_REMOVED lines=13> */
[----:B------:R-:W4:Y:S03]  /*2be0*/  LDSM.16.M88.4 R48, [R88] ;  /* 0x000000005830783b */ /* 0x000f260000000200 */
        /* <DEDUP_REMOVED lines=11> */
[----:B------:R-:W3:Y:S04]  /*2ca0*/  LDSM.16.M88.4 R12, [R92+UR6+0xa800] ;  /* 0x00a800065c0c783b */ /* 0x000ee80008000200 */
[----:B------:R-:W5:Y:S03]  /*2cb0*/  LDSM.16.M88.4 R16, [R92+UR6+0xa000] ;  /* 0x00a000065c10783b */ /* 0x000f660008000200 */
[C---:B----4-:R-:W-:Y:S08]  /*2cc0*/  HMMA.16816.F32.BF16 R40, R48.reuse, R52, R40 ;  /* 0x000000343028723c */ /* 0x050ff00000041828 */
[C---:B------:R-:W-:Y:S01]  /*2cd0*/  HMMA.16816.F32.BF16 R36, R48.reuse, R54, R36 ;  /* 0x000000363024723c */ /* 0x040fe20000041824 */
[----:B------:R-:W4:Y:S07]  /*2ce0*/  LDSM.16.M88.4 R52, [R92+UR6+0xb800] ;  /* 0x00b800065c34783b */ /* 0x000f2e0008000200 */
[C---:B-1----:R-:W-:Y:S08]  /*2cf0*/  HMMA.16816.F32.BF16 R32, R48.reuse, R8, R32 ;  /* 0x000000083020723c */ /* 0x042ff00000041820 */
[C---:B------:R-:W-:Y:S01]  /*2d00*/  HMMA.16816.F32.BF16 R28, R48.reuse, R10, R28 ;  /* 0x0000000a301c723c */ /* 0x040fe2000004181c */
[----:B------:R-:W-:Y:S07]  /*2d10*/  LDSM.16.M88.4 R8, [R90+0xa000] ;  /* 0x00a000005a08783b */ /* 0x000fee0000000200 */
[C---:B--2---:R-:W-:Y:S08]  /*2d20*/  HMMA.16816.F32.BF16 R24, R48.reuse, R4, R24 ;  /* 0x000000043018723c */ /* 0x044ff00000041818 */
        /* <DEDUP_REMOVED lines=8> */
[----:B------:R-:W2:Y:S07]  /*2db0*/  LDSM.16.M88.4 R12, [R90+0xb800] ;  /* 0x00b800005a0c783b */ /* 0x000eae0000000200 */
[C---:B-----5:R-:W-:Y:S08]  /*2dc0*/  HMMA.16816.F32.BF16 R40, R44.reuse, R16, R40 ;  /* 0x000000102c28723c */ /* 0x060ff00000041828 */
[C---:B------:R-:W-:Y:S01]  /*2dd0*/  HMMA.16816.F32.BF16 R36, R44.reuse, R18, R36 ;  /* 0x000000122c24723c */ /* 0x040fe20000041824 */
[----:B------:R-:W3:Y:S07]  /*2de0*/  LDSM.16.M88.4 R16, [R89+0x2000] ;  /* 0x002000005910783b */ /* 0x000eee0000000200 */
[C---:B------:R-:W-:Y:S08]  /*2df0*/  HMMA.16816.F32.BF16 R24, R44.reuse, R56, R24 ;  /* 0x000000382c18723c */ /* 0x040ff00000041818 */
[C---:B------:R-:W-:Y:S01]  /*2e00*/  HMMA.16816.F32.BF16 R20, R44.reuse, R58, R20 ;  /* 0x0000003a2c14723c */ /* 0x040fe20000041814 */
[----:B------:R-:W5:Y:S07]  /*2e10*/  LDSM.16.M88.4 R56, [R87+0xb000] ;  /* 0x00b000005738783b */ /* 0x000f6e0000000200 */
[C---:B----4-:R-:W-:Y:S08]  /*2e20*/  HMMA.16816.F32.BF16 R68, R44.reuse, R52, R68 ;  /* 0x000000342c44723c */ /* 0x050ff00000041844 */
        /* <DEDUP_REMOVED lines=11> */
[----:B------:R-:W-:Y:S07]  /*2ee0*/  LDSM.16.M88.4 R72, [R92+UR6+0xd000] ;  /* 0x00d000065c48783b */ /* 0x000fee0008000200 */
[C---:B--2---:R-:W-:Y:S08]  /*2ef0*/  HMMA.16816.F32.BF16 R68, R4.reuse, R12, R68 ;  /* 0x0000000c0444723c */ /* 0x044ff00000041844 */
[----:B------:R-:W-:Y:S01]  /*2f00*/  HMMA.16816.F32.BF16 R64, R4, R14, R64 ;  /* 0x0000000e0440723c */ /* 0x000fe20000041840 */
[----:B------:R-:W2:Y:S04]  /*2f10*/  LDSM.16.M88.4 R12, [R85+0xa800] ;  /* 0x00a80000550c783b */ /* 0x000ea80000000200 */
[----:B------:R-:W2:Y:S03]  /*2f20*/  LDSM.16.M88.4 R4, [R85+0xb000] ;  /* 0x00b000005504783b */ /* 0x000ea60000000200 */
[C---:B---3--:R-:W-:Y:S08]  /*2f30*/  HMMA.16816.F32.BF16 R40, R16.reuse, R48, R40 ;  /* 0x000000301028723c */ /* 0x048ff00000041828 */
[C---:B------:R-:W-:Y:S01]  /*2f40*/  HMMA.16816.F32.BF16 R36, R16.reuse, R50, R36 ;  /* 0x000000321024723c */ /* 0x040fe20000041824 */
[----:B------:R-:W3:Y:S07]  /*2f50*/  LDSM.16.M88.4 R48, [R85+0xb800] ;  /* 0x00b800005530783b */ /* 0x000eee0000000200 */
[C---:B------:R-:W-:Y:S08]  /*2f60*/  HMMA.16816.F32.BF16 R32, R16.reuse, R60, R32 ;  /* 0x0000003c1020723c */ /* 0x040ff00000041820 */
[C---:B------:R-:W-:Y:S01]  /*2f70*/  HMMA.16816.F32.BF16 R28, R16.reuse, R62, R28 ;  /* 0x0000003e101c723c */ /* 0x040fe2000004181c */
[----:B------:R-:W-:Y:S07]  /*2f80*/  LDSM.16.M88.4 R60, [R92+UR6+0xd800] ;  /* 0x00d800065c3c783b */ /* 0x000fee0008000200 */
[C---:B-----5:R-:W-:Y:S08]  /*2f90*/  HMMA.16816.F32.BF16 R24, R16.reuse, R56, R24 ;  /* 0x000000381018723c */ /* 0x060ff00000041818 */
[C---:B------:R-:W-:Y:S01]  /*2fa0*/  HMMA.16816.F32.BF16 R20, R16.reuse, R58, R20 ;  /* 0x0000003a1014723c */ /* 0x040fe20000041814 */
[----:B------:R-:W-:Y:S07]  /*2fb0*/  LDSM.16.M88.4 R56, [R93+0x4000] ;  /* 0x004000005d38783b */ /* 0x000fee0000000200 */
[C---:B----4-:R-:W-:Y:S08]  /*2fc0*/  HMMA.16816.F32.BF16 R68, R16.reuse, R52, R68 ;  /* 0x000000341044723c */ /* 0x050ff00000041844 */
[----:B------:R-:W-:Y:S01]  /*2fd0*/  HMMA.16816.F32.BF16 R64, R16, R54, R64 ;  /* 0x000000361040723c */ /* 0x000fe20000041840 */
[----:B------:R-:W4:Y:S04]  /*2fe0*/  LDSM.16.M88.4 R16, [R92+UR6+0xc000] ;  /* 0x00c000065c10783b */ /* 0x000f280008000200 */
        /* <DEDUP_REMOVED lines=10> */
[C---:B---3--:R-:W-:Y:S08]  /*3090*/  HMMA.16816.F32.BF16 R68, R44.reuse, R48, R68 ;  /* 0x000000302c44723c */ /* 0x048ff00000041844 */
[----:B------:R-:W-:Y:S01]  /*30a0*/  HMMA.16816.F32.BF16 R64, R44, R50, R64 ;  /* 0x000000322c40723c */ /* 0x000fe20000041840 */
[----:B------:R-:W3:Y:S04]  /*30b0*/  LDSM.16.M88.4 R48, [R90+0xd000] ;  /* 0x00d000005a30783b */ /* 0x000ee80000000200 */
[----:B------:R-:W-:Y:S03]  /*30c0*/  LDSM.16.M88.4 R44, [R87+0xc000] ;  /* 0x00c00000572c783b */ /* 0x000fe60000000200 */
[C---:B----4-:R-:W-:Y:S08]  /*30d0*/  HMMA.16816.F32.BF16 R40, R56.reuse, R16, R40 ;  /* 0x000000103828723c */ /* 0x050ff00000041828 */
[C---:B------:R-:W-:Y:S01]  /*30e0*/  HMMA.16816.F32.BF16 R36, R56.reuse, R18, R36 ;  /* 0x000000123824723c */ /* 0x040fe20000041824 */
[----:B------:R-:W4:Y:S07]  /*30f0*/  LDSM.16.M88.4 R16, [R90+0xd800] ;  /* 0x00d800005a10783b */ /* 0x000f2e0000000200 */
[C---:B-1----:R-:W-:Y:S08]  /*3100*/  HMMA.16816.F32.BF16 R32, R56.reuse, R8, R32 ;  /* 0x000000083820723c */ /* 0x042ff00000041820 */
        /* <DEDUP_REMOVED lines=21> */
[----:B------:R-:W2:Y:S03]  /*3260*/  LDSM.16.M88.4 R4, [R85+0xc800] ;  /* 0x00c800005504783b */ /* 0x000ea60000000200 */
[C---:B-1----:R-:W-:Y:S08]  /*3270*/  HMMA.16816.F32.BF16 R32, R8.reuse, R12, R32 ;  /* 0x0000000c0820723c */ /* 0x042ff00000041820 */
[C---:B------:R-:W-:Y:S01]  /*3280*/  HMMA.16816.F32.BF16 R28, R8.reuse, R14, R28 ;  /* 0x0000000e081c723c */ /* 0x040fe2000004181c */
[----:B------:R-:W-:Y:S07]  /*3290*/  LDSM.16.M88.4 R12, [R92+UR6+0xe000] ;  /* 0x00e000065c0c783b */ /* 0x000fee0008000200 */
[C---:B------:R-:W-:Y:S08]  /*32a0*/  HMMA.16816.F32.BF16 R40, R8.reuse, R44, R40 ;  /* 0x0000002c0828723c */ /* 0x040ff00000041828 */
[C---:B------:R-:W-:Y:S01]  /*32b0*/  HMMA.16816.F32.BF16 R36, R8.reuse, R46, R36 ;  /* 0x0000002e0824723c */ /* 0x040fe20000041824 */
[----:B------:R-:W1:Y:S07]  /*32c0*/  LDSM.16.M88.4 R44, [R85+0xd800] ;  /* 0x00d80000552c783b */ /* 0x000e6e0000000200 */
[----:B------:R-:W-:Y:S08]  /*32d0*/  HMMA.16816.F32.BF16 R24, R8, R60, R24 ;  /* 0x0000003c0818723c */ /* 0x000ff00000041818 */
[C---:B--2---:R-:W-:Y:S08]  /*32e0*/  HMMA.16816.F32.BF16 R32, R16.reuse, R4, R32 ;  /* 0x000000041020723c */ /* 0x044ff00000041820 */
[----:B------:R-:W-:Y:S01]  /*32f0*/  HMMA.16816.F32.BF16 R28, R16, R6, R28 ;  /* 0x00000006101c723c */ /* 0x000fe2000004181c */
[----:B------:R-:W2:Y:S07]  /*3300*/  LDSM.16.M88.4 R4, [R92+UR6+0xf000] ;  /* 0x00f000065c04783b */ /* 0x000eae0008000200 */
[C---:B------:R-:W-:Y:S01]  /*3310*/  HMMA.16816.F32.BF16 R20, R8.reuse, R62, R20 ;  /* 0x0000003e0814723c */ /* 0x040fe20000041814 */
[----:B------:R-:W-:Y:S07]  /*3320*/  LDSM.16.M88.4 R60, [R91+0x6000] ;  /* 0x006000005b3c783b */ /* 0x000fee0000000200 */
[C---:B------:R-:W-:Y:S08]  /*3330*/  HMMA.16816.F32.BF16 R68, R8.reuse, R56, R68 ;  /* 0x000000380844723c */ /* 0x040ff00000041844 */
[----:B------:R-:W-:Y:S01]  /*3340*/  HMMA.16816.F32.BF16 R64, R8, R58, R64 ;  /* 0x0000003a0840723c */ /* 0x000fe20000041840 */
[----:B------:R-:W3:Y:S04]  /*3350*/  LDSM.16.M88.4 R8, [R92+UR6+0xe800] ;  /* 0x00e800065c08783b */ /* 0x000ee80008000200 */
[----:B------:R-:W-:Y:S03]  /*3360*/  LDSM.16.M88.4 R56, [R90+0xe000] ;  /* 0x00e000005a38783b */ /* 0x000fe60000000200 */
[C---:B------:R-:W-:Y:S08]  /*3370*/  HMMA.16816.F32.BF16 R24, R16.reuse, R48, R24 ;  /* 0x000000301018723c */ /* 0x040ff00000041818 */
[C---:B------:R-:W-:Y:S01]  /*3380*/  HMMA.16816.F32.BF16 R20, R16.reuse, R50, R20 ;  /* 0x000000321014723c */ /* 0x040fe20000041814 */
[----:B------:R-:W4:Y:S07]  /*3390*/  LDSM.16.M88.4 R48, [R90+0xf000] ;  /* 0x00f000005a30783b */ /* 0x000f2e0000000200 */
[C---:B------:R-:W-:Y:S08]  /*33a0*/  HMMA.16816.F32.BF16 R40, R16.reuse, R52, R40 ;  /* 0x000000341028723c */ /* 0x040ff00000041828 */
[C---:B------:R-:W-:Y:S01]  /*33b0*/  HMMA.16816.F32.BF16 R36, R16.reuse, R54, R36 ;  /* 0x000000361024723c */ /* 0x040fe20000041824 */
[----:B------:R-:W5:Y:S07]  /*33c0*/  LDSM.16.M88.4 R52, [R90+0xe800] ;  /* 0x00e800005a34783b */ /* 0x000f6e0000000200 */
[C---:B-1----:R-:W-:Y:S08]  /*33d0*/  HMMA.16816.F32.BF16 R68, R16.reuse, R44, R68 ;  /* 0x0000002c1044723c */ /* 0x042ff00000041844 */
[----:B------:R-:W-:Y:S01]  /*33e0*/  HMMA.16816.F32.BF16 R64, R16, R46, R64 ;  /* 0x0000002e1040723c */ /* 0x000fe20000041840 */
[----:B------:R-:W-:Y:S04]  /*33f0*/  LDSM.16.M88.4 R16, [R89+0x6000] ;  /* 0x006000005910783b */ /* 0x000fe80000000200 */
[----:B------:R-:W-:Y:S03]  /*3400*/  LDSM.16.M88.4 R44, [R90+0xf800] ;  /* 0x00f800005a2c783b */ /* 0x000fe60000000200 */
[C---:B--2---:R-:W-:Y:S01]  /*3410*/  HMMA.16816.F32.BF16 R24, R76.reuse, R4, R24 ;  /* 0x000000044c18723c */ /* 0x044fe20000041818 */
[----:B------:R-:W-:Y:S07]  /*3420*/  LDSM.16.M88.4 R88, [R88+0x6000] ;  /* 0x006000005858783b */ /* 0x000fee0000000200 */
[C---:B------:R-:W-:Y:S01]  /*3430*/  HMMA.16816.F32.BF16 R20, R76.reuse, R6, R20 ;  /* 0x000000064c14723c */ /* 0x040fe20000041814 */
[----:B------:R-:W1:Y:S07]  /*3440*/  LDSM.16.M88.4 R4, [R87+0xf000] ;  /* 0x00f000005704783b */ /* 0x000e6e0000000200 */
[C---:B------:R-:W-:Y:S08]  /*3450*/  HMMA.16816.F32.BF16 R40, R76.reuse, R12, R40 ;  /* 0x0000000c4c28723c */ /* 0x040ff00000041828 */
[C---:B------:R-:W-:Y:S01]  /*3460*/  HMMA.16816.F32.BF16 R36, R76.reuse, R14, R36 ;  /* 0x0000000e4c24723c */ /* 0x040fe20000041824 */
[----:B------:R-:W2:Y:S07]  /*3470*/  LDSM.16.M88.4 R12, [R87+0xe000] ;  /* 0x00e00000570c783b */ /* 0x000eae0000000200 */
[C---:B---3--:R-:W-:Y:S08]  /*3480*/  HMMA.16816.F32.BF16 R32, R76.reuse, R8, R32 ;  /* 0x000000084c20723c */ /* 0x048ff00000041820 */
[----:B------:R-:W-:Y:S01]  /*3490*/  HMMA.16816.F32.BF16 R28, R76, R10, R28 ;  /* 0x0000000a4c1c723c */ /* 0x000fe2000004181c */
[----:B------:R-:W3:Y:S07]  /*34a0*/  LDSM.16.M88.4 R8, [R87+0xe800] ;  /* 0x00e800005708783b */ /* 0x000eee0000000200 */
        /* <DEDUP_REMOVED lines=8> */
[----:B------:R-:W5:Y:S07]  /*3530*/  LDSM.16.M88.4 R52, [R87+0xf800] ;  /* 0x00f800005734783b */ /* 0x000f6e0000000200 */
[----:B------:R-:W-:Y:S08]  /*3540*/  HMMA.16816.F32.BF16 R68, R76, R72, R68 ;  /* 0x000000484c44723c */ /* 0x000ff00000041844 */
[C---:B-1----:R-:W-:Y:S08]  /*3550*/  HMMA.16816.F32.BF16 R24, R16.reuse, R4, R24 ;  /* 0x000000041018723c */ /* 0x042ff00000041818 */
[----:B------:R-:W-:Y:S01]  /*3560*/  HMMA.16816.F32.BF16 R20, R16, R6, R20 ;  /* 0x000000061014723c */ /* 0x000fe20000041814 */
[----:B------:R-:W1:Y:S07]  /*3570*/  LDSM.16.M88.4 R4, [R85+0xf000] ;  /* 0x00f000005504783b */ /* 0x000e6e0000000200 */
[----:B------:R-:W-:Y:S08]  /*3580*/  HMMA.16816.F32.BF16 R64, R76, R74, R64 ;  /* 0x0000004a4c40723c */ /* 0x000ff00000041840 */
[----:B--2---:R-:W-:Y:S01]  /*3590*/  HMMA.16816.F32.BF16 R40, R16, R12, R40 ;  /* 0x0000000c1028723c */ /* 0x004fe20000041828 */
[----:B------:R-:W-:-:S07]  /*35a0*/  IMAD.U32 R13, RZ, RZ, UR27 ;  /* 0x0000001bff0d7e24 */ /* 0x000fce000f8e00ff */
[----:B------:R-:W-:Y:S01]  /*35b0*/  HMMA.16816.F32.BF16 R36, R16, R14, R36 ;  /* 0x0000000e1024723c */ /* 0x000fe20000041824 */
[----:B------:R-:W-:-:S04]  /*35c0*/  LOP3.LUT R15, R193, 0x1f, RZ, 0xc0, !PT ;  /* 0x0000001fc10f7812 */ /* 0x000fc800078ec0ff */
[----:B------:R-:W-:-:S03]  /*35d0*/  IADD3 R224, P2, P0, R86, UR23, R15 ;  /* 0x0000001756e07c10 */ /* 0x000fc6000f85e00f */
[----:B---3--:R-:W-:Y:S01]  /*35e0*/  HMMA.16816.F32.BF16 R32, R16, R8, R32 ;  /* 0x000000081020723c */ /* 0x008fe20000041820 */
[----:B------:R-:W-:-:S05]  /*35f0*/  IMAD.SHL.U32 R8, R193, 0x2, RZ ;  /* 0x00000002c1087824 */ /* 0x000fca00078e00ff */
[----:B------:R-:W-:Y:S02]  /*3600*/  LOP3.LUT R12, R8, 0x6, RZ, 0xc0, !PT ;  /* 0x00000006080c7812 */ /* 0x000fe400078ec0ff */
[----:B------:R-:W-:Y:S01]  /*3610*/  HMMA.16816.F32.BF16 R28, R16, R10, R28 ;  /* 0x0000000a101c723c */ /* 0x000fe2000004181c */
[----:B------:R-:W2:Y:S01]  /*3620*/  LDSM.16.M88.4 R8, [R85+0xf800] ;  /* 0x00f800005508783b */ /* 0x000ea20000000200 */
[----:B------:R-:W-:-:S04]  /*3630*/  DEPBAR.LE SB0, 0x0 ;  /* 0x000080000000791a */ /* 0x000fc80000000000 */
[----:B------:R-:W-:Y:S02]  /*3640*/  IMAD R13, R13, 0x40, R12 ;  /* 0x000000400d0d7824 */ /* 0x000fe400078e020c */
[C---:B------:R-:W-:Y:S01]  /*3650*/  HMMA.16816.F32.BF16 R68, R60.reuse, R44, R68 ;  /* 0x0000002c3c44723c */ /* 0x040fe20000041844 */
[----:B------:R-:W-:Y:S01]  /*3660*/  SHF.R.U32.HI R45, RZ, 0x5, R193 ;  /* 0x00000005ff2d7819 */ /* 0x000fe200000116c1 */
[C---:B------:R-:W-:Y:S01]  /*3670*/  VIADD R14, R13.reuse, 0x1 ;  /* 0x000000010d0e7836 */ /* 0x040fe20000000000 */
[C---:B------:R-:W-:Y:S01]  /*3680*/  ISETP.GE.AND P4, PT, R13.reuse, UR25, PT ;  /* 0x000000190d007c0c */ /* 0x040fe2000bf86270 */
[C---:B------:R-:W-:Y:S02]  /*3690*/  VIADD R12, R13.reuse, 0x8 ;  /* 0x000000080d0c7836 */ /* 0x040fe40000000000 */
[C---:B------:R-:W-:Y:S01]  /*36a0*/  VIADD R15, R13.reuse, 0x19 ;  /* 0x000000190d0f7836 */ /* 0x040fe20000000000 */
[----:B------:R-:W-:Y:S01]  /*36b0*/  ISETP.GE.AND P3, PT, R14, UR25, PT ;  /* 0x000000190e007c0c */ /* 0x000fe2000bf66270 */
[----:B------:R-:W-:Y:S01]  /*36c0*/  HMMA.16816.F32.BF16 R64, R60, R46, R64 ;  /* 0x0000002e3c40723c */ /* 0x000fe20000041840 */
[C---:B------:R-:W-:Y:S01]  /*36d0*/  VIADD R14, R13.reuse, 0x9 ;  /* 0x000000090d0e7836 */ /* 0x040fe20000000000 */
[----:B------:R-:W-:Y:S01]  /*36e0*/  ISETP.GE.AND P5, PT, R12, UR25, PT ;  /* 0x000000190c007c0c */ /* 0x000fe2000bfa6270 */
[----:B------:R-:W-:-:S02]  /*36f0*/  VIADD R12, R13, 0x10 ;  /* 0x000000100d0c7836 */ /* 0x000fc40000000000 */
[----:B------:R-:W-:-:S03]  /*3700*/  IMAD R228, R228, 0x4, R45 ;  /* 0x00000004e4e47824 */ /* 0x000fc600078e022d */
[C---:B----4-:R-:W-:Y:S08]  /*3710*/  HMMA.16816.F32.BF16 R40, R88.reuse, R56, R40 ;  /* 0x000000385828723c */ /* 0x050ff00000041828 */
[C---:B------:R-:W-:Y:S08]  /*3720*/  HMMA.16816.F32.BF16 R36, R88.reuse, R58, R36 ;  /* 0x0000003a5824723c */ /* 0x040ff00000041824 */
[----:B------:R-:W-:Y:S03]  /*3730*/  HMMA.16816.F32.BF16 R32, R88, R48, R32 ;  /* 0x000000305820723c */ /* 0x000fe60000041820 */
[----:B------:R-:W-:-:S02]  /*3740*/  FSEL R42, R42, -INF , !P4 ;  /* 0xff8000002a2a7808 */ /* 0x000fc40006000000 */
[----:B------:R-:W-:Y:S02]  /*3750*/  FSEL R40, R40, -INF , !P4 ;  /* 0xff80000028287808 */ /* 0x000fe40006000000 */
[----:B------:R-:W-:Y:S01]  /*3760*/  ISETP.GE.AND P4, PT, R14, UR25, PT ;  /* 0x000000190e007c0c */ /* 0x000fe2000bf86270 */
[----:B-----5:R-:W-:Y:S01]  /*3770*/  HMMA.16816.F32.BF16 R68, R16, R52, R68 ;  /* 0x000000341044723c */ /* 0x020fe20000041844 */
[----:B------:R-:W-:Y:S01]  /*3780*/  VIADD R14, R13, 0x20 ;  /* 0x000000200d0e7836 */ /* 0x000fe20000000000 */
[----:B------:R-:W-:Y:S02]  /*3790*/  FSEL R44, R43, -INF , !P3 ;  /* 0xff8000002b2c7808 */ /* 0x000fe40005800000 */
[----:B------:R-:W-:Y:S02]  /*37a0*/  FSEL R38, R38, -INF , !P5 ;  /* 0xff80000026267808 */ /* 0x000fe40006800000 */
[----:B------:R-:W-:Y:S02]  /*37b0*/  FSEL R48, R37, -INF , !P4 ;  /* 0xff80000025307808 */ /* 0x000fe40006000000 */
[----:B------:R-:W-:Y:S01]  /*37c0*/  HMMA.16816.F32.BF16 R28, R88, R50, R28 ;  /* 0x00000032581c723c */ /* 0x000fe2000004181c */
[----:B------:R-:W-:-:S02]  /*37d0*/  FSEL R50, R36, -INF , !P5 ;  /* 0xff80000024327808 */ /* 0x000fc40006800000 */
[----:B------:R-:W-:Y:S02]  /*37e0*/  FSEL R36, R39, -INF , !P4 ;  /* 0xff80000027247808 */ /* 0x000fe40006000000 */
[----:B------:R-:W-:Y:S01]  /*37f0*/  FSEL R46, R41, -INF , !P3 ;  /* 0xff800000292e7808 */ /* 0x000fe20005800000 */
[----:B------:R-:W-:Y:S01]  /*3800*/  BAR.SYNC.DEFER_BLOCKING 0x0 ;  /* 0x0000000000007b1d */ /* 0x000fe20000010000 */
[----:B------:R-:W-:Y:S01]  /*3810*/  ISETP.GE.AND P3, PT, R12, UR25, PT ;  /* 0x000000190c007c0c */ /* 0x000fe2000bf66270 */
[----:B-1----:R-:W-:Y:S01]  /*3820*/  HMMA.16816.F32.BF16 R24, R88, R4, R24 ;  /* 0x000000045818723c */ /* 0x002fe20000041818 */
[C---:B------:R-:W-:Y:S02]  /*3830*/  VIADD R5, R13.reuse, 0x11 ;  /* 0x000000110d057836 */ /* 0x040fe40000000000 */
[----:B------:R-:W-:Y:S01]  /*3840*/  VIADD R4, R13, 0x18 ;  /* 0x000000180d047836 */ /* 0x000fe20000000000 */
[----:B------:R-:W-:Y:S02]  /*3850*/  FSEL R12, R34, -INF , !P3 ;  /* 0xff800000220c7808 */ /* 0x000fe40005800000 */
[----:B------:R-:W-:-:S02]  /*3860*/  ISETP.GE.AND P5, PT, R5, UR25, PT ;  /* 0x0000001905007c0c */ /* 0x000fc4000bfa6270 */
[----:B------:R-:W-:Y:S01]  /*3870*/  HMMA.16816.F32.BF16 R64, R16, R54, R64 ;  /* 0x000000361040723c */ /* 0x000fe20000041840 */
[----:B------:R-:W-:Y:S02]  /*3880*/  ISETP.GE.AND P4, PT, R4, UR25, PT ;  /* 0x0000001904007c0c */ /* 0x000fe4000bf86270 */
[----:B------:R-:W-:Y:S02]  /*3890*/  FSEL R32, R32, -INF , !P3 ;  /* 0xff80000020207808 */ /* 0x000fe40005800000 */
[----:B------:R-:W-:Y:S01]  /*38a0*/  ISETP.GE.AND P3, PT, R15, UR25, PT ;  /* 0x000000190f007c0c */ /* 0x000fe2000bf66270 */
[----:B------:R-:W-:Y:S02]  /*38b0*/  VIADD R15, R13, 0x30 ;  /* 0x000000300d0f7836 */ /* 0x000fe40000000000 */
[----:B------:R-:W-:Y:S01]  /*38c0*/  HMMA.16816.F32.BF16 R4, R88, R6, R20 ;  /* 0x000000065804723c */ /* 0x000fe20000041814 */
[----:B------:R-:W-:Y:S02]  /*38d0*/  FSEL R20, R35, -INF , !P5 ;  /* 0xff80000023147808 */ /* 0x000fe40006800000 */
[----:B------:R-:W-:-:S02]  /*38e0*/  FSEL R22, R33, -INF , !P5 ;  /* 0xff80000021167808 */ /* 0x000fc40006800000 */
[----:B------:R-:W-:Y:S01]  /*38f0*/  ISETP.GE.AND P5, PT, R14, UR25, PT ;  /* 0x000000190e007c0c */ /* 0x000fe2000bfa6270 */
[C---:B------:R-:W-:Y:S02]  /*3900*/  VIADD R14, R13.reuse, 0x21 ;  /* 0x000000210d0e7836 */ /* 0x040fe40000000000 */
[C---:B--2---:R-:W-:Y:S01]  /*3910*/  HMMA.16816.F32.BF16 R68, R88.reuse, R8, R68 ;  /* 0x000000085844723c */ /* 0x044fe20000041844 */
[----:B------:R-:W-:Y:S01]  /*3920*/  VIADD R9, R13, 0x28 ;  /* 0x000000280d097836 */ /* 0x000fe20000000000 */
[----:B------:R-:W-:Y:S02]  /*3930*/  FSEL R8, R30, -INF , !P4 ;  /* 0xff8000001e087808 */ /* 0x000fe40006000000 */
[----:B------:R-:W-:Y:S02]  /*3940*/  FSEL R30, R28, -INF , !P4 ;  /* 0xff8000001c1e7808 */ /* 0x000fe40006000000 */
[----:B------:R-:W-:Y:S02]  /*3950*/  ISETP.GE.AND P4, PT, R14, UR25, PT ;  /* 0x000000190e007c0c */ /* 0x000fe4000bf86270 */
[----:B------:R-:W-:Y:S01]  /*3960*/  FSEL R14, R31, -INF , !P3 ;  /* 0xff8000001f0e7808 */ /* 0x000fe20005800000 */
[----:B------:R-:W-:Y:S01]  /*3970*/  HMMA.16816.F32.BF16 R64, R88, R10, R64 ;  /* 0x0000000a5840723c */ /* 0x000fe20000041840 */
[----:B------:R-:W-:-:S02]  /*3980*/  FSEL R28, R29, -INF , !P3 ;  /* 0xff8000001d1c7808 */ /* 0x000fc40005800000 */
[----:B------:R-:W-:Y:S01]  /*3990*/  ISETP.GE.AND P3, PT, R9, UR25, PT ;  /* 0x0000001909007c0c */ /* 0x000fe2000bf66270 */
[----:B------:R-:W-:Y:S01]  /*39a0*/  VIADD R9, R13, 0x29 ;  /* 0x000000290d097836 */ /* 0x000fe20000000000 */
[----:B------:R-:W-:Y:S02]  /*39b0*/  FSEL R232, R26, -INF , !P5 ;  /* 0xff8000001ae87808 */ /* 0x000fe40006800000 */
[----:B------:R-:W-:Y:S02]  /*39c0*/  FSEL R236, R24, -INF , !P5 ;  /* 0xff80000018ec7808 */ /* 0x000fe40006800000 */
[----:B------:R-:W-:Y:S01]  /*39d0*/  ISETP.GE.AND P5, PT, R9, UR25, PT ;  /* 0x0000001909007c0c */ /* 0x000fe2000bfa6270 */
[C---:B------:R-:W-:Y:S01]  /*39e0*/  VIADD R9, R13.reuse, 0x31 ;  /* 0x000000310d097836 */ /* 0x040fe20000000000 */
[----:B------:R-:W-:Y:S01]  /*39f0*/  FSEL R234, R4, -INF , !P3 ;  /* 0xff80000004ea7808 */ /* 0x000fe20005800000 */
[----:B------:R-:W-:Y:S01]  /*3a00*/  VIADD R4, R13, 0x38 ;  /* 0x000000380d047836 */ /* 0x000fe20000000000 */
[----:B------:R-:W-:Y:S01]  /*3a10*/  FSEL R206, R5, -INF , !P5 ;  /* 0xff80000005ce7808 */ /* 0x000fe20006800000 */
[----:B------:R-:W-:Y:S01]  /*3a20*/  VIADD R13, R13, 0x39 ;  /* 0x000000390d0d7836 */ /* 0x000fe20000000000 */
[----:B------:R-:W-:-:S02]  /*3a30*/  FMNMX3.FTZ R5, R40, R46, R50, !PT ;  /* 0x0000002e28057276 */ /* 0x000fc40007810032 */
[----:B------:R-:W-:Y:S02]  /*3a40*/  FSEL R208, R27, -INF , !P4 ;  /* 0xff8000001bd07808 */ /* 0x000fe40006000000 */
[----:B------:R-:W-:Y:S02]  /*3a50*/  FSEL R212, R25, -INF , !P4 ;  /* 0xff80000019d47808 */ /* 0x000fe40006000000 */
[----:B------:R-:W-:Y:S02]  /*3a60*/  ISETP.GE.AND P4, PT, R15, UR25, PT ;  /* 0x000000190f007c0c */ /* 0x000fe4000bf86270 */
[----:B------:R-:W-:Y:S02]  /*3a70*/  FSEL R226, R6, -INF , !P3 ;  /* 0xff80000006e27808 */ /* 0x000fe40005800000 */
[----:B------:R-:W-:Y:S02]  /*3a80*/  ISETP.GE.AND P3, PT, R9, UR25, PT ;  /* 0x0000001909007c0c */ /* 0x000fe4000bf66270 */
[----:B------:R-:W-:-:S02]  /*3a90*/  FMNMX3.FTZ R5, R5, R48, R32, !PT ;  /* 0x0000003005057276 */ /* 0x000fc40007810020 */
[----:B------:R-:W-:Y:S02]  /*3aa0*/  FSEL R230, R7, -INF , !P5 ;  /* 0xff80000007e67808 */ /* 0x000fe40006800000 */
[----:B------:R-:W-:Y:S02]  /*3ab0*/  FSEL R204, R70, -INF , !P4 ;  /* 0xff80000046cc7808 */ /* 0x000fe40006000000 */
[----:B------:R-:W-:Y:S02]  /*3ac0*/  FSEL R222, R68, -INF , !P4 ;  /* 0xff80000044de7808 */ /* 0x000fe40006000000 */
[----:B------:R-:W-:Y:S02]  /*3ad0*/  ISETP.GE.AND P5, PT, R4, UR25, PT ;  /* 0x0000001904007c0c */ /* 0x000fe4000bfa6270 */
[----:B------:R-:W-:Y:S02]  /*3ae0*/  ISETP.GE.AND P4, PT, R13, UR25, PT ;  /* 0x000000190d007c0c */ /* 0x000fe4000bf86270 */
[----:B------:R-:W-:-:S02]  /*3af0*/  FSEL R203, R71, -INF , !P3 ;  /* 0xff80000047cb7808 */ /* 0x000fc40005800000 */
[----:B------:R-:W-:Y:S02]  /*3b00*/  FSEL R217, R69, -INF , !P3 ;  /* 0xff80000045d97808 */ /* 0x000fe40005800000 */
[----:B------:R-:W-:Y:S01]  /*3b10*/  FMNMX3.FTZ R7, R5, R22, R30, !PT ;  /* 0x0000001605077276 */ /* 0x000fe2000781001e */
        /* <DEDUP_REMOVED lines=8> */
[----:B------:R-:W-:Y:S02]  /*3ba0*/  IMAD.U32 R11, RZ, RZ, UR35 ;  /* 0x00000023ff0b7e24 */ /* 0x000fe4000f8e00ff */
[----:B------:R-:W-:Y:S01]  /*3bb0*/  IMAD.U32 R9, RZ, RZ, UR25 ;  /* 0x00000019ff097e24 */ /* 0x000fe2000f8e00ff */
[----:B------:R-:W-:Y:S01]  /*3bc0*/  LEA R16, P3, R10, R216, 0x1 ;  /* 0x000000d80a107211 */ /* 0x000fe200078608ff */
[----:B------:R-:W-:Y:S01]  /*3bd0*/  IMAD.U32 R4, RZ, RZ, UR24 ;  /* 0x00000018ff047e24 */ /* 0x000fe2000f8e00ff */
[----:B------:R-:W-:Y:S01]  /*3be0*/  UIADD3.X UR24, UPT, UPT, UR32, UR24, URZ, UP0, !UPT ;  /* 0x0000001820187290 */ /* 0x000fe200087fe4ff */
[----:B------:R-:W-:Y:S01]  /*3bf0*/  IMAD.U32 R5, RZ, RZ, UR33 ;  /* 0x00000021ff057e24 */ /* 0x000fe2000f8e00ff */
[----:B------:R-:W-:-:S02]  /*3c00*/  ULEA UR25, UP0, UR12, UR25, 0x5 ;  /* 0x000000190c197291 */ /* 0x000fc4000f8028ff */
[----:B------:R-:W-:Y:S01]  /*3c10*/  UIADD3.X UR32, UPT, UPT, UR32, UR24, URZ, UP1, !UPT ;  /* 0x0000001820207290 */ /* 0x000fe20008ffe4ff */
[-C--:B------:R-:W-:Y:S01]  /*3c20*/  LEA.HI.X R17, R10, R215.reuse, R4, 0x1, P3 ;  /* 0x000000d70a117211 */ /* 0x080fe200018f0c04 */
[----:B------:R-:W-:Y:S01]  /*3c30*/  ULEA.HI.X UR12, UR12, UR24, UR13, 0x5, UP0 ;  /* 0x000000180c0c7291 */ /* 0x000fe200080f2c0d */
[CC--:B------:R-:W-:Y:S02]  /*3c40*/  LEA R10, P3, R9.reuse, R216.reuse, 0x1 ;  /* 0x000000d8090a7211 */ /* 0x0c0fe400078608ff */
[----:B------:R-:W-:Y:S01]  /*3c50*/  MOV R4, UR24 ;  /* 0x0000001800047c02 */ /* 0x000fe20008000f00 */
[----:B------:R-:W-:Y:S01]  /*3c60*/  IMAD.U32 R6, RZ, RZ, UR32 ;  /* 0x00000020ff067e24 */ /* 0x000fe2000f8e00ff */
[----:B------:R-:W-:Y:S01]  /*3c70*/  @!PT LDS RZ, [RZ] ;  /* 0x00000000fffff984 */ /* 0x000fe20000000800 */
[----:B------:R-:W-:Y:S01]  /*3c80*/  @!PT LDS RZ, [RZ] ;  /* 0x00000000fffff984 */ /* 0x000fe20000000800 */
[----:B------:R-:W-:Y:S01]  /*3c90*/  @!PT LDS RZ, [RZ] ;  /* 0x00000000fffff984 */ /* 0x000fe20000000800 */
[----:B------:R1:W-:Y:S02]  /*3ca0*/  LDGSTS.E.BYPASS.LTC128B.128 [R84+0x8000], desc[UR16][R16.64] ;  /* 0x0800000010547fae */ /* 0x0003e4000b981a10 */
[----:B------:R-:W-:Y:S02]  /*3cb0*/  LEA.HI.X R11, R9, R215, R4, 0x1, P3 ;  /* 0x000000d7090b7211 */ /* 0x000fe400018f0c04 */
[----:B------:R-:W-:Y:S01]  /*3cc0*/  LEA R18, P3, R5, R216, 0x1 ;  /* 0x000000d805127211 */ /* 0x000fe200078608ff */
[----:B------:R1:W-:Y:S01]  /*3cd0*/  LDGSTS.E.BYPASS.LTC128B.128 [R84+0xa000], desc[UR16][R16.64+0x80] ;  /* 0x0a00008010547fae */ /* 0x0003e2000b981a10 */
[----:B------:R-:W-:-:S02]  /*3ce0*/  MOV R4, UR25 ;  /* 0x0000001900047c02 */ /* 0x000fc40008000f00 */
[----:B------:R-:W-:Y:S01]  /*3cf0*/  LEA.HI.X R19, R5, R215, R6, 0x1, P3 ;  /* 0x000000d705137211 */ /* 0x000fe200018f0c06 */
[----:B------:R-:W-:Y:S01]  /*3d00*/  IMAD.U32 R5, RZ, RZ, UR12 ;  /* 0x0000000cff057e24 */ /* 0x000fe2000f8e00ff */
[----:B------:R1:W-:Y:S01]  /*3d10*/  LDGSTS.E.BYPASS.LTC128B.128 [R84+0xc000], desc[UR16][R16.64+0x100] ;  /* 0x0c00010010547fae */ /* 0x0003e2000b981a10 */
[----:B------:R-:W-:-:S03]  /*3d20*/  LEA R24, P3, R4, R216, 0x1 ;  /* 0x000000d804187211 */ /* 0x000fc600078608ff */
        /* <DEDUP_REMOVED lines=15> */
.L_x_767:
[----:B------:R-:W-:Y:S01]  /*3e20*/  FMNMX3.FTZ R9, R42, R44, R38, !PT ;  /* 0x0000002c2a097276 */ /* 0x000fe20007810026 */
[----:B------:R-:W-:Y:S01]  /*3e30*/  USHF.R.S32.HI UR23, URZ, 0x1f, UR23 ;  /* 0x0000001fff177899 */ /* 0x000fe20008011417 */
[----:B------:R-:W-:Y:S01]  /*3e40*/  FMNMX3.FTZ R5, R7, R28, R236, !PT ;  /* 0x0000001c07057276 */ /* 0x000fe200078100ec */
[----:B------:R-:W-:Y:S01]  /*3e50*/  USHF.L.U32 UR12, UR15, 0x1, URZ ;  /* 0x000000010f0c7899 */ /* 0x000fe200080006ff */
[----:B------:R-:W-:Y:S01]  /*3e60*/  FMNMX3.FTZ R9, R9, R36, R12, !PT ;  /* 0x0000002409097276 */ /* 0x000fe2000781000c */
[----:B------:R-:W-:Y:S01]  /*3e70*/  IMAD.WIDE.U32 R228, R228, -0x326172a9, RZ ;  /* 0xcd9e8d57e4e47825 */ /* 0x000fe200078e00ff */
[----:B------:R-:W-:Y:S01]  /*3e80*/  FMNMX3.FTZ R5, R5, R212, R234, !PT ;  /* 0x000000d405057276 */ /* 0x000fe200078100ea */
[----:B------:R-:W-:Y:S01]  /*3e90*/  UIADD3 UR24, UPT, UPT, UR12, -0x2, URZ ;  /* 0xfffffffe0c187890 */ /* 0x000fe2000fffe0ff */
[----:B------:R-:W-:Y:S01]  /*3ea0*/  FMNMX3.FTZ R9, R9, R20, R8, !PT ;  /* 0x0000001409097276 */ /* 0x000fe20007810008 */
[----:B------:R-:W-:Y:S01]  /*3eb0*/  UIADD3 UR13, UPT, UPT, UR19, -0x4498517b, URZ ;  /* 0xbb67ae85130d7890 */ /* 0x000fe2000fffe0ff */
[----:B------:R-:W-:Y:S01]  /*3ec0*/  FSEL R214, R64, -INF , !P5 ;  /* 0xff80000040d67808 */ /* 0x000fe20006800000 */
[----:B------:R-:W-:Y:S01]  /*3ed0*/  IMAD.WIDE.U32 R224, R224, -0x2daee0ad, RZ ;  /* 0xd2511f53e0e07825 */ /* 0x000fe200078e00ff */
[----:B------:R-:W-:Y:S01]  /*3ee0*/  FMNMX3.FTZ R4, R5, R206, R222, !PT ;  /* 0x000000ce05047276 */ /* 0x000fe200078100de */
[----:B------:R-:W-:Y:S01]  /*3ef0*/  UIADD3 UR30, UPT, UPT, UR18, -0x61c88647, URZ ;  /* 0x9e3779b9121e7890 */ /* 0x000fe2000fffe0ff */
[----:B------:R-:W-:Y:S01]  /*3f00*/  FMNMX3.FTZ R9, R9, R14, R232, !PT ;  /* 0x0000000e09097276 */ /* 0x000fe200078100e8 */
[----:B------:R-:W-:Y:S01]  /*3f10*/  IMAD.U32 R5, RZ, RZ, UR24 ;  /* 0x00000018ff057e24 */ /* 0x000fe2000f8e00ff */
[----:B------:R-:W-:Y:S01]  /*3f20*/  FSEL R213, R65, -INF , !P4 ;  /* 0xff80000041d57808 */ /* 0x000fe20006000000 */
[----:B------:R-:W-:Y:S01]  /*3f30*/  UIADD3 UR27, UPT, UPT, UR18, 0x3c6ef372, URZ ;  /* 0x3c6ef372121b7890 */ /* 0x000fe2000fffe0ff */
[----:B------:R-:W-:Y:S01]  /*3f40*/  FMNMX3.FTZ R4, R4, R217, R214, !PT ;  /* 0x000000d904047276 */ /* 0x000fe200078100d6 */
[----:B------:R-:W-:Y:S01]  /*3f50*/  UIADD3 UR37, UPT, UPT, UR19, 0x76cf5d0a, URZ ;  /* 0x76cf5d0a13257890 */ /* 0x000fe2000fffe0ff */
[----:B------:R-:W-:Y:S01]  /*3f60*/  FMNMX3.FTZ R9, R9, R208, R226, !PT ;  /* 0x000000d009097276 */ /* 0x000fe200078100e2 */
[----:B------:R-:W-:Y:S01]  /*3f70*/  UIADD3 UR36, UPT, UPT, UR19, 0x32370b8f, URZ ;  /* 0x32370b8f13247890 */ /* 0x000fe2000fffe0ff */
[----:B------:R-:W-:Y:S01]  /*3f80*/  IADD3.X R83, PT, PT, R83, UR23, RZ, P2, P0 ;  /* 0x0000001753537c10 */ /* 0x000fe200097e04ff */
[----:B------:R-:W-:Y:S01]  /*3f90*/  UIADD3 UR25, UPT, UPT, UR18, -0x255992d5, URZ ;  /* 0xdaa66d2b12197890 */ /* 0x000fe2000fffe0ff */
[----:B------:R-:W-:Y:S01]  /*3fa0*/  FMNMX.FTZ R7, R213, R4, !PT ;  /* 0x00000004d5077209 */ /* 0x000fe20007810000 */
[----:B------:R-:W-:Y:S01]  /*3fb0*/  UIADD3 UR24, UPT, UPT, UR18, 0x78dde6e4, URZ ;  /* 0x78dde6e412187890 */ /* 0x000fe2000fffe0ff */
[----:B------:R-:W-:Y:S01]  /*3fc0*/  FSEL R202, R66, -INF , !P5 ;  /* 0xff80000042ca7808 */ /* 0x000fe20006800000 */
[----:B------:R-:W-:Y:S01]  /*3fd0*/  UIADD3 UR34, UPT, UPT, UR19, -0x56f99767, URZ ;  /* 0xa906689913227890 */ /* 0x000fe2000fffe0ff */
[----:B------:R-:W-:Y:S01]  /*3fe0*/  FMNMX3.FTZ R6, R9, R230, R204, !PT ;  /* 0x000000e609067276 */ /* 0x000fe200078100cc */
[----:B------:R-:W2:Y:S01]  /*3ff0*/  SHFL.BFLY PT, R4, R7, 0x2, 0x1f ;  /* 0x0c401f0007047f89 */ /* 0x000ea200000e0000 */
[----:B------:R-:W-:Y:S01]  /*4000*/  LOP3.LUT R220, R83, UR18, R229, 0x96, !PT ;  /* 0x0000001253dc7c12 */ /* 0x000fe2000f8e96e5 */
[----:B------:R-:W3:Y:S01]  /*4010*/  LDCU UR31, c[0x0][0x45c] ;  /* 0x00008b80ff1f77ac */ /* 0x000ee20008000800 */
[----:B------:R-:W-:Y:S01]  /*4020*/  FSEL R201, R67, -INF , !P4 ;  /* 0xff80000043c97808 */ /* 0x000fe20006000000 */
[----:B------:R-:W4:Y:S01]  /*4030*/  LDC R200, c[0x0][0x4f8] ;  /* 0x00013e00ffc87b82 */ /* 0x000f220000000800 */
[----:B------:R-:W-:Y:S01]  /*4040*/  FMNMX3.FTZ R6, R6, R203, R202, !PT ;  /* 0x000000cb06067276 */ /* 0x000fe200078100ca */
[----:B------:R-:W-:Y:S01]  /*4050*/  IMAD.WIDE.U32 R220, R220, -0x2daee0ad, RZ ;  /* 0xd2511f53dcdc7825 */ /* 0x000fe200078e00ff */
[----:B------:R-:W-:Y:S01]  /*4060*/  LOP3.LUT R5, R5, UR19, R225, 0x96, !PT ;  /* 0x0000001305057c12 */ /* 0x000fe2000f8e96e1 */
[----:B------:R-:W-:Y:S01]  /*4070*/  UIADD3 UR35, UPT, UPT, UR19, -0x126145ec, URZ ;  /* 0xed9eba1413237890 */ /* 0x000fe2000fffe0ff */
[----:B------:R-:W-:Y:S01]  /*4080*/  FMNMX.FTZ R9, R201, R6, !PT ;  /* 0x00000006c9097209 */ /* 0x000fe20007810000 */
[----:B------:R-:W-:Y:S01]  /*4090*/  UIADD3 UR23, UPT, UPT, UR18, 0x1715609d, URZ ;  /* 0x1715609d12177890 */ /* 0x000fe2000fffe0ff */
[----:B------:R-:W-:Y:S01]  /*40a0*/  LOP3.LUT R218, R224, UR13, R221, 0x96, !PT ;  /* 0x0000000de0da7c12 */ /* 0x000fe2000f8e96dd */
[----:B-1----:R-:W-:Y:S01]  /*40b0*/  IMAD.WIDE.U32 R18, R5, -0x326172a9, RZ ;  /* 0xcd9e8d5705127825 */ /* 0x002fe200078e00ff */
[----:B------:R-:W-:Y:S01]  /*40c0*/  UIADD3 UR13, UPT, UPT, UR18, -0x4ab325aa, URZ ;  /* 0xb54cda56120d7890 */ /* 0x000fe2000fffe0ff */
[----:B------:R-:W1:Y:S01]  /*40d0*/  SHFL.BFLY PT, R16, R9, 0x2, 0x1f ;  /* 0x0c401f0009107f89 */ /* 0x000e6200000e0000 */
[----:B------:R-:W-:Y:S01]  /*40e0*/  LOP3.LUT R199, R3, 0x200, R81, 0xf8, !PT ;  /* 0x0000020003c77812 */ /* 0x000fe200078ef851 */
[----:B------:R-:W-:Y:S01]  /*40f0*/  IMAD.WIDE.U32 R218, R218, -0x326172a9, RZ ;  /* 0xcd9e8d57dada7825 */ /* 0x000fe200078e00ff */
[----:B------:R-:W-:Y:S01]  /*4100*/  LOP3.LUT R5, R228, UR30, R19, 0x96, !PT ;  /* 0x0000001ee4057c12 */ /* 0x000fe2000f8e9613 */
[----:B------:R-:W-:Y:S01]  /*4110*/  UIADD3 UR33, UPT, UPT, UR19, 0x646e171e, URZ ;  /* 0x646e171e13217890 */ /* 0x000fe2000fffe0ff */
[----:B------:R-:W-:Y:S01]  /*4120*/  LEA R199, R199, UR6, 0x1 ;  /* 0x00000006c7c77c11 */ /* 0x000fe2000f8e08ff */
[----:B------:R-:W-:Y:S01]  /*4130*/  UIADD3 UR32, UPT, UPT, UR12, -0x1, URZ ;  /* 0xffffffff0c207890 */ /* 0x000fe2000fffe0ff */
[----:B------:R-:W-:Y:S01]  /*4140*/  LOP3.LUT R18, R18, UR27, R219, 0x96, !PT ;  /* 0x0000001b12127c12 */ /* 0x000fe2000f8e96db */
[----:B------:R-:W-:Y:S01]  /*4150*/  IMAD.WIDE.U32 R10, R5, -0x2daee0ad, RZ ;  /* 0xd2511f53050a7825 */ /* 0x000fe200078e00ff */
[----:B--2---:R-:W-:Y:S01]  /*4160*/  FMNMX.FTZ R7, R7, R4, !PT ;  /* 0x0000000407077209 */ /* 0x004fe20007810000 */
[----:B------:R-:W-:Y:S02]  /*4170*/  LDSM.16.MT88.4 R156, [R199+0x10000] ;  /* 0x01000000c79c783b */ /* 0x000fe40000004200 */
[----:B------:R-:W-:Y:S01]  /*4180*/  IMAD.WIDE.U32 R18, R18, -0x2daee0ad, RZ ;  /* 0xd2511f5312127825 */ /* 0x000fe200078e00ff */
[----:B------:R-:W-:Y:S01]  /*4190*/  LOP3.LUT R5, R220, UR37, R11, 0x96, !PT ;  /* 0x00000025dc057c12 */ /* 0x000fe2000f8e960b */
[----:B------:R-:W2:Y:S01]  /*41a0*/  SHFL.BFLY PT, R164, R7, 0x1, 0x1f ;  /* 0x0c201f0007a47f89 */ /* 0x000ea200000e0000 */
[----:B----4-:R-:W-:Y:S01]  /*41b0*/  LOP3.LUT R200, R200, 0xff, RZ, 0xc0, !PT ;  /* 0x000000ffc8c87812 */ /* 0x010fe200078ec0ff */
[----:B------:R-:W-:Y:S01]  /*41c0*/  IMAD.IADD R196, R82, 0x1, R199 ;  /* 0x0000000152c47824 */ /* 0x000fe200078e02c7 */
[----:B------:R-:W-:Y:S01]  /*41d0*/  LOP3.LUT R4, R10, UR36, R19, 0x96, !PT ;  /* 0x000000240a047c12 */ /* 0x000fe2000f8e9613 */
[----:B------:R-:W-:Y:S01]  /*41e0*/  IMAD.WIDE.U32 R10, R5, -0x326172a9, RZ ;  /* 0xcd9e8d57050a7825 */ /* 0x000fe200078e00ff */
[----:B------:R-:W-:Y:S03]  /*41f0*/  LDSM.16.MT88.4 R64, [R199+0x12000] ;  /* 0x01200000c740783b */ /* 0x000fe60000004200 */
[----:B------:R-:W-:Y:S01]  /*4200*/  IMAD.WIDE.U32 R4, R4, -0x326172a9, RZ ;  /* 0xcd9e8d5704047825 */ /* 0x000fe200078e00ff */
[----:B-1----:R-:W-:Y:S01]  /*4210*/  FMNMX.FTZ R16, R9, R16, !PT ;  /* 0x0000001009107209 */ /* 0x002fe20007810000 */
[----:B------:R-:W-:Y:S01]  /*4220*/  LDSM.16.MT88.4 R96, [R199+0x14000] ;  /* 0x01400000c760783b */ /* 0x000fe20000004200 */
[----:B------:R-:W-:Y:S01]  /*4230*/  LOP3.LUT R6, R218, UR25, R11, 0x96, !PT ;  /* 0x00000019da067c12 */ /* 0x000fe2000f8e960b */
[----:B------:R-:W-:Y:S01]  /*4240*/  IMAD R200, R200, 0x10000, R200 ;  /* 0x00010000c8c87824 */ /* 0x000fe200078e02c8 */
[----:B------:R-:W-:Y:S01]  /*4250*/  LOP3.LUT R10, R10, UR24, R5, 0x96, !PT ;  /* 0x000000180a0a7c12 */ /* 0x000fe2000f8e9605 */
[----:B------:R-:W-:Y:S01]  /*4260*/  IMAD.IADD R195, R80, 0x1, R196 ;  /* 0x0000000150c37824 */ /* 0x000fe200078e02c4 */
[----:B------:R-:W1:Y:S01]  /*4270*/  SHFL.BFLY PT, R5, R16, 0x1, 0x1f ;  /* 0x0c201f0010057f89 */ /* 0x000e6200000e0000 */
[----:B------:R-:W-:-:S03]  /*4280*/  IMAD.WIDE.U32 R24, R6, -0x2daee0ad, RZ ;  /* 0xd2511f5306187825 */ /* 0x000fc600078e00ff */
[----:B------:R-:W-:Y:S01]  /*4290*/  LDSM.16.MT88.4 R56, [R195+0x10000] ;  /* 0x01000000c338783b */ /* 0x000fe20000004200 */
[----:B------:R-:W-:Y:S01]  /*42a0*/  IMAD.WIDE.U32 R10, R10, -0x2daee0ad, RZ ;  /* 0xd2511f530a0a7825 */ /* 0x000fe200078e00ff */
[----:B------:R-:W-:Y:S02]  /*42b0*/  LOP3.LUT R6, R18, UR35, R25, 0x96, !PT ;  /* 0x0000002312067c12 */ /* 0x000fe4000f8e9619 */
[----:B------:R-:W-:Y:S01]  /*42c0*/  LDSM.16.MT88.4 R88, [R195+0x12000] ;  /* 0x01200000c358783b */ /* 0x000fe20000004200 */
[----:B--2---:R-:W-:Y:S01]  /*42d0*/  FMNMX.FTZ R164, R7, R164, !PT ;  /* 0x000000a407a47209 */ /* 0x004fe20007810000 */
[----:B------:R-:W-:Y:S01]  /*42e0*/  IMAD.IADD R197, R80, 0x1, R199 ;  /* 0x0000000150c57824 */ /* 0x000fe200078e02c7 */
[----:B------:R-:W-:Y:S01]  /*42f0*/  LOP3.LUT R26, R24, UR34, R11, 0x96, !PT ;  /* 0x00000022181a7c12 */ /* 0x000fe2000f8e960b */
[----:B------:R-:W-:Y:S01]  /*4300*/  IMAD.WIDE.U32 R6, R6, -0x326172a9, RZ ;  /* 0xcd9e8d5706067825 */ /* 0x000fe200078e00ff */
[----:B------:R-:W-:-:S03]  /*4310*/  FSETP.NEU.FTZ.AND P0, PT, R164, -INF , PT ;  /* 0xff800000a400780b */ /* 0x000fc60003f1d000 */
[----:B---3--:R-:W-:Y:S01]  /*4320*/  FMUL.FTZ R227, R164, UR31 ;  /* 0x0000001fa4e37c20 */ /* 0x008fe20008410000 */
[----:B------:R-:W-:Y:S01]  /*4330*/  LDSM.16.MT88.4 R72, [R197+0x12000] ;  /* 0x01200000c548783b */ /* 0x000fe20000004200 */
[----:B------:R-:W-:-:S03]  /*4340*/  IMAD.WIDE.U32 R26, R26, -0x326172a9, RZ ;  /* 0xcd9e8d571a1a7825 */ /* 0x000fc600078e00ff */
[----:B------:R-:W-:Y:S01]  /*4350*/  FSEL R227, R227, RZ, P0 ;  /* 0x000000ffe3e37208 */ /* 0x000fe20000000000 */
[----:B------:R-:W-:Y:S01]  /*4360*/  IMAD.MOV.U32 R18, RZ, RZ, R26 ;  /* 0x000000ffff127224 */ /* 0x000fe200078e001a */
[C---:B------:R-:W-:Y:S01]  /*4370*/  PRMT R24, R26.reuse, 0x7773, RZ ;  /* 0x000077731a187816 */ /* 0x040fe200000000ff */
[----:B------:R-:W-:Y:S01]  /*4380*/  LDSM.16.MT88.4 R80, [R196+0x12000] ;  /* 0x01200000c450783b */ /* 0x000fe20000004200 */
[----:B------:R-:W-:Y:S01]  /*4390*/  PRMT R3, R26, 0x7772, RZ ;  /* 0x000077721a037816 */ /* 0x000fe200000000ff */
[----:B------:R-:W-:Y:S01]  /*43a0*/  FFMA.FTZ R191, R40, UR31, -R227 ;  /* 0x0000001f28bf7c23 */ /* 0x000fe200080108e3 */
[----:B------:R-:W-:Y:S01]  /*43b0*/  LOP3.LUT R9, R6, UR13, R27, 0x96, !PT ;  /* 0x0000000d06097c12 */ /* 0x000fe2000f8e961b */
[--C-:B------:R-:W-:Y:S01]  /*43c0*/  FFMA.FTZ R190, R46, UR31, -R227.reuse ;  /* 0x0000001f2ebe7c23 */ /* 0x100fe200080108e3 */
[----:B------:R-:W-:Y:S01]  /*43d0*/  PRMT R6, R3, 0x5410, R24 ;  /* 0x0000541003067816 */ /* 0x000fe20000000018 */
[--C-:B------:R-:W-:Y:S01]  /*43e0*/  FFMA.FTZ R189, R50, UR31, -R227.reuse ;  /* 0x0000001f32bd7c23 */ /* 0x100fe200080108e3 */
[----:B-1----:R-:W-:Y:S01]  /*43f0*/  FMNMX.FTZ R3, R16, R5, !PT ;  /* 0x0000000510037209 */ /* 0x002fe20007810000 */
[----:B------:R-:W-:Y:S01]  /*4400*/  MUFU.EX2 R191, R191 ;  /* 0x000000bf00bf7308 */ /* 0x000fe20000000800 */
[----:B------:R-:W-:Y:S01]  /*4410*/  PRMT R16, R9, 0x7632, R16 ;  /* 0x0000763209107816 */ /* 0x000fe20000000010 */
[----:B------:R-:W-:Y:S01]  /*4420*/  FFMA.FTZ R186, R48, UR31, -R227 ;  /* 0x0000001f30ba7c23 */ /* 0x000fe200080108e3 */
[C---:B------:R-:W-:Y:S01]  /*4430*/  FSETP.NEU.FTZ.AND P0, PT, R3.reuse, -INF , PT ;  /* 0xff8000000300780b */ /* 0x040fe20003f1d000 */
[----:B------:R-:W-:Y:S01]  /*4440*/  FMUL.FTZ R205, R3, UR31 ;  /* 0x0000001f03cd7c20 */ /* 0x000fe20008410000 */
[----:B------:R-:W-:Y:S01]  /*4450*/  LOP3.LUT R147, R6, 0xff00ff, RZ, 0xc0, !PT ;  /* 0x00ff00ff06937812 */ /* 0x000fe200078ec0ff */
[----:B------:R-:W-:Y:S01]  /*4460*/  MUFU.EX2 R190, R190 ;  /* 0x000000be00be7308 */ /* 0x000fe20000000800 */
[----:B------:R-:W-:Y:S01]  /*4470*/  SHF.R.U32.HI R145, RZ, 0x18, R9 ;  /* 0x00000018ff917819 */ /* 0x000fe20000011609 */
[----:B------:R-:W-:Y:S01]  /*4480*/  LDSM.16.MT88.4 R48, [R196+0x10000] ;  /* 0x01000000c430783b */ /* 0x000fe20000004200 */
[----:B------:R-:W-:Y:S01]  /*4490*/  FSEL R205, R205, RZ, P0 ;  /* 0x000000ffcdcd7208 */ /* 0x000fe20000000000 */
[----:B------:R-:W-:Y:S01]  /*44a0*/  MUFU.EX2 R189, R189 ;  /* 0x000000bd00bd7308 */ /* 0x000fe20000000800 */
[----:B------:R-:W-:Y:S01]  /*44b0*/  LOP3.LUT R16, R16, 0xff, RZ, 0xc0, !PT ;  /* 0x000000ff10107812 */ /* 0x000fe200078ec0ff */
[----:B------:R-:W-:Y:S01]  /*44c0*/  LDSM.16.MT88.4 R104, [R197+0x14000] ;  /* 0x01400000c568783b */ /* 0x000fe20000004200 */
[----:B------:R-:W-:Y:S01]  /*44d0*/  PRMT R11, R26, 0x7771, RZ ;  /* 0x000077711a0b7816 */ /* 0x000fe200000000ff */
[--C-:B------:R-:W-:Y:S01]  /*44e0*/  FFMA.FTZ R184, R38, UR31, -R205.reuse ;  /* 0x0000001f26b87c23 */ /* 0x100fe200080108cd */
[--C-:B------:R-:W-:Y:S01]  /*44f0*/  FFMA.FTZ R183, R36, UR31, -R205.reuse ;  /* 0x0000001f24b77c23 */ /* 0x100fe200080108cd */
[--C-:B------:R-:W-:Y:S01]  /*4500*/  FFMA.FTZ R188, R42, UR31, -R205.reuse ;  /* 0x0000001f2abc7c23 */ /* 0x100fe200080108cd */
[----:B------:R-:W-:Y:S01]  /*4510*/  FFMA.FTZ R187, R44, UR31, -R205 ;  /* 0x0000001f2cbb7c23 */ /* 0x000fe200080108cd */
[----:B------:R-:W-:Y:S01]  /*4520*/  LOP3.LUT R18, R18, 0xff, RZ, 0xc0, !PT ;  /* 0x000000ff12127812 */ /* 0x000fe200078ec0ff */
[----:B------:R-:W1:Y:S01]  /*4530*/  LDSM.16.MT88.4 R40, [R197+0x10000] ;  /* 0x01000000c528783b */ /* 0x000e620000004200 */
[----:B------:R-:W-:Y:S01]  /*4540*/  MUFU.EX2 R184, R184 ;  /* 0x000000b800b87308 */ /* 0x000fe20000000800 */
[----:B------:R-:W-:Y:S01]  /*4550*/  PRMT R145, R16, 0x5410, R145 ;  /* 0x0000541010917816 */ /* 0x000fe20000000091 */
[----:B------:R-:W-:Y:S01]  /*4560*/  FFMA.FTZ R185, R32, UR31, -R227 ;  /* 0x0000001f20b97c23 */ /* 0x000fe200080108e3 */
[--C-:B------:R-:W-:Y:S01]  /*4570*/  HSET2.LE.AND R147, R147, R200.reuse, PT ;  /* 0x000000c893937233 */ /* 0x100fe20003803000 */
[----:B------:R-:W2:Y:S01]  /*4580*/  MUFU.EX2 R183, R183 ;  /* 0x000000b700b77308 */ /* 0x000ea20000000800 */
[----:B------:R-:W-:Y:S01]  /*4590*/  PRMT R5, R18, 0x5410, R11 ;  /* 0x0000541012057816 */ /* 0x000fe2000000000b */
[----:B------:R-:W-:Y:S01]  /*45a0*/  LDSM.16.MT88.4 R112, [R196+0x14000] ;  /* 0x01400000c470783b */ /* 0x000fe20000004200 */
[C---:B------:R-:W-:Y:S01]  /*45b0*/  LOP3.LUT R18, R9.reuse, 0xffff, RZ, 0xc0, !PT ;  /* 0x0000ffff09127812 */ /* 0x040fe200078ec0ff */
[----:B------:R-:W-:Y:S01]  /*45c0*/  MUFU.EX2 R188, R188 ;  /* 0x000000bc00bc7308 */ /* 0x000fe20000000800 */
[----:B------:R-:W-:Y:S01]  /*45d0*/  LOP3.LUT R11, R9, 0xff, RZ, 0xc0, !PT ;  /* 0x000000ff090b7812 */ /* 0x000fe200078ec0ff */
[----:B------:R-:W-:Y:S01]  /*45e0*/  LDSM.16.MT88.4 R120, [R195+0x14000] ;  /* 0x01400000c378783b */ /* 0x000fe20000004200 */
[----:B------:R-:W-:Y:S01]  /*45f0*/  SHF.R.U32.HI R18, RZ, 0x8, R18 ;  /* 0x00000008ff127819 */ /* 0x000fe20000011612 */
[----:B------:R-:W3:Y:S01]  /*4600*/  MUFU.EX2 R187, R187 ;  /* 0x000000bb00bb7308 */ /* 0x000ee20000000800 */
[--C-:B------:R-:W-:Y:S01]  /*4610*/  HSET2.LE.AND R146, R5, R200.reuse, PT ;  /* 0x000000c805927233 */ /* 0x100fe20003803000 */
[----:B------:R-:W-:Y:S01]  /*4620*/  LDSM.16.MT88.4 R128, [R199+0x16000] ;  /* 0x01600000c780783b */ /* 0x000fe20000004200 */
[----:B------:R-:W-:Y:S01]  /*4630*/  PRMT R9, R11, 0x5410, R18 ;  /* 0x000054100b097816 */ /* 0x000fe20000000012 */
[----:B------:R-:W4:Y:S01]  /*4640*/  MUFU.EX2 R186, R186 ;  /* 0x000000ba00ba7308 */ /* 0x000f220000000800 */
[--C-:B------:R-:W-:Y:S01]  /*4650*/  HSET2.LE.AND R145, R145, R200.reuse, PT ;  /* 0x000000c891917233 */ /* 0x100fe20003803000 */
[----:B------:R-:W-:Y:S01]  /*4660*/  LDSM.16.MT88.4 R136, [R197+0x16000] ;  /* 0x01600000c588783b */ /* 0x000fe20000004200 */
[----:B--2---:R-:W-:Y:S01]  /*4670*/  F2FP.BF16.F32.PACK_AB R16, R183, R184 ;  /* 0x000000b8b710723e */ /* 0x004fe200000010ff */
[--C-:B------:R-:W-:Y:S01]  /*4680*/  FFMA.FTZ R182, R22, UR31, -R227.reuse ;  /* 0x0000001f16b67c23 */ /* 0x100fe200080108e3 */
[----:B------:R-:W-:Y:S01]  /*4690*/  HSET2.LE.AND R144, R9, R200, PT ;  /* 0x000000c809907233 */ /* 0x000fe20003803000 */
[----:B------:R-:W-:Y:S01]  /*46a0*/  LDSM.16.MT88.4 R152, [R196+0x16000] ;  /* 0x01600000c498783b */ /* 0x000fe20000004200 */
[----:B------:R-:W-:Y:S01]  /*46b0*/  LOP3.LUT R147, R16, R147, RZ, 0xc0, !PT ;  /* 0x0000009310937212 */ /* 0x000fe200078ec0ff */
[----:B------:R-:W-:Y:S01]  /*46c0*/  FFMA.FTZ R181, R30, UR31, -R227 ;  /* 0x0000001f1eb57c23 */ /* 0x000fe200080108e3 */
[----:B------:R-:W-:Y:S01]  /*46d0*/  LOP3.LUT R16, R4, UR23, R7, 0x96, !PT ;  /* 0x0000001704107c12 */ /* 0x000fe2000f8e9607 */
[----:B------:R-:W-:Y:S01]  /*46e0*/  FFMA.FTZ R178, R28, UR31, -R227 ;  /* 0x0000001f1cb27c23 */ /* 0x000fe200080108e3 */
[----:B------:R-:W-:Y:S01]  /*46f0*/  F2FP.BF16.F32.PACK_AB R5, R190, R191 ;  /* 0x000000bfbe05723e */ /* 0x000fe200000010ff */
[----:B------:R-:W-:Y:S01]  /*4700*/  FFMA.FTZ R180, R12, UR31, -R205 ;  /* 0x0000001f0cb47c23 */ /* 0x000fe200080108cd */
[----:B---3--:R-:W-:Y:S01]  /*4710*/  F2FP.BF16.F32.PACK_AB R6, R187, R188 ;  /* 0x000000bcbb06723e */ /* 0x008fe200000010ff */
[----:B------:R-:W-:Y:S01]  /*4720*/  IMAD.WIDE.U32 R16, R16, -0x2daee0ad, RZ ;  /* 0xd2511f5310107825 */ /* 0x000fe200078e00ff */
[----:B------:R-:W-:-:S03]  /*4730*/  LOP3.LUT R144, R5, R144, RZ, 0xc0, !PT ;  /* 0x0000009005907212 */ /* 0x000fc600078ec0ff */
[--C-:B------:R-:W-:Y:S01]  /*4740*/  FFMA.FTZ R179, R20, UR31, -R205.reuse ;  /* 0x0000001f14b37c23 */ /* 0x100fe200080108cd */
[----:B------:R-:W-:Y:S01]  /*4750*/  LOP3.LUT R145, R6, R145, RZ, 0xc0, !PT ;  /* 0x0000009106917212 */ /* 0x000fe200078ec0ff */
[----:B------:R-:W-:Y:S01]  /*4760*/  IMAD.MOV.U32 R4, RZ, RZ, R16 ;  /* 0x000000ffff047224 */ /* 0x000fe200078e0010 */
[C---:B------:R-:W-:Y:S01]  /*4770*/  PRMT R11, R16.reuse, 0x7771, RZ ;  /* 0x00007771100b7816 */ /* 0x040fe200000000ff */
[----:B------:R-:W-:Y:S01]  /*4780*/  MUFU.EX2 R185, R185 ;  /* 0x000000b900b97308 */ /* 0x000fe20000000800 */
[----:B------:R-:W-:Y:S01]  /*4790*/  PRMT R18, R16, 0x7773, RZ ;  /* 0x0000777310127816 */ /* 0x000fe200000000ff */
[--C-:B------:R-:W-:Y:S01]  /*47a0*/  FFMA.FTZ R176, R14, UR31, -R205.reuse ;  /* 0x0000001f0eb07c23 */ /* 0x100fe200080108cd */
[----:B------:R-:W-:Y:S01]  /*47b0*/  PRMT R23, R16, 0x7772, RZ ;  /* 0x0000777210177816 */ /* 0x000fe200000000ff */
[----:B------:R-:W-:Y:S01]  /*47c0*/  MUFU.EX2 R182, R182 ;  /* 0x000000b600b67308 */ /* 0x000fe20000000800 */
[----:B------:R-:W-:Y:S01]  /*47d0*/  LOP3.LUT R16, R4, 0xff, RZ, 0xc0, !PT ;  /* 0x000000ff04107812 */ /* 0x000fe200078ec0ff */
[----:B------:R-:W-:Y:S01]  /*47e0*/  FFMA.FTZ R177, R8, UR31, -R205 ;  /* 0x0000001f08b17c23 */ /* 0x000fe200080108cd */
[----:B------:R-:W2:Y:S01]  /*47f0*/  LDSM.16.MT88.4 R4, [R195+0x16000] ;  /* 0x01600000c304783b */ /* 0x000ea20000004200 */
[----:B------:R-:W-:Y:S01]  /*4800*/  LOP3.LUT R21, R10, UR33, R17, 0x96, !PT ;  /* 0x000000210a157c12 */ /* 0x000fe2000f8e9611 */
[----:B------:R-:W-:Y:S01]  /*4810*/  MUFU.EX2 R181, R181 ;  /* 0x000000b500b57308 */ /* 0x000fe20000000800 */
[----:B----4-:R-:W-:Y:S01]  /*4820*/  F2FP.BF16.F32.PACK_AB R9, R186, R189 ;  /* 0x000000bdba09723e */ /* 0x010fe200000010ff */
[----:B------:R-:W-:Y:S01]  /*4830*/  LDSM.16.MT88.4 R12, [R197+0x10800] ;  /* 0x01080000c50c783b */ /* 0x000fe20000004200 */
[----:B------:R-:W-:Y:S01]  /*4840*/  PRMT R23, R23, 0x5410, R18 ;  /* 0x0000541017177816 */ /* 0x000fe20000000012 */
[----:B------:R-:W3:Y:S01]  /*4850*/  MUFU.EX2 R178, R178 ;  /* 0x000000b200b27308 */ /* 0x000ee20000000800 */
[----:B------:R-:W-:Y:S01]  /*4860*/  PRMT R11, R16, 0x5410, R11 ;  /* 0x00005410100b7816 */ /* 0x000fe2000000000b */
[----:B------:R-:W-:Y:S01]  /*4870*/  LDSM.16.MT88.4 R32, [R196+0x12800] ;  /* 0x01280000c420783b */ /* 0x000fe20000004200 */
[C---:B------:R-:W-:Y:S01]  /*4880*/  LOP3.LUT R10, R21.reuse, 0xffff, RZ, 0xc0, !PT ;  /* 0x0000ffff150a7812 */ /* 0x040fe200078ec0ff */
[----:B------:R-:W-:Y:S01]  /*4890*/  MUFU.EX2 R180, R180 ;  /* 0x000000b400b47308 */ /* 0x000fe20000000800 */
[----:B------:R-:W-:Y:S01]  /*48a0*/  PRMT R22, R21, 0x7632, R22 ;  /* 0x0000763215167816 */ /* 0x000fe20000000016 */
[----:B------:R-:W4:Y:S01]  /*48b0*/  LDSM.16.MT88.4 R16, [R199+0x10800] ;  /* 0x01080000c710783b */ /* 0x000f220000004200 */
[----:B------:R-:W-:Y:S01]  /*48c0*/  LOP3.LUT R146, R9, R146, RZ, 0xc0, !PT ;  /* 0x0000009209927212 */ /* 0x000fe200078ec0ff */
[----:B------:R-:W-:Y:S01]  /*48d0*/  MUFU.EX2 R179, R179 ;  /* 0x000000b300b37308 */ /* 0x000fe20000000800 */
[----:B------:R-:W-:Y:S01]  /*48e0*/  LOP3.LUT R9, R21, 0xff, RZ, 0xc0, !PT ;  /* 0x000000ff15097812 */ /* 0x000fe200078ec0ff */
[----:B------:R-:W-:Y:S01]  /*48f0*/  LDSM.16.MT88.4 R28, [R195+0x12800] ;  /* 0x01280000c31c783b */ /* 0x000fe20000004200 */
[----:B------:R-:W-:Y:S01]  /*4900*/  SHF.R.U32.HI R21, RZ, 0x18, R21 ;  /* 0x00000018ff157819 */ /* 0x000fe20000011615 */
[----:B------:R-:W-:Y:S01]  /*4910*/  MUFU.EX2 R177, R177 ;  /* 0x000000b100b17308 */ /* 0x000fe20000000800 */
[----:B------:R-:W-:Y:S01]  /*4920*/  SHF.R.U32.HI R10, RZ, 0x8, R10 ;  /* 0x00000008ff0a7819 */ /* 0x000fe2000001160a */
[C---:B------:R-:W-:Y:S01]  /*4930*/  HMMA.16816.F32.BF16 R160, R144.reuse, R156, RZ ;  /* 0x0000009c90a0723c */ /* 0x040fe200000418ff */
[----:B------:R-:W-:Y:S01]  /*4940*/  LOP3.LUT R8, R22, 0xff, RZ, 0xc0, !PT ;  /* 0x000000ff16087812 */ /* 0x000fe200078ec0ff */
[----:B------:R-:W5:Y:S01]  /*4950*/  MUFU.EX2 R176, R176 ;  /* 0x000000b000b07308 */ /* 0x000f620000000800 */
[----:B------:R-:W-:Y:S01]  /*4960*/  PRMT R9, R9, 0x5410, R10 ;  /* 0x0000541009097816 */ /* 0x000fe2000000000a */
[----:B------:R-:W-:Y:S01]  /*4970*/  LDSM.16.MT88.4 R168, [R199+0x12800] ;  /* 0x01280000c7a8783b */ /* 0x000fe20000004200 */
[----:B------:R-:W-:Y:S01]  /*4980*/  PRMT R21, R8, 0x5410, R21 ;  /* 0x0000541008157816 */ /* 0x000fe20000000015 */
[--C-:B------:R-:W-:Y:S01]  /*4990*/  FFMA.FTZ R211, R206, UR31, -R227.reuse ;  /* 0x0000001fced37c23 */ /* 0x100fe200080108e3 */
[--C-:B------:R-:W-:Y:S01]  /*49a0*/  HSET2.LE.AND R11, R11, R200.reuse, PT ;  /* 0x000000c80b0b7233 */ /* 0x100fe20003803000 */
[C---:B-1----:R-:W-:Y:S01]  /*49b0*/  HMMA.16816.F32.BF16 R36, R144.reuse, R40, RZ ;  /* 0x000000289024723c */ /* 0x042fe200000418ff */
[----:B---3--:R-:W-:Y:S01]  /*49c0*/  F2FP.BF16.F32.PACK_AB R22, R178, R181 ;  /* 0x000000b5b216723e */ /* 0x008fe200000010ff */
[----:B------:R-:W-:Y:S01]  /*49d0*/  LDSM.16.MT88.4 R172, [R195+0x10800] ;  /* 0x01080000c3ac783b */ /* 0x000fe20000004200 */
[--C-:B------:R-:W-:Y:S01]  /*49e0*/  HSET2.LE.AND R20, R9, R200.reuse, PT ;  /* 0x000000c809147233 */ /* 0x100fe20003803000 */
[----:B------:R-:W-:Y:S01]  /*49f0*/  FFMA.FTZ R234, R234, UR31, -R227 ;  /* 0x0000001feaea7c23 */ /* 0x000fe200080108e3 */
[--C-:B------:R-:W-:Y:S01]  /*4a00*/  HSET2.LE.AND R21, R21, R200.reuse, PT ;  /* 0x000000c815157233 */ /* 0x100fe20003803000 */
[----:B------:R-:W-:Y:S01]  /*4a10*/  MUFU.EX2 R211, R211 ;  /* 0x000000d300d37308 */ /* 0x000fe20000000800 */
[----:B------:R-:W-:Y:S01]  /*4a20*/  LOP3.LUT R22, R22, R11, RZ, 0xc0, !PT ;  /* 0x0000000b16167212 */ /* 0x000fe200078ec0ff */
[C---:B------:R-:W-:Y:S01]  /*4a30*/  HMMA.16816.F32.BF16 R44, R144.reuse, R48, RZ ;  /* 0x00000030902c723c */ /* 0x040fe200000418ff */
[----:B------:R-:W1:Y:S01]  /*4a40*/  LDSM.16.MT88.4 R8, [R196+0x10800] ;  /* 0x01080000c408783b */ /* 0x000e620000004200 */
[----:B------:R-:W-:Y:S01]  /*4a50*/  LOP3.LUT R23, R23, 0xff00ff, RZ, 0xc0, !PT ;  /* 0x00ff00ff17177812 */ /* 0x000fe200078ec0ff */
[----:B------:R-:W3:Y:S01]  /*4a60*/  MUFU.EX2 R206, R234 ;  /* 0x000000ea00ce7308 */ /* 0x000ee20000000800 */
[----:B-----5:R-:W-:Y:S01]  /*4a70*/  F2FP.BF16.F32.PACK_AB R24, R176, R177 ;  /* 0x000000b1b018723e */ /* 0x020fe200000010ff */
[----:B------:R-:W-:Y:S01]  /*4a80*/  FFMA.FTZ R209, R226, UR31, -R205 ;  /* 0x0000001fe2d17c23 */ /* 0x000fe200080108cd */
[----:B------:R-:W-:Y:S01]  /*4a90*/  FFMA.FTZ R207, R212, UR31, -R227 ;  /* 0x0000001fd4cf7c23 */ /* 0x000fe200080108e3 */
[----:B------:R-:W-:Y:S01]  /*4aa0*/  HSET2.LE.AND R23, R23, R200, PT ;  /* 0x000000c817177233 */ /* 0x000fe20003803000 */
[C---:B--2---:R-:W-:Y:S01]  /*4ab0*/  HMMA.16816.F32.BF16 R148, R144.reuse, R4, RZ ;  /* 0x000000049094723c */ /* 0x044fe200000418ff */
[----:B------:R-:W-:Y:S01]  /*4ac0*/  F2FP.BF16.F32.PACK_AB R5, R182, R185 ;  /* 0x000000b9b605723e */ /* 0x000fe200000010ff */
[--C-:B------:R-:W-:Y:S01]  /*4ad0*/  FFMA.FTZ R223, R208, UR31, -R205.reuse ;  /* 0x0000001fd0df7c23 */ /* 0x100fe200080108cd */
[----:B------:R-:W-:Y:S01]  /*4ae0*/  F2FP.BF16.F32.PACK_AB R4, R179, R180 ;  /* 0x000000b4b304723e */ /* 0x000fe200000010ff */
[----:B------:R-:W-:Y:S01]  /*4af0*/  FFMA.FTZ R230, R230, UR31, -R205 ;  /* 0x0000001fe6e67c23 */ /* 0x000fe200080108cd */
[----:B------:R-:W-:Y:S01]  /*4b00*/  LOP3.LUT R20, R5, R20, RZ, 0xc0, !PT ;  /* 0x0000001405147212 */ /* 0x000fe200078ec0ff */
[----:B------:R-:W-:Y:S01]  /*4b10*/  FFMA.FTZ R236, R236, UR31, -R227 ;  /* 0x0000001fecec7c23 */ /* 0x000fe200080108e3 */
[----:B------:R-:W-:Y:S01]  /*4b20*/  LOP3.LUT R21, R4, R21, RZ, 0xc0, !PT ;  /* 0x0000001504157212 */ /* 0x000fe200078ec0ff */
[C---:B------:R-:W-:Y:S01]  /*4b30*/  HMMA.16816.F32.BF16 R52, R144.reuse, R56, RZ ;  /* 0x000000389034723c */ /* 0x040fe200000418ff */
[----:B------:R-:W-:Y:S01]  /*4b40*/  LOP3.LUT R23, R24, R23, RZ, 0xc0, !PT ;  /* 0x0000001718177212 */ /* 0x000fe200078ec0ff */
[----:B------:R-:W-:Y:S01]  /*4b50*/  FFMA.FTZ R232, R232, UR31, -R205 ;  /* 0x0000001fe8e87c23 */ /* 0x000fe200080108cd */
[----:B------:R-:W-:Y:S01]  /*4b60*/  LDSM.16.MT88.4 R24, [R199+0x14800] ;  /* 0x01480000c718783b */ /* 0x000fe20000004200 */
[----:B------:R-:W-:Y:S01]  /*4b70*/  MUFU.EX2 R209, R209 ;  /* 0x000000d100d17308 */ /* 0x000fe20000000800 */
[----:B------:R-:W-:Y:S01]  /*4b80*/  FFMA.FTZ R222, R222, UR31, -R227 ;  /* 0x0000001fdede7c23 */ /* 0x000fe200080108e3 */
[----:B------:R-:W-:Y:S01]  /*4b90*/  FADD.FTZ R190, R191, R190 ;  /* 0x000000bebfbe7221 */ /* 0x000fe20000010000 */
[----:B------:R-:W-:Y:S01]  /*4ba0*/  FADD.FTZ R187, R188, R187 ;  /* 0x000000bbbcbb7221 */ /* 0x000fe20000010000 */
[----:B------:R-:W-:Y:S01]  /*4bb0*/  HMMA.16816.F32.BF16 R60, R144, R64, RZ ;  /* 0x00000040903c723c */ /* 0x000fe200000418ff */
[----:B------:R-:W2:Y:S01]  /*4bc0*/  MUFU.EX2 R208, R230 ;  /* 0x000000e600d07308 */ /* 0x000ea20000000800 */
[----:B------:R-:W-:Y:S01]  /*4bd0*/  FADD.FTZ R189, R189, R190 ;  /* 0x000000bebdbd7221 */ /* 0x000fe20000010000 */
[----:B------:R-:W-:-:S02]  /*4be0*/  FADD.FTZ R184, R184, R187 ;  /* 0x000000bbb8b87221 */ /* 0x000fc40000010000 */
[----:B------:R-:W-:Y:S01]  /*4bf0*/  MUFU.EX2 R212, R236 ;  /* 0x000000ec00d47308 */ /* 0x000fe20000000800 */
[----:B------:R-:W-:Y:S01]  /*4c00*/  FADD.FTZ R186, R186, R189 ;  /* 0x000000bdbaba7221 */ /* 0x000fe20000010000 */
[----:B------:R-:W-:Y:S01]  /*4c10*/  FADD.FTZ R183, R183, R184 ;  /* 0x000000b8b7b77221 */ /* 0x000fe20000010000 */
[----:B------:R-:W-:Y:S01]  /*4c20*/  HMMA.16816.F32.BF16 R68, R144, R72, RZ ;  /* 0x000000489044723c */ /* 0x000fe200000418ff */
[----:B------:R-:W-:Y:S01]  /*4c30*/  MUFU.EX2 R207, R207 ;  /* 0x000000cf00cf7308 */ /* 0x000fe20000000800 */
[----:B------:R-:W-:-:S03]  /*4c40*/  FADD.FTZ R185, R185, R186 ;  /* 0x000000bab9b97221 */ /* 0x000fc60000010000 */
[----:B------:R-:W-:Y:S01]  /*4c50*/  MUFU.EX2 R226, R232 ;  /* 0x000000e800e27308 */ /* 0x000fe20000000800 */
[----:B------:R-:W-:Y:S02]  /*4c60*/  FADD.FTZ R182, R182, R185 ;  /* 0x000000b9b6b67221 */ /* 0x000fe40000010000 */
[----:B------:R-:W-:Y:S01]  /*4c70*/  HMMA.16816.F32.BF16 R76, R144, R80, RZ ;  /* 0x00000050904c723c */ /* 0x000fe200000418ff */
[----:B------:R-:W5:Y:S01]  /*4c80*/  MUFU.EX2 R223, R223 ;  /* 0x000000df00df7308 */ /* 0x000f620000000800 */
[----:B------:R-:W-:-:S04]  /*4c90*/  FADD.FTZ R181, R181, R182 ;  /* 0x000000b6b5b57221 */ /* 0x000fc80000010000 */
        /* <DEDUP_REMOVED lines=25> */
[----:B------:R-:W3:Y:S07]  /*4e30*/  LDSM.16.MT88.4 R4, [R197+0x12800] ;  /* 0x01280000c504783b */ /* 0x000eee0000004200 */
[C---:B----4-:R-:W-:Y:S08]  /*4e40*/  HMMA.16816.F32.BF16 R160, R20.reuse, R16, R160 ;  /* 0x0000001014a0723c */ /* 0x050ff000000418a0 */
[C---:B------:R-:W-:Y:S01]  /*4e50*/  HMMA.16816.F32.BF16 R156, R20.reuse, R18, R156 ;  /* 0x00000012149c723c */ /* 0x040fe2000004189c */
[----:B------:R-:W4:Y:S07]  /*4e60*/  LDSM.16.MT88.4 R16, [R197+0x14800] ;  /* 0x01480000c510783b */ /* 0x000f2e0000004200 */
        /* <DEDUP_REMOVED lines=9> */
[----:B----4-:R-:W-:Y:S01]  /*4f00*/  HMMA.16816.F32.BF16 R100, R20, R16, R100 ;  /* 0x000000101464723c */ /* 0x010fe20000041864 */
[----:B------:R-:W-:-:S05]  /*4f10*/  IMAD.U32 R17, RZ, RZ, UR32 ;  /* 0x00000020ff117e24 */ /* 0x000fca000f8e00ff */
[----:B------:R-:W-:Y:S02]  /*4f20*/  LOP3.LUT R17, R17, UR19, R225, 0x96, !PT ;  /* 0x0000001311117c12 */ /* 0x000fe4000f8e96e1 */
[----:B--2---:R-:W-:Y:S03]  /*4f30*/  HMMA.16816.F32.BF16 R108, R20, R12, R108 ;  /* 0x0000000c146c723c */ /* 0x004fe6000004186c */
[----:B------:R-:W-:-:S05]  /*4f40*/  IMAD.WIDE.U32 R16, R17, -0x326172a9, RZ ;  /* 0xcd9e8d5711107825 */ /* 0x000fca00078e00ff */
[----:B------:R-:W-:Y:S01]  /*4f50*/  HMMA.16816.F32.BF16 R112, R20, R14, R112 ;  /* 0x0000000e1470723c */ /* 0x000fe20000041870 */
[----:B------:R-:W2:Y:S01]  /*4f60*/  LDSM.16.MT88.4 R12, [R197+0x16800] ;  /* 0x01680000c50c783b */ /* 0x000ea20000004200 */
[----:B------:R-:W-:Y:S02]  /*4f70*/  LOP3.LUT R17, R228, UR30, R17, 0x96, !PT ;  /* 0x0000001ee4117c12 */ /* 0x000fe4000f8e9611 */
[----:B------:R-:W-:-:S03]  /*4f80*/  LOP3.LUT R16, R16, UR27, R219, 0x96, !PT ;  /* 0x0000001b10107c12 */ /* 0x000fc6000f8e96db */
[----:B------:R-:W-:Y:S01]  /*4f90*/  IMAD.WIDE.U32 R240, R17, -0x2daee0ad, RZ ;  /* 0xd2511f5311f07825 */ /* 0x000fe200078e00ff */
[C---:B-1----:R-:W-:Y:S08]  /*4fa0*/  HMMA.16816.F32.BF16 R116, R20.reuse, R8, R116 ;  /* 0x000000081474723c */ /* 0x042ff00000041874 */
[C---:B------:R-:W-:Y:S01]  /*4fb0*/  HMMA.16816.F32.BF16 R120, R20.reuse, R10, R120 ;  /* 0x0000000a1478723c */ /* 0x040fe20000041878 */
[----:B------:R-:W1:Y:S07]  /*4fc0*/  LDSM.16.MT88.4 R8, [R196+0x16800] ;  /* 0x01680000c408783b */ /* 0x000e6e0000004200 */
[----:B---3--:R-:W-:Y:S01]  /*4fd0*/  HMMA.16816.F32.BF16 R124, R20, R4, R124 ;  /* 0x00000004147c723c */ /* 0x008fe2000004187c */
[----:B------:R-:W-:Y:S01]  /*4fe0*/  IMAD.WIDE.U32 R4, R16, -0x2daee0ad, RZ ;  /* 0xd2511f5310047825 */ /* 0x000fe200078e00ff */
[----:B------:R-:W-:-:S04]  /*4ff0*/  LOP3.LUT R16, R220, UR37, R241, 0x96, !PT ;  /* 0x00000025dc107c12 */ /* 0x000fc8000f8e96f1 */
[----:B------:R-:W-:Y:S01]  /*5000*/  LOP3.LUT R240, R240, UR36, R5, 0x96, !PT ;  /* 0x00000024f0f07c12 */ /* 0x000fe2000f8e9605 */
[----:B------:R-:W-:Y:S01]  /*5010*/  IMAD.WIDE.U32 R16, R16, -0x326172a9, RZ ;  /* 0xcd9e8d5710107825 */ /* 0x000fe200078e00ff */
[----:B------:R-:W-:Y:S03]  /*5020*/  HMMA.16816.F32.BF16 R76, R20, R32, R76 ;  /* 0x00000020144c723c */ /* 0x000fe6000004184c */
[----:B------:R-:W-:Y:S01]  /*5030*/  IMAD.WIDE.U32 R240, R240, -0x326172a9, RZ ;  /* 0xcd9e8d57f0f07825 */ /* 0x000fe200078e00ff */
[----:B------:R-:W-:-:S04]  /*5040*/  LOP3.LUT R5, R218, UR25, R17, 0x96, !PT ;  /* 0x00000019da057c12 */ /* 0x000fc8000f8e9611 */
[----:B------:R-:W-:Y:S01]  /*5050*/  LOP3.LUT R238, R16, UR24, R241, 0x96, !PT ;  /* 0x0000001810ee7c12 */ /* 0x000fe2000f8e96f1 */
[----:B------:R-:W-:Y:S01]  /*5060*/  IMAD.WIDE.U32 R242, R5, -0x2daee0ad, RZ ;  /* 0xd2511f5305f27825 */ /* 0x000fe200078e00ff */
[----:B--2---:R-:W-:Y:S03]  /*5070*/  HMMA.16816.F32.BF16 R132, R20, R12, R132 ;  /* 0x0000000c1484723c */ /* 0x004fe60000041884 */
[----:B------:R-:W-:-:S05]  /*5080*/  IMAD.WIDE.U32 R238, R238, -0x2daee0ad, RZ ;  /* 0xd2511f53eeee7825 */ /* 0x000fca00078e00ff */
[----:B------:R-:W-:Y:S01]  /*5090*/  LOP3.LUT R12, R242, UR34, R239, 0x96, !PT ;  /* 0x00000022f20c7c12 */ /* 0x000fe2000f8e96ef */
[----:B------:R-:W-:Y:S01]  /*50a0*/  HMMA.16816.F32.BF16 R80, R20, R34, R80 ;  /* 0x000000221450723c */ /* 0x000fe20000041850 */
[----:B------:R-:W2:Y:S01]  /*50b0*/  LDSM.16.MT88.4 R32, [R195+0x16800] ;  /* 0x01680000c320783b */ /* 0x000ea20000004200 */
[----:B------:R-:W-:Y:S02]  /*50c0*/  LOP3.LUT R242, R4, UR35, R243, 0x96, !PT ;  /* 0x0000002304f27c12 */ /* 0x000fe4000f8e96f3 */
[----:B------:R-:W-:-:S04]  /*50d0*/  IMAD.WIDE.U32 R12, R12, -0x326172a9, RZ ;  /* 0xcd9e8d570c0c7825 */ /* 0x000fc800078e00ff */
[----:B------:R-:W-:Y:S01]  /*50e0*/  IMAD.MOV.U32 R4, RZ, RZ, R12 ;  /* 0x000000ffff047224 */ /* 0x000fe200078e000c */
[C---:B-1----:R-:W-:Y:S01]  /*50f0*/  HMMA.16816.F32.BF16 R140, R20.reuse, R8, R140 ;  /* 0x00000008148c723c */ /* 0x042fe2000004188c */
[----:B------:R-:W-:Y:S01]  /*5100*/  PRMT R5, R12, 0x7773, RZ ;  /* 0x000077730c057816 */ /* 0x000fe200000000ff */
[----:B------:R-:W-:Y:S01]  /*5110*/  IMAD.WIDE.U32 R242, R242, -0x326172a9, RZ ;  /* 0xcd9e8d57f2f27825 */ /* 0x000fe200078e00ff */
[----:B------:R-:W-:Y:S02]  /*5120*/  PRMT R9, R12, 0x7771, RZ ;  /* 0x000077710c097816 */ /* 0x000fe400000000ff */
[----:B------:R-:W-:Y:S02]  /*5130*/  LOP3.LUT R4, R4, 0xff, RZ, 0xc0, !PT ;  /* 0x000000ff04047812 */ /* 0x000fe400078ec0ff */
[----:B------:R-:W-:Y:S01]  /*5140*/  PRMT R8, R12, 0x7772, RZ ;  /* 0x000077720c087816 */ /* 0x000fe200000000ff */
[----:B------:R-:W-:Y:S01]  /*5150*/  HMMA.16816.F32.BF16 R128, R20, R6, R128 ;  /* 0x000000061480723c */ /* 0x000fe20000041880 */
[----:B------:R-:W-:-:S02]  /*5160*/  PRMT R9, R4, 0x5410, R9 ;  /* 0x0000541004097816 */ /* 0x000fc40000000009 */
[----:B------:R-:W-:Y:S02]  /*5170*/  PRMT R8, R8, 0x5410, R5 ;  /* 0x0000541008087816 */ /* 0x000fe40000000005 */
[----:B------:R-:W-:Y:S01]  /*5180*/  LOP3.LUT R12, R242, UR13, R13, 0x96, !PT ;  /* 0x0000000df20c7c12 */ /* 0x000fe2000f8e960d */
[----:B------:R-:W1:Y:S02]  /*5190*/  LDSM.16.MT88.4 R4, [R196+0x11000] ;  /* 0x01100000c404783b */ /* 0x000e640000004200 */
[----:B------:R-:W-:Y:S01]  /*51a0*/  HMMA.16816.F32.BF16 R152, R20, R10, R152 ;  /* 0x0000000a1498723c */ /* 0x000fe20000041898 */
[C---:B------:R-:W-:Y:S02]  /*51b0*/  LOP3.LUT R10, R12.reuse, 0xffff, RZ, 0xc0, !PT ;  /* 0x0000ffff0c0a7812 */ /* 0x040fe400078ec0ff */
[----:B------:R-:W-:-:S05]  /*51c0*/  PRMT R11, R12, 0x7632, R11 ;  /* 0x000076320c0b7816 */ /* 0x000fca000000000b */
[----:B------:R-:W-:Y:S01]  /*51d0*/  HMMA.16816.F32.BF16 R92, R20, R24, R92 ;  /* 0x00000018145c723c */ /* 0x000fe2000004185c */
[----:B------:R-:W-:-:S07]  /*51e0*/  SHF.R.U32.HI R25, RZ, 0x18, R12 ;  /* 0x00000018ff197819 */ /* 0x000fce000001160c */
[C---:B------:R-:W-:Y:S01]  /*51f0*/  HMMA.16816.F32.BF16 R96, R20.reuse, R26, R96 ;  /* 0x0000001a1460723c */ /* 0x040fe20000041860 */
[----:B------:R-:W-:Y:S02]  /*5200*/  LOP3.LUT R27, R12, 0xff, RZ, 0xc0, !PT ;  /* 0x000000ff0c1b7812 */ /* 0x000fe400078ec0ff */
[----:B------:R-:W-:Y:S02]  /*5210*/  SHF.R.U32.HI R12, RZ, 0x8, R10 ;  /* 0x00000008ff0c7819 */ /* 0x000fe4000001160a */
[----:B------:R-:W-:Y:S02]  /*5220*/  LOP3.LUT R10, R11, 0xff, RZ, 0xc0, !PT ;  /* 0x000000ff0b0a7812 */ /* 0x000fe400078ec0ff */
[----:B------:R-:W-:Y:S01]  /*5230*/  PRMT R27, R27, 0x5410, R12 ;  /* 0x000054101b1b7816 */ /* 0x000fe2000000000c */
[----:B------:R-:W-:Y:S01]  /*5240*/  HMMA.16816.F32.BF16 R84, R20, R28, R84 ;  /* 0x0000001c1454723c */ /* 0x000fe20000041854 */
[----:B------:R-:W-:Y:S02]  /*5250*/  HSET2.LE.AND R26, R9, R200, PT ;  /* 0x000000c8091a7233 */ /* 0x000fe40003803000 */
[----:B------:R-:W-:-:S02]  /*5260*/  F2FP.BF16.F32.PACK_AB R11, R211, R206 ;  /* 0x000000ced30b723e */ /* 0x000fc400000010ff */
[----:B------:R-:W-:Y:S02]  /*5270*/  LOP3.LUT R9, R8, 0xff00ff, RZ, 0xc0, !PT ;  /* 0x00ff00ff08097812 */ /* 0x000fe400078ec0ff */
[----:B------:R-:W-:Y:S01]  /*5280*/  PRMT R25, R10, 0x5410, R25 ;  /* 0x000054100a197816 */ /* 0x000fe20000000019 */
[C---:B------:R-:W-:Y:S01]  /*5290*/  HMMA.16816.F32.BF16 R88, R20.reuse, R30, R88 ;  /* 0x0000001e1458723c */ /* 0x040fe20000041858 */
[----:B------:R-:W3:Y:S01]  /*52a0*/  LDSM.16.MT88.4 R28, [R199+0x11000] ;  /* 0x01100000c71c783b */ /* 0x000ee20000004200 */
[----:B------:R-:W-:Y:S02]  /*52b0*/  LOP3.LUT R26, R11, R26, RZ, 0xc0, !PT ;  /* 0x0000001a0b1a7212 */ /* 0x000fe400078ec0ff */
[--C-:B------:R-:W-:Y:S02]  /*52c0*/  HSET2.LE.AND R24, R9, R200.reuse, PT ;  /* 0x000000c809187233 */ /* 0x100fe40003803000 */
[----:B------:R-:W-:Y:S01]  /*52d0*/  LDSM.16.MT88.4 R8, [R199+0x13000] ;  /* 0x01300000c708783b */ /* 0x000fe20000004200 */
[--C-:B------:R-:W-:Y:S01]  /*52e0*/  HSET2.LE.AND R25, R25, R200.reuse, PT ;  /* 0x000000c819197233 */ /* 0x100fe20003803000 */
[C---:B------:R-:W-:Y:S02]  /*52f0*/  HMMA.16816.F32.BF16 R136, R20.reuse, R14, R136 ;  /* 0x0000000e1488723c */ /* 0x040fe40000041888 */
[----:B------:R-:W4:Y:S06]  /*5300*/  LDSM.16.MT88.4 R12, [R195+0x11000] ;  /* 0x01100000c30c783b */ /* 0x000f2c0000004200 */
[C---:B------:R-:W-:Y:S01]  /*5310*/  HMMA.16816.F32.BF16 R104, R20.reuse, R18, R104 ;  /* 0x000000121468723c */ /* 0x040fe20000041868 */
[----:B------:R-:W4:Y:S07]  /*5320*/  LDSM.16.MT88.4 R16, [R197+0x11000] ;  /* 0x01100000c510783b */ /* 0x000f2e0000004200 */
[----:B--2---:R-:W-:Y:S01]  /*5330*/  HMMA.16816.F32.BF16 R148, R20, R32, R148 ;  /* 0x000000201494723c */ /* 0x004fe20000041894 */
[----:B------:R-:W-:-:S02]  /*5340*/  HSET2.LE.AND R33, R27, R200, PT ;  /* 0x000000c81b217233 */ /* 0x000fc40003803000 */
[----:B------:R-:W-:Y:S02]  /*5350*/  F2FP.BF16.F32.PACK_AB R27, R208, R209 ;  /* 0x000000d1d01b723e */ /* 0x000fe400000010ff */
[----:B-----5:R-:W-:Y:S02]  /*5360*/  F2FP.BF16.F32.PACK_AB R32, R223, R226 ;  /* 0x000000e2df20723e */ /* 0x020fe400000010ff */
[----:B------:R-:W-:Y:S01]  /*5370*/  LOP3.LUT R27, R27, R24, RZ, 0xc0, !PT ;  /* 0x000000181b1b7212 */ /* 0x000fe200078ec0ff */
[----:B------:R-:W-:Y:S01]  /*5380*/  HMMA.16816.F32.BF16 R60, R20, R168, R60 ;  /* 0x000000a8143c723c */ /* 0x000fe2000004183c */
[C---:B------:R-:W-:Y:S01]  /*5390*/  F2FP.BF16.F32.PACK_AB R168, R207.reuse, R212 ;  /* 0x000000d4cfa8723e */ /* 0x040fe200000010ff */
[----:B------:R-:W-:Y:S01]  /*53a0*/  FADD.FTZ R212, R212, R181 ;  /* 0x000000b5d4d47221 */ /* 0x000fe20000010000 */
[----:B------:R-:W-:Y:S02]  /*53b0*/  LOP3.LUT R25, R32, R25, RZ, 0xc0, !PT ;  /* 0x0000001920197212 */ /* 0x000fe400078ec0ff */
[----:B------:R-:W-:Y:S01]  /*53c0*/  LOP3.LUT R24, R168, R33, RZ, 0xc0, !PT ;  /* 0x00000021a8187212 */ /* 0x000fe200078ec0ff */
[----:B------:R-:W-:-:S02]  /*53d0*/  FADD.FTZ R207, R207, R212 ;  /* 0x000000d4cfcf7221 */ /* 0x000fc40000010000 */
[----:B------:R-:W-:Y:S02]  /*53e0*/  HMMA.16816.F32.BF16 R52, R20, R172, R52 ;  /* 0x000000ac1434723c */ /* 0x000fe40000041834 */
[----:B------:R-:W-:-:S04]  /*53f0*/  FADD.FTZ R206, R206, R207 ;  /* 0x000000cfcece7221 */ /* 0x000fc80000010000 */
[----:B------:R-:W-:Y:S02]  /*5400*/  FADD.FTZ R206, R211, R206 ;  /* 0x000000ced3ce7221 */ /* 0x000fe40000010000 */
[----:B------:R-:W-:Y:S01]  /*5410*/  HMMA.16816.F32.BF16 R56, R20, R174, R56 ;  /* 0x000000ae1438723c */ /* 0x000fe20000041838 */
[----:B------:R-:W-:Y:S07]  /*5420*/  LDSM.16.MT88.4 R172, [R197+0x13000] ;  /* 0x01300000c5ac783b */ /* 0x000fee0000004200 */
[C---:B-1----:R-:W-:Y:S08]  /*5430*/  HMMA.16816.F32.BF16 R44, R24.reuse, R4, R44 ;  /* 0x00000004182c723c */ /* 0x042ff0000004182c */
[----:B------:R-:W-:Y:S01]  /*5440*/  HMMA.16816.F32.BF16 R48, R24, R6, R48 ;  /* 0x000000061830723c */ /* 0x000fe20000041830 */
[----:B------:R-:W1:Y:S07]  /*5450*/  LDSM.16.MT88.4 R4, [R197+0x15000] ;  /* 0x01500000c504783b */ /* 0x000e6e0000004200 */
[----:B------:R-:W-:Y:S01]  /*5460*/  HMMA.16816.F32.BF16 R64, R20, R170, R64 ;  /* 0x000000aa1440723c */ /* 0x000fe20000041840 */
[----:B------:R-:W-:Y:S07]  /*5470*/  LDSM.16.MT88.4 R168, [R196+0x13000] ;  /* 0x01300000c4a8783b */ /* 0x000fee0000004200 */
[C---:B---3--:R-:W-:Y:S08]  /*5480*/  HMMA.16816.F32.BF16 R160, R24.reuse, R28, R160 ;  /* 0x0000001c18a0723c */ /* 0x048ff000000418a0 */
[C---:B------:R-:W-:Y:S01]  /*5490*/  HMMA.16816.F32.BF16 R156, R24.reuse, R30, R156 ;  /* 0x0000001e189c723c */ /* 0x040fe2000004189c */
[----:B------:R-:W2:Y:S07]  /*54a0*/  LDSM.16.MT88.4 R28, [R199+0x15000] ;  /* 0x01500000c71c783b */ /* 0x000eae0000004200 */
[C---:B----4-:R-:W-:Y:S08]  /*54b0*/  HMMA.16816.F32.BF16 R52, R24.reuse, R12, R52 ;  /* 0x0000000c1834723c */ /* 0x050ff00000041834 */
        /* <DEDUP_REMOVED lines=9> */
[----:B------:R-:W-:Y:S01]  /*5550*/  HMMA.16816.F32.BF16 R104, R24, R6, R104 ;  /* 0x000000061868723c */ /* 0x000fe20000041868 */
[----:B------:R-:W1:Y:S07]  /*5560*/  LDSM.16.MT88.4 R4, [R196+0x17000] ;  /* 0x01700000c404783b */ /* 0x000e6e0000004200 */
[----:B------:R-:W-:Y:S01]  /*5570*/  HMMA.16816.F32.BF16 R144, R20, R34, R144 ;  /* 0x000000221490723c */ /* 0x000fe20000041890 */
[----:B------:R-:W1:Y:S04]  /*5580*/  LDSM.16.MT88.4 R32, [R195+0x13000] ;  /* 0x01300000c320783b */ /* 0x000e680000004200 */
[----:B------:R-:W-:Y:S03]  /*5590*/  LDSM.16.MT88.4 R20, [R196+0x15000] ;  /* 0x01500000c414783b */ /* 0x000fe60000004200 */
[C---:B--2---:R-:W-:Y:S08]  /*55a0*/  HMMA.16816.F32.BF16 R92, R24.reuse, R28, R92 ;  /* 0x0000001c185c723c */ /* 0x044ff0000004185c */
[C---:B------:R-:W-:Y:S01]  /*55b0*/  HMMA.16816.F32.BF16 R96, R24.reuse, R30, R96 ;  /* 0x0000001e1860723c */ /* 0x040fe20000041860 */
[----:B------:R-:W2:Y:S07]  /*55c0*/  LDSM.16.MT88.4 R28, [R195+0x17000] ;  /* 0x01700000c31c783b */ /* 0x000eae0000004200 */
[----:B---3--:R-:W-:Y:S01]  /*55d0*/  HMMA.16816.F32.BF16 R124, R24, R12, R124 ;  /* 0x0000000c187c723c */ /* 0x008fe2000004187c */
[----:B------:R-:W-:-:S05]  /*55e0*/  LOP3.LUT R12, R240, UR23, R243, 0x96, !PT ;  /* 0x00000017f00c7c12 */ /* 0x000fca000f8e96f3 */
[----:B------:R-:W-:Y:S02]  /*55f0*/  IMAD.WIDE.U32 R12, R12, -0x2daee0ad, RZ ;  /* 0xd2511f530c0c7825 */ /* 0x000fe400078e00ff */
[C---:B----4-:R-:W-:Y:S02]  /*5600*/  HMMA.16816.F32.BF16 R132, R24.reuse, R8, R132 ;  /* 0x000000081884723c */ /* 0x050fe40000041884 */
[----:B------:R-:W-:Y:S01]  /*5610*/  IMAD.MOV.U32 R8, RZ, RZ, R12 ;  /* 0x000000ffff087224 */ /* 0x000fe200078e000c */
[----:B------:R-:W-:Y:S02]  /*5620*/  PRMT R9, R12, 0x7773, RZ ;  /* 0x000077730c097816 */ /* 0x000fe400000000ff */
[----:B------:R-:W-:Y:S02]  /*5630*/  LOP3.LUT R238, R238, UR33, R13, 0x96, !PT ;  /* 0x00000021eeee7c12 */ /* 0x000fe4000f8e960d */
[----:B------:R-:W-:Y:S01]  /*5640*/  LOP3.LUT R8, R8, 0xff, RZ, 0xc0, !PT ;  /* 0x000000ff08087812 */ /* 0x000fe200078ec0ff */
[----:B-----5:R-:W-:Y:S01]  /*5650*/  HMMA.16816.F32.BF16 R116, R24, R16, R116 ;  /* 0x000000101874723c */ /* 0x020fe20000041874 */
[----:B------:R-:W-:-:S02]  /*5660*/  PRMT R17, R12, 0x7771, RZ ;  /* 0x000077710c117816 */ /* 0x000fc400000000ff */
[----:B------:R-:W-:Y:S02]  /*5670*/  PRMT R16, R12, 0x7772, RZ ;  /* 0x000077720c107816 */ /* 0x000fe400000000ff */
[----:B------:R-:W-:Y:S02]  /*5680*/  PRMT R17, R8, 0x5410, R17 ;  /* 0x0000541008117816 */ /* 0x000fe40000000011 */
[----:B------:R-:W-:Y:S01]  /*5690*/  PRMT R16, R16, 0x5410, R9 ;  /* 0x0000541010107816 */ /* 0x000fe20000000009 */
[C---:B------:R-:W-:Y:S01]  /*56a0*/  HMMA.16816.F32.BF16 R128, R24.reuse, R14, R128 ;  /* 0x0000000e1880723c */ /* 0x040fe20000041880 */
[----:B------:R-:W3:Y:S07]  /*56b0*/  LDSM.16.MT88.4 R12, [R199+0x11800] ;  /* 0x01180000c70c783b */ /* 0x000eee0000004200 */
[----:B------:R-:W-:Y:S01]  /*56c0*/  HMMA.16816.F32.BF16 R136, R24, R10, R136 ;  /* 0x0000000a1888723c */ /* 0x000fe20000041888 */
[--C-:B------:R-:W-:Y:S01]  /*56d0*/  FFMA.FTZ R10, R217, UR31, -R227.reuse ;  /* 0x0000001fd90a7c23 */ /* 0x100fe200080108e3 */
[--C-:B------:R-:W-:Y:S01]  /*56e0*/  FFMA.FTZ R11, R214, UR31, -R227.reuse ;  /* 0x0000001fd60b7c23 */ /* 0x100fe200080108e3 */
[----:B------:R4:W-:Y:S01]  /*56f0*/  MUFU.EX2 R217, R222 ;  /* 0x000000de00d97308 */ /* 0x0009e20000000800 */
[----:B------:R-:W-:-:S03]  /*5700*/  FFMA.FTZ R227, R213, UR31, -R227 ;  /* 0x0000001fd5e37c23 */ /* 0x000fc600080108e3 */
[----:B------:R-:W5:Y:S01]  /*5710*/  MUFU.EX2 R214, R10 ;  /* 0x0000000a00d67308 */ /* 0x000f620000000800 */
[C---:B------:R-:W-:Y:S01]  /*5720*/  HMMA.16816.F32.BF16 R120, R24.reuse, R18, R120 ;  /* 0x000000121878723c */ /* 0x040fe20000041878 */
[----:B------:R-:W-:Y:S01]  /*5730*/  FFMA.FTZ R18, R204, UR31, -R205 ;  /* 0x0000001fcc127c23 */ /* 0x000fe200080108cd */
[----:B------:R-:W-:Y:S01]  /*5740*/  LOP3.LUT R19, R238, 0xffff, RZ, 0xc0, !PT ;  /* 0x0000ffffee137812 */ /* 0x000fe200078ec0ff */
[----:B------:R2:W-:Y:S03]  /*5750*/  MUFU.EX2 R213, R11 ;  /* 0x0000000b00d57308 */ /* 0x0005e60000000800 */
[----:B------:R-:W-:Y:S01]  /*5760*/  SHF.R.U32.HI R19, RZ, 0x8, R19 ;  /* 0x00000008ff137819 */ /* 0x000fe20000011613 */
[----:B------:R-:W-:Y:S01]  /*5770*/  MUFU.EX2 R204, R227 ;  /* 0x000000e300cc7308 */ /* 0x000fe20000000800 */
[----:B-1----:R-:W-:Y:S01]  /*5780*/  HMMA.16816.F32.BF16 R140, R24, R4, R140 ;  /* 0x00000004188c723c */ /* 0x002fe2000004188c */
[--C-:B----4-:R-:W-:Y:S01]  /*5790*/  FFMA.FTZ R222, R203, UR31, -R205.reuse ;  /* 0x0000001fcbde7c23 */ /* 0x110fe200080108cd */
[--C-:B------:R-:W-:Y:S01]  /*57a0*/  FFMA.FTZ R203, R202, UR31, -R205.reuse ;  /* 0x0000001fcacb7c23 */ /* 0x100fe200080108cd */
[----:B------:R-:W-:Y:S01]  /*57b0*/  FFMA.FTZ R202, R201, UR31, -R205 ;  /* 0x0000001fc9ca7c23 */ /* 0x000fe200080108cd */
[----:B------:R-:W-:Y:S01]  /*57c0*/  PRMT R4, R238, 0x7632, R4 ;  /* 0x00007632ee047816 */ /* 0x000fe20000000004 */
[----:B------:R1:W-:Y:S01]  /*57d0*/  MUFU.EX2 R201, R18 ;  /* 0x0000001200c97308 */ /* 0x0003e20000000800 */
[----:B------:R-:W-:-:S02]  /*57e0*/  SHF.R.U32.HI R5, RZ, 0x18, R238 ;  /* 0x00000018ff057819 */ /* 0x000fc400000116ee */
[C---:B------:R-:W-:Y:S01]  /*57f0*/  HMMA.16816.F32.BF16 R152, R24.reuse, R6, R152 ;  /* 0x000000061898723c */ /* 0x040fe20000041898 */
[----:B--2---:R-:W2:Y:S01]  /*5800*/  LDSM.16.MT88.4 R8, [R199+0x13800] ;  /* 0x01380000c708783b */ /* 0x004ea20000004200 */
[----:B------:R-:W4:Y:S01]  /*5810*/  MUFU.EX2 R222, R222 ;  /* 0x000000de00de7308 */ /* 0x000f220000000800 */
[----:B------:R-:W-:Y:S02]  /*5820*/  LOP3.LUT R6, R238, 0xff, RZ, 0xc0, !PT ;  /* 0x000000ffee067812 */ /* 0x000fe400078ec0ff */
[----:B------:R-:W-:Y:S01]  /*5830*/  LOP3.LUT R4, R4, 0xff, RZ, 0xc0, !PT ;  /* 0x000000ff04047812 */ /* 0x000fe200078ec0ff */
[----:B------:R-:W-:Y:S01]  /*5840*/  MUFU.EX2 R203, R203 ;  /* 0x000000cb00cb7308 */ /* 0x000fe20000000800 */
[----:B------:R-:W-:Y:S01]  /*5850*/  PRMT R19, R6, 0x5410, R19 ;  /* 0x0000541006137816 */ /* 0x000fe20000000013 */
[----:B------:R-:W-:Y:S01]  /*5860*/  HMMA.16816.F32.BF16 R84, R24, R32, R84 ;  /* 0x000000201854723c */ /* 0x000fe20000041854 */
[----:B------:R-:W-:Y:S01]  /*5870*/  LOP3.LUT R7, R16, 0xff00ff, RZ, 0xc0, !PT ;  /* 0x00ff00ff10077812 */ /* 0x000fe200078ec0ff */
[----:B------:R-:W3:Y:S01]  /*5880*/  MUFU.EX2 R202, R202 ;  /* 0x000000ca00ca7308 */ /* 0x000ee20000000800 */
[----:B------:R-:W-:-:S02]  /*5890*/  PRMT R5, R4, 0x5410, R5 ;  /* 0x0000541004057816 */ /* 0x000fc40000000005 */
[--C-:B------:R-:W-:Y:S02]  /*58a0*/  HSET2.LE.AND R6, R17, R200.reuse, PT ;  /* 0x000000c811067233 */ /* 0x100fe40003803000 */
[--C-:B------:R-:W-:Y:S01]  /*58b0*/  HSET2.LE.AND R4, R19, R200.reuse, PT ;  /* 0x000000c813047233 */ /* 0x100fe20003803000 */
[C---:B------:R-:W-:Y:S01]  /*58c0*/  HMMA.16816.F32.BF16 R148, R24.reuse, R28, R148 ;  /* 0x0000001c1894723c */ /* 0x040fe20000041894 */
[----:B-1----:R-:W1:Y:S01]  /*58d0*/  LDSM.16.MT88.4 R16, [R199+0x17800] ;  /* 0x01780000c710783b */ /* 0x002e620000004200 */
[--C-:B------:R-:W-:Y:S02]  /*58e0*/  HSET2.LE.AND R7, R7, R200.reuse, PT ;  /* 0x000000c807077233 */ /* 0x100fe40003803000 */
[----:B------:R-:W-:Y:S02]  /*58f0*/  HSET2.LE.AND R5, R5, R200, PT ;  /* 0x000000c805057233 */ /* 0x000fe40003803000 */
[----:B-----5:R-:W-:Y:S01]  /*5900*/  F2FP.BF16.F32.PACK_AB R33, R214, R217 ;  /* 0x000000d9d621723e */ /* 0x020fe200000010ff */
[----:B------:R-:W-:Y:S01]  /*5910*/  FADD.FTZ R217, R217, R206 ;  /* 0x000000ced9d97221 */ /* 0x000fe20000010000 */
[----:B----4-:R-:W-:Y:S01]  /*5920*/  F2FP.BF16.F32.PACK_AB R32, R222, R201 ;  /* 0x000000c9de20723e */ /* 0x010fe200000010ff */
[----:B------:R-:W-:Y:S01]  /*5930*/  HMMA.16816.F32.BF16 R108, R24, R20, R108 ;  /* 0x00000014186c723c */ /* 0x000fe2000004186c */
[----:B------:R-:W-:Y:S01]  /*5940*/  F2FP.BF16.F32.PACK_AB R29, R204, R213 ;  /* 0x000000d5cc1d723e */ /* 0x000fe200000010ff */
[----:B------:R-:W-:Y:S01]  /*5950*/  FADD.FTZ R214, R214, R217 ;  /* 0x000000d9d6d67221 */ /* 0x000fe20000010000 */
[----:B---3--:R-:W-:-:S02]  /*5960*/  F2FP.BF16.F32.PACK_AB R28, R202, R203 ;  /* 0x000000cbca1c723e */ /* 0x008fc400000010ff */
[----:B------:R-:W-:Y:S01]  /*5970*/  LOP3.LUT R4, R33, R4, RZ, 0xc0, !PT ;  /* 0x0000000421047212 */ /* 0x000fe200078ec0ff */
[----:B------:R-:W-:Y:S01]  /*5980*/  FADD.FTZ R213, R213, R214 ;  /* 0x000000d6d5d57221 */ /* 0x000fe20000010000 */
[----:B------:R-:W-:Y:S01]  /*5990*/  LOP3.LUT R5, R32, R5, RZ, 0xc0, !PT ;  /* 0x0000000520057212 */ /* 0x000fe200078ec0ff */
[----:B------:R-:W-:Y:S01]  /*59a0*/  HMMA.16816.F32.BF16 R112, R24, R22, R112 ;  /* 0x000000161870723c */ /* 0x000fe20000041870 */
[----:B------:R-:W-:Y:S01]  /*59b0*/  LOP3.LUT R6, R29, R6, RZ, 0xc0, !PT ;  /* 0x000000061d067212 */ /* 0x000fe200078ec0ff */
[----:B------:R-:W-:Y:S01]  /*59c0*/  LDSM.16.MT88.4 R20, [R199+0x15800] ;  /* 0x01580000c714783b */ /* 0x000fe20000004200 */
[----:B------:R-:W-:Y:S01]  /*59d0*/  LOP3.LUT R7, R28, R7, RZ, 0xc0, !PT ;  /* 0x000000071c077212 */ /* 0x000fe200078ec0ff */
[----:B------:R-:W-:-:S04]  /*59e0*/  FADD.FTZ R227, R204, R213 ;  /* 0x000000d5cce37221 */ /* 0x000fc80000010000 */
[----:B------:R-:W-:Y:S08]  /*59f0*/  HMMA.16816.F32.BF16 R68, R24, R172, R68 ;  /* 0x000000ac1844723c */ /* 0x000ff00000041844 */
[C---:B------:R-:W-:Y:S08]  /*5a00*/  HMMA.16816.F32.BF16 R160, R4.reuse, R12, R160 ;  /* 0x0000000c04a0723c */ /* 0x040ff000000418a0 */
[C---:B------:R-:W-:Y:S01]  /*5a10*/  HMMA.16816.F32.BF16 R156, R4.reuse, R14, R156 ;  /* 0x0000000e049c723c */ /* 0x040fe2000004189c */
[----:B------:R-:W3:Y:S07]  /*5a20*/  LDSM.16.MT88.4 R12, [R197+0x11800] ;  /* 0x01180000c50c783b */ /* 0x000eee0000004200 */
[C---:B--2---:R-:W-:Y:S08]  /*5a30*/  HMMA.16816.F32.BF16 R60, R4.reuse, R8, R60 ;  /* 0x00000008043c723c */ /* 0x044ff0000004183c */
[C---:B------:R-:W-:Y:S01]  /*5a40*/  HMMA.16816.F32.BF16 R64, R4.reuse, R10, R64 ;  /* 0x0000000a0440723c */ /* 0x040fe20000041840 */
[----:B------:R-:W2:Y:S07]  /*5a50*/  LDSM.16.MT88.4 R8, [R196+0x11800] ;  /* 0x01180000c408783b */ /* 0x000eae0000004200 */
[C---:B-1----:R-:W-:Y:S08]  /*5a60*/  HMMA.16816.F32.BF16 R124, R4.reuse, R16, R124 ;  /* 0x00000010047c723c */ /* 0x042ff0000004187c */
[----:B------:R-:W-:Y:S01]  /*5a70*/  HMMA.16816.F32.BF16 R128, R4, R18, R128 ;  /* 0x000000120480723c */ /* 0x000fe20000041880 */
[----:B------:R-:W1:Y:S07]  /*5a80*/  LDSM.16.MT88.4 R16, [R195+0x11800] ;  /* 0x01180000c310783b */ /* 0x000e6e0000004200 */
[----:B------:R-:W-:Y:S01]  /*5a90*/  HMMA.16816.F32.BF16 R72, R24, R174, R72 ;  /* 0x000000ae1848723c */ /* 0x000fe20000041848 */
[----:B------:R-:W-:Y:S07]  /*5aa0*/  LDSM.16.MT88.4 R172, [R197+0x13800] ;  /* 0x01380000c5ac783b */ /* 0x000fee0000004200 */
[C---:B---3--:R-:W-:Y:S08]  /*5ab0*/  HMMA.16816.F32.BF16 R36, R4.reuse, R12, R36 ;  /* 0x0000000c0424723c */ /* 0x048ff00000041824 */
[C---:B------:R-:W-:Y:S01]  /*5ac0*/  HMMA.16816.F32.BF16 R40, R4.reuse, R14, R40 ;  /* 0x0000000e0428723c */ /* 0x040fe20000041828 */
[----:B------:R-:W3:Y:S07]  /*5ad0*/  LDSM.16.MT88.4 R12, [R195+0x13800] ;  /* 0x01380000c30c783b */ /* 0x000eee0000004200 */
[C---:B--2---:R-:W-:Y:S08]  /*5ae0*/  HMMA.16816.F32.BF16 R44, R4.reuse, R8, R44 ;  /* 0x00000008042c723c */ /* 0x044ff0000004182c */
[----:B------:R-:W-:Y:S01]  /*5af0*/  HMMA.16816.F32.BF16 R48, R4, R10, R48 ;  /* 0x0000000a0430723c */ /* 0x000fe20000041830 */
[----:B------:R-:W2:Y:S07]  /*5b00*/  LDSM.16.MT88.4 R8, [R195+0x15800] ;  /* 0x01580000c308783b */ /* 0x000eae0000004200 */
[C---:B------:R-:W-:Y:S08]  /*5b10*/  HMMA.16816.F32.BF16 R76, R24.reuse, R168, R76 ;  /* 0x000000a8184c723c */ /* 0x040ff0000004184c */
[C---:B------:R-:W-:Y:S01]  /*5b20*/  HMMA.16816.F32.BF16 R80, R24.reuse, R170, R80 ;  /* 0x000000aa1850723c */ /* 0x040fe20000041850 */
[----:B------:R-:W4:Y:S07]  /*5b30*/  LDSM.16.MT88.4 R168, [R197+0x15800] ;  /* 0x01580000c5a8783b */ /* 0x000f2e0000004200 */
[C---:B------:R-:W-:Y:S01]  /*5b40*/  HMMA.16816.F32.BF16 R88, R24.reuse, R34, R88 ;  /* 0x000000221858723c */ /* 0x040fe20000041858 */
[----:B------:R-:W5:Y:S07]  /*5b50*/  LDSM.16.MT88.4 R32, [R197+0x17800] ;  /* 0x01780000c520783b */ /* 0x000f6e0000004200 */
[----:B------:R-:W-:Y:S01]  /*5b60*/  HMMA.16816.F32.BF16 R144, R24, R30, R144 ;  /* 0x0000001e1890723c */ /* 0x000fe20000041890 */
[----:B------:R-:W5:Y:S04]  /*5b70*/  LDSM.16.MT88.4 R28, [R196+0x13800] ;  /* 0x01380000c41c783b */ /* 0x000f680000004200 */
[----:B------:R-:W5:Y:S03]  /*5b80*/  LDSM.16.MT88.4 R24, [R196+0x15800] ;  /* 0x01580000c418783b */ /* 0x000f660000004200 */
[C---:B------:R-:W-:Y:S08]  /*5b90*/  HMMA.16816.F32.BF16 R92, R4.reuse, R20, R92 ;  /* 0x00000014045c723c */ /* 0x040ff0000004185c */
[C---:B------:R-:W-:Y:S01]  /*5ba0*/  HMMA.16816.F32.BF16 R96, R4.reuse, R22, R96 ;  /* 0x000000160460723c */ /* 0x040fe20000041860 */
[----:B------:R-:W5:Y:S07]  /*5bb0*/  LDSM.16.MT88.4 R20, [R196+0x17800] ;  /* 0x01780000c414783b */ /* 0x000f6e0000004200 */
[C---:B-1----:R-:W-:Y:S08]  /*5bc0*/  HMMA.16816.F32.BF16 R52, R4.reuse, R16, R52 ;  /* 0x000000100434723c */ /* 0x042ff00000041834 */
[C---:B------:R-:W-:Y:S01]  /*5bd0*/  HMMA.16816.F32.BF16 R56, R4.reuse, R18, R56 ;  /* 0x000000120438723c */ /* 0x040fe20000041838 */
[----:B------:R-:W1:Y:S07]  /*5be0*/  LDSM.16.MT88.4 R16, [R195+0x17800] ;  /* 0x01780000c310783b */ /* 0x000e6e0000004200 */
[----:B---3--:R-:W-:Y:S01]  /*5bf0*/  HMMA.16816.F32.BF16 R84, R4, R12, R84 ;  /* 0x0000000c0454723c */ /* 0x008fe20000041854 */
[----:B------:R-:W-:-:S04]  /*5c00*/  FADD.FTZ R12, R180, R183 ;  /* 0x000000b7b40c7221 */ /* 0x000fc80000010000 */
[----:B------:R-:W-:-:S03]  /*5c10*/  FADD.FTZ R12, R179, R12 ;  /* 0x0000000cb30c7221 */ /* 0x000fc60000010000 */
[----:B--2---:R-:W-:Y:S01]  /*5c20*/  HMMA.16816.F32.BF16 R116, R4, R8, R116 ;  /* 0x000000080474723c */ /* 0x004fe20000041874 */
        /* <DEDUP_REMOVED lines=8> */
[----:B----4-:R-:W-:Y:S01]  /*5cb0*/  HMMA.16816.F32.BF16 R100, R4, R168, R100 ;  /* 0x000000a80464723c */ /* 0x010fe20000041864 */
[----:B------:R-:W-:-:S04]  /*5cc0*/  FADD.FTZ R201, R201, R208 ;  /* 0x000000d0c9c97221 */ /* 0x000fc80000010000 */
[----:B------:R-:W-:-:S03]  /*5cd0*/  FADD.FTZ R222, R222, R201 ;  /* 0x000000c9dede7221 */ /* 0x000fc60000010000 */
[----:B------:R-:W-:Y:S01]  /*5ce0*/  HMMA.16816.F32.BF16 R104, R4, R170, R104 ;  /* 0x000000aa0468723c */ /* 0x000fe20000041868 */
[----:B------:R-:W-:-:S04]  /*5cf0*/  FADD.FTZ R203, R203, R222 ;  /* 0x000000decbcb7221 */ /* 0x000fc80000010000 */
[----:B------:R-:W-:-:S03]  /*5d00*/  FADD.FTZ R223, R202, R203 ;  /* 0x000000cbcadf7221 */ /* 0x000fc60000010000 */
        /* <DEDUP_REMOVED lines=11> */
[----:B------:R-:W-:Y:S01]  /*5dc0*/  HMMA.16816.F32.BF16 R144, R4, R18, R144 ;  /* 0x000000120490723c */ /* 0x000fe20000041890 */
[----:B------:R-:W-:-:S04]  /*5dd0*/  NOP ;  /* 0x0000000000007918 */ /* 0x000fc80000000000 */
[----:B------:R-:W-:-:S15]  /*5de0*/  BRA.U !UP2, `(.L_x_768) ;  /* 0x0000003d0aa07547 */ /* 0x000fde000b800000 */
[----:B------:R-:W-:Y:S01]  /*5df0*/  IMAD.U32 R4, RZ, RZ, UR22 ;  /* 0x00000016ff047e24 */ /* 0x000fe2000f8e00ff */
[----:B------:R-:W-:Y:S01]  /*5e00*/  USHF.R.S32.HI UR6, URZ, 0x1f, UR20 ;  /* 0x0000001fff067899 */ /* 0x000fe20008011414 */
[----:B------:R-:W-:Y:S01]  /*5e10*/  IMAD.U32 R5, RZ, RZ, UR21 ;  /* 0x00000015ff057e24 */ /* 0x000fe2000f8e00ff */
[----:B------:R-:W1:Y:S01]  /*5e20*/  S2R R217, SR_TID.X ;  /* 0x0000000000d97919 */ /* 0x000e620000002100 */
[C---:B------:R-:W-:Y:S01]  /*5e30*/  IMAD.SHL.U32 R209, R193.reuse, 0x40, RZ ;  /* 0x00000040c1d17824 */ /* 0x040fe200078e00ff */
[----:B------:R-:W-:Y:S01]  /*5e40*/  UIMAD UR6, UR6, UR4, URZ ;  /* 0x00000004060672a4 */ /* 0x000fe2000f8e02ff */
[----:B------:R-:W-:Y:S01]  /*5e50*/  IMAD.WIDE.U32 R4, R166, UR10, R4 ;  /* 0x0000000aa6047c25 */ /* 0x000fe2000f8e0004 */
[----:B------:R-:W-:Y:S01]  /*5e60*/  UIADD3 UR4, UPT, UPT, UR15, -0x2, URZ ;  /* 0xfffffffe0f047890 */ /* 0x000fe2000fffe0ff */
[----:B------:R-:W-:Y:S01]  /*5e70*/  MOV R213, 0x40 ;  /* 0x0000004000d57802 */ /* 0x000fe20000000f00 */
[----:B------:R-:W-:Y:S01]  /*5e80*/  UIMAD UR5, UR20, UR5, UR6 ;  /* 0x00000005140572a4 */ /* 0x000fe2000f8e0206 */
[----:B------:R-:W-:Y:S01]  /*5e90*/  IMAD.IADD R5, R2, 0x1, R5 ;  /* 0x0000000102057824 */ /* 0x000fe200078e0205 */
[----:B------:R-:W-:Y:S01]  /*5ea0*/  UIMAD.WIDE.U32 UR22, UR4, UR10, URZ ;  /* 0x0000000a041672a5 */ /* 0x000fe2000f8e00ff */
[----:B------:R-:W-:Y:S01]  /*5eb0*/  IMAD.SHL.U32 R214, R193, 0x20, RZ ;  /* 0x00000020c1d67824 */ /* 0x000fe200078e00ff */
[----:B------:R-:W-:Y:S01]  /*5ec0*/  UMOV UR6, 0x400 ;  /* 0x0000040000067882 */ /* 0x000fe20000000000 */
[----:B------:R-:W-:Y:S01]  /*5ed0*/  IMAD.WIDE.U32 R6, R0, UR20, R4 ;  /* 0x0000001400067c25 */ /* 0x000fe2000f8e0004 */
[----:B------:R-:W-:Y:S01]  /*5ee0*/  LOP3.LUT R5, R209, 0x200, RZ, 0xc0, !PT ;  /* 0x00000200d1057812 */ /* 0x000fe200078ec0ff */
[----:B------:R-:W-:Y:S01]  /*5ef0*/  S2UR UR20, SR_CgaCtaId ;  /* 0x00000000001479c3 */ /* 0x000fe20000008800 */
[----:B------:R-:W-:Y:S01]  /*5f00*/  UIMAD UR4, UR4, UR11, UR23 ;  /* 0x0000000b040472a4 */ /* 0x000fe2000f8e0217 */
[----:B------:R-:W-:Y:S01]  /*5f10*/  IMAD.U32 R4, RZ, RZ, UR22 ;  /* 0x00000016ff047e24 */ /* 0x000fe2000f8e00ff */
[C---:B------:R-:W-:Y:S01]  /*5f20*/  IADD3 R230, P0, PT, R192.reuse, R6, RZ ;  /* 0x00000006c0e67210 */ /* 0x040fe20007f1e0ff */
[----:B------:R-:W-:Y:S01]  /*5f30*/  UIADD3 UR28, UP0, UPT, UR28, -0x180, URZ ;  /* 0xfffffe801c1c7890 */ /* 0x000fe2000ff1e0ff */
[----:B------:R-:W-:Y:S01]  /*5f40*/  LOP3.LUT R214, R5, 0x7c00, R214, 0xf8, !PT ;  /* 0x00007c0005d67812 */ /* 0x000fe200078ef8d6 */
[----:B------:R-:W-:Y:S01]  /*5f50*/  IMAD.U32 R5, RZ, RZ, UR23 ;  /* 0x00000017ff057e24 */ /* 0x000fe2000f8e00ff */
[----:B------:R-:W-:Y:S01]  /*5f60*/  IADD3.X R231, PT, PT, R7, UR5, RZ, P0, !PT ;  /* 0x0000000507e77c10 */ /* 0x000fe200087fe4ff */
[----:B------:R-:W2:Y:S01]  /*5f70*/  S2UR UR5, SR_CgaCtaId ;  /* 0x00000000000579c3 */ /* 0x000ea20000008800 */
[----:B------:R-:W-:Y:S01]  /*5f80*/  LOP3.LUT R192, R192, 0x1c0, R209, 0xf8, !PT ;  /* 0x000001c0c0c07812 */ /* 0x000fe200078ef8d1 */
[----:B------:R-:W-:Y:S01]  /*5f90*/  IMAD.U32 R2, RZ, RZ, UR4 ;  /* 0x00000004ff027e24 */ /* 0x000fe2000f8e00ff */
[--C-:B------:R-:W-:Y:S01]  /*5fa0*/  SHF.R.U32.HI R5, RZ, 0x1, R193.reuse ;  /* 0x00000001ff057819 */ /* 0x100fe200000116c1 */
[----:B------:R-:W-:Y:S01]  /*5fb0*/  USHF.L.U64.HI UR13, UR10, 0x5, UR11 ;  /* 0x000000050a0d7899 */ /* 0x000fe2000801020b */
[C---:B------:R-:W-:Y:S01]  /*5fc0*/  LOP3.LUT R0, R192.reuse, 0x8, R193, 0x78, !PT ;  /* 0x00000008c0007812 */ /* 0x040fe200078e78c1 */
[----:B------:R-:W-:Y:S01]  /*5fd0*/  USHF.L.U32 UR10, UR10, 0x5, URZ ;  /* 0x000000050a0a7899 */ /* 0x000fe200080006ff */
[----:B------:R-:W-:Y:S01]  /*5fe0*/  LOP3.LUT R209, R209, 0x400, RZ, 0xc0, !PT ;  /* 0x00000400d1d17812 */ /* 0x000fe200078ec0ff */
[----:B------:R-:W-:Y:S01]  /*5ff0*/  UIADD3 UR15, UPT, UPT, UR15, -0x3, URZ ;  /* 0xfffffffd0f0f7890 */ /* 0x000fe2000fffe0ff */
[----:B------:R-:W-:Y:S01]  /*6000*/  LOP3.LUT R5, R192, 0x8, R5, 0x78, !PT ;  /* 0x00000008c0057812 */ /* 0x000fe200078e7805 */
[----:B------:R-:W3:Y:S01]  /*6010*/  LDCU UR4, c[0x0][0x45c] ;  /* 0x00008b80ff0477ac */ /* 0x000ee20008000800 */
[----:B------:R-:W-:Y:S01]  /*6020*/  SHF.L.U64.HI R231, R230, 0x1, R231 ;  /* 0x00000001e6e77819 */ /* 0x000fe200000102e7 */
[----:B------:R-:W-:Y:S01]  /*6030*/  IMAD R209, R0, 0x2, R209 ;  /* 0x0000000200d17824 */ /* 0x000fe200078e02d1 */
[----:B------:R-:W-:Y:S01]  /*6040*/  SHF.L.U32 R230, R230, 0x1, RZ ;  /* 0x00000001e6e67819 */ /* 0x000fe200000006ff */
[----:B------:R-:W-:Y:S01]  /*6050*/  IMAD.MOV.U32 R0, RZ, RZ, R3 ;  /* 0x000000ffff007224 */ /* 0x000fe200078e0003 */
[----:B------:R-:W-:Y:S01]  /*6060*/  LOP3.LUT R214, R214, R5, RZ, 0xfc, !PT ;  /* 0x00000005d6d67212 */ /* 0x000fe200078efcff */
[----:B------:R-:W-:Y:S01]  /*6070*/  IMAD.MOV.U32 R3, RZ, RZ, 0x20 ;  /* 0x00000020ff037424 */ /* 0x000fe200078e00ff */
[----:B------:R-:W-:Y:S01]  /*6080*/  SEL R213, R213, 0xffffffc0, !P1 ;  /* 0xffffffc0d5d57807 */ /* 0x000fe20004800000 */
[----:B------:R-:W-:Y:S01]  /*6090*/  UIADD3.X UR26, UPT, UPT, UR26, -0x1, URZ, UP0, !UPT ;  /* 0xffffffff1a1a7890 */ /* 0x000fe200087fe4ff */
[----:B------:R-:W-:Y:S01]  /*60a0*/  LEA R230, P0, R4, R230, 0x7 ;  /* 0x000000e604e67211 */ /* 0x000fe200078038ff */
[----:B------:R-:W-:Y:S01]  /*60b0*/  UMOV UR30, UR12 ;  /* 0x0000000c001e7c82 */ /* 0x000fe20008000000 */
[----:B------:R-:W-:-:S02]  /*60c0*/  SEL R3, R3, 0xffffffe0, !P6 ;  /* 0xffffffe003037807 */ /* 0x000fc40007000000 */
[----:B------:R-:W-:Y:S01]  /*60d0*/  LEA.HI.X R231, R4, R231, R2, 0x7, P0 ;  /* 0x000000e704e77211 */ /* 0x000fe200000f3c02 */
[----:B--2---:R-:W-:Y:S01]  /*60e0*/  ULEA UR5, UR5, UR6, 0x18 ;  /* 0x0000000605057291 */ /* 0x004fe2000f8ec0ff */
[----:B------:R-:W-:Y:S01]  /*60f0*/  LOP3.LUT R222, R165, 0x1e00, R198, 0xf8, !PT ;  /* 0x00001e00a5de7812 */ /* 0x000fe200078ef8c6 */
[----:B------:R-:W-:Y:S01]  /*6100*/  IMAD.MOV.U32 R165, RZ, RZ, R164 ;  /* 0x000000ffffa57224 */ /* 0x000fe200078e00a4 */
[----:B------:R-:W-:Y:S01]  /*6110*/  IADD3 R230, P0, PT, R230, UR8, RZ ;  /* 0x00000008e6e67c10 */ /* 0x000fe2000ff1e0ff */
[----:B------:R-:W-:Y:S02]  /*6120*/  UMOV UR8, 0x400 ;  /* 0x0000040000087882 */ /* 0x000fe40000000000 */
[----:B------:R-:W-:Y:S01]  /*6130*/  VIADD R166, R209, UR5 ;  /* 0x00000005d1a67c36 */ /* 0x000fe20008000000 */
[----:B------:R-:W-:Y:S01]  /*6140*/  LEA R214, R214, UR5, 0x1 ;  /* 0x00000005d6d67c11 */ /* 0x000fe2000f8e08ff */
[----:B------:R-:W-:Y:S01]  /*6150*/  ULEA UR6, UR20, UR8, 0x18 ;  /* 0x0000000814067291 */ /* 0x000fe2000f8ec0ff */
[----:B------:R-:W-:Y:S01]  /*6160*/  IADD3.X R231, PT, PT, R231, UR9, RZ, P0, !PT ;  /* 0x00000009e7e77c10 */ /* 0x000fe200087fe4ff */
[----:B------:R-:W-:Y:S01]  /*6170*/  IMAD.IADD R208, R166, 0x1, R213 ;  /* 0x00000001a6d07824 */ /* 0x000fe200078e02d5 */
[----:B------:R-:W-:Y:S01]  /*6180*/  LEA R222, R222, UR5, 0x1 ;  /* 0x00000005dede7c11 */ /* 0x000fe2000f8e08ff */
[--C-:B------:R-:W-:Y:S01]  /*6190*/  IMAD.IADD R213, R213, 0x1, R214.reuse ;  /* 0x00000001d5d57824 */ /* 0x100fe200078e02d6 */
[----:B------:R-:W-:Y:S01]  /*61a0*/  IADD3 R166, PT, PT, R166, R3, RZ ;  /* 0x00000003a6a67210 */ /* 0x000fe20007ffe0ff */
[----:B------:R-:W-:-:S02]  /*61b0*/  IMAD.IADD R211, R3, 0x1, R214 ;  /* 0x0000000103d37824 */ /* 0x000fc400078e02d6 */
[C---:B------:R-:W-:Y:S02]  /*61c0*/  IMAD.IADD R167, R3.reuse, 0x1, R208 ;  /* 0x0000000103a77824 */ /* 0x040fe400078e02d0 */
[----:B------:R-:W-:Y:S01]  /*61d0*/  IMAD.IADD R212, R3, 0x1, R213 ;  /* 0x0000000103d47824 */ /* 0x000fe200078e02d5 */
[----:B-1-3--:R-:W-:Y:S06]  /*61e0*/  BRA `(.L_x_769) ;  /* 0x0000000000a07947 */ /* 0x00afec0003800000 */
.L_x_771:
        /* <DEDUP_REMOVED lines=13> */
[CC--:B------:R-:W-:Y:S01]  /*62c0*/  LEA R178, P2, R173.reuse, R216.reuse, 0x1 ;  /* 0x000000d8adb27211 */ /* 0x0c0fe200078408ff */
[----:B------:R1:W-:Y:S01]  /*62d0*/  LDGSTS.E.BYPASS.LTC128B.128 [R222+0xa000], desc[UR16][R176.64+0x80] ;  /* 0x0a000080b0de7fae */ /* 0x0003e2000b981a10 */
[----:B------:R-:W-:Y:S02]  /*62e0*/  IADD3 R2, P0, PT, R2, R173, RZ ;  /* 0x000000ad02027210 */ /* 0x000fe40007f1e0ff */
[--C-:B------:R-:W-:Y:S01]  /*62f0*/  LEA.HI.X R179, R173, R215, R172.reuse, 0x1, P2 ;  /* 0x000000d7adb37211 */ /* 0x100fe200010f0cac */
[----:B------:R1:W-:Y:S01]  /*6300*/  LDGSTS.E.BYPASS.LTC128B.128 [R222+0xc000], desc[UR16][R176.64+0x100] ;  /* 0x0c000100b0de7fae */ /* 0x0003e2000b981a10 */
[----:B------:R-:W-:Y:S01]  /*6310*/  LEA R174, P1, R168, R173, 0x5 ;  /* 0x000000ada8ae7211 */ /* 0x000fe200078228ff */
[----:B------:R-:W-:Y:S02]  /*6320*/  IMAD.X R170, R170, 0x1, R172, P0 ;  /* 0x00000001aaaa7824 */ /* 0x000fe400000e06ac */
[----:B------:R1:W-:Y:S01]  /*6330*/  LDGSTS.E.BYPASS.LTC128B.128 [R222+0xe000], desc[UR16][R176.64+0x180] ;  /* 0x0e000180b0de7fae */ /* 0x0003e2000b981a10 */
[----:B------:R-:W-:Y:S02]  /*6340*/  LEA R180, P0, R174, R216, 0x1 ;  /* 0x000000d8aeb47211 */ /* 0x000fe400078008ff */
        /* <DEDUP_REMOVED lines=18> */
.L_x_769:
[----:B------:R-:W-:Y:S04]  /*6470*/  DEPBAR.LE SB0, 0x0 ;  /* 0x000080000000791a */ /* 0x000fe80000000000 */
[----:B------:R-:W-:Y:S01]  /*6480*/  BAR.SYNC.DEFER_BLOCKING 0x0 ;  /* 0x0000000000007b1d */ /* 0x000fe20000010000 */
[----:B------:R-:W-:Y:S01]  /*6490*/  IADD3 R206, P0, PT, R230, UR10, RZ ;  /* 0x0000000ae6ce7c10 */ /* 0x000fe2000ff1e0ff */
[----:B------:R-:W-:Y:S02]  /*64a0*/  UIADD3 UR8, UPT, UPT, UR30, -0x4, URZ ;  /* 0xfffffffc1e087890 */ /* 0x000fe4000fffe0ff */
[----:B------:R-:W-:Y:S01]  /*64b0*/  UISETP.NE.AND UP0, UPT, UR15, -0x1, UPT ;  /* 0xffffffff0f00788c */ /* 0x000fe2000bf05270 */
[----:B------:R-:W-:Y:S01]  /*64c0*/  IADD3.X R207, PT, PT, R231, UR13, RZ, P0, !PT ;  /* 0x0000000de7cf7c10 */ /* 0x000fe200087fe4ff */
[----:B------:R-:W-:Y:S01]  /*64d0*/  UIADD3 UR21, UPT, UPT, UR18, -0x61c88647, URZ ;  /* 0x9e3779b912157890 */ /* 0x000fe2000fffe0ff */
[----:B------:R-:W-:Y:S01]  /*64e0*/  IADD3 R204, P0, PT, R206, UR28, RZ ;  /* 0x0000001ccecc7c10 */ /* 0x000fe2000ff1e0ff */
[----:B------:R-:W-:Y:S03]  /*64f0*/  UIADD3 UR20, UPT, UPT, UR18, 0x3c6ef372, URZ ;  /* 0x3c6ef37212147890 */ /* 0x000fe6000fffe0ff */
        /* <DEDUP_REMOVED lines=205> */
[C---:B------:R-:W-:Y:S01]  /*71d0*/  HMMA.16816.F32.BF16 R12, R176.reuse, R204, R12 ;  /* 0x000000ccb00c723c */ /* 0x040fe2000004180c */
[----:B------:R-:W-:Y:S05]  /*71e0*/  IMAD.U32 R205, RZ, RZ, UR8 ;  /* 0x00000008ffcd7e24 */ /* 0x000fea000f8e00ff */
[----:B------:R-:W-:Y:S02]  /*71f0*/  LOP3.LUT R204, R205, UR19, R225, 0x96, !PT ;  /* 0x00000013cdcc7c12 */ /* 0x000fe4000f8e96e1 */
[C---:B------:R-:W-:Y:S03]  /*7200*/  HMMA.16816.F32.BF16 R16, R176.reuse, R206, R16 ;  /* 0x000000ceb010723c */ /* 0x040fe60000041810 */
[----:B------:R-:W-:Y:S05]  /*7210*/  IMAD.WIDE.U32 R204, R204, -0x326172a9, RZ ;  /* 0xcd9e8d57cccc7825 */ /* 0x000fea00078e00ff */
        /* <DEDUP_REMOVED lines=43> */
.L_x_770:
[----:B------:R-:W2:Y:S01]  /*74d0*/  SHFL.BFLY PT, R2, R3, 0x2, 0x1f ;  /* 0x0c401f0003027f89 */ /* 0x000ea200000e0000 */
[----:B------:R-:W-:Y:S01]  /*74e0*/  LOP3.LUT R168, R228, UR21, R205, 0x96, !PT ;  /* 0x00000015e4a87c12 */ /* 0x000fe2000f8e96cd */
[----:B------:R-:W-:Y:S01]  /*74f0*/  UIADD3 UR27, UPT, UPT, UR19, 0x76cf5d0a, URZ ;  /* 0x76cf5d0a131b7890 */ /* 0x000fe2000fffe0ff */
[----:B-1----:R-:W-:Y:S05]  /*7500*/  LOP3.LUT R180, R219, UR20, R204, 0x96, !PT ;  /* 0x00000014dbb47c12 */ /* 0x002fea000f8e96cc */
[----:B------:R-:W1:Y:S01]  /*7510*/  SHFL.BFLY PT, R169, R164, 0x2, 0x1f ;  /* 0x0c401f00a4a97f89 */ /* 0x000e6200000e0000 */
[----:B------:R-:W-:Y:S01]  /*7520*/  UIADD3 UR25, UPT, UPT, UR19, 0x32370b8f, URZ ;  /* 0x32370b8f13197890 */ /* 0x000fe2000fffe0ff */
[----:B------:R-:W-:Y:S01]  /*7530*/  IMAD.WIDE.U32 R184, R168, -0x2daee0ad, RZ ;  /* 0xd2511f53a8b87825 */ /* 0x000fe200078e00ff */
[----:B------:R-:W-:Y:S02]  /*7540*/  UIADD3 UR11, UPT, UPT, UR18, 0x78dde6e4, URZ ;  /* 0x78dde6e4120b7890 */ /* 0x000fe4000fffe0ff */
[----:B------:R-:W-:Y:S01]  /*7550*/  UIADD3 UR12, UPT, UPT, UR18, -0x255992d5, URZ ;  /* 0xdaa66d2b120c7890 */ /* 0x000fe2000fffe0ff */
[----:B------:R-:W-:Y:S01]  /*7560*/  IMAD.WIDE.U32 R180, R180, -0x2daee0ad, RZ ;  /* 0xd2511f53b4b47825 */ /* 0x000fe200078e00ff */
[----:B------:R-:W-:Y:S01]  /*7570*/  LOP3.LUT R168, R220, UR27, R185, 0x96, !PT ;  /* 0x0000001bdca87c12 */ /* 0x000fe2000f8e96b9 */
[----:B------:R-:W-:Y:S01]  /*7580*/  UIADD3 UR23, UPT, UPT, UR19, -0x56f99767, URZ ;  /* 0xa906689913177890 */ /* 0x000fe2000fffe0ff */
[----:B------:R-:W-:Y:S01]  /*7590*/  MOV R193, R217 ;  /* 0x000000d900c17202 */ /* 0x000fe20000000f00 */
[----:B------:R-:W-:Y:S01]  /*75a0*/  UIADD3 UR24, UPT, UPT, UR19, -0x126145ec, URZ ;  /* 0xed9eba1413187890 */ /* 0x000fe2000fffe0ff */
[----:B------:R-:W-:Y:S01]  /*75b0*/  LOP3.LUT R184, R184, UR25, R181, 0x96, !PT ;  /* 0x00000019b8b87c12 */ /* 0x000fe2000f8e96b5 */
[----:B------:R-:W-:Y:S01]  /*75c0*/  IMAD.WIDE.U32 R182, R168, -0x326172a9, RZ ;  /* 0xcd9e8d57a8b67825 */ /* 0x000fe200078e00ff */
[C---:B------:R-:W-:Y:S01]  /*75d0*/  SHF.L.U32 R198, R193.reuse, 0x3, RZ ;  /* 0x00000003c1c67819 */ /* 0x040fe200000006ff */
[----:B------:R-:W-:Y:S01]  /*75e0*/  UIADD3 UR8, UPT, UPT, UR18, -0x4ab325aa, URZ ;  /* 0xb54cda5612087890 */ /* 0x000fe2000fffe0ff */
[----:B------:R-:W-:Y:S01]  /*75f0*/  SHF.L.U32 R168, R193, 0x6, RZ ;  /* 0x00000006c1a87819 */ /* 0x000fe200000006ff */
[----:B------:R-:W-:Y:S01]  /*7600*/  IMAD.WIDE.U32 R184, R184, -0x326172a9, RZ ;  /* 0xcd9e8d57b8b87825 */ /* 0x000fe200078e00ff */
[----:B------:R-:W-:Y:S01]  /*7610*/  LOP3.LUT R192, R198, 0x38, RZ, 0xc0, !PT ;  /* 0x00000038c6c07812 */ /* 0x000fe200078ec0ff */
[----:B------:R-:W-:Y:S01]  /*7620*/  UIADD3 UR9, UPT, UPT, UR18, 0x1715609d, URZ ;  /* 0x1715609d12097890 */ /* 0x000fe2000fffe0ff */
[----:B------:R-:W-:Y:S01]  /*7630*/  SHF.R.U32.HI R194, RZ, 0x1, R193 ;  /* 0x00000001ffc27819 */ /* 0x000fe200000116c1 */
[----:B------:R-:W-:Y:S01]  /*7640*/  UIADD3 UR22, UPT, UPT, UR19, 0x646e171e, URZ ;  /* 0x646e171e13167890 */ /* 0x000fe2000fffe0ff */
[----:B------:R-:W-:Y:S01]  /*7650*/  LOP3.LUT R182, R182, UR11, R185, 0x96, !PT ;  /* 0x0000000bb6b67c12 */ /* 0x000fe2000f8e96b9 */
[----:B------:R-:W-:Y:S01]  /*7660*/  UIADD3 UR29, UPT, UPT, UR30, -0x3, URZ ;  /* 0xfffffffd1e1d7890 */ /* 0x000fe2000fffe0ff */
[----:B------:R-:W-:Y:S01]  /*7670*/  LOP3.LUT R195, R194, 0x8, RZ, 0xc0, !PT ;  /* 0x00000008c2c37812 */ /* 0x000fe200078ec0ff */
[----:B------:R-:W-:Y:S01]  /*7680*/  UIADD3 UR30, UPT, UPT, UR30, -0x2, URZ ;  /* 0xfffffffe1e1e7890 */ /* 0x000fe2000fffe0ff */
[----:B--2---:R-:W-:Y:S02]  /*7690*/  FMNMX.FTZ R2, R3, R2, !PT ;  /* 0x0000000203027209 */ /* 0x004fe40007810000 */
[----:B-1----:R-:W-:Y:S02]  /*76a0*/  FMNMX.FTZ R169, R164, R169, !PT ;  /* 0x000000a9a4a97209 */ /* 0x002fe40007810000 */
[----:B------:R-:W-:Y:S01]  /*76b0*/  LOP3.LUT R164, R218, UR12, R183, 0x96, !PT ;  /* 0x0000000cdaa47c12 */ /* 0x000fe2000f8e96b7 */
[----:B------:R-:W1:Y:S01]  /*76c0*/  SHFL.BFLY PT, R3, R2, 0x1, 0x1f ;  /* 0x0c201f0002037f89 */ /* 0x000e6200000e0000 */
[----:B------:R-:W-:Y:S01]  /*76d0*/  IMAD.WIDE.U32 R182, R182, -0x2daee0ad, RZ ;  /* 0xd2511f53b6b67825 */ /* 0x000fe200078e00ff */
[----:B------:R-:W-:Y:S06]  /*76e0*/  LOP3.LUT P1, RZ, R193, 0x4, RZ, 0xc0, !PT ;  /* 0x00000004c1ff7812 */ /* 0x000fec000782c0ff */
[----:B------:R-:W2:Y:S01]  /*76f0*/  SHFL.BFLY PT, R172, R169, 0x1, 0x1f ;  /* 0x0c201f00a9ac7f89 */ /* 0x000ea200000e0000 */
[----:B------:R-:W-:Y:S01]  /*7700*/  IMAD.WIDE.U32 R170, R164, -0x2daee0ad, RZ ;  /* 0xd2511f53a4aa7825 */ /* 0x000fe200078e00ff */
[--C-:B------:R-:W-:Y:S02]  /*7710*/  LOP3.LUT R164, R192, 0x1c0, R168.reuse, 0xf8, !PT ;  /* 0x000001c0c0a47812 */ /* 0x100fe400078ef8a8 */
[----:B------:R-:W-:Y:S02]  /*7720*/  LOP3.LUT R176, R170, UR23, R183, 0x96, !PT ;  /* 0x00000017aab07c12 */ /* 0x000fe4000f8e96b7 */
[----:B------:R-:W-:Y:S02]  /*7730*/  LOP3.LUT R195, R164, R195, RZ, 0x3c, !PT ;  /* 0x000000c3a4c37212 */ /* 0x000fe400078e3cff */
[----:B------:R-:W-:Y:S01]  /*7740*/  LOP3.LUT R180, R180, UR24, R171, 0x96, !PT ;  /* 0x00000018b4b47c12 */ /* 0x000fe2000f8e96ab */
[----:B------:R-:W-:Y:S01]  /*7750*/  IMAD.WIDE.U32 R176, R176, -0x326172a9, RZ ;  /* 0xcd9e8d57b0b07825 */ /* 0x000fe200078e00ff */
[----:B------:R-:W-:Y:S03]  /*7760*/  LOP3.LUT R195, R195, 0x200, R168, 0xf8, !PT ;  /* 0x00000200c3c37812 */ /* 0x000fe600078ef8a8 */
[----:B------:R-:W-:Y:S01]  /*7770*/  IMAD.WIDE.U32 R180, R180, -0x326172a9, RZ ;  /* 0xcd9e8d57b4b47825 */ /* 0x000fe200078e00ff */
[----:B------:R-:W-:Y:S02]  /*7780*/  MOV R164, R176 ;  /* 0x000000b000a47202 */ /* 0x000fe40000000f00 */
[----:B------:R-:W-:Y:S02]  /*7790*/  PRMT R174, R176, 0x7773, RZ ;  /* 0x00007773b0ae7816 */ /* 0x000fe400000000ff */
[----:B-1----:R-:W-:Y:S02]  /*77a0*/  FMNMX.FTZ R3, R2, R3, !PT ;  /* 0x0000000302037209 */ /* 0x002fe40007810000 */
[----:B------:R-:W1:Y:S01]  /*77b0*/  LDC R2, c[0x0][0x4f8] ;  /* 0x00013e00ff027b82 */ /* 0x000e620000000800 */
[----:B------:R-:W-:Y:S02]  /*77c0*/  LOP3.LUT R171, R164, 0xff, RZ, 0xc0, !PT ;  /* 0x000000ffa4ab7812 */ /* 0x000fe400078ec0ff */
[----:B--2---:R-:W-:Y:S01]  /*77d0*/  FMNMX.FTZ R164, R169, R172, !PT ;  /* 0x000000aca9a47209 */ /* 0x004fe20007810000 */
[----:B------:R-:W-:Y:S01]  /*77e0*/  FMUL.FTZ R232, R3, UR4 ;  /* 0x0000000403e87c20 */ /* 0x000fe20008410000 */
[----:B------:R-:W-:Y:S02]  /*77f0*/  PRMT R173, R176, 0x7772, RZ ;  /* 0x00007772b0ad7816 */ /* 0x000fe400000000ff */
[C---:B------:R-:W-:Y:S01]  /*7800*/  FSETP.NEU.FTZ.AND P0, PT, R164.reuse, -INF , PT ;  /* 0xff800000a400780b */ /* 0x040fe20003f1d000 */
[----:B------:R-:W-:Y:S01]  /*7810*/  FMUL.FTZ R226, R164, UR4 ;  /* 0x00000004a4e27c20 */ /* 0x000fe20008410000 */
[----:B------:R-:W-:Y:S02]  /*7820*/  LOP3.LUT R172, R180, UR8, R177, 0x96, !PT ;  /* 0x00000008b4ac7c12 */ /* 0x000fe4000f8e96b1 */
[----:B------:R-:W-:Y:S02]  /*7830*/  PRMT R170, R176, 0x7771, RZ ;  /* 0x00007771b0aa7816 */ /* 0x000fe400000000ff */
[----:B------:R-:W-:Y:S02]  /*7840*/  FSEL R226, R226, RZ, P0 ;  /* 0x000000ffe2e27208 */ /* 0x000fe40000000000 */
[----:B------:R-:W-:Y:S02]  /*7850*/  PRMT R169, R173, 0x5410, R174 ;  /* 0x00005410ada97816 */ /* 0x000fe400000000ae */
[----:B------:R-:W-:Y:S01]  /*7860*/  PRMT R173, R172, 0x7632, R173 ;  /* 0x00007632acad7816 */ /* 0x000fe200000000ad */
[--C-:B------:R-:W-:Y:S01]  /*7870*/  FFMA.FTZ R202, R8, UR4, -R226.reuse ;  /* 0x0000000408ca7c23 */ /* 0x100fe200080108e2 */
[----:B------:R-:W-:Y:S01]  /*7880*/  LEA R195, R195, UR6, 0x1 ;  /* 0x00000006c3c37c11 */ /* 0x000fe2000f8e08ff */
[--C-:B------:R-:W-:Y:S01]  /*7890*/  FFMA.FTZ R199, R9, UR4, -R226.reuse ;  /* 0x0000000409c77c23 */ /* 0x100fe200080108e2 */
[----:B------:R-:W-:Y:S01]  /*78a0*/  FSETP.NEU.FTZ.AND P0, PT, R3, -INF , PT ;  /* 0xff8000000300780b */ /* 0x000fe20003f1d000 */
[----:B------:R-:W-:Y:S01]  /*78b0*/  FFMA.FTZ R205, R4, UR4, -R226 ;  /* 0x0000000404cd7c23 */ /* 0x000fe200080108e2 */
[----:B------:R-:W-:Y:S01]  /*78c0*/  PRMT R170, R171, 0x5410, R170 ;  /* 0x00005410abaa7816 */ /* 0x000fe200000000aa */
[----:B------:R-:W-:Y:S01]  /*78d0*/  FFMA.FTZ R204, R5, UR4, -R226 ;  /* 0x0000000405cc7c23 */ /* 0x000fe200080108e2 */
[----:B------:R-:W-:Y:S01]  /*78e0*/  LOP3.LUT R171, R172, 0xffff, RZ, 0xc0, !PT ;  /* 0x0000ffffacab7812 */ /* 0x000fe200078ec0ff */
[----:B------:R-:W-:Y:S01]  /*78f0*/  FADD.FTZ R5, -R164, R165 ;  /* 0x000000a5a4057221 */ /* 0x000fe20000010100 */
[----:B------:R-:W-:Y:S01]  /*7900*/  LOP3.LUT R168, R172, 0xff, RZ, 0xc0, !PT ;  /* 0x000000ffaca87812 */ /* 0x000fe200078ec0ff */
[----:B------:R-:W-:Y:S01]  /*7910*/  FADD.FTZ R4, -R3, R0 ;  /* 0x0000000003047221 */ /* 0x000fe20000010100 */
[----:B------:R-:W-:Y:S01]  /*7920*/  SHF.R.U32.HI R8, RZ, 0x18, R172 ;  /* 0x00000018ff087819 */ /* 0x000fe200000116ac */
[----:B------:R-:W-:Y:S01]  /*7930*/  MUFU.EX2 R202, R202 ;  /* 0x000000ca00ca7308 */ /* 0x000fe20000000800 */
[----:B------:R-:W-:Y:S01]  /*7940*/  LOP3.LUT R9, R173, 0xff, RZ, 0xc0, !PT ;  /* 0x000000ffad097812 */ /* 0x000fe200078ec0ff */
[----:B------:R-:W-:Y:S01]  /*7950*/  FMUL.FTZ R0, R4, UR4 ;  /* 0x0000000404007c20 */ /* 0x000fe20008410000 */
[----:B------:R-:W2:Y:S01]  /*7960*/  LDSM.16.MT88.4 R172, [R195+0x10000] ;  /* 0x01000000c3ac783b */ /* 0x000ea20000004200 */
[----:B------:R-:W-:Y:S06]  /*7970*/  FSEL R232, R232, RZ, P0 ;  /* 0x000000ffe8e87208 */ /* 0x000fec0000000000 */
[----:B------:R-:W3:Y:S01]  /*7980*/  MUFU.EX2 R199, R199 ;  /* 0x000000c700c77308 */ /* 0x000ee20000000800 */
[----:B------:R-:W-:Y:S01]  /*7990*/  LOP3.LUT P0, RZ, R193, 0x2, RZ, 0xc0, !PT ;  /* 0x00000002c1ff7812 */ /* 0x000fe2000780c0ff */
[----:B------:R-:W-:Y:S01]  /*79a0*/  FFMA.FTZ R233, R16, UR4, -R226 ;  /* 0x0000000410e97c23 */ /* 0x000fe200080108e2 */
[----:B-1----:R-:W-:Y:S01]  /*79b0*/  LOP3.LUT R2, R2, 0xff, RZ, 0xc0, !PT ;  /* 0x000000ff02027812 */ /* 0x002fe200078ec0ff */
[--C-:B------:R-:W-:Y:S01]  /*79c0*/  FFMA.FTZ R201, R10, UR4, -R232.reuse ;  /* 0x000000040ac97c23 */ /* 0x100fe200080108e8 */
[--C-:B------:R-:W-:Y:S01]  /*79d0*/  FFMA.FTZ R200, R11, UR4, -R232.reuse ;  /* 0x000000040bc87c23 */ /* 0x100fe200080108e8 */
[--C-:B------:R-:W-:Y:S01]  /*79e0*/  FFMA.FTZ R203, R6, UR4, -R232.reuse ;  /* 0x0000000406cb7c23 */ /* 0x100fe200080108e8 */
[----:B------:R-:W-:Y:S01]  /*79f0*/  FFMA.FTZ R206, R7, UR4, -R232 ;  /* 0x0000000407ce7c23 */ /* 0x000fe200080108e8 */
[----:B------:R-:W-:Y:S02]  /*7a00*/  SEL R180, R210, 0xffffffe0, !P0 ;  /* 0xffffffe0d2b47807 */ /* 0x000fe40004000000 */
[----:B------:R-:W-:Y:S01]  /*7a10*/  MUFU.EX2 R205, R205 ;  /* 0x000000cd00cd7308 */ /* 0x000fe20000000800 */
[----:B------:R-:W-:Y:S01]  /*7a20*/  LEA R207, R2, R2, 0x10 ;  /* 0x0000000202cf7211 */ /* 0x000fe200078e80ff */
[----:B------:R-:W-:Y:S01]  /*7a30*/  FMUL.FTZ R2, R5, UR4 ;  /* 0x0000000405027c20 */ /* 0x000fe20008410000 */
[----:B------:R-:W-:Y:S07]  /*7a40*/  IADD3 R196, PT, PT, R180, R195, RZ ;  /* 0x000000c3b4c47210 */ /* 0x000fee0007ffe0ff */
[----:B------:R-:W-:Y:S01]  /*7a50*/  MUFU.EX2 R201, R201 ;  /* 0x000000c900c97308 */ /* 0x000fe20000000800 */
[----:B------:R-:W-:Y:S01]  /*7a60*/  SHF.R.U32.HI R171, RZ, 0x8, R171 ;  /* 0x00000008ffab7819 */ /* 0x000fe200000116ab */
[----:B------:R-:W-:Y:S01]  /*7a70*/  LDSM.16.MT88.4 R188, [R195+0x14800] ;  /* 0x01480000c3bc783b */ /* 0x000fe20000004200 */
[----:B------:R-:W-:Y:S07]  /*7a80*/  PRMT R8, R9, 0x5410, R8 ;  /* 0x0000541009087816 */ /* 0x000fee0000000008 */
[----:B------:R-:W1:Y:S01]  /*7a90*/  MUFU.EX2 R200, R200 ;  /* 0x000000c800c87308 */ /* 0x000e620000000800 */
[----:B------:R-:W-:Y:S01]  /*7aa0*/  PRMT R168, R168, 0x5410, R171 ;  /* 0x00005410a8a87816 */ /* 0x000fe200000000ab */
[----:B------:R-:W-:Y:S01]  /*7ab0*/  FFMA.FTZ R234, R17, UR4, -R226 ;  /* 0x0000000411ea7c23 */ /* 0x000fe200080108e2 */
[----:B------:R-:W-:Y:S07]  /*7ac0*/  LOP3.LUT R6, R169, 0xff00ff, RZ, 0xc0, !PT ;  /* 0x00ff00ffa9067812 */ /* 0x000fee00078ec0ff */
[----:B------:R-:W4:Y:S01]  /*7ad0*/  MUFU.EX2 R204, R204 ;  /* 0x000000cc00cc7308 */ /* 0x000f220000000800 */
[--C-:B------:R-:W-:Y:S01]  /*7ae0*/  HSET2.LE.AND R169, R8, R207.reuse, PT ;  /* 0x000000cf08a97233 */ /* 0x100fe20003803000 */
[----:B------:R-:W5:Y:S01]  /*7af0*/  LDSM.16.MT88.4 R176, [R196+0x10000] ;  /* 0x01000000c4b0783b */ /* 0x000f620000004200 */
[----:B------:R-:W-:Y:S07]  /*7b00*/  IADD3 R8, PT, PT, R195, 0x10000, RZ ;  /* 0x00010000c3087810 */ /* 0x000fee0007ffe0ff */
[----:B------:R-:W-:Y:S01]  /*7b10*/  MUFU.EX2 R203, R203 ;  /* 0x000000cb00cb7308 */ /* 0x000fe20000000800 */
[--C-:B------:R-:W-:Y:S01]  /*7b20*/  HSET2.LE.AND R170, R170, R207.reuse, PT ;  /* 0x000000cfaaaa7233 */ /* 0x100fe20003803000 */
[--C-:B------:R-:W-:Y:S01]  /*7b30*/  FFMA.FTZ R236, R18, UR4, -R232.reuse ;  /* 0x0000000412ec7c23 */ /* 0x100fe200080108e8 */
[--C-:B------:R-:W-:Y:S07]  /*7b40*/  HSET2.LE.AND R171, R6, R207.reuse, PT ;  /* 0x000000cf06ab7233 */ /* 0x100fee0003803000 */
[----:B------:R-:W2:Y:S01]  /*7b50*/  MUFU.EX2 R206, R206 ;  /* 0x000000ce00ce7308 */ /* 0x000ea20000000800 */
[--C-:B------:R-:W-:Y:S01]  /*7b60*/  HSET2.LE.AND R168, R168, R207.reuse, PT ;  /* 0x000000cfa8a87233 */ /* 0x100fe20003803000 */
[--C-:B------:R-:W-:Y:S01]  /*7b70*/  FFMA.FTZ R235, R19, UR4, -R232.reuse ;  /* 0x0000000413eb7c23 */ /* 0x100fe200080108e8 */
[----:B---3--:R-:W-:Y:S07]  /*7b80*/  F2FP.BF16.F32.PACK_AB R7, R199, R202 ;  /* 0x000000cac707723e */ /* 0x008fee00000010ff */
[----:B------:R-:W3:Y:S01]  /*7b90*/  MUFU.EX2 R2, R2 ;  /* 0x0000000200027308 */ /* 0x000ee20000000800 */
[----:B-1----:R-:W-:Y:S01]  /*7ba0*/  F2FP.BF16.F32.PACK_AB R6, R200, R201 ;  /* 0x000000c9c806723e */ /* 0x002fe200000010ff */
[--C-:B------:R-:W-:Y:S01]  /*7bb0*/  FFMA.FTZ R239, R14, UR4, -R232.reuse ;  /* 0x000000040eef7c23 */ /* 0x100fe200080108e8 */
[----:B----4-:R-:W-:Y:S07]  /*7bc0*/  F2FP.BF16.F32.PACK_AB R5, R204, R205 ;  /* 0x000000cdcc05723e */ /* 0x010fee00000010ff */
[----:B------:R-:W1:Y:S01]  /*7bd0*/  MUFU.EX2 R0, R0 ;  /* 0x0000000000007308 */ /* 0x000e620000000800 */
[----:B------:R-:W-:Y:S01]  /*7be0*/  IADD3 R165, PT, PT, R195, 0x10040, RZ ;  /* 0x00010040c3a57810 */ /* 0x000fe20007ffe0ff */
[----:B------:R-:W-:Y:S01]  /*7bf0*/  FFMA.FTZ R238, R15, UR4, -R232 ;  /* 0x000000040fee7c23 */ /* 0x000fe200080108e8 */
[----:B------:R-:W-:Y:S07]  /*7c00*/  @P1 IADD3 R165, PT, PT, R8, -0x40, RZ ;  /* 0xffffffc008a51810 */ /* 0x000fee0007ffe0ff */
[----:B------:R-:W-:Y:S01]  /*7c10*/  MUFU.EX2 R239, R239 ;  /* 0x000000ef00ef7308 */ /* 0x000fe20000000800 */
[----:B------:R-:W-:Y:S01]  /*7c20*/  LOP3.LUT R170, R7, R170, RZ, 0xc0, !PT ;  /* 0x000000aa07aa7212 */ /* 0x000fe200078ec0ff */
[----:B------:R-:W-:Y:S01]  /*7c30*/  FFMA.FTZ R243, R20, UR4, -R226 ;  /* 0x0000000414f37c23 */ /* 0x000fe200080108e2 */
[----:B--2---:R-:W-:Y:S07]  /*7c40*/  F2FP.BF16.F32.PACK_AB R4, R206, R203 ;  /* 0x000000cbce04723e */ /* 0x004fee00000010ff */
[----:B------:R-:W-:Y:S01]  /*7c50*/  MUFU.EX2 R238, R238 ;  /* 0x000000ee00ee7308 */ /* 0x000fe20000000800 */
[----:B------:R-:W-:Y:S01]  /*7c60*/  LOP3.LUT R171, R6, R171, RZ, 0xc0, !PT ;  /* 0x000000ab06ab7212 */ /* 0x000fe200078ec0ff */
[C---:B---3--:R-:W-:Y:S01]  /*7c70*/  FMUL.FTZ R8, R2.reuse, R156 ;  /* 0x0000009c02087220 */ /* 0x048fe20000410000 */
[----:B------:R-:W-:Y:S01]  /*7c80*/  LOP3.LUT R168, R5, R168, RZ, 0xc0, !PT ;  /* 0x000000a805a87212 */ /* 0x000fe200078ec0ff */
[----:B------:R-:W-:Y:S01]  /*7c90*/  FMUL.FTZ R5, R2, R161 ;  /* 0x000000a102057220 */ /* 0x000fe20000410000 */
[----:B------:R-:W-:Y:S01]  /*7ca0*/  LOP3.LUT R169, R4, R169, RZ, 0xc0, !PT ;  /* 0x000000a904a97212 */ /* 0x000fe200078ec0ff */
[----:B------:R-:W-:Y:S01]  /*7cb0*/  FMUL.FTZ R4, R2, R160 ;  /* 0x000000a002047220 */ /* 0x000fe20000410000 */
[C---:B-1----:R-:W-:Y:S01]  /*7cc0*/  FMUL.FTZ R6, R0.reuse, R162 ;  /* 0x000000a200067220 */ /* 0x042fe20000410000 */
[----:B------:R-:W-:Y:S01]  /*7cd0*/  FMUL.FTZ R7, R0, R163 ;  /* 0x000000a300077220 */ /* 0x000fe20000410000 */
[----:B------:R-:W-:Y:S01]  /*7ce0*/  FMUL.FTZ R9, R2, R157 ;  /* 0x0000009d02097220 */ /* 0x000fe20000410000 */
[----:B------:R-:W1:Y:S01]  /*7cf0*/  LDSM.16.MT88.4 R160, [R165] ;  /* 0x00000000a5a0783b */ /* 0x000e620000004200 */
[C---:B------:R-:W-:Y:S01]  /*7d00*/  FMUL.FTZ R10, R0.reuse, R158 ;  /* 0x0000009e000a7220 */ /* 0x040fe20000410000 */
[----:B------:R-:W-:Y:S01]  /*7d10*/  FMUL.FTZ R11, R0, R159 ;  /* 0x0000009f000b7220 */ /* 0x000fe20000410000 */
[----:B------:R-:W-:Y:S01]  /*7d20*/  IADD3 R197, PT, PT, R180, R165, RZ ;  /* 0x000000a5b4c57210 */ /* 0x000fe20007ffe0ff */
[----:B------:R-:W-:Y:S01]  /*7d30*/  FMUL.FTZ R16, R2, R152 ;  /* 0x0000009802107220 */ /* 0x000fe20000410000 */
[C---:B------:R-:W-:Y:S01]  /*7d40*/  HMMA.16816.F32.BF16 R4, R168.reuse, R172, R4 ;  /* 0x000000aca804723c */ /* 0x040fe20000041804 */
[----:B------:R-:W-:Y:S02]  /*7d50*/  MUFU.EX2 R243, R243 ;  /* 0x000000f300f37308 */ /* 0x000fe40000000800 */
[----:B------:R-:W2:Y:S02]  /*7d60*/  LDSM.16.MT88.4 R156, [R197] ;  /* 0x00000000c59c783b */ /* 0x000ea40000004200 */
[----:B------:R-:W-:Y:S01]  /*7d70*/  LOP3.LUT R180, R184, UR9, R181, 0x96, !PT ;  /* 0x00000009b8b47c12 */ /* 0x000fe2000f8e96b5 */
[----:B------:R-:W-:Y:S01]  /*7d80*/  FMUL.FTZ R17, R2, R153 ;  /* 0x0000009902117220 */ /* 0x000fe20000410000 */
[----:B------:R-:W-:Y:S01]  /*7d90*/  FMUL.FTZ R18, R0, R154 ;  /* 0x0000009a00127220 */ /* 0x000fe20000410000 */
[C---:B------:R-:W-:Y:S03]  /*7da0*/  HMMA.16816.F32.BF16 R8, R168.reuse, R174, R8 ;  /* 0x000000aea808723c */ /* 0x040fe60000041808 */
[----:B------:R-:W-:Y:S01]  /*7db0*/  MUFU.EX2 R233, R233 ;  /* 0x000000e900e97308 */ /* 0x000fe20000000800 */
[C---:B------:R-:W-:Y:S01]  /*7dc0*/  FMUL.FTZ R36, R2.reuse, R36 ;  /* 0x0000002402247220 */ /* 0x040fe20000410000 */
[----:B------:R-:W-:Y:S01]  /*7dd0*/  FMUL.FTZ R37, R2, R37 ;  /* 0x0000002502257220 */ /* 0x000fe20000410000 */
[C---:B------:R-:W-:Y:S01]  /*7de0*/  FMUL.FTZ R38, R0.reuse, R38 ;  /* 0x0000002600267220 */ /* 0x040fe20000410000 */
[----:B------:R-:W-:Y:S01]  /*7df0*/  FMUL.FTZ R39, R0, R39 ;  /* 0x0000002700277220 */ /* 0x000fe20000410000 */
[----:B------:R-:W3:Y:S01]  /*7e00*/  LDSM.16.MT88.4 R172, [R195+0x12000] ;  /* 0x01200000c3ac783b */ /* 0x000ee20000004200 */
[----:B------:R-:W-:Y:S04]  /*7e10*/  IMAD.WIDE.U32 R180, R180, -0x2daee0ad, RZ ;  /* 0xd2511f53b4b47825 */ /* 0x000fe800078e00ff */
[----:B------:R-:W-:Y:S01]  /*7e20*/  FMUL.FTZ R19, R0, R155 ;  /* 0x0000009b00137220 */ /* 0x000fe20000410000 */
[----:B------:R-:W4:Y:S01]  /*7e30*/  MUFU.EX2 R234, R234 ;  /* 0x000000ea00ea7308 */ /* 0x000f220000000800 */
[C---:B------:R-:W-:Y:S01]  /*7e40*/  FMUL.FTZ R40, R2.reuse, R40 ;  /* 0x0000002802287220 */ /* 0x040fe20000410000 */
[----:B------:R-:W-:Y:S01]  /*7e50*/  FMUL.FTZ R41, R2, R41 ;  /* 0x0000002902297220 */ /* 0x000fe20000410000 */
[C---:B-----5:R-:W-:Y:S07]  /*7e60*/  HMMA.16816.F32.BF16 R36, R168.reuse, R176, R36 ;  /* 0x000000b0a824723c */ /* 0x060fee0000041824 */
[----:B------:R-:W-:Y:S01]  /*7e70*/  MUFU.EX2 R236, R236 ;  /* 0x000000ec00ec7308 */ /* 0x000fe20000000800 */
[----:B------:R-:W-:Y:S01]  /*7e80*/  LDSM.16.MT88.4 R152, [R195+0x10800] ;  /* 0x01080000c398783b */ /* 0x000fe20000004200 */
[C---:B------:R-:W-:Y:S01]  /*7e90*/  FMUL.FTZ R42, R0.reuse, R42 ;  /* 0x0000002a002a7220 */ /* 0x040fe20000410000 */
[----:B------:R-:W-:Y:S01]  /*7ea0*/  FMUL.FTZ R43, R0, R43 ;  /* 0x0000002b002b7220 */ /* 0x000fe20000410000 */
[----:B------:R-:W-:Y:S01]  /*7eb0*/  LOP3.LUT R182, R182, UR22, R181, 0x96, !PT ;  /* 0x00000016b6b67c12 */ /* 0x000fe2000f8e96b5 */
[C---:B------:R-:W-:Y:S01]  /*7ec0*/  FMUL.FTZ R44, R2.reuse, R44 ;  /* 0x0000002c022c7220 */ /* 0x040fe20000410000 */
[----:B------:R-:W-:Y:S01]  /*7ed0*/  MOV R176, R180 ;  /* 0x000000b400b07202 */ /* 0x000fe20000000f00 */
[----:B------:R-:W-:Y:S01]  /*7ee0*/  FMUL.FTZ R45, R2, R45 ;  /* 0x0000002d022d7220 */ /* 0x000fe20000410000 */
[C---:B------:R-:W-:Y:S01]  /*7ef0*/  FMUL.FTZ R46, R0.reuse, R46 ;  /* 0x0000002e002e7220 */ /* 0x040fe20000410000 */
[----:B------:R-:W-:Y:S01]  /*7f00*/  LDSM.16.MT88.4 R184, [R196+0x12800] ;  /* 0x01280000c4b8783b */ /* 0x000fe20000004200 */
[C---:B------:R-:W-:Y:S01]  /*7f10*/  HMMA.16816.F32.BF16 R40, R168.reuse, R178, R40 ;  /* 0x000000b2a828723c */ /* 0x040fe20000041828 */
[----:B------:R-:W5:Y:S02]  /*7f20*/  MUFU.EX2 R235, R235 ;  /* 0x000000eb00eb7308 */ /* 0x000f640000000800 */
        /* <DEDUP_REMOVED lines=123> */
[C---:B------:R-:W-:Y:S01]  /*86e0*/  FMUL.FTZ R143, R0.reuse, R143 ;  /* 0x0000008f008f7220 */ /* 0x040fe20000410000 */
[C---:B------:R-:W-:Y:S01]  /*86f0*/  FMUL.FTZ R14, R0.reuse, R150 ;  /* 0x00000096000e7220 */ /* 0x040fe20000410000 */
[----:B------:R-:W-:Y:S01]  /*8700*/  FMUL.FTZ R15, R0, R151 ;  /* 0x00000097000f7220 */ /* 0x000fe20000410000 */
[----:B------:R-:W-:Y:S01]  /*8710*/  FMUL.FTZ R144, R2, R144 ;  /* 0x0000009002907220 */ /* 0x000fe20000410000 */
[C---:B-1----:R-:W-:Y:S03]  /*8720*/  HMMA.16816.F32.BF16 R116, R168.reuse, R160, R116 ;  /* 0x000000a0a874723c */ /* 0x042fe60000041874 */
[----:B------:R-:W-:Y:S01]  /*8730*/  PRMT R160, R180, 0x7771, RZ ;  /* 0x00007771b4a07816 */ /* 0x000fe200000000ff */
[----:B------:R-:W-:Y:S01]  /*8740*/  FMUL.FTZ R145, R2, R145 ;  /* 0x0000009102917220 */ /* 0x000fe20000410000 */
[----:B------:R-:W-:Y:S01]  /*8750*/  PRMT R161, R180, 0x7772, RZ ;  /* 0x00007772b4a17816 */ /* 0x000fe200000000ff */
[C---:B------:R-:W-:Y:S01]  /*8760*/  FMUL.FTZ R146, R0.reuse, R146 ;  /* 0x0000009200927220 */ /* 0x040fe20000410000 */
[----:B------:R-:W-:Y:S01]  /*8770*/  FMUL.FTZ R147, R0, R147 ;  /* 0x0000009300937220 */ /* 0x000fe20000410000 */
[C---:B------:R-:W-:Y:S03]  /*8780*/  HMMA.16816.F32.BF16 R120, R168.reuse, R162, R120 ;  /* 0x000000a2a878723c */ /* 0x040fe60000041878 */
[----:B------:R-:W-:Y:S01]  /*8790*/  LOP3.LUT R163, R176, 0xff, RZ, 0xc0, !PT ;  /* 0x000000ffb0a37812 */ /* 0x000fe200078ec0ff */
[----:B------:R-:W-:Y:S01]  /*87a0*/  FFMA.FTZ R241, R23, UR4, -R232 ;  /* 0x0000000417f17c23 */ /* 0x000fe200080108e8 */
[----:B------:R-:W-:Y:S01]  /*87b0*/  PRMT R162, R180, 0x7773, RZ ;  /* 0x00007773b4a27816 */ /* 0x000fe200000000ff */
[--C-:B------:R-:W-:Y:S01]  /*87c0*/  FFMA.FTZ R240, R12, UR4, -R226.reuse ;  /* 0x000000040cf07c23 */ /* 0x100fe200080108e2 */
[----:B------:R-:W-:Y:S01]  /*87d0*/  LOP3.LUT R176, R182, 0xff, RZ, 0xc0, !PT ;  /* 0x000000ffb6b07812 */ /* 0x000fe200078ec0ff */
[C---:B--2---:R-:W-:Y:S02]  /*87e0*/  HMMA.16816.F32.BF16 R124, R168.reuse, R156, R124 ;  /* 0x0000009ca87c723c */ /* 0x044fe4000004187c */
[----:B------:R-:W-:Y:S01]  /*87f0*/  MUFU.EX2 R241, R241 ;  /* 0x000000f100f17308 */ /* 0x000fe20000000800 */
[----:B------:R-:W-:Y:S01]  /*8800*/  FMUL.FTZ R12, R2, R148 ;  /* 0x00000094020c7220 */ /* 0x000fe20000410000 */
[----:B----4-:R-:W-:Y:S01]  /*8810*/  F2FP.BF16.F32.PACK_AB R150, R234, R233 ;  /* 0x000000e9ea96723e */ /* 0x010fe200000010ff */
[--C-:B------:R-:W-:Y:S07]  /*8820*/  FFMA.FTZ R237, R13, UR4, -R226.reuse ;  /* 0x000000040ded7c23 */ /* 0x100fee00080108e2 */
[----:B------:R-:W-:Y:S01]  /*8830*/  MUFU.EX2 R240, R240 ;  /* 0x000000f000f07308 */ /* 0x000fe20000000800 */
[C---:B------:R-:W-:Y:S01]  /*8840*/  FMUL.FTZ R13, R2.reuse, R149 ;  /* 0x00000095020d7220 */ /* 0x040fe20000410000 */
[C---:B------:R-:W-:Y:S01]  /*8850*/  HMMA.16816.F32.BF16 R128, R168.reuse, R158, R128 ;  /* 0x0000009ea880723c */ /* 0x040fe20000041880 */
[----:B------:R-:W1:Y:S07]  /*8860*/  LDSM.16.MT88.4 R156, [R165+0x6000] ;  /* 0x00600000a59c783b */ /* 0x000e6e0000004200 */
[----:B------:R-:W2:Y:S01]  /*8870*/  MUFU.EX2 R237, R237 ;  /* 0x000000ed00ed7308 */ /* 0x000ea20000000800 */
[----:B-----5:R-:W-:Y:S01]  /*8880*/  F2FP.BF16.F32.PACK_AB R151, R235, R236 ;  /* 0x000000eceb97723e */ /* 0x020fe200000010ff */
[----:B------:R-:W-:Y:S01]  /*8890*/  FFMA.FTZ R242, R21, UR4, -R226 ;  /* 0x0000000415f27c23 */ /* 0x000fe200080108e2 */
[----:B------:R-:W-:Y:S01]  /*88a0*/  FFMA.FTZ R205, R2, R227, R205 ;  /* 0x000000e302cd7223 */ /* 0x000fe200000100cd */
[----:B------:R-:W-:Y:S01]  /*88b0*/  FFMA.FTZ R203, R0, R223, R203 ;  /* 0x000000df00cb7223 */ /* 0x000fe200000100cb */
[C---:B---3--:R-:W-:Y:S03]  /*88c0*/  HMMA.16816.F32.BF16 R132, R168.reuse, R172, R132 ;  /* 0x000000aca884723c */ /* 0x048fe60000041884 */
[----:B------:R-:W-:Y:S02]  /*88d0*/  LOP3.LUT R172, R182, 0xffff, RZ, 0xc0, !PT ;  /* 0x0000ffffb6ac7812 */ /* 0x000fe400078ec0ff */
[----:B------:R-:W-:Y:S01]  /*88e0*/  MUFU.EX2 R242, R242 ;  /* 0x000000f200f27308 */ /* 0x000fe20000000800 */
[----:B------:R-:W-:Y:S01]  /*88f0*/  PRMT R173, R161, 0x5410, R162 ;  /* 0x00005410a1ad7816 */ /* 0x000fe200000000a2 */
[----:B------:R-:W-:Y:S01]  /*8900*/  FADD.FTZ R205, R204, R205 ;  /* 0x000000cdcccd7221 */ /* 0x000fe20000010000 */
[----:B------:R-:W-:Y:S01]  /*8910*/  SHF.R.U32.HI R177, RZ, 0x8, R172 ;  /* 0x00000008ffb17819 */ /* 0x000fe200000116ac */
[C---:B------:R-:W-:Y:S03]  /*8920*/  HMMA.16816.F32.BF16 R136, R168.reuse, R174, R136 ;  /* 0x000000aea888723c */ /* 0x040fe60000041888 */
[--C-:B------:R-:W-:Y:S01]  /*8930*/  PRMT R172, R163, 0x5410, R160.reuse ;  /* 0x00005410a3ac7816 */ /* 0x100fe200000000a0 */
[----:B------:R-:W-:Y:S01]  /*8940*/  FADD.FTZ R206, R206, R203 ;  /* 0x000000cbcece7221 */ /* 0x000fe20000010000 */
[----:B------:R-:W-:Y:S01]  /*8950*/  PRMT R160, R182, 0x7632, R160 ;  /* 0x00007632b6a07816 */ /* 0x000fe200000000a0 */
[----:B------:R-:W-:Y:S01]  /*8960*/  FADD.FTZ R202, R202, R205 ;  /* 0x000000cdcaca7221 */ /* 0x000fe20000010000 */
[----:B------:R-:W-:Y:S01]  /*8970*/  SHF.R.U32.HI R174, RZ, 0x18, R182 ;  /* 0x00000018ffae7819 */ /* 0x000fe200000116b6 */
[----:B------:R-:W-:Y:S01]  /*8980*/  FADD.FTZ R201, R201, R206 ;  /* 0x000000cec9c97221 */ /* 0x000fe20000010000 */
[----:B------:R-:W-:Y:S01]  /*8990*/  LOP3.LUT R175, R160, 0xff, RZ, 0xc0, !PT ;  /* 0x000000ffa0af7812 */ /* 0x000fe200078ec0ff */
[----:B------:R-:W-:Y:S01]  /*89a0*/  LDSM.16.MT88.4 R180, [R195+0x12800] ;  /* 0x01280000c3b4783b */ /* 0x000fe20000004200 */
[----:B------:R-:W-:Y:S01]  /*89b0*/  PRMT R176, R176, 0x5410, R177 ;  /* 0x00005410b0b07816 */ /* 0x000fe200000000b1 */
[----:B------:R-:W-:Y:S01]  /*89c0*/  FADD.FTZ R199, R199, R202 ;  /* 0x000000cac7c77221 */ /* 0x000fe20000010000 */
[----:B------:R-:W-:Y:S01]  /*89d0*/  PRMT R174, R175, 0x5410, R174 ;  /* 0x00005410afae7816 */ /* 0x000fe200000000ae */
[----:B------:R-:W-:Y:S02]  /*89e0*/  FADD.FTZ R200, R200, R201 ;  /* 0x000000c9c8c87221 */ /* 0x000fe40000010000 */
[--C-:B------:R-:W-:Y:S02]  /*89f0*/  HSET2.LE.AND R148, R176, R207.reuse, PT ;  /* 0x000000cfb0947233 */ /* 0x100fe40003803000 */
[----:B------:R-:W3:Y:S01]  /*8a00*/  LDSM.16.MT88.4 R160, [R197+0x6000] ;  /* 0x00600000c5a0783b */ /* 0x000ee20000004200 */
[--C-:B------:R-:W-:Y:S01]  /*8a10*/  HSET2.LE.AND R149, R174, R207.reuse, PT ;  /* 0x000000cfae957233 */ /* 0x100fe20003803000 */
[C---:B-1----:R-:W-:Y:S06]  /*8a20*/  HMMA.16816.F32.BF16 R140, R168.reuse, R156, R140 ;  /* 0x0000009ca88c723c */ /* 0x042fec000004188c */
[----:B------:R-:W-:Y:S01]  /*8a30*/  LDSM.16.MT88.4 R176, [R197+0x800] ;  /* 0x00080000c5b0783b */ /* 0x000fe20000004200 */
[----:B------:R-:W-:Y:S02]  /*8a40*/  LOP3.LUT R156, R173, 0xff00ff, RZ, 0xc0, !PT ;  /* 0x00ff00ffad9c7812 */ /* 0x000fe400078ec0ff */
[--C-:B------:R-:W-:Y:S01]  /*8a50*/  HSET2.LE.AND R173, R172, R207.reuse, PT ;  /* 0x000000cfacad7233 */ /* 0x100fe20003803000 */
[C---:B------:R-:W-:Y:S03]  /*8a60*/  HMMA.16816.F32.BF16 R16, R168.reuse, R158, R16 ;  /* 0x0000009ea810723c */ /* 0x040fe60000041810 */
[--C-:B------:R-:W-:Y:S02]  /*8a70*/  HSET2.LE.AND R172, R156, R207.reuse, PT ;  /* 0x000000cf9cac7233 */ /* 0x100fe40003803000 */
[----:B------:R-:W1:Y:S01]  /*8a80*/  LDSM.16.MT88.4 R156, [R196+0x10800] ;  /* 0x01080000c49c783b */ /* 0x000e620000004200 */
[----:B------:R-:W-:Y:S02]  /*8a90*/  LOP3.LUT R150, R150, R173, RZ, 0xc0, !PT ;  /* 0x000000ad96967212 */ /* 0x000fe400078ec0ff */
[----:B------:R-:W-:Y:S05]  /*8aa0*/  LOP3.LUT R151, R151, R172, RZ, 0xc0, !PT ;  /* 0x000000ac97977212 */ /* 0x000fea00078ec0ff */
[----:B------:R-:W4:Y:S01]  /*8ab0*/  LDSM.16.MT88.4 R172, [R165+0x800] ;  /* 0x00080000a5ac783b */ /* 0x000f220000004200 */
[C---:B---3--:R-:W-:Y:S03]  /*8ac0*/  HMMA.16816.F32.BF16 R12, R168.reuse, R160, R12 ;  /* 0x000000a0a80c723c */ /* 0x048fe6000004180c */
[----:B--2---:R-:W-:Y:S01]  /*8ad0*/  F2FP.BF16.F32.PACK_AB R161, R237, R240 ;  /* 0x000000f0eda1723e */ /* 0x004fe200000010ff */
        /* <DEDUP_REMOVED lines=10> */
[----:B------:R-:W2:Y:S01]  /*8b80*/  LDSM.16.MT88.4 R160, [R165+0x2800] ;  /* 0x00280000a5a0783b */ /* 0x000ea20000004200 */
[C---:B------:R-:W-:Y:S05]  /*8b90*/  HMMA.16816.F32.BF16 R4, R148.reuse, R152, R4 ;  /* 0x000000989404723c */ /* 0x040fea0000041804 */
[----:B------:R-:W-:Y:S01]  /*8ba0*/  FADD.FTZ R236, R236, R239 ;  /* 0x000000efecec7221 */ /* 0x000fe20000010000 */
[----:B------:R-:W-:Y:S02]  /*8bb0*/  FADD.FTZ R234, R234, R233 ;  /* 0x000000e9eaea7221 */ /* 0x000fe40000010000 */
[C---:B------:R-:W-:Y:S01]  /*8bc0*/  HMMA.16816.F32.BF16 R8, R148.reuse, R154, R8 ;  /* 0x0000009a9408723c */ /* 0x040fe20000041808 */
[----:B------:R-:W3:Y:S02]  /*8bd0*/  LDSM.16.MT88.4 R152, [R196+0x14800] ;  /* 0x01480000c498783b */ /* 0x000ee40000004200 */
[----:B------:R-:W-:Y:S05]  /*8be0*/  FADD.FTZ R235, R235, R236 ;  /* 0x000000ecebeb7221 */ /* 0x000fea0000010000 */
[C---:B-1----:R-:W-:Y:S08]  /*8bf0*/  HMMA.16816.F32.BF16 R36, R148.reuse, R156, R36 ;  /* 0x0000009c9424723c */ /* 0x042ff00000041824 */
[C---:B------:R-:W-:Y:S01]  /*8c00*/  HMMA.16816.F32.BF16 R40, R148.reuse, R158, R40 ;  /* 0x0000009e9428723c */ /* 0x040fe20000041828 */
[----:B------:R-:W1:Y:S07]  /*8c10*/  LDSM.16.MT88.4 R156, [R165+0x4800] ;  /* 0x00480000a59c783b */ /* 0x000e6e0000004200 */
[C---:B----4-:R-:W-:Y:S08]  /*8c20*/  HMMA.16816.F32.BF16 R44, R148.reuse, R172, R44 ;  /* 0x000000ac942c723c */ /* 0x050ff0000004182c */
[C---:B------:R-:W-:Y:S01]  /*8c30*/  HMMA.16816.F32.BF16 R48, R148.reuse, R174, R48 ;  /* 0x000000ae9430723c */ /* 0x040fe20000041830 */
[----:B------:R-:W4:Y:S07]  /*8c40*/  LDSM.16.MT88.4 R172, [R197+0x4800] ;  /* 0x00480000c5ac783b */ /* 0x000f2e0000004200 */
        /* <DEDUP_REMOVED lines=15> */
[----:B------:R-:W-:Y:S02]  /*8d40*/  LOP3.LUT R160, R228, UR21, R169, 0x96, !PT ;  /* 0x00000015e4a07c12 */ /* 0x000fe4000f8e96a9 */
[----:B------:R-:W-:Y:S03]  /*8d50*/  LOP3.LUT R168, R219, UR20, R168, 0x96, !PT ;  /* 0x00000014dba87c12 */ /* 0x000fe6000f8e96a8 */
[C---:B------:R-:W-:Y:S03]  /*8d60*/  HMMA.16816.F32.BF16 R92, R148.reuse, R188, R92 ;  /* 0x000000bc945c723c */ /* 0x040fe6000004185c */
[--C-:B------:R-:W-:Y:S01]  /*8d70*/  FFMA.FTZ R189, R24, UR4, -R226.reuse ;  /* 0x0000000418bd7c23 */ /* 0x100fe200080108e2 */
[----:B------:R-:W-:Y:S01]  /*8d80*/  FFMA.FTZ R188, R25, UR4, -R226 ;  /* 0x0000000419bc7c23 */ /* 0x000fe200080108e2 */
[----:B------:R-:W-:Y:S03]  /*8d90*/  IMAD.WIDE.U32 R248, R160, -0x2daee0ad, RZ ;  /* 0xd2511f53a0f87825 */ /* 0x000fe600078e00ff */
[C---:B------:R-:W-:Y:S01]  /*8da0*/  HMMA.16816.F32.BF16 R96, R148.reuse, R190, R96 ;  /* 0x000000be9460723c */ /* 0x040fe20000041860 */
[----:B------:R-:W-:Y:S02]  /*8db0*/  MUFU.EX2 R189, R189 ;  /* 0x000000bd00bd7308 */ /* 0x000fe40000000800 */
[----:B------:R-:W-:Y:S01]  /*8dc0*/  LOP3.LUT R160, R220, UR27, R249, 0x96, !PT ;  /* 0x0000001bdca07c12 */ /* 0x000fe2000f8e96f9 */
[--C-:B------:R-:W-:Y:S01]  /*8dd0*/  FFMA.FTZ R190, R26, UR4, -R232.reuse ;  /* 0x000000041abe7c23 */ /* 0x100fe200080108e8 */
[--C-:B------:R-:W-:Y:S01]  /*8de0*/  FFMA.FTZ R191, R27, UR4, -R232.reuse ;  /* 0x000000041bbf7c23 */ /* 0x100fe200080108e8 */
[----:B------:R-:W-:Y:S01]  /*8df0*/  IMAD.WIDE.U32 R168, R168, -0x2daee0ad, RZ ;  /* 0xd2511f53a8a87825 */ /* 0x000fe200078e00ff */
[----:B------:R-:W-:Y:S01]  /*8e00*/  LDSM.16.MT88.4 R24, [R195+0x11000] ;  /* 0x01100000c318783b */ /* 0x000fe20000004200 */
[C---:B---3--:R-:W-:Y:S03]  /*8e10*/  HMMA.16816.F32.BF16 R100, R148.reuse, R152, R100 ;  /* 0x000000989464723c */ /* 0x048fe60000041864 */
[----:B------:R-:W2:Y:S01]  /*8e20*/  MUFU.EX2 R188, R188 ;  /* 0x000000bc00bc7308 */ /* 0x000ea20000000800 */
[----:B------:R-:W-:Y:S01]  /*8e30*/  IMAD.WIDE.U32 R246, R160, -0x326172a9, RZ ;  /* 0xcd9e8d57a0f67825 */ /* 0x000fe200078e00ff */
[----:B------:R-:W-:Y:S08]  /*8e40*/  LOP3.LUT R248, R248, UR25, R169, 0x96, !PT ;  /* 0x00000019f8f87c12 */ /* 0x000ff0000f8e96a9 */
[----:B------:R-:W-:Y:S01]  /*8e50*/  MUFU.EX2 R190, R190 ;  /* 0x000000be00be7308 */ /* 0x000fe20000000800 */
[----:B------:R-:W-:Y:S01]  /*8e60*/  LDSM.16.MT88.4 R160, [R165+0x6800] ;  /* 0x00680000a5a0783b */ /* 0x000fe20000004200 */
[C---:B------:R-:W-:Y:S08]  /*8e70*/  HMMA.16816.F32.BF16 R104, R148.reuse, R154, R104 ;  /* 0x0000009a9468723c */ /* 0x040ff00000041868 */
[----:B------:R-:W3:Y:S01]  /*8e80*/  MUFU.EX2 R191, R191 ;  /* 0x000000bf00bf7308 */ /* 0x000ee20000000800 */
        /* <DEDUP_REMOVED lines=10> */
[C---:B----4-:R-:W-:Y:S08]  /*8f30*/  HMMA.16816.F32.BF16 R116, R148.reuse, R172, R116 ;  /* 0x000000ac9474723c */ /* 0x050ff00000041874 */
[C---:B------:R-:W-:Y:S08]  /*8f40*/  HMMA.16816.F32.BF16 R120, R148.reuse, R174, R120 ;  /* 0x000000ae9478723c */ /* 0x040ff00000041878 */
[C---:B-----5:R-:W-:Y:S08]  /*8f50*/  HMMA.16816.F32.BF16 R124, R148.reuse, R152, R124 ;  /* 0x00000098947c723c */ /* 0x060ff0000004187c */
[C---:B------:R-:W-:Y:S03]  /*8f60*/  HMMA.16816.F32.BF16 R128, R148.reuse, R154, R128 ;  /* 0x0000009a9480723c */ /* 0x040fe60000041880 */
[----:B------:R-:W-:Y:S02]  /*8f70*/  LOP3.LUT R154, R244, UR23, R247, 0x96, !PT ;  /* 0x00000017f49a7c12 */ /* 0x000fe4000f8e96f7 */
[----:B------:R-:W-:Y:S03]  /*8f80*/  LOP3.LUT R244, R168, UR24, R245, 0x96, !PT ;  /* 0x00000018a8f47c12 */ /* 0x000fe6000f8e96f5 */
[C---:B-1----:R-:W-:Y:S03]  /*8f90*/  HMMA.16816.F32.BF16 R132, R148.reuse, R156, R132 ;  /* 0x0000009c9484723c */ /* 0x042fe60000041884 */
[----:B------:R-:W-:Y:S04]  /*8fa0*/  IMAD.WIDE.U32 R154, R154, -0x326172a9, RZ ;  /* 0xcd9e8d579a9a7825 */ /* 0x000fe800078e00ff */
[----:B------:R-:W-:Y:S01]  /*8fb0*/  IMAD.WIDE.U32 R244, R244, -0x326172a9, RZ ;  /* 0xcd9e8d57f4f47825 */ /* 0x000fe200078e00ff */
[C---:B------:R-:W-:Y:S03]  /*8fc0*/  HMMA.16816.F32.BF16 R136, R148.reuse, R158, R136 ;  /* 0x0000009e9488723c */ /* 0x040fe60000041888 */
[----:B------:R-:W-:Y:S02]  /*8fd0*/  MOV R152, R154 ;  /* 0x0000009a00987202 */ /* 0x000fe40000000f00 */
[C---:B------:R-:W-:Y:S02]  /*8fe0*/  PRMT R156, R154.reuse, 0x7773, RZ ;  /* 0x000077739a9c7816 */ /* 0x040fe400000000ff */
[C---:B------:R-:W-:Y:S01]  /*8ff0*/  PRMT R169, R154.reuse, 0x7772, RZ ;  /* 0x000077729aa97816 */ /* 0x040fe200000000ff */
[C---:B------:R-:W-:Y:S03]  /*9000*/  HMMA.16816.F32.BF16 R140, R148.reuse, R160, R140 ;  /* 0x000000a0948c723c */ /* 0x040fe6000004188c */
[----:B------:R-:W-:Y:S02]  /*9010*/  PRMT R172, R154, 0x7771, RZ ;  /* 0x000077719aac7816 */ /* 0x000fe400000000ff */
[----:B------:R-:W-:Y:S01]  /*9020*/  LOP3.LUT R168, R244, UR8, R155, 0x96, !PT ;  /* 0x00000008f4a87c12 */ /* 0x000fe2000f8e969b */
[----:B------:R-:W-:Y:S01]  /*9030*/  FFMA.FTZ R244, R22, UR4, -R232 ;  /* 0x0000000416f47c23 */ /* 0x000fe200080108e8 */
[----:B------:R-:W-:Y:S01]  /*9040*/  LOP3.LUT R157, R152, 0xff, RZ, 0xc0, !PT ;  /* 0x000000ff989d7812 */ /* 0x000fe200078ec0ff */
[C---:B------:R-:W-:Y:S01]  /*9050*/  HMMA.16816.F32.BF16 R16, R148.reuse, R162, R16 ;  /* 0x000000a29410723c */ /* 0x040fe20000041810 */
[----:B------:R-:W1:Y:S01]  /*9060*/  LDSM.16.MT88.4 R152, [R197+0x6800] ;  /* 0x00680000c598783b */ /* 0x000e620000004200 */
[----:B------:R-:W-:Y:S01]  /*9070*/  UIADD3 UR8, UPT, UPT, UR15, 0x1, URZ ;  /* 0x000000010f087890 */ /* 0x000fe2000fffe0ff */
[----:B------:R-:W-:Y:S01]  /*9080*/  PRMT R169, R169, 0x5410, R156 ;  /* 0x00005410a9a97816 */ /* 0x000fe2000000009c */
[----:B------:R-:W2:Y:S01]  /*9090*/  MUFU.EX2 R244, R244 ;  /* 0x000000f400f47308 */ /* 0x000ea20000000800 */
[----:B------:R-:W-:Y:S01]  /*90a0*/  PRMT R172, R157, 0x5410, R172 ;  /* 0x000054109dac7816 */ /* 0x000fe200000000ac */
[----:B------:R-:W-:Y:S01]  /*90b0*/  UISETP.GT.AND UP0, UPT, UR8, URZ, UPT ;  /* 0x000000ff0800728c */ /* 0x000fe2000bf04270 */
[C---:B------:R-:W-:Y:S01]  /*90c0*/  LOP3.LUT R176, R168.reuse, 0xffff, RZ, 0xc0, !PT ;  /* 0x0000ffffa8b07812 */ /* 0x040fe200078ec0ff */
[----:B------:R-:W-:Y:S01]  /*90d0*/  UIADD3 UR15, UPT, UPT, UR15, -0x1, URZ ;  /* 0xffffffff0f0f7890 */ /* 0x000fe2000fffe0ff */
[C---:B------:R-:W-:Y:S01]  /*90e0*/  PRMT R23, R168.reuse, 0x7632, R23 ;  /* 0x00007632a8177816 */ /* 0x040fe20000000017 */
[----:B------:R-:W4:Y:S01]  /*90f0*/  LDSM.16.MT88.4 R156, [R196+0x11000] ;  /* 0x01100000c49c783b */ /* 0x000f220000004200 */
[----:B------:R-:W-:Y:S02]  /*9100*/  LOP3.LUT R173, R168, 0xff, RZ, 0xc0, !PT ;  /* 0x000000ffa8ad7812 */ /* 0x000fe400078ec0ff */
[----:B------:R-:W-:Y:S02]  /*9110*/  SHF.R.U32.HI R174, RZ, 0x18, R168 ;  /* 0x00000018ffae7819 */ /* 0x000fe400000116a8 */
[----:B------:R-:W-:Y:S02]  /*9120*/  SHF.R.U32.HI R176, RZ, 0x8, R176 ;  /* 0x00000008ffb07819 */ /* 0x000fe400000116b0 */
[----:B------:R-:W-:Y:S01]  /*9130*/  LOP3.LUT R23, R23, 0xff, RZ, 0xc0, !PT ;  /* 0x000000ff17177812 */ /* 0x000fe200078ec0ff */
[----:B------:R-:W5:Y:S01]  /*9140*/  LDSM.16.MT88.4 R160, [R165+0x1000] ;  /* 0x00100000a5a0783b */ /* 0x000f620000004200 */
[----:B------:R-:W-:Y:S02]  /*9150*/  LOP3.LUT R20, R169, 0xff00ff, RZ, 0xc0, !PT ;  /* 0x00ff00ffa9147812 */ /* 0x000fe400078ec0ff */
[--C-:B------:R-:W-:Y:S02]  /*9160*/  HSET2.LE.AND R22, R172, R207.reuse, PT ;  /* 0x000000cfac167233 */ /* 0x100fe40003803000 */
[----:B------:R-:W-:Y:S02]  /*9170*/  PRMT R172, R173, 0x5410, R176 ;  /* 0x00005410adac7816 */ /* 0x000fe400000000b0 */
[----:B------:R-:W-:Y:S01]  /*9180*/  PRMT R174, R23, 0x5410, R174 ;  /* 0x0000541017ae7816 */ /* 0x000fe200000000ae */
[----:B------:R-:W5:Y:S01]  /*9190*/  LDSM.16.MT88.4 R168, [R197+0x1000] ;  /* 0x00100000c5a8783b */ /* 0x000f620000004200 */
[----:B------:R-:W-:Y:S02]  /*91a0*/  LOP3.LUT R22, R21, R22, RZ, 0xc0, !PT ;  /* 0x0000001615167212 */ /* 0x000fe400078ec0ff */
[--C-:B------:R-:W-:Y:S02]  /*91b0*/  HSET2.LE.AND R23, R20, R207.reuse, PT ;  /* 0x000000cf14177233 */ /* 0x100fe40003803000 */
[--C-:B------:R-:W-:Y:S02]  /*91c0*/  HSET2.LE.AND R21, R174, R207.reuse, PT ;  /* 0x000000cfae157233 */ /* 0x100fe40003803000 */
[----:B---3--:R-:W-:Y:S01]  /*91d0*/  F2FP.BF16.F32.PACK_AB R20, R191, R190 ;  /* 0x000000bebf14723e */ /* 0x008fe200000010ff */
[----:B------:R-:W-:Y:S03]  /*91e0*/  LDSM.16.MT88.4 R176, [R165+0x5000] ;  /* 0x00500000a5b0783b */ /* 0x000fe60000004200 */
[----:B------:R-:W-:Y:S01]  /*91f0*/  LOP3.LUT R23, R20, R23, RZ, 0xc0, !PT ;  /* 0x0000001714177212 */ /* 0x000fe200078ec0ff */
[C---:B-1----:R-:W-:Y:S03]  /*9200*/  HMMA.16816.F32.BF16 R12, R148.reuse, R152, R12 ;  /* 0x00000098940c723c */ /* 0x042fe6000004180c */
[--C-:B------:R-:W-:Y:S02]  /*9210*/  HSET2.LE.AND R153, R172, R207.reuse, PT ;  /* 0x000000cfac997233 */ /* 0x100fe40003803000 */
[----:B------:R-:W-:Y:S01]  /*9220*/  F2FP.BF16.F32.PACK_AB R172, R242, R243 ;  /* 0x000000f3f2ac723e */ /* 0x000fe200000010ff */
[----:B------:R-:W-:Y:S01]  /*9230*/  FADD.FTZ R243, R243, R234 ;  /* 0x000000eaf3f37221 */ /* 0x000fe20000010000 */
[C---:B--2---:R-:W-:Y:S01]  /*9240*/  F2FP.BF16.F32.PACK_AB R152, R241.reuse, R244 ;  /* 0x000000f4f198723e */ /* 0x044fe200000010ff */
[----:B------:R-:W-:Y:S01]  /*9250*/  HMMA.16816.F32.BF16 R144, R148, R154, R144 ;  /* 0x0000009a9490723c */ /* 0x000fe20000041890 */
[----:B------:R-:W-:Y:S02]  /*9260*/  LDSM.16.MT88.4 R148, [R165+0x3000] ;  /* 0x00300000a594783b */ /* 0x000fe40000004200 */
[----:B------:R-:W-:Y:S01]  /*9270*/  LOP3.LUT R20, R172, R153, RZ, 0xc0, !PT ;  /* 0x00000099ac147212 */ /* 0x000fe200078ec0ff */
[----:B------:R-:W-:Y:S01]  /*9280*/  FADD.FTZ R244, R244, R235 ;  /* 0x000000ebf4f47221 */ /* 0x000fe20000010000 */
[----:B------:R-:W-:Y:S01]  /*9290*/  LOP3.LUT R21, R152, R21, RZ, 0xc0, !PT ;  /* 0x0000001598157212 */ /* 0x000fe200078ec0ff */
[----:B------:R-:W-:Y:S02]  /*92a0*/  FADD.FTZ R242, R242, R243 ;  /* 0x000000f3f2f27221 */ /* 0x000fe40000010000 */
[----:B------:R-:W-:Y:S01]  /*92b0*/  FADD.FTZ R241, R241, R244 ;  /* 0x000000f4f1f17221 */ /* 0x000fe20000010000 */
[----:B------:R-:W1:Y:S01]  /*92c0*/  LDSM.16.MT88.4 R172, [R195+0x13000] ;  /* 0x01300000c3ac783b */ /* 0x000e620000004200 */
[----:B------:R-:W-:Y:S02]  /*92d0*/  FADD.FTZ R189, R189, R242 ;  /* 0x000000f2bdbd7221 */ /* 0x000fe40000010000 */
[C---:B------:R-:W-:Y:S05]  /*92e0*/  HMMA.16816.F32.BF16 R4, R20.reuse, R24, R4 ;  /* 0x000000181404723c */ /* 0x040fea0000041804 */
[----:B------:R-:W-:Y:S01]  /*92f0*/  LDSM.16.MT88.4 R152, [R197+0x3000] ;  /* 0x00300000c598783b */ /* 0x000fe20000004200 */
[----:B------:R-:W-:Y:S01]  /*9300*/  FADD.FTZ R190, R190, R241 ;  /* 0x000000f1bebe7221 */ /* 0x000fe20000010000 */
[----:B------:R-:W-:Y:S01]  /*9310*/  FADD.FTZ R189, R188, R189 ;  /* 0x000000bdbcbd7221 */ /* 0x000fe20000010000 */
[C---:B------:R-:W-:Y:S03]  /*9320*/  HMMA.16816.F32.BF16 R8, R20.reuse, R26, R8 ;  /* 0x0000001a1408723c */ /* 0x040fe60000041808 */
[----:B------:R-:W-:Y:S02]  /*9330*/  FADD.FTZ R191, R191, R190 ;  /* 0x000000bebfbf7221 */ /* 0x000fe40000010000 */
[----:B------:R-:W2:Y:S03]  /*9340*/  LDSM.16.MT88.4 R24, [R196+0x13000] ;  /* 0x01300000c418783b */ /* 0x000ea60000004200 */
[C---:B----4-:R-:W-:Y:S08]  /*9350*/  HMMA.16816.F32.BF16 R36, R20.reuse, R156, R36 ;  /* 0x0000009c1424723c */ /* 0x050ff00000041824 */
[C---:B------:R-:W-:Y:S01]  /*9360*/  HMMA.16816.F32.BF16 R40, R20.reuse, R158, R40 ;  /* 0x0000009e1428723c */ /* 0x040fe20000041828 */
[----:B------:R-:W3:Y:S07]  /*9370*/  LDSM.16.MT88.4 R156, [R195+0x15000] ;  /* 0x01500000c39c783b */ /* 0x000eee0000004200 */
[C---:B-----5:R-:W-:Y:S08]  /*9380*/  HMMA.16816.F32.BF16 R44, R20.reuse, R160, R44 ;  /* 0x000000a0142c723c */ /* 0x060ff0000004182c */
[C---:B------:R-:W-:Y:S01]  /*9390*/  HMMA.16816.F32.BF16 R48, R20.reuse, R162, R48 ;  /* 0x000000a21430723c */ /* 0x040fe20000041830 */
[----:B------:R-:W4:Y:S07]  /*93a0*/  LDSM.16.MT88.4 R160, [R196+0x15000] ;  /* 0x01500000c4a0783b */ /* 0x000f2e0000004200 */
[C---:B------:R-:W-:Y:S08]  /*93b0*/  HMMA.16816.F32.BF16 R52, R20.reuse, R168, R52 ;  /* 0x000000a81434723c */ /* 0x040ff00000041834 */
[C---:B------:R-:W-:Y:S01]  /*93c0*/  HMMA.16816.F32.BF16 R56, R20.reuse, R170, R56 ;  /* 0x000000aa1438723c */ /* 0x040fe20000041838 */
[----:B------:R-:W5:Y:S07]  /*93d0*/  LDSM.16.MT88.4 R168, [R197+0x5000] ;  /* 0x00500000c5a8783b */ /* 0x000f6e0000004200 */
        /* <DEDUP_REMOVED lines=10> */
[C---:B------:R-:W-:Y:S03]  /*9480*/  HMMA.16816.F32.BF16 R88, R20.reuse, R154, R88 ;  /* 0x0000009a1458723c */ /* 0x040fe60000041858 */
[----:B------:R-:W-:Y:S05]  /*9490*/  LOP3.LUT R154, R248, UR9, R245, 0x96, !PT ;  /* 0x00000009f89a7c12 */ /* 0x000fea000f8e96f5 */
[C---:B---3--:R-:W-:Y:S03]  /*94a0*/  HMMA.16816.F32.BF16 R92, R20.reuse, R156, R92 ;  /* 0x0000009c145c723c */ /* 0x048fe6000004185c */
[----:B------:R-:W-:Y:S05]  /*94b0*/  IMAD.WIDE.U32 R154, R154, -0x2daee0ad, RZ ;  /* 0xd2511f539a9a7825 */ /* 0x000fea00078e00ff */
[C---:B------:R-:W-:Y:S01]  /*94c0*/  HMMA.16816.F32.BF16 R96, R20.reuse, R158, R96 ;  /* 0x0000009e1460723c */ /* 0x040fe20000041860 */
[----:B------:R-:W3:Y:S02]  /*94d0*/  LDSM.16.MT88.4 R156, [R195+0x11800] ;  /* 0x01180000c39c783b */ /* 0x000ee40000004200 */
[----:B------:R-:W-:Y:S02]  /*94e0*/  LOP3.LUT R246, R246, UR22, R155, 0x96, !PT ;  /* 0x00000016f6f67c12 */ /* 0x000fe4000f8e969b */
[C---:B------:R-:W-:Y:S02]  /*94f0*/  PRMT R152, R154.reuse, 0x7772, RZ ;  /* 0x000077729a987816 */ /* 0x040fe400000000ff */
[----:B------:R-:W-:Y:S01]  /*9500*/  PRMT R153, R154, 0x7773, RZ ;  /* 0x000077739a997816 */ /* 0x000fe200000000ff */
[C---:B----4-:R-:W-:Y:S03]  /*9510*/  HMMA.16816.F32.BF16 R100, R20.reuse, R160, R100 ;  /* 0x000000a01464723c */ /* 0x050fe60000041864 */
[----:B------:R-:W-:Y:S02]  /*9520*/  MOV R160, R154 ;  /* 0x0000009a00a07202 */ /* 0x000fe40000000f00 */
[----:B------:R-:W-:Y:S02]  /*9530*/  PRMT R153, R152, 0x5410, R153 ;  /* 0x0000541098997816 */ /* 0x000fe40000000099 */
[----:B------:R-:W-:Y:S01]  /*9540*/  PRMT R154, R154, 0x7771, RZ ;  /* 0x000077719a9a7816 */ /* 0x000fe200000000ff */
[C---:B------:R-:W-:Y:S08]  /*9550*/  HMMA.16816.F32.BF16 R104, R20.reuse, R162, R104 ;  /* 0x000000a21468723c */ /* 0x040ff00000041868 */
[C---:B------:R-:W-:Y:S03]  /*9560*/  HMMA.16816.F32.BF16 R108, R20.reuse, R176, R108 ;  /* 0x000000b0146c723c */ /* 0x040fe6000004186c */
[--C-:B------:R-:W-:Y:S01]  /*9570*/  FFMA.FTZ R176, R28, UR4, -R226.reuse ;  /* 0x000000041cb07c23 */ /* 0x100fe200080108e2 */
[----:B------:R-:W-:Y:S04]  /*9580*/  FFMA.FTZ R177, R29, UR4, -R226 ;  /* 0x000000041db17c23 */ /* 0x000fe800080108e2 */
[C---:B------:R-:W-:Y:S01]  /*9590*/  HMMA.16816.F32.BF16 R112, R20.reuse, R178, R112 ;  /* 0x000000b21470723c */ /* 0x040fe20000041870 */
[----:B------:R-:W-:Y:S02]  /*95a0*/  MUFU.EX2 R176, R176 ;  /* 0x000000b000b07308 */ /* 0x000fe40000000800 */
[--C-:B------:R-:W-:Y:S01]  /*95b0*/  FFMA.FTZ R178, R30, UR4, -R232.reuse ;  /* 0x000000041eb27c23 */ /* 0x100fe200080108e8 */
[--C-:B------:R-:W-:Y:S07]  /*95c0*/  FFMA.FTZ R179, R34, UR4, -R232.reuse ;  /* 0x0000000422b37c23 */ /* 0x100fee00080108e8 */
[----:B------:R-:W-:Y:S01]  /*95d0*/  MUFU.EX2 R177, R177 ;  /* 0x000000b100b17308 */ /* 0x000fe20000000800 */
[C---:B-----5:R-:W-:Y:S09]  /*95e0*/  HMMA.16816.F32.BF16 R116, R20.reuse, R168, R116 ;  /* 0x000000a81474723c */ /* 0x060ff20000041874 */
[----:B------:R-:W4:Y:S10]  /*95f0*/  MUFU.EX2 R178, R178 ;  /* 0x000000b200b27308 */ /* 0x000f340000000800 */
[----:B------:R-:W-:Y:S01]  /*9600*/  MUFU.EX2 R179, R179 ;  /* 0x000000b300b37308 */ /* 0x000fe20000000800 */
[C---:B------:R-:W-:Y:S01]  /*9610*/  HMMA.16816.F32.BF16 R120, R20.reuse, R170, R120 ;  /* 0x000000aa1478723c */ /* 0x040fe20000041878 */
[----:B------:R-:W-:Y:S02]  /*9620*/  LDSM.16.MT88.4 R168, [R196+0x15800] ;  /* 0x01580000c4a8783b */ /* 0x000fe40000004200 */
[----:B----4-:R-:W-:Y:S05]  /*9630*/  FADD.FTZ R0, R178, R191 ;  /* 0x000000bfb2007221 */ /* 0x010fea0000010000 */
[C---:B------:R-:W-:Y:S03]  /*9640*/  HMMA.16816.F32.BF16 R124, R20.reuse, R180, R124 ;  /* 0x000000b4147c723c */ /* 0x040fe6000004187c */
[--C-:B------:R-:W-:Y:S01]  /*9650*/  FFMA.FTZ R181, R31, UR4, -R232.reuse ;  /* 0x000000041fb57c23 */ /* 0x100fe200080108e8 */
[----:B------:R-:W-:Y:S01]  /*9660*/  FFMA.FTZ R232, R35, UR4, -R232 ;  /* 0x0000000423e87c23 */ /* 0x000fe200080108e8 */
[----:B------:R-:W4:Y:S03]  /*9670*/  LDSM.16.MT88.4 R28, [R196+0x11800] ;  /* 0x01180000c41c783b */ /* 0x000f260000004200 */
[C---:B------:R-:W-:Y:S01]  /*9680*/  HMMA.16816.F32.BF16 R128, R20.reuse, R182, R128 ;  /* 0x000000b61480723c */ /* 0x040fe20000041880 */
[----:B------:R-:W5:Y:S02]  /*9690*/  MUFU.EX2 R181, R181 ;  /* 0x000000b500b57308 */ /* 0x000f640000000800 */
[--C-:B------:R-:W-:Y:S01]  /*96a0*/  FFMA.FTZ R183, R32, UR4, -R226.reuse ;  /* 0x0000000420b77c23 */ /* 0x100fe200080108e2 */
[----:B------:R-:W-:Y:S01]  /*96b0*/  FFMA.FTZ R226, R33, UR4, -R226 ;  /* 0x0000000421e27c23 */ /* 0x000fe200080108e2 */
[C---:B------:R-:W-:Y:S06]  /*96c0*/  LOP3.LUT R33, R246.reuse, 0xffff, RZ, 0xc0, !PT ;  /* 0x0000fffff6217812 */ /* 0x040fec00078ec0ff */
[----:B------:R-:W-:Y:S01]  /*96d0*/  MUFU.EX2 R232, R232 ;  /* 0x000000e800e87308 */ /* 0x000fe20000000800 */
[C---:B------:R-:W-:Y:S09]  /*96e0*/  HMMA.16816.F32.BF16 R132, R20.reuse, R184, R132 ;  /* 0x000000b81484723c */ /* 0x040ff20000041884 */
[----:B------:R-:W-:Y:S01]  /*96f0*/  MUFU.EX2 R183, R183 ;  /* 0x000000b700b77308 */ /* 0x000fe20000000800 */
[----:B------:R-:W-:Y:S09]  /*9700*/  SHF.R.U32.HI R33, RZ, 0x8, R33 ;  /* 0x00000008ff217819 */ /* 0x000ff20000011621 */
[----:B------:R-:W3:Y:S01]  /*9710*/  MUFU.EX2 R226, R226 ;  /* 0x000000e200e27308 */ /* 0x000ee20000000800 */
[----:B-----5:R-:W-:Y:S01]  /*9720*/  FADD.FTZ R0, R181, R0 ;  /* 0x00000000b5007221 */ /* 0x020fe20000010000 */
[C---:B------:R-:W-:Y:S08]  /*9730*/  HMMA.16816.F32.BF16 R136, R20.reuse, R186, R136 ;  /* 0x000000ba1488723c */ /* 0x040ff00000041888 */
[C---:B-1----:R-:W-:Y:S03]  /*9740*/  HMMA.16816.F32.BF16 R140, R20.reuse, R24, R140 ;  /* 0x00000018148c723c */ /* 0x042fe6000004188c */
[----:B------:R-:W-:Y:S02]  /*9750*/  LOP3.LUT R24, R246, 0xff, RZ, 0xc0, !PT ;  /* 0x000000fff6187812 */ /* 0x000fe400078ec0ff */
[----:B------:R-:W-:Y:S02]  /*9760*/  LOP3.LUT R25, R160, 0xff, RZ, 0xc0, !PT ;  /* 0x000000ffa0197812 */ /* 0x000fe400078ec0ff */
[----:B------:R-:W-:Y:S01]  /*9770*/  PRMT R24, R24, 0x5410, R33 ;  /* 0x0000541018187816 */ /* 0x000fe20000000021 */
[C---:B------:R-:W-:Y:S01]  /*9780*/  HMMA.16816.F32.BF16 R16, R20.reuse, R26, R16 ;  /* 0x0000001a1410723c */ /* 0x040fe20000041810 */
[----:B------:R-:W1:Y:S02]  /*9790*/  LDSM.16.MT88.4 R32, [R165+0x1800] ;  /* 0x00180000a520783b */ /* 0x000e640000004200 */
[----:B------:R-:W-:Y:S02]  /*97a0*/  PRMT R27, R246, 0x7632, R27 ;  /* 0x00007632f61b7816 */ /* 0x000fe4000000001b */
[----:B------:R-:W-:Y:S02]  /*97b0*/  SHF.R.U32.HI R246, RZ, 0x18, R246 ;  /* 0x00000018fff67819 */ /* 0x000fe400000116f6 */
[----:B------:R-:W-:Y:S01]  /*97c0*/  LOP3.LUT R27, R27, 0xff, RZ, 0xc0, !PT ;  /* 0x000000ff1b1b7812 */ /* 0x000fe200078ec0ff */
[C---:B--2---:R-:W-:Y:S03]  /*97d0*/  HMMA.16816.F32.BF16 R12, R20.reuse, R148, R12 ;  /* 0x00000094140c723c */ /* 0x044fe6000004180c */
[----:B------:R-:W-:Y:S02]  /*97e0*/  PRMT R152, R27, 0x5410, R246 ;  /* 0x000054101b987816 */ /* 0x000fe400000000f6 */
[----:B------:R-:W-:Y:S02]  /*97f0*/  PRMT R26, R25, 0x5410, R154 ;  /* 0x00005410191a7816 */ /* 0x000fe4000000009a */
[----:B------:R-:W-:Y:S01]  /*9800*/  LOP3.LUT R154, R153, 0xff00ff, RZ, 0xc0, !PT ;  /* 0x00ff00ff999a7812 */ /* 0x000fe200078ec0ff */
[----:B------:R-:W-:Y:S01]  /*9810*/  HMMA.16816.F32.BF16 R144, R20, R150, R144 ;  /* 0x000000961490723c */ /* 0x000fe20000041890 */
[----:B------:R-:W2:Y:S02]  /*9820*/  LDSM.16.MT88.4 R20, [R197+0x1800] ;  /* 0x00180000c514783b */ /* 0x000ea40000004200 */
[--C-:B------:R-:W-:Y:S02]  /*9830*/  HSET2.LE.AND R25, R152, R207.reuse, PT ;  /* 0x000000cf98197233 */ /* 0x100fe40003803000 */
[----:B------:R-:W-:Y:S02]  /*9840*/  F2FP.BF16.F32.PACK_AB R148, R181, R178 ;  /* 0x000000b2b594723e */ /* 0x000fe400000010ff */
[--C-:B------:R-:W-:Y:S02]  /*9850*/  HSET2.LE.AND R27, R154, R207.reuse, PT ;  /* 0x000000cf9a1b7233 */ /* 0x100fe40003803000 */
[--C-:B------:R-:W-:Y:S02]  /*9860*/  HSET2.LE.AND R26, R26, R207.reuse, PT ;  /* 0x000000cf1a1a7233 */ /* 0x100fe40003803000 */
[----:B------:R-:W-:Y:S02]  /*9870*/  HSET2.LE.AND R24, R24, R207, PT ;  /* 0x000000cf18187233 */ /* 0x000fe40003803000 */
[----:B------:R-:W-:Y:S02]  /*9880*/  LOP3.LUT R25, R148, R25, RZ, 0xc0, !PT ;  /* 0x0000001994197212 */ /* 0x000fe400078ec0ff */
[C---:B------:R-:W-:Y:S01]  /*9890*/  F2FP.BF16.F32.PACK_AB R153, R177.reuse, R176 ;  /* 0x000000b0b199723e */ /* 0x040fe200000010ff */
[----:B------:R-:W-:Y:S01]  /*98a0*/  FADD.FTZ R176, R176, R189 ;  /* 0x000000bdb0b07221 */ /* 0x000fe20000010000 */
[----:B---3--:R-:W-:Y:S02]  /*98b0*/  F2FP.BF16.F32.PACK_AB R149, R226, R183 ;  /* 0x000000b7e295723e */ /* 0x008fe400000010ff */
[----:B------:R-:W-:Y:S01]  /*98c0*/  F2FP.BF16.F32.PACK_AB R148, R232, R179 ;  /* 0x000000b3e894723e */ /* 0x000fe200000010ff */
[----:B------:R-:W-:Y:S01]  /*98d0*/  FADD.FTZ R176, R177, R176 ;  /* 0x000000b0b1b07221 */ /* 0x000fe20000010000 */
[----:B------:R-:W-:Y:S01]  /*98e0*/  LOP3.LUT R24, R153, R24, RZ, 0xc0, !PT ;  /* 0x0000001899187212 */ /* 0x000fe200078ec0ff */
[----:B------:R-:W-:Y:S01]  /*98f0*/  FADD.FTZ R179, R179, R0 ;  /* 0x00000000b3b37221 */ /* 0x000fe20000010000 */
[----:B------:R-:W-:Y:S01]  /*9900*/  LOP3.LUT R26, R149, R26, RZ, 0xc0, !PT ;  /* 0x0000001a951a7212 */ /* 0x000fe200078ec0ff */
[----:B------:R-:W-:Y:S01]  /*9910*/  LDSM.16.MT88.4 R152, [R197+0x3800] ;  /* 0x00380000c598783b */ /* 0x000fe20000004200 */
[----:B------:R-:W-:Y:S01]  /*9920*/  LOP3.LUT R27, R148, R27, RZ, 0xc0, !PT ;  /* 0x0000001b941b7212 */ /* 0x000fe200078ec0ff */
[----:B------:R-:W-:Y:S01]  /*9930*/  FADD.FTZ R183, R183, R176 ;  /* 0x000000b0b7b77221 */ /* 0x000fe20000010000 */
[----:B------:R-:W-:Y:S01]  /*9940*/  MOV R0, R3 ;  /* 0x0000000300007202 */ /* 0x000fe20000000f00 */
[----:B------:R-:W-:Y:S02]  /*9950*/  FADD.FTZ R223, R232, R179 ;  /* 0x000000b3e8df7221 */ /* 0x000fe40000010000 */
[----:B------:R-:W-:Y:S02]  /*9960*/  FADD.FTZ R227, R226, R183 ;  /* 0x000000b7e2e37221 */ /* 0x000fe40000010000 */
[C---:B------:R-:W-:Y:S01]  /*9970*/  HMMA.16816.F32.BF16 R160, R24.reuse, R156, R4 ;  /* 0x0000009c18a0723c */ /* 0x040fe20000041804 */
[----:B------:R-:W3:Y:S07]  /*9980*/  LDSM.16.MT88.4 R4, [R195+0x13800] ;  /* 0x01380000c304783b */ /* 0x000eee0000004200 */
[C---:B------:R-:W-:Y:S01]  /*9990*/  HMMA.16816.F32.BF16 R156, R24.reuse, R158, R8 ;  /* 0x0000009e189c723c */ /* 0x040fe20000041808 */
[----:B------:R-:W5:Y:S07]  /*99a0*/  LDSM.16.MT88.4 R8, [R196+0x13800] ;  /* 0x01380000c408783b */ /* 0x000f6e0000004200 */
[C---:B----4-:R-:W-:Y:S01]  /*99b0*/  HMMA.16816.F32.BF16 R36, R24.reuse, R28, R36 ;  /* 0x0000001c1824723c */ /* 0x050fe20000041824 */
[----:B------:R-:W4:Y:S07]  /*99c0*/  LDSM.16.MT88.4 R148, [R165+0x3800] ;  /* 0x00380000a594783b */ /* 0x000f2e0000004200 */
        /* <DEDUP_REMOVED lines=13> */
[----:B------:R-:W-:Y:S07]  /*9aa0*/  LDSM.16.MT88.4 R8, [R197+0x7800] ;  /* 0x00780000c508783b */ /* 0x000fee0000004200 */
[C---:B----4-:R-:W-:Y:S08]  /*9ab0*/  HMMA.16816.F32.BF16 R76, R24.reuse, R148, R76 ;  /* 0x00000094184c723c */ /* 0x050ff0000004184c */
[C---:B------:R-:W-:Y:S08]  /*9ac0*/  HMMA.16816.F32.BF16 R80, R24.reuse, R150, R80 ;  /* 0x000000961850723c */ /* 0x040ff00000041850 */
[C---:B------:R-:W-:Y:S08]  /*9ad0*/  HMMA.16816.F32.BF16 R84, R24.reuse, R152, R84 ;  /* 0x000000981854723c */ /* 0x040ff00000041854 */
[C---:B------:R-:W-:Y:S01]  /*9ae0*/  HMMA.16816.F32.BF16 R88, R24.reuse, R154, R88 ;  /* 0x0000009a1858723c */ /* 0x040fe20000041858 */
[----:B------:R4:W5:Y:S07]  /*9af0*/  LDSM.16.MT88.4 R152, [R165+0x7800] ;  /* 0x00780000a598783b */ /* 0x00096e0000004200 */
[C---:B------:R-:W-:Y:S08]  /*9b00*/  HMMA.16816.F32.BF16 R92, R24.reuse, R28, R92 ;  /* 0x0000001c185c723c */ /* 0x040ff0000004185c */
[C---:B------:R-:W-:Y:S08]  /*9b10*/  HMMA.16816.F32.BF16 R96, R24.reuse, R30, R96 ;  /* 0x0000001e1860723c */ /* 0x040ff00000041860 */
[C---:B------:R-:W-:Y:S03]  /*9b20*/  HMMA.16816.F32.BF16 R100, R24.reuse, R168, R100 ;  /* 0x000000a81864723c */ /* 0x040fe60000041864 */
[----:B----4-:R-:W-:Y:S05]  /*9b30*/  MOV R165, R164 ;  /* 0x000000a400a57202 */ /* 0x010fea0000000f00 */
[C---:B------:R-:W-:Y:S08]  /*9b40*/  HMMA.16816.F32.BF16 R104, R24.reuse, R170, R104 ;  /* 0x000000aa1868723c */ /* 0x040ff00000041868 */
[C---:B------:R-:W-:Y:S08]  /*9b50*/  HMMA.16816.F32.BF16 R108, R24.reuse, R172, R108 ;  /* 0x000000ac186c723c */ /* 0x040ff0000004186c */
[C---:B------:R-:W-:Y:S08]  /*9b60*/  HMMA.16816.F32.BF16 R112, R24.reuse, R174, R112 ;  /* 0x000000ae1870723c */ /* 0x040ff00000041870 */
[C---:B-1----:R-:W-:Y:S08]  /*9b70*/  HMMA.16816.F32.BF16 R116, R24.reuse, R32, R116 ;  /* 0x000000201874723c */ /* 0x042ff00000041874 */
[C---:B------:R-:W-:Y:S08]  /*9b80*/  HMMA.16816.F32.BF16 R120, R24.reuse, R34, R120 ;  /* 0x000000221878723c */ /* 0x040ff00000041878 */
[C---:B--2---:R-:W-:Y:S08]  /*9b90*/  HMMA.16816.F32.BF16 R124, R24.reuse, R20, R124 ;  /* 0x00000014187c723c */ /* 0x044ff0000004187c */
[C---:B------:R-:W-:Y:S08]  /*9ba0*/  HMMA.16816.F32.BF16 R128, R24.reuse, R22, R128 ;  /* 0x000000161880723c */ /* 0x040ff00000041880 */
[C---:B---3--:R-:W-:Y:S01]  /*9bb0*/  HMMA.16816.F32.BF16 R132, R24.reuse, R4, R132 ;  /* 0x000000041884723c */ /* 0x048fe20000041884 */
[----:B------:R-:W1:Y:S07]  /*9bc0*/  LDC.64 R4, c[0x0][0x3c0] ;  /* 0x0000f000ff047b82 */ /* 0x000e6e0000000a00 */
[C---:B------:R-:W-:Y:S08]  /*9bd0*/  HMMA.16816.F32.BF16 R136, R24.reuse, R6, R136 ;  /* 0x000000061888723c */ /* 0x040ff00000041888 */
[C---:B-----5:R-:W-:Y:S08]  /*9be0*/  HMMA.16816.F32.BF16 R140, R24.reuse, R152, R140 ;  /* 0x00000098188c723c */ /* 0x060ff0000004188c */
[C---:B------:R-:W-:Y:S03]  /*9bf0*/  HMMA.16816.F32.BF16 R152, R24.reuse, R154, R16 ;  /* 0x0000009a1898723c */ /* 0x040fe60000041810 */
[C---:B-1----:R-:W-:Y:S02]  /*9c00*/  SHF.L.U64.HI R5, R4.reuse, 0x7, R5 ;  /* 0x0000000704057819 */ /* 0x042fe40000010205 */
[----:B------:R-:W-:Y:S03]  /*9c10*/  LEA R230, P0, -R4, R230, 0x7 ;  /* 0x000000e604e67211 */ /* 0x000fe600078039ff */
[C---:B------:R-:W-:Y:S03]  /*9c20*/  HMMA.16816.F32.BF16 R148, R24.reuse, R8, R12 ;  /* 0x000000081894723c */ /* 0x040fe6000004180c */
[----:B------:R-:W-:Y:S05]  /*9c30*/  IADD3.X R231, PT, PT, R231, ~R5, RZ, P0, !PT ;  /* 0x80000005e7e77210 */ /* 0x000fea00007fe4ff */
[----:B------:R-:W-:Y:S01]  /*9c40*/  HMMA.16816.F32.BF16 R144, R24, R10, R144 ;  /* 0x0000000a1890723c */ /* 0x000fe20000041890 */
[----:B------:R-:W-:Y:S08]  /*9c50*/  @!UPT UIADD3 URZ, UPT, UPT, URZ, URZ, URZ ;  /* 0x000000fffffff290 */ /* 0x000ff0000fffe0ff */
[----:B------:R-:W-:Y:S11]  /*9c60*/  BRA.U UP0, `(.L_x_769) ;  /* 0xffffffc900007547 */ /* 0x000ff6000b83ffff */
.L_x_768:
[----:B------:R-:W1:Y:S01]  /*9c70*/  SHFL.BFLY PT, R0, R227, 0x2, 0x1f ;  /* 0x0c401f00e3007f89 */ /* 0x000e6200000e0000 */
[----:B------:R-:W2:Y:S01]  /*9c80*/  LDCU UR4, c[0x0][0x4fc] ;  /* 0x00009f80ff0477ac */ /* 0x000ea20008000800 */
[C---:B------:R-:W-:Y:S01]  /*9c90*/  SHF.L.U32 R9, R193.reuse, 0x4, RZ ;  /* 0x00000004c1097819 */ /* 0x040fe200000006ff */
[----:B------:R-:W3:Y:S01]  /*9ca0*/  S2UR UR10, SR_CTAID.Y ;  /* 0x00000000000a79c3 */ /* 0x000ee20000002600 */
[----:B------:R-:W4:Y:S01]  /*9cb0*/  SHFL.BFLY PT, R10, R223, 0x2, 0x1f ;  /* 0x0c401f00df0a7f89 */ /* 0x000f2200000e0000 */
[----:B------:R-:W-:Y:S01]  /*9cc0*/  SHF.L.U32 R2, R193, 0x1, RZ ;  /* 0x00000001c1027819 */ /* 0x000fe200000006ff */
[----:B------:R-:W-:Y:S01]  /*9cd0*/  UISETP.NE.AND UP3, UPT, UR14, -0x1, UPT ;  /* 0xffffffff0e00788c */ /* 0x000fe2000bf65270 */
[----:B------:R-:W-:Y:S01]  /*9ce0*/  LOP3.LUT R9, R9, 0x1c0, RZ, 0xc0, !PT ;  /* 0x000001c009097812 */ /* 0x000fe200078ec0ff */
[----:B------:R-:W5:Y:S01]  /*9cf0*/  LDCU.U8 UR12, c[0x0][0x549] ;  /* 0x0000a920ff0c77ac */ /* 0x000f620008000000 */
[----:B------:R-:W-:Y:S02]  /*9d00*/  LOP3.LUT P0, RZ, R193, 0x10, RZ, 0xc0, !PT ;  /* 0x00000010c1ff7812 */ /* 0x000fe4000780c0ff */
[----:B------:R-:W-:Y:S01]  /*9d10*/  LOP3.LUT R9, R9, 0x38, R2, 0xf8, !PT ;  /* 0x0000003809097812 */ /* 0x000fe200078ef802 */
[----:B------:R-:W-:Y:S01]  /*9d20*/  UISETP.NE.AND UP2, UPT, UR14, -0x1, UPT ;  /* 0xffffffff0e00788c */ /* 0x000fe2000bf45270 */
[----:B------:R-:W-:-:S04]  /*9d30*/  LOP3.LUT P2, RZ, R193, 0x8, RZ, 0xc0, !PT ;  /* 0x00000008c1ff7812 */ /* 0x000fc8000784c0ff */
[----:B------:R-:W-:Y:S01]  /*9d40*/  SEL R210, R210, 0xffffffe0, !P2 ;  /* 0xffffffe0d2d27807 */ /* 0x000fe20005000000 */
[----:B------:R-:W3:Y:S01]  /*9d50*/  @!UP3 LDCU.64 UR8, c[0x0][0x400] ;  /* 0x00008000ff08b7ac */ /* 0x000ee20008000a00 */
[----:B-1----:R-:W-:Y:S01]  /*9d60*/  FADD.FTZ R5, R0, R227 ;  /* 0x000000e300057221 */ /* 0x002fe20000010000 */
[----:B------:R-:W-:Y:S01]  /*9d70*/  SHF.L.U32 R0, R193, 0x5, RZ ;  /* 0x00000005c1007819 */ /* 0x000fe200000006ff */
[----:B-----5:R-:W-:Y:S01]  /*9d80*/  UISETP.NE.AND UP1, UPT, UR12, URZ, UPT ;  /* 0x000000ff0c00728c */ /* 0x020fe2000bf25270 */
[----:B----4-:R-:W-:Y:S02]  /*9d90*/  FADD.FTZ R10, R10, R223 ;  /* 0x000000df0a0a7221 */ /* 0x010fe40000010000 */
[----:B------:R-:W1:Y:S01]  /*9da0*/  SHFL.BFLY PT, R8, R5, 0x1, 0x1f ;  /* 0x0c201f0005087f89 */ /* 0x000e6200000e0000 */
[----:B------:R-:W4:Y:S03]  /*9db0*/  LDCU UR12, c[0x0][0x434] ;  /* 0x00008680ff0c77ac */ /* 0x000f260008000800 */
[----:B------:R-:W5:Y:S01]  /*9dc0*/  SHFL.BFLY PT, R7, R10, 0x1, 0x1f ;  /* 0x0c201f000a077f89 */ /* 0x000f6200000e0000 */
[----:B---3--:R-:W-:Y:S01]  /*9dd0*/  @!UP3 UIMAD.WIDE.U32 UR18, UR10, UR8, URZ ;  /* 0x000000080a12b2a5 */ /* 0x008fe2000f8e00ff */
[----:B------:R-:W4:Y:S03]  /*9de0*/  LDCU UR8, c[0x0][0x434] ;  /* 0x00008680ff0877ac */ /* 0x000f260008000800 */
[----:B------:R-:W-:Y:S01]  /*9df0*/  @!UP3 UIMAD UR11, UR10, UR9, UR19 ;  /* 0x000000090a0bb2a4 */ /* 0x000fe2000f8e0213 */
[----:B------:R-:W3:Y:S01]  /*9e00*/  LDCU.U8 UR9, c[0x0][0x548] ;  /* 0x0000a900ff0977ac */ /* 0x000ee20008000000 */
[----:B------:R-:W2:Y:S01]  /*9e10*/  @UP1 LDCU UR13, c[0x0][0x430] ;  /* 0x00008600ff0d17ac */ /* 0x000ea20008000800 */
[----:B-1----:R-:W-:Y:S01]  /*9e20*/  FADD.FTZ R8, R5, R8 ;  /* 0x0000000805087221 */ /* 0x002fe20000010000 */
[----:B------:R-:W-:-:S02]  /*9e30*/  LOP3.LUT R5, R2, 0x6, RZ, 0xc0, !PT ;  /* 0x0000000602057812 */ /* 0x000fc400078ec0ff */
[----:B------:R-:W-:Y:S01]  /*9e40*/  MOV R2, 0x10 ;  /* 0x0000001000027802 */ /* 0x000fe20000000f00 */
[----:B-----5:R-:W-:Y:S01]  /*9e50*/  FADD.FTZ R7, R10, R7 ;  /* 0x000000070a077221 */ /* 0x020fe20000010000 */
[----:B------:R-:W1:Y:S01]  /*9e60*/  MUFU.RCP R6, R8 ;  /* 0x0000000800067308 */ /* 0x000e620000001000 */
[----:B------:R-:W-:Y:S02]  /*9e70*/  FSETP.NE.FTZ.AND P4, PT, R8, RZ, PT ;  /* 0x000000ff0800720b */ /* 0x000fe40003f95000 */
[----:B------:R-:W-:Y:S01]  /*9e80*/  LOP3.LUT R0, R5, 0x7c00, R0, 0xf8, !PT ;  /* 0x00007c0005007812 */ /* 0x000fe200078ef800 */
[----:B---3--:R-:W-:Y:S01]  /*9e90*/  UISETP.NE.AND UP0, UPT, UR9, URZ, !UP1 ;  /* 0x000000ff0900728c */ /* 0x008fe2000cf05270 */
[----:B------:R-:W-:Y:S02]  /*9ea0*/  FSETP.NE.FTZ.AND P3, PT, R7, RZ, PT ;  /* 0x000000ff0700720b */ /* 0x000fe40003f75000 */
[----:B------:R-:W-:Y:S01]  /*9eb0*/  LOP3.LUT R0, R0, R9, RZ, 0xfc, !PT ;  /* 0x0000000900007212 */ /* 0x000fe200078efcff */
[----:B------:R-:W3:Y:S01]  /*9ec0*/  MUFU.RCP R4, R7 ;  /* 0x0000000700047308 */ /* 0x000ee20000001000 */
[----:B------:R-:W-:-:S02]  /*9ed0*/  SEL R2, R2, 0xfffffff0, !P1 ;  /* 0xfffffff002027807 */ /* 0x000fc40004800000 */
[----:B------:R-:W-:Y:S02]  /*9ee0*/  LEA R5, R0, UR6, 0x1 ;  /* 0x0000000600057c11 */ /* 0x000fe4000f8e08ff */
[----:B------:R-:W-:Y:S02]  /*9ef0*/  LOP3.LUT R0, R198, 0x1f8, RZ, 0xc0, !PT ;  /* 0x000001f8c6007812 */ /* 0x000fe400078ec0ff */
[C---:B------:R-:W-:Y:S02]  /*9f00*/  IADD3 R13, PT, PT, R5.reuse, 0x40, RZ ;  /* 0x00000040050d7810 */ /* 0x040fe40007ffe0ff */
[C---:B------:R-:W-:Y:S02]  /*9f10*/  IADD3 R11, PT, PT, R5.reuse, R210, RZ ;  /* 0x000000d2050b7210 */ /* 0x040fe40007ffe0ff */
[----:B-1----:R-:W-:Y:S02]  /*9f20*/  FSEL R6, R6, 1, P4 ;  /* 0x3f80000006067808 */ /* 0x002fe40002000000 */
[----:B------:R-:W-:-:S02]  /*9f30*/  @P0 IADD3 R13, PT, PT, R5, -0x40, RZ ;  /* 0xffffffc0050d0810 */ /* 0x000fc40007ffe0ff */
[----:B------:R-:W-:Y:S01]  /*9f40*/  IADD3 R9, PT, PT, R5, R2, RZ ;  /* 0x0000000205097210 */ /* 0x000fe20007ffe0ff */
[----:B--2---:R-:W-:Y:S01]  /*9f50*/  FMUL.FTZ R6, R6, UR4 ;  /* 0x0000000406067c20 */ /* 0x004fe20008410000 */
[----:B------:R-:W-:Y:S02]  /*9f60*/  IADD3 R15, PT, PT, R2, R11, RZ ;  /* 0x0000000b020f7210 */ /* 0x000fe40007ffe0ff */
[----:B---3--:R-:W-:Y:S01]  /*9f70*/  FSEL R4, R4, 1, P3 ;  /* 0x3f80000004047808 */ /* 0x008fe20001800000 */
[C---:B------:R-:W-:Y:S01]  /*9f80*/  FMUL.FTZ R160, R6.reuse, R160 ;  /* 0x000000a006a07220 */ /* 0x040fe20000410000 */
[C---:B------:R-:W-:Y:S01]  /*9f90*/  FMUL.FTZ R161, R6.reuse, R161 ;  /* 0x000000a106a17220 */ /* 0x040fe20000410000 */
[C---:B------:R-:W-:Y:S01]  /*9fa0*/  FMUL.FTZ R156, R6.reuse, R156 ;  /* 0x0000009c069c7220 */ /* 0x040fe20000410000 */
[----:B------:R-:W-:Y:S01]  /*9fb0*/  FMUL.FTZ R157, R6, R157 ;  /* 0x0000009d069d7220 */ /* 0x000fe20000410000 */
[----:B------:R-:W-:Y:S01]  /*9fc0*/  FMUL.FTZ R4, R4, UR4 ;  /* 0x0000000404047c20 */ /* 0x000fe20008410000 */
[C---:B------:R-:W-:Y:S01]  /*9fd0*/  FMUL.FTZ R36, R6.reuse, R36 ;  /* 0x0000002406247220 */ /* 0x040fe20000410000 */
[----:B------:R-:W-:Y:S01]  /*9fe0*/  FMUL.FTZ R37, R6, R37 ;  /* 0x0000002506257220 */ /* 0x000fe20000410000 */
[----:B------:R-:W1:Y:S01]  /*9ff0*/  @UP3 LDCU.64 UR4, c[0x0][0x408] ;  /* 0x00008100ff0437ac */ /* 0x000e620008000a00 */
        /* <DEDUP_REMOVED lines=52> */
[----:B------:R-:W-:Y:S01]  /*a340*/  FMUL.FTZ R72, R6, R72 ;  /* 0x0000004806487220 */ /* 0x000fe20000410000 */
        /* <DEDUP_REMOVED lines=81> */
[----:B-1----:R-:W-:Y:S01]  /*a860*/  @UP3 UIMAD.WIDE.U32 UR20, UR14, UR4, URZ ;  /* 0x000000040e1432a5 */ /* 0x002fe2000f8e00ff */
[C---:B------:R-:W-:Y:S01]  /*a870*/  FMUL.FTZ R112, R6.reuse, R112 ;  /* 0x0000007006707220 */ /* 0x040fe20000410000 */
[----:B------:R-:W-:Y:S01]  /*a880*/  STS [R11+0x2400], R70 ;  /* 0x002400460b007388 */ /* 0x000fe20000000800 */
[----:B------:R-:W-:Y:S01]  /*a890*/  FMUL.FTZ R113, R6, R113 ;  /* 0x0000007106717220 */ /* 0x000fe20000410000 */
[C---:B------:R-:W-:Y:S01]  /*a8a0*/  FMUL.FTZ R114, R4.reuse, R114 ;  /* 0x0000007204727220 */ /* 0x040fe20000410000 */
[----:B------:R-:W-:Y:S01]  /*a8b0*/  FMUL.FTZ R115, R4, R115 ;  /* 0x0000007304737220 */ /* 0x000fe20000410000 */
[----:B------:R-:W-:Y:S01]  /*a8c0*/  F2FP.BF16.F32.PACK_AB R92, R93, R92 ;  /* 0x0000005c5d5c723e */ /* 0x000fe200000010ff */
[----:B------:R-:W-:Y:S01]  /*a8d0*/  STS [R15+0x2000], R72 ;  /* 0x002000480f007388 */ /* 0x000fe20000000800 */
[----:B------:R-:W-:Y:S01]  /*a8e0*/  F2FP.BF16.F32.PACK_AB R94, R95, R94 ;  /* 0x0000005e5f5e723e */ /* 0x000fe200000010ff */
[----:B------:R-:W4:Y:S01]  /*a8f0*/  @UP1 LDCU UR4, c[0x0][0x430] ;  /* 0x00008600ff0417ac */ /* 0x000f220008000800 */
        /* <DEDUP_REMOVED lines=72> */
[----:B----4-:R-:W-:Y:S01]  /*ad80*/  @UP1 UIMAD UR12, UR4, UR8, URZ ;  /* 0x00000008040c12a4 */ /* 0x010fe2000f8e02ff */
[----:B------:R-:W-:Y:S01]  /*ad90*/  F2FP.BF16.F32.PACK_AB R132, R133, R132 ;  /* 0x000000848584723e */ /* 0x000fe200000010ff */
[----:B------:R-:W-:Y:S01]  /*ada0*/  STS [R13+0x4400], R110 ;  /* 0x0044006e0d007388 */ /* 0x000fe20000000800 */
[----:B------:R-:W-:Y:S01]  /*adb0*/  F2FP.BF16.F32.PACK_AB R134, R135, R134 ;  /* 0x000000868786723e */ /* 0x000fe200000010ff */
[----:B------:R-:W1:Y:S01]  /*adc0*/  S2UR UR4, SR_CTAID.Z ;  /* 0x00000000000479c3 */ /* 0x000e620000002700 */
        /* <DEDUP_REMOVED lines=16> */
[----:B------:R-:W-:Y:S01]  /*aed0*/  @UP3 UIMAD UR11, UR14, UR5, UR21 ;  /* 0x000000050e0b32a4 */ /* 0x000fe2000f8e0215 */
[----:B------:R-:W-:Y:S01]  /*aee0*/  STS [R21+0x4000], R120 ;  /* 0x0040007815007388 */ /* 0x000fe20000000800 */
[----:B------:R-:W-:Y:S01]  /*aef0*/  @!UP2 UIMAD UR14, UR10, UR8, URZ ;  /* 0x000000080a0ea2a4 */ /* 0x000fe2000f8e02ff */
[----:B------:R-:W-:Y:S01]  /*af00*/  F2FP.BF16.F32.PACK_AB R144, R145, R144 ;  /* 0x000000909190723e */ /* 0x000fe200000010ff */
[----:B------:R-:W-:Y:S01]  /*af10*/  @UP1 UMOV UR5, 0x1 ;  /* 0x0000000100051882 */ /* 0x000fe20000000000 */
[----:B------:R-:W-:Y:S01]  /*af20*/  STS [R21+0x4400], R122 ;  /* 0x0044007a15007388 */ /* 0x000fe20000000800 */
[----:B------:R-:W-:Y:S01]  /*af30*/  F2FP.BF16.F32.PACK_AB R146, R147, R146 ;  /* 0x000000929392723e */ /* 0x000fe200000010ff */
[----:B------:R-:W-:Y:S01]  /*af40*/  @UP3 UMOV UR18, UR20 ;  /* 0x0000001400123c82 */ /* 0x000fe20008000000 */
[----:B------:R-:W-:Y:S01]  /*af50*/  USHF.R.S32.HI UR15, URZ, 0x1f, UR14 ;  /* 0x0000001fff0f7899 */ /* 0x000fe2000801140e */
        /* <DEDUP_REMOVED lines=8> */
[----:B--2---:R-:W-:-:S03]  /*afe0*/  LOP3.LUT R5, R0, 0x38, R193, 0x78, !PT ;  /* 0x0000003800057812 */ /* 0x004fc600078e78c1 */
[----:B------:R3:W-:Y:S01]  /*aff0*/  STS [R13+0x6000], R140 ;  /* 0x0060008c0d007388 */ /* 0x0007e20000000800 */
[----:B------:R-:W-:-:S03]  /*b000*/  LOP3.LUT R0, R5, 0x1e00, R198, 0xf8, !PT ;  /* 0x00001e0005007812 */ /* 0x000fc600078ef8c6 */
[----:B------:R3:W-:Y:S04]  /*b010*/  STS [R13+0x6400], R142 ;  /* 0x0064008e0d007388 */ /* 0x0007e80000000800 */
        /* <DEDUP_REMOVED lines=13> */
.L_x_772:
        /* <DEDUP_REMOVED lines=12> */
[----:B---3--:R-:W-:Y:S01]  /*b1b0*/  SHF.R.U32.HI R11, RZ, 0x2, R193 ;  /* 0x00000002ff0b7819 */ /* 0x008fe200000116c1 */
[----:B------:R-:W-:-:S03]  /*b1c0*/  USHF.R.S32.HI UR8, URZ, 0x1f, UR12 ;  /* 0x0000001fff087899 */ /* 0x000fc6000801140c */
[----:B------:R-:W3:Y:S01]  /*b1d0*/  @P4 LDC R5, c[0x0][0x458] ;  /* 0x00011600ff054b82 */ /* 0x000ee20000000800 */
[----:B------:R-:W5:Y:S01]  /*b1e0*/  @P3 MUFU.LG2 R7, R7 ;  /* 0x0000000700073308 */ /* 0x000f620000000c00 */
[----:B------:R-:W1:Y:S01]  /*b1f0*/  S2R R24, SR_CTAID.X ;  /* 0x0000000000187919 */ /* 0x000e620000002500 */
[----:B------:R-:W-:Y:S01]  /*b200*/  BSSY.RECONVERGENT B0, `(.L_x_773) ;  /* 0x0000021000007945 */ /* 0x000fe20003800200 */
[----:B------:R-:W-:Y:S01]  /*b210*/  IMAD.MOV.U32 R9, RZ, RZ, 0x7f800000 ;  /* 0x7f800000ff097424 */ /* 0x000fe200078e00ff */
[----:B------:R-:W-:Y:S01]  /*b220*/  LOP3.LUT R6, R6, 0x7, R11, 0xf8, !PT ;  /* 0x0000000706067812 */ /* 0x000fe200078ef80b */
[----:B----4-:R-:W-:Y:S02]  /*b230*/  @P4 FMUL.FTZ R17, R4, 0.69314718246459960938 ;  /* 0x3f31721804114820 */ /* 0x010fe40000410000 */
[----:B------:R-:W4:Y:S01]  /*b240*/  @P3 LDC R2, c[0x0][0x458] ;  /* 0x00011600ff023b82 */ /* 0x000f220000000800 */
        /* <DEDUP_REMOVED lines=28> */
.L_x_774:
[----:B------:R-:W-:Y:S05]  /*b410*/  BSYNC.RECONVERGENT B0 ;  /* 0x0000000000007941 */ /* 0x000fea0003800200 */
.L_x_773:
        /* <DEDUP_REMOVED lines=36> */
.L_x_776:
[----:B------:R-:W-:Y:S05]  /*b660*/  BSYNC.RECONVERGENT B0 ;  /* 0x0000000000007941 */ /* 0x000fea0003800200 */
.L_x_775:
        /* <DEDUP_REMOVED lines=22> */
.L_x_778:
[----:B------:R-:W-:Y:S05]  /*b7d0*/  BSYNC.RECONVERGENT B0 ;  /* 0x0000000000007941 */ /* 0x000fea0003800200 */
.L_x_777:
        /* <DEDUP_REMOVED lines=22> */
.L_x_780:
[----:B------:R-:W-:Y:S05]  /*b940*/  BSYNC.RECONVERGENT B0 ;  /* 0x0000000000007941 */ /* 0x000fea0003800200 */
.L_x_779:
        /* <DEDUP_REMOVED lines=21> */
.L_x_781:
        /* <DEDUP_REMOVED lines=14> */
.L_x_2347:


//--------------------- .text._ZN5flash16flash_fwd_kernelI23Flash_fwd_kernel_traitsILi256ELi64ELi64ELi4ELb0ELb0EN7cutlass10bfloat16_tE19Flash_kernel_traitsILi256ELi64ELi64ELi4ES3_EELb0ELb0ELb0ELb0ELb0ELb1ELb1ELb0EEEvNS_16Flash_fwd_paramsE --------------------------
	.section	.text._ZN5flash16flash_fwd_kernelI23Flash_fwd_kernel_traitsILi256ELi64ELi64ELi4ELb0ELb0EN7cutlass10bfloat16_tE19Flash_kernel_traitsILi256ELi64ELi64ELi4ES3_EELb0ELb0ELb0ELb0ELb0ELb1ELb1ELb0EEEvNS_16Flash_fwd_paramsE,"ax",@progbits
	.align	128
        .global         _ZN5flash16flash_fwd_kernelI23Flash_fwd_kernel_traitsILi256ELi64ELi64ELi4ELb0ELb0EN7cutlass10bfloat16_tE19Flash_kernel_traitsILi256ELi64ELi64ELi4ES3_EELb0ELb0ELb0ELb0ELb0ELb1ELb1ELb0EEEvNS_16Flash_fwd_paramsE
        .type           _ZN5flash16flash_fwd_kernelI23Flash_fwd_kernel_traitsILi256ELi64ELi64ELi4ELb0ELb0EN7cutlass10bfloat16_tE19Flash_kernel_traitsILi256ELi64ELi64ELi4ES3_EELb0ELb0ELb0ELb0ELb0ELb1ELb1ELb0EEEvNS_16Flash_fwd_paramsE,@function
        .size           _ZN5flash16flash_fwd_kernelI23Flash_fwd_kernel_traitsILi256ELi64ELi64ELi4ELb0ELb0EN7cutlass10bfloat16_tE19Flash_kernel_traitsILi256ELi64ELi64ELi4ES3_EELb0ELb0ELb0ELb0ELb0ELb1ELb1ELb0EEEvNS_16Flash_fwd_paramsE,(.L_x_2348 - _ZN5flash16flash_fwd_kernelI23Flash_fwd_kernel_traitsILi256ELi64ELi64ELi4ELb0ELb0EN7cutlass10bfloat16_tE19Flash_kernel_traitsILi256ELi64ELi64ELi4ES3_EELb0ELb0ELb0ELb0ELb0ELb1ELb1ELb0EEEvNS_16Flash_fwd_paramsE)
        .other          _ZN5flash16flash_fwd_kernelI23Flash_fwd_kernel_traitsILi256ELi64ELi64ELi4ELb0ELb0EN7cutlass10bfloat16_tE19Flash_kernel_traitsILi256ELi64ELi64ELi4ES3_EELb0ELb0ELb0ELb0ELb0ELb1ELb1ELb0EEEvNS_16Flash_fwd_paramsE,@"STO_CUDA_ENTRY STV_DEFAULT"
_ZN5flash16flash_fwd_kernelI23Flash_fwd_kernel_traitsILi256ELi64ELi64ELi4ELb0ELb0EN7cutlass10bfloat16_tE19Flash_kernel_traitsILi256ELi64ELi64ELi4ES3_EELb0ELb0ELb0ELb0ELb0ELb1ELb1ELb0EEEvNS_16Flash_fwd_paramsE:
.text._ZN5flash16flash_fwd_kernelI23Flash_fwd_kernel_traitsILi256ELi64ELi64ELi4ELb0ELb0EN7cutlass10bfloat16_tE19Flash_kernel_traitsILi256ELi64ELi64ELi4ES3_EELb0ELb0ELb0ELb0ELb0ELb1ELb1ELb0EEEvNS_16Flash_fwd_paramsE:
        /* <DEDUP_REMOVED lines=44> */
[----:B------:R-:W4:Y:S03]  /*02c0*/  @!UP3 LDCU.64 UR8, c[0x0][0x488] ;  /* 0x00009100ff08b7ac */ /* 0x000f260008000a00 */
[----:B------:R-:W5:Y:S01]  /*02d0*/  @P0 LDG.E R2, desc[UR16][R8.64] ;  /* 0x0000001008020981 */ /* 0x000f62000c1e1900 */
[----:B-1----:R-:W-:-:S02]  /*02e0*/  IMAD.U32 R6, RZ, RZ, UR10 ;  /* 0x0000000aff067e24 */ /* 0x002fc4000f8e00ff */
[----:B------:R-:W-:Y:S01]  /*02f0*/  IMAD.U32 R7, RZ, RZ, UR11 ;  /* 0x0000000bff077e24 */ /* 0x000fe2000f8e00ff */
[----:B------:R-:W1:Y:S04]  /*0300*/  @!UP0 LDCU UR6, c[0x0][0x434] ;  /* 0x00008680ff0687ac */ /* 0x000e680008000800 */
[----:B------:R-:W5:Y:S01]  /*0310*/  @!P3 LDG.E R4, desc[UR16][R6.64] ;  /* 0x000000100604b981 */ /* 0x000f62000c1e1900 */
[----:B------:R-:W1:Y:S01]  /*0320*/  @!UP3 LDCU UR10, c[0x0][0x43c] ;  /* 0x00008780ff0ab7ac */ /* 0x000e620008000800 */
[----:B------:R-:W-:Y:S01]  /*0330*/  UMOV UR7, URZ ;  /* 0x000000ff00077c82 */ /* 0x000fe20008000000 */
[----:B----4-:R-:W-:Y:S01]  /*0340*/  USHF.L.U32 UR14, UR14, 0x6, URZ ;  /* 0x000000060e0e7899 */ /* 0x010fe200080006ff */
[----:B------:R-:W-:Y:S01]  /*0350*/  UMOV UR22, 0xffffffff ;  /* 0xffffffff00167882 */ /* 0x000fe20000000000 */
[----:B------:R-:W-:-:S04]  /*0360*/  @!UP3 UISETP.NE.U32.AND UP2, UPT, UR8, URZ, UPT ;  /* 0x000000ff0800b28c */ /* 0x000fc8000bf45070 */
[----:B------:R-:W-:-:S04]  /*0370*/  @!UP3 UISETP.NE.AND.EX UP2, UPT, UR9, URZ, UPT, UP2 ;  /* 0x000000ff0900b28c */ /* 0x000fc8000bf45320 */
[----:B-1----:R-:W-:Y:S01]  /*0380*/  @!UP3 USEL UR10, UR10, URZ, UP2 ;  /* 0x000000ff0a0ab287 */ /* 0x002fe20009000000 */
[----:B--2---:R-:W-:Y:S02]  /*0390*/  @P4 R2UR UR15, R5 ;  /* 0x00000000050f42ca */ /* 0x004fe400000e0000 */
[----:B---3--:R-:W-:Y:S02]  /*03a0*/  @P2 R2UR UR11, R0 ;  /* 0x00000000000b22ca */ /* 0x008fe400000e0000 */
[----:B------:R-:W1:Y:S11]  /*03b0*/  S2R R0, SR_TID.X ;  /* 0x0000000000007919 */ /* 0x000e760000002100 */
[----:B------:R-:W-:-:S02]  /*03c0*/  @UP0 UIADD3 UR6, UPT, UPT, UR11, -UR15, URZ ;  /* 0x8000000f0b060290 */ /* 0x000fc4000fffe0ff */
        /* <DEDUP_REMOVED lines=16> */
.L_x_782:
        /* <DEDUP_REMOVED lines=34> */
.L_x_784:
[----:B------:R-:W2:Y:S01]  /*06f0*/  LDCU.64 UR4, c[0x0][0x410] ;  /* 0x00008200ff0477ac */ /* 0x000ea20008000a00 */
[----:B------:R-:W3:Y:S01]  /*0700*/  S2R R15, SR_CTAID.X ;  /* 0x00000000000f7919 */ /* 0x000ee20000002500 */
[C---:B------:R-:W-:Y:S01]  /*0710*/  IMAD.SHL.U32 R3, R0.reuse, 0x8, RZ ;  /* 0x0000000800037824 */ /* 0x040fe200078e00ff */
[----:B------:R-:W-:Y:S01]  /*0720*/  SHF.R.U32.HI R6, RZ, 0x3, R0 ;  /* 0x00000003ff067819 */ /* 0x000fe20000011600 */
[----:B------:R-:W5:Y:S01]  /*0730*/  LDCU UR7, c[0x0][0x434] ;  /* 0x00008680ff0777ac */ /* 0x000f620008000800 */
[----:B------:R-:W-:Y:S01]  /*0740*/  LOP3.LUT P6, R2, R0, 0x7, RZ, 0xc0, !PT ;  /* 0x0000000700027812 */ /* 0x000fe200078cc0ff */
[----:B------:R-:W-:Y:S01]  /*0750*/  BSSY.RECONVERGENT B0, `(.L_x_785) ;  /* 0x0000030000007945 */ /* 0x000fe20003800200 */
[----:B------:R-:W-:Y:S01]  /*0760*/  LOP3.LUT R0, R3, 0x38, RZ, 0xc0, !PT ;  /* 0x0000003803007812 */ /* 0x000fe200078ec0ff */
[----:B------:R-:W-:Y:S01]  /*0770*/  UISETP.NE.AND UP1, UPT, UR10, URZ, !UP1 ;  /* 0x000000ff0a00728c */ /* 0x000fe2000cf25270 */
[----:B------:R-:W-:Y:S01]  /*0780*/  VIADD R5, R6, 0x10 ;  /* 0x0000001006057836 */ /* 0x000fe20000000000 */
[----:B------:R-:W-:Y:S01]  /*0790*/  UISETP.NE.AND UP0, UPT, UR15, -0x1, UPT ;  /* 0xffffffff0f00788c */ /* 0x000fe2000bf05270 */
[----:B------:R-:W-:Y:S01]  /*07a0*/  IADD3 R12, P1, PT, R0, UR12, RZ ;  /* 0x0000000c000c7c10 */ /* 0x000fe2000ff3e0ff */
[----:B----4-:R-:W-:Y:S01]  /*07b0*/  UIMAD UR13, UR24, UR13, URZ ;  /* 0x0000000d180d72a4 */ /* 0x010fe2000f8e02ff */
[C---:B------:R-:W-:Y:S01]  /*07c0*/  IADD3 R4, PT, PT, R6.reuse, 0x20, RZ ;  /* 0x0000002006047810 */ /* 0x040fe20007ffe0ff */
[----:B------:R-:W-:Y:S01]  /*07d0*/  VIADD R3, R6, 0x30 ;  /* 0x0000003006037836 */ /* 0x000fe20000000000 */
[----:B------:R-:W-:Y:S01]  /*07e0*/  MOV R7, RZ ;  /* 0x000000ff00077202 */ /* 0x000fe20000000f00 */
        /* <DEDUP_REMOVED lines=38> */
.L_x_786:
[----:B------:R-:W-:Y:S05]  /*0a50*/  BSYNC.RECONVERGENT B0 ;  /* 0x0000000000007941 */ /* 0x000fea0003800200 */
.L_x_785:
[----:B------:R-:W-:Y:S01]  /*0a60*/  BSSY.RECONVERGENT B0, `(.L_x_787) ;  /* 0x0000014000007945 */ /* 0x000fe20003800200 */
[----:B------:R-:W-:Y:S02]  /*0a70*/  ISETP.NE.OR P3, PT, R2, RZ, P1 ;  /* 0x000000ff0200720c */ /* 0x000fe40000f65670 */
[----:B------:R-:W-:Y:S01]  /*0a80*/  ISETP.GE.OR P6, PT, R6, UR14, P6 ;  /* 0x0000000e06007c0c */ /* 0x000fe2000b7c6670 */
[----:B------:R-:W-:-:S12]  /*0a90*/  @P0 BRA `(.L_x_788) ;  /* 0x0000000000400947 */ /* 0x000fd80003800000 */
[----:B------:R-:W2:Y:S01]  /*0aa0*/  LDCU.64 UR6, c[0x0][0x408] ;  /* 0x00008100ff0677ac */ /* 0x000ea20008000a00 */
[----:B------:R-:W-:Y:S01]  /*0ab0*/  IADD3 R13, P0, PT, R14, 0x10, RZ ;  /* 0x000000100e0d7810 */ /* 0x000fe20007f1e0ff */
[----:B-1----:R-:W-:Y:S01]  /*0ac0*/  IMAD.MOV.U32 R16, RZ, RZ, R8 ;  /* 0x000000ffff107224 */ /* 0x002fe200078e0008 */
        /* <DEDUP_REMOVED lines=13> */
.L_x_788:
[----:B------:R-:W-:Y:S05]  /*0ba0*/  BSYNC.RECONVERGENT B0 ;  /* 0x0000000000007941 */ /* 0x000fea0003800200 */
.L_x_787:
[----:B------:R-:W-:Y:S04]  /*0bb0*/  BSSY.RECONVERGENT B0, `(.L_x_789) ;  /* 0x0000012000007945 */ /* 0x000fe80003800200 */
[----:B------:R-:W-:Y:S05]  /*0bc0*/  @P2 BRA `(.L_x_790) ;  /* 0x0000000000402947 */ /* 0x000fea0003800000 */
[----:B------:R-:W3:Y:S01]  /*0bd0*/  LDCU.64 UR6, c[0x0][0x408] ;  /* 0x00008100ff0677ac */ /* 0x000ee20008000a00 */
[----:B--2---:R-:W-:Y:S01]  /*0be0*/  IADD3 R13, P0, PT, R14, 0x20, RZ ;  /* 0x000000200e0d7810 */ /* 0x004fe20007f1e0ff */
[----:B-1----:R-:W-:Y:S01]  /*0bf0*/  IMAD.MOV.U32 R16, RZ, RZ, R8 ;  /* 0x000000ffff107224 */ /* 0x002fe200078e0008 */
[----:B------:R-:W-:Y:S01]  /*0c00*/  MOV R17, R11 ;  /* 0x0000000b00117202 */ /* 0x000fe20000000f00 */
[----:B------:R-:W1:Y:S02]  /*0c10*/  LDCU.64 UR4, c[0x0][0x3f0] ;  /* 0x00007e00ff0477ac */ /* 0x000e640008000a00 */
[----:B------:R-:W-:-:S04]  /*0c20*/  IMAD.X R0, RZ, RZ, R15, P0 ;  /* 0x000000ffff007224 */ /* 0x000fc800000e060f */
        /* <DEDUP_REMOVED lines=10> */
.L_x_790:
[----:B------:R-:W-:Y:S05]  /*0cd0*/  BSYNC.RECONVERGENT B0 ;  /* 0x0000000000007941 */ /* 0x000fea0003800200 */
.L_x_789:
        /* <DEDUP_REMOVED lines=17> */
.L_x_792:
[----:B------:R-:W-:Y:S05]  /*0df0*/  BSYNC.RECONVERGENT B0 ;  /* 0x0000000000007941 */ /* 0x000fea0003800200 */
.L_x_791:
        /* <DEDUP_REMOVED lines=10> */
.L_x_794:
[----:B------:R-:W-:Y:S05]  /*0ea0*/  BSYNC.RECONVERGENT B0 ;  /* 0x0000000000007941 */ /* 0x000fea0003800200 */
.L_x_793:
        /* <DEDUP_REMOVED lines=10> */
.L_x_796:
[----:B------:R-:W-:Y:S05]  /*0f50*/  BSYNC.RECONVERGENT B0 ;  /* 0x0000000000007941 */ /* 0x000fea0003800200 */
.L_x_795:
        /* <DEDUP_REMOVED lines=10> */
.L_x_798:
[----:B------:R-:W-:Y:S05]  /*1000*/  BSYNC.RECONVERGENT B0 ;  /* 0x0000000000007941 */ /* 0x000fea0003800200 */
.L_x_797:
        /* <DEDUP_REMOVED lines=10> */
.L_x_783:
        /* <DEDUP_REMOVED lines=21> */
.L_x_799:
[----:B------:R-:W1:Y:S01]  /*1200*/  LDCU.64 UR10, c[0x0][0x3b8] ;  /* 0x00007700ff0a77ac */ /* 0x000e620008000a00 */
[----:B------:R-:W-:-:S04]  /*1210*/  UIADD3 UR13, UPT, UPT, UR7, UR22, URZ ;  /* 0x00000016070d7290 */ /* 0x000fc8000fffe0ff */
[----:B-1----:R-:W-:Y:S02]  /*1220*/  UIMAD.WIDE.U32 UR28, UR13, UR10, URZ ;  /* 0x0000000a0d1c72a5 */ /* 0x002fe4000f8e00ff */
[----:B------:R-:W-:-:S04]  /*1230*/  UIMAD UR13, UR13, UR11, URZ ;  /* 0x0000000b0d0d72a4 */ /* 0x000fc8000f8e02ff */
[----:B------:R-:W-:Y:S02]  /*1240*/  UIADD3 UR13, UPT, UPT, UR29, UR13, URZ ;  /* 0x0000000d1d0d7290 */ /* 0x000fe4000fffe0ff */
.L_x_800:
        /* <DEDUP_REMOVED lines=43> */
.L_x_801:
[----:B------:R-:W1:Y:S01]  /*1500*/  LDCU.64 UR8, c[0x0][0x3c0] ;  /* 0x00007800ff0877ac */ /* 0x000e620008000a00 */
[----:B------:R-:W-:-:S04]  /*1510*/  UIADD3 UR7, UPT, UPT, UR7, UR22, URZ ;  /* 0x0000001607077290 */ /* 0x000fc8000fffe0ff */
[----:B-1----:R-:W-:Y:S02]  /*1520*/  UIMAD.WIDE.U32 UR22, UR7, UR8, URZ ;  /* 0x00000008071672a5 */ /* 0x002fe4000f8e00ff */
[----:B------:R-:W-:-:S04]  /*1530*/  UIMAD UR7, UR7, UR9, URZ ;  /* 0x00000009070772a4 */ /* 0x000fc8000f8e02ff */
[----:B------:R-:W-:-:S12]  /*1540*/  UIADD3 UR20, UPT, UPT, UR23, UR7, URZ ;  /* 0x0000000717147290 */ /* 0x000fd8000fffe0ff */
.L_x_802:
[----:B------:R-:W-:Y:S01]  /*1550*/  UIADD3 UR14, UPT, UPT, -UR14, UR6, URZ ;  /* 0x000000060e0e7290 */ /* 0x000fe2000fffe1ff */
[--C-:B------:R-:W-:Y:S01]  /*1560*/  SHF.R.U32.HI R167, RZ, 0x3, R0.reuse ;  /* 0x00000003ffa77819 */ /* 0x100fe20000011600 */
[----:B------:R-:W1:Y:S01]  /*1570*/  S2R R2, SR_CTAID.X ;  /* 0x0000000000027919 */ /* 0x000e620000002500 */
[C---:B------:R-:W-:Y:S01]  /*1580*/  IMAD.SHL.U32 R166, R0.reuse, 0x8, RZ ;  /* 0x0000000800a67824 */ /* 0x040fe200078e00ff */
[----:B------:R-:W2:Y:S01]  /*1590*/  LDCU.64 UR4, c[0x0][0x3c8] ;  /* 0x00007900ff0477ac */ /* 0x000ea20008000a00 */
[----:B------:R-:W-:Y:S01]  /*15a0*/  IMAD.SHL.U32 R92, R0, 0x40, RZ ;  /* 0x00000040005c7824 */ /* 0x000fe200078e00ff */
[C---:B------:R-:W-:Y:S01]  /*15b0*/  ISETP.GE.AND P4, PT, R167.reuse, UR14, PT ;  /* 0x0000000ea7007c0c */ /* 0x040fe2000bf86270 */
[C---:B------:R-:W-:Y:S01]  /*15c0*/  VIADD R9, R167.reuse, 0x10 ;  /* 0x00000010a7097836 */ /* 0x040fe20000000000 */
[C---:B------:R-:W-:Y:S01]  /*15d0*/  LOP3.LUT R165, R166.reuse, 0x38, RZ, 0xc0, !PT ;  /* 0x00000038a6a57812 */ /* 0x040fe200078ec0ff */
[----:B------:R-:W3:Y:S01]  /*15e0*/  LDCU.64 UR6, c[0x0][0x3d0] ;  /* 0x00007a00ff0677ac */ /* 0x000ee20008000a00 */
[----:B------:R-:W-:Y:S01]  /*15f0*/  VIADD R8, R167, 0x20 ;  /* 0x00000020a7087836 */ /* 0x000fe20000000000 */
[----:B------:R-:W-:Y:S01]  /*1600*/  LOP3.LUT R181, R166, 0x1f8, RZ, 0xc0, !PT ;  /* 0x000001f8a6b57812 */ /* 0x000fe200078ec0ff */
[----:B------:R-:W-:Y:S01]  /*1610*/  IMAD.MOV.U32 R88, RZ, RZ, 0x20 ;  /* 0x00000020ff587424 */ /* 0x000fe200078e00ff */
[----:B------:R-:W-:Y:S01]  /*1620*/  IADD3 R18, P0, PT, R165, UR28, RZ ;  /* 0x0000001ca5127c10 */ /* 0x000fe2000ff1e0ff */
[----:B------:R-:W-:Y:S01]  /*1630*/  USHF.R.S32.HI UR23, URZ, 0x1f, UR19 ;  /* 0x0000001fff177899 */ /* 0x000fe20008011413 */
[----:B------:R-:W-:Y:S01]  /*1640*/  ISETP.GE.AND P1, PT, R9, UR14, PT ;  /* 0x0000000e09007c0c */ /* 0x000fe2000bf26270 */
[----:B------:R-:W4:Y:S01]  /*1650*/  S2UR UR28, SR_CgaCtaId ;  /* 0x00000000001c79c3 */ /* 0x000f220000008800 */
[----:B------:R-:W-:Y:S01]  /*1660*/  ISETP.GE.AND P5, PT, R8, UR14, PT ;  /* 0x0000000e08007c0c */ /* 0x000fe2000bfa6270 */
[----:B------:R-:W-:Y:S01]  /*1670*/  IMAD.X R19, RZ, RZ, UR13, P0 ;  /* 0x0000000dff137e24 */ /* 0x000fe200080e06ff */
[----:B------:R-:W-:Y:S01]  /*1680*/  IADD3 R4, P0, PT, R165, UR26, RZ ;  /* 0x0000001aa5047c10 */ /* 0x000fe2000ff1e0ff */
[----:B------:R-:W-:Y:S01]  /*1690*/  USHF.L.U32 UR25, UR10, 0x6, URZ ;  /* 0x000000060a197899 */ /* 0x000fe200080006ff */
[----:B------:R-:W-:Y:S01]  /*16a0*/  LOP3.LUT R181, R181, 0x38, R0, 0x78, !PT ;  /* 0x00000038b5b57812 */ /* 0x000fe200078e7800 */
[----:B--2---:R-:W-:Y:S01]  /*16b0*/  IMAD.U32 R10, RZ, RZ, UR4 ;  /* 0x00000004ff0a7e24 */ /* 0x004fe2000f8e00ff */
[----:B------:R-:W-:Y:S01]  /*16c0*/  UMOV UR4, 0x400 ;  /* 0x0000040000047882 */ /* 0x000fe20000000000 */
[----:B------:R-:W2:Y:S01]  /*16d0*/  @!P4 LDC.64 R6, c[0x0][0x3b0] ;  /* 0x0000ec00ff06cb82 */ /* 0x000ea20000000a00 */
[----:B------:R-:W-:Y:S01]  /*16e0*/  IMAD.X R5, RZ, RZ, UR12, P0 ;  /* 0x0000000cff057e24 */ /* 0x000fe200080e06ff */
[----:B------:R-:W5:Y:S01]  /*16f0*/  LDCU.64 UR12, c[0x0][0x388] ;  /* 0x00007100ff0c77ac */ /* 0x000f620008000a00 */
[----:B------:R-:W-:Y:S01]  /*1700*/  IMAD.WIDE.U32 R18, R167, UR10, R18 ;  /* 0x0000000aa7127c25 */ /* 0x000fe2000f8e0012 */
[----:B------:R-:W-:Y:S01]  /*1710*/  LOP3.LUT R89, R181, 0x1e00, R166, 0xf8, !PT ;  /* 0x00001e00b5597812 */ /* 0x000fe200078ef8a6 */
[----:B------:R-:W-:-:S02]  /*1720*/  USHF.L.U32 UR27, UR10, 0x4, URZ ;  /* 0x000000040a1b7899 */ /* 0x000fc400080006ff */
[----:B------:R-:W-:Y:S01]  /*1730*/  IMAD.WIDE.U32 R10, R10, UR24, R4 ;  /* 0x000000180a0a7c25 */ /* 0x000fe2000f8e0004 */
[----:B------:R-:W-:Y:S01]  /*1740*/  USHF.L.U64.HI UR26, UR10, 0x4, UR11 ;  /* 0x000000040a1a7899 */ /* 0x000fe2000801020b */
[----:B------:R-:W5:Y:S01]  /*1750*/  @!P4 LDC.64 R4, c[0x0][0x380] ;  /* 0x0000e000ff04cb82 */ /* 0x000f620000000a00 */
[----:B-1----:R-:W-:Y:S01]  /*1760*/  LEA R15, P0, R2, R167, 0x6 ;  /* 0x000000a7020f7211 */ /* 0x002fe200078030ff */
[----:B------:R-:W-:Y:S01]  /*1770*/  IMAD.U32 R17, RZ, RZ, UR5 ;  /* 0x00000005ff117e24 */ /* 0x000fe2000f8e00ff */
[----:B------:R-:W-:Y:S01]  /*1780*/  LOP3.LUT R96, R92, 0x400, RZ, 0xc0, !PT ;  /* 0x000004005c607812 */ /* 0x000fe200078ec0ff */
[----:B------:R-:W-:Y:S01]  /*1790*/  IMAD R19, R167, UR11, R19 ;  /* 0x0000000ba7137c24 */ /* 0x000fe2000f8e0213 */
[----:B------:R-:W-:Y:S01]  /*17a0*/  LEA.HI.X R13, R2, RZ, RZ, 0x6, P0 ;  /* 0x000000ff020d7211 */ /* 0x000fe200000f34ff */
[----:B---3--:R-:W-:Y:S01]  /*17b0*/  IMAD.U32 R20, RZ, RZ, UR6 ;  /* 0x00000006ff147e24 */ /* 0x008fe2000f8e00ff */
[----:B------:R-:W-:Y:S01]  /*17c0*/  UIMAD UR6, UR23, UR6, URZ ;  /* 0x00000006170672a4 */ /* 0x000fe2000f8e02ff */
[----:B------:R-:W1:Y:S01]  /*17d0*/  @!P1 LDC.64 R2, c[0x0][0x3b0] ;  /* 0x0000ec00ff029b82 */ /* 0x000e620000000a00 */
[----:B------:R-:W-:Y:S01]  /*17e0*/  IMAD R11, R17, UR24, R11 ;  /* 0x00000018110b7c24 */ /* 0x000fe2000f8e020b */
[----:B------:R-:W-:Y:S01]  /*17f0*/  @!P1 IADD3 R14, P0, PT, R15, 0x10, RZ ;  /* 0x000000100f0e9810 */ /* 0x000fe20007f1e0ff */
[----:B------:R-:W-:Y:S01]  /*1800*/  IMAD.WIDE.U32 R20, R20, UR19, R18 ;  /* 0x0000001314147c25 */ /* 0x000fe2000f8e0012 */
[----:B------:R-:W-:-:S02]  /*1810*/  UIMAD UR6, UR19, UR7, UR6 ;  /* 0x00000007130672a4 */ /* 0x000fc4000f8e0206 */
[----:B----4-:R-:W-:Y:S01]  /*1820*/  ULEA UR28, UR28, UR4, 0x18 ;  /* 0x000000041c1c7291 */ /* 0x010fe2000f8ec0ff */
[-C--:B--2---:R-:W-:Y:S01]  /*1830*/  @!P4 IMAD R12, R13, R6.reuse, RZ ;  /* 0x000000060d0cc224 */ /* 0x084fe200078e02ff */
[----:B-----5:R-:W-:Y:S01]  /*1840*/  LEA R228, P3, R20, UR12, 0x1 ;  /* 0x0000000c14e47c11 */ /* 0x020fe2000f8608ff */
[----:B------:R-:W-:Y:S01]  /*1850*/  @!P4 IMAD.WIDE.U32 R18, R15, R6, R10 ;  /* 0x000000060f12c225 */ /* 0x000fe200078e000a */
[----:B------:R-:W-:Y:S02]  /*1860*/  USHF.L.U64.HI UR24, UR10, 0x6, UR11 ;  /* 0x000000060a187899 */ /* 0x000fe4000801020b */
[----:B------:R-:W-:Y:S01]  /*1870*/  LEA R89, R89, UR28, 0x1 ;  /* 0x0000001c59597c11 */ /* 0x000fe2000f8e08ff */
[----:B------:R-:W-:Y:S01]  /*1880*/  @!P4 IMAD R7, R15, R7, R12 ;  /* 0x000000070f07c224 */ /* 0x000fe200078e020c */
[----:B------:R-:W-:Y:S01]  /*1890*/  UISETP.GE.U32.AND UP2, UPT, UR21, 0x41, UPT ;  /* 0x000000411500788c */ /* 0x000fe2000bf46070 */
[----:B------:R-:W-:Y:S01]  /*18a0*/  VIADD R226, R21, UR6 ;  /* 0x0000000615e27c36 */ /* 0x000fe20008000000 */
[----:B------:R-:W-:Y:S01]  /*18b0*/  @!P4 LEA R16, P2, R18, R4, 0x1 ;  /* 0x000000041210c211 */ /* 0x000fe200078408ff */
[----:B------:R-:W-:Y:S01]  /*18c0*/  @!P4 IMAD.IADD R6, R19, 0x1, R7 ;  /* 0x000000011306c824 */ /* 0x000fe200078e0207 */
[----:B------:R-:W-:Y:S01]  /*18d0*/  @!P1 MOV R21, R11 ;  /* 0x0000000b00159202 */ /* 0x000fe20000000f00 */
[----:B------:R-:W-:Y:S01]  /*18e0*/  @!P1 IMAD.X R19, RZ, RZ, R13, P0 ;  /* 0x000000ffff139224 */ /* 0x000fe200000e060d */
[----:B------:R-:W-:Y:S01]  /*18f0*/  LEA.HI.X R226, R20, UR13, R226, 0x1, P3 ;  /* 0x0000000d14e27c11 */ /* 0x000fe200098f0ce2 */
[----:B------:R-:W-:Y:S01]  /*1900*/  @!P1 IMAD.MOV.U32 R20, RZ, RZ, R10 ;  /* 0x000000ffff149224 */ /* 0x000fe200078e000a */
[----:B------:R-:W-:Y:S01]  /*1910*/  @!P4 LEA.HI.X R17, R18, R5, R6, 0x1, P2 ;  /* 0x000000051211c211 */ /* 0x000fe200010f0c06 */
[----:B------:R-:W-:Y:S01]  /*1920*/  ULEA.HI.SX32 UR6, UR18, 0xffffffff, 0x1a ;  /* 0xffffffff12067891 */ /* 0x000fe2000f8fd2ff */
[----:B------:R-:W2:Y:S01]  /*1930*/  @!P1 LDC.64 R6, c[0x0][0x380] ;  /* 0x0000e000ff069b82 */ /* 0x000ea20000000a00 */
[----:B-1----:R-:W-:-:S02]  /*1940*/  @!P1 IMAD R12, R19, R2, RZ ;  /* 0x00000002130c9224 */ /* 0x002fc400078e02ff */
[C---:B------:R-:W-:Y:S01]  /*1950*/  @!P1 IMAD.WIDE.U32 R20, R14.reuse, R2, R20 ;  /* 0x000000020e149225 */ /* 0x040fe200078e0014 */
[----:B------:R-:W-:Y:S01]  /*1960*/  UIMAD UR7, UR6, -0x40, UR21 ;  /* 0xffffffc0060778a4 */ /* 0x000fe2000f8e0215 */
[----:B------:R-:W-:Y:S01]  /*1970*/  @!PT LDS RZ, [RZ] ;  /* 0x00000000fffff984 */ /* 0x000fe20000000800 */
[----:B------:R-:W-:Y:S01]  /*1980*/  @!PT LDS RZ, [RZ] ;  /* 0x00000000fffff984 */ /* 0x000fe20000000800 */
[----:B------:R-:W-:Y:S01]  /*1990*/  @!PT LDS RZ, [RZ] ;  /* 0x00000000fffff984 */ /* 0x000fe20000000800 */
[----:B------:R-:W-:Y:S01]  /*19a0*/  @!P4 LDGSTS.E.BYPASS.LTC128B.128 [R89], desc[UR16][R16.64] ;  /* 0x000000001059cfae */ /* 0x000fe2000b981a10 */
[----:B------:R-:W-:Y:S01]  /*19b0*/  USHF.R.S32.HI UR29, URZ, 0x1f, UR6 ;  /* 0x0000001fff1d7899 */ /* 0x000fe20008011406 */
[----:B------:R-:W-:Y:S01]  /*19c0*/  @!P1 IMAD R12, R14, R3, R12 ;  /* 0x000000030e0c9224 */ /* 0x000fe200078e020c */
[----:B------:R-:W1:Y:S01]  /*19d0*/  @!P5 LDC.64 R4, c[0x0][0x3b0] ;  /* 0x0000ec00ff04db82 */ /* 0x000e620000000a00 */
[----:B------:R-:W-:Y:S01]  /*19e0*/  @!P5 IADD3 R14, P0, PT, R15, 0x20, RZ ;  /* 0x000000200f0ed810 */ /* 0x000fe20007f1e0ff */
[----:B------:R-:W-:Y:S01]  /*19f0*/  @!P4 LDGSTS.E.BYPASS.LTC128B.128 [R89+0x2000], desc[UR16][R16.64+0x80] ;  /* 0x020000801059cfae */ /* 0x000fe2000b981a10 */
[----:B------:R-:W-:Y:S01]  /*1a00*/  ISETP.GE.AND P3, PT, R9, UR7, PT ;  /* 0x0000000709007c0c */ /* 0x000fe2000bf66270 */
[----:B------:R-:W-:Y:S01]  /*1a10*/  @!P5 IMAD.MOV.U32 R18, RZ, RZ, R10 ;  /* 0x000000ffff12d224 */ /* 0x000fe200078e000a */
[----:B------:R-:W-:Y:S01]  /*1a20*/  UIMAD UR4, UR24, UR6, URZ ;  /* 0x00000006180472a4 */ /* 0x000fe2000f8e02ff */
[----:B------:R-:W-:Y:S01]  /*1a30*/  @!P5 IMAD.X R19, RZ, RZ, R13, P0 ;  /* 0x000000ffff13d224 */ /* 0x000fe200000e060d */
[----:B------:R-:W-:Y:S01]  /*1a40*/  @!P4 LDGSTS.E.BYPASS.LTC128B.128 [R89+0x4000], desc[UR16][R16.64+0x100] ;  /* 0x040001001059cfae */ /* 0x000fe2000b981a10 */
[----:B------:R-:W3:Y:S01]  /*1a50*/  @!P5 LDC.64 R2, c[0x0][0x380] ;  /* 0x0000e000ff02db82 */ /* 0x000ee20000000a00 */
[----:B------:R-:W-:Y:S01]  /*1a60*/  @!P1 IMAD.IADD R12, R21, 0x1, R12 ;  /* 0x00000001150c9824 */ /* 0x000fe200078e020c */
[----:B------:R-:W-:Y:S01]  /*1a70*/  UIMAD.WIDE.U32 UR30, UR25, UR6, URZ ;  /* 0x00000006191e72a5 */ /* 0x000fe2000f8e00ff */
[----:B------:R3:W-:Y:S01]  /*1a80*/  @!P4 LDGSTS.E.BYPASS.LTC128B.128 [R89+0x6000], desc[UR16][R16.64+0x180] ;  /* 0x060001801059cfae */ /* 0x0007e2000b981a10 */
[----:B------:R-:W-:Y:S01]  /*1a90*/  UIMAD UR4, UR29, UR25, UR4 ;  /* 0x000000191d0472a4 */ /* 0x000fe2000f8e0204 */
[C---:B------:R-:W-:Y:S01]  /*1aa0*/  ISETP.GE.AND P6, PT, R167.reuse, UR7, PT ;  /* 0x00000007a7007c0c */ /* 0x040fe2000bfc6270 */
[----:B------:R-:W-:Y:S01]  /*1ab0*/  IMAD.MOV.U32 R90, RZ, RZ, 0x40 ;  /* 0x00000040ff5a7424 */ /* 0x000fe200078e00ff */
[----:B------:R-:W-:Y:S01]  /*1ac0*/  ISETP.GE.AND P2, PT, R8, UR7, PT ;  /* 0x0000000708007c0c */ /* 0x000fe2000bf46270 */
[----:B------:R-:W-:Y:S01]  /*1ad0*/  VOTEU.ALL UP0, P3 ;  /* 0x0000000000ff7886 */ /* 0x000fe20001800000 */
[C---:B--2---:R-:W-:Y:S01]  /*1ae0*/  @!P1 LEA R22, P0, R20.reuse, R6, 0x1 ;  /* 0x0000000614169211 */ /* 0x044fe200078008ff */
[----:B------:R-:W-:Y:S01]  /*1af0*/  VIADD R6, R167, 0x30 ;  /* 0x00000030a7067836 */ /* 0x000fe20000000000 */
[----:B------:R-:W-:Y:S01]  /*1b00*/  UIADD3 UR4, UPT, UPT, UR31, UR4, URZ ;  /* 0x000000041f047290 */ /* 0x000fe2000fffe0ff */
[----:B------:R-:W-:Y:S01]  /*1b10*/  IMAD.U32 R29, RZ, RZ, UR31 ;  /* 0x0000001fff1d7e24 */ /* 0x000fe2000f8e00ff */
[----:B------:R-:W-:Y:S01]  /*1b20*/  @!P1 LEA.HI.X R23, R20, R7, R12, 0x1, P0 ;  /* 0x0000000714179211 */ /* 0x000fe200000f0c0c */
[----:B------:R-:W-:Y:S01]  /*1b30*/  @!UP0 UIADD3 UR12, UP1, UPT, UR27, UR30, URZ ;  /* 0x0000001e1b0c8290 */ /* 0x000fe2000ff3e0ff */
[----:B------:R-:W-:Y:S01]  /*1b40*/  ISETP.GE.AND P4, PT, R6, UR14, PT ;  /* 0x0000000e06007c0c */ /* 0x000fe2000bf86270 */
[----:B-1----:R-:W-:-:S02]  /*1b50*/  @!P5 IMAD R19, R19, R4, RZ ;  /* 0x000000041313d224 */ /* 0x002fc400078e02ff */
[----:B------:R-:W-:Y:S01]  /*1b60*/  @!UP0 UIADD3.X UR5, UPT, UPT, UR26, UR4, URZ, UP1, !UPT ;  /* 0x000000041a058290 */ /* 0x000fe20008ffe4ff */
[----:B------:R-:W-:Y:S01]  /*1b70*/  @!P1 LDGSTS.E.BYPASS.LTC128B.128 [R89+0x800], desc[UR16][R22.64] ;  /* 0x0080000016599fae */ /* 0x000fe2000b981a10 */
[C---:B------:R-:W-:Y:S01]  /*1b80*/  @!P5 IMAD R5, R14.reuse, R5, R19 ;  /* 0x000000050e05d224 */ /* 0x040fe200078e0213 */
[----:B------:R-:W-:Y:S01]  /*1b90*/  VOTEU.ALL UP0, P2 ;  /* 0x0000000000ff7886 */ /* 0x000fe20001000000 */
[----:B------:R-:W-:Y:S01]  /*1ba0*/  @!P5 IMAD.MOV.U32 R19, RZ, RZ, R11 ;  /* 0x000000ffff13d224 */ /* 0x000fe200078e000b */
[----:B------:R-:W-:Y:S01]  /*1bb0*/  @!P1 LDGSTS.E.BYPASS.LTC128B.128 [R89+0x2800], desc[UR16][R22.64+0x80] ;  /* 0x0280008016599fae */ /* 0x000fe2000b981a10 */
[----:B------:R-:W-:Y:S02]  /*1bc0*/  IMAD.U32 R7, RZ, RZ, UR4 ;  /* 0x00000004ff077e24 */ /* 0x000fe4000f8e00ff */
[----:B------:R-:W-:Y:S01]  /*1bd0*/  @!P5 IMAD.WIDE.U32 R18, R14, R4, R18 ;  /* 0x000000040e12d225 */ /* 0x000fe200078e0012 */
[----:B------:R-:W-:Y:S01]  /*1be0*/  @!P1 LDGSTS.E.BYPASS.LTC128B.128 [R89+0x4800], desc[UR16][R22.64+0x100] ;  /* 0x0480010016599fae */ /* 0x000fe2000b981a10 */
[----:B------:R-:W-:-:S02]  /*1bf0*/  @!P4 MOV R31, R11 ;  /* 0x0000000b001fc202 */ /* 0x000fc40000000f00 */
[----:B------:R-:W-:Y:S01]  /*1c00*/  @!P5 IMAD.IADD R4, R19, 0x1, R5 ;  /* 0x000000011304d824 */ /* 0x000fe200078e0205 */
[C---:B---3--:R-:W-:Y:S01]  /*1c10*/  @!P5 LEA R16, P0, R18.reuse, R2, 0x1 ;  /* 0x000000021210d211 */ /* 0x048fe200078008ff */
[----:B------:R-:W-:Y:S01]  /*1c20*/  IMAD.U32 R2, RZ, RZ, UR30 ;  /* 0x0000001eff027e24 */ /* 0x000fe2000f8e00ff */
[----:B------:R-:W-:Y:S01]  /*1c30*/  MOV R5, UR12 ;  /* 0x0000000c00057c02 */ /* 0x000fe20008000f00 */
[----:B------:R1:W-:Y:S01]  /*1c40*/  @!P1 LDGSTS.E.BYPASS.LTC128B.128 [R89+0x6800], desc[UR16][R22.64+0x180] ;  /* 0x0680018016599fae */ /* 0x0003e2000b981a10 */
[----:B------:R-:W-:Y:S01]  /*1c50*/  @!P5 LEA.HI.X R17, R18, R3, R4, 0x1, P0 ;  /* 0x000000031211d211 */ /* 0x000fe200000f0c04 */
[----:B------:R-:W-:Y:S01]  /*1c60*/  IMAD.U32 R3, RZ, RZ, UR31 ;  /* 0x0000001fff037e24 */ /* 0x000fe2000f8e00ff */
[----:B------:R-:W-:Y:S01]  /*1c70*/  @!P4 IADD3 R15, P0, PT, R15, 0x30, RZ ;  /* 0x000000300f0fc810 */ /* 0x000fe20007f1e0ff */
[----:B------:R-:W-:Y:S01]  /*1c80*/  IMAD.U32 R3, RZ, RZ, UR5 ;  /* 0x00000005ff037e24 */ /* 0x000fe2000f8e00ff */
[C---:B------:R-:W-:Y:S01]  /*1c90*/  @!P6 LEA R24, P1, R2.reuse, R228, 0x1 ;  /* 0x000000e40218e211 */ /* 0x040fe200078208ff */
[----:B------:R-:W-:Y:S01]  /*1ca0*/  @!P4 IMAD.MOV.U32 R30, RZ, RZ, R10 ;  /* 0x000000ffff1ec224 */ /* 0x000fe200078e000a */
[----:B------:R-:W-:Y:S01]  /*1cb0*/  UIMAD.WIDE.U32 UR12, UR10, 0x20, URZ ;  /* 0x000000200a0c78a5 */ /* 0x000fe2000f8e00ff */
[----:B------:R-:W-:Y:S01]  /*1cc0*/  @!P4 IMAD.X R13, RZ, RZ, R13, P0 ;  /* 0x000000ffff0dc224 */ /* 0x000fe200000e060d */
[----:B------:R-:W-:Y:S01]  /*1cd0*/  @!P6 LEA.HI.X R25, R2, R226, R7, 0x1, P1 ;  /* 0x000000e20219e211 */ /* 0x000fe200008f0c07 */
[----:B------:R-:W-:Y:S01]  /*1ce0*/  @!P5 LDGSTS.E.BYPASS.LTC128B.128 [R89+0x1000], desc[UR16][R16.64] ;  /* 0x010000001059dfae */ /* 0x000fe2000b981a10 */
[----:B------:R-:W-:Y:S01]  /*1cf0*/  ISETP.GE.AND P1, PT, R6, UR7, PT ;  /* 0x0000000706007c0c */ /* 0x000fe2000bf26270 */
[----:B------:R-:W-:Y:S01]  /*1d00*/  USHF.L.U32 UR5, UR11, 0x5, URZ ;  /* 0x000000050b057899 */ /* 0x000fe200080006ff */
[----:B------:R-:W-:Y:S01]  /*1d10*/  IMAD.U32 R28, RZ, RZ, UR30 ;  /* 0x0000001eff1c7e24 */ /* 0x000fe2000f8e00ff */
[----:B------:R-:W-:Y:S01]  /*1d20*/  @!P5 LDGSTS.E.BYPASS.LTC128B.128 [R89+0x3000], desc[UR16][R16.64+0x80] ;  /* 0x030000801059dfae */ /* 0x000fe2000b981a10 */
[----:B------:R-:W-:Y:S01]  /*1d30*/  @!UP0 UIADD3 UR12, UP1, UPT, UR30, UR12, URZ ;  /* 0x0000000c1e0c8290 */ /* 0x000fe2000ff3e0ff */
[----:B------:R-:W-:Y:S01]  /*1d40*/  IMAD.U32 R29, RZ, RZ, UR4 ;  /* 0x00000004ff1d7e24 */ /* 0x000fe2000f8e00ff */
[----:B------:R-:W-:Y:S01]  /*1d50*/  USHF.L.U64.HI UR31, UR8, 0x6, UR9 ;  /* 0x00000006081f7899 */ /* 0x000fe20008010209 */
[----:B------:R-:W-:Y:S01]  /*1d60*/  @!P5 LDGSTS.E.BYPASS.LTC128B.128 [R89+0x5000], desc[UR16][R16.64+0x100] ;  /* 0x050001001059dfae */ /* 0x000fe2000b981a10 */
[----:B------:R-:W-:Y:S01]  /*1d70*/  IMAD.U32 R7, RZ, RZ, UR10 ;  /* 0x0000000aff077e24 */ /* 0x000fe2000f8e00ff */
[----:B------:R-:W-:Y:S01]  /*1d80*/  @!UP0 UIADD3.X UR13, UPT, UPT, UR4, UR13, UR5, UP1, !UPT ;  /* 0x0000000d040d8290 */ /* 0x000fe20008ffe405 */
[----:B------:R-:W-:Y:S01]  /*1d90*/  IMAD.U32 R21, RZ, RZ, UR12 ;  /* 0x0000000cff157e24 */ /* 0x000fe2000f8e00ff */
[----:B------:R2:W-:Y:S01]  /*1da0*/  @!P5 LDGSTS.E.BYPASS.LTC128B.128 [R89+0x7000], desc[UR16][R16.64+0x180] ;  /* 0x070001801059dfae */ /* 0x0005e2000b981a10 */
[----:B------:R-:W3:Y:S01]  /*1db0*/  LDCU.64 UR4, c[0x0][0x3d8] ;  /* 0x00007b00ff0477ac */ /* 0x000ee20008000a00 */
[----:B------:R-:W-:Y:S01]  /*1dc0*/  @!P1 IMAD.WIDE.U32 R28, R7, 0x30, R28 ;  /* 0x00000030071c9825 */ /* 0x000fe200078e001c */
[----:B-1----:R-:W-:-:S03]  /*1dd0*/  @!P3 LEA R22, P0, R5, R228, 0x1 ;  /* 0x000000e40516b211 */ /* 0x002fc600078008ff */
[----:B------:R-:W-:Y:S01]  /*1de0*/  IMAD.U32 R7, RZ, RZ, UR11 ;  /* 0x0000000bff077e24 */ /* 0x000fe2000f8e00ff */
[----:B------:R-:W-:Y:S01]  /*1df0*/  USHF.L.U32 UR30, UR8, 0x6, URZ ;  /* 0x00000006081e7899 */ /* 0x000fe200080006ff */
[----:B------:R-:W-:Y:S01]  /*1e00*/  IMAD.U32 R19, RZ, RZ, UR13 ;  /* 0x0000000dff137e24 */ /* 0x000fe2000f8e00ff */
[----:B------:R-:W-:Y:S01]  /*1e10*/  @!P3 LEA.HI.X R23, R5, R226, R3, 0x1, P0 ;  /* 0x000000e20517b211 */ /* 0x000fe200000f0c03 */
[----:B------:R-:W-:Y:S01]  /*1e20*/  @!P1 IMAD R7, R7, 0x30, RZ ;  /* 0x0000003007079824 */ /* 0x000fe200078e02ff */
[----:B------:R-:W1:Y:S01]  /*1e30*/  @!P4 LDC.64 R2, c[0x0][0x3b0] ;  /* 0x0000ec00ff02cb82 */ /* 0x000e620000000a00 */
[----:B------:R-:W-:Y:S01]  /*1e40*/  IADD3 R26, P0, PT, R165, UR22, RZ ;  /* 0x00000016a51a7c10 */ /* 0x000fe2000ff1e0ff */
[----:B------:R-:W4:Y:S01]  /*1e50*/  LDCU.64 UR12, c[0x0][0x390] ;  /* 0x00007200ff0c77ac */ /* 0x000f220008000a00 */
[----:B------:R-:W-:-:S03]  /*1e60*/  @!P1 IMAD.IADD R7, R29, 0x1, R7 ;  /* 0x000000011d079824 */ /* 0x000fc600078e0207 */
[----:B------:R-:W-:Y:S01]  /*1e70*/  IMAD.X R27, RZ, RZ, UR20, P0 ;  /* 0x00000014ff1b7e24 */ /* 0x000fe200080e06ff */
[----:B------:R-:W-:Y:S01]  /*1e80*/  @!P2 LEA R18, P0, R21, R228, 0x1 ;  /* 0x000000e41512a211 */ /* 0x000fe200078008ff */
[----:B------:R-:W5:Y:S01]  /*1e90*/  @!P4 LDC.64 R4, c[0x0][0x380] ;  /* 0x0000e000ff04cb82 */ /* 0x000f620000000a00 */
[----:B---3--:R-:W-:Y:S01]  /*1ea0*/  UIMAD UR23, UR23, UR4, URZ ;  /* 0x00000004171772a4 */ /* 0x008fe2000f8e02ff */
[----:B------:R-:W-:Y:S01]  /*1eb0*/  IMAD.WIDE.U32 R26, R167, UR8, R26 ;  /* 0x00000008a71a7c25 */ /* 0x000fe2000f8e001a */
[----:B------:R-:W-:Y:S01]  /*1ec0*/  @!P2 LEA.HI.X R19, R21, R226, R19, 0x1, P0 ;  /* 0x000000e21513a211 */ /* 0x000fe200000f0c13 */
[----:B------:R-:W-:Y:S01]  /*1ed0*/  UIMAD.WIDE.U32 UR32, UR30, UR6, URZ ;  /* 0x000000061e2072a5 */ /* 0x000fe2000f8e00ff */
[----:B------:R-:W-:Y:S01]  /*1ee0*/  @!P1 LEA R12, P0, R28, R228, 0x1 ;  /* 0x000000e41c0c9211 */ /* 0x000fe200078008ff */
[----:B------:R-:W-:Y:S01]  /*1ef0*/  IMAD R167, R167, UR9, RZ ;  /* 0x00000009a7a77c24 */ /* 0x000fe2000f8e02ff */
[----:B------:R-:W-:-:S03]  /*1f00*/  UIMAD UR23, UR19, UR5, UR23 ;  /* 0x00000005131772a4 */ /* 0x000fc6000f8e0217 */
[----:B------:R-:W-:Y:S02]  /*1f10*/  IMAD.IADD R27, R27, 0x1, R167 ;  /* 0x000000011b1b7824 */ /* 0x000fe400078e02a7 */
[----:B--2---:R-:W-:Y:S02]  /*1f20*/  IMAD.U32 R16, RZ, RZ, UR32 ;  /* 0x00000020ff107e24 */ /* 0x004fe4000f8e00ff */
[----:B------:R-:W-:Y:S02]  /*1f30*/  IMAD.U32 R20, RZ, RZ, UR32 ;  /* 0x00000020ff147e24 */ /* 0x000fe4000f8e00ff */
[----:B-1----:R-:W-:Y:S01]  /*1f40*/  @!P4 IMAD R10, R13, R2, RZ ;  /* 0x000000020d0ac224 */ /* 0x002fe200078e02ff */
[----:B------:R-:W-:Y:S01]  /*1f50*/  @!P1 LEA.HI.X R13, R28, R226, R7, 0x1, P0 ;  /* 0x000000e21c0d9211 */ /* 0x000fe200000f0c07 */
[----:B------:R-:W-:-:S04]  /*1f60*/  @!P4 IMAD.WIDE.U32 R30, R15, R2, R30 ;  /* 0x000000020f1ec225 */ /* 0x000fc800078e001e */
[----:B------:R-:W-:Y:S01]  /*1f70*/  @!P4 IMAD R3, R15, R3, R10 ;  /* 0x000000030f03c224 */ /* 0x000fe200078e020a */
[----:B-----5:R-:W-:Y:S01]  /*1f80*/  @!P4 LEA R14, P5, R30, R4, 0x1 ;  /* 0x000000041e0ec211 */ /* 0x020fe200078a08ff */
[----:B------:R-:W-:Y:S02]  /*1f90*/  IMAD.U32 R2, RZ, RZ, UR4 ;  /* 0x00000004ff027e24 */ /* 0x000fe4000f8e00ff */
[----:B------:R-:W-:Y:S02]  /*1fa0*/  @!P4 IMAD.IADD R10, R31, 0x1, R3 ;  /* 0x000000011f0ac824 */ /* 0x000fe400078e0203 */
[----:B------:R-:W-:-:S03]  /*1fb0*/  IMAD.WIDE.U32 R26, R2, UR19, R26 ;  /* 0x00000013021a7c25 */ /* 0x000fc6000f8e001a */
[----:B------:R-:W-:Y:S01]  /*1fc0*/  @!P4 LEA.HI.X R15, R30, R5, R10, 0x1, P5 ;  /* 0x000000051e0fc211 */ /* 0x000fe200028f0c0a */
[----:B------:R-:W-:Y:S01]  /*1fd0*/  VIADD R4, R27, UR23 ;  /* 0x000000171b047c36 */ /* 0x000fe20008000000 */
[----:B------:R-:W-:Y:S01]  /*1fe0*/  UIMAD UR23, UR31, UR6, URZ ;  /* 0x000000061f1772a4 */ /* 0x000fe2000f8e02ff */
[----:B------:R-:W-:Y:S01]  /*1ff0*/  ISETP.GE.AND P5, PT, R9, UR7, PT ;  /* 0x0000000709007c0c */ /* 0x000fe2000bfa6270 */
[----:B------:R-:W-:Y:S01]  /*2000*/  IMAD.U32 R7, RZ, RZ, UR9 ;  /* 0x00000009ff077e24 */ /* 0x000fe2000f8e00ff */
[----:B------:R-:W-:Y:S01]  /*2010*/  @!P4 LDGSTS.E.BYPASS.LTC128B.128 [R89+0x1800], desc[UR16][R14.64] ;  /* 0x018000000e59cfae */ /* 0x000fe2000b981a10 */
[----:B------:R-:W-:Y:S01]  /*2020*/  UIMAD UR23, UR29, UR30, UR23 ;  /* 0x0000001e1d1772a4 */ /* 0x000fe2000f8e0217 */
[C---:B----4-:R-:W-:Y:S01]  /*2030*/  LEA R5, P0, R26.reuse, UR12, 0x1 ;  /* 0x0000000c1a057c11 */ /* 0x050fe2000f8008ff */
[----:B------:R-:W-:Y:S01]  /*2040*/  UIMAD.WIDE.U32 UR30, UR8, 0x20, URZ ;  /* 0x00000020081e78a5 */ /* 0x000fe2000f8e00ff */
[----:B------:R-:W-:Y:S01]  /*2050*/  @!P4 LDGSTS.E.BYPASS.LTC128B.128 [R89+0x3800], desc[UR16][R14.64+0x80] ;  /* 0x038000800e59cfae */ /* 0x000fe2000b981a10 */
[----:B------:R-:W-:Y:S01]  /*2060*/  UIADD3 UR23, UPT, UPT, UR33, UR23, URZ ;  /* 0x0000001721177290 */ /* 0x000fe2000fffe0ff */
[----:B------:R-:W-:Y:S01]  /*2070*/  LEA.HI.X R4, R26, UR13, R4, 0x1, P0 ;  /* 0x0000000d1a047c11 */ /* 0x000fe200080f0c04 */
[----:B------:R-:W-:Y:S01]  /*2080*/  IMAD.U32 R21, RZ, RZ, UR33 ;  /* 0x00000021ff157e24 */ /* 0x000fe2000f8e00ff */
[----:B------:R-:W-:Y:S01]  /*2090*/  @!P4 LDGSTS.E.BYPASS.LTC128B.128 [R89+0x5800], desc[UR16][R14.64+0x100] ;  /* 0x058001000e59cfae */ /* 0x000fe2000b981a10 */
[----:B------:R-:W-:Y:S01]  /*20a0*/  @!P6 LEA R10, P0, R16, R5, 0x1 ;  /* 0x00000005100ae211 */ /* 0x000fe200078008ff */
[----:B------:R-:W-:Y:S01]  /*20b0*/  IMAD.U32 R17, RZ, RZ, UR33 ;  /* 0x00000021ff117e24 */ /* 0x000fe2000f8e00ff */
[----:B------:R-:W-:Y:S01]  /*20c0*/  LOP3.LUT R17, R92, 0x1c0, RZ, 0xc0, !PT ;  /* 0x000001c05c117812 */ /* 0x000fe200078ec0ff */
[----:B------:R1:W-:Y:S01]  /*20d0*/  @!P4 LDGSTS.E.BYPASS.LTC128B.128 [R89+0x7800], desc[UR16][R14.64+0x180] ;  /* 0x078001800e59cfae */ /* 0x0003e2000b981a10 */
[----:B------:R-:W-:Y:S01]  /*20e0*/  ISETP.GE.AND P4, PT, R8, UR7, PT ;  /* 0x0000000708007c0c */ /* 0x000fe2000bf86270 */
[----:B------:R-:W-:Y:S01]  /*20f0*/  IMAD.U32 R3, RZ, RZ, UR23 ;  /* 0x00000017ff037e24 */ /* 0x000fe2000f8e00ff */
[----:B------:R-:W-:Y:S01]  /*2100*/  LOP3.LUT R17, R17, 0x38, R166, 0xf8, !PT ;  /* 0x0000003811117812 */ /* 0x000fe200078ef8a6 */
[----:B------:R-:W-:Y:S01]  /*2110*/  @!P6 LDGSTS.E.BYPASS.LTC128B.128 [R89+0x8000], desc[UR16][R24.64] ;  /* 0x080000001859efae */ /* 0x000fe2000b981a10 */
[----:B------:R-:W-:-:S02]  /*2120*/  IMAD.U32 R21, RZ, RZ, UR23 ;  /* 0x00000017ff157e24 */ /* 0x000fc4000f8e00ff */
[----:B------:R-:W-:Y:S01]  /*2130*/  @!P6 LEA.HI.X R11, R16, R4, R3, 0x1, P0 ;  /* 0x00000004100be211 */ /* 0x000fe200000f0c03 */
[----:B------:R-:W-:Y:S01]  /*2140*/  @!P6 LDGSTS.E.BYPASS.LTC128B.128 [R89+0xa000], desc[UR16][R24.64+0x80] ;  /* 0x0a0000801859efae */ /* 0x000fe2000b981a10 */
[----:B------:R-:W-:Y:S01]  /*2150*/  MOV R16, UR8 ;  /* 0x0000000800107c02 */ /* 0x000fe20008000f00 */
[----:B------:R-:W-:Y:S01]  /*2160*/  IMAD.SHL.U32 R8, R0, 0x20, RZ ;  /* 0x0000002000087824 */ /* 0x000fe200078e00ff */
[----:B------:R-:W-:Y:S01]  /*2170*/  LOP3.LUT R3, R92, 0x200, RZ, 0xc0, !PT ;  /* 0x000002005c037812 */ /* 0x000fe200078ec0ff */
[----:B------:R-:W-:Y:S02]  /*2180*/  @!P6 LDGSTS.E.BYPASS.LTC128B.128 [R89+0xc000], desc[UR16][R24.64+0x100] ;  /* 0x0c0001001859efae */ /* 0x000fe4000b981a10 */
[----:B------:R-:W-:Y:S01]  /*2190*/  VOTEU.ALL UP0, P4 ;  /* 0x0000000000ff7886 */ /* 0x000fe20002000000 */
[----:B------:R-:W-:Y:S01]  /*21a0*/  LOP3.LUT R8, R3, 0x7c00, R8, 0xf8, !PT ;  /* 0x00007c0003087812 */ /* 0x000fe200078ef808 */
[----:B------:R-:W-:Y:S04]  /*21b0*/  @!P6 LDGSTS.E.BYPASS.LTC128B.128 [R89+0xe000], desc[UR16][R24.64+0x180] ;  /* 0x0e0001801859efae */ /* 0x000fe8000b981a10 */
[----:B------:R-:W-:Y:S04]  /*21c0*/  @!P3 LDGSTS.E.BYPASS.LTC128B.128 [R89+0x8800], desc[UR16][R22.64] ;  /* 0x088000001659bfae */ /* 0x000fe8000b981a10 */
[----:B------:R-:W-:Y:S01]  /*21d0*/  @!P3 LDGSTS.E.BYPASS.LTC128B.128 [R89+0xa800], desc[UR16][R22.64+0x80] ;  /* 0x0a8000801659bfae */ /* 0x000fe2000b981a10 */
[----:B-1----:R-:W-:-:S03]  /*21e0*/  IMAD.U32 R14, RZ, RZ, UR8 ;  /* 0x00000008ff0e7e24 */ /* 0x002fc6000f8e00ff */
[----:B------:R-:W-:Y:S04]  /*21f0*/  @!P3 LDGSTS.E.BYPASS.LTC128B.128 [R89+0xc800], desc[UR16][R22.64+0x100] ;  /* 0x0c8001001659bfae */ /* 0x000fe8000b981a10 */
[----:B------:R-:W-:Y:S01]  /*2200*/  @!P3 LDGSTS.E.BYPASS.LTC128B.128 [R89+0xe800], desc[UR16][R22.64+0x180] ;  /* 0x0e8001801659bfae */ /* 0x000fe2000b981a10 */
[----:B------:R-:W-:Y:S01]  /*2210*/  ISETP.GE.AND P3, PT, R6, UR7, PT ;  /* 0x0000000706007c0c */ /* 0x000fe2000bf66270 */
[----:B------:R-:W-:Y:S01]  /*2220*/  IMAD.U32 R6, RZ, RZ, UR8 ;  /* 0x00000008ff067e24 */ /* 0x000fe2000f8e00ff */
[----:B------:R-:W-:Y:S01]  /*2230*/  USHF.L.U32 UR7, UR9, 0x5, URZ ;  /* 0x0000000509077899 */ /* 0x000fe200080006ff */
[----:B------:R-:W-:Y:S03]  /*2240*/  @!P2 LDGSTS.E.BYPASS.LTC128B.128 [R89+0x9000], desc[UR16][R18.64] ;  /* 0x090000001259afae */ /* 0x000fe6000b981a10 */
[----:B------:R-:W-:Y:S01]  /*2250*/  @!P5 LEA R6, P0, R6, UR32, 0x4 ;  /* 0x000000200606dc11 */ /* 0x000fe2000f8020ff */
[----:B------:R-:W-:Y:S01]  /*2260*/  @!P2 LDGSTS.E.BYPASS.LTC128B.128 [R89+0xb000], desc[UR16][R18.64+0x80] ;  /* 0x0b0000801259afae */ /* 0x000fe2000b981a10 */
[----:B------:R-:W-:-:S02]  /*2270*/  UIADD3 UR7, UPT, UPT, UR31, UR7, URZ ;  /* 0x000000071f077290 */ /* 0x000fc4000fffe0ff */
[----:B------:R-:W-:Y:S01]  /*2280*/  @!UP0 UIADD3 UR32, UP1, UPT, UR32, UR30, URZ ;  /* 0x0000001e20208290 */ /* 0x000fe2000ff3e0ff */
[----:B------:R-:W-:Y:S01]  /*2290*/  @!P2 LDGSTS.E.BYPASS.LTC128B.128 [R89+0xd000], desc[UR16][R18.64+0x100] ;  /* 0x0d0001001259afae */ /* 0x000fe2000b981a10 */
[----:B------:R-:W-:Y:S01]  /*22a0*/  @!P5 LEA.HI.X R7, R16, UR23, R7, 0x4, P0 ;  /* 0x000000171007dc11 */ /* 0x000fe200080f2407 */
[----:B------:R-:W-:Y:S01]  /*22b0*/  @!P3 IMAD.WIDE.U32 R14, R14, 0x30, R20 ;  /* 0x000000300e0eb825 */ /* 0x000fe200078e0014 */
[----:B------:R-:W-:Y:S01]  /*22c0*/  @!UP0 UIADD3.X UR23, UPT, UPT, UR7, UR23, URZ, UP1, !UPT ;  /* 0x0000001707178290 */ /* 0x000fe20008ffe4ff */
[----:B------:R1:W-:Y:S01]  /*22d0*/  @!P2 LDGSTS.E.BYPASS.LTC128B.128 [R89+0xf000], desc[UR16][R18.64+0x180] ;  /* 0x0f0001801259afae */ /* 0x0003e2000b981a10 */
[----:B------:R-:W-:-:S03]  /*22e0*/  SHF.R.U32.HI R16, RZ, 0x1, R0 ;  /* 0x00000001ff107819 */ /* 0x000fc60000011600 */
[----:B------:R-:W-:Y:S01]  /*22f0*/  @!P1 LDGSTS.E.BYPASS.LTC128B.128 [R89+0x9800], desc[UR16][R12.64] ;  /* 0x098000000c599fae */ /* 0x000fe2000b981a10 */
[----:B------:R-:W-:Y:S01]  /*2300*/  IMAD.U32 R9, RZ, RZ, UR23 ;  /* 0x00000017ff097e24 */ /* 0x000fe2000f8e00ff */
[C---:B------:R-:W-:Y:S02]  /*2310*/  LOP3.LUT R3, R17.reuse, 0x8, R16, 0x78, !PT ;  /* 0x0000000811037812 */ /* 0x040fe400078e7810 */
[----:B------:R-:W-:Y:S01]  /*2320*/  @!P1 LDGSTS.E.BYPASS.LTC128B.128 [R89+0xb800], desc[UR16][R12.64+0x80] ;  /* 0x0b8000800c599fae */ /* 0x000fe2000b981a10 */
[----:B------:R-:W-:Y:S01]  /*2330*/  LOP3.LUT R17, R17, 0x8, R0, 0x78, !PT ;  /* 0x0000000811117812 */ /* 0x000fe200078e7800 */
[----:B------:R-:W2:Y:S01]  /*2340*/  LDCU UR23, c[0x0][0x50c] ;  /* 0x0000a180ff1777ac */ /* 0x000ea20008000800 */
[----:B------:R-:W-:Y:S01]  /*2350*/  @!P3 LEA R16, P0, R14, R5, 0x1 ;  /* 0x000000050e10b211 */ /* 0x000fe200078008ff */
[----:B------:R-:W-:Y:S01]  /*2360*/  @!P1 LDGSTS.E.BYPASS.LTC128B.128 [R89+0xd800], desc[UR16][R12.64+0x100] ;  /* 0x0d8001000c599fae */ /* 0x000fe2000b981a10 */
[----:B------:R-:W-:Y:S01]  /*2370*/  LEA R96, R17, R96, 0x1 ;  /* 0x0000006011607211 */ /* 0x000fe200078e08ff */
[----:B------:R-:W-:-:S02]  /*2380*/  IMAD.IADD R8, R3, 0x1, R8 ;  /* 0x0000000103087824 */ /* 0x000fc400078e0208 */
[----:B------:R3:W-:Y:S02]  /*2390*/  @!P1 LDGSTS.E.BYPASS.LTC128B.128 [R89+0xf800], desc[UR16][R12.64+0x180] ;  /* 0x0f8001800c599fae */ /* 0x0007e4000b981a10 */
[----:B------:R-:W-:Y:S01]  /*23a0*/  VIADD R93, R96, UR28 ;  /* 0x0000001c605d7c36 */ /* 0x000fe20008000000 */
[----:B------:R-:W-:Y:S01]  /*23b0*/  LEA R99, R8, UR28, 0x1 ;  /* 0x0000001c08637c11 */ /* 0x000fe2000f8e08ff */
[----:B------:R-:W0:Y:S01]  /*23c0*/  LDGDEPBAR ;  /* 0x00000000000079af */ /* 0x000e220000000000 */
[----:B-1----:R-:W-:Y:S01]  /*23d0*/  IMAD.U32 R19, RZ, RZ, UR9 ;  /* 0x00000009ff137e24 */ /* 0x002fe2000f8e00ff */
[----:B------:R-:W-:-:S03]  /*23e0*/  @!P5 LEA R18, P2, R6, R5, 0x1 ;  /* 0x000000050612d211 */ /* 0x000fc600078408ff */
[----:B------:R-:W-:Y:S02]  /*23f0*/  @!P3 IMAD R19, R19, 0x30, RZ ;  /* 0x000000301313b824 */ /* 0x000fe400078e02ff */
[----:B---3--:R-:W-:Y:S01]  /*2400*/  IMAD.U32 R12, RZ, RZ, UR32 ;  /* 0x00000020ff0c7e24 */ /* 0x008fe2000f8e00ff */
[----:B------:R-:W-:-:S04]  /*2410*/  DEPBAR.LE SB0, 0x0 ;  /* 0x000080000000791a */ /* 0x000fc80000000000 */
[----:B------:R-:W-:Y:S01]  /*2420*/  BAR.SYNC.DEFER_BLOCKING 0x0 ;  /* 0x0000000000007b1d */ /* 0x000fe20000010000 */
[----:B------:R-:W-:Y:S01]  /*2430*/  @!P3 IMAD.IADD R13, R15, 0x1, R19 ;  /* 0x000000010f0db824 */ /* 0x000fe200078e0213 */
[-C--:B------:R-:W-:Y:S02]  /*2440*/  @!P5 LEA.HI.X R19, R6, R4.reuse, R7, 0x1, P2 ;  /* 0x000000040613d211 */ /* 0x080fe400010f0c07 */
[----:B------:R-:W-:Y:S02]  /*2450*/  @!P4 LEA R20, P1, R12, R5, 0x1 ;  /* 0x000000050c14c211 */ /* 0x000fe400078208ff */
[-C--:B------:R-:W-:Y:S02]  /*2460*/  @!P3 LEA.HI.X R17, R14, R4.reuse, R13, 0x1, P0 ;  /* 0x000000040e11b211 */ /* 0x080fe400000f0c0d */
[----:B------:R-:W-:Y:S02]  /*2470*/  @!P4 LEA.HI.X R21, R12, R4, R9, 0x1, P1 ;  /* 0x000000040c15c211 */ /* 0x000fe400008f0c09 */
        /* <DEDUP_REMOVED lines=23> */
[----:B------:R-:W-:Y:S02]  /*25f0*/  @P5 STS.128 [R89+0x16800], RZ ;  /* 0x016800ff59005388 */ /* 0x000fe40000000c00 */
[----:B------:R-:W-:-:S02]  /*2600*/  IADD3 R91, PT, PT, R88, R93, RZ ;  /* 0x0000005d585b7210 */ /* 0x000fc40007ffe0ff */
        /* <DEDUP_REMOVED lines=30> */
[----:B------:R-:W4:Y:S04]  /*27f0*/  LDSM.16.M88.4 R28, [R96+UR28+0x8000] ;  /* 0x0080001c601c783b */ /* 0x000f280008000200 */
[----:B------:R-:W5:Y:S04]  /*2800*/  LDSM.16.M88.4 R64, [R96+UR28+0x8800] ;  /* 0x0088001c6040783b */ /* 0x000f680008000200 */
[----:B------:R-:W2:Y:S04]  /*2810*/  LDSM.16.M88.4 R56, [R96+UR28+0x9000] ;  /* 0x0090001c6038783b */ /* 0x000ea80008000200 */
[----:B------:R-:W2:Y:S04]  /*2820*/  LDSM.16.M88.4 R4, [R96+UR28+0x9800] ;  /* 0x0098001c6004783b */ /* 0x000ea80008000200 */
[----:B------:R-:W-:Y:S04]  /*2830*/  LDSM.16.M88.4 R36, [R98] ;  /* 0x000000006224783b */ /* 0x000fe80000000200 */
[----:B-1----:R-:W1:Y:S04]  /*2840*/  LDSM.16.M88.4 R8, [R94+0x8000] ;  /* 0x008000005e08783b */ /* 0x002e680000000200 */
[----:B------:R-:W1:Y:S04]  /*2850*/  LDSM.16.M88.4 R32, [R94+0x8800] ;  /* 0x008800005e20783b */ /* 0x000e680000000200 */
[----:B---3--:R-:W3:Y:S04]  /*2860*/  LDSM.16.M88.4 R16, [R94+0x9000] ;  /* 0x009000005e10783b */ /* 0x008ee80000000200 */
[----:B------:R-:W3:Y:S04]  /*2870*/  LDSM.16.M88.4 R44, [R94+0x9800] ;  /* 0x009800005e2c783b */ /* 0x000ee80000000200 */
[----:B------:R-:W-:Y:S01]  /*2880*/  LDSM.16.M88.4 R20, [R93+0x8000] ;  /* 0x008000005d14783b */ /* 0x000fe20000000200 */
[C---:B----4-:R-:W-:Y:S03]  /*2890*/  HMMA.16816.F32.BF16 R12, R48.reuse, R28, RZ ;  /* 0x0000001c300c723c */ /* 0x050fe600000418ff */
[----:B------:R-:W-:Y:S04]  /*28a0*/  LDSM.16.M88.4 R72, [R93+0x9000] ;  /* 0x009000005d48783b */ /* 0x000fe80000000200 */
[----:B------:R-:W-:Y:S01]  /*28b0*/  LDSM.16.M88.4 R40, [R93+0x9800] ;  /* 0x009800005d28783b */ /* 0x000fe20000000200 */
[C---:B------:R-:W-:Y:S03]  /*28c0*/  HMMA.16816.F32.BF16 R28, R48.reuse, R30, RZ ;  /* 0x0000001e301c723c */ /* 0x040fe600000418ff */
[----:B------:R-:W-:Y:S04]  /*28d0*/  LDSM.16.M88.4 R68, [R91+0x8800] ;  /* 0x008800005b44783b */ /* 0x000fe80000000200 */
[----:B------:R-:W-:Y:S01]  /*28e0*/  LDSM.16.M88.4 R76, [R97+0x4000] ;  /* 0x00400000614c783b */ /* 0x000fe20000000200 */
[C---:B-----5:R-:W-:Y:S03]  /*28f0*/  HMMA.16816.F32.BF16 R24, R48.reuse, R64, RZ ;  /* 0x000000403018723c */ /* 0x060fe600000418ff */
[----:B------:R-:W-:Y:S04]  /*2900*/  LDSM.16.M88.4 R80, [R91+0xc000] ;  /* 0x00c000005b50783b */ /* 0x000fe80000000200 */
[----:B------:R-:W-:Y:S01]  /*2910*/  LDSM.16.M88.4 R84, [R93+0xc800] ;  /* 0x00c800005d54783b */ /* 0x000fe20000000200 */
[C---:B--2---:R-:W-:Y:S03]  /*2920*/  HMMA.16816.F32.BF16 R60, R48.reuse, R56, RZ ;  /* 0x00000038303c723c */ /* 0x044fe600000418ff */
[----:B------:R-:W0:Y:S05]  /*2930*/  LDGDEPBAR ;  /* 0x00000000000079af */ /* 0x000e2a0000000000 */
[C---:B------:R-:W-:Y:S08]  /*2940*/  HMMA.16816.F32.BF16 R64, R48.reuse, R66, RZ ;  /* 0x000000423040723c */ /* 0x040ff000000418ff */
[C---:B------:R-:W-:Y:S08]  /*2950*/  HMMA.16816.F32.BF16 R56, R48.reuse, R58, RZ ;  /* 0x0000003a3038723c */ /* 0x040ff000000418ff */
[C---:B------:R-:W-:Y:S08]  /*2960*/  HMMA.16816.F32.BF16 R52, R48.reuse, R4, RZ ;  /* 0x000000043034723c */ /* 0x040ff000000418ff */
[----:B------:R-:W-:Y:S01]  /*2970*/  HMMA.16816.F32.BF16 R48, R48, R6, RZ ;  /* 0x000000063030723c */ /* 0x000fe200000418ff */
[----:B------:R-:W2:Y:S07]  /*2980*/  LDSM.16.M88.4 R4, [R97] ;  /* 0x000000006104783b */ /* 0x000eae0000000200 */
        /* <DEDUP_REMOVED lines=8> */
[----:B------:R-:W3:Y:S07]  /*2a10*/  LDSM.16.M88.4 R16, [R95] ;  /* 0x000000005f10783b */ /* 0x000eee0000000200 */
[C---:B------:R-:W-:Y:S08]  /*2a20*/  HMMA.16816.F32.BF16 R52, R36.reuse, R44, R52 ;  /* 0x0000002c2434723c */ /* 0x040ff00000041834 */
[----:B------:R-:W-:Y:S01]  /*2a30*/  HMMA.16816.F32.BF16 R48, R36, R46, R48 ;  /* 0x0000002e2430723c */ /* 0x000fe20000041830 */
[----:B------:R-:W4:Y:S04]  /*2a40*/  LDSM.16.M88.4 R44, [R91+0x9000] ;  /* 0x009000005b2c783b */ /* 0x000f280000000200 */
[----:B------:R-:W5:Y:S03]  /*2a50*/  LDSM.16.M88.4 R36, [R91+0x9800] ;  /* 0x009800005b24783b */ /* 0x000f660000000200 */
[C---:B--2---:R-:W-:Y:S08]  /*2a60*/  HMMA.16816.F32.BF16 R12, R4.reuse, R20, R12 ;  /* 0x00000014040c723c */ /* 0x044ff0000004180c */
[C---:B------:R-:W-:Y:S01]  /*2a70*/  HMMA.16816.F32.BF16 R28, R4.reuse, R22, R28 ;  /* 0x00000016041c723c */ /* 0x040fe2000004181c */
[----:B------:R-:W-:Y:S07]  /*2a80*/  LDSM.16.M88.4 R20, [R99+0x2000] ;  /* 0x002000006314783b */ /* 0x000fee0000000200 */
[C---:B-1----:R-:W-:Y:S08]  /*2a90*/  HMMA.16816.F32.BF16 R24, R4.reuse, R8, R24 ;  /* 0x000000080418723c */ /* 0x042ff00000041818 */
[C---:B------:R-:W-:Y:S01]  /*2aa0*/  HMMA.16816.F32.BF16 R64, R4.reuse, R10, R64 ;  /* 0x0000000a0440723c */ /* 0x040fe20000041840 */
[----:B------:R-:W1:Y:S07]  /*2ab0*/  LDSM.16.M88.4 R8, [R96+UR28+0xa000] ;  /* 0x00a0001c6008783b */ /* 0x000e6e0008000200 */
[C---:B------:R-:W-:Y:S08]  /*2ac0*/  HMMA.16816.F32.BF16 R60, R4.reuse, R72, R60 ;  /* 0x00000048043c723c */ /* 0x040ff0000004183c */
[C---:B------:R-:W-:Y:S01]  /*2ad0*/  HMMA.16816.F32.BF16 R56, R4.reuse, R74, R56 ;  /* 0x0000004a0438723c */ /* 0x040fe20000041838 */
[----:B------:R-:W-:Y:S07]  /*2ae0*/  LDSM.16.M88.4 R72, [R93+0xb000] ;  /* 0x00b000005d48783b */ /* 0x000fee0000000200 */
[C---:B------:R-:W-:Y:S08]  /*2af0*/  HMMA.16816.F32.BF16 R52, R4.reuse, R40, R52 ;  /* 0x000000280434723c */ /* 0x040ff00000041834 */
[----:B------:R-:W-:Y:S01]  /*2b00*/  HMMA.16816.F32.BF16 R48, R4, R42, R48 ;  /* 0x0000002a0430723c */ /* 0x000fe20000041830 */
[----:B------:R-:W2:Y:S04]  /*2b10*/  LDSM.16.M88.4 R4, [R96+UR28+0xa800] ;  /* 0x00a8001c6004783b */ /* 0x000ea80008000200 */
[----:B------:R-:W2:Y:S03]  /*2b20*/  LDSM.16.M88.4 R40, [R96+UR28+0xb000] ;  /* 0x00b0001c6028783b */ /* 0x000ea60008000200 */
[C---:B---3--:R-:W-:Y:S08]  /*2b30*/  HMMA.16816.F32.BF16 R12, R16.reuse, R32, R12 ;  /* 0x00000020100c723c */ /* 0x048ff0000004180c */
[C---:B------:R-:W-:Y:S01]  /*2b40*/  HMMA.16816.F32.BF16 R28, R16.reuse, R34, R28 ;  /* 0x00000022101c723c */ /* 0x040fe2000004181c */
[----:B------:R-:W3:Y:S07]  /*2b50*/  LDSM.16.M88.4 R32, [R96+UR28+0xb800] ;  /* 0x00b8001c6020783b */ /* 0x000eee0008000200 */
        /* <DEDUP_REMOVED lines=28> */
[----:B------:R-:W1:Y:S07]  /*2d20*/  LDSM.16.M88.4 R8, [R91+0xa000] ;  /* 0x00a000005b08783b */ /* 0x000e6e0000000200 */
[C---:B--2---:R-:W-:Y:S08]  /*2d30*/  HMMA.16816.F32.BF16 R60, R36.reuse, R4, R60 ;  /* 0x00000004243c723c */ /* 0x044ff0000004183c */
[C---:B------:R-:W-:Y:S01]  /*2d40*/  HMMA.16816.F32.BF16 R56, R36.reuse, R6, R56 ;  /* 0x000000062438723c */ /* 0x040fe20000041838 */
[----:B------:R-:W2:Y:S07]  /*2d50*/  LDSM.16.M88.4 R4, [R91+0xa800] ;  /* 0x00a800005b04783b */ /* 0x000eae0000000200 */
[C---:B-----5:R-:W-:Y:S08]  /*2d60*/  HMMA.16816.F32.BF16 R52, R36.reuse, R40, R52 ;  /* 0x000000282434723c */ /* 0x060ff00000041834 */
[----:B------:R-:W-:Y:S01]  /*2d70*/  HMMA.16816.F32.BF16 R48, R36, R42, R48 ;  /* 0x0000002a2430723c */ /* 0x000fe20000041830 */
[----:B------:R-:W5:Y:S04]  /*2d80*/  LDSM.16.M88.4 R40, [R91+0xb000] ;  /* 0x00b000005b28783b */ /* 0x000f680000000200 */
[----:B------:R-:W5:Y:S03]  /*2d90*/  LDSM.16.M88.4 R36, [R91+0xb800] ;  /* 0x00b800005b24783b */ /* 0x000f660000000200 */
[C---:B---3--:R-:W-:Y:S08]  /*2da0*/  HMMA.16816.F32.BF16 R12, R44.reuse, R32, R12 ;  /* 0x000000202c0c723c */ /* 0x048ff0000004180c */
[C---:B------:R-:W-:Y:S01]  /*2db0*/  HMMA.16816.F32.BF16 R28, R44.reuse, R34, R28 ;  /* 0x000000222c1c723c */ /* 0x040fe2000004181c */
[----:B------:R-:W-:Y:S07]  /*2dc0*/  LDSM.16.M88.4 R32, [R96+UR28+0xc000] ;  /* 0x00c0001c6020783b */ /* 0x000fee0008000200 */
[C---:B----4-:R-:W-:Y:S08]  /*2dd0*/  HMMA.16816.F32.BF16 R24, R44.reuse, R16, R24 ;  /* 0x000000102c18723c */ /* 0x050ff00000041818 */
[----:B------:R-:W-:Y:S01]  /*2de0*/  HMMA.16816.F32.BF16 R64, R44, R18, R64 ;  /* 0x000000122c40723c */ /* 0x000fe20000041840 */
[----:B------:R-:W3:Y:S07]  /*2df0*/  LDSM.16.M88.4 R16, [R99+0x4000] ;  /* 0x004000006310783b */ /* 0x000eee0000000200 */
[C---:B-1----:R-:W-:Y:S08]  /*2e00*/  HMMA.16816.F32.BF16 R12, R20.reuse, R8, R12 ;  /* 0x00000008140c723c */ /* 0x042ff0000004180c */
[----:B------:R-:W-:Y:S01]  /*2e10*/  HMMA.16816.F32.BF16 R28, R20, R10, R28 ;  /* 0x0000000a141c723c */ /* 0x000fe2000004181c */
[----:B------:R-:W1:Y:S07]  /*2e20*/  LDSM.16.M88.4 R8, [R96+UR28+0xc800] ;  /* 0x00c8001c6008783b */ /* 0x000e6e0008000200 */
        /* <DEDUP_REMOVED lines=15> */
[----:B------:R-:W4:Y:S04]  /*2f20*/  LDSM.16.M88.4 R20, [R96+UR28+0xd800] ;  /* 0x00d8001c6014783b */ /* 0x000f280008000200 */
[----:B------:R-:W5:Y:S03]  /*2f30*/  LDSM.16.M88.4 R36, [R93+0xc000] ;  /* 0x00c000005d24783b */ /* 0x000f660000000200 */
[C---:B---3--:R-:W-:Y:S08]  /*2f40*/  HMMA.16816.F32.BF16 R12, R16.reuse, R32, R12 ;  /* 0x00000020100c723c */ /* 0x048ff0000004180c */
[C---:B------:R-:W-:Y:S01]  /*2f50*/  HMMA.16816.F32.BF16 R28, R16.reuse, R34, R28 ;  /* 0x00000022101c723c */ /* 0x040fe2000004181c */
[----:B------:R-:W-:Y:S07]  /*2f60*/  LDSM.16.M88.4 R32, [R94+0xd000] ;  /* 0x00d000005e20783b */ /* 0x000fee0000000200 */
[C---:B-1----:R-:W-:Y:S08]  /*2f70*/  HMMA.16816.F32.BF16 R24, R16.reuse, R8, R24 ;  /* 0x000000081018723c */ /* 0x042ff00000041818 */
[----:B------:R-:W-:Y:S01]  /*2f80*/  HMMA.16816.F32.BF16 R64, R16, R10, R64 ;  /* 0x0000000a1040723c */ /* 0x000fe20000041840 */
[----:B------:R-:W1:Y:S07]  /*2f90*/  LDSM.16.M88.4 R8, [R94+0xd800] ;  /* 0x00d800005e08783b */ /* 0x000e6e0000000200 */
[C---:B--2---:R-:W-:Y:S08]  /*2fa0*/  HMMA.16816.F32.BF16 R12, R4.reuse, R68, R12 ;  /* 0x00000044040c723c */ /* 0x044ff0000004180c */
[----:B------:R-:W-:Y:S01]  /*2fb0*/  HMMA.16816.F32.BF16 R28, R4, R70, R28 ;  /* 0x00000046041c723c */ /* 0x000fe2000004181c */
[----:B------:R-:W2:Y:S07]  /*2fc0*/  LDSM.16.M88.4 R68, [R93+0xd800] ;  /* 0x00d800005d44783b */ /* 0x000eae0000000200 */
[C---:B------:R-:W-:Y:S08]  /*2fd0*/  HMMA.16816.F32.BF16 R60, R16.reuse, R72, R60 ;  /* 0x00000048103c723c */ /* 0x040ff0000004183c */
[C---:B------:R-:W-:Y:S01]  /*2fe0*/  HMMA.16816.F32.BF16 R56, R16.reuse, R74, R56 ;  /* 0x0000004a1038723c */ /* 0x040fe20000041838 */
[----:B------:R-:W3:Y:S07]  /*2ff0*/  LDSM.16.M88.4 R72, [R93+0xd000] ;  /* 0x00d000005d48783b */ /* 0x000eee0000000200 */
[C---:B----4-:R-:W-:Y:S08]  /*3000*/  HMMA.16816.F32.BF16 R52, R16.reuse, R20, R52 ;  /* 0x000000141034723c */ /* 0x050ff00000041834 */
[----:B------:R-:W-:Y:S01]  /*3010*/  HMMA.16816.F32.BF16 R48, R16, R22, R48 ;  /* 0x000000161030723c */ /* 0x000fe20000041830 */
[----:B------:R-:W-:Y:S04]  /*3020*/  LDSM.16.M88.4 R20, [R99+0x6000] ;  /* 0x006000006314783b */ /* 0x000fe80000000200 */
[----:B------:R-:W4:Y:S03]  /*3030*/  LDSM.16.M88.4 R16, [R96+UR28+0xe000] ;  /* 0x00e0001c6010783b */ /* 0x000f260008000200 */
[C---:B-----5:R-:W-:Y:S08]  /*3040*/  HMMA.16816.F32.BF16 R12, R76.reuse, R36, R12 ;  /* 0x000000244c0c723c */ /* 0x060ff0000004180c */
[----:B------:R-:W-:Y:S01]  /*3050*/  HMMA.16816.F32.BF16 R28, R76, R38, R28 ;  /* 0x000000264c1c723c */ /* 0x000fe2000004181c */
[----:B------:R-:W-:Y:S07]  /*3060*/  LDSM.16.M88.4 R36, [R91+0xd000] ;  /* 0x00d000005b24783b */ /* 0x000fee0000000200 */
[C---:B-1----:R-:W-:Y:S08]  /*3070*/  HMMA.16816.F32.BF16 R52, R4.reuse, R8, R52 ;  /* 0x000000080434723c */ /* 0x042ff00000041834 */
[C---:B------:R-:W-:Y:S08]  /*3080*/  HMMA.16816.F32.BF16 R24, R4.reuse, R40, R24 ;  /* 0x000000280418723c */ /* 0x040ff00000041818 */
[C---:B------:R-:W-:Y:S01]  /*3090*/  HMMA.16816.F32.BF16 R64, R4.reuse, R42, R64 ;  /* 0x0000002a0440723c */ /* 0x040fe20000041840 */
[----:B------:R-:W1:Y:S07]  /*30a0*/  LDSM.16.M88.4 R40, [R91+0xc800] ;  /* 0x00c800005b28783b */ /* 0x000e6e0000000200 */
[C---:B------:R-:W-:Y:S08]  /*30b0*/  HMMA.16816.F32.BF16 R60, R4.reuse, R32, R60 ;  /* 0x00000020043c723c */ /* 0x040ff0000004183c */
[C---:B------:R-:W-:Y:S01]  /*30c0*/  HMMA.16816.F32.BF16 R56, R4.reuse, R34, R56 ;  /* 0x000000220438723c */ /* 0x040fe20000041838 */
[----:B------:R-:W-:Y:S07]  /*30d0*/  LDSM.16.M88.4 R32, [R91+0xd800] ;  /* 0x00d800005b20783b */ /* 0x000fee0000000200 */
[----:B------:R-:W-:Y:S01]  /*30e0*/  HMMA.16816.F32.BF16 R48, R4, R10, R48 ;  /* 0x0000000a0430723c */ /* 0x000fe20000041830 */
[----:B------:R-:W-:Y:S04]  /*30f0*/  LDSM.16.M88.4 R8, [R98+0x6000] ;  /* 0x006000006208783b */ /* 0x000fe80000000200 */
[----:B------:R-:W5:Y:S03]  /*3100*/  LDSM.16.M88.4 R4, [R94+0xe000] ;  /* 0x00e000005e04783b */ /* 0x000f660000000200 */
[C---:B------:R-:W-:Y:S08]  /*3110*/  HMMA.16816.F32.BF16 R12, R44.reuse, R80, R12 ;  /* 0x000000502c0c723c */ /* 0x040ff0000004180c */
[----:B------:R-:W-:Y:S01]  /*3120*/  HMMA.16816.F32.BF16 R28, R44, R82, R28 ;  /* 0x000000522c1c723c */ /* 0x000fe2000004181c */
[----:B------:R-:W-:Y:S07]  /*3130*/  LDSM.16.M88.4 R80, [R96+UR28+0xf000] ;  /* 0x00f0001c6050783b */ /* 0x000fee0008000200 */
[C---:B--2---:R-:W-:Y:S08]  /*3140*/  HMMA.16816.F32.BF16 R52, R76.reuse, R68, R52 ;  /* 0x000000444c34723c */ /* 0x044ff00000041834 */
[C---:B------:R-:W-:Y:S08]  /*3150*/  HMMA.16816.F32.BF16 R24, R76.reuse, R84, R24 ;  /* 0x000000544c18723c */ /* 0x040ff00000041818 */
[C---:B------:R-:W-:Y:S08]  /*3160*/  HMMA.16816.F32.BF16 R64, R76.reuse, R86, R64 ;  /* 0x000000564c40723c */ /* 0x040ff00000041840 */
[C---:B---3--:R-:W-:Y:S08]  /*3170*/  HMMA.16816.F32.BF16 R60, R76.reuse, R72, R60 ;  /* 0x000000484c3c723c */ /* 0x048ff0000004183c */
[C---:B------:R-:W-:Y:S01]  /*3180*/  HMMA.16816.F32.BF16 R56, R76.reuse, R74, R56 ;  /* 0x0000004a4c38723c */ /* 0x040fe20000041838 */
[----:B------:R-:W-:Y:S07]  /*3190*/  LDSM.16.M88.4 R72, [R97+0x6000] ;  /* 0x006000006148783b */ /* 0x000fee0000000200 */
[----:B------:R-:W-:Y:S01]  /*31a0*/  HMMA.16816.F32.BF16 R68, R76, R70, R48 ;  /* 0x000000464c44723c */ /* 0x000fe20000041830 */
[----:B------:R-:W2:Y:S04]  /*31b0*/  LDSM.16.M88.4 R48, [R96+UR28+0xe800] ;  /* 0x00e8001c6030783b */ /* 0x000ea80008000200 */
[----:B------:R-:W-:Y:S03]  /*31c0*/  LDSM.16.M88.4 R96, [R96+UR28+0xf800] ;  /* 0x00f8001c6060783b */ /* 0x000fe60008000200 */
[C---:B----4-:R-:W-:Y:S01]  /*31d0*/  HMMA.16816.F32.BF16 R76, R20.reuse, R16, R12 ;  /* 0x00000010144c723c */ /* 0x050fe2000004180c */
[----:B------:R-:W3:Y:S07]  /*31e0*/  LDSM.16.M88.4 R12, [R93+0xe000] ;  /* 0x00e000005d0c783b */ /* 0x000eee0000000200 */
[----:B------:R-:W-:Y:S01]  /*31f0*/  HMMA.16816.F32.BF16 R28, R20, R18, R28 ;  /* 0x00000012141c723c */ /* 0x000fe2000004181c */
[----:B------:R-:W-:Y:S07]  /*3200*/  LDSM.16.M88.4 R16, [R94+0xe800] ;  /* 0x00e800005e10783b */ /* 0x000fee0000000200 */
[C---:B-1----:R-:W-:Y:S08]  /*3210*/  HMMA.16816.F32.BF16 R24, R44.reuse, R40, R24 ;  /* 0x000000282c18723c */ /* 0x042ff00000041818 */
[C---:B------:R-:W-:Y:S01]  /*3220*/  HMMA.16816.F32.BF16 R64, R44.reuse, R42, R64 ;  /* 0x0000002a2c40723c */ /* 0x040fe20000041840 */
[----:B------:R-:W-:Y:S07]  /*3230*/  LDSM.16.M88.4 R40, [R95+0x6000] ;  /* 0x006000005f28783b */ /* 0x000fee0000000200 */
[C---:B------:R-:W-:Y:S08]  /*3240*/  HMMA.16816.F32.BF16 R60, R44.reuse, R36, R60 ;  /* 0x000000242c3c723c */ /* 0x040ff0000004183c */
[----:B------:R-:W-:Y:S01]  /*3250*/  HMMA.16816.F32.BF16 R56, R44, R38, R56 ;  /* 0x000000262c38723c */ /* 0x000fe20000041838 */
[----:B------:R-:W1:Y:S07]  /*3260*/  LDSM.16.M88.4 R36, [R91+0xe000] ;  /* 0x00e000005b24783b */ /* 0x000e6e0000000200 */
[C---:B-----5:R-:W-:Y:S08]  /*3270*/  HMMA.16816.F32.BF16 R76, R8.reuse, R4, R76 ;  /* 0x00000004084c723c */ /* 0x060ff0000004184c */
[----:B------:R-:W-:Y:S01]  /*3280*/  HMMA.16816.F32.BF16 R28, R8, R6, R28 ;  /* 0x00000006081c723c */ /* 0x000fe2000004181c */
[----:B------:R-:W4:Y:S07]  /*3290*/  LDSM.16.M88.4 R4, [R93+0xe800] ;  /* 0x00e800005d04783b */ /* 0x000f2e0000000200 */
[----:B--2---:R-:W-:Y:S08]  /*32a0*/  HMMA.16816.F32.BF16 R24, R20, R48, R24 ;  /* 0x000000301418723c */ /* 0x004ff00000041818 */
[C---:B---3--:R-:W-:Y:S08]  /*32b0*/  HMMA.16816.F32.BF16 R76, R72.reuse, R12, R76 ;  /* 0x0000000c484c723c */ /* 0x048ff0000004184c */
[----:B------:R-:W-:Y:S01]  /*32c0*/  HMMA.16816.F32.BF16 R28, R72, R14, R28 ;  /* 0x0000000e481c723c */ /* 0x000fe2000004181c */
[----:B------:R-:W2:Y:S07]  /*32d0*/  LDSM.16.M88.4 R12, [R91+0xe800] ;  /* 0x00e800005b0c783b */ /* 0x000eae0000000200 */
[----:B------:R-:W-:Y:S08]  /*32e0*/  HMMA.16816.F32.BF16 R64, R20, R50, R64 ;  /* 0x000000321440723c */ /* 0x000ff00000041840 */
[C---:B-1----:R-:W-:Y:S08]  /*32f0*/  HMMA.16816.F32.BF16 R76, R40.reuse, R36, R76 ;  /* 0x00000024284c723c */ /* 0x042ff0000004184c */
[----:B------:R-:W-:Y:S01]  /*3300*/  HMMA.16816.F32.BF16 R28, R40, R38, R28 ;  /* 0x00000026281c723c */ /* 0x000fe2000004181c */
[----:B------:R-:W1:Y:S07]  /*3310*/  LDSM.16.M88.4 R36, [R94+0xf000] ;  /* 0x00f000005e24783b */ /* 0x000e6e0000000200 */
[----:B------:R-:W-:Y:S03]  /*3320*/  HMMA.16816.F32.BF16 R24, R8, R16, R24 ;  /* 0x000000100818723c */ /* 0x000fe60000041818 */
[----:B------:R-:W-:Y:S01]  /*3330*/  FMUL.FTZ R48, R78, UR23 ;  /* 0x000000174e307c20 */ /* 0x000fe20008410000 */
[----:B------:R-:W-:-:S04]  /*3340*/  FMUL.FTZ R49, R79, UR23 ;  /* 0x000000174f317c20 */ /* 0x000fc80008410000 */
[----:B------:R-:W-:Y:S01]  /*3350*/  HMMA.16816.F32.BF16 R64, R8, R18, R64 ;  /* 0x000000120840723c */ /* 0x000fe20000041840 */
[----:B------:R-:W3:Y:S01]  /*3360*/  LDSM.16.M88.4 R16, [R93+0xf000] ;  /* 0x00f000005d10783b */ /* 0x000ee20000000200 */
[----:B------:R-:W5:Y:S01]  /*3370*/  MUFU.TANH R48, R48 ;  /* 0x0000003000307308 */ /* 0x000f620000002400 */
[----:B------:R-:W-:Y:S01]  /*3380*/  FMUL.FTZ R28, R28, UR23 ;  /* 0x000000171c1c7c20 */ /* 0x000fe20008410000 */
[----:B------:R-:W-:Y:S01]  /*3390*/  FMUL.FTZ R30, R30, UR23 ;  /* 0x000000171e1e7c20 */ /* 0x000fe20008410000 */
[----:B------:R-:W-:Y:S01]  /*33a0*/  FMUL.FTZ R29, R29, UR23 ;  /* 0x000000171d1d7c20 */ /* 0x000fe20008410000 */
[----:B------:R-:W-:Y:S02]  /*33b0*/  FMUL.FTZ R31, R31, UR23 ;  /* 0x000000171f1f7c20 */ /* 0x000fe40008410000 */
[----:B------:R-:W-:Y:S02]  /*33c0*/  HMMA.16816.F32.BF16 R60, R20, R80, R60 ;  /* 0x00000050143c723c */ /* 0x000fe4000004183c */
[----:B------:R-:W-:Y:S06]  /*33d0*/  MUFU.TANH R49, R49 ;  /* 0x0000003100317308 */ /* 0x000fec0000002400 */
[----:B----4-:R-:W-:Y:S02]  /*33e0*/  HMMA.16816.F32.BF16 R24, R72, R4, R24 ;  /* 0x000000044818723c */ /* 0x010fe40000041818 */
[----:B------:R-:W-:Y:S06]  /*33f0*/  MUFU.TANH R28, R28 ;  /* 0x0000001c001c7308 */ /* 0x000fec0000002400 */
[----:B------:R-:W-:Y:S02]  /*3400*/  HMMA.16816.F32.BF16 R56, R20, R82, R56 ;  /* 0x000000521438723c */ /* 0x000fe40000041838 */
[----:B------:R-:W-:Y:S06]  /*3410*/  MUFU.TANH R30, R30 ;  /* 0x0000001e001e7308 */ /* 0x000fec0000002400 */
[----:B------:R-:W-:Y:S01]  /*3420*/  HMMA.16816.F32.BF16 R64, R72, R6, R64 ;  /* 0x000000064840723c */ /* 0x000fe20000041840 */
[----:B------:R-:W4:Y:S01]  /*3430*/  LDSM.16.M88.4 R4, [R91+0xf000] ;  /* 0x00f000005b04783b */ /* 0x000f220000000200 */
[----:B------:R-:W-:Y:S06]  /*3440*/  MUFU.TANH R29, R29 ;  /* 0x0000001d001d7308 */ /* 0x000fec0000002400 */
[----:B--2---:R-:W-:Y:S02]  /*3450*/  HMMA.16816.F32.BF16 R24, R40, R12, R24 ;  /* 0x0000000c2818723c */ /* 0x004fe40000041818 */
[----:B------:R-:W-:Y:S06]  /*3460*/  MUFU.TANH R31, R31 ;  /* 0x0000001f001f7308 */ /* 0x000fec0000002400 */
[C---:B-1----:R-:W-:Y:S08]  /*3470*/  HMMA.16816.F32.BF16 R60, R8.reuse, R36, R60 ;  /* 0x00000024083c723c */ /* 0x042ff0000004183c */
[----:B------:R-:W-:Y:S03]  /*3480*/  HMMA.16816.F32.BF16 R56, R8, R38, R56 ;  /* 0x000000260838723c */ /* 0x000fe60000041838 */
[----:B------:R-:W-:Y:S01]  /*3490*/  FMUL.FTZ R24, R24, UR23 ;  /* 0x0000001718187c20 */ /* 0x000fe20008410000 */
[----:B------:R-:W-:Y:S01]  /*34a0*/  FMUL.FTZ R25, R25, UR23 ;  /* 0x0000001719197c20 */ /* 0x000fe20008410000 */
[----:B------:R-:W-:Y:S01]  /*34b0*/  FMUL.FTZ R26, R26, UR23 ;  /* 0x000000171a1a7c20 */ /* 0x000fe20008410000 */
[----:B------:R-:W-:Y:S01]  /*34c0*/  FMUL.FTZ R27, R27, UR23 ;  /* 0x000000171b1b7c20 */ /* 0x000fe20008410000 */
[----:B------:R-:W-:Y:S01]  /*34d0*/  MUFU.TANH R36, R24 ;  /* 0x0000001800247308 */ /* 0x000fe20000002400 */
[----:B------:R-:W-:Y:S01]  /*34e0*/  HMMA.16816.F32.BF16 R64, R40, R14, R64 ;  /* 0x0000000e2840723c */ /* 0x000fe20000041840 */
[----:B------:R-:W1:Y:S06]  /*34f0*/  LDSM.16.M88.4 R12, [R94+0xf800] ;  /* 0x00f800005e0c783b */ /* 0x000e6c0000000200 */
[----:B------:R-:W-:Y:S01]  /*3500*/  MUFU.TANH R37, R25 ;  /* 0x0000001900257308 */ /* 0x000fe20000002400 */
[----:B------:R-:W-:Y:S01]  /*3510*/  HMMA.16816.F32.BF16 R52, R44, R32, R52 ;  /* 0x000000202c34723c */ /* 0x000fe20000041834 */
[----:B------:R-:W-:Y:S01]  /*3520*/  FMUL.FTZ R32, R76, UR23 ;  /* 0x000000174c207c20 */ /* 0x000fe20008410000 */
[----:B------:R-:W-:-:S05]  /*3530*/  FMUL.FTZ R33, R77, UR23 ;  /* 0x000000174d217c20 */ /* 0x000fca0008410000 */
[----:B------:R-:W-:Y:S01]  /*3540*/  MUFU.TANH R38, R26 ;  /* 0x0000001a00267308 */ /* 0x000fe20000002400 */
[----:B------:R-:W-:Y:S03]  /*3550*/  HMMA.16816.F32.BF16 R68, R44, R34, R68 ;  /* 0x000000222c44723c */ /* 0x000fe60000041844 */
[----:B------:R-:W-:-:S04]  /*3560*/  FMUL.FTZ R50, R64, UR23 ;  /* 0x0000001740327c20 */ /* 0x000fc80008410000 */
[----:B------:R2:W-:Y:S01]  /*3570*/  MUFU.TANH R39, R27 ;  /* 0x0000001b00277308 */ /* 0x0005e20000002400 */
[C---:B---3--:R-:W-:Y:S07]  /*3580*/  HMMA.16816.F32.BF16 R60, R72.reuse, R16, R60 ;  /* 0x00000010483c723c */ /* 0x048fee000004183c */
[----:B------:R-:W3:Y:S01]  /*3590*/  MUFU.TANH R32, R32 ;  /* 0x0000002000207308 */ /* 0x000ee20000002400 */
[----:B------:R-:W-:Y:S01]  /*35a0*/  HMMA.16816.F32.BF16 R56, R72, R18, R56 ;  /* 0x000000124838723c */ /* 0x000fe20000041838 */
[----:B------:R-:W3:Y:S06]  /*35b0*/  LDSM.16.M88.4 R16, [R93+0xf800] ;  /* 0x00f800005d10783b */ /* 0x000eec0000000200 */
[----:B------:R-:W3:Y:S01]  /*35c0*/  MUFU.TANH R33, R33 ;  /* 0x0000002100217308 */ /* 0x000ee20000002400 */
[----:B------:R-:W-:Y:S01]  /*35d0*/  HMMA.16816.F32.BF16 R52, R20, R96, R52 ;  /* 0x000000601434723c */ /* 0x000fe20000041834 */
[----:B--2---:R-:W2:Y:S01]  /*35e0*/  LDSM.16.M88.4 R24, [R91+0xf800] ;  /* 0x00f800005b18783b */ /* 0x004ea20000000200 */
[----:B------:R-:W-:-:S05]  /*35f0*/  DEPBAR.LE SB0, 0x0 ;  /* 0x000080000000791a */ /* 0x000fca0000000000 */
[----:B------:R-:W-:Y:S01]  /*3600*/  MUFU.TANH R50, R50 ;  /* 0x0000003200327308 */ /* 0x000fe20000002400 */
[----:B------:R-:W-:Y:S08]  /*3610*/  HMMA.16816.F32.BF16 R68, R20, R98, R68 ;  /* 0x000000621444723c */ /* 0x000ff00000041844 */
[----:B----4-:R-:W-:Y:S01]  /*3620*/  HMMA.16816.F32.BF16 R56, R40, R6, R56 ;  /* 0x000000062838723c */ /* 0x010fe20000041838 */
[----:B------:R-:W-:-:S02]  /*3630*/  IMAD.SHL.U32 R6, R0, 0x2, RZ ;  /* 0x0000000200067824 */ /* 0x000fc400078e00ff */
[----:B------:R-:W-:-:S03]  /*3640*/  IMAD.U32 R7, RZ, RZ, UR6 ;  /* 0x00000006ff077e24 */ /* 0x000fc6000f8e00ff */
[----:B------:R-:W-:Y:S02]  /*3650*/  LOP3.LUT R6, R6, 0x6, RZ, 0xc0, !PT ;  /* 0x0000000606067812 */ /* 0x000fe400078ec0ff */
[----:B-1----:R-:W-:Y:S01]  /*3660*/  HMMA.16816.F32.BF16 R52, R8, R12, R52 ;  /* 0x0000000c0834723c */ /* 0x002fe20000041834 */
[----:B------:R-:W-:Y:S02]  /*3670*/  FMUL.FTZ R13, R67, UR23 ;  /* 0x00000017430d7c20 */ /* 0x000fe40008410000 */
[----:B------:R-:W-:-:S04]  /*3680*/  IMAD R7, R7, 0x40, R6 ;  /* 0x0000004007077824 */ /* 0x000fc800078e0206 */
[C---:B------:R-:W-:Y:S01]  /*3690*/  VIADD R6, R7.reuse, 0x9 ;  /* 0x0000000907067836 */ /* 0x040fe20000000000 */
[----:B------:R-:W-:Y:S01]  /*36a0*/  HMMA.16816.F32.BF16 R68, R8, R14, R68 ;  /* 0x0000000e0844723c */ /* 0x000fe20000041844 */
[C---:B------:R-:W-:Y:S01]  /*36b0*/  VIADD R8, R7.reuse, 0x8 ;  /* 0x0000000807087836 */ /* 0x040fe20000000000 */
[C---:B------:R-:W-:Y:S01]  /*36c0*/  ISETP.GE.AND P1, PT, R7.reuse, UR21, PT ;  /* 0x0000001507007c0c */ /* 0x040fe2000bf26270 */
[C---:B------:R-:W-:Y:S01]  /*36d0*/  VIADD R9, R7.reuse, 0x1 ;  /* 0x0000000107097836 */ /* 0x040fe20000000000 */
[----:B------:R-:W-:Y:S01]  /*36e0*/  ISETP.GE.AND P3, PT, R6, UR21, PT ;  /* 0x0000001506007c0c */ /* 0x000fe2000bf66270 */
[C---:B------:R-:W-:Y:S01]  /*36f0*/  VIADD R6, R7.reuse, 0x10 ;  /* 0x0000001007067836 */ /* 0x040fe20000000000 */
[----:B------:R-:W-:Y:S01]  /*3700*/  ISETP.GE.AND P4, PT, R8, UR21, PT ;  /* 0x0000001508007c0c */ /* 0x000fe2000bf86270 */
[----:B------:R-:W-:Y:S01]  /*3710*/  VIADD R8, R7, 0x18 ;  /* 0x0000001807087836 */ /* 0x000fe20000000000 */
[----:B------:R-:W-:Y:S01]  /*3720*/  HMMA.16816.F32.BF16 R60, R40, R4, R60 ;  /* 0x00000004283c723c */ /* 0x000fe2000004183c */
[----:B------:R-:W-:Y:S01]  /*3730*/  FMUL.FTZ R5, R66, UR23 ;  /* 0x0000001742057c20 */ /* 0x000fe20008410000 */
[----:B------:R-:W-:Y:S01]  /*3740*/  FMUL.FTZ R4, R65, UR23 ;  /* 0x0000001741047c20 */ /* 0x000fe20008410000 */
[----:B------:R-:W-:Y:S01]  /*3750*/  ISETP.GE.AND P2, PT, R6, UR21, PT ;  /* 0x0000001506007c0c */ /* 0x000fe2000bf46270 */
[----:B------:R-:W-:Y:S01]  /*3760*/  VIADD R6, R7, 0x11 ;  /* 0x0000001107067836 */ /* 0x000fe20000000000 */
[----:B------:R-:W-:Y:S01]  /*3770*/  ISETP.GE.AND P5, PT, R9, UR21, PT ;  /* 0x0000001509007c0c */ /* 0x000fe2000bfa6270 */
[----:B------:R-:W-:Y:S01]  /*3780*/  MUFU.TANH R13, R13 ;  /* 0x0000000d000d7308 */ /* 0x000fe20000002400 */
[----:B-----5:R-:W-:Y:S01]  /*3790*/  FSEL R48, R48, -INF , !P1 ;  /* 0xff80000030307808 */ /* 0x020fe20004800000 */
[C---:B---3--:R-:W-:Y:S01]  /*37a0*/  HMMA.16816.F32.BF16 R52, R72.reuse, R16, R52 ;  /* 0x000000104834723c */ /* 0x048fe20000041834 */
[----:B------:R-:W-:Y:S01]  /*37b0*/  FSEL R32, R32, -INF , !P1 ;  /* 0xff80000020207808 */ /* 0x000fe20004800000 */
[----:B------:R-:W-:Y:S01]  /*37c0*/  FMUL.FTZ R56, R56, UR23 ;  /* 0x0000001738387c20 */ /* 0x000fe20008410000 */
[----:B------:R-:W-:Y:S01]  /*37d0*/  ISETP.GE.AND P1, PT, R6, UR21, PT ;  /* 0x0000001506007c0c */ /* 0x000fe2000bf26270 */
[----:B------:R-:W-:Y:S01]  /*37e0*/  FMUL.FTZ R58, R58, UR23 ;  /* 0x000000173a3a7c20 */ /* 0x000fe20008410000 */
[----:B------:R-:W-:Y:S01]  /*37f0*/  FSEL R6, R49, -INF , !P5 ;  /* 0xff80000031067808 */ /* 0x000fe20006800000 */
[----:B------:R-:W1:Y:S01]  /*3800*/  MUFU.TANH R5, R5 ;  /* 0x0000000500057308 */ /* 0x000e620000002400 */
[----:B------:R-:W-:Y:S01]  /*3810*/  FSEL R34, R33, -INF , !P5 ;  /* 0xff80000021227808 */ /* 0x000fe20006800000 */
[----:B------:R-:W-:Y:S01]  /*3820*/  HMMA.16816.F32.BF16 R68, R72, R18, R68 ;  /* 0x000000124844723c */ /* 0x000fe20000041844 */
[----:B------:R-:W-:Y:S01]  /*3830*/  ISETP.GE.AND P5, PT, R8, UR21, PT ;  /* 0x0000001508007c0c */ /* 0x000fe2000bfa6270 */
[----:B------:R-:W-:-:S02]  /*3840*/  VIADD R9, R7, 0x21 ;  /* 0x0000002107097836 */ /* 0x000fc40000000000 */
[----:B------:R-:W-:Y:S01]  /*3850*/  FMUL.FTZ R60, R60, UR23 ;  /* 0x000000173c3c7c20 */ /* 0x000fe20008410000 */
[----:B------:R-:W-:Y:S01]  /*3860*/  FMUL.FTZ R62, R62, UR23 ;  /* 0x000000173e3e7c20 */ /* 0x000fe20008410000 */
[----:B------:R-:W-:Y:S01]  /*3870*/  IADD3 R8, PT, PT, R7, 0x19, RZ ;  /* 0x0000001907087810 */ /* 0x000fe20007ffe0ff */
[----:B------:R-:W3:Y:S01]  /*3880*/  MUFU.TANH R4, R4 ;  /* 0x0000000400047308 */ /* 0x000ee20000002400 */
[----:B------:R-:W-:Y:S01]  /*3890*/  FSEL R30, R30, -INF , !P4 ;  /* 0xff8000001e1e7808 */ /* 0x000fe20006000000 */
[----:B------:R-:W-:Y:S01]  /*38a0*/  FMUL.FTZ R61, R61, UR23 ;  /* 0x000000173d3d7c20 */ /* 0x000fe20008410000 */
[----:B------:R-:W-:Y:S01]  /*38b0*/  FSEL R28, R28, -INF , !P4 ;  /* 0xff8000001c1c7808 */ /* 0x000fe20006000000 */
[----:B------:R-:W-:Y:S01]  /*38c0*/  FMUL.FTZ R63, R63, UR23 ;  /* 0x000000173f3f7c20 */ /* 0x000fe20008410000 */
[----:B------:R-:W-:Y:S01]  /*38d0*/  ISETP.GE.AND P4, PT, R8, UR21, PT ;  /* 0x0000001508007c0c */ /* 0x000fe2000bf86270 */
[C---:B--2---:R-:W-:Y:S01]  /*38e0*/  HMMA.16816.F32.BF16 R52, R40.reuse, R24, R52 ;  /* 0x000000182834723c */ /* 0x044fe20000041834 */
[----:B------:R-:W-:Y:S01]  /*38f0*/  VIADD R8, R7, 0x20 ;  /* 0x0000002007087836 */ /* 0x000fe20000000000 */
[----:B------:R-:W-:Y:S01]  /*3900*/  MUFU.TANH R224, R60 ;  /* 0x0000003c00e07308 */ /* 0x000fe20000002400 */
[----:B------:R-:W-:Y:S01]  /*3910*/  FSEL R24, R31, -INF , !P3 ;  /* 0xff8000001f187808 */ /* 0x000fe20005800000 */
[----:B------:R-:W-:Y:S01]  /*3920*/  FMUL.FTZ R57, R57, UR23 ;  /* 0x0000001739397c20 */ /* 0x000fe20008410000 */
[----:B------:R-:W-:Y:S01]  /*3930*/  FSEL R14, R36, -INF , !P2 ;  /* 0xff800000240e7808 */ /* 0x000fe20005000000 */
[----:B------:R-:W-:Y:S01]  /*3940*/  FMUL.FTZ R59, R59, UR23 ;  /* 0x000000173b3b7c20 */ /* 0x000fe20008410000 */
[----:B-1----:R-:W-:Y:S01]  /*3950*/  FSEL R18, R5, -INF , !P5 ;  /* 0xff80000005127808 */ /* 0x002fe20006800000 */
[----:B------:R-:W-:Y:S01]  /*3960*/  HMMA.16816.F32.BF16 R68, R40, R26, R68 ;  /* 0x0000001a2844723c */ /* 0x000fe20000041844 */
[----:B------:R-:W-:Y:S01]  /*3970*/  FSEL R26, R29, -INF , !P3 ;  /* 0xff8000001d1a7808 */ /* 0x000fe20005800000 */
[----:B------:R-:W1:Y:S01]  /*3980*/  MUFU.TANH R202, R62 ;  /* 0x0000003e00ca7308 */ /* 0x000e620000002400 */
[----:B------:R-:W-:Y:S01]  /*3990*/  ISETP.GE.AND P3, PT, R8, UR21, PT ;  /* 0x0000001508007c0c */ /* 0x000fe2000bf66270 */
[----:B------:R-:W-:Y:S01]  /*39a0*/  VIADD R5, R7, 0x30 ;  /* 0x0000003007057836 */ /* 0x000fe20000000000 */
[----:B------:R-:W-:-:S02]  /*39b0*/  FSEL R8, R38, -INF , !P2 ;  /* 0xff80000026087808 */ /* 0x000fc40005000000 */
[----:B------:R-:W-:Y:S01]  /*39c0*/  ISETP.GE.AND P2, PT, R9, UR21, PT ;  /* 0x0000001509007c0c */ /* 0x000fe2000bf46270 */
[C---:B------:R-:W-:Y:S01]  /*39d0*/  VIADD R9, R7.reuse, 0x28 ;  /* 0x0000002807097836 */ /* 0x040fe20000000000 */
[----:B---3--:R-:W-:Y:S01]  /*39e0*/  FSEL R10, R4, -INF , !P4 ;  /* 0xff800000040a7808 */ /* 0x008fe20006000000 */
[----:B------:R-:W-:Y:S01]  /*39f0*/  MUFU.TANH R222, R56 ;  /* 0x0000003800de7308 */ /* 0x000fe20000002400 */
[----:B------:R-:W-:Y:S01]  /*3a00*/  FMUL.FTZ R52, R52, UR23 ;  /* 0x0000001734347c20 */ /* 0x000fe20008410000 */
[----:B------:R-:W-:Y:S02]  /*3a10*/  VIADD R4, R7, 0x31 ;  /* 0x0000003107047836 */ /* 0x000fe40000000000 */
[----:B------:R-:W-:Y:S01]  /*3a20*/  FMUL.FTZ R53, R53, UR23 ;  /* 0x0000001735357c20 */ /* 0x000fe20008410000 */
[----:B------:R-:W-:Y:S01]  /*3a30*/  FSEL R16, R13, -INF , !P4 ;  /* 0xff8000000d107808 */ /* 0x000fe20006000000 */
[----:B------:R-:W-:Y:S01]  /*3a40*/  FMUL.FTZ R54, R54, UR23 ;  /* 0x0000001736367c20 */ /* 0x000fe20008410000 */
[----:B------:R-:W-:Y:S01]  /*3a50*/  FSEL R20, R39, -INF , !P1 ;  /* 0xff80000027147808 */ /* 0x000fe20004800000 */
[----:B------:R-:W-:Y:S01]  /*3a60*/  FMUL.FTZ R55, R55, UR23 ;  /* 0x0000001737377c20 */ /* 0x000fe20008410000 */
[----:B------:R-:W2:Y:S01]  /*3a70*/  MUFU.TANH R178, R58 ;  /* 0x0000003a00b27308 */ /* 0x000ea20000002400 */
[----:B------:R-:W-:Y:S01]  /*3a80*/  FMUL.FTZ R68, R68, UR23 ;  /* 0x0000001744447c20 */ /* 0x000fe20008410000 */
[----:B------:R-:W-:Y:S01]  /*3a90*/  FSEL R12, R37, -INF , !P1 ;  /* 0xff800000250c7808 */ /* 0x000fe20004800000 */
[----:B------:R-:W-:Y:S01]  /*3aa0*/  FMUL.FTZ R69, R69, UR23 ;  /* 0x0000001745457c20 */ /* 0x000fe20008410000 */
[----:B------:R-:W-:Y:S01]  /*3ab0*/  ISETP.GE.AND P4, PT, R5, UR21, PT ;  /* 0x0000001505007c0c */ /* 0x000fe2000bf86270 */
[----:B------:R-:W-:Y:S01]  /*3ac0*/  FMUL.FTZ R70, R70, UR23 ;  /* 0x0000001746467c20 */ /* 0x000fe20008410000 */
[----:B-1----:R-:W-:Y:S01]  /*3ad0*/  FSEL R202, R202, -INF , !P3 ;  /* 0xff800000caca7808 */ /* 0x002fe20005800000 */
[----:B------:R-:W-:Y:S01]  /*3ae0*/  FMUL.FTZ R71, R71, UR23 ;  /* 0x0000001747477c20 */ /* 0x000fe20008410000 */
[----:B------:R-:W1:Y:S01]  /*3af0*/  MUFU.TANH R200, R61 ;  /* 0x0000003d00c87308 */ /* 0x000e620000002400 */
[----:B------:R-:W-:-:S02]  /*3b00*/  FSEL R224, R224, -INF , !P3 ;  /* 0xff800000e0e07808 */ /* 0x000fc40005800000 */
[----:B------:R-:W-:Y:S01]  /*3b10*/  ISETP.GE.AND P1, PT, R9, UR21, PT ;  /* 0x0000001509007c0c */ /* 0x000fe2000bf26270 */
[C---:B------:R-:W-:Y:S01]  /*3b20*/  VIADD R9, R7.reuse, 0x29 ;  /* 0x0000002907097836 */ /* 0x040fe20000000000 */
[----:B------:R-:W-:Y:S01]  /*3b30*/  ISETP.GE.AND P3, PT, R4, UR21, PT ;  /* 0x0000001504007c0c */ /* 0x000fe2000bf66270 */
[C---:B------:R-:W-:Y:S01]  /*3b40*/  VIADD R4, R7.reuse, 0x38 ;  /* 0x0000003807047836 */ /* 0x040fe20000000000 */
[----:B------:R-:W-:Y:S01]  /*3b50*/  FMNMX3.FTZ R5, R32, R34, R28, !PT ;  /* 0x0000002220057276 */ /* 0x000fe2000781001c */
[----:B------:R-:W3:Y:S01]  /*3b60*/  MUFU.TANH R204, R63 ;  /* 0x0000003f00cc7308 */ /* 0x000ee20000002400 */
[----:B------:R-:W-:Y:S01]  /*3b70*/  VIADD R7, R7, 0x39 ;  /* 0x0000003907077836 */ /* 0x000fe20000000000 */
[----:B------:R-:W-:Y:S02]  /*3b80*/  FSEL R22, R50, -INF , !P5 ;  /* 0xff80000032167808 */ /* 0x000fe40006800000 */
[----:B------:R-:W-:Y:S02]  /*3b90*/  FMNMX3.FTZ R5, R5, R26, R14, !PT ;  /* 0x0000001a05057276 */ /* 0x000fe4000781000e */
[----:B--2---:R-:W-:-:S02]  /*3ba0*/  FSEL R178, R178, -INF , !P1 ;  /* 0xff800000b2b27808 */ /* 0x004fc40004800000 */
[----:B------:R-:W2:Y:S01]  /*3bb0*/  MUFU.TANH R206, R57 ;  /* 0x0000003900ce7308 */ /* 0x000ea20000002400 */
[----:B------:R-:W-:Y:S02]  /*3bc0*/  FSEL R222, R222, -INF , !P1 ;  /* 0xff800000dede7808 */ /* 0x000fe40004800000 */
[----:B------:R-:W-:Y:S02]  /*3bd0*/  ISETP.GE.AND P1, PT, R7, UR21, PT ;  /* 0x0000001507007c0c */ /* 0x000fe4000bf26270 */
[----:B------:R-:W-:Y:S02]  /*3be0*/  FMNMX3.FTZ R7, R48, R6, R30, !PT ;  /* 0x0000000630077276 */ /* 0x000fe4000781001e */
[----:B------:R-:W-:Y:S01]  /*3bf0*/  FMNMX3.FTZ R5, R5, R12, R22, !PT ;  /* 0x0000000c05057276 */ /* 0x000fe20007810016 */
[----:B------:R-:W4:Y:S01]  /*3c00*/  MUFU.TANH R220, R52 ;  /* 0x0000003400dc7308 */ /* 0x000f220000002400 */
[----:B------:R-:W-:Y:S02]  /*3c10*/  ISETP.GE.AND P5, PT, R9, UR21, PT ;  /* 0x0000001509007c0c */ /* 0x000fe4000bfa6270 */
[----:B-1----:R-:W-:-:S02]  /*3c20*/  FSEL R200, R200, -INF , !P2 ;  /* 0xff800000c8c87808 */ /* 0x002fc40005000000 */
[----:B------:R-:W-:Y:S02]  /*3c30*/  FMNMX3.FTZ R7, R7, R24, R8, !PT ;  /* 0x0000001807077276 */ /* 0x000fe40007810008 */
[----:B------:R-:W-:Y:S01]  /*3c40*/  FMNMX3.FTZ R5, R5, R10, R224, !PT ;  /* 0x0000000a05057276 */ /* 0x000fe200078100e0 */
[----:B------:R-:W1:Y:S01]  /*3c50*/  MUFU.TANH R218, R53 ;  /* 0x0000003500da7308 */ /* 0x000e620000002400 */
[----:B---3--:R-:W-:Y:S02]  /*3c60*/  FSEL R204, R204, -INF , !P2 ;  /* 0xff800000cccc7808 */ /* 0x008fe40005000000 */
[----:B------:R-:W-:Y:S02]  /*3c70*/  ISETP.GE.AND P2, PT, R4, UR21, PT ;  /* 0x0000001504007c0c */ /* 0x000fe4000bf46270 */
[----:B--2---:R-:W-:Y:S02]  /*3c80*/  FSEL R206, R206, -INF , !P5 ;  /* 0xff800000cece7808 */ /* 0x004fe40006800000 */
[----:B------:R-:W-:Y:S01]  /*3c90*/  FMNMX3.FTZ R7, R7, R20, R18, !PT ;  /* 0x0000001407077276 */ /* 0x000fe20007810012 */
[----:B------:R-:W2:Y:S01]  /*3ca0*/  MUFU.TANH R214, R68 ;  /* 0x0000004400d67308 */ /* 0x000ea20000002400 */
[----:B------:R-:W-:-:S02]  /*3cb0*/  FMNMX3.FTZ R5, R5, R200, R222, !PT ;  /* 0x000000c805057276 */ /* 0x000fc400078100de */
[----:B----4-:R-:W-:Y:S02]  /*3cc0*/  FSEL R220, R220, -INF , !P4 ;  /* 0xff800000dcdc7808 */ /* 0x010fe40006000000 */
[----:B------:R-:W-:Y:S02]  /*3cd0*/  FMNMX3.FTZ R7, R7, R16, R202, !PT ;  /* 0x0000001007077276 */ /* 0x000fe400078100ca */
[----:B------:R-:W-:Y:S01]  /*3ce0*/  FMNMX3.FTZ R5, R5, R206, R220, !PT ;  /* 0x000000ce05057276 */ /* 0x000fe200078100dc */
[----:B------:R-:W3:Y:S01]  /*3cf0*/  MUFU.TANH R176, R59 ;  /* 0x0000003b00b07308 */ /* 0x000ee20000002400 */
[----:B------:R-:W-:Y:S02]  /*3d00*/  FMNMX3.FTZ R7, R7, R204, R178, !PT ;  /* 0x000000cc07077276 */ /* 0x000fe400078100b2 */
[----:B-1----:R-:W-:-:S05]  /*3d10*/  FSEL R218, R218, -INF , !P3 ;  /* 0xff800000dada7808 */ /* 0x002fca0005800000 */
[----:B------:R-:W1:Y:S01]  /*3d20*/  MUFU.TANH R216, R54 ;  /* 0x0000003600d87308 */ /* 0x000e620000002400 */
[----:B--2---:R-:W-:-:S04]  /*3d30*/  FSEL R214, R214, -INF , !P2 ;  /* 0xff800000d6d67808 */ /* 0x004fc80005000000 */
[----:B------:R-:W-:-:S03]  /*3d40*/  FMNMX3.FTZ R5, R5, R218, R214, !PT ;  /* 0x000000da05057276 */ /* 0x000fc600078100d6 */
[----:B------:R-:W2:Y:S01]  /*3d50*/  MUFU.TANH R212, R69 ;  /* 0x0000004500d47308 */ /* 0x000ea20000002400 */
[----:B---3--:R-:W-:-:S07]  /*3d60*/  FSEL R176, R176, -INF , !P5 ;  /* 0xff800000b0b07808 */ /* 0x008fce0006800000 */
[----:B------:R-:W3:Y:S01]  /*3d70*/  MUFU.TANH R210, R55 ;  /* 0x0000003700d27308 */ /* 0x000ee20000002400 */
[----:B-1----:R-:W-:-:S04]  /*3d80*/  FSEL R216, R216, -INF , !P4 ;  /* 0xff800000d8d87808 */ /* 0x002fc80006000000 */
[----:B------:R-:W-:-:S03]  /*3d90*/  FMNMX3.FTZ R4, R7, R176, R216, !PT ;  /* 0x000000b007047276 */ /* 0x000fc600078100d8 */
[----:B------:R-:W1:Y:S01]  /*3da0*/  MUFU.TANH R209, R70 ;  /* 0x0000004600d17308 */ /* 0x000e620000002400 */
[----:B--2---:R-:W-:-:S04]  /*3db0*/  FSEL R212, R212, -INF , !P1 ;  /* 0xff800000d4d47808 */ /* 0x004fc80004800000 */
[----:B------:R-:W-:-:S03]  /*3dc0*/  FMNMX.FTZ R5, R212, R5, !PT ;  /* 0x00000005d4057209 */ /* 0x000fc60007810000 */
[----:B------:R2:W4:Y:S01]  /*3dd0*/  MUFU.TANH R208, R71 ;  /* 0x0000004700d07308 */ /* 0x0005220000002400 */
[----:B---3--:R-:W-:Y:S02]  /*3de0*/  FSEL R210, R210, -INF , !P3 ;  /* 0xff800000d2d27808 */ /* 0x008fe40005800000 */
[----:B-1----:R-:W-:Y:S01]  /*3df0*/  FSEL R209, R209, -INF , !P2 ;  /* 0xff800000d1d17808 */ /* 0x002fe20005000000 */
        /* <DEDUP_REMOVED lines=49> */
.L_x_803:
[----:B----4-:R-:W-:Y:S01]  /*4110*/  FSEL R208, R208, -INF , !P1 ;  /* 0xff800000d0d07808 */ /* 0x010fe20004800000 */
[----:B-1----:R-:W1:Y:S01]  /*4120*/  SHFL.BFLY PT, R36, R5, 0x2, 0x1f ;  /* 0x0c401f0005247f89 */ /* 0x002e6200000e0000 */
[----:B------:R-:W-:Y:S01]  /*4130*/  FMNMX3.FTZ R7, R4, R210, R209, !PT ;  /* 0x000000d204077276 */ /* 0x000fe200078100d1 */
        /* <DEDUP_REMOVED lines=14> */
[----:B----4-:R-:W-:-:S03]  /*4220*/  FMNMX.FTZ R7, R38, R7, !PT ;  /* 0x0000000726077209 */ /* 0x010fc60007810000 */
[----:B------:R-:W-:Y:S04]  /*4230*/  LDSM.16.MT88.4 R40, [R201+0x12000] ;  /* 0x01200000c928783b */ /* 0x000fe80000004200 */
[----:B------:R-:W4:Y:S04]  /*4240*/  SHFL.BFLY PT, R4, R7, 0x1, 0x1f ;  /* 0x0c201f0007047f89 */ /* 0x000f2800000e0000 */
[----:B------:R-:W-:Y:S04]  /*4250*/  LDSM.16.MT88.4 R56, [R198+0x12000] ;  /* 0x01200000c638783b */ /* 0x000fe80000004200 */
[----:B------:R-:W-:Y:S04]  /*4260*/  LDSM.16.MT88.4 R64, [R196+0x12000] ;  /* 0x01200000c440783b */ /* 0x000fe80000004200 */
[----:B------:R-:W-:Y:S01]  /*4270*/  LDSM.16.MT88.4 R72, [R201+0x14000] ;  /* 0x01400000c948783b */ /* 0x000fe20000004200 */
[----:B-1----:R-:W-:-:S03]  /*4280*/  FMNMX.FTZ R164, R9, R164, !PT ;  /* 0x000000a409a47209 */ /* 0x002fc60007810000 */
        /* <DEDUP_REMOVED lines=17> */
[----:B------:R-:W-:Y:S01]  /*43a0*/  FFMA.FTZ R182, R10, UR6, -R215 ;  /* 0x000000060ab67c23 */ /* 0x000fe200080108d7 */
[--C-:B------:R-:W-:Y:S01]  /*43b0*/  FFMA.FTZ R195, R48, UR6, -R213.reuse ;  /* 0x0000000630c37c23 */ /* 0x100fe200080108d5 */
[--C-:B------:R-:W-:Y:S01]  /*43c0*/  FFMA.FTZ R192, R6, UR6, -R213.reuse ;  /* 0x0000000606c07c23 */ /* 0x100fe200080108d5 */
[----:B------:R-:W1:Y:S01]  /*43d0*/  LDSM.16.MT88.4 R48, [R199+0x12000] ;  /* 0x01200000c730783b */ /* 0x000e620000004200 */
[--C-:B------:R-:W-:Y:S01]  /*43e0*/  FFMA.FTZ R191, R30, UR6, -R213.reuse ;  /* 0x000000061ebf7c23 */ /* 0x100fe200080108d5 */
[--C-:B------:R-:W-:Y:S01]  /*43f0*/  FFMA.FTZ R188, R24, UR6, -R213.reuse ;  /* 0x0000000618bc7c23 */ /* 0x100fe200080108d5 */
[----:B------:R-:W3:Y:S01]  /*4400*/  MUFU.EX2 R194, R194 ;  /* 0x000000c200c27308 */ /* 0x000ee20000000800 */
[----:B------:R-:W4:Y:S01]  /*4410*/  LDSM.16.MT88.4 R120, [R198+0x16000] ;  /* 0x01600000c678783b */ /* 0x000f220000004200 */
[----:B------:R-:W-:Y:S01]  /*4420*/  FFMA.FTZ R187, R8, UR6, -R213 ;  /* 0x0000000608bb7c23 */ /* 0x000fe200080108d5 */
[--C-:B------:R-:W-:Y:S01]  /*4430*/  FFMA.FTZ R189, R14, UR6, -R215.reuse ;  /* 0x000000060ebd7c23 */ /* 0x100fe200080108d7 */
[----:B------:R-:W-:Y:S01]  /*4440*/  MUFU.EX2 R193, R193 ;  /* 0x000000c100c17308 */ /* 0x000fe20000000800 */
[----:B------:R-:W5:Y:S01]  /*4450*/  LDSM.16.MT88.4 R4, [R196+0x16000] ;  /* 0x01600000c404783b */ /* 0x000f620000004200 */
[--C-:B------:R-:W-:Y:S01]  /*4460*/  FFMA.FTZ R186, R12, UR6, -R215.reuse ;  /* 0x000000060cba7c23 */ /* 0x100fe200080108d7 */
[----:B------:R-:W-:Y:S01]  /*4470*/  FFMA.FTZ R185, R22, UR6, -R215 ;  /* 0x0000000616b97c23 */ /* 0x000fe200080108d7 */
[----:B------:R-:W2:Y:S01]  /*4480*/  MUFU.EX2 R190, R190 ;  /* 0x000000be00be7308 */ /* 0x000ea20000000800 */
[----:B------:R-:W5:Y:S01]  /*4490*/  LDSM.16.MT88.4 R8, [R199+0x10800] ;  /* 0x01080000c708783b */ /* 0x000f620000004200 */
[--C-:B------:R-:W-:Y:S01]  /*44a0*/  FFMA.FTZ R184, R20, UR6, -R213.reuse ;  /* 0x0000000614b87c23 */ /* 0x100fe200080108d5 */
[--C-:B------:R-:W-:Y:S01]  /*44b0*/  FFMA.FTZ R183, R18, UR6, -R213.reuse ;  /* 0x0000000612b77c23 */ /* 0x100fe200080108d5 */
[----:B------:R-:W-:Y:S01]  /*44c0*/  MUFU.EX2 R195, R195 ;  /* 0x000000c300c37308 */ /* 0x000fe20000000800 */
[----:B------:R-:W5:Y:S01]  /*44d0*/  LDSM.16.MT88.4 R12, [R201+0x10800] ;  /* 0x01080000c90c783b */ /* 0x000f620000004200 */
[----:B---3--:R-:W-:Y:S01]  /*44e0*/  F2FP.BF16.F32.PACK_AB R128, R194, R197 ;  /* 0x000000c5c280723e */ /* 0x008fe200000010ff */
[----:B------:R-:W-:Y:S01]  /*44f0*/  FFMA.FTZ R180, R16, UR6, -R213 ;  /* 0x0000000610b47c23 */ /* 0x000fe200080108d5 */
[----:B------:R-:W3:Y:S01]  /*4500*/  MUFU.EX2 R192, R192 ;  /* 0x000000c000c07308 */ /* 0x000ee20000000800 */
[----:B------:R-:W5:Y:S01]  /*4510*/  LDSM.16.MT88.4 R16, [R196+0x10800] ;  /* 0x01080000c410783b */ /* 0x000f620000004200 */
[--C-:B------:R-:W-:Y:S01]  /*4520*/  FFMA.FTZ R205, R200, UR6, -R215.reuse ;  /* 0x00000006c8cd7c23 */ /* 0x100fe200080108d7 */
[----:B------:R-:W-:Y:S01]  /*4530*/  FFMA.FTZ R203, R222, UR6, -R215 ;  /* 0x00000006decb7c23 */ /* 0x000fe200080108d7 */
[----:B------:R-:W-:Y:S01]  /*4540*/  MUFU.EX2 R191, R191 ;  /* 0x000000bf00bf7308 */ /* 0x000fe20000000800 */
[----:B------:R-:W5:Y:S01]  /*4550*/  LDSM.16.MT88.4 R20, [R198+0x10800] ;  /* 0x01080000c614783b */ /* 0x000f620000004200 */
[----:B--2---:R-:W-:Y:S01]  /*4560*/  F2FP.BF16.F32.PACK_AB R130, R190, R193 ;  /* 0x000000c1be82723e */ /* 0x004fe200000010ff */
[--C-:B------:R-:W-:Y:S01]  /*4570*/  FFMA.FTZ R207, R202, UR6, -R213.reuse ;  /* 0x00000006cacf7c23 */ /* 0x100fe200080108d5 */
[----:B------:R-:W2:Y:S01]  /*4580*/  MUFU.EX2 R188, R188 ;  /* 0x000000bc00bc7308 */ /* 0x000ea20000000800 */
[----:B------:R-:W-:Y:S01]  /*4590*/  LDSM.16.MT88.4 R24, [R198+0x14800] ;  /* 0x01480000c618783b */ /* 0x000fe20000004200 */
[----:B------:R-:W-:Y:S01]  /*45a0*/  FFMA.FTZ R211, R176, UR6, -R213 ;  /* 0x00000006b0d37c23 */ /* 0x000fe200080108d5 */
[--C-:B------:R-:W-:Y:S01]  /*45b0*/  FFMA.FTZ R224, R224, UR6, -R215.reuse ;  /* 0x00000006e0e07c23 */ /* 0x100fe200080108d7 */
[----:B------:R-:W-:Y:S01]  /*45c0*/  MUFU.EX2 R189, R189 ;  /* 0x000000bd00bd7308 */ /* 0x000fe20000000800 */
[----:B------:R-:W-:Y:S01]  /*45d0*/  LDSM.16.MT88.4 R28, [R199+0x14800] ;  /* 0x01480000c71c783b */ /* 0x000fe20000004200 */
[----:B---3--:R-:W-:Y:S01]  /*45e0*/  F2FP.BF16.F32.PACK_AB R129, R192, R195 ;  /* 0x000000c3c081723e */ /* 0x008fe200000010ff */
[----:B------:R-:W-:Y:S01]  /*45f0*/  FFMA.FTZ R233, R212, UR6, -R215 ;  /* 0x00000006d4e97c23 */ /* 0x000fe200080108d7 */
[----:B------:R-:W3:Y:S01]  /*4600*/  MUFU.EX2 R186, R186 ;  /* 0x000000ba00ba7308 */ /* 0x000ee20000000800 */
[----:B------:R-:W-:Y:S01]  /*4610*/  LDSM.16.MT88.4 R172, [R199+0x12800] ;  /* 0x01280000c7ac783b */ /* 0x000fe20000004200 */
[--C-:B------:R-:W-:Y:S01]  /*4620*/  FFMA.FTZ R210, R210, UR6, -R213.reuse ;  /* 0x00000006d2d27c23 */ /* 0x100fe200080108d5 */
[--C-:B------:R-:W-:Y:S01]  /*4630*/  FFMA.FTZ R231, R208, UR6, -R213.reuse ;  /* 0x00000006d0e77c23 */ /* 0x100fe200080108d5 */
[----:B------:R-:W-:Y:S01]  /*4640*/  MUFU.EX2 R185, R185 ;  /* 0x000000b900b97308 */ /* 0x000fe20000000800 */
[----:B------:R-:W-:Y:S01]  /*4650*/  LDSM.16.MT88.4 R168, [R198+0x12800] ;  /* 0x01280000c6a8783b */ /* 0x000fe20000004200 */
[----:B--2---:R-:W-:Y:S01]  /*4660*/  F2FP.BF16.F32.PACK_AB R131, R188, R191 ;  /* 0x000000bfbc83723e */ /* 0x004fe200000010ff */
[----:B------:R-:W-:Y:S01]  /*4670*/  FFMA.FTZ R209, R209, UR6, -R213 ;  /* 0x00000006d1d17c23 */ /* 0x000fe200080108d5 */
        /* <DEDUP_REMOVED lines=13> */
[----:B------:R-:W2:Y:S04]  /*4750*/  MUFU.EX2 R180, R180 ;  /* 0x000000b400b47308 */ /* 0x000ea80000000800 */
[----:B------:R-:W-:Y:S01]  /*4760*/  MUFU.EX2 R200, R224 ;  /* 0x000000e000c87308 */ /* 0x000fe20000000800 */
[C---:B------:R-:W-:Y:S03]  /*4770*/  HMMA.16816.F32.BF16 R160, R128.reuse, R156, RZ ;  /* 0x0000009c80a0723c */ /* 0x040fe600000418ff */
[----:B------:R-:W2:Y:S04]  /*4780*/  MUFU.EX2 R205, R205 ;  /* 0x000000cd00cd7308 */ /* 0x000ea80000000800 */
        /* <DEDUP_REMOVED lines=34> */
[----:B-----5:R-:W-:Y:S01]  /*49b0*/  HMMA.16816.F32.BF16 R124, R128, R4, RZ ;  /* 0x00000004807c723c */ /* 0x020fe200000418ff */
[----:B---3--:R-:W-:Y:S01]  /*49c0*/  F2FP.BF16.F32.PACK_AB R4, R186, R189 ;  /* 0x000000bdba04723e */ /* 0x008fe200000010ff */
[----:B------:R-:W-:Y:S01]  /*49d0*/  FADD.FTZ R189, R189, R190 ;  /* 0x000000bebdbd7221 */ /* 0x000fe20000010000 */
[----:B--2---:R-:W-:Y:S01]  /*49e0*/  F2FP.BF16.F32.PACK_AB R5, R184, R187 ;  /* 0x000000bbb805723e */ /* 0x004fe200000010ff */
        /* <DEDUP_REMOVED lines=89> */
[--C-:B------:R-:W-:Y:S01]  /*4f80*/  FFMA.FTZ R176, R220, UR6, -R215.reuse ;  /* 0x00000006dcb07c23 */ /* 0x100fe200080108d7 */
[----:B------:R-:W-:-:S05]  /*4f90*/  FFMA.FTZ R177, R218, UR6, -R215 ;  /* 0x00000006dab17c23 */ /* 0x000fca00080108d7 */
[----:B------:R-:W-:Y:S01]  /*4fa0*/  MUFU.EX2 R176, R176 ;  /* 0x000000b000b07308 */ /* 0x000fe20000000800 */
[C---:B------:R-:W-:Y:S01]  /*4fb0*/  HMMA.16816.F32.BF16 R40, R4.reuse, R178, R40 ;  /* 0x000000b20428723c */ /* 0x040fe20000041828 */
[----:B------:R-:W-:Y:S01]  /*4fc0*/  FFMA.FTZ R178, R214, UR6, -R215 ;  /* 0x00000006d6b27c23 */ /* 0x000fe200080108d7 */
[----:B------:R-:W-:Y:S01]  /*4fd0*/  FFMA.FTZ R179, R216, UR6, -R213 ;  /* 0x00000006d8b37c23 */ /* 0x000fe200080108d5 */
[----:B------:R-:W3:Y:S04]  /*4fe0*/  MUFU.EX2 R177, R177 ;  /* 0x000000b100b17308 */ /* 0x000ee80000000800 */
[----:B------:R-:W-:Y:S01]  /*4ff0*/  MUFU.EX2 R178, R178 ;  /* 0x000000b200b27308 */ /* 0x000fe20000000800 */
[C---:B--2---:R-:W-:Y:S03]  /*5000*/  HMMA.16816.F32.BF16 R100, R4.reuse, R12, R100 ;  /* 0x0000000c0464723c */ /* 0x044fe60000041864 */
[----:B------:R-:W2:Y:S05]  /*5010*/  MUFU.EX2 R179, R179 ;  /* 0x000000b300b37308 */ /* 0x000eaa0000000800 */
[C---:B------:R-:W-:Y:S01]  /*5020*/  HMMA.16816.F32.BF16 R104, R4.reuse, R14, R104 ;  /* 0x0000000e0468723c */ /* 0x040fe20000041868 */
[----:B------:R-:W2:Y:S07]  /*5030*/  LDSM.16.MT88.4 R12, [R201+0x11800] ;  /* 0x01180000c90c783b */ /* 0x000eae0000004200 */
        /* <DEDUP_REMOVED lines=20> */
[----:B---3--:R-:W-:Y:S01]  /*5180*/  F2FP.BF16.F32.PACK_AB R4, R177, R176 ;  /* 0x000000b0b104723e */ /* 0x008fe200000010ff */
[----:B------:R-:W-:Y:S01]  /*5190*/  LDSM.16.MT88.4 R24, [R198+0x15800] ;  /* 0x01580000c618783b */ /* 0x000fe20000004200 */
[----:B--2---:R-:W-:-:S02]  /*51a0*/  F2FP.BF16.F32.PACK_AB R5, R210, R179 ;  /* 0x000000b3d205723e */ /* 0x004fc400000010ff */
[----:B------:R-:W-:Y:S02]  /*51b0*/  F2FP.BF16.F32.PACK_AB R6, R233, R178 ;  /* 0x000000b2e906723e */ /* 0x000fe400000010ff */
[----:B------:R-:W-:-:S07]  /*51c0*/  F2FP.BF16.F32.PACK_AB R7, R231, R208 ;  /* 0x000000d0e707723e */ /* 0x000fce00000010ff */
        /* <DEDUP_REMOVED lines=59> */
[----:B------:R-:W-:Y:S01]  /*5580*/  SHF.R.U32.HI R4, RZ, 0x3, R0 ;  /* 0x00000003ff047819 */ /* 0x000fe20000011600 */
[----:B------:R-:W-:Y:S01]  /*5590*/  IMAD.U32 R6, RZ, RZ, UR22 ;  /* 0x00000016ff067e24 */ /* 0x000fe2000f8e00ff */
[----:B------:R-:W-:Y:S01]  /*55a0*/  USHF.R.S32.HI UR6, URZ, 0x1f, UR19 ;  /* 0x0000001fff067899 */ /* 0x000fe20008011413 */
[----:B------:R-:W-:Y:S01]  /*55b0*/  IMAD.U32 R7, RZ, RZ, UR20 ;  /* 0x00000014ff077e24 */ /* 0x000fe2000f8e00ff */
[----:B------:R-:W-:Y:S01]  /*55c0*/  MOV R222, 0x20 ;  /* 0x0000002000de7802 */ /* 0x000fe20000000f00 */
[----:B------:R-:W-:Y:S01]  /*55d0*/  IMAD.SHL.U32 R221, R0, 0x40, RZ ;  /* 0x0000004000dd7824 */ /* 0x000fe200078e00ff */
[----:B------:R-:W-:Y:S01]  /*55e0*/  UIMAD UR6, UR6, UR4, URZ ;  /* 0x00000004060672a4 */ /* 0x000fe2000f8e02ff */
[----:B------:R-:W-:Y:S01]  /*55f0*/  IMAD.WIDE.U32 R4, R4, UR8, R6 ;  /* 0x0000000804047c25 */ /* 0x000fe2000f8e0006 */
[----:B------:R-:W-:Y:S01]  /*5600*/  ULEA.HI.SX32 UR4, UR18, 0xfffffffe, 0x1a ;  /* 0xfffffffe12047891 */ /* 0x000fe2000f8fd2ff */
[----:B------:R-:W-:Y:S01]  /*5610*/  SHF.R.U32.HI R6, RZ, 0x1, R0 ;  /* 0x00000001ff067819 */ /* 0x000fe20000011600 */
[----:B------:R-:W-:Y:S01]  /*5620*/  UIMAD UR5, UR19, UR5, UR6 ;  /* 0x00000005130572a4 */ /* 0x000fe2000f8e0206 */
[----:B------:R-:W-:Y:S01]  /*5630*/  IMAD.IADD R5, R167, 0x1, R5 ;  /* 0x00000001a7057824 */ /* 0x000fe200078e0205 */
[----:B------:R-:W-:Y:S01]  /*5640*/  UIMAD.WIDE.U32 UR20, UR4, UR8, URZ ;  /* 0x00000008041472a5 */ /* 0x000fe2000f8e00ff */
[----:B------:R-:W-:Y:S01]  /*5650*/  IMAD.SHL.U32 R227, R0, 0x20, RZ ;  /* 0x0000002000e37824 */ /* 0x000fe200078e00ff */
[C---:B------:R-:W-:Y:S01]  /*5660*/  LOP3.LUT R7, R221.reuse, 0x1c0, RZ, 0xc0, !PT ;  /* 0x000001c0dd077812 */ /* 0x040fe200078ec0ff */
[----:B------:R-:W-:Y:S01]  /*5670*/  IMAD.WIDE.U32 R4, R2, UR19, R4 ;  /* 0x0000001302047c25 */ /* 0x000fe2000f8e0004 */
[----:B------:R-:W-:Y:S01]  /*5680*/  LOP3.LUT R2, R221, 0x200, RZ, 0xc0, !PT ;  /* 0x00000200dd027812 */ /* 0x000fe200078ec0ff */
[----:B------:R-:W-:Y:S01]  /*5690*/  UIMAD UR4, UR4, UR9, UR21 ;  /* 0x00000009040472a4 */ /* 0x000fe2000f8e0215 */
[----:B------:R-:W-:Y:S01]  /*56a0*/  LOP3.LUT R7, R7, 0x38, R166, 0xf8, !PT ;  /* 0x0000003807077812 */ /* 0x000fe200078ef8a6 */
[----:B------:R-:W-:Y:S01]  /*56b0*/  UMOV UR6, 0x400 ;  /* 0x0000040000067882 */ /* 0x000fe20000000000 */
[----:B------:R-:W-:Y:S01]  /*56c0*/  IADD3 R11, P1, PT, R165, R4, RZ ;  /* 0x00000004a50b7210 */ /* 0x000fe20007f3e0ff */
[----:B------:R-:W-:Y:S01]  /*56d0*/  IMAD.U32 R4, RZ, RZ, UR20 ;  /* 0x00000014ff047e24 */ /* 0x000fe2000f8e00ff */
[----:B------:R-:W-:Y:S01]  /*56e0*/  LOP3.LUT R227, R2, 0x7c00, R227, 0xf8, !PT ;  /* 0x00007c0002e37812 */ /* 0x000fe200078ef8e3 */
[----:B------:R-:W-:Y:S01]  /*56f0*/  IMAD.U32 R9, RZ, RZ, UR4 ;  /* 0x00000004ff097e24 */ /* 0x000fe2000f8e00ff */
[----:B------:R-:W-:Y:S01]  /*5700*/  IADD3.X R2, PT, PT, R5, UR5, RZ, P1, !PT ;  /* 0x0000000505027c10 */ /* 0x000fe20008ffe4ff */
[----:B------:R-:W1:Y:S01]  /*5710*/  S2UR UR5, SR_CgaCtaId ;  /* 0x00000000000579c3 */ /* 0x000e620000008800 */
[----:B------:R-:W-:Y:S01]  /*5720*/  IMAD.U32 R5, RZ, RZ, UR21 ;  /* 0x00000015ff057e24 */ /* 0x000fe2000f8e00ff */
[----:B------:R-:W-:Y:S01]  /*5730*/  LOP3.LUT R5, R7, 0x8, R0, 0x78, !PT ;  /* 0x0000000807057812 */ /* 0x000fe200078e7800 */
[----:B------:R-:W-:Y:S01]  /*5740*/  UIADD3 UR30, UP0, UPT, UR30, -0x180, URZ ;  /* 0xfffffe801e1e7890 */ /* 0x000fe2000ff1e0ff */
[C---:B------:R-:W-:Y:S01]  /*5750*/  SHF.L.U64.HI R2, R11.reuse, 0x1, R2 ;  /* 0x000000010b027819 */ /* 0x040fe20000010202 */
[----:B------:R-:W-:Y:S01]  /*5760*/  IMAD.SHL.U32 R11, R11, 0x2, RZ ;  /* 0x000000020b0b7824 */ /* 0x000fe200078e00ff */
[----:B------:R-:W-:Y:S01]  /*5770*/  LOP3.LUT R224, R221, 0x400, RZ, 0xc0, !PT ;  /* 0x00000400dde07812 */ /* 0x000fe200078ec0ff */
[----:B------:R-:W-:Y:S01]  /*5780*/  IMAD.MOV.U32 R169, RZ, RZ, R164 ;  /* 0x000000ffffa97224 */ /* 0x000fe200078e00a4 */
[----:B------:R-:W-:Y:S01]  /*5790*/  LOP3.LUT R0, R7, 0x8, R6, 0x78, !PT ;  /* 0x0000000807007812 */ /* 0x000fe200078e7806 */
[----:B------:R-:W-:Y:S01]  /*57a0*/  USHF.L.U64.HI UR10, UR8, 0x5, UR9 ;  /* 0x00000005080a7899 */ /* 0x000fe20008010209 */
[C---:B------:R-:W-:Y:S01]  /*57b0*/  LEA R234, P1, R4.reuse, R11, 0x7 ;  /* 0x0000000b04ea7211 */ /* 0x040fe200078238ff */
[----:B------:R-:W-:Y:S01]  /*57c0*/  IMAD R224, R5, 0x2, R224 ;  /* 0x0000000205e07824 */ /* 0x000fe200078e02e0 */
[----:B------:R-:W-:Y:S01]  /*57d0*/  LOP3.LUT R227, R227, R0, RZ, 0xfc, !PT ;  /* 0x00000000e3e37212 */ /* 0x000fe200078efcff */
[----:B------:R-:W-:Y:S01]  /*57e0*/  USHF.L.U32 UR11, UR8, 0x5, URZ ;  /* 0x00000005080b7899 */ /* 0x000fe200080006ff */
[----:B------:R-:W-:Y:S01]  /*57f0*/  LEA.HI.X R2, R4, R2, R9, 0x7, P1 ;  /* 0x0000000204027211 */ /* 0x000fe200008f3c09 */
[----:B------:R-:W-:Y:S01]  /*5800*/  USHF.L.U64.HI UR19, UR8, 0x7, UR9 ;  /* 0x0000000708137899 */ /* 0x000fe20008010209 */
[----:B------:R-:W-:Y:S01]  /*5810*/  IADD3 R234, P1, PT, R234, UR12, RZ ;  /* 0x0000000ceaea7c10 */ /* 0x000fe2000ff3e0ff */
[----:B------:R-:W-:Y:S01]  /*5820*/  USHF.L.U32 UR8, UR8, 0x7, URZ ;  /* 0x0000000708087899 */ /* 0x000fe200080006ff */
[----:B------:R-:W-:Y:S01]  /*5830*/  LOP3.LUT R221, R0, 0x200, R221, 0xf8, !PT ;  /* 0x0000020000dd7812 */ /* 0x000fe200078ef8dd */
[----:B------:R-:W-:Y:S01]  /*5840*/  IMAD.MOV.U32 R0, RZ, RZ, R3 ;  /* 0x000000ffff007224 */ /* 0x000fe200078e0003 */
[----:B------:R-:W-:Y:S01]  /*5850*/  IADD3.X R235, PT, PT, R2, UR13, RZ, P1, !PT ;  /* 0x0000000d02eb7c10 */ /* 0x000fe20008ffe4ff */
[----:B------:R-:W-:Y:S01]  /*5860*/  IMAD.MOV.U32 R2, RZ, RZ, 0x40 ;  /* 0x00000040ff027424 */ /* 0x000fe200078e00ff */
[----:B------:R-:W-:Y:S01]  /*5870*/  SEL R222, R222, 0xffffffe0, !P0 ;  /* 0xffffffe0dede7807 */ /* 0x000fe20004000000 */
[----:B------:R-:W-:Y:S01]  /*5880*/  ULEA.HI.SX32 UR18, UR18, 0xfffffffd, 0x1a ;  /* 0xfffffffd12127891 */ /* 0x000fe2000f8fd2ff */
[----:B------:R-:W-:Y:S01]  /*5890*/  LOP3.LUT R229, R181, 0x1e00, R166, 0xf8, !PT ;  /* 0x00001e00b5e57812 */ /* 0x000fe200078ef8a6 */
[----:B-1----:R-:W-:Y:S01]  /*58a0*/  ULEA UR5, UR5, UR6, 0x18 ;  /* 0x0000000605057291 */ /* 0x002fe2000f8ec0ff */
[----:B------:R-:W-:Y:S01]  /*58b0*/  SEL R2, R2, 0xffffffc0, !P6 ;  /* 0xffffffc002027807 */ /* 0x000fe20007000000 */
[----:B------:R-:W1:Y:S04]  /*58c0*/  LDCU UR9, c[0x0][0x50c] ;  /* 0x0000a180ff0977ac */ /* 0x000e680008000800 */
[----:B------:R-:W-:Y:S01]  /*58d0*/  LEA R227, R227, UR5, 0x1 ;  /* 0x00000005e3e37c11 */ /* 0x000fe2000f8e08ff */
[----:B------:R-:W-:Y:S01]  /*58e0*/  VIADD R3, R224, UR5 ;  /* 0x00000005e0037c36 */ /* 0x000fe20008000000 */
[----:B------:R-:W-:Y:S01]  /*58f0*/  LEA R221, R221, UR5, 0x1 ;  /* 0x00000005dddd7c11 */ /* 0x000fe2000f8e08ff */
[----:B------:R-:W2:Y:S01]  /*5900*/  LDCU UR4, c[0x0][0x45c] ;  /* 0x00008b80ff0477ac */ /* 0x000ea20008000800 */
[----:B------:R-:W-:Y:S01]  /*5910*/  LEA R229, R229, UR5, 0x1 ;  /* 0x00000005e5e57c11 */ /* 0x000fe2000f8e08ff */
[----:B------:R-:W-:Y:S01]  /*5920*/  IMAD.IADD R225, R2, 0x1, R227 ;  /* 0x0000000102e17824 */ /* 0x000fe200078e02e3 */
[----:B------:R-:W-:Y:S01]  /*5930*/  IADD3 R232, PT, PT, R221, 0x10040, RZ ;  /* 0x00010040dde87810 */ /* 0x000fe20007ffe0ff */
[C---:B------:R-:W-:Y:S01]  /*5940*/  IMAD.IADD R223, R3.reuse, 0x1, R2 ;  /* 0x0000000103df7824 */ /* 0x040fe200078e0202 */
[----:B------:R-:W-:Y:S01]  /*5950*/  UIADD3.X UR7, UPT, UPT, UR7, -0x1, URZ, UP0, !UPT ;  /* 0xffffffff07077890 */ /* 0x000fe200087fe4ff */
[----:B------:R-:W-:-:S02]  /*5960*/  IMAD.IADD R218, R3, 0x1, R222 ;  /* 0x0000000103da7824 */ /* 0x000fc400078e02de */
[C---:B------:R-:W-:Y:S02]  /*5970*/  IMAD.IADD R220, R222.reuse, 0x1, R221 ;  /* 0x00000001dedc7824 */ /* 0x040fe400078e02dd */
[----:B------:R-:W-:Y:S02]  /*5980*/  VIADD R230, R221, 0x10000 ;  /* 0x00010000dde67836 */ /* 0x000fe40000000000 */
[C---:B------:R-:W-:Y:S02]  /*5990*/  IMAD.IADD R217, R222.reuse, 0x1, R227 ;  /* 0x00000001ded97824 */ /* 0x040fe400078e02e3 */
[C---:B------:R-:W-:Y:S02]  /*59a0*/  IMAD.IADD R219, R222.reuse, 0x1, R223 ;  /* 0x00000001dedb7824 */ /* 0x040fe400078e02df */
[----:B------:R-:W-:Y:S01]  /*59b0*/  IMAD.IADD R216, R222, 0x1, R225 ;  /* 0x00000001ded87824 */ /* 0x000fe200078e02e1 */
[----:B-1----:R-:W-:Y:S06]  /*59c0*/  BRA `(.L_x_805) ;  /* 0x0000000000a07947 */ /* 0x002fec0003800000 */
.L_x_807:
        /* <DEDUP_REMOVED lines=12> */
[C---:B------:R-:W-:Y:S02]  /*5a90*/  LEA R16, P2, R9.reuse, R228, 0x1 ;  /* 0x000000e409107211 */ /* 0x040fe400078408ff */
[----:B------:R-:W-:Y:S01]  /*5aa0*/  LEA.HI.X R8, R10, R5, R6, 0x6, P0 ;  /* 0x000000050a087211 */ /* 0x000fe200000f3406 */
[----:B------:R1:W-:Y:S01]  /*5ab0*/  LDGSTS.E.BYPASS.LTC128B.128 [R229+0xa000], desc[UR16][R14.64+0x80] ;  /* 0x0a0000800ee57fae */ /* 0x0003e2000b981a10 */
[-C--:B------:R-:W-:Y:S02]  /*5ac0*/  IADD3 R13, P0, PT, R4, R9.reuse, RZ ;  /* 0x00000009040d7210 */ /* 0x080fe40007f1e0ff */
[--C-:B------:R-:W-:Y:S01]  /*5ad0*/  LEA.HI.X R17, R9, R226, R8.reuse, 0x1, P2 ;  /* 0x000000e209117211 */ /* 0x100fe200010f0c08 */
[----:B------:R1:W-:Y:S01]  /*5ae0*/  LDGSTS.E.BYPASS.LTC128B.128 [R229+0xc000], desc[UR16][R14.64+0x100] ;  /* 0x0c0001000ee57fae */ /* 0x0003e2000b981a10 */
[C---:B------:R-:W-:Y:S01]  /*5af0*/  LEA R11, P1, R2.reuse, R9, 0x5 ;  /* 0x00000009020b7211 */ /* 0x040fe200078228ff */
[----:B------:R-:W-:Y:S02]  /*5b00*/  IMAD.X R5, R5, 0x1, R8, P0 ;  /* 0x0000000105057824 */ /* 0x000fe400000e0608 */
[----:B------:R1:W-:Y:S01]  /*5b10*/  LDGSTS.E.BYPASS.LTC128B.128 [R229+0xe000], desc[UR16][R14.64+0x180] ;  /* 0x0e0001800ee57fae */ /* 0x0003e2000b981a10 */
[----:B------:R-:W-:Y:S02]  /*5b20*/  LEA R4, P0, R11, R228, 0x1 ;  /* 0x000000e40b047211 */ /* 0x000fe400078008ff */
[----:B------:R-:W-:Y:S01]  /*5b30*/  LEA.HI.X R2, R2, R8, R3, 0x5, P1 ;  /* 0x0000000802027211 */ /* 0x000fe200008f2c03 */
[----:B------:R1:W-:Y:S01]  /*5b40*/  LDGSTS.E.BYPASS.LTC128B.128 [R229+0x8800], desc[UR16][R16.64] ;  /* 0x0880000010e57fae */ /* 0x0003e2000b981a10 */
[C---:B------:R-:W-:Y:S03]  /*5b50*/  LEA R12, P1, R13.reuse, R228, 0x1 ;  /* 0x000000e40d0c7211 */ /* 0x040fe600078208ff */
        /* <DEDUP_REMOVED lines=15> */
.L_x_805:
        /* <DEDUP_REMOVED lines=24> */
[----:B------:R-:W-:Y:S05]  /*5dd0*/  LDGSTS.E.BYPASS.LTC128B.128 [R229+0x11800], desc[UR16][R2.64+0x300] ;  /* 0x1180030002e57fae */ /* 0x000fea000b981a10 */
[----:B------:R-:W-:Y:S05]  /*5de0*/  LDGSTS.E.BYPASS.LTC128B.128 [R229+0x13800], desc[UR16][R2.64+0x380] ;  /* 0x1380038002e57fae */ /* 0x000fea000b981a10 */
[----:B------:R-:W-:Y:S05]  /*5df0*/  LDGSTS.E.BYPASS.LTC128B.128 [R229+0x15800], desc[UR16][R2.64+0x400] ;  /* 0x1580040002e57fae */ /* 0x000fea000b981a10 */
[----:B------:R3:W-:Y:S05]  /*5e00*/  LDGSTS.E.BYPASS.LTC128B.128 [R229+0x17800], desc[UR16][R2.64+0x480] ;  /* 0x1780048002e57fae */ /* 0x0007ea000b981a10 */
[----:B------:R-:W-:Y:S05]  /*5e10*/  LDSM.16.M88.4 R172, [R227] ;  /* 0x00000000e3ac783b */ /* 0x000fea0000000200 */
[----:B------:R-:W4:Y:S05]  /*5e20*/  LDSM.16.M88.4 R176, [R224+UR5+0x8000] ;  /* 0x00800005e0b0783b */ /* 0x000f2a0008000200 */
[----:B------:R-:W5:Y:S05]  /*5e30*/  LDSM.16.M88.4 R180, [R224+UR5+0x8800] ;  /* 0x00880005e0b4783b */ /* 0x000f6a0008000200 */
[----:B------:R-:W2:Y:S05]  /*5e40*/  LDSM.16.M88.4 R184, [R224+UR5+0x9000] ;  /* 0x00900005e0b8783b */ /* 0x000eaa0008000200 */
[----:B------:R-:W0:Y:S05]  /*5e50*/  LDGDEPBAR ;  /* 0x00000000000079af */ /* 0x000e2a0000000000 */
[----:B------:R-:W3:Y:S05]  /*5e60*/  LDSM.16.M88.4 R188, [R224+UR5+0x9800] ;  /* 0x00980005e0bc783b */ /* 0x000eea0008000200 */
[----:B------:R-:W-:Y:S05]  /*5e70*/  LDSM.16.M88.4 R192, [R217] ;  /* 0x00000000d9c0783b */ /* 0x000fea0000000200 */
[----:B------:R-:W3:Y:S05]  /*5e80*/  LDSM.16.M88.4 R196, [R218+0x8000] ;  /* 0x00800000dac4783b */ /* 0x000eea0000000200 */
[----:B------:R-:W3:Y:S05]  /*5e90*/  LDSM.16.M88.4 R200, [R218+0x8800] ;  /* 0x00880000dac8783b */ /* 0x000eea0000000200 */
[----:B-1----:R-:W-:Y:S01]  /*5ea0*/  LDSM.16.M88.4 R164, [R223+0x9000] ;  /* 0x00900000dfa4783b */ /* 0x002fe20000000200 */
[C---:B----4-:R-:W-:Y:S04]  /*5eb0*/  HMMA.16816.F32.BF16 R4, R172.reuse, R176, RZ ;  /* 0x000000b0ac04723c */ /* 0x050fe800000418ff */
[----:B------:R-:W-:Y:S04]  /*5ec0*/  LDSM.16.M88.4 R204, [R219+0x8000] ;  /* 0x00800000dbcc783b */ /* 0x000fe80000000200 */
[C---:B------:R-:W-:Y:S01]  /*5ed0*/  HMMA.16816.F32.BF16 R8, R172.reuse, R178, RZ ;  /* 0x000000b2ac08723c */ /* 0x040fe200000418ff */
[----:B------:R-:W1:Y:S05]  /*5ee0*/  LDSM.16.M88.4 R176, [R218+0x9000] ;  /* 0x00900000dab0783b */ /* 0x000e6a0000000200 */
[----:B------:R-:W-:Y:S02]  /*5ef0*/  LDSM.16.M88.4 R208, [R223+0xa000] ;  /* 0x00a00000dfd0783b */ /* 0x000fe40000000200 */
[C---:B-----5:R-:W-:Y:S03]  /*5f00*/  HMMA.16816.F32.BF16 R12, R172.reuse, R180, RZ ;  /* 0x000000b4ac0c723c */ /* 0x060fe600000418ff */
[----:B------:R-:W-:Y:S05]  /*5f10*/  LDSM.16.M88.4 R212, [R218+0xc000] ;  /* 0x00c00000dad4783b */ /* 0x000fea0000000200 */
[C---:B------:R-:W-:Y:S01]  /*5f20*/  HMMA.16816.F32.BF16 R16, R172.reuse, R182, RZ ;  /* 0x000000b6ac10723c */ /* 0x040fe200000418ff */
[----:B------:R-:W-:Y:S07]  /*5f30*/  LDSM.16.M88.4 R180, [R225] ;  /* 0x00000000e1b4783b */ /* 0x000fee0000000200 */
[C---:B--2---:R-:W-:Y:S08]  /*5f40*/  HMMA.16816.F32.BF16 R20, R172.reuse, R184, RZ ;  /* 0x000000b8ac14723c */ /* 0x044ff000000418ff */
[C---:B------:R-:W-:Y:S01]  /*5f50*/  HMMA.16816.F32.BF16 R24, R172.reuse, R186, RZ ;  /* 0x000000baac18723c */ /* 0x040fe200000418ff */
[----:B------:R-:W-:Y:S07]  /*5f60*/  LDSM.16.M88.4 R184, [R223+0x8000] ;  /* 0x00800000dfb8783b */ /* 0x000fee0000000200 */
[C---:B---3--:R-:W-:Y:S08]  /*5f70*/  HMMA.16816.F32.BF16 R28, R172.reuse, R188, RZ ;  /* 0x000000bcac1c723c */ /* 0x048ff000000418ff */
        /* <DEDUP_REMOVED lines=8> */
[----:B------:R-:W5:Y:S07]  /*6000*/  LDSM.16.M88.4 R200, [R216] ;  /* 0x00000000d8c8783b */ /* 0x000f6e0000000200 */
[C---:B-1----:R-:W-:Y:S08]  /*6010*/  HMMA.16816.F32.BF16 R20, R192.reuse, R176, R20 ;  /* 0x000000b0c014723c */ /* 0x042ff00000041814 */
[C---:B------:R-:W-:Y:S01]  /*6020*/  HMMA.16816.F32.BF16 R24, R192.reuse, R178, R24 ;  /* 0x000000b2c018723c */ /* 0x040fe20000041818 */
[----:B------:R-:W-:Y:S07]  /*6030*/  LDSM.16.M88.4 R176, [R219+0x9800] ;  /* 0x00980000dbb0783b */ /* 0x000fee0000000200 */
[C---:B--2---:R-:W-:Y:S08]  /*6040*/  HMMA.16816.F32.BF16 R28, R192.reuse, R172, R28 ;  /* 0x000000acc01c723c */ /* 0x044ff0000004181c */
[----:B------:R-:W-:Y:S01]  /*6050*/  HMMA.16816.F32.BF16 R32, R192, R174, R32 ;  /* 0x000000aec020723c */ /* 0x000fe20000041820 */
[----:B------:R-:W1:Y:S05]  /*6060*/  LDSM.16.M88.4 R172, [R219+0x8800] ;  /* 0x00880000dbac783b */ /* 0x000e6a0000000200 */
[----:B------:R-:W-:Y:S02]  /*6070*/  LDSM.16.M88.4 R192, [R224+UR5+0xb000] ;  /* 0x00b00005e0c0783b */ /* 0x000fe40008000200 */
[C---:B------:R-:W-:Y:S08]  /*6080*/  HMMA.16816.F32.BF16 R4, R180.reuse, R184, R4 ;  /* 0x000000b8b404723c */ /* 0x040ff00000041804 */
[C---:B------:R-:W-:Y:S01]  /*6090*/  HMMA.16816.F32.BF16 R8, R180.reuse, R186, R8 ;  /* 0x000000bab408723c */ /* 0x040fe20000041808 */
[----:B------:R-:W-:Y:S07]  /*60a0*/  LDSM.16.M88.4 R184, [R224+UR5+0xa000] ;  /* 0x00a00005e0b8783b */ /* 0x000fee0008000200 */
[C---:B---3--:R-:W-:Y:S08]  /*60b0*/  HMMA.16816.F32.BF16 R12, R180.reuse, R188, R12 ;  /* 0x000000bcb40c723c */ /* 0x048ff0000004180c */
[C---:B------:R-:W-:Y:S01]  /*60c0*/  HMMA.16816.F32.BF16 R16, R180.reuse, R190, R16 ;  /* 0x000000beb410723c */ /* 0x040fe20000041810 */
[----:B------:R-:W-:Y:S07]  /*60d0*/  LDSM.16.M88.4 R188, [R224+UR5+0xa800] ;  /* 0x00a80005e0bc783b */ /* 0x000fee0008000200 */
[C---:B------:R-:W-:Y:S08]  /*60e0*/  HMMA.16816.F32.BF16 R20, R180.reuse, R164, R20 ;  /* 0x000000a4b414723c */ /* 0x040ff00000041814 */
[C---:B------:R-:W-:Y:S01]  /*60f0*/  HMMA.16816.F32.BF16 R24, R180.reuse, R166, R24 ;  /* 0x000000a6b418723c */ /* 0x040fe20000041818 */
[----:B------:R-:W2:Y:S07]  /*6100*/  LDSM.16.M88.4 R164, [R219+0x9000] ;  /* 0x00900000dba4783b */ /* 0x000eae0000000200 */
[C---:B----4-:R-:W-:Y:S08]  /*6110*/  HMMA.16816.F32.BF16 R28, R180.reuse, R196, R28 ;  /* 0x000000c4b41c723c */ /* 0x050ff0000004181c */
[----:B------:R-:W-:Y:S01]  /*6120*/  HMMA.16816.F32.BF16 R32, R180, R198, R32 ;  /* 0x000000c6b420723c */ /* 0x000fe20000041820 */
[----:B------:R-:W3:Y:S05]  /*6130*/  LDSM.16.M88.4 R180, [R227+0x2000] ;  /* 0x00200000e3b4783b */ /* 0x000eea0000000200 */
[----:B------:R-:W-:Y:S02]  /*6140*/  LDSM.16.M88.4 R196, [R217+0x2000] ;  /* 0x00200000d9c4783b */ /* 0x000fe40000000200 */
[C---:B-----5:R-:W-:Y:S08]  /*6150*/  HMMA.16816.F32.BF16 R4, R200.reuse, R204, R4 ;  /* 0x000000ccc804723c */ /* 0x060ff00000041804 */
[C---:B------:R-:W-:Y:S01]  /*6160*/  HMMA.16816.F32.BF16 R8, R200.reuse, R206, R8 ;  /* 0x000000cec808723c */ /* 0x040fe20000041808 */
[----:B------:R-:W-:Y:S07]  /*6170*/  LDSM.16.M88.4 R204, [R218+0xa000] ;  /* 0x00a00000dacc783b */ /* 0x000fee0000000200 */
[C---:B-1----:R-:W-:Y:S08]  /*6180*/  HMMA.16816.F32.BF16 R12, R200.reuse, R172, R12 ;  /* 0x000000acc80c723c */ /* 0x042ff0000004180c */
[C---:B------:R-:W-:Y:S01]  /*6190*/  HMMA.16816.F32.BF16 R16, R200.reuse, R174, R16 ;  /* 0x000000aec810723c */ /* 0x040fe20000041810 */
[----:B------:R-:W1:Y:S07]  /*61a0*/  LDSM.16.M88.4 R172, [R224+UR5+0xb800] ;  /* 0x00b80005e0ac783b */ /* 0x000e6e0008000200 */
[C---:B--2---:R-:W-:Y:S08]  /*61b0*/  HMMA.16816.F32.BF16 R20, R200.reuse, R164, R20 ;  /* 0x000000a4c814723c */ /* 0x044ff00000041814 */
[C---:B------:R-:W-:Y:S01]  /*61c0*/  HMMA.16816.F32.BF16 R24, R200.reuse, R166, R24 ;  /* 0x000000a6c818723c */ /* 0x040fe20000041818 */
[----:B------:R-:W2:Y:S07]  /*61d0*/  LDSM.16.M88.4 R164, [R218+0xa800] ;  /* 0x00a80000daa4783b */ /* 0x000eae0000000200 */
[C---:B------:R-:W-:Y:S08]  /*61e0*/  HMMA.16816.F32.BF16 R28, R200.reuse, R176, R28 ;  /* 0x000000b0c81c723c */ /* 0x040ff0000004181c */
[----:B------:R-:W-:Y:S01]  /*61f0*/  HMMA.16816.F32.BF16 R32, R200, R178, R32 ;  /* 0x000000b2c820723c */ /* 0x000fe20000041820 */
[----:B------:R-:W4:Y:S05]  /*6200*/  LDSM.16.M88.4 R176, [R218+0xb000] ;  /* 0x00b00000dab0783b */ /* 0x000f2a0000000200 */
[----:B------:R-:W-:Y:S02]  /*6210*/  LDSM.16.M88.4 R200, [R225+0x2000] ;  /* 0x00200000e1c8783b */ /* 0x000fe40000000200 */
        /* <DEDUP_REMOVED lines=9> */
[C---:B-1----:R-:W-:Y:S08]  /*62b0*/  HMMA.16816.F32.BF16 R28, R180.reuse, R172, R28 ;  /* 0x000000acb41c723c */ /* 0x042ff0000004181c */
[----:B------:R-:W-:Y:S01]  /*62c0*/  HMMA.16816.F32.BF16 R32, R180, R174, R32 ;  /* 0x000000aeb420723c */ /* 0x000fe20000041820 */
[----:B------:R-:W1:Y:S05]  /*62d0*/  LDSM.16.M88.4 R172, [R223+0xa800] ;  /* 0x00a80000dfac783b */ /* 0x000e6a0000000200 */
[----:B------:R-:W5:Y:S02]  /*62e0*/  LDSM.16.M88.4 R180, [R223+0xb000] ;  /* 0x00b00000dfb4783b */ /* 0x000f640000000200 */
[C---:B------:R-:W-:Y:S08]  /*62f0*/  HMMA.16816.F32.BF16 R4, R196.reuse, R204, R4 ;  /* 0x000000ccc404723c */ /* 0x040ff00000041804 */
[C---:B------:R-:W-:Y:S01]  /*6300*/  HMMA.16816.F32.BF16 R8, R196.reuse, R206, R8 ;  /* 0x000000cec408723c */ /* 0x040fe20000041808 */
[----:B------:R-:W5:Y:S07]  /*6310*/  LDSM.16.M88.4 R204, [R219+0xa000] ;  /* 0x00a00000dbcc783b */ /* 0x000f6e0000000200 */
        /* <DEDUP_REMOVED lines=8> */
[----:B------:R-:W3:Y:S05]  /*63a0*/  LDSM.16.M88.4 R184, [R219+0xb800] ;  /* 0x00b80000dbb8783b */ /* 0x000eea0000000200 */
[----:B------:R-:W-:Y:S02]  /*63b0*/  LDSM.16.M88.4 R196, [R227+0x4000] ;  /* 0x00400000e3c4783b */ /* 0x000fe40000000200 */
[C---:B------:R-:W-:Y:S08]  /*63c0*/  HMMA.16816.F32.BF16 R4, R200.reuse, R208, R4 ;  /* 0x000000d0c804723c */ /* 0x040ff00000041804 */
[C---:B------:R-:W-:Y:S01]  /*63d0*/  HMMA.16816.F32.BF16 R8, R200.reuse, R210, R8 ;  /* 0x000000d2c808723c */ /* 0x040fe20000041808 */
[----:B------:R-:W3:Y:S07]  /*63e0*/  LDSM.16.M88.4 R208, [R224+UR5+0xc000] ;  /* 0x00c00005e0d0783b */ /* 0x000eee0008000200 */
[C---:B-1----:R-:W-:Y:S08]  /*63f0*/  HMMA.16816.F32.BF16 R12, R200.reuse, R172, R12 ;  /* 0x000000acc80c723c */ /* 0x042ff0000004180c */
[C---:B------:R-:W-:Y:S01]  /*6400*/  HMMA.16816.F32.BF16 R16, R200.reuse, R174, R16 ;  /* 0x000000aec810723c */ /* 0x040fe20000041810 */
[----:B------:R-:W1:Y:S07]  /*6410*/  LDSM.16.M88.4 R172, [R224+UR5+0xc800] ;  /* 0x00c80005e0ac783b */ /* 0x000e6e0008000200 */
[C---:B-----5:R-:W-:Y:S08]  /*6420*/  HMMA.16816.F32.BF16 R20, R200.reuse, R180, R20 ;  /* 0x000000b4c814723c */ /* 0x060ff00000041814 */
[C---:B------:R-:W-:Y:S01]  /*6430*/  HMMA.16816.F32.BF16 R24, R200.reuse, R182, R24 ;  /* 0x000000b6c818723c */ /* 0x040fe20000041818 */
[----:B------:R-:W5:Y:S07]  /*6440*/  LDSM.16.M88.4 R180, [R224+UR5+0xd000] ;  /* 0x00d00005e0b4783b */ /* 0x000f6e0008000200 */
[C---:B------:R-:W-:Y:S08]  /*6450*/  HMMA.16816.F32.BF16 R28, R200.reuse, R188, R28 ;  /* 0x000000bcc81c723c */ /* 0x040ff0000004181c */
[----:B------:R-:W-:Y:S01]  /*6460*/  HMMA.16816.F32.BF16 R32, R200, R190, R32 ;  /* 0x000000bec820723c */ /* 0x000fe20000041820 */
[----:B------:R-:W5:Y:S05]  /*6470*/  LDSM.16.M88.4 R188, [R224+UR5+0xd800] ;  /* 0x00d80005e0bc783b */ /* 0x000f6a0008000200 */
[----:B------:R-:W5:Y:S02]  /*6480*/  LDSM.16.M88.4 R200, [R217+0x4000] ;  /* 0x00400000d9c8783b */ /* 0x000f640000000200 */
        /* <DEDUP_REMOVED lines=12> */
[----:B------:R-:W3:Y:S02]  /*6550*/  LDSM.16.M88.4 R192, [R225+0x4000] ;  /* 0x00400000e1c0783b */ /* 0x000ee40000000200 */
        /* <DEDUP_REMOVED lines=9> */
[C---:B------:R-:W-:Y:S08]  /*65f0*/  HMMA.16816.F32.BF16 R28, R196.reuse, R188, R28 ;  /* 0x000000bcc41c723c */ /* 0x040ff0000004181c */
[----:B------:R-:W-:Y:S01]  /*6600*/  HMMA.16816.F32.BF16 R32, R196, R190, R32 ;  /* 0x000000bec420723c */ /* 0x000fe20000041820 */
[----:B------:R-:W5:Y:S05]  /*6610*/  LDSM.16.M88.4 R188, [R223+0xd800] ;  /* 0x00d80000dfbc783b */ /* 0x000f6a0000000200 */
        /* <DEDUP_REMOVED lines=26> */
[----:B------:R-:W-:Y:S02]  /*67c0*/  LDSM.16.M88.4 R192, [R217+0x6000] ;  /* 0x00600000d9c0783b */ /* 0x000fe40000000200 */
        /* <DEDUP_REMOVED lines=15> */
[----:B------:R-:W3:Y:S07]  /*68c0*/  LDSM.16.M88.4 R204, [R223+0xe000] ;  /* 0x00e00000dfcc783b */ /* 0x000eee0000000200 */
        /* <DEDUP_REMOVED lines=11> */
[C---:B------:R-:W-:Y:S08]  /*6980*/  HMMA.16816.F32.BF16 R8, R192.reuse, R210, R8 ;  /* 0x000000d2c008723c */ /* 0x040ff00000041808 */
[C---:B--2---:R-:W-:Y:S08]  /*6990*/  HMMA.16816.F32.BF16 R12, R192.reuse, R164, R12 ;  /* 0x000000a4c00c723c */ /* 0x044ff0000004180c */
[C---:B------:R-:W-:Y:S01]  /*69a0*/  HMMA.16816.F32.BF16 R16, R192.reuse, R166, R16 ;  /* 0x000000a6c010723c */ /* 0x040fe20000041810 */
[----:B------:R-:W2:Y:S07]  /*69b0*/  LDSM.16.M88.4 R164, [R219+0xe800] ;  /* 0x00e80000dba4783b */ /* 0x000eae0000000200 */
[C---:B----4-:R-:W-:Y:S08]  /*69c0*/  HMMA.16816.F32.BF16 R20, R192.reuse, R176, R20 ;  /* 0x000000b0c014723c */ /* 0x050ff00000041814 */
[C---:B------:R-:W-:Y:S08]  /*69d0*/  HMMA.16816.F32.BF16 R24, R192.reuse, R178, R24 ;  /* 0x000000b2c018723c */ /* 0x040ff00000041818 */
[C---:B---3--:R-:W-:Y:S08]  /*69e0*/  HMMA.16816.F32.BF16 R28, R192.reuse, R184, R28 ;  /* 0x000000b8c01c723c */ /* 0x048ff0000004181c */
[----:B------:R-:W-:Y:S08]  /*69f0*/  HMMA.16816.F32.BF16 R32, R192, R186, R32 ;  /* 0x000000bac020723c */ /* 0x000ff00000041820 */
[C---:B------:R-:W-:Y:S08]  /*6a00*/  HMMA.16816.F32.BF16 R4, R196.reuse, R204, R4 ;  /* 0x000000ccc404723c */ /* 0x040ff00000041804 */
[C---:B------:R-:W-:Y:S08]  /*6a10*/  HMMA.16816.F32.BF16 R8, R196.reuse, R206, R8 ;  /* 0x000000cec408723c */ /* 0x040ff00000041808 */
[C---:B-1----:R-:W-:Y:S08]  /*6a20*/  HMMA.16816.F32.BF16 R12, R196.reuse, R172, R12 ;  /* 0x000000acc40c723c */ /* 0x042ff0000004180c */
[C---:B------:R-:W-:Y:S01]  /*6a30*/  HMMA.16816.F32.BF16 R16, R196.reuse, R174, R16 ;  /* 0x000000aec410723c */ /* 0x040fe20000041810 */
[----:B------:R-:W1:Y:S07]  /*6a40*/  LDSM.16.M88.4 R172, [R219+0xf000] ;  /* 0x00f00000dbac783b */ /* 0x000e6e0000000200 */
[C---:B-----5:R-:W-:Y:S08]  /*6a50*/  HMMA.16816.F32.BF16 R20, R196.reuse, R180, R20 ;  /* 0x000000b4c414723c */ /* 0x060ff00000041814 */
[C---:B------:R-:W-:Y:S08]  /*6a60*/  HMMA.16816.F32.BF16 R24, R196.reuse, R182, R24 ;  /* 0x000000b6c418723c */ /* 0x040ff00000041818 */
[C---:B------:R-:W-:Y:S08]  /*6a70*/  HMMA.16816.F32.BF16 R28, R196.reuse, R188, R28 ;  /* 0x000000bcc41c723c */ /* 0x040ff0000004181c */
[----:B------:R-:W-:Y:S08]  /*6a80*/  HMMA.16816.F32.BF16 R32, R196, R190, R32 ;  /* 0x000000bec420723c */ /* 0x000ff00000041820 */
[C---:B------:R-:W-:Y:S08]  /*6a90*/  HMMA.16816.F32.BF16 R4, R200.reuse, R212, R4 ;  /* 0x000000d4c804723c */ /* 0x040ff00000041804 */
[C---:B------:R-:W-:Y:S08]  /*6aa0*/  HMMA.16816.F32.BF16 R8, R200.reuse, R214, R8 ;  /* 0x000000d6c808723c */ /* 0x040ff00000041808 */
[C---:B--2---:R-:W-:Y:S03]  /*6ab0*/  HMMA.16816.F32.BF16 R12, R200.reuse, R164, R12 ;  /* 0x000000a4c80c723c */ /* 0x044fe6000004180c */
[----:B------:R-:W-:Y:S01]  /*6ac0*/  FMUL.FTZ R245, R4, UR9 ;  /* 0x0000000904f57c20 */ /* 0x000fe20008410000 */
[----:B------:R-:W-:Y:S01]  /*6ad0*/  FMUL.FTZ R243, R5, UR9 ;  /* 0x0000000905f37c20 */ /* 0x000fe20008410000 */
[----:B------:R-:W-:Y:S01]  /*6ae0*/  FMUL.FTZ R244, R6, UR9 ;  /* 0x0000000906f47c20 */ /* 0x000fe20008410000 */
[----:B------:R-:W-:Y:S02]  /*6af0*/  FMUL.FTZ R242, R7, UR9 ;  /* 0x0000000907f27c20 */ /* 0x000fe40008410000 */
[C---:B------:R-:W-:Y:S01]  /*6b00*/  HMMA.16816.F32.BF16 R16, R200.reuse, R166, R16 ;  /* 0x000000a6c810723c */ /* 0x040fe20000041810 */
[----:B------:R-:W-:Y:S01]  /*6b10*/  MUFU.TANH R245, R245 ;  /* 0x000000f500f57308 */ /* 0x000fe20000002400 */
[----:B------:R-:W2:Y:S01]  /*6b20*/  LDSM.16.M88.4 R164, [R219+0xf800] ;  /* 0x00f80000dba4783b */ /* 0x000ea20000000200 */
[----:B------:R-:W-:Y:S04]  /*6b30*/  DEPBAR.LE SB0, 0x0 ;  /* 0x000080000000791a */ /* 0x000fe80000000000 */
[----:B------:R-:W-:Y:S01]  /*6b40*/  FMUL.FTZ R249, R8, UR9 ;  /* 0x0000000908f97c20 */ /* 0x000fe20008410000 */
[C---:B-1----:R-:W-:Y:S03]  /*6b50*/  HMMA.16816.F32.BF16 R20, R200.reuse, R172, R20 ;  /* 0x000000acc814723c */ /* 0x042fe60000041814 */
[----:B------:R-:W1:Y:S01]  /*6b60*/  MUFU.TANH R243, R243 ;  /* 0x000000f300f37308 */ /* 0x000e620000002400 */
[----:B------:R-:W-:Y:S01]  /*6b70*/  BAR.SYNC.DEFER_BLOCKING 0x0 ;  /* 0x0000000000007b1d */ /* 0x000fe20000010000 */
[----:B------:R-:W-:Y:S01]  /*6b80*/  FMUL.FTZ R247, R9, UR9 ;  /* 0x0000000909f77c20 */ /* 0x000fe20008410000 */
[----:B------:R-:W-:Y:S01]  /*6b90*/  FMUL.FTZ R248, R10, UR9 ;  /* 0x000000090af87c20 */ /* 0x000fe20008410000 */
[----:B------:R-:W-:Y:S01]  /*6ba0*/  FMUL.FTZ R246, R11, UR9 ;  /* 0x000000090bf67c20 */ /* 0x000fe20008410000 */
[C---:B------:R-:W-:Y:S05]  /*6bb0*/  HMMA.16816.F32.BF16 R24, R200.reuse, R174, R24 ;  /* 0x000000aec818723c */ /* 0x040fea0000041818 */
[----:B------:R-:W-:Y:S01]  /*6bc0*/  MUFU.TANH R244, R244 ;  /* 0x000000f400f47308 */ /* 0x000fe20000002400 */
[----:B------:R-:W-:Y:S01]  /*6bd0*/  FMUL.FTZ R241, R12, UR9 ;  /* 0x000000090cf17c20 */ /* 0x000fe20008410000 */
[----:B------:R-:W-:Y:S01]  /*6be0*/  FMUL.FTZ R239, R13, UR9 ;  /* 0x000000090def7c20 */ /* 0x000fe20008410000 */
[----:B------:R-:W-:Y:S01]  /*6bf0*/  FMUL.FTZ R240, R14, UR9 ;  /* 0x000000090ef07c20 */ /* 0x000fe20008410000 */
[----:B------:R-:W-:Y:S01]  /*6c00*/  FMUL.FTZ R238, R15, UR9 ;  /* 0x000000090fee7c20 */ /* 0x000fe20008410000 */
[----:B------:R-:W-:Y:S01]  /*6c10*/  FMUL.FTZ R215, R16, UR9 ;  /* 0x0000000910d77c20 */ /* 0x000fe20008410000 */
[----:B------:R-:W-:Y:S04]  /*6c20*/  FMUL.FTZ R237, R17, UR9 ;  /* 0x0000000911ed7c20 */ /* 0x000fe80008410000 */
[----:B------:R-:W3:Y:S01]  /*6c30*/  MUFU.TANH R242, R242 ;  /* 0x000000f200f27308 */ /* 0x000ee20000002400 */
[----:B------:R-:W-:Y:S01]  /*6c40*/  FMUL.FTZ R236, R18, UR9 ;  /* 0x0000000912ec7c20 */ /* 0x000fe20008410000 */
[----:B------:R-:W-:Y:S01]  /*6c50*/  FMUL.FTZ R214, R19, UR9 ;  /* 0x0000000913d67c20 */ /* 0x000fe20008410000 */
[----:B------:R-:W-:Y:S01]  /*6c60*/  FMUL.FTZ R209, R20, UR9 ;  /* 0x0000000914d17c20 */ /* 0x000fe20008410000 */
[----:B------:R-:W-:Y:S01]  /*6c70*/  FMUL.FTZ R211, R21, UR9 ;  /* 0x0000000915d37c20 */ /* 0x000fe20008410000 */
[----:B------:R-:W-:Y:S01]  /*6c80*/  FMUL.FTZ R206, R22, UR9 ;  /* 0x0000000916ce7c20 */ /* 0x000fe20008410000 */
[----:B------:R-:W-:Y:S01]  /*6c90*/  FMUL.FTZ R208, R23, UR9 ;  /* 0x0000000917d07c20 */ /* 0x000fe20008410000 */
[----:B-1----:R-:W-:Y:S03]  /*6ca0*/  FMNMX3.FTZ R2, R169, R245, R243, !PT ;  /* 0x000000f5a9027276 */ /* 0x002fe600078100f3 */
[----:B------:R-:W-:Y:S01]  /*6cb0*/  MUFU.TANH R249, R249 ;  /* 0x000000f900f97308 */ /* 0x000fe20000002400 */
[----:B------:R-:W-:Y:S01]  /*6cc0*/  FMUL.FTZ R213, R24, UR9 ;  /* 0x0000000918d57c20 */ /* 0x000fe20008410000 */
[----:B------:R-:W-:Y:S01]  /*6cd0*/  FMUL.FTZ R207, R25, UR9 ;  /* 0x0000000919cf7c20 */ /* 0x000fe20008410000 */
[----:B------:R-:W-:Y:S01]  /*6ce0*/  FMUL.FTZ R210, R26, UR9 ;  /* 0x000000091ad27c20 */ /* 0x000fe20008410000 */
[----:B------:R-:W-:Y:S06]  /*6cf0*/  FMUL.FTZ R212, R27, UR9 ;  /* 0x000000091bd47c20 */ /* 0x000fec0008410000 */
[----:B------:R-:W1:Y:S01]  /*6d00*/  MUFU.TANH R247, R247 ;  /* 0x000000f700f77308 */ /* 0x000e620000002400 */
[C---:B--2---:R-:W-:Y:S03]  /*6d10*/  HMMA.16816.F32.BF16 R28, R200.reuse, R164, R28 ;  /* 0x000000a4c81c723c */ /* 0x044fe6000004181c */
[----:B---3--:R-:W-:Y:S06]  /*6d20*/  FMNMX3.FTZ R3, R0, R244, R242, !PT ;  /* 0x000000f400037276 */ /* 0x008fec00078100f2 */
[----:B------:R-:W-:Y:S01]  /*6d30*/  MUFU.TANH R248, R248 ;  /* 0x000000f800f87308 */ /* 0x000fe20000002400 */
[----:B------:R-:W-:Y:S09]  /*6d40*/  HMMA.16816.F32.BF16 R32, R200, R166, R32 ;  /* 0x000000a6c820723c */ /* 0x000ff20000041820 */
[----:B------:R-:W2:Y:S01]  /*6d50*/  MUFU.TANH R246, R246 ;  /* 0x000000f600f67308 */ /* 0x000ea20000002400 */
[----:B-1----:R-:W-:Y:S01]  /*6d60*/  FMNMX3.FTZ R2, R2, R249, R247, !PT ;  /* 0x000000f902027276 */ /* 0x002fe200078100f7 */
[----:B------:R-:W-:Y:S01]  /*6d70*/  FMUL.FTZ R204, R28, UR9 ;  /* 0x000000091ccc7c20 */ /* 0x000fe20008410000 */
[----:B------:R-:W-:Y:S01]  /*6d80*/  FMUL.FTZ R205, R29, UR9 ;  /* 0x000000091dcd7c20 */ /* 0x000fe20008410000 */
[----:B------:R-:W-:Y:S01]  /*6d90*/  FMUL.FTZ R168, R30, UR9 ;  /* 0x000000091ea87c20 */ /* 0x000fe20008410000 */
[----:B------:R-:W-:Y:S05]  /*6da0*/  FMUL.FTZ R167, R31, UR9 ;  /* 0x000000091fa77c20 */ /* 0x000fea0008410000 */
[----:B------:R-:W-:Y:S01]  /*6db0*/  MUFU.TANH R241, R241 ;  /* 0x000000f100f17308 */ /* 0x000fe20000002400 */
[----:B------:R-:W-:Y:S01]  /*6dc0*/  FMUL.FTZ R170, R32, UR9 ;  /* 0x0000000920aa7c20 */ /* 0x000fe20008410000 */
[----:B------:R-:W-:Y:S01]  /*6dd0*/  FMUL.FTZ R171, R33, UR9 ;  /* 0x0000000921ab7c20 */ /* 0x000fe20008410000 */
[----:B------:R-:W-:Y:S01]  /*6de0*/  FMUL.FTZ R34, R34, UR9 ;  /* 0x0000000922227c20 */ /* 0x000fe20008410000 */
[----:B------:R-:W-:Y:S06]  /*6df0*/  FMUL.FTZ R35, R35, UR9 ;  /* 0x0000000923237c20 */ /* 0x000fec0008410000 */
[----:B------:R-:W1:Y:S01]  /*6e00*/  MUFU.TANH R239, R239 ;  /* 0x000000ef00ef7308 */ /* 0x000e620000002400 */
[----:B--2---:R-:W-:Y:S09]  /*6e10*/  FMNMX3.FTZ R3, R3, R248, R246, !PT ;  /* 0x000000f803037276 */ /* 0x004ff200078100f6 */
[----:B------:R-:W-:Y:S10]  /*6e20*/  MUFU.TANH R240, R240 ;  /* 0x000000f000f07308 */ /* 0x000ff40000002400 */
[----:B------:R-:W2:Y:S01]  /*6e30*/  MUFU.TANH R238, R238 ;  /* 0x000000ee00ee7308 */ /* 0x000ea20000002400 */
[----:B-1----:R-:W-:Y:S09]  /*6e40*/  FMNMX3.FTZ R2, R2, R241, R239, !PT ;  /* 0x000000f102027276 */ /* 0x002ff200078100ef */
[----:B------:R-:W-:Y:S10]  /*6e50*/  MUFU.TANH R215, R215 ;  /* 0x000000d700d77308 */ /* 0x000ff40000002400 */
        /* <DEDUP_REMOVED lines=28> */
[----:B-1----:R-:W-:Y:S02]  /*7020*/  FMNMX3.FTZ R250, R250, R170, R171, !PT ;  /* 0x000000aafafa7276 */ /* 0x002fe400078100ab */
[----:B--2---:R-:W-:Y:S01]  /*7030*/  FMNMX3.FTZ R7, R7, R166, R165, !PT ;  /* 0x000000a607077276 */ /* 0x004fe200078100a5 */
[----:B------:R-:W-:Y:S06]  /*7040*/  BRA.U.ANY UP0, `(.L_x_807) ;  /* 0xffffffe900607547 */ /* 0x000fec000b93ffff */
.L_x_806:
[----:B------:R-:W2:Y:S01]  /*7050*/  SHFL.BFLY PT, R3, R250, 0x2, 0x1f ;  /* 0x0c401f00fa037f89 */ /* 0x000ea200000e0000 */
[----:B------:R-:W-:Y:S01]  /*7060*/  MOV R185, R232 ;  /* 0x000000e800b97202 */ /* 0x000fe20000000f00 */
[----:B------:R-:W-:Y:S01]  /*7070*/  UIADD3 UR6, UPT, UPT, UR18, 0x1, URZ ;  /* 0x0000000112067890 */ /* 0x000fe2000fffe0ff */
[----:B------:R-:W-:Y:S05]  /*7080*/  @P6 IADD3 R185, PT, PT, R230, -0x40, RZ ;  /* 0xffffffc0e6b96810 */ /* 0x000fea0007ffe0ff */
[----:B------:R-:W3:Y:S01]  /*7090*/  SHFL.BFLY PT, R2, R7, 0x2, 0x1f ;  /* 0x0c401f0007027f89 */ /* 0x000ee200000e0000 */
[----:B------:R-:W-:Y:S01]  /*70a0*/  UIADD3 UR18, UPT, UPT, UR18, -0x1, URZ ;  /* 0xffffffff12127890 */ /* 0x000fe2000fffe0ff */
[----:B------:R-:W-:Y:S06]  /*70b0*/  IADD3 R184, PT, PT, R222, R185, RZ ;  /* 0x000000b9deb87210 */ /* 0x000fec0007ffe0ff */
[----:B-1----:R-:W-:Y:S01]  /*70c0*/  LDSM.16.MT88.4 R12, [R221+0x10000] ;  /* 0x01000000dd0c783b */ /* 0x002fe20000004200 */
[----:B------:R-:W-:Y:S07]  /*70d0*/  UISETP.GT.AND UP0, UPT, UR6, URZ, UPT ;  /* 0x000000ff0600728c */ /* 0x000fee000bf04270 */
[----:B------:R-:W-:Y:S08]  /*70e0*/  LDSM.16.MT88.4 R20, [R220+0x10000] ;  /* 0x01000000dc14783b */ /* 0x000ff00000004200 */
[----:B------:R-:W-:Y:S08]  /*70f0*/  LDSM.16.MT88.4 R28, [R185] ;  /* 0x00000000b91c783b */ /* 0x000ff00000004200 */
[----:B------:R-:W-:Y:S08]  /*7100*/  LDSM.16.MT88.4 R172, [R185+0x4800] ;  /* 0x00480000b9ac783b */ /* 0x000ff00000004200 */
        /* <DEDUP_REMOVED lines=8> */
[C---:B------:R-:W-:Y:S01]  /*7190*/  FADD.FTZ R5, -R164.reuse, R169 ;  /* 0x000000a9a4057221 */ /* 0x040fe20000010100 */
[C---:B------:R-:W-:Y:S01]  /*71a0*/  FMUL.FTZ R194, R164.reuse, UR4 ;  /* 0x00000004a4c27c20 */ /* 0x040fe20008410000 */
[----:B------:R-:W-:Y:S01]  /*71b0*/  FSETP.NEU.FTZ.AND P1, PT, R164, -INF , PT ;  /* 0xff800000a400780b */ /* 0x000fe20003f3d000 */
[C---:B------:R-:W-:Y:S01]  /*71c0*/  FMUL.FTZ R169, R3.reuse, UR4 ;  /* 0x0000000403a97c20 */ /* 0x040fe20008410000 */
[C---:B------:R-:W-:Y:S01]  /*71d0*/  FSETP.NEU.FTZ.AND P0, PT, R3.reuse, -INF , PT ;  /* 0xff8000000300780b */ /* 0x040fe20003f1d000 */
[----:B------:R-:W-:Y:S01]  /*71e0*/  FADD.FTZ R4, -R3, R0 ;  /* 0x0000000003047221 */ /* 0x000fe20000010100 */
[----:B------:R-:W-:Y:S01]  /*71f0*/  FSEL R194, R194, RZ, P1 ;  /* 0x000000ffc2c27208 */ /* 0x000fe20000800000 */
[----:B------:R-:W-:Y:S01]  /*7200*/  FMUL.FTZ R2, R5, UR4 ;  /* 0x0000000405027c20 */ /* 0x000fe20008410000 */
[----:B------:R-:W-:Y:S01]  /*7210*/  FSEL R169, R169, RZ, P0 ;  /* 0x000000ffa9a97208 */ /* 0x000fe20000000000 */
[----:B------:R-:W-:Y:S01]  /*7220*/  FMUL.FTZ R0, R4, UR4 ;  /* 0x0000000404007c20 */ /* 0x000fe20008410000 */
[----:B------:R-:W-:Y:S01]  /*7230*/  IADD3 R234, P0, PT, R234, -UR8, RZ ;  /* 0x80000008eaea7c10 */ /* 0x000fe2000ff1e0ff */
        /* <DEDUP_REMOVED lines=8> */
[----:B------:R-:W1:Y:S01]  /*72c0*/  MUFU.EX2 R2, R2 ;  /* 0x0000000200027308 */ /* 0x000e620000000800 */
[--C-:B------:R-:W-:Y:S01]  /*72d0*/  FFMA.FTZ R203, R209, UR4, -R194.reuse ;  /* 0x00000004d1cb7c23 */ /* 0x100fe200080108c2 */
[--C-:B------:R-:W-:Y:S01]  /*72e0*/  FFMA.FTZ R209, R206, UR4, -R169.reuse ;  /* 0x00000004ced17c23 */ /* 0x100fe200080108a9 */
[--C-:B------:R-:W-:Y:S07]  /*72f0*/  FFMA.FTZ R206, R208, UR4, -R169.reuse ;  /* 0x00000004d0ce7c23 */ /* 0x100fee00080108a9 */
[----:B------:R-:W2:Y:S01]  /*7300*/  MUFU.EX2 R0, R0 ;  /* 0x0000000000007308 */ /* 0x000ea20000000800 */
[--C-:B------:R-:W-:Y:S01]  /*7310*/  FFMA.FTZ R208, R207, UR4, -R194.reuse ;  /* 0x00000004cfd07c23 */ /* 0x100fe200080108c2 */
[--C-:B------:R-:W-:Y:S01]  /*7320*/  FFMA.FTZ R210, R210, UR4, -R169.reuse ;  /* 0x00000004d2d27c23 */ /* 0x100fe200080108a9 */
[--C-:B------:R-:W-:Y:S07]  /*7330*/  FFMA.FTZ R213, R213, UR4, -R194.reuse ;  /* 0x00000004d5d57c23 */ /* 0x100fee00080108c2 */
[----:B------:R-:W-:Y:S01]  /*7340*/  MUFU.EX2 R193, R193 ;  /* 0x000000c100c17308 */ /* 0x000fe20000000800 */
[--C-:B------:R-:W-:Y:S01]  /*7350*/  FFMA.FTZ R196, R241, UR4, -R194.reuse ;  /* 0x00000004f1c47c23 */ /* 0x100fe200080108c2 */
[--C-:B------:R-:W-:Y:S01]  /*7360*/  FFMA.FTZ R195, R239, UR4, -R194.reuse ;  /* 0x00000004efc37c23 */ /* 0x100fe200080108c2 */
[--C-:B------:R-:W-:Y:S07]  /*7370*/  FFMA.FTZ R200, R240, UR4, -R169.reuse ;  /* 0x00000004f0c87c23 */ /* 0x100fee00080108a9 */
[----:B------:R-:W3:Y:S01]  /*7380*/  MUFU.EX2 R192, R192 ;  /* 0x000000c000c07308 */ /* 0x000ee20000000800 */
[--C-:B------:R-:W-:Y:S01]  /*7390*/  FFMA.FTZ R197, R238, UR4, -R169.reuse ;  /* 0x00000004eec57c23 */ /* 0x100fe200080108a9 */
[C---:B-1----:R-:W-:Y:S01]  /*73a0*/  FMUL.FTZ R4, R2.reuse, R160 ;  /* 0x000000a002047220 */ /* 0x042fe20000410000 */
[C---:B------:R-:W-:Y:S07]  /*73b0*/  FMUL.FTZ R5, R2.reuse, R161 ;  /* 0x000000a102057220 */ /* 0x040fee0000410000 */
[----:B------:R-:W-:Y:S01]  /*73c0*/  MUFU.EX2 R191, R191 ;  /* 0x000000bf00bf7308 */ /* 0x000fe20000000800 */
[----:B------:R-:W-:Y:S01]  /*73d0*/  FMUL.FTZ R8, R2, R156 ;  /* 0x0000009c02087220 */ /* 0x000fe20000410000 */
[C---:B--2---:R-:W-:Y:S01]  /*73e0*/  FMUL.FTZ R6, R0.reuse, R162 ;  /* 0x000000a200067220 */ /* 0x044fe20000410000 */
[----:B------:R-:W-:Y:S07]  /*73f0*/  FMUL.FTZ R7, R0, R163 ;  /* 0x000000a300077220 */ /* 0x000fee0000410000 */
[----:B------:R-:W1:Y:S01]  /*7400*/  MUFU.EX2 R188, R188 ;  /* 0x000000bc00bc7308 */ /* 0x000e620000000800 */
[----:B------:R-:W-:Y:S01]  /*7410*/  FMUL.FTZ R9, R2, R157 ;  /* 0x0000009d02097220 */ /* 0x000fe20000410000 */
[C---:B------:R-:W-:Y:S01]  /*7420*/  FMUL.FTZ R10, R0.reuse, R158 ;  /* 0x0000009e000a7220 */ /* 0x040fe20000410000 */
[----:B------:R-:W-:Y:S07]  /*7430*/  FMUL.FTZ R11, R0, R159 ;  /* 0x0000009f000b7220 */ /* 0x000fee0000410000 */
[----:B------:R-:W-:Y:S01]  /*7440*/  MUFU.EX2 R190, R190 ;  /* 0x000000be00be7308 */ /* 0x000fe20000000800 */
[----:B------:R-:W-:Y:S01]  /*7450*/  FMUL.FTZ R16, R2, R148 ;  /* 0x0000009402107220 */ /* 0x000fe20000410000 */
[----:B---3--:R-:W-:Y:S01]  /*7460*/  F2FP.BF16.F32.PACK_AB R160, R192, R193 ;  /* 0x000000c1c0a0723e */ /* 0x008fe200000010ff */
[----:B------:R-:W-:Y:S07]  /*7470*/  FMUL.FTZ R17, R2, R149 ;  /* 0x0000009502117220 */ /* 0x000fee0000410000 */
[----:B------:R-:W2:Y:S01]  /*7480*/  MUFU.EX2 R189, R189 ;  /* 0x000000bd00bd7308 */ /* 0x000ea20000000800 */
[C---:B------:R-:W-:Y:S01]  /*7490*/  FMUL.FTZ R18, R0.reuse, R150 ;  /* 0x0000009600127220 */ /* 0x040fe20000410000 */
[----:B------:R-:W-:Y:S01]  /*74a0*/  FMUL.FTZ R19, R0, R151 ;  /* 0x0000009700137220 */ /* 0x000fe20000410000 */
[C---:B------:R-:W-:Y:S07]  /*74b0*/  FMUL.FTZ R24, R2.reuse, R140 ;  /* 0x0000008c02187220 */ /* 0x040fee0000410000 */
[----:B------:R-:W-:Y:S01]  /*74c0*/  MUFU.EX2 R187, R187 ;  /* 0x000000bb00bb7308 */ /* 0x000fe20000000800 */
[----:B------:R-:W-:Y:S01]  /*74d0*/  FMUL.FTZ R25, R2, R141 ;  /* 0x0000008d02197220 */ /* 0x000fe20000410000 */
[----:B-1----:R-:W-:Y:S01]  /*74e0*/  F2FP.BF16.F32.PACK_AB R161, R188, R191 ;  /* 0x000000bfbca1723e */ /* 0x002fe200000010ff */
[C---:B------:R-:W-:Y:S07]  /*74f0*/  FMUL.FTZ R26, R0.reuse, R142 ;  /* 0x0000008e001a7220 */ /* 0x040fee0000410000 */
[----:B------:R-:W1:Y:S01]  /*7500*/  MUFU.EX2 R186, R186 ;  /* 0x000000ba00ba7308 */ /* 0x000e620000000800 */
[----:B------:R-:W-:Y:S01]  /*7510*/  FMUL.FTZ R27, R0, R143 ;  /* 0x0000008f001b7220 */ /* 0x000fe20000410000 */
[----:B------:R-:W-:Y:S01]  /*7520*/  LDSM.16.MT88.4 R148, [R184+0x800] ;  /* 0x00080000b894783b */ /* 0x000fe20000004200 */
[C---:B------:R-:W-:Y:S01]  /*7530*/  FMUL.FTZ R32, R2.reuse, R132 ;  /* 0x0000008402207220 */ /* 0x040fe20000410000 */
[----:B------:R-:W-:Y:S01]  /*7540*/  FMUL.FTZ R33, R2, R133 ;  /* 0x0000008502217220 */ /* 0x000fe20000410000 */
[C---:B------:R-:W-:Y:S01]  /*7550*/  FMUL.FTZ R34, R0.reuse, R134 ;  /* 0x0000008600227220 */ /* 0x040fe20000410000 */
[----:B--2---:R-:W-:Y:S01]  /*7560*/  F2FP.BF16.F32.PACK_AB R162, R189, R190 ;  /* 0x000000bebda2723e */ /* 0x004fe200000010ff */
[----:B------:R-:W-:Y:S01]  /*7570*/  FMUL.FTZ R35, R0, R135 ;  /* 0x0000008700237220 */ /* 0x000fe20000410000 */
[C---:B------:R-:W-:Y:S01]  /*7580*/  FMUL.FTZ R36, R2.reuse, R36 ;  /* 0x0000002402247220 */ /* 0x040fe20000410000 */
[----:B------:R-:W-:Y:S01]  /*7590*/  FMUL.FTZ R37, R2, R37 ;  /* 0x0000002502257220 */ /* 0x000fe20000410000 */
[----:B------:R-:W-:Y:S01]  /*75a0*/  LDSM.16.MT88.4 R132, [R185+0x2000] ;  /* 0x00200000b984783b */ /* 0x000fe20000004200 */
[C---:B------:R-:W-:Y:S01]  /*75b0*/  FMUL.FTZ R38, R0.reuse, R38 ;  /* 0x0000002600267220 */ /* 0x040fe20000410000 */
[----:B------:R-:W-:Y:S01]  /*75c0*/  FMUL.FTZ R39, R0, R39 ;  /* 0x0000002700277220 */ /* 0x000fe20000410000 */
[----:B------:R-:W-:Y:S01]  /*75d0*/  FMUL.FTZ R40, R2, R40 ;  /* 0x0000002802287220 */ /* 0x000fe20000410000 */
[----:B-1----:R-:W-:Y:S01]  /*75e0*/  F2FP.BF16.F32.PACK_AB R163, R186, R187 ;  /* 0x000000bbbaa3723e */ /* 0x002fe200000010ff */
[----:B------:R-:W-:Y:S01]  /*75f0*/  FMUL.FTZ R41, R2, R41 ;  /* 0x0000002902297220 */ /* 0x000fe20000410000 */
[C---:B------:R-:W-:Y:S01]  /*7600*/  FMUL.FTZ R42, R0.reuse, R42 ;  /* 0x0000002a002a7220 */ /* 0x040fe20000410000 */
[----:B------:R-:W-:Y:S01]  /*7610*/  FMUL.FTZ R43, R0, R43 ;  /* 0x0000002b002b7220 */ /* 0x000fe20000410000 */
[----:B------:R-:W-:Y:S01]  /*7620*/  LDSM.16.MT88.4 R140, [R184+0x2000] ;  /* 0x00200000b88c783b */ /* 0x000fe20000004200 */
[C---:B------:R-:W-:Y:S01]  /*7630*/  FMUL.FTZ R44, R2.reuse, R44 ;  /* 0x0000002c022c7220 */ /* 0x040fe20000410000 */
[C---:B------:R-:W-:Y:S01]  /*7640*/  FMUL.FTZ R45, R2.reuse, R45 ;  /* 0x0000002d022d7220 */ /* 0x040fe20000410000 */
[C---:B------:R-:W-:Y:S01]  /*7650*/  HMMA.16816.F32.BF16 R4, R160.reuse, R12, R4 ;  /* 0x0000000ca004723c */ /* 0x040fe20000041804 */
[----:B------:R-:W-:Y:S04]  /*7660*/  MUFU.EX2 R203, R203 ;  /* 0x000000cb00cb7308 */ /* 0x000fe80000000800 */
[----:B------:R-:W-:Y:S01]  /*7670*/  LDSM.16.MT88.4 R156, [R184+0x2800] ;  /* 0x00280000b89c783b */ /* 0x000fe20000004200 */
[C---:B------:R-:W-:Y:S01]  /*7680*/  FMUL.FTZ R12, R2.reuse, R152 ;  /* 0x00000098020c7220 */ /* 0x040fe20000410000 */
[----:B------:R-:W-:Y:S01]  /*7690*/  FMUL.FTZ R13, R2, R153 ;  /* 0x00000099020d7220 */ /* 0x000fe20000410000 */
[C---:B------:R-:W-:Y:S03]  /*76a0*/  HMMA.16816.F32.BF16 R8, R160.reuse, R14, R8 ;  /* 0x0000000ea008723c */ /* 0x040fe60000041808 */
[----:B------:R-:W-:Y:S01]  /*76b0*/  MUFU.EX2 R209, R209 ;  /* 0x000000d100d17308 */ /* 0x000fe20000000800 */
[C---:B------:R-:W-:Y:S01]  /*76c0*/  FMUL.FTZ R14, R0.reuse, R154 ;  /* 0x0000009a000e7220 */ /* 0x040fe20000410000 */
[C---:B------:R-:W-:Y:S01]  /*76d0*/  FMUL.FTZ R15, R0.reuse, R155 ;  /* 0x0000009b000f7220 */ /* 0x040fe20000410000 */
[C---:B------:R-:W-:Y:S01]  /*76e0*/  FMUL.FTZ R46, R0.reuse, R46 ;  /* 0x0000002e002e7220 */ /* 0x040fe20000410000 */
[----:B------:R-:W1:Y:S01]  /*76f0*/  LDSM.16.MT88.4 R152, [R184] ;  /* 0x00000000b898783b */ /* 0x000e620000004200 */
[----:B------:R-:W-:Y:S01]  /*7700*/  FMUL.FTZ R47, R0, R47 ;  /* 0x0000002f002f7220 */ /* 0x000fe20000410000 */
[C---:B------:R-:W-:Y:S01]  /*7710*/  FMUL.FTZ R48, R2.reuse, R48 ;  /* 0x0000003002307220 */ /* 0x040fe20000410000 */
[----:B------:R-:W-:Y:S01]  /*7720*/  FMUL.FTZ R49, R2, R49 ;  /* 0x0000003102317220 */ /* 0x000fe20000410000 */
[----:B------:R-:W-:Y:S01]  /*7730*/  FMUL.FTZ R50, R0, R50 ;  /* 0x0000003200327220 */ /* 0x000fe20000410000 */
[C---:B------:R-:W-:Y:S01]  /*7740*/  HMMA.16816.F32.BF16 R12, R160.reuse, R20, R12 ;  /* 0x00000014a00c723c */ /* 0x040fe2000004180c */
[----:B------:R-:W-:Y:S02]  /*7750*/  MUFU.EX2 R206, R206 ;  /* 0x000000ce00ce7308 */ /* 0x000fe40000000800 */
[C---:B------:R-:W-:Y:S01]  /*7760*/  FMUL.FTZ R20, R2.reuse, R144 ;  /* 0x0000009002147220 */ /* 0x040fe20000410000 */
[----:B------:R-:W-:Y:S01]  /*7770*/  FMUL.FTZ R21, R2, R145 ;  /* 0x0000009102157220 */ /* 0x000fe20000410000 */
[----:B------:R-:W-:Y:S01]  /*7780*/  FMUL.FTZ R51, R0, R51 ;  /* 0x0000003300337220 */ /* 0x000fe20000410000 */
[C---:B------:R-:W-:Y:S01]  /*7790*/  FMUL.FTZ R52, R2.reuse, R52 ;  /* 0x0000003402347220 */ /* 0x040fe20000410000 */
[----:B------:R-:W-:Y:S01]  /*77a0*/  FMUL.FTZ R53, R2, R53 ;  /* 0x0000003502357220 */ /* 0x000fe20000410000 */
[C---:B------:R-:W-:Y:S03]  /*77b0*/  HMMA.16816.F32.BF16 R16, R160.reuse, R22, R16 ;  /* 0x00000016a010723c */ /* 0x040fe60000041810 */
[----:B------:R2:W-:Y:S01]  /*77c0*/  MUFU.EX2 R207, R213 ;  /* 0x000000d500cf7308 */ /* 0x0005e20000000800 */
[C---:B------:R-:W-:Y:S01]  /*77d0*/  FMUL.FTZ R22, R0.reuse, R146 ;  /* 0x0000009200167220 */ /* 0x040fe20000410000 */
[C---:B------:R-:W-:Y:S01]  /*77e0*/  FMUL.FTZ R23, R0.reuse, R147 ;  /* 0x0000009300177220 */ /* 0x040fe20000410000 */
[C---:B------:R-:W-:Y:S01]  /*77f0*/  FMUL.FTZ R54, R0.reuse, R54 ;  /* 0x0000003600367220 */ /* 0x040fe20000410000 */
[----:B------:R-:W3:Y:S01]  /*7800*/  LDSM.16.MT88.4 R144, [R221+0x12000] ;  /* 0x01200000dd90783b */ /* 0x000ee20000004200 */
        /* <DEDUP_REMOVED lines=12> */
[----:B------:R-:W-:Y:S01]  /*78d0*/  MUFU.EX2 R210, R210 ;  /* 0x000000d200d27308 */ /* 0x000fe20000000800 */
[C---:B------:R-:W-:Y:S01]  /*78e0*/  FMUL.FTZ R30, R0.reuse, R138 ;  /* 0x0000008a001e7220 */ /* 0x040fe20000410000 */
[C---:B------:R-:W-:Y:S01]  /*78f0*/  FMUL.FTZ R31, R0.reuse, R139 ;  /* 0x0000008b001f7220 */ /* 0x040fe20000410000 */
[C---:B------:R-:W-:Y:S01]  /*7900*/  FMUL.FTZ R62, R0.reuse, R62 ;  /* 0x0000003e003e7220 */ /* 0x040fe20000410000 */
[----:B------:R-:W4:Y:S01]  /*7910*/  LDSM.16.MT88.4 R136, [R220+0x12000] ;  /* 0x01200000dc88783b */ /* 0x000f220000004200 */
[----:B------:R-:W-:Y:S01]  /*7920*/  FMUL.FTZ R63, R0, R63 ;  /* 0x0000003f003f7220 */ /* 0x000fe20000410000 */
[C---:B------:R-:W-:Y:S01]  /*7930*/  FMUL.FTZ R64, R2.reuse, R64 ;  /* 0x0000004002407220 */ /* 0x040fe20000410000 */
[----:B------:R-:W-:Y:S01]  /*7940*/  FMUL.FTZ R65, R2, R65 ;  /* 0x0000004102417220 */ /* 0x000fe20000410000 */
[C---:B------:R-:W-:Y:S01]  /*7950*/  FMUL.FTZ R66, R0.reuse, R66 ;  /* 0x0000004200427220 */ /* 0x040fe20000410000 */
[C---:B-1----:R-:W-:Y:S01]  /*7960*/  HMMA.16816.F32.BF16 R28, R160.reuse, R152, R28 ;  /* 0x00000098a01c723c */ /* 0x042fe2000004181c */
[----:B------:R-:W-:Y:S02]  /*7970*/  MUFU.EX2 R196, R196 ;  /* 0x000000c400c47308 */ /* 0x000fe40000000800 */
[----:B------:R-:W-:Y:S01]  /*7980*/  FMUL.FTZ R67, R0, R67 ;  /* 0x0000004300437220 */ /* 0x000fe20000410000 */
[C---:B------:R-:W-:Y:S01]  /*7990*/  FMUL.FTZ R68, R2.reuse, R68 ;  /* 0x0000004402447220 */ /* 0x040fe20000410000 */
[----:B------:R-:W-:Y:S01]  /*79a0*/  FMUL.FTZ R69, R2, R69 ;  /* 0x0000004502457220 */ /* 0x000fe20000410000 */
[C---:B------:R-:W-:Y:S01]  /*79b0*/  FMUL.FTZ R70, R0.reuse, R70 ;  /* 0x0000004600467220 */ /* 0x040fe20000410000 */
[----:B------:R-:W-:Y:S01]  /*79c0*/  FMUL.FTZ R71, R0, R71 ;  /* 0x0000004700477220 */ /* 0x000fe20000410000 */
[C---:B------:R-:W-:Y:S01]  /*79d0*/  HMMA.16816.F32.BF16 R32, R160.reuse, R154, R32 ;  /* 0x0000009aa020723c */ /* 0x040fe20000041820 */
[----:B------:R-:W-:Y:S02]  /*79e0*/  LDSM.16.MT88.4 R152, [R185+0x2800] ;  /* 0x00280000b998783b */ /* 0x000fe40000004200 */
[----:B------:R-:W-:Y:S01]  /*79f0*/  MUFU.EX2 R195, R195 ;  /* 0x000000c300c37308 */ /* 0x000fe20000000800 */
        /* <DEDUP_REMOVED lines=14> */
[----:B------:R-:W-:Y:S01]  /*7ae0*/  MUFU.EX2 R197, R197 ;  /* 0x000000c500c57308 */ /* 0x000fe20000000800 */
        /* <DEDUP_REMOVED lines=8> */
[C---:B----4-:R-:W-:Y:S03]  /*7b70*/  HMMA.16816.F32.BF16 R44, R160.reuse, R136, R44 ;  /* 0x00000088a02c723c */ /* 0x050fe6000004182c */
        /* <DEDUP_REMOVED lines=54> */
[--C-:B--2---:R-:W-:Y:S01]  /*7ee0*/  FFMA.FTZ R213, R170, UR4, -R194.reuse ;  /* 0x00000004aad57c23 */ /* 0x104fe200080108c2 */
[--C-:B------:R-:W-:Y:S01]  /*7ef0*/  FFMA.FTZ R198, R215, UR4, -R194.reuse ;  /* 0x00000004d7c67c23 */ /* 0x100fe200080108c2 */
[--C-:B------:R-:W-:Y:S01]  /*7f00*/  FFMA.FTZ R201, R237, UR4, -R194.reuse ;  /* 0x00000004edc97c23 */ /* 0x100fe200080108c2 */
[--C-:B------:R-:W-:Y:S01]  /*7f10*/  FFMA.FTZ R199, R236, UR4, -R169.reuse ;  /* 0x00000004ecc77c23 */ /* 0x100fe200080108a9 */
[C---:B------:R-:W-:Y:S01]  /*7f20*/  HMMA.16816.F32.BF16 R80, R160.reuse, R134, R80 ;  /* 0x00000086a050723c */ /* 0x040fe20000041850 */
[----:B------:R-:W2:Y:S01]  /*7f30*/  LDSM.16.MT88.4 R132, [R221+0x16000] ;  /* 0x01600000dd84783b */ /* 0x000ea20000004200 */
[----:B------:R-:W-:Y:S01]  /*7f40*/  MUFU.EX2 R213, R213 ;  /* 0x000000d500d57308 */ /* 0x000fe20000000800 */
[--C-:B------:R-:W-:Y:S01]  /*7f50*/  FFMA.FTZ R202, R214, UR4, -R169.reuse ;  /* 0x00000004d6ca7c23 */ /* 0x100fe200080108a9 */
[--C-:B------:R-:W-:Y:S01]  /*7f60*/  FFMA.FTZ R214, R211, UR4, -R194.reuse ;  /* 0x00000004d3d67c23 */ /* 0x100fe200080108c2 */
[--C-:B------:R-:W-:Y:S07]  /*7f70*/  FFMA.FTZ R211, R212, UR4, -R169.reuse ;  /* 0x00000004d4d37c23 */ /* 0x100fee00080108a9 */
[----:B------:R-:W-:Y:S01]  /*7f80*/  MUFU.EX2 R198, R198 ;  /* 0x000000c600c67308 */ /* 0x000fe20000000800 */
[--C-:B------:R-:W-:Y:S01]  /*7f90*/  FFMA.FTZ R212, R168, UR4, -R169.reuse ;  /* 0x00000004a8d47c23 */ /* 0x100fe200080108a9 */
[C---:B----4-:R-:W-:Y:S08]  /*7fa0*/  HMMA.16816.F32.BF16 R84, R160.reuse, R140, R84 ;  /* 0x0000008ca054723c */ /* 0x050ff00000041854 */
[----:B------:R-:W-:Y:S01]  /*7fb0*/  MUFU.EX2 R214, R214 ;  /* 0x000000d600d67308 */ /* 0x000fe20000000800 */
[--C-:B------:R-:W-:Y:S01]  /*7fc0*/  FFMA.FTZ R204, R204, UR4, -R194.reuse ;  /* 0x00000004cccc7c23 */ /* 0x100fe200080108c2 */
[--C-:B------:R-:W-:Y:S01]  /*7fd0*/  FFMA.FTZ R205, R205, UR4, -R194.reuse ;  /* 0x00000004cdcd7c23 */ /* 0x100fe200080108c2 */
[----:B------:R-:W-:Y:S07]  /*7fe0*/  FFMA.FTZ R194, R171, UR4, -R194 ;  /* 0x00000004abc27c23 */ /* 0x000fee00080108c2 */
[----:B------:R-:W-:Y:S01]  /*7ff0*/  MUFU.EX2 R211, R211 ;  /* 0x000000d300d37308 */ /* 0x000fe20000000800 */
[----:B------:R-:W-:Y:S01]  /*8000*/  FFMA.FTZ R167, R167, UR4, -R169 ;  /* 0x00000004a7a77c23 */ /* 0x000fe200080108a9 */
[C---:B------:R-:W-:Y:S01]  /*8010*/  HMMA.16816.F32.BF16 R88, R160.reuse, R142, R88 ;  /* 0x0000008ea058723c */ /* 0x040fe20000041858 */
[----:B------:R-:W3:Y:S07]  /*8020*/  LDSM.16.MT88.4 R140, [R220+0x16000] ;  /* 0x01600000dc8c783b */ /* 0x000eee0000004200 */
[----:B------:R-:W-:Y:S01]  /*8030*/  MUFU.EX2 R201, R201 ;  /* 0x000000c900c97308 */ /* 0x000fe20000000800 */
[----:B------:R-:W-:Y:S01]  /*8040*/  FFMA.FTZ R193, R2, R233, R193 ;  /* 0x000000e902c17223 */ /* 0x000fe200000100c1 */
[----:B------:R-:W-:Y:S01]  /*8050*/  IADD3.X R235, PT, PT, R235, ~UR19, RZ, P0, !PT ;  /* 0x80000013ebeb7c10 */ /* 0x000fe200087fe4ff */
[----:B------:R-:W-:Y:S07]  /*8060*/  FFMA.FTZ R191, R0, R231, R191 ;  /* 0x000000e700bf7223 */ /* 0x000fee00000100bf */
[----:B------:R-:W-:Y:S01]  /*8070*/  MUFU.EX2 R199, R199 ;  /* 0x000000c700c77308 */ /* 0x000fe20000000800 */
[----:B------:R-:W-:Y:S01]  /*8080*/  FADD.FTZ R193, R192, R193 ;  /* 0x000000c1c0c17221 */ /* 0x000fe20000010000 */
[C---:B-1----:R-:W-:Y:S08]  /*8090*/  HMMA.16816.F32.BF16 R92, R160.reuse, R136, R92 ;  /* 0x00000088a05c723c */ /* 0x042ff0000004185c */
[----:B------:R-:W-:Y:S01]  /*80a0*/  MUFU.EX2 R202, R202 ;  /* 0x000000ca00ca7308 */ /* 0x000fe20000000800 */
[----:B------:R-:W-:Y:S01]  /*80b0*/  FADD.FTZ R188, R188, R191 ;  /* 0x000000bfbcbc7221 */ /* 0x000fe20000010000 */
[----:B------:R-:W-:Y:S08]  /*80c0*/  FADD.FTZ R190, R190, R193 ;  /* 0x000000c1bebe7221 */ /* 0x000ff00000010000 */
[----:B------:R-:W-:Y:S01]  /*80d0*/  MUFU.EX2 R204, R204 ;  /* 0x000000cc00cc7308 */ /* 0x000fe20000000800 */
[----:B------:R-:W-:Y:S01]  /*80e0*/  FADD.FTZ R187, R187, R188 ;  /* 0x000000bcbbbb7221 */ /* 0x000fe20000010000 */
[C---:B------:R-:W-:Y:S01]  /*80f0*/  HMMA.16816.F32.BF16 R96, R160.reuse, R138, R96 ;  /* 0x0000008aa060723c */ /* 0x040fe20000041860 */
[----:B------:R-:W1:Y:S07]  /*8100*/  LDSM.16.MT88.4 R136, [R185+0x6000] ;  /* 0x00600000b988783b */ /* 0x000e6e0000004200 */
[----:B------:R-:W4:Y:S01]  /*8110*/  MUFU.EX2 R205, R205 ;  /* 0x000000cd00cd7308 */ /* 0x000f220000000800 */
[----:B------:R-:W-:Y:S01]  /*8120*/  FADD.FTZ R189, R189, R190 ;  /* 0x000000bebdbd7221 */ /* 0x000fe20000010000 */
[----:B------:R-:W-:Y:S08]  /*8130*/  FADD.FTZ R187, R186, R187 ;  /* 0x000000bbbabb7221 */ /* 0x000ff00000010000 */
[----:B------:R-:W-:Y:S01]  /*8140*/  MUFU.EX2 R212, R212 ;  /* 0x000000d400d47308 */ /* 0x000fe20000000800 */
[C---:B--2---:R-:W-:Y:S09]  /*8150*/  HMMA.16816.F32.BF16 R100, R160.reuse, R132, R100 ;  /* 0x00000084a064723c */ /* 0x044ff20000041864 */
[----:B------:R-:W-:Y:S10]  /*8160*/  MUFU.EX2 R167, R167 ;  /* 0x000000a700a77308 */ /* 0x000ff40000000800 */
[----:B------:R-:W2:Y:S01]  /*8170*/  MUFU.EX2 R194, R194 ;  /* 0x000000c200c27308 */ /* 0x000ea20000000800 */
[C---:B------:R-:W-:Y:S01]  /*8180*/  HMMA.16816.F32.BF16 R104, R160.reuse, R134, R104 ;  /* 0x00000086a068723c */ /* 0x040fe20000041868 */
[----:B------:R-:W5:Y:S02]  /*8190*/  LDSM.16.MT88.4 R132, [R184+0x6000] ;  /* 0x00600000b884783b */ /* 0x000f640000004200 */
[----:B----4-:R-:W-:Y:S05]  /*81a0*/  F2FP.BF16.F32.PACK_AB R168, R205, R204 ;  /* 0x000000cccda8723e */ /* 0x010fea00000010ff */
[C---:B---3--:R-:W-:Y:S03]  /*81b0*/  HMMA.16816.F32.BF16 R108, R160.reuse, R140, R108 ;  /* 0x0000008ca06c723c */ /* 0x048fe6000004186c */
[----:B--2---:R-:W-:Y:S05]  /*81c0*/  F2FP.BF16.F32.PACK_AB R170, R194, R213 ;  /* 0x000000d5c2aa723e */ /* 0x004fea00000010ff */
[C---:B------:R-:W-:Y:S01]  /*81d0*/  HMMA.16816.F32.BF16 R112, R160.reuse, R142, R112 ;  /* 0x0000008ea070723c */ /* 0x040fe20000041870 */
[----:B------:R-:W-:Y:S07]  /*81e0*/  LDSM.16.MT88.4 R140, [R220+0x10800] ;  /* 0x01080000dc8c783b */ /* 0x000fee0000004200 */
[C---:B-1----:R-:W-:Y:S08]  /*81f0*/  HMMA.16816.F32.BF16 R116, R160.reuse, R136, R116 ;  /* 0x00000088a074723c */ /* 0x042ff00000041874 */
[C---:B------:R-:W-:Y:S01]  /*8200*/  HMMA.16816.F32.BF16 R120, R160.reuse, R138, R120 ;  /* 0x0000008aa078723c */ /* 0x040fe20000041878 */
[----:B------:R-:W1:Y:S07]  /*8210*/  LDSM.16.MT88.4 R136, [R221+0x10800] ;  /* 0x01080000dd88783b */ /* 0x000e6e0000004200 */
[C---:B-----5:R-:W-:Y:S03]  /*8220*/  HMMA.16816.F32.BF16 R124, R160.reuse, R132, R124 ;  /* 0x00000084a07c723c */ /* 0x060fe6000004187c */
[----:B------:R-:W-:Y:S01]  /*8230*/  F2FP.BF16.F32.PACK_AB R132, R195, R196 ;  /* 0x000000c4c384723e */ /* 0x000fe200000010ff */
[----:B------:R-:W-:Y:S01]  /*8240*/  FADD.FTZ R196, R196, R189 ;  /* 0x000000bdc4c47221 */ /* 0x000fe20000010000 */
[----:B------:R-:W-:Y:S01]  /*8250*/  F2FP.BF16.F32.PACK_AB R133, R197, R200 ;  /* 0x000000c8c585723e */ /* 0x000fe200000010ff */
[----:B------:R-:W-:Y:S02]  /*8260*/  FADD.FTZ R200, R200, R187 ;  /* 0x000000bbc8c87221 */ /* 0x000fe40000010000 */
[----:B------:R-:W-:Y:S01]  /*8270*/  HMMA.16816.F32.BF16 R128, R160, R134, R128 ;  /* 0x00000086a080723c */ /* 0x000fe20000041880 */
[----:B------:R-:W-:Y:S02]  /*8280*/  LDSM.16.MT88.4 R160, [R220+0x14800] ;  /* 0x01480000dca0783b */ /* 0x000fe40000004200 */
[----:B------:R-:W-:Y:S01]  /*8290*/  F2FP.BF16.F32.PACK_AB R134, R201, R198 ;  /* 0x000000c6c986723e */ /* 0x000fe200000010ff */
[----:B------:R-:W-:Y:S01]  /*82a0*/  FADD.FTZ R195, R195, R196 ;  /* 0x000000c4c3c37221 */ /* 0x000fe20000010000 */
[----:B------:R-:W-:Y:S01]  /*82b0*/  F2FP.BF16.F32.PACK_AB R135, R202, R199 ;  /* 0x000000c7ca87723e */ /* 0x000fe200000010ff */
[----:B------:R-:W-:Y:S02]  /*82c0*/  FADD.FTZ R200, R197, R200 ;  /* 0x000000c8c5c87221 */ /* 0x000fe40000010000 */
[----:B------:R-:W-:Y:S02]  /*82d0*/  FADD.FTZ R0, R198, R195 ;  /* 0x000000c3c6007221 */ /* 0x000fe40000010000 */
[----:B------:R-:W-:Y:S02]  /*82e0*/  FADD.FTZ R199, R199, R200 ;  /* 0x000000c8c7c77221 */ /* 0x000fe40000010000 */
[----:B------:R-:W-:Y:S02]  /*82f0*/  FADD.FTZ R0, R201, R0 ;  /* 0x00000000c9007221 */ /* 0x000fe40000010000 */
[----:B------:R-:W-:Y:S01]  /*8300*/  FADD.FTZ R202, R202, R199 ;  /* 0x000000c7caca7221 */ /* 0x000fe20000010000 */
[C---:B-1----:R-:W-:Y:S08]  /*8310*/  HMMA.16816.F32.BF16 R4, R132.reuse, R136, R4 ;  /* 0x000000888404723c */ /* 0x042ff00000041804 */
        /* <DEDUP_REMOVED lines=44> */
[C---:B--2---:R-:W-:Y:S08]  /*85e0*/  HMMA.16816.F32.BF16 R124, R132.reuse, R140, R124 ;  /* 0x0000008c847c723c */ /* 0x044ff0000004187c */
[----:B------:R-:W-:Y:S01]  /*85f0*/  HMMA.16816.F32.BF16 R128, R132, R142, R128 ;  /* 0x0000008e8480723c */ /* 0x000fe20000041880 */
[----:B------:R-:W2:Y:S02]  /*8600*/  LDSM.16.MT88.4 R140, [R221+0x13000] ;  /* 0x01300000dd8c783b */ /* 0x000ea40000004200 */
[----:B------:R-:W-:Y:S01]  /*8610*/  F2FP.BF16.F32.PACK_AB R132, R214, R203 ;  /* 0x000000cbd684723e */ /* 0x000fe200000010ff */
[----:B------:R-:W-:Y:S01]  /*8620*/  FADD.FTZ R203, R203, R0 ;  /* 0x00000000cbcb7221 */ /* 0x000fe20000010000 */
[----:B------:R-:W-:Y:S01]  /*8630*/  F2FP.BF16.F32.PACK_AB R133, R206, R209 ;  /* 0x000000d1ce85723e */ /* 0x000fe200000010ff */
[----:B------:R-:W-:Y:S01]  /*8640*/  FADD.FTZ R209, R209, R202 ;  /* 0x000000cad1d17221 */ /* 0x000fe20000010000 */
[----:B------:R-:W-:Y:S01]  /*8650*/  F2FP.BF16.F32.PACK_AB R134, R208, R207 ;  /* 0x000000cfd086723e */ /* 0x000fe200000010ff */
[----:B------:R-:W-:Y:S01]  /*8660*/  FADD.FTZ R214, R214, R203 ;  /* 0x000000cbd6d67221 */ /* 0x000fe20000010000 */
[C---:B------:R-:W-:Y:S01]  /*8670*/  F2FP.BF16.F32.PACK_AB R135, R211.reuse, R210 ;  /* 0x000000d2d387723e */ /* 0x040fe200000010ff */
[----:B------:R-:W-:Y:S04]  /*8680*/  FADD.FTZ R209, R206, R209 ;  /* 0x000000d1ced17221 */ /* 0x000fe80000010000 */
[----:B------:R-:W-:Y:S02]  /*8690*/  FADD.FTZ R210, R210, R209 ;  /* 0x000000d1d2d27221 */ /* 0x000fe40000010000 */
[C---:B---3--:R-:W-:Y:S03]  /*86a0*/  HMMA.16816.F32.BF16 R4, R132.reuse, R144, R4 ;  /* 0x000000908404723c */ /* 0x048fe60000041804 */
[----:B------:R-:W-:Y:S05]  /*86b0*/  FADD.FTZ R211, R211, R210 ;  /* 0x000000d2d3d37221 */ /* 0x000fea0000010000 */
        /* <DEDUP_REMOVED lines=15> */
[C---:B------:R-:W-:Y:S08]  /*87b0*/  HMMA.16816.F32.BF16 R48, R132.reuse, R146, R48 ;  /* 0x000000928430723c */ /* 0x040ff00000041830 */
[C---:B----4-:R-:W-:Y:S08]  /*87c0*/  HMMA.16816.F32.BF16 R52, R132.reuse, R148, R52 ;  /* 0x000000948434723c */ /* 0x050ff00000041834 */
        /* <DEDUP_REMOVED lines=8> */
[C---:B------:R-:W-:Y:S08]  /*8850*/  HMMA.16816.F32.BF16 R80, R132.reuse, R154, R80 ;  /* 0x0000009a8450723c */ /* 0x040ff00000041850 */
        /* <DEDUP_REMOVED lines=12> */
[C---:B--2---:R-:W-:Y:S03]  /*8920*/  HMMA.16816.F32.BF16 R116, R132.reuse, R140, R116 ;  /* 0x0000008c8474723c */ /* 0x044fe60000041874 */
[--C-:B------:R-:W-:Y:S01]  /*8930*/  FFMA.FTZ R140, R166, UR4, -R169.reuse ;  /* 0x00000004a68c7c23 */ /* 0x100fe200080108a9 */
[----:B------:R-:W-:Y:S03]  /*8940*/  FFMA.FTZ R169, R165, UR4, -R169 ;  /* 0x00000004a5a97c23 */ /* 0x000fe600080108a9 */
[----:B------:R-:W-:Y:S01]  /*8950*/  MUFU.EX2 R165, R140 ;  /* 0x0000008c00a57308 */ /* 0x000fe20000000800 */
[C---:B------:R-:W-:Y:S09]  /*8960*/  HMMA.16816.F32.BF16 R120, R132.reuse, R142, R120 ;  /* 0x0000008e8478723c */ /* 0x040ff20000041878 */
[----:B------:R2:W3:Y:S01]  /*8970*/  MUFU.EX2 R166, R169 ;  /* 0x000000a900a67308 */ /* 0x0004e20000000800 */
[C---:B-1----:R-:W-:Y:S08]  /*8980*/  HMMA.16816.F32.BF16 R124, R132.reuse, R136, R124 ;  /* 0x00000088847c723c */ /* 0x042ff0000004187c */
[----:B------:R-:W-:Y:S01]  /*8990*/  HMMA.16816.F32.BF16 R128, R132, R138, R128 ;  /* 0x0000008a8480723c */ /* 0x000fe20000041880 */
[----:B------:R-:W1:Y:S02]  /*89a0*/  LDSM.16.MT88.4 R132, [R184+0x1800] ;  /* 0x00180000b884783b */ /* 0x000e640000004200 */
[C---:B--2---:R-:W-:Y:S01]  /*89b0*/  F2FP.BF16.F32.PACK_AB R169, R167.reuse, R212 ;  /* 0x000000d4a7a9723e */ /* 0x044fe200000010ff */
[----:B------:R-:W-:Y:S01]  /*89c0*/  FADD.FTZ R212, R212, R211 ;  /* 0x000000d3d4d47221 */ /* 0x000fe20000010000 */
[C---:B---3--:R-:W-:Y:S03]  /*89d0*/  F2FP.BF16.F32.PACK_AB R171, R166.reuse, R165 ;  /* 0x000000a5a6ab723e */ /* 0x048fe600000010ff */
[----:B------:R-:W-:Y:S04]  /*89e0*/  FADD.FTZ R212, R167, R212 ;  /* 0x000000d4a7d47221 */ /* 0x000fe80000010000 */
[C---:B------:R-:W-:Y:S01]  /*89f0*/  HMMA.16816.F32.BF16 R160, R168.reuse, R156, R4 ;  /* 0x0000009ca8a0723c */ /* 0x040fe20000041804 */
[----:B------:R-:W2:Y:S04]  /*8a00*/  LDSM.16.MT88.4 R4, [R221+0x13800] ;  /* 0x01380000dd04783b */ /* 0x000ea80000004200 */
[----:B------:R-:W-:Y:S03]  /*8a10*/  FADD.FTZ R165, R165, R212 ;  /* 0x000000d4a5a57221 */ /* 0x000fe60000010000 */
[C---:B------:R-:W-:Y:S01]  /*8a20*/  HMMA.16816.F32.BF16 R156, R168.reuse, R158, R8 ;  /* 0x0000009ea89c723c */ /* 0x040fe20000041808 */
[----:B------:R-:W3:Y:S02]  /*8a30*/  LDSM.16.MT88.4 R8, [R220+0x13800] ;  /* 0x01380000dc08783b */ /* 0x000ee40000004200 */
[----:B------:R-:W-:Y:S05]  /*8a40*/  FADD.FTZ R231, R166, R165 ;  /* 0x000000a5a6e77221 */ /* 0x000fea0000010000 */
[C---:B------:R-:W-:Y:S01]  /*8a50*/  HMMA.16816.F32.BF16 R152, R168.reuse, R148, R12 ;  /* 0x00000094a898723c */ /* 0x040fe2000004180c */
[----:B------:R-:W4:Y:S07]  /*8a60*/  LDSM.16.MT88.4 R12, [R184+0x3800] ;  /* 0x00380000b80c783b */ /* 0x000f2e0000004200 */
[C---:B------:R-:W-:Y:S01]  /*8a70*/  HMMA.16816.F32.BF16 R148, R168.reuse, R150, R16 ;  /* 0x00000096a894723c */ /* 0x040fe20000041810 */
[----:B------:R-:W5:Y:S07]  /*8a80*/  LDSM.16.MT88.4 R16, [R221+0x15800] ;  /* 0x01580000dd10783b */ /* 0x000f6e0000004200 */
[C---:B------:R-:W-:Y:S01]  /*8a90*/  HMMA.16816.F32.BF16 R144, R168.reuse, R172, R20 ;  /* 0x000000aca890723c */ /* 0x040fe20000041814 */
[----:B------:R-:W5:Y:S07]  /*8aa0*/  LDSM.16.MT88.4 R20, [R220+0x15800] ;  /* 0x01580000dc14783b */ /* 0x000f6e0000004200 */
[C---:B------:R-:W-:Y:S01]  /*8ab0*/  HMMA.16816.F32.BF16 R140, R168.reuse, R174, R24 ;  /* 0x000000aea88c723c */ /* 0x040fe20000041818 */
[----:B------:R-:W5:Y:S07]  /*8ac0*/  LDSM.16.MT88.4 R24, [R184+0x5800] ;  /* 0x00580000b818783b */ /* 0x000f6e0000004200 */
[C---:B-1----:R-:W-:Y:S01]  /*8ad0*/  HMMA.16816.F32.BF16 R136, R168.reuse, R132, R28 ;  /* 0x00000084a888723c */ /* 0x042fe2000004181c */
[----:B------:R-:W1:Y:S07]  /*8ae0*/  LDSM.16.MT88.4 R28, [R221+0x17800] ;  /* 0x01780000dd1c783b */ /* 0x000e6e0000004200 */
        /* <DEDUP_REMOVED lines=23> */
[----:B------:R-:W-:Y:S04]  /*8c60*/  FADD.FTZ R5, R207, R214 ;  /* 0x000000d6cf057221 */ /* 0x000fe80000010000 */
[----:B------:R-:W-:Y:S01]  /*8c70*/  FADD.FTZ R5, R208, R5 ;  /* 0x00000005d0057221 */ /* 0x000fe20000010000 */
[C---:B------:R-:W-:Y:S03]  /*8c80*/  HMMA.16816.F32.BF16 R112, R168.reuse, R6, R112 ;  /* 0x00000006a870723c */ /* 0x040fe60000041870 */
[----:B------:R-:W-:Y:S04]  /*8c90*/  FADD.FTZ R0, R204, R5 ;  /* 0x00000005cc007221 */ /* 0x000fe80000010000 */
[----:B------:R-:W-:Y:S01]  /*8ca0*/  FADD.FTZ R0, R205, R0 ;  /* 0x00000000cd007221 */ /* 0x000fe20000010000 */
[C---:B---3--:R-:W-:Y:S03]  /*8cb0*/  HMMA.16816.F32.BF16 R116, R168.reuse, R8, R116 ;  /* 0x00000008a874723c */ /* 0x048fe60000041874 */
[----:B------:R-:W-:Y:S01]  /*8cc0*/  FADD.FTZ R213, R213, R0 ;  /* 0x00000000d5d57221 */ /* 0x000fe20000010000 */
[----:B------:R-:W-:Y:S03]  /*8cd0*/  MOV R0, R3 ;  /* 0x0000000300007202 */ /* 0x000fe60000000f00 */
[----:B------:R-:W-:Y:S01]  /*8ce0*/  FADD.FTZ R233, R194, R213 ;  /* 0x000000d5c2e97221 */ /* 0x000fe20000010000 */
[C---:B------:R-:W-:Y:S08]  /*8cf0*/  HMMA.16816.F32.BF16 R120, R168.reuse, R10, R120 ;  /* 0x0000000aa878723c */ /* 0x040ff00000041878 */
[C---:B----4-:R-:W-:Y:S08]  /*8d00*/  HMMA.16816.F32.BF16 R124, R168.reuse, R12, R124 ;  /* 0x0000000ca87c723c */ /* 0x050ff0000004187c */
[----:B------:R-:W-:Y:S03]  /*8d10*/  HMMA.16816.F32.BF16 R128, R168, R14, R128 ;  /* 0x0000000ea880723c */ /* 0x000fe60000041880 */
[----:B------:R-:W-:Y:S05]  /*8d20*/  MOV R169, R164 ;  /* 0x000000a400a97202 */ /* 0x000fea0000000f00 */
[----:B------:R-:W-:Y:S01]  /*8d30*/  @!UPT UIADD3 URZ, UPT, UPT, URZ, URZ, URZ ;  /* 0x000000fffffff290 */ /* 0x000fe2000fffe0ff */
[----:B------:R-:W-:Y:S11]  /*8d40*/  BRA.U UP0, `(.L_x_805) ;  /* 0xffffffcd00c07547 */ /* 0x000ff6000b83ffff */
.L_x_804:
        /* <DEDUP_REMOVED lines=332> */
.L_x_808:
        /* <DEDUP_REMOVED lines=51> */
.L_x_810:
[----:B------:R-:W-:Y:S05]  /*a540*/  BSYNC.RECONVERGENT B0 ;  /* 0x0000000000007941 */ /* 0x000fea0003800200 */
.L_x_809:
        /* <DEDUP_REMOVED lines=37> */
.L_x_812:
[----:B------:R-:W-:Y:S05]  /*a7a0*/  BSYNC.RECONVERGENT B0 ;  /* 0x0000000000007941 */ /* 0x000fea0003800200 */
.L_x_811:
        /* <DEDUP_REMOVED lines=22> */
.L_x_814:
[----:B------:R-:W-:Y:S05]  /*a910*/  BSYNC.RECONVERGENT B0 ;  /* 0x0000000000007941 */ /* 0x000fea0003800200 */
.L_x_813:
        /* <DEDUP_REMOVED lines=22> */
.L_x_816:
[----:B------:R-:W-:Y:S05]  /*aa80*/  BSYNC.RECONVERGENT B0 ;  /* 0x0000000000007941 */ /* 0x000fea0003800200 */
.L_x_815:
        /* <DEDUP_REMOVED lines=21> */
.L_x_817:
        /* <DEDUP_REMOVED lines=10> */
.L_x_2348:


//--------------------- .text._ZN5flash16flash_fwd_kernelI23Flash_fwd_kernel_traitsILi256ELi64ELi64ELi4ELb0ELb0EN7cutlass10bfloat16_tE19Flash_kernel_traitsILi256ELi64ELi64ELi4ES3_EELb1ELb0ELb0ELb1ELb0ELb0ELb0ELb0EEEvNS_16Flash_fwd_paramsE --------------------------
	.section	.text._ZN5flash16flash_fwd_kernelI23Flash_fwd_kernel_traitsILi256ELi64ELi64ELi4ELb0ELb0EN7cutlass10bfloat16_tE19Flash_kernel_traitsILi256ELi64ELi64ELi4ES3_EELb1ELb0ELb0ELb1ELb0ELb0ELb0ELb0EEEvNS_16Flash_fwd_paramsE,"ax",@progbits
	.align	128
        .global         _ZN5flash16flash_fwd_kernelI23Flash_fwd_kernel_traitsILi256ELi64ELi64ELi4ELb0ELb0EN7cutlass10bfloat16_tE19Flash_kernel_traitsILi256ELi64ELi64ELi4ES3_EELb1ELb0ELb0ELb1ELb0ELb0ELb0ELb0EEEvNS_16Flash_fwd_paramsE
        .type           _ZN5flash16flash_fwd_kernelI23Flash_fwd_kernel_traitsILi256ELi64ELi64ELi4ELb0ELb0EN7cutlass10bfloat16_tE19Flash_kernel_traitsILi256ELi64ELi64ELi4ES3_EELb1ELb0ELb0ELb1ELb0ELb0ELb0ELb0EEEvNS_16Flash_fwd_paramsE,@function
        .size           _ZN5flash16flash_fwd_kernelI23Flash_fwd_kernel_traitsILi256ELi64ELi64ELi4ELb0ELb0EN7cutlass10bfloat16_tE19Flash_kernel_traitsILi256ELi64ELi64ELi4ES3_EELb1ELb0ELb0ELb1ELb0ELb0ELb0ELb0EEEvNS_16Flash_fwd_paramsE,(.L_x_2349 - _ZN5flash16flash_fwd_kernelI23Flash_fwd_kernel_traitsILi256ELi64ELi64ELi4ELb0ELb0EN7cutlass10bfloat16_tE19Flash_kernel_traitsILi256ELi64ELi64ELi4ES3_EELb1ELb0ELb0ELb1ELb0ELb0ELb0ELb0EEEvNS_16Flash_fwd_paramsE)
        .other          _ZN5flash16flash_fwd_kernelI23Flash_fwd_kernel_traitsILi256ELi64ELi64ELi4ELb0ELb0EN7cutlass10bfloat16_tE19Flash_kernel_traitsILi256ELi64ELi64ELi4ES3_EELb1ELb0ELb0ELb1ELb0ELb0ELb0ELb0EEEvNS_16Flash_fwd_paramsE,@"STO_CUDA_ENTRY STV_DEFAULT"
_ZN5flash16flash_fwd_kernelI23Flash_fwd_kernel_traitsILi256ELi64ELi64ELi4ELb0ELb0EN7cutlass10bfloat16_tE19Flash_kernel_traitsILi256ELi64ELi64ELi4ES3_EELb1ELb0ELb0ELb1ELb0ELb0ELb0ELb0EEEvNS_16Flash_fwd_paramsE:
.text._ZN5flash16flash_fwd_kernelI23Flash_fwd_kernel_traitsILi256ELi64ELi64ELi4ELb0ELb0EN7cutlass10bfloat16_tE19Flash_kernel_traitsILi256ELi64ELi64ELi4ES3_EELb1ELb0ELb0ELb1ELb0ELb0ELb0ELb0EEEvNS_16Flash_fwd_paramsE:
        /* <DEDUP_REMOVED lines=14> */
[----:B------:R-:W3:Y:S05]  /*00e0*/  LDCU.64 UR14, c[0x0][0x460] ;  /* 0x00008c00ff0e77ac */ /* 0x000eea0008000a00 */
[----:B----4-:R-:W4:Y:S01]  /*00f0*/  @P2 LDG.E.64 R6, desc[UR24][R6.64] ;  /* 0x0000001806062981 */ /* 0x010f22000c1e1b00 */
[----:B--2---:R-:W-:Y:S01]  /*0100*/  @P2 IMAD.MOV.U32 R2, RZ, RZ, R83 ;  /* 0x000000ffff022224 */ /* 0x004fe200078e0053 */
[----:B------:R-:W3:Y:S01]  /*0110*/  S2UR UR23, SR_CTAID.Y ;  /* 0x00000000001779c3 */ /* 0x000ee20000002600 */
[----:B-----5:R-:W-:-:S05]  /*0120*/  @P2 IMAD.MOV.U32 R3, RZ, RZ, R82 ;  /* 0x000000ffff032224 */ /* 0x020fca00078e0052 */
[----:B------:R2:W5:Y:S01]  /*0130*/  @P2 LDG.E.64 R4, desc[UR24][R2.64] ;  /* 0x0000001802042981 */ /* 0x000562000c1e1b00 */
[----:B------:R-:W-:Y:S01]  /*0140*/  UISETP.NE.U32.AND UP0, UPT, UR10, URZ, UPT ;  /* 0x000000ff0a00728c */ /* 0x000fe2000bf05070 */
[----:B------:R-:W2:Y:S01]  /*0150*/  S2UR UR22, SR_CTAID.Z ;  /* 0x00000000001679c3 */ /* 0x000ea20000002700 */
[----:B------:R-:W-:Y:S01]  /*0160*/  UISETP.NE.U32.AND UP4, UPT, UR8, URZ, UPT ;  /* 0x000000ff0800728c */ /* 0x000fe2000bf85070 */
[----:B------:R-:W-:Y:S01]  /*0170*/  ISETP.NE.U32.AND P4, PT, RZ, UR10, PT ;  /* 0x0000000aff007c0c */ /* 0x000fe2000bf85070 */
[----:B------:R-:W5:Y:S03]  /*0180*/  LDCU.U8 UR12, c[0x0][0x532] ;  /* 0x0000a640ff0c77ac */ /* 0x000f660008000000 */
[----:B------:R-:W-:Y:S01]  /*0190*/  ISETP.NE.AND.EX P4, PT, RZ, UR11, PT, P4 ;  /* 0x0000000bff007c0c */ /* 0x000fe2000bf85340 */
[----:B------:R-:W-:Y:S01]  /*01a0*/  UISETP.NE.AND.EX UP0, UPT, UR11, URZ, UPT, UP0 ;  /* 0x000000ff0b00728c */ /* 0x000fe2000bf05300 */
[----:B------:R-:W5:Y:S01]  /*01b0*/  @P2 LDC R0, c[0x0][0x520] ;  /* 0x00014800ff002b82 */ /* 0x000f620000000800 */
[----:B------:R-:W-:-:S02]  /*01c0*/  UISETP.NE.AND.EX UP4, UPT, UR9, URZ, UPT, UP4 ;  /* 0x000000ff0900728c */ /* 0x000fc4000bf85340 */
[----:B-1----:R-:W-:-:S04]  /*01d0*/  UISETP.NE.U32.AND UP3, UPT, UR6, URZ, UPT ;  /* 0x000000ff0600728c */ /* 0x002fc8000bf65070 */
[----:B------:R-:W-:Y:S02]  /*01e0*/  UISETP.NE.AND.EX UP3, UPT, UR7, URZ, UPT, UP3 ;  /* 0x000000ff0700728c */ /* 0x000fe4000bf65330 */
[----:B---3--:R-:W-:Y:S02]  /*01f0*/  UIMAD.WIDE.U32 UR14, UR23, 0x4, UR14 ;  /* 0x00000004170e78a5 */ /* 0x008fe4000f8e000e */
[----:B------:R-:W-:Y:S02]  /*0200*/  USHF.L.U32 UR11, UR23, 0x2, URZ ;  /* 0x00000002170b7899 */ /* 0x000fe400080006ff */
[----:B------:R-:W-:Y:S02]  /*0210*/  USHF.R.U32.HI UR10, URZ, 0x1e, UR23 ;  /* 0x0000001eff0a7899 */ /* 0x000fe40008011617 */
[----:B------:R-:W-:Y:S02]  /*0220*/  @UP4 UIADD3 UR8, UP2, UPT, UR11, UR8, URZ ;  /* 0x000000080b084290 */ /* 0x000fe4000ff5e0ff */
[----:B--2---:R-:W-:-:S02]  /*0230*/  ULOP3.LUT UR4, UR22, UR19, UR23, 0xfe, !UPT ;  /* 0x0000001316047292 */ /* 0x004fc4000f8efe17 */
[----:B------:R-:W-:Y:S02]  /*0240*/  @UP4 UIADD3.X UR9, UPT, UPT, UR10, UR9, URZ, UP2, !UPT ;  /* 0x000000090a094290 */ /* 0x000fe400097fe4ff */
[----:B------:R-:W-:Y:S02]  /*0250*/  @UP3 UIADD3 UR6, UP1, UPT, UR11, UR6, URZ ;  /* 0x000000060b063290 */ /* 0x000fe4000ff3e0ff */
[----:B------:R-:W-:Y:S02]  /*0260*/  LOP3.LUT P0, RZ, R213, UR4, RZ, 0xfc, !PT ;  /* 0x00000004d5ff7c12 */ /* 0x000fe4000f80fcff */
[----:B------:R-:W-:-:S03]  /*0270*/  @UP3 UIADD3.X UR7, UPT, UPT, UR10, UR7, URZ, UP1, !UPT ;  /* 0x000000070a073290 */ /* 0x000fc60008ffe4ff */
[----:B------:R-:W1:Y:S08]  /*0280*/  LDCU.64 UR4, c[0x0][0x468] ;  /* 0x00008d00ff0477ac */ /* 0x000e700008000a00 */
[----:B------:R-:W2:Y:S01]  /*0290*/  @!P0 LDC.64 R2, c[0x0][0x528] ;  /* 0x00014a00ff028b82 */ /* 0x000ea20000000a00 */
[----:B-1----:R-:W-:Y:S02]  /*02a0*/  UISETP.EQ.U32.AND UP2, UPT, UR4, URZ, UPT ;  /* 0x000000ff0400728c */ /* 0x002fe4000bf42070 */
[----:B------:R-:W-:-:S04]  /*02b0*/  UIADD3 UR11, UP1, UPT, UR11, UR4, URZ ;  /* 0x000000040b0b7290 */ /* 0x000fc8000ff3e0ff */
[----:B------:R-:W-:Y:S01]  /*02c0*/  UIADD3.X UR10, UPT, UPT, UR10, UR5, URZ, UP1, !UPT ;  /* 0x000000050a0a7290 */ /* 0x000fe20008ffe4ff */
[----:B------:R-:W-:Y:S01]  /*02d0*/  IMAD.U32 R8, RZ, RZ, UR8 ;  /* 0x00000008ff087e24 */ /* 0x000fe2000f8e00ff */
[----:B----4-:R-:W-:Y:S02]  /*02e0*/  @P2 R2UR UR28, R6 ;  /* 0x00000000061c22ca */ /* 0x010fe400000e0000 */
[----:B------:R-:W-:Y:S02]  /*02f0*/  @P2 R2UR UR29, R7 ;  /* 0x00000000071d22ca */ /* 0x000fe400000e0000 */
[----:B-----5:R-:W-:Y:S01]  /*0300*/  @P2 IADD3 R83, P1, PT, R4, R0, RZ ;  /* 0x0000000004532210 */ /* 0x020fe20007f3e0ff */
[----:B------:R-:W-:Y:S01]  /*0310*/  IMAD.U32 R9, RZ, RZ, UR9 ;  /* 0x00000009ff097e24 */ /* 0x000fe2000f8e00ff */
[----:B------:R-:W-:Y:S01]  /*0320*/  UMOV UR18, 0xffffffff ;  /* 0xffffffff00127882 */ /* 0x000fe20000000000 */
[----:B------:R-:W1:Y:S02]  /*0330*/  @!UP0 LDCU UR21, c[0x0][0x434] ;  /* 0x00008680ff1587ac */ /* 0x000e640008000800 */
[----:B------:R-:W-:Y:S01]  /*0340*/  @P2 IMAD.X R82, RZ, RZ, R5, P1 ;  /* 0x000000ffff522224 */ /* 0x000fe200008e0605 */
[----:B------:R-:W-:-:S03]  /*0350*/  PLOP3.LUT P2, PT, PT, PT, UP0, 0x80, 0x8 ;  /* 0x000000000008781c */ /* 0x000fc60003f4f008 */
[----:B------:R-:W-:Y:S01]  /*0360*/  IMAD.U32 R4, RZ, RZ, UR28 ;  /* 0x0000001cff047e24 */ /* 0x000fe2000f8e00ff */
[----:B------:R-:W-:Y:S01]  /*0370*/  PLOP3.LUT P1, PT, PT, PT, UP4, 0x80, 0x8 ;  /* 0x000000000008781c */ /* 0x000fe20003f2f048 */
[----:B------:R-:W-:Y:S01]  /*0380*/  IMAD.U32 R5, RZ, RZ, UR29 ;  /* 0x0000001dff057e24 */ /* 0x000fe2000f8e00ff */
[----:B------:R-:W3:Y:S04]  /*0390*/  @!UP3 LDCU UR8, c[0x0][0x43c] ;  /* 0x00008780ff08b7ac */ /* 0x000ee80008000800 */
[----:B--2---:R2:W-:Y:S01]  /*03a0*/  @!P0 STG.E.64 desc[UR24][R2.64], R4 ;  /* 0x0000000402008986 */ /* 0x0045e2000c101b18 */
[----:B------:R-:W-:-:S04]  /*03b0*/  UISETP.NE.AND UP4, UPT, UR12, URZ, UPT ;  /* 0x000000ff0c00728c */ /* 0x000fc8000bf85270 */
[----:B------:R-:W-:Y:S01]  /*03c0*/  UISETP.EQ.OR.EX UP2, UPT, UR5, URZ, !UP4, UP2 ;  /* 0x000000ff0500728c */ /* 0x000fe2000e742720 */
[----:B------:R-:W-:Y:S02]  /*03d0*/  IMAD.U32 R6, RZ, RZ, UR6 ;  /* 0x00000006ff067e24 */ /* 0x000fe4000f8e00ff */
[----:B------:R-:W-:Y:S01]  /*03e0*/  IMAD.U32 R7, RZ, RZ, UR7 ;  /* 0x00000007ff077e24 */ /* 0x000fe2000f8e00ff */
[----:B------:R-:W4:Y:S01]  /*03f0*/  @!UP3 LDCU.64 UR6, c[0x0][0x488] ;  /* 0x00009100ff06b7ac */ /* 0x000f220008000a00 */
[----:B--2---:R-:W-:Y:S02]  /*0400*/  @!P0 IMAD.MOV.U32 R4, RZ, RZ, R83 ;  /* 0x000000ffff048224 */ /* 0x004fe400078e0053 */
[----:B------:R-:W-:-:S05]  /*0410*/  @!P0 IMAD.MOV.U32 R5, RZ, RZ, R82 ;  /* 0x000000ffff058224 */ /* 0x000fca00078e0052 */
[----:B------:R2:W-:Y:S01]  /*0420*/  @!P0 STG.E.64 desc[UR24][R2.64+0x8], R4 ;  /* 0x0000080402008986 */ /* 0x0005e2000c101b18 */
[----:B------:R-:W-:Y:S02]  /*0430*/  PLOP3.LUT P0, PT, PT, PT, UP3, 0x80, 0x8 ;  /* 0x000000000008781c */ /* 0x000fe40003f0f038 */
[----:B------:R-:W-:-:S11]  /*0440*/  PLOP3.LUT P3, PT, PT, PT, UP2, 0x80, 0x8 ;  /* 0x000000000008781c */ /* 0x000fd60003f6f028 */
[----:B------:R5:W3:Y:S01]  /*0450*/  @P0 LDG.E R0, desc[UR24][R6.64] ;  /* 0x0000001806000981 */ /* 0x000ae2000c1e1900 */
[----:B--2---:R-:W-:Y:S02]  /*0460*/  IMAD.U32 R2, RZ, RZ, UR14 ;  /* 0x0000000eff027e24 */ /* 0x004fe4000f8e00ff */
[----:B------:R-:W-:-:S05]  /*0470*/  IMAD.U32 R3, RZ, RZ, UR15 ;  /* 0x0000000fff037e24 */ /* 0x000fca000f8e00ff */
[----:B------:R-:W2:Y:S01]  /*0480*/  @P4 LDG.E R5, desc[UR24][R2.64] ;  /* 0x0000001802054981 */ /* 0x000ea2000c1e1900 */
[----:B-----5:R-:W-:Y:S02]  /*0490*/  IMAD.U32 R6, RZ, RZ, UR11 ;  /* 0x0000000bff067e24 */ /* 0x020fe4000f8e00ff */
[----:B------:R-:W-:-:S05]  /*04a0*/  IMAD.U32 R7, RZ, RZ, UR10 ;  /* 0x0000000aff077e24 */ /* 0x000fca000f8e00ff */
[----:B------:R-:W5:Y:S04]  /*04b0*/  @!P3 LDG.E R4, desc[UR24][R6.64] ;  /* 0x000000180604b981 */ /* 0x000f68000c1e1900 */
[----:B------:R-:W5:Y:S04]  /*04c0*/  @P2 LDG.E R2, desc[UR24][R2.64+0x4] ;  /* 0x0000041802022981 */ /* 0x000f68000c1e1900 */
[----:B------:R-:W5:Y:S01]  /*04d0*/  @P1 LDG.E R3, desc[UR24][R8.64] ;  /* 0x0000001808031981 */ /* 0x000f62000c1e1900 */
[----:B------:R-:W-:Y:S01]  /*04e0*/  UMOV UR13, URZ ;  /* 0x000000ff000d7c82 */ /* 0x000fe20008000000 */
[----:B------:R-:W-:Y:S01]  /*04f0*/  USHF.L.U32 UR26, UR19, 0x6, URZ ;  /* 0x00000006131a7899 */ /* 0x000fe200080006ff */
[----:B------:R-:W-:Y:S01]  /*0500*/  UMOV UR15, 0xffffffff ;  /* 0xffffffff000f7882 */ /* 0x000fe20000000000 */
[----:B----4-:R-:W-:-:S04]  /*0510*/  @!UP3 UISETP.NE.U32.AND UP2, UPT, UR6, URZ, UPT ;  /* 0x000000ff0600b28c */ /* 0x010fc8000bf45070 */
[----:B------:R-:W-:-:S04]  /*0520*/  @!UP3 UISETP.NE.AND.EX UP2, UPT, UR7, URZ, UPT, UP2 ;  /* 0x000000ff0700b28c */ /* 0x000fc8000bf45320 */
[----:B---3--:R-:W-:Y:S01]  /*0530*/  @!UP3 USEL UR8, UR8, URZ, UP2 ;  /* 0x000000ff0808b287 */ /* 0x008fe20009000000 */
[----:B------:R-:W-:Y:S02]  /*0540*/  @P0 R2UR UR20, R0 ;  /* 0x00000000001402ca */ /* 0x000fe400000e0000 */
[----:B--2---:R-:W-:Y:S02]  /*0550*/  @P4 R2UR UR18, R5 ;  /* 0x00000000051242ca */ /* 0x004fe400000e0000 */
[----:B-----5:R-:W-:Y:S02]  /*0560*/  @P2 R2UR UR9, R2 ;  /* 0x00000000020922ca */ /* 0x020fe400000e0000 */
[----:B------:R-:W-:-:S11]  /*0570*/  @!P3 R2UR UR15, R4 ;  /* 0x00000000040fb2ca */ /* 0x000fd600000e0000 */
[----:B-1----:R-:W-:Y:S02]  /*0580*/  @UP0 UIADD3 UR21, UPT, UPT, UR9, -UR18, URZ ;  /* 0x8000001209150290 */ /* 0x002fe4000fffe0ff */
[----:B------:R-:W-:-:S04]  /*0590*/  UISETP.NE.U32.AND UP0, UPT, UR4, URZ, UPT ;  /* 0x000000ff0400728c */ /* 0x000fc8000bf05070 */
[----:B------:R-:W-:Y:S02]  /*05a0*/  UISETP.NE.AND.EX UP0, UPT, UR5, URZ, UPT, UP0 ;  /* 0x000000ff0500728c */ /* 0x000fe4000bf05300 */
[----:B------:R-:W-:Y:S01]  /*05b0*/  UISETP.GT.AND UP1, UPT, UR21, UR26, UPT ;  /* 0x0000001a1500728c */ /* 0x000fe2000bf24270 */
[----:B------:R-:W-:-:S05]  /*05c0*/  @P1 R2UR UR13, R3 ;  /* 0x00000000030d12ca */ /* 0x000fca00000e0000 */
        /* <DEDUP_REMOVED lines=10> */
.L_x_818:
[----:B-1----:R-:W-:Y:S01]  /*0670*/  @!UP3 UIADD3 UR20, UPT, UPT, UR8, UR4, -UR13 ;  /* 0x000000040814b290 */ /* 0x002fe2000fffe80d */
        /* <DEDUP_REMOVED lines=29> */
.L_x_820:
[----:B------:R-:W2:Y:S01]  /*0850*/  LDCU UR11, c[0x0][0x434] ;  /* 0x00008680ff0b77ac */ /* 0x000ea20008000800 */
[----:B------:R-:W-:Y:S01]  /*0860*/  IMAD.SHL.U32 R0, R213, 0x8, RZ ;  /* 0x00000008d5007824 */ /* 0x000fe200078e00ff */
[----:B------:R-:W-:Y:S01]  /*0870*/  SHF.R.U32.HI R16, RZ, 0x3, R213 ;  /* 0x00000003ff107819 */ /* 0x000fe200000116d5 */
[----:B------:R-:W-:Y:S01]  /*0880*/  IMAD.U32 R14, RZ, RZ, UR19 ;  /* 0x00000013ff0e7e24 */ /* 0x000fe2000f8e00ff */
[----:B------:R-:W-:Y:S01]  /*0890*/  UISETP.NE.AND UP1, UPT, UR8, URZ, !UP1 ;  /* 0x000000ff0800728c */ /* 0x000fe2000cf25270 */
[----:B------:R-:W-:Y:S01]  /*08a0*/  IMAD.MOV.U32 R17, RZ, RZ, RZ ;  /* 0x000000ffff117224 */ /* 0x000fe200078e00ff */
[----:B------:R-:W3:Y:S01]  /*08b0*/  LDCU.64 UR4, c[0x0][0x410] ;  /* 0x00008200ff0477ac */ /* 0x000ee20008000a00 */
[----:B------:R-:W-:Y:S01]  /*08c0*/  LOP3.LUT R0, R0, 0x38, RZ, 0xc0, !PT ;  /* 0x0000003800007812 */ /* 0x000fe200078ec0ff */
[C---:B------:R-:W-:Y:S01]  /*08d0*/  VIADD R5, R16.reuse, 0x20 ;  /* 0x0000002010057836 */ /* 0x040fe20000000000 */
[----:B------:R-:W-:Y:S01]  /*08e0*/  IADD3 R6, PT, PT, R16, 0x10, RZ ;  /* 0x0000001010067810 */ /* 0x000fe20007ffe0ff */
[----:B----4-:R-:W-:Y:S01]  /*08f0*/  UIMAD UR10, UR22, UR10, URZ ;  /* 0x0000000a160a72a4 */ /* 0x010fe2000f8e02ff */
        /* <DEDUP_REMOVED lines=9> */
[----:B-1----:R-:W-:Y:S01]  /*0990*/  UIMAD UR26, UR26, UR6, URZ ;  /* 0x000000061a1a72a4 */ /* 0x002fe2000f8e02ff */
[----:B------:R-:W-:Y:S01]  /*09a0*/  IADD3 R4, PT, PT, R16, 0x30, RZ ;  /* 0x0000003010047810 */ /* 0x000fe20007ffe0ff */
[----:B------:R-:W-:Y:S01]  /*09b0*/  USEL UR7, UR7, UR18, !UP0 ;  /* 0x0000001207077287 */ /* 0x000fe2000c000000 */
[----:B------:R-:W-:Y:S01]  /*09c0*/  ISETP.GE.AND P2, PT, R6, UR21, PT ;  /* 0x0000001506007c0c */ /* 0x000fe2000bf46270 */
[----:B---3--:R-:W-:Y:S01]  /*09d0*/  IMAD.U32 R12, RZ, RZ, UR5 ;  /* 0x00000005ff0c7e24 */ /* 0x008fe2000f8e00ff */
[----:B------:R-:W-:Y:S01]  /*09e0*/  USHF.R.S32.HI UR8, URZ, 0x1f, UR10 ;  /* 0x0000001fff087899 */ /* 0x000fe2000801140a */
[----:B------:R-:W-:Y:S01]  /*09f0*/  IMAD.U32 R10, RZ, RZ, UR4 ;  /* 0x00000004ff0a7e24 */ /* 0x000fe2000f8e00ff */
[----:B------:R-:W-:Y:S01]  /*0a00*/  USHF.R.S32.HI UR5, URZ, 0x1f, UR7 ;  /* 0x0000001fff057899 */ /* 0x000fe20008011407 */
[----:B------:R-:W-:Y:S01]  /*0a10*/  ISETP.GE.AND P1, PT, R5, UR21, PT ;  /* 0x0000001505007c0c */ /* 0x000fe2000bf26270 */
[----:B------:R-:W-:Y:S01]  /*0a20*/  USEL UR7, UR7, URZ, UP1 ;  /* 0x000000ff07077287 */ /* 0x000fe20008800000 */
[----:B------:R-:W-:Y:S01]  /*0a30*/  IMAD.WIDE.U32 R10, R10, UR22, R2 ;  /* 0x000000160a0a7c25 */ /* 0x000fe2000f8e0002 */
[----:B------:R-:W-:Y:S01]  /*0a40*/  USEL UR5, UR5, URZ, UP1 ;  /* 0x000000ff05057287 */ /* 0x000fe20008800000 */
[C---:B------:R-:W-:Y:S01]  /*0a50*/  LOP3.LUT R9, R0.reuse, 0x40, RZ, 0xfc, !PT ;  /* 0x0000004000097812 */ /* 0x040fe200078efcff */
[----:B------:R-:W-:Y:S01]  /*0a60*/  USHF.R.S32.HI UR4, URZ, 0x1f, UR26 ;  /* 0x0000001fff047899 */ /* 0x000fe2000801141a */
        /* <DEDUP_REMOVED lines=24> */
.L_x_822:
[----:B------:R-:W-:Y:S05]  /*0bf0*/  BSYNC.RECONVERGENT B0 ;  /* 0x0000000000007941 */ /* 0x000fea0003800200 */
.L_x_821:
        /* <DEDUP_REMOVED lines=24> */
.L_x_824:
[----:B------:R-:W-:Y:S05]  /*0d80*/  BSYNC.RECONVERGENT B0 ;  /* 0x0000000000007941 */ /* 0x000fea0003800200 */
.L_x_823:
        /* <DEDUP_REMOVED lines=24> */
.L_x_826:
[----:B------:R-:W-:Y:S05]  /*0f10*/  BSYNC.RECONVERGENT B0 ;  /* 0x0000000000007941 */ /* 0x000fea0003800200 */
.L_x_825:
        /* <DEDUP_REMOVED lines=26> */
.L_x_828:
[----:B------:R-:W-:Y:S05]  /*10c0*/  BSYNC.RECONVERGENT B0 ;  /* 0x0000000000007941 */ /* 0x000fea0003800200 */
.L_x_827:
        /* <DEDUP_REMOVED lines=10> */
.L_x_830:
[----:B------:R-:W-:Y:S05]  /*1170*/  BSYNC.RECONVERGENT B0 ;  /* 0x0000000000007941 */ /* 0x000fea0003800200 */
.L_x_829:
[----:B------:R-:W-:Y:S04]  /*1180*/  BSSY.RECONVERGENT B0, `(.L_x_831) ;  /* 0x000000a000007945 */ /* 0x000fe80003800200 */
[----:B------:R-:W-:Y:S05]  /*1190*/  @P5 BRA `(.L_x_832) ;  /* 0x0000000000205947 */ /* 0x000fea0003800000 */
[----:B------:R-:W5:Y:S01]  /*11a0*/  LDCU.64 UR4, c[0x0][0x420] ;  /* 0x00008400ff0477ac */ /* 0x000f620008000a00 */
[----:B----4-:R-:W-:-:S05]  /*11b0*/  IMAD R0, R6, UR6, RZ ;  /* 0x0000000606007c24 */ /* 0x010fca000f8e02ff */
[----:B------:R-:W-:-:S04]  /*11c0*/  IADD3 R2, P0, PT, R0, UR7, RZ ;  /* 0x0000000700027c10 */ /* 0x000fc8000ff1e0ff */
[----:B------:R-:W-:Y:S02]  /*11d0*/  LEA.HI.X.SX32 R0, R0, UR10, 0x1, P0 ;  /* 0x0000000a00007c11 */ /* 0x000fe400080f0eff */
[----:B-----5:R-:W-:-:S04]  /*11e0*/  LEA R6, P0, R2, UR4, 0x2 ;  /* 0x0000000402067c11 */ /* 0x020fc8000f8010ff */
[----:B------:R-:W-:Y:S01]  /*11f0*/  LEA.HI.X R7, R2, UR5, R0, 0x2, P0 ;  /* 0x0000000502077c11 */ /* 0x000fe200080f1400 */
[----:B------:R-:W-:-:S05]  /*1200*/  IMAD.MOV.U32 R0, RZ, RZ, 0x7f800000 ;  /* 0x7f800000ff007424 */ /* 0x000fca00078e00ff */
[----:B------:R4:W-:Y:S03]  /*1210*/  STG.E desc[UR24][R6.64], R0 ;  /* 0x0000000006007986 */ /* 0x0009e6000c101918 */
.L_x_832:
[----:B------:R-:W-:Y:S05]  /*1220*/  BSYNC.RECONVERGENT B0 ;  /* 0x0000000000007941 */ /* 0x000fea0003800200 */
.L_x_831:
        /* <DEDUP_REMOVED lines=10> */
.L_x_834:
[----:B------:R-:W-:Y:S05]  /*12d0*/  BSYNC.RECONVERGENT B0 ;  /* 0x0000000000007941 */ /* 0x000fea0003800200 */
.L_x_833:
[----:B------:R-:W-:Y:S05]  /*12e0*/  @P3 EXIT ;  /* 0x000000000000394d */ /* 0x000fea0003800000 */
[----:B------:R-:W5:Y:S01]  /*12f0*/  LDCU.64 UR4, c[0x0][0x420] ;  /* 0x00008400ff0477ac */ /* 0x000f620008000a00 */
[----:B----4-:R-:W-:-:S05]  /*1300*/  IMAD R0, R4, UR6, RZ ;  /* 0x0000000604007c24 */ /* 0x010fca000f8e02ff */
[----:B------:R-:W-:-:S04]  /*1310*/  IADD3 R2, P0, PT, R0, UR7, RZ ;  /* 0x0000000700027c10 */ /* 0x000fc8000ff1e0ff */
[----:B------:R-:W-:Y:S02]  /*1320*/  LEA.HI.X.SX32 R0, R0, UR10, 0x1, P0 ;  /* 0x0000000a00007c11 */ /* 0x000fe400080f0eff */
[----:B-----5:R-:W-:-:S04]  /*1330*/  LEA R4, P0, R2, UR4, 0x2 ;  /* 0x0000000402047c11 */ /* 0x020fc8000f8010ff */
[----:B------:R-:W-:Y:S01]  /*1340*/  LEA.HI.X R5, R2, UR5, R0, 0x2, P0 ;  /* 0x0000000502057c11 */ /* 0x000fe200080f1400 */
[----:B------:R-:W-:-:S05]  /*1350*/  IMAD.MOV.U32 R0, RZ, RZ, 0x7f800000 ;  /* 0x7f800000ff007424 */ /* 0x000fca00078e00ff */
[----:B------:R-:W-:Y:S01]  /*1360*/  STG.E desc[UR24][R4.64], R0 ;  /* 0x0000000004007986 */ /* 0x000fe2000c101918 */
[----:B------:R-:W-:Y:S05]  /*1370*/  EXIT ;  /* 0x000000000000794d */ /* 0x000fea0003800000 */
.L_x_819:
        /* <DEDUP_REMOVED lines=21> */
.L_x_835:
[----:B------:R-:W1:Y:S01]  /*14d0*/  LDCU.64 UR10, c[0x0][0x3b8] ;  /* 0x00007700ff0a77ac */ /* 0x000e620008000a00 */
[----:B------:R-:W-:-:S04]  /*14e0*/  UIADD3 UR14, UPT, UPT, UR13, UR15, URZ ;  /* 0x0000000f0d0e7290 */ /* 0x000fc8000fffe0ff */
[----:B-1----:R-:W-:Y:S02]  /*14f0*/  UIMAD.WIDE.U32 UR6, UR14, UR10, URZ ;  /* 0x0000000a0e0672a5 */ /* 0x002fe4000f8e00ff */
[----:B------:R-:W-:-:S04]  /*1500*/  UIMAD UR14, UR14, UR11, URZ ;  /* 0x0000000b0e0e72a4 */ /* 0x000fc8000f8e02ff */
[----:B------:R-:W-:Y:S02]  /*1510*/  UIADD3 UR14, UPT, UPT, UR7, UR14, URZ ;  /* 0x0000000e070e7290 */ /* 0x000fe4000fffe0ff */
.L_x_836:
        /* <DEDUP_REMOVED lines=13> */
[----:B------:R-:W-:-:S05]  /*15f0*/  IMAD.HI.U32 R14, R6, R3, RZ ;  /* 0x00000003060e7227 */ /* 0x000fca00078e00ff */
[----:B------:R-:W-:-:S05]  /*1600*/  IADD3 R2, PT, PT, -R14, RZ, RZ ;  /* 0x000000ff0e027210 */ /* 0x000fca0007ffe1ff */
[----:B------:R-:W-:-:S05]  /*1610*/  IMAD R2, R4, R2, R3 ;  /* 0x0000000204027224 */ /* 0x000fca00078e0203 */
[----:B------:R-:W-:-:S13]  /*1620*/  ISETP.GT.U32.AND P1, PT, R4, R2, PT ;  /* 0x000000020400720c */ /* 0x000fda0003f24070 */
[----:B------:R-:W-:Y:S01]  /*1630*/  @!P1 IMAD.IADD R2, R2, 0x1, -R4 ;  /* 0x0000000102029824 */ /* 0x000fe200078e0a04 */
[----:B------:R-:W-:Y:S02]  /*1640*/  @!P1 IADD3 R14, PT, PT, R14, 0x1, RZ ;  /* 0x000000010e0e9810 */ /* 0x000fe40007ffe0ff */
[----:B------:R-:W-:Y:S02]  /*1650*/  ISETP.NE.AND P1, PT, R0, RZ, PT ;  /* 0x000000ff0000720c */ /* 0x000fe40003f25270 */
[----:B------:R-:W-:Y:S02]  /*1660*/  ISETP.GE.U32.AND P2, PT, R2, R4, PT ;  /* 0x000000040200720c */ /* 0x000fe40003f46070 */
[----:B------:R-:W-:-:S04]  /*1670*/  LOP3.LUT R2, R0, UR22, RZ, 0x3c, !PT ;  /* 0x0000001600027c12 */ /* 0x000fc8000f8e3cff */
[----:B------:R-:W-:-:S07]  /*1680*/  ISETP.GE.AND P0, PT, R2, RZ, PT ;  /* 0x000000ff0200720c */ /* 0x000fce0003f06270 */
[----:B------:R-:W-:-:S06]  /*1690*/  @P2 VIADD R14, R14, 0x1 ;  /* 0x000000010e0e2836 */ /* 0x000fcc0000000000 */
        /* <DEDUP_REMOVED lines=13> */
.L_x_837:
[----:B------:R-:W1:Y:S01]  /*1770*/  LDCU.64 UR8, c[0x0][0x3c0] ;  /* 0x00007800ff0877ac */ /* 0x000e620008000a00 */
[----:B------:R-:W-:-:S04]  /*1780*/  UIADD3 UR13, UPT, UPT, UR13, UR15, URZ ;  /* 0x0000000f0d0d7290 */ /* 0x000fc8000fffe0ff */
[----:B-1----:R-:W-:Y:S02]  /*1790*/  UIMAD.WIDE.U32 UR16, UR13, UR8, URZ ;  /* 0x000000080d1072a5 */ /* 0x002fe4000f8e00ff */
[----:B------:R-:W-:-:S04]  /*17a0*/  UIMAD UR13, UR13, UR9, URZ ;  /* 0x000000090d0d72a4 */ /* 0x000fc8000f8e02ff */
[----:B------:R-:W-:-:S12]  /*17b0*/  UIADD3 UR13, UPT, UPT, UR17, UR13, URZ ;  /* 0x0000000d110d7290 */ /* 0x000fd8000fffe0ff */
.L_x_838:
[----:B------:R-:W-:Y:S01]  /*17c0*/  IMAD.SHL.U32 R5, R213, 0x8, RZ ;  /* 0x00000008d5057824 */ /* 0x000fe200078e00ff */
[----:B------:R-:W-:Y:S01]  /*17d0*/  SHF.R.U32.HI R10, RZ, 0x3, R213 ;  /* 0x00000003ff0a7819 */ /* 0x000fe200000116d5 */
[----:B------:R-:W1:Y:S01]  /*17e0*/  S2UR UR27, SR_CgaCtaId ;  /* 0x00000000001b79c3 */ /* 0x000e620000008800 */
[----:B------:R-:W-:Y:S01]  /*17f0*/  SHF.R.S32.HI R229, RZ, 0x1f, R14 ;  /* 0x0000001fffe57819 */ /* 0x000fe2000001140e */
[----:B------:R-:W-:Y:S01]  /*1800*/  IMAD.U32 R8, RZ, RZ, UR19 ;  /* 0x00000013ff087e24 */ /* 0x000fe2000f8e00ff */
[C---:B------:R-:W-:Y:S01]  /*1810*/  LOP3.LUT R4, R5.reuse, 0x38, RZ, 0xc0, !PT ;  /* 0x0000003805047812 */ /* 0x040fe200078ec0ff */
[----:B------:R-:W-:Y:S01]  /*1820*/  IMAD.MOV.U32 R11, RZ, RZ, RZ ;  /* 0x000000ffff0b7224 */ /* 0x000fe200078e00ff */
[C---:B------:R-:W-:Y:S01]  /*1830*/  LOP3.LUT R6, R5.reuse, 0x1f8, RZ, 0xc0, !PT ;  /* 0x000001f805067812 */ /* 0x040fe200078ec0ff */
[----:B------:R-:W-:Y:S01]  /*1840*/  BSSY.RECONVERGENT B0, `(.L_x_839) ;  /* 0x0000052000007945 */ /* 0x000fe20003800200 */
[----:B------:R-:W-:Y:S01]  /*1850*/  IADD3 R2, P0, PT, R4, UR6, RZ ;  /* 0x0000000604027c10 */ /* 0x000fe2000ff1e0ff */
[----:B------:R-:W2:Y:S01]  /*1860*/  LDCU.128 UR4, c[0x0][0x3d0] ;  /* 0x00007a00ff0477ac */ /* 0x000ea20008000c00 */
[----:B------:R-:W-:Y:S01]  /*1870*/  LOP3.LUT R0, R5, 0x1e00, RZ, 0xc0, !PT ;  /* 0x00001e0005007812 */ /* 0x000fe200078ec0ff */
[----:B------:R-:W-:Y:S01]  /*1880*/  IMAD.WIDE.U32 R8, R8, 0x40, R10 ;  /* 0x0000004008087825 */ /* 0x000fe200078e000a */
[----:B------:R-:W-:-:S02]  /*1890*/  LOP3.LUT R6, R6, 0x38, R213, 0x78, !PT ;  /* 0x0000003806067812 */ /* 0x000fc400078e78d5 */
[C---:B------:R-:W-:Y:S01]  /*18a0*/  LOP3.LUT R236, R4.reuse, 0x40, RZ, 0xfc, !PT ;  /* 0x0000004004ec7812 */ /* 0x040fe200078efcff */
[----:B------:R-:W-:Y:S01]  /*18b0*/  IMAD.X R3, RZ, RZ, UR14, P0 ;  /* 0x0000000eff037e24 */ /* 0x000fe200080e06ff */
[----:B------:R-:W-:Y:S01]  /*18c0*/  IADD3 R16, P0, PT, R4, UR16, RZ ;  /* 0x0000001004107c10 */ /* 0x000fe2000ff1e0ff */
[----:B------:R-:W3:Y:S01]  /*18d0*/  LDCU.64 UR16, c[0x0][0x388] ;  /* 0x00007100ff1077ac */ /* 0x000ee20008000a00 */
[----:B------:R-:W-:Y:S01]  /*18e0*/  LOP3.LUT R6, R6, R0, RZ, 0xfc, !PT ;  /* 0x0000000006067212 */ /* 0x000fe200078efcff */
[----:B------:R-:W-:Y:S01]  /*18f0*/  IMAD.WIDE.U32 R2, R10, UR10, R2 ;  /* 0x0000000a0a027c25 */ /* 0x000fe2000f8e0002 */
[----:B------:R-:W-:Y:S01]  /*1900*/  IADD3.X R17, PT, PT, RZ, UR13, RZ, P0, !PT ;  /* 0x0000000dff117c10 */ /* 0x000fe200087fe4ff */
[----:B------:R-:W4:Y:S01]  /*1910*/  LDCU.64 UR14, c[0x0][0x3c8] ;  /* 0x00007900ff0e77ac */ /* 0x000f220008000a00 */
[----:B------:R-:W-:Y:S01]  /*1920*/  IADD3 R18, P0, PT, R4, UR30, RZ ;  /* 0x0000001e04127c10 */ /* 0x000fe2000ff1e0ff */
[----:B------:R-:W-:Y:S01]  /*1930*/  IMAD R3, R10, UR11, R3 ;  /* 0x0000000b0a037c24 */ /* 0x000fe2000f8e0203 */
[----:B------:R-:W-:Y:S01]  /*1940*/  LOP3.LUT R235, R4, 0x80, RZ, 0xfc, !PT ;  /* 0x0000008004eb7812 */ /* 0x000fe200078efcff */
[----:B------:R-:W-:Y:S01]  /*1950*/  IMAD.WIDE.U32 R16, R10, UR8, R16 ;  /* 0x000000080a107c25 */ /* 0x000fe2000f8e0010 */
[----:B------:R-:W-:-:S03]  /*1960*/  LOP3.LUT R234, R4, 0xc0, RZ, 0xfc, !PT ;  /* 0x000000c004ea7812 */ /* 0x000fc600078efcff */
[----:B------:R-:W-:Y:S01]  /*1970*/  IMAD.X R19, RZ, RZ, UR12, P0 ;  /* 0x0000000cff137e24 */ /* 0x000fe200080e06ff */
[----:B------:R-:W5:Y:S01]  /*1980*/  LDCU.64 UR12, c[0x0][0x390] ;  /* 0x00007200ff0c77ac */ /* 0x000f620008000a00 */
[C---:B--2---:R-:W-:Y:S02]  /*1990*/  IMAD R231, R229.reuse, UR4, RZ ;  /* 0x00000004e5e77c24 */ /* 0x044fe4000f8e02ff */
[----:B------:R-:W-:Y:S02]  /*19a0*/  IMAD R229, R229, UR6, RZ ;  /* 0x00000006e5e57c24 */ /* 0x000fe4000f8e02ff */
[C---:B------:R-:W-:Y:S02]  /*19b0*/  IMAD R231, R14.reuse, UR5, R231 ;  /* 0x000000050ee77c24 */ /* 0x040fe4000f8e02e7 */
[C---:B------:R-:W-:Y:S01]  /*19c0*/  IMAD R229, R14.reuse, UR7, R229 ;  /* 0x000000070ee57c24 */ /* 0x040fe2000f8e02e5 */
[----:B------:R-:W-:Y:S01]  /*19d0*/  UIADD3 UR7, UPT, UPT, -UR26, UR21, URZ ;  /* 0x000000151a077290 */ /* 0x000fe2000fffe1ff */
[----:B------:R-:W-:Y:S01]  /*19e0*/  IMAD.WIDE.U32 R2, R14, UR4, R2 ;  /* 0x000000040e027c25 */ /* 0x000fe2000f8e0002 */
[----:B------:R-:W-:-:S03]  /*19f0*/  UMOV UR4, 0x400 ;  /* 0x0000040000047882 */ /* 0x000fc60000000000 */
[C---:B------:R-:W-:Y:S01]  /*1a00*/  IMAD R17, R10.reuse, UR9, R17 ;  /* 0x000000090a117c24 */ /* 0x040fe2000f8e0211 */
[----:B------:R-:W-:Y:S01]  /*1a10*/  ISETP.GE.AND P1, PT, R10, UR7, PT ;  /* 0x000000070a007c0c */ /* 0x000fe2000bf26270 */
[----:B----4-:R-:W-:Y:S01]  /*1a20*/  IMAD.U32 R12, RZ, RZ, UR14 ;  /* 0x0000000eff0c7e24 */ /* 0x010fe2000f8e00ff */
[----:B------:R-:W-:Y:S01]  /*1a30*/  IADD3 R231, PT, PT, R3, R231, RZ ;  /* 0x000000e703e77210 */ /* 0x000fe20007ffe0ff */
[----:B------:R-:W-:Y:S01]  /*1a40*/  IMAD.WIDE.U32 R14, R14, UR6, R16 ;  /* 0x000000060e0e7c25 */ /* 0x000fe2000f8e0010 */
[----:B---3--:R-:W-:Y:S01]  /*1a50*/  LEA R232, P0, R2, UR16, 0x1 ;  /* 0x0000001002e87c11 */ /* 0x008fe2000f8008ff */
[----:B-1----:R-:W-:Y:S02]  /*1a60*/  ULEA UR6, UR27, UR4, 0x18 ;  /* 0x000000041b067291 */ /* 0x002fe4000f8ec0ff */
[----:B------:R-:W-:Y:S01]  /*1a70*/  VIADD R3, R10, 0x10 ;  /* 0x000000100a037836 */ /* 0x000fe20000000000 */
[----:B------:R-:W-:Y:S01]  /*1a80*/  LEA.HI.X R231, R2, UR17, R231, 0x1, P0 ;  /* 0x0000001102e77c11 */ /* 0x000fe200080f0ce7 */
[----:B------:R-:W-:Y:S01]  /*1a90*/  VIADD R2, R10, 0x20 ;  /* 0x000000200a027836 */ /* 0x000fe20000000000 */
[----:B------:R-:W-:Y:S01]  /*1aa0*/  IADD3 R229, PT, PT, R15, R229, RZ ;  /* 0x000000e50fe57210 */ /* 0x000fe20007ffe0ff */
[----:B------:R-:W-:Y:S01]  /*1ab0*/  IMAD.WIDE.U32 R12, R12, UR22, R18 ;  /* 0x000000160c0c7c25 */ /* 0x000fe2000f8e0012 */
[----:B-----5:R-:W-:-:S02]  /*1ac0*/  LEA R230, P0, R14, UR12, 0x1 ;  /* 0x0000000c0ee67c11 */ /* 0x020fc4000f8008ff */
[----:B------:R-:W-:Y:S02]  /*1ad0*/  ISETP.GE.AND P6, PT, R3, UR7, PT ;  /* 0x0000000703007c0c */ /* 0x000fe4000bfc6270 */
[----:B------:R-:W-:Y:S01]  /*1ae0*/  LEA.HI.X R229, R14, UR13, R229, 0x1, P0 ;  /* 0x0000000d0ee57c11 */ /* 0x000fe200080f0ce5 */
[----:B------:R-:W-:Y:S01]  /*1af0*/  IMAD.U32 R14, RZ, RZ, UR15 ;  /* 0x0000000fff0e7e24 */ /* 0x000fe2000f8e00ff */
[----:B------:R-:W-:Y:S02]  /*1b00*/  ISETP.GE.AND P5, PT, R2, UR7, PT ;  /* 0x0000000702007c0c */ /* 0x000fe4000bfa6270 */
[----:B------:R-:W-:Y:S01]  /*1b10*/  LEA R84, R6, UR6, 0x1 ;  /* 0x0000000606547c11 */ /* 0x000fe2000f8e08ff */
[----:B------:R-:W-:Y:S01]  /*1b20*/  IMAD R15, R14, UR22, R13 ;  /* 0x000000160e0f7c24 */ /* 0x000fe2000f8e020d */
[----:B------:R-:W-:Y:S09]  /*1b30*/  @P1 BRA `(.L_x_840) ;  /* 0x0000000000881947 */ /* 0x000ff20003800000 */
        /* <DEDUP_REMOVED lines=34> */
.L_x_840:
[----:B------:R-:W-:Y:S05]  /*1d60*/  BSYNC.RECONVERGENT B0 ;  /* 0x0000000000007941 */ /* 0x000fea0003800200 */
.L_x_839:
[----:B------:R-:W-:Y:S04]  /*1d70*/  BSSY.RECONVERGENT B0, `(.L_x_841) ;  /* 0x0000027000007945 */ /* 0x000fe80003800200 */
        /* <DEDUP_REMOVED lines=38> */
.L_x_842:
[----:B------:R-:W-:Y:S05]  /*1fe0*/  BSYNC.RECONVERGENT B0 ;  /* 0x0000000000007941 */ /* 0x000fea0003800200 */
.L_x_841:
[----:B------:R-:W-:Y:S04]  /*1ff0*/  BSSY.RECONVERGENT B0, `(.L_x_843) ;  /* 0x0000027000007945 */ /* 0x000fe80003800200 */
[----:B------:R-:W-:Y:S05]  /*2000*/  @P5 BRA `(.L_x_844) ;  /* 0x0000000000945947 */ /* 0x000fea0003800000 */
        /* <DEDUP_REMOVED lines=37> */
.L_x_844:
[----:B------:R-:W-:Y:S05]  /*2260*/  BSYNC.RECONVERGENT B0 ;  /* 0x0000000000007941 */ /* 0x000fea0003800200 */
.L_x_843:
[----:B------:R-:W-:Y:S01]  /*2270*/  UIADD3 UR5, UPT, UPT, UR20, 0x3f, URZ ;  /* 0x0000003f14057890 */ /* 0x000fe2000fffe0ff */
[----:B------:R-:W-:Y:S01]  /*2280*/  IADD3 R0, PT, PT, R10, 0x30, RZ ;  /* 0x000000300a007810 */ /* 0x000fe20007ffe0ff */
[----:B------:R-:W-:Y:S01]  /*2290*/  USHF.L.U64.HI UR16, UR10, 0x6, UR11 ;  /* 0x000000060a107899 */ /* 0x000fe2000801020b */
[----:B------:R-:W-:Y:S01]  /*22a0*/  BSSY.RECONVERGENT B0, `(.L_x_845) ;  /* 0x000002d000007945 */ /* 0x000fe20003800200 */
[----:B------:R-:W-:Y:S01]  /*22b0*/  USHF.R.S32.HI UR4, URZ, 0x1f, UR5 ;  /* 0x0000001fff047899 */ /* 0x000fe20008011405 */
[----:B------:R-:W-:Y:S01]  /*22c0*/  ISETP.GE.AND P0, PT, R0, UR7, PT ;  /* 0x0000000700007c0c */ /* 0x000fe2000bf06270 */
[----:B------:R-:W-:Y:S02]  /*22d0*/  USHF.L.U32 UR17, UR10, 0x6, URZ ;  /* 0x000000060a117899 */ /* 0x000fe400080006ff */
[----:B------:R-:W-:-:S04]  /*22e0*/  ULEA.HI UR4, UR4, UR5, URZ, 0x6 ;  /* 0x0000000504047291 */ /* 0x000fc8000f8f30ff */
[----:B------:R-:W-:-:S04]  /*22f0*/  USHF.R.S32.HI UR15, URZ, 0x6, UR4 ;  /* 0x00000006ff0f7899 */ /* 0x000fc80008011404 */
[----:B------:R-:W-:-:S04]  /*2300*/  UIADD3 UR14, UPT, UPT, UR15, -0x1, URZ ;  /* 0xffffffff0f0e7890 */ /* 0x000fc8000fffe0ff */
[----:B------:R-:W-:Y:S01]  /*2310*/  UIMAD UR7, UR14, -0x40, UR20 ;  /* 0xffffffc00e0778a4 */ /* 0x000fe2000f8e0214 */
[----:B------:R-:W-:Y:S11]  /*2320*/  @P0 BRA `(.L_x_846) ;  /* 0x0000000000900947 */ /* 0x000ff60003800000 */
        /* <DEDUP_REMOVED lines=36> */
.L_x_846:
[----:B------:R-:W-:Y:S05]  /*2570*/  BSYNC.RECONVERGENT B0 ;  /* 0x0000000000007941 */ /* 0x000fea0003800200 */
.L_x_845:
[----:B------:R-:W-:Y:S01]  /*2580*/  ISETP.GE.AND P6, PT, R10, UR7, PT ;  /* 0x000000070a007c0c */ /* 0x000fe2000bfc6270 */
[----:B------:R-:W-:Y:S01]  /*2590*/  USHF.R.S32.HI UR31, URZ, 0x1f, UR14 ;  /* 0x0000001fff1f7899 */ /* 0x000fe2000801140e */
[----:B------:R-:W-:Y:S01]  /*25a0*/  BSSY.RECONVERGENT B0, `(.L_x_847) ;  /* 0x0000025000007945 */ /* 0x000fe20003800200 */
[----:B------:R-:W-:Y:S01]  /*25b0*/  UIMAD UR5, UR16, UR14, URZ ;  /* 0x0000000e100572a4 */ /* 0x000fe2000f8e02ff */
[----:B------:R-:W-:Y:S01]  /*25c0*/  ISETP.GE.AND P1, PT, R3, UR7, PT ;  /* 0x0000000703007c0c */ /* 0x000fe2000bf26270 */
[----:B------:R-:W-:Y:S02]  /*25d0*/  UIMAD.WIDE.U32 UR32, UR17, UR14, URZ ;  /* 0x0000000e112072a5 */ /* 0x000fe4000f8e00ff */
[----:B------:R-:W-:-:S04]  /*25e0*/  UIMAD UR5, UR31, UR17, UR5 ;  /* 0x000000111f0572a4 */ /* 0x000fc8000f8e0205 */
[----:B------:R-:W-:Y:S02]  /*25f0*/  UIADD3 UR5, UPT, UPT, UR33, UR5, URZ ;  /* 0x0000000521057290 */ /* 0x000fe4000fffe0ff */
[----:B------:R-:W-:Y:S10]  /*2600*/  @P6 BRA `(.L_x_848) ;  /* 0x0000000000786947 */ /* 0x000ff40003800000 */
        /* <DEDUP_REMOVED lines=30> */
.L_x_848:
[----:B------:R-:W-:Y:S05]  /*27f0*/  BSYNC.RECONVERGENT B0 ;  /* 0x0000000000007941 */ /* 0x000fea0003800200 */
.L_x_847:
        /* <DEDUP_REMOVED lines=10> */
[----:B-1----:R-:W-:Y:S02]  /*28a0*/  LEA R10, P5, R8, R232, 0x1 ;  /* 0x000000e8080a7211 */ /* 0x002fe400078a08ff */
        /* <DEDUP_REMOVED lines=25> */
.L_x_850:
[----:B------:R-:W-:Y:S05]  /*2a40*/  BSYNC.RECONVERGENT B0 ;  /* 0x0000000000007941 */ /* 0x000fea0003800200 */
.L_x_849:
        /* <DEDUP_REMOVED lines=36> */
.L_x_852:
[----:B------:R-:W-:Y:S05]  /*2c90*/  BSYNC.RECONVERGENT B0 ;  /* 0x0000000000007941 */ /* 0x000fea0003800200 */
.L_x_851:
        /* <DEDUP_REMOVED lines=8> */
[----:B------:R-:W-:Y:S02]  /*2d20*/  IMAD.U32 R8, RZ, RZ, UR34 ;  /* 0x00000022ff087e24 */ /* 0x000fe4000f8e00ff */
[----:B------:R-:W-:Y:S01]  /*2d30*/  IMAD.U32 R9, RZ, RZ, UR35 ;  /* 0x00000023ff097e24 */ /* 0x000fe2000f8e00ff */
[----:B-----5:R-:W-:Y:S01]  /*2d40*/  ISETP.GE.AND P3, PT, R4, UR4, PT ;  /* 0x0000000404007c0c */ /* 0x020fe2000bf66270 */
[----:B------:R-:W-:Y:S01]  /*2d50*/  IMAD.U32 R7, RZ, RZ, UR12 ;  /* 0x0000000cff077e24 */ /* 0x000fe2000f8e00ff */
[----:B------:R-:W-:Y:S02]  /*2d60*/  ISETP.GE.AND P2, PT, R236, UR4, PT ;  /* 0x00000004ec007c0c */ /* 0x000fe4000bf46270 */
[----:B-1----:R-:W-:Y:S02]  /*2d70*/  LEA R10, P4, R8, R232, 0x1 ;  /* 0x000000e8080a7211 */ /* 0x002fe400078808ff */
        /* <DEDUP_REMOVED lines=23> */
.L_x_854:
[----:B------:R-:W-:Y:S05]  /*2ef0*/  BSYNC.RECONVERGENT B0 ;  /* 0x0000000000007941 */ /* 0x000fea0003800200 */
.L_x_853:
        /* <DEDUP_REMOVED lines=16> */
[----:B------:R-:W-:-:S04]  /*3000*/  IMAD.U32 R8, RZ, RZ, UR12 ;  /* 0x0000000cff087e24 */ /* 0x000fc8000f8e00ff */
        /* <DEDUP_REMOVED lines=12> */
[----:B--2---:R-:W-:-:S05]  /*30d0*/  @P0 FMUL.FTZ R7, R8, R7 ;  /* 0x0000000708070220 */ /* 0x004fca0000410000 */
[----:B------:R-:W-:Y:S02]  /*30e0*/  @P0 R2UR UR4, R7 ;  /* 0x00000000070402ca */ /* 0x000fe400000e0000 */
[----:B------:R-:W-:-:S11]  /*30f0*/  LOP3.LUT R7, R4, 0x1c0, R81, 0xf8, !PT ;  /* 0x000001c004077812 */ /* 0x000fd600078ef851 */
[----:B------:R-:W-:Y:S01]  /*3100*/  @UP1 UMOV UR5, UR4 ;  /* 0x0000000400051c82 */ /* 0x000fe20008000000 */
[----:B------:R-:W-:Y:S05]  /*3110*/  @P6 BRA `(.L_x_856) ;  /* 0x00000000007c6947 */ /* 0x000fea0003800000 */
[----:B------:R-:W2:Y:S01]  /*3120*/  LDCU UR4, c[0x0][0x440] ;  /* 0x00008800ff0477ac */ /* 0x000ea20008000800 */
[----:B-1----:R-:W-:Y:S02]  /*3130*/  IMAD.U32 R10, RZ, RZ, UR32 ;  /* 0x00000020ff0a7e24 */ /* 0x002fe4000f8e00ff */
[----:B------:R-:W-:Y:S02]  /*3140*/  IMAD.U32 R8, RZ, RZ, UR13 ;  /* 0x0000000dff087e24 */ /* 0x000fe4000f8e00ff */
[----:B------:R-:W-:Y:S01]  /*3150*/  IMAD.U32 R11, RZ, RZ, UR33 ;  /* 0x00000021ff0b7e24 */ /* 0x000fe2000f8e00ff */
[----:B------:R-:W-:-:S04]  /*3160*/  LEA R12, P4, R10, R230, 0x1 ;  /* 0x000000e60a0c7211 */ /* 0x000fc800078808ff */
[----:B------:R-:W-:Y:S02]  /*3170*/  LEA.HI.X R13, R10, R229, R8, 0x1, P4 ;  /* 0x000000e50a0d7211 */ /* 0x000fe400020f0c08 */
[----:B--2---:R-:W-:Y:S02]  /*3180*/  ISETP.GE.AND P3, PT, R4, UR4, PT ;  /* 0x0000000404007c0c */ /* 0x004fe4000bf66270 */
        /* <DEDUP_REMOVED lines=24> */
.L_x_856:
[----:B------:R2:W-:Y:S04]  /*3310*/  STS.128 [R84+0x10000], RZ ;  /* 0x010000ff54007388 */ /* 0x0005e80000000c00 */
[----:B------:R2:W-:Y:S04]  /*3320*/  STS.128 [R84+0x12000], RZ ;  /* 0x012000ff54007388 */ /* 0x0005e80000000c00 */
[----:B------:R2:W-:Y:S04]  /*3330*/  STS.128 [R84+0x14000], RZ ;  /* 0x014000ff54007388 */ /* 0x0005e80000000c00 */
[----:B------:R2:W-:Y:S02]  /*3340*/  STS.128 [R84+0x16000], RZ ;  /* 0x016000ff54007388 */ /* 0x0005e40000000c00 */
.L_x_857:
[----:B------:R-:W-:Y:S05]  /*3350*/  BSYNC.RECONVERGENT B0 ;  /* 0x0000000000007941 */ /* 0x000fea0003800200 */
.L_x_855:
        /* <DEDUP_REMOVED lines=9> */
[----:B------:R-:W-:Y:S01]  /*33f0*/  LOP3.LUT R3, R7, 0x8, R214, 0x78, !PT ;  /* 0x0000000807037812 */ /* 0x000fe200078e78d6 */
[----:B------:R1:W-:Y:S01]  /*3400*/  @P0 STS.128 [R84+0x10800], RZ ;  /* 0x010800ff54000388 */ /* 0x0003e20000000c00 */
[----:B------:R-:W-:-:S02]  /*3410*/  ISETP.GE.AND P5, PT, R0, UR7, PT ;  /* 0x0000000700007c0c */ /* 0x000fc4000bfa6270 */
[----:B------:R-:W-:Y:S01]  /*3420*/  LOP3.LUT R7, R212, 0x200, R81, 0xf8, !PT ;  /* 0x00000200d4077812 */ /* 0x000fe200078ef851 */
        /* <DEDUP_REMOVED lines=35> */
.L_x_859:
[----:B------:R-:W-:Y:S05]  /*3660*/  BSYNC.RECONVERGENT B0 ;  /* 0x0000000000007941 */ /* 0x000fea0003800200 */
.L_x_858:
        /* <DEDUP_REMOVED lines=41> */
.L_x_861:
[----:B------:R-:W-:Y:S05]  /*3900*/  BSYNC.RECONVERGENT B0 ;  /* 0x0000000000007941 */ /* 0x000fea0003800200 */
.L_x_860:
        /* <DEDUP_REMOVED lines=8> */
[----:B------:R-:W-:Y:S02]  /*3990*/  UIMAD UR7, UR9, 0x30, URZ ;  /* 0x00000030090778a4 */ /* 0x000fe4000f8e02ff */
[----:B------:R-:W-:-:S04]  /*39a0*/  UIMAD.WIDE.U32 UR34, UR8, 0x30, UR12 ;  /* 0x00000030082278a5 */ /* 0x000fc8000f8e000c */
[----:B------:R-:W-:Y:S02]  /*39b0*/  UIADD3 UR7, UPT, UPT, UR35, UR7, URZ ;  /* 0x0000000723077290 */ /* 0x000fe4000fffe0ff */
[----:B-1----:R-:W-:Y:S02]  /*39c0*/  IMAD.U32 R8, RZ, RZ, UR34 ;  /* 0x00000022ff087e24 */ /* 0x002fe4000f8e00ff */
[----:B------:R-:W-:Y:S02]  /*39d0*/  IMAD.U32 R9, RZ, RZ, UR35 ;  /* 0x00000023ff097e24 */ /* 0x000fe4000f8e00ff */
[----:B------:R-:W-:Y:S01]  /*39e0*/  IMAD.U32 R0, RZ, RZ, UR7 ;  /* 0x00000007ff007e24 */ /* 0x000fe2000f8e00ff */
[----:B-----5:R-:W-:Y:S02]  /*39f0*/  ISETP.GE.AND P3, PT, R4, UR4, PT ;  /* 0x0000000404007c0c */ /* 0x020fe4000bf66270 */
[----:B------:R-:W-:Y:S02]  /*3a00*/  ISETP.GE.AND P2, PT, R236, UR4, PT ;  /* 0x00000004ec007c0c */ /* 0x000fe4000bf46270 */
[----:B------:R-:W-:-:S02]  /*3a10*/  LEA R10, P4, R8, R230, 0x1 ;  /* 0x000000e6080a7211 */ /* 0x000fc400078808ff */
        /* <DEDUP_REMOVED lines=23> */
.L_x_863:
[----:B------:R-:W-:Y:S05]  /*3b90*/  BSYNC.RECONVERGENT B0 ;  /* 0x0000000000007941 */ /* 0x000fea0003800200 */
.L_x_862:
[----:B------:R-:W-:Y:S01]  /*3ba0*/  LDSM.16.M88.4 R64, [R89] ;  /* 0x000000005940783b */ /* 0x000fe20000000200 */
[----:B------:R-:W-:Y:S01]  /*3bb0*/  R2P PR, R213, 0x6 ;  /* 0x00000006d5007804 */ /* 0x000fe20000000000 */
[----:B------:R-:W-:Y:S01]  /*3bc0*/  IMAD.MOV.U32 R80, RZ, RZ, 0x20 ;  /* 0x00000020ff507424 */ /* 0x000fe200078e00ff */
[----:B------:R-:W-:Y:S01]  /*3bd0*/  UISETP.GE.U32.AND UP1, UPT, UR20, 0x41, UPT ;  /* 0x000000411400788c */ /* 0x000fe2000bf26070 */
[----:B------:R-:W5:Y:S01]  /*3be0*/  LDSM.16.M88.4 R36, [R88+UR6+0x8000] ;  /* 0x008000065824783b */ /* 0x000f620008000200 */
[----:B------:R-:W-:Y:S02]  /*3bf0*/  VIADD R2, R88, UR6 ;  /* 0x0000000658027c36 */ /* 0x000fe40008000000 */
[----:B------:R-:W-:Y:S01]  /*3c00*/  SEL R80, R80, 0xffffffe0, !P1 ;  /* 0xffffffe050507807 */ /* 0x000fe20004800000 */
[----:B------:R-:W2:Y:S01]  /*3c10*/  LDSM.16.M88.4 R28, [R88+UR6+0x8800] ;  /* 0x00880006581c783b */ /* 0x000ea20008000200 */
[----:B------:R-:W-:-:S03]  /*3c20*/  IMAD.MOV.U32 R0, RZ, RZ, 0x40 ;  /* 0x00000040ff007424 */ /* 0x000fc600078e00ff */
[C-C-:B------:R-:W-:Y:S01]  /*3c30*/  IMAD.IADD R87, R89.reuse, 0x1, R80.reuse ;  /* 0x0000000159577824 */ /* 0x140fe200078e0250 */
[----:B------:R-:W2:Y:S01]  /*3c40*/  LDSM.16.M88.4 R20, [R88+UR6+0x9000] ;  /* 0x009000065814783b */ /* 0x000ea20008000200 */
[----:B------:R-:W-:Y:S01]  /*3c50*/  IMAD.IADD R7, R2, 0x1, R80 ;  /* 0x0000000102077824 */ /* 0x000fe200078e0250 */
[----:B------:R-:W-:Y:S02]  /*3c60*/  SEL R0, R0, 0xffffffc0, !P2 ;  /* 0xffffffc000007807 */ /* 0x000fe40005000000 */
[----:B-1-3--:R-:W1:Y:S03]  /*3c70*/  LDSM.16.M88.4 R16, [R88+UR6+0x9800] ;  /* 0x009800065810783b */ /* 0x00ae660008000200 */
[--C-:B------:R-:W-:Y:S01]  /*3c80*/  IMAD.IADD R86, R89, 0x1, R0.reuse ;  /* 0x0000000159567824 */ /* 0x100fe200078e0200 */
[----:B----4-:R-:W-:Y:S01]  /*3c90*/  LDSM.16.M88.4 R12, [R87] ;  /* 0x00000000570c783b */ /* 0x010fe20000000200 */
[----:B------:R-:W-:-:S02]  /*3ca0*/  IMAD.IADD R2, R2, 0x1, R0 ;  /* 0x0000000102027824 */ /* 0x000fc400078e0200 */
[C---:B------:R-:W-:Y:S01]  /*3cb0*/  IMAD.IADD R85, R80.reuse, 0x1, R86 ;  /* 0x0000000150557824 */ /* 0x040fe200078e0256 */
[----:B------:R-:W3:Y:S01]  /*3cc0*/  LDSM.16.M88.4 R44, [R7+0x8000] ;  /* 0x00800000072c783b */ /* 0x000ee20000000200 */
[----:B------:R-:W-:-:S03]  /*3cd0*/  IMAD.IADD R0, R80, 0x1, R2 ;  /* 0x0000000150007824 */ /* 0x000fc600078e0202 */
[----:B------:R-:W4:Y:S04]  /*3ce0*/  LDSM.16.M88.4 R8, [R7+0x8800] ;  /* 0x008800000708783b */ /* 0x000f280000000200 */
[----:B------:R-:W4:Y:S04]  /*3cf0*/  LDSM.16.M88.4 R60, [R7+0x9000] ;  /* 0x00900000073c783b */ /* 0x000f280000000200 */
[----:B------:R-:W-:Y:S04]  /*3d00*/  LDSM.16.M88.4 R56, [R2+0x8800] ;  /* 0x008800000238783b */ /* 0x000fe80000000200 */
[----:B------:R-:W-:Y:S01]  /*3d10*/  LDSM.16.M88.4 R52, [R2+0x9000] ;  /* 0x009000000234783b */ /* 0x000fe20000000200 */
[C---:B-----5:R-:W-:Y:S03]  /*3d20*/  HMMA.16816.F32.BF16 R40, R64.reuse, R36, RZ ;  /* 0x000000244028723c */ /* 0x060fe600000418ff */
[----:B------:R-:W-:Y:S04]  /*3d30*/  LDSM.16.M88.4 R76, [R2+0x8000] ;  /* 0x00800000024c783b */ /* 0x000fe80000000200 */
[----:B------:R-:W-:Y:S01]  /*3d40*/  LDSM.16.M88.4 R48, [R2+0x9800] ;  /* 0x009800000230783b */ /* 0x000fe20000000200 */
[C---:B------:R-:W-:Y:S03]  /*3d50*/  HMMA.16816.F32.BF16 R36, R64.reuse, R38, RZ ;  /* 0x000000264024723c */ /* 0x040fe600000418ff */
[----:B------:R-:W-:Y:S04]  /*3d60*/  LDSM.16.M88.4 R72, [R0+0x8000] ;  /* 0x008000000048783b */ /* 0x000fe80000000200 */
[----:B------:R-:W0:Y:S01]  /*3d70*/  LDGDEPBAR ;  /* 0x00000000000079af */ /* 0x000e220000000000 */
[C---:B--2---:R-:W-:Y:S08]  /*3d80*/  HMMA.16816.F32.BF16 R32, R64.reuse, R28, RZ ;  /* 0x0000001c4020723c */ /* 0x044ff000000418ff */
[C---:B------:R-:W-:Y:S08]  /*3d90*/  HMMA.16816.F32.BF16 R24, R64.reuse, R20, RZ ;  /* 0x000000144018723c */ /* 0x040ff000000418ff */
[C---:B------:R-:W-:Y:S08]  /*3da0*/  HMMA.16816.F32.BF16 R28, R64.reuse, R30, RZ ;  /* 0x0000001e401c723c */ /* 0x040ff000000418ff */
[C---:B------:R-:W-:Y:S08]  /*3db0*/  HMMA.16816.F32.BF16 R20, R64.reuse, R22, RZ ;  /* 0x000000164014723c */ /* 0x040ff000000418ff */
[C---:B-1----:R-:W-:Y:S08]  /*3dc0*/  HMMA.16816.F32.BF16 R68, R64.reuse, R16, RZ ;  /* 0x000000104044723c */ /* 0x042ff000000418ff */
[----:B------:R-:W-:Y:S01]  /*3dd0*/  HMMA.16816.F32.BF16 R64, R64, R18, RZ ;  /* 0x000000124040723c */ /* 0x000fe200000418ff */
[----:B------:R-:W1:Y:S07]  /*3de0*/  LDSM.16.M88.4 R16, [R7+0x9800] ;  /* 0x009800000710783b */ /* 0x000e6e0000000200 */
[C---:B---3--:R-:W-:Y:S08]  /*3df0*/  HMMA.16816.F32.BF16 R40, R12.reuse, R44, R40 ;  /* 0x0000002c0c28723c */ /* 0x048ff00000041828 */
[C---:B------:R-:W-:Y:S01]  /*3e00*/  HMMA.16816.F32.BF16 R36, R12.reuse, R46, R36 ;  /* 0x0000002e0c24723c */ /* 0x040fe20000041824 */
[----:B------:R-:W2:Y:S07]  /*3e10*/  LDSM.16.M88.4 R44, [R86] ;  /* 0x00000000562c783b */ /* 0x000eae0000000200 */
[C---:B----4-:R-:W-:Y:S08]  /*3e20*/  HMMA.16816.F32.BF16 R32, R12.reuse, R8, R32 ;  /* 0x000000080c20723c */ /* 0x050ff00000041820 */
[C---:B------:R-:W-:Y:S01]  /*3e30*/  HMMA.16816.F32.BF16 R28, R12.reuse, R10, R28 ;  /* 0x0000000a0c1c723c */ /* 0x040fe2000004181c */
[----:B------:R-:W3:Y:S07]  /*3e40*/  LDSM.16.M88.4 R8, [R85] ;  /* 0x000000005508783b */ /* 0x000eee0000000200 */
[C---:B------:R-:W-:Y:S08]  /*3e50*/  HMMA.16816.F32.BF16 R24, R12.reuse, R60, R24 ;  /* 0x0000003c0c18723c */ /* 0x040ff00000041818 */
        /* <DEDUP_REMOVED lines=21> */
[----:B------:R-:W-:Y:S07]  /*3fb0*/  LDSM.16.M88.4 R72, [R2+0xa800] ;  /* 0x00a800000248783b */ /* 0x000fee0000000200 */
[C---:B----4-:R-:W-:Y:S08]  /*3fc0*/  HMMA.16816.F32.BF16 R32, R8.reuse, R60, R32 ;  /* 0x0000003c0820723c */ /* 0x050ff00000041820 */
[C---:B------:R-:W-:Y:S01]  /*3fd0*/  HMMA.16816.F32.BF16 R28, R8.reuse, R62, R28 ;  /* 0x0000003e081c723c */ /* 0x040fe2000004181c */
[----:B------:R-:W3:Y:S07]  /*3fe0*/  LDSM.16.M88.4 R60, [R88+UR6+0xb800] ;  /* 0x00b80006583c783b */ /* 0x000eee0008000200 */
[C---:B-1----:R-:W-:Y:S08]  /*3ff0*/  HMMA.16816.F32.BF16 R24, R8.reuse, R16, R24 ;  /* 0x000000100818723c */ /* 0x042ff00000041818 */
[C---:B------:R-:W-:Y:S01]  /*4000*/  HMMA.16816.F32.BF16 R20, R8.reuse, R18, R20 ;  /* 0x000000120814723c */ /* 0x040fe20000041814 */
[----:B------:R-:W-:Y:S07]  /*4010*/  LDSM.16.M88.4 R16, [R7+0xa000] ;  /* 0x00a000000710783b */ /* 0x000fee0000000200 */
[C---:B-----5:R-:W-:Y:S08]  /*4020*/  HMMA.16816.F32.BF16 R68, R8.reuse, R12, R68 ;  /* 0x0000000c0844723c */ /* 0x060ff00000041844 */
[----:B------:R-:W-:Y:S01]  /*4030*/  HMMA.16816.F32.BF16 R64, R8, R14, R64 ;  /* 0x0000000e0840723c */ /* 0x000fe20000041840 */
[----:B------:R-:W1:Y:S04]  /*4040*/  LDSM.16.M88.4 R8, [R87+0x2000] ;  /* 0x002000005708783b */ /* 0x000e680000000200 */
[----:B------:R-:W4:Y:S03]  /*4050*/  LDSM.16.M88.4 R12, [R7+0xa800] ;  /* 0x00a80000070c783b */ /* 0x000f260000000200 */
        /* <DEDUP_REMOVED lines=8> */
[----:B------:R-:W5:Y:S07]  /*40e0*/  LDSM.16.M88.4 R44, [R86+0x2000] ;  /* 0x00200000562c783b */ /* 0x000f6e0000000200 */
[C---:B---3--:R-:W-:Y:S08]  /*40f0*/  HMMA.16816.F32.BF16 R68, R52.reuse, R60, R68 ;  /* 0x0000003c3444723c */ /* 0x048ff00000041844 */
[----:B------:R-:W-:Y:S01]  /*4100*/  HMMA.16816.F32.BF16 R64, R52, R62, R64 ;  /* 0x0000003e3440723c */ /* 0x000fe20000041840 */
[----:B------:R-:W3:Y:S04]  /*4110*/  LDSM.16.M88.4 R60, [R2+0xb000] ;  /* 0x00b00000023c783b */ /* 0x000ee80000000200 */
[----:B------:R-:W3:Y:S03]  /*4120*/  LDSM.16.M88.4 R52, [R2+0xb800] ;  /* 0x00b800000234783b */ /* 0x000ee60000000200 */
[C---:B-1----:R-:W-:Y:S08]  /*4130*/  HMMA.16816.F32.BF16 R40, R8.reuse, R16, R40 ;  /* 0x000000100828723c */ /* 0x042ff00000041828 */
[C---:B------:R-:W-:Y:S01]  /*4140*/  HMMA.16816.F32.BF16 R36, R8.reuse, R18, R36 ;  /* 0x000000120824723c */ /* 0x040fe20000041824 */
[----:B------:R-:W-:Y:S07]  /*4150*/  LDSM.16.M88.4 R16, [R85+0x2000] ;  /* 0x002000005510783b */ /* 0x000fee0000000200 */
[C---:B----4-:R-:W-:Y:S08]  /*4160*/  HMMA.16816.F32.BF16 R32, R8.reuse, R12, R32 ;  /* 0x0000000c0820723c */ /* 0x050ff00000041820 */
[C---:B------:R-:W-:Y:S01]  /*4170*/  HMMA.16816.F32.BF16 R28, R8.reuse, R14, R28 ;  /* 0x0000000e081c723c */ /* 0x040fe2000004181c */
[----:B------:R-:W-:Y:S07]  /*4180*/  LDSM.16.M88.4 R12, [R0+0xa000] ;  /* 0x00a00000000c783b */ /* 0x000fee0000000200 */
[C---:B------:R-:W-:Y:S08]  /*4190*/  HMMA.16816.F32.BF16 R24, R8.reuse, R76, R24 ;  /* 0x0000004c0818723c */ /* 0x040ff00000041818 */
[C---:B------:R-:W-:Y:S01]  /*41a0*/  HMMA.16816.F32.BF16 R20, R8.reuse, R78, R20 ;  /* 0x0000004e0814723c */ /* 0x040fe20000041814 */
[----:B------:R-:W-:Y:S07]  /*41b0*/  LDSM.16.M88.4 R76, [R87+0x4000] ;  /* 0x00400000574c783b */ /* 0x000fee0000000200 */
[C---:B--2---:R-:W-:Y:S08]  /*41c0*/  HMMA.16816.F32.BF16 R68, R8.reuse, R56, R68 ;  /* 0x000000380844723c */ /* 0x044ff00000041844 */
[----:B------:R-:W-:Y:S01]  /*41d0*/  HMMA.16816.F32.BF16 R64, R8, R58, R64 ;  /* 0x0000003a0840723c */ /* 0x000fe20000041840 */
[----:B------:R-:W1:Y:S04]  /*41e0*/  LDSM.16.M88.4 R8, [R0+0xa800] ;  /* 0x00a800000008783b */ /* 0x000e680000000200 */
[----:B------:R-:W-:Y:S03]  /*41f0*/  LDSM.16.M88.4 R56, [R0+0xb800] ;  /* 0x00b800000038783b */ /* 0x000fe60000000200 */
[C---:B-----5:R-:W-:Y:S08]  /*4200*/  HMMA.16816.F32.BF16 R40, R44.reuse, R48, R40 ;  /* 0x000000302c28723c */ /* 0x060ff00000041828 */
        /* <DEDUP_REMOVED lines=8> */
[C---:B------:R-:W-:Y:S08]  /*4290*/  HMMA.16816.F32.BF16 R68, R44.reuse, R52, R68 ;  /* 0x000000342c44723c */ /* 0x040ff00000041844 */
[----:B------:R-:W-:Y:S01]  /*42a0*/  HMMA.16816.F32.BF16 R64, R44, R54, R64 ;  /* 0x000000362c40723c */ /* 0x000fe20000041840 */
[----:B------:R-:W-:Y:S04]  /*42b0*/  LDSM.16.M88.4 R44, [R89+0x4000] ;  /* 0x00400000592c783b */ /* 0x000fe80000000200 */
[----:B------:R-:W-:Y:S03]  /*42c0*/  LDSM.16.M88.4 R52, [R88+UR6+0xd000] ;  /* 0x00d000065834783b */ /* 0x000fe60008000200 */
[C---:B-1----:R-:W-:Y:S08]  /*42d0*/  HMMA.16816.F32.BF16 R32, R16.reuse, R8, R32 ;  /* 0x000000081020723c */ /* 0x042ff00000041820 */
[C---:B------:R-:W-:Y:S01]  /*42e0*/  HMMA.16816.F32.BF16 R28, R16.reuse, R10, R28 ;  /* 0x0000000a101c723c */ /* 0x040fe2000004181c */
[----:B------:R-:W1:Y:S07]  /*42f0*/  LDSM.16.M88.4 R8, [R88+UR6+0xc800] ;  /* 0x00c800065808783b */ /* 0x000e6e0008000200 */
[C---:B------:R-:W-:Y:S08]  /*4300*/  HMMA.16816.F32.BF16 R40, R16.reuse, R12, R40 ;  /* 0x0000000c1028723c */ /* 0x040ff00000041828 */
[C---:B------:R-:W-:Y:S01]  /*4310*/  HMMA.16816.F32.BF16 R36, R16.reuse, R14, R36 ;  /* 0x0000000e1024723c */ /* 0x040fe20000041824 */
[----:B------:R-:W3:Y:S07]  /*4320*/  LDSM.16.M88.4 R12, [R88+UR6+0xc000] ;  /* 0x00c00006580c783b */ /* 0x000eee0008000200 */
[C---:B--2---:R-:W-:Y:S08]  /*4330*/  HMMA.16816.F32.BF16 R24, R16.reuse, R48, R24 ;  /* 0x000000301018723c */ /* 0x044ff00000041818 */
[C---:B------:R-:W-:Y:S01]  /*4340*/  HMMA.16816.F32.BF16 R20, R16.reuse, R50, R20 ;  /* 0x000000321014723c */ /* 0x040fe20000041814 */
[----:B------:R-:W2:Y:S07]  /*4350*/  LDSM.16.M88.4 R48, [R88+UR6+0xd800] ;  /* 0x00d800065830783b */ /* 0x000eae0008000200 */
[C---:B------:R-:W-:Y:S08]  /*4360*/  HMMA.16816.F32.BF16 R68, R16.reuse, R56, R68 ;  /* 0x000000381044723c */ /* 0x040ff00000041844 */
[----:B------:R-:W-:Y:S01]  /*4370*/  HMMA.16816.F32.BF16 R64, R16, R58, R64 ;  /* 0x0000003a1040723c */ /* 0x000fe20000041840 */
[----:B------:R-:W4:Y:S04]  /*4380*/  LDSM.16.M88.4 R16, [R7+0xc000] ;  /* 0x00c000000710783b */ /* 0x000f280000000200 */
[----:B------:R-:W-:Y:S03]  /*4390*/  LDSM.16.M88.4 R56, [R2+0xc000] ;  /* 0x00c000000238783b */ /* 0x000fe60000000200 */
        /* <DEDUP_REMOVED lines=11> */
[----:B------:R-:W2:Y:S04]  /*4450*/  LDSM.16.M88.4 R48, [R2+0xd000] ;  /* 0x00d000000230783b */ /* 0x000ea80000000200 */
[----:B------:R-:W2:Y:S03]  /*4460*/  LDSM.16.M88.4 R44, [R2+0xd800] ;  /* 0x00d80000022c783b */ /* 0x000ea60000000200 */
[C---:B----4-:R-:W-:Y:S08]  /*4470*/  HMMA.16816.F32.BF16 R40, R76.reuse, R16, R40 ;  /* 0x000000104c28723c */ /* 0x050ff00000041828 */
        /* <DEDUP_REMOVED lines=10> */
[----:B------:R-:W-:Y:S04]  /*4520*/  LDSM.16.M88.4 R72, [R89+0x6000] ;  /* 0x006000005948783b */ /* 0x000fe80000000200 */
[----:B------:R-:W-:Y:S03]  /*4530*/  LDSM.16.M88.4 R76, [R0+0xe000] ;  /* 0x00e00000004c783b */ /* 0x000fe60000000200 */
[C---:B------:R-:W-:Y:S08]  /*4540*/  HMMA.16816.F32.BF16 R40, R60.reuse, R56, R40 ;  /* 0x000000383c28723c */ /* 0x040ff00000041828 */
[C---:B------:R-:W-:Y:S01]  /*4550*/  HMMA.16816.F32.BF16 R36, R60.reuse, R58, R36 ;  /* 0x0000003a3c24723c */ /* 0x040fe20000041824 */
[----:B------:R-:W-:Y:S07]  /*4560*/  LDSM.16.M88.4 R56, [R88+UR6+0xe000] ;  /* 0x00e000065838783b */ /* 0x000fee0008000200 */
[C---:B-----5:R-:W-:Y:S08]  /*4570*/  HMMA.16816.F32.BF16 R32, R60.reuse, R52, R32 ;  /* 0x000000343c20723c */ /* 0x060ff00000041820 */
[C---:B------:R-:W-:Y:S01]  /*4580*/  HMMA.16816.F32.BF16 R28, R60.reuse, R54, R28 ;  /* 0x000000363c1c723c */ /* 0x040fe2000004181c */
[----:B------:R-:W4:Y:S07]  /*4590*/  LDSM.16.M88.4 R52, [R0+0xd000] ;  /* 0x00d000000034783b */ /* 0x000f2e0000000200 */
[C---:B--2---:R-:W-:Y:S08]  /*45a0*/  HMMA.16816.F32.BF16 R24, R60.reuse, R48, R24 ;  /* 0x000000303c18723c */ /* 0x044ff00000041818 */
[C---:B------:R-:W-:Y:S01]  /*45b0*/  HMMA.16816.F32.BF16 R20, R60.reuse, R50, R20 ;  /* 0x000000323c14723c */ /* 0x040fe20000041814 */
[----:B------:R-:W2:Y:S07]  /*45c0*/  LDSM.16.M88.4 R48, [R0+0xd800] ;  /* 0x00d800000030783b */ /* 0x000eae0000000200 */
[C---:B------:R-:W-:Y:S08]  /*45d0*/  HMMA.16816.F32.BF16 R68, R60.reuse, R44, R68 ;  /* 0x0000002c3c44723c */ /* 0x040ff00000041844 */
[----:B------:R-:W-:Y:S01]  /*45e0*/  HMMA.16816.F32.BF16 R64, R60, R46, R64 ;  /* 0x0000002e3c40723c */ /* 0x000fe20000041840 */
[----:B------:R-:W-:Y:S04]  /*45f0*/  LDSM.16.M88.4 R60, [R87+0x6000] ;  /* 0x00600000573c783b */ /* 0x000fe80000000200 */
[----:B------:R-:W5:Y:S03]  /*4600*/  LDSM.16.M88.4 R44, [R88+UR6+0xe800] ;  /* 0x00e80006582c783b */ /* 0x000f660008000200 */
[C---:B-1----:R-:W-:Y:S08]  /*4610*/  HMMA.16816.F32.BF16 R32, R16.reuse, R8, R32 ;  /* 0x000000081020723c */ /* 0x042ff00000041820 */
[C---:B------:R-:W-:Y:S01]  /*4620*/  HMMA.16816.F32.BF16 R28, R16.reuse, R10, R28 ;  /* 0x0000000a101c723c */ /* 0x040fe2000004181c */
[----:B------:R-:W1:Y:S07]  /*4630*/  LDSM.16.M88.4 R8, [R7+0xe000] ;  /* 0x00e000000708783b */ /* 0x000e6e0000000200 */
[C---:B---3--:R-:W-:Y:S08]  /*4640*/  HMMA.16816.F32.BF16 R40, R16.reuse, R12, R40 ;  /* 0x0000000c1028723c */ /* 0x048ff00000041828 */
[C---:B------:R-:W-:Y:S01]  /*4650*/  HMMA.16816.F32.BF16 R36, R16.reuse, R14, R36 ;  /* 0x0000000e1024723c */ /* 0x040fe20000041824 */
[----:B------:R-:W3:Y:S04]  /*4660*/  LDSM.16.M88.4 R12, [R88+UR6+0xf000] ;  /* 0x00f00006580c783b */ /* 0x000ee80008000200 */
[----:B------:R-:W3:Y:S03]  /*4670*/  LDSM.16.M88.4 R88, [R88+UR6+0xf800] ;  /* 0x00f800065858783b */ /* 0x000ee60008000200 */
[C---:B----4-:R-:W-:Y:S08]  /*4680*/  HMMA.16816.F32.BF16 R24, R16.reuse, R52, R24 ;  /* 0x000000341018723c */ /* 0x050ff00000041818 */
[C---:B------:R-:W-:Y:S01]  /*4690*/  HMMA.16816.F32.BF16 R20, R16.reuse, R54, R20 ;  /* 0x000000361014723c */ /* 0x040fe20000041814 */
[----:B------:R-:W-:Y:S07]  /*46a0*/  LDSM.16.M88.4 R52, [R86+0x6000] ;  /* 0x006000005634783b */ /* 0x000fee0000000200 */
[C---:B--2---:R-:W-:Y:S08]  /*46b0*/  HMMA.16816.F32.BF16 R68, R16.reuse, R48, R68 ;  /* 0x000000301044723c */ /* 0x044ff00000041844 */
[----:B------:R-:W-:Y:S01]  /*46c0*/  HMMA.16816.F32.BF16 R64, R16, R50, R64 ;  /* 0x000000321040723c */ /* 0x000fe20000041840 */
[----:B------:R-:W2:Y:S04]  /*46d0*/  LDSM.16.M88.4 R16, [R7+0xe800] ;  /* 0x00e800000710783b */ /* 0x000ea80000000200 */
[----:B------:R-:W4:Y:S03]  /*46e0*/  LDSM.16.M88.4 R48, [R7+0xf000] ;  /* 0x00f000000730783b */ /* 0x000f260000000200 */
[C---:B------:R-:W-:Y:S08]  /*46f0*/  HMMA.16816.F32.BF16 R40, R72.reuse, R56, R40 ;  /* 0x000000384828723c */ /* 0x040ff00000041828 */
[C---:B------:R-:W-:Y:S01]  /*4700*/  HMMA.16816.F32.BF16 R36, R72.reuse, R58, R36 ;  /* 0x0000003a4824723c */ /* 0x040fe20000041824 */
[----:B------:R-:W-:Y:S07]  /*4710*/  LDSM.16.M88.4 R56, [R2+0xf000] ;  /* 0x00f000000238783b */ /* 0x000fee0000000200 */
[----:B-----5:R-:W-:Y:S08]  /*4720*/  HMMA.16816.F32.BF16 R32, R72, R44, R32 ;  /* 0x0000002c4820723c */ /* 0x020ff00000041820 */
[C---:B-1----:R-:W-:Y:S08]  /*4730*/  HMMA.16816.F32.BF16 R40, R60.reuse, R8, R40 ;  /* 0x000000083c28723c */ /* 0x042ff00000041828 */
[----:B------:R-:W-:Y:S01]  /*4740*/  HMMA.16816.F32.BF16 R36, R60, R10, R36 ;  /* 0x0000000a3c24723c */ /* 0x000fe20000041824 */
[----:B------:R-:W1:Y:S07]  /*4750*/  LDSM.16.M88.4 R8, [R2+0xe800] ;  /* 0x00e800000208783b */ /* 0x000e6e0000000200 */
[C---:B------:R-:W-:Y:S01]  /*4760*/  HMMA.16816.F32.BF16 R28, R72.reuse, R46, R28 ;  /* 0x0000002e481c723c */ /* 0x040fe2000004181c */
[----:B------:R-:W-:Y:S07]  /*4770*/  LDSM.16.M88.4 R44, [R2+0xe000] ;  /* 0x00e00000022c783b */ /* 0x000fee0000000200 */
[C---:B---3--:R-:W-:Y:S08]  /*4780*/  HMMA.16816.F32.BF16 R24, R72.reuse, R12, R24 ;  /* 0x0000000c4818723c */ /* 0x048ff00000041818 */
[C---:B------:R-:W-:Y:S01]  /*4790*/  HMMA.16816.F32.BF16 R20, R72.reuse, R14, R20 ;  /* 0x0000000e4814723c */ /* 0x040fe20000041814 */
[----:B------:R3:W5:Y:S07]  /*47a0*/  LDSM.16.M88.4 R12, [R7+0xf800] ;  /* 0x00f80000070c783b */ /* 0x00076e0000000200 */
[C---:B------:R-:W-:Y:S08]  /*47b0*/  HMMA.16816.F32.BF16 R68, R72.reuse, R88, R68 ;  /* 0x000000584844723c */ /* 0x040ff00000041844 */
[----:B------:R-:W-:Y:S01]  /*47c0*/  HMMA.16816.F32.BF16 R64, R72, R90, R64 ;  /* 0x0000005a4840723c */ /* 0x000fe20000041840 */
[----:B------:R1:W5:Y:S07]  /*47d0*/  LDSM.16.M88.4 R72, [R2+0xf800] ;  /* 0x00f800000248783b */ /* 0x00036e0000000200 */
[----:B--2---:R-:W-:Y:S01]  /*47e0*/  HMMA.16816.F32.BF16 R32, R60, R16, R32 ;  /* 0x000000103c20723c */ /* 0x004fe20000041820 */
[----:B---3--:R-:W-:-:S07]  /*47f0*/  LOP3.LUT R7, R214, 0x1f0, RZ, 0xc0, !PT ;  /* 0x000001f0d6077812 */ /* 0x008fce00078ec0ff */
[C---:B------:R-:W-:Y:S01]  /*4800*/  HMMA.16816.F32.BF16 R28, R60.reuse, R18, R28 ;  /* 0x000000123c1c723c */ /* 0x040fe2000004181c */
[----:B------:R-:W2:Y:S07]  /*4810*/  LDSM.16.M88.4 R16, [R85+0x6000] ;  /* 0x006000005510783b */ /* 0x000eae0000000200 */
[----:B----4-:R-:W-:Y:S01]  /*4820*/  HMMA.16816.F32.BF16 R88, R60, R48, R24 ;  /* 0x000000303c58723c */ /* 0x010fe20000041818 */
[----:B------:R-:W-:Y:S01]  /*4830*/  LDSM.16.M88.4 R24, [R0+0xe800] ;  /* 0x00e800000018783b */ /* 0x000fe20000000200 */
[----:B-1----:R-:W-:-:S04]  /*4840*/  SHF.R.U32.HI R2, RZ, 0x2, R213 ;  /* 0x00000002ff027819 */ /* 0x002fc800000116d5 */
[----:B------:R-:W-:Y:S02]  /*4850*/  LOP3.LUT R2, R2, 0x7, RZ, 0xc0, !PT ;  /* 0x0000000702027812 */ /* 0x000fe400078ec0ff */
[----:B------:R-:W-:Y:S01]  /*4860*/  HMMA.16816.F32.BF16 R48, R60, R50, R20 ;  /* 0x000000323c30723c */ /* 0x000fe20000041814 */
[----:B------:R-:W1:Y:S07]  /*4870*/  LDSM.16.M88.4 R20, [R0+0xf000] ;  /* 0x00f000000014783b */ /* 0x000e6e0000000200 */
[C---:B------:R-:W-:Y:S08]  /*4880*/  HMMA.16816.F32.BF16 R32, R52.reuse, R8, R32 ;  /* 0x000000083420723c */ /* 0x040ff00000041820 */
[----:B------:R-:W-:Y:S01]  /*4890*/  HMMA.16816.F32.BF16 R28, R52, R10, R28 ;  /* 0x0000000a341c723c */ /* 0x000fe2000004181c */
[----:B------:R3:W4:Y:S01]  /*48a0*/  LDSM.16.M88.4 R8, [R0+0xf800] ;  /* 0x00f800000008783b */ /* 0x0007220000000200 */
[----:B------:R-:W-:-:S06]  /*48b0*/  DEPBAR.LE SB0, 0x0 ;  /* 0x000080000000791a */ /* 0x000fcc0000000000 */
[----:B-----5:R-:W-:Y:S01]  /*48c0*/  HMMA.16816.F32.BF16 R68, R60, R12, R68 ;  /* 0x0000000c3c44723c */ /* 0x020fe20000041844 */
[----:B------:R-:W-:Y:S02]  /*48d0*/  IMAD.U32 R13, RZ, RZ, UR14 ;  /* 0x0000000eff0d7e24 */ /* 0x000fe4000f8e00ff */
[----:B------:R-:W-:-:S05]  /*48e0*/  IMAD.U32 R12, RZ, RZ, UR20 ;  /* 0x00000014ff0c7e24 */ /* 0x000fca000f8e00ff */
[C---:B------:R-:W-:Y:S08]  /*48f0*/  HMMA.16816.F32.BF16 R36, R52.reuse, R46, R36 ;  /* 0x0000002e3424723c */ /* 0x040ff00000041824 */
[----:B------:R-:W-:Y:S01]  /*4900*/  HMMA.16816.F32.BF16 R48, R52, R58, R48 ;  /* 0x0000003a3430723c */ /* 0x000fe20000041830 */
[----:B---3--:R-:W-:-:S05]  /*4910*/  IMAD.SHL.U32 R0, R213, 0x2, RZ ;  /* 0x00000002d5007824 */ /* 0x008fca00078e00ff */
[----:B------:R-:W-:Y:S02]  /*4920*/  LOP3.LUT R0, R0, 0x6, RZ, 0xc0, !PT ;  /* 0x0000000600007812 */ /* 0x000fe400078ec0ff */
[----:B------:R-:W-:Y:S03]  /*4930*/  HMMA.16816.F32.BF16 R88, R52, R56, R88 ;  /* 0x000000383458723c */ /* 0x000fe60000041858 */
[----:B------:R-:W-:-:S05]  /*4940*/  IMAD R13, R13, 0x40, R0 ;  /* 0x000000400d0d7824 */ /* 0x000fca00078e0200 */
[----:B------:R-:W-:Y:S01]  /*4950*/  HMMA.16816.F32.BF16 R64, R60, R14, R64 ;  /* 0x0000000e3c40723c */ /* 0x000fe20000041840 */
[----:B------:R-:W-:Y:S02]  /*4960*/  IADD3 R14, PT, PT, R2, UR26, R7 ;  /* 0x0000001a020e7c10 */ /* 0x000fe4000fffe007 */
[----:B------:R-:W-:Y:S02]  /*4970*/  ISETP.GE.AND P4, PT, R13, UR20, PT ;  /* 0x000000140d007c0c */ /* 0x000fe4000bf86270 */
[----:B------:R-:W-:-:S03]  /*4980*/  IADD3 R12, PT, PT, R12, -UR21, R14 ;  /* 0x800000150c0c7c10 */ /* 0x000fc6000fffe00e */
[----:B------:R-:W-:Y:S08]  /*4990*/  HMMA.16816.F32.BF16 R68, R52, R72, R68 ;  /* 0x000000483444723c */ /* 0x000ff00000041844 */
[C---:B--2---:R-:W-:Y:S08]  /*49a0*/  HMMA.16816.F32.BF16 R36, R16.reuse, R78, R36 ;  /* 0x0000004e1024723c */ /* 0x044ff00000041824 */
[----:B-1----:R-:W-:Y:S01]  /*49b0*/  HMMA.16816.F32.BF16 R48, R16, R22, R48 ;  /* 0x000000161030723c */ /* 0x002fe20000041830 */
[----:B------:R-:W-:-:S02]  /*49c0*/  VIADD R23, R13, 0x9 ;  /* 0x000000090d177836 */ /* 0x000fc40000000000 */
[----:B------:R-:W-:-:S03]  /*49d0*/  VIADD R22, R13, 0x10 ;  /* 0x000000100d167836 */ /* 0x000fc60000000000 */
[----:B------:R-:W-:Y:S02]  /*49e0*/  ISETP.GE.AND P0, PT, R23, UR20, PT ;  /* 0x0000001417007c0c */ /* 0x000fe4000bf06270 */
[C---:B------:R-:W-:Y:S01]  /*49f0*/  HMMA.16816.F32.BF16 R28, R16.reuse, R26, R28 ;  /* 0x0000001a101c723c */ /* 0x040fe2000004181c */
[----:B------:R-:W-:Y:S01]  /*4a00*/  VIADD R27, R13, 0x8 ;  /* 0x000000080d1b7836 */ /* 0x000fe20000000000 */
[----:B------:R-:W-:Y:S01]  /*4a10*/  ISETP.GE.AND P6, PT, R22, UR20, PT ;  /* 0x0000001416007c0c */ /* 0x000fe2000bfc6270 */
[C---:B------:R-:W-:Y:S01]  /*4a20*/  IMAD.IADD R26, R12.reuse, 0x1, -R23 ;  /* 0x000000010c1a7824 */ /* 0x040fe200078e0a17 */
[----:B------:R-:W-:Y:S02]  /*4a30*/  BAR.SYNC.DEFER_BLOCKING 0x0 ;  /* 0x0000000000007b1d */ /* 0x000fe40000010000 */
[----:B------:R-:W-:Y:S01]  /*4a40*/  ISETP.GE.AND P1, PT, R27, UR20, PT ;  /* 0x000000141b007c0c */ /* 0x000fe2000bf26270 */
[----:B------:R-:W-:Y:S01]  /*4a50*/  IMAD.IADD R27, R12, 0x1, -R27 ;  /* 0x000000010c1b7824 */ /* 0x000fe200078e0a1b */
[----:B------:R-:W-:Y:S01]  /*4a60*/  HMMA.16816.F32.BF16 R32, R16, R24, R32 ;  /* 0x000000181020723c */ /* 0x000fe20000041820 */
[----:B------:R-:W-:Y:S01]  /*4a70*/  IABS R26, R26 ;  /* 0x0000001a001a7213 */ /* 0x000fe20000000000 */
[----:B------:R-:W-:-:S02]  /*4a80*/  VIADD R24, R13, 0x1 ;  /* 0x000000010d187836 */ /* 0x000fc40000000000 */
[----:B------:R-:W-:Y:S02]  /*4a90*/  IABS R27, R27 ;  /* 0x0000001b001b7213 */ /* 0x000fe40000000000 */
[----:B------:R-:W-:Y:S02]  /*4aa0*/  I2FP.F32.S32 R26, R26 ;  /* 0x0000001a001a7245 */ /* 0x000fe40000201400 */
[----:B------:R-:W-:Y:S01]  /*4ab0*/  HMMA.16816.F32.BF16 R40, R52, R44, R40 ;  /* 0x0000002c3428723c */ /* 0x000fe20000041828 */
[----:B------:R-:W-:Y:S01]  /*4ac0*/  I2FP.F32.S32 R27, R27 ;  /* 0x0000001b001b7245 */ /* 0x000fe20000201400 */
[----:B------:R-:W-:Y:S02]  /*4ad0*/  IMAD.IADD R44, R12, 0x1, -R24 ;  /* 0x000000010c2c7824 */ /* 0x000fe400078e0a18 */
[----:B------:R-:W-:Y:S01]  /*4ae0*/  FFMA.FTZ R26, R26, -UR5, R37 ;  /* 0x800000051a1a7c23 */ /* 0x000fe20008010025 */
[----:B------:R-:W-:Y:S01]  /*4af0*/  VIADD R37, R13, 0x18 ;  /* 0x000000180d257836 */ /* 0x000fe20000000000 */
[----:B------:R-:W-:Y:S01]  /*4b00*/  ISETP.GE.AND P3, PT, R24, UR20, PT ;  /* 0x0000001418007c0c */ /* 0x000fe2000bf66270 */
[----:B------:R-:W-:Y:S01]  /*4b10*/  FFMA.FTZ R27, R27, -UR5, R36 ;  /* 0x800000051b1b7c23 */ /* 0x000fe20008010024 */
[----:B------:R-:W-:Y:S01]  /*4b20*/  VIADD R36, R13, 0x19 ;  /* 0x000000190d247836 */ /* 0x000fe20000000000 */
[----:B------:R-:W-:Y:S01]  /*4b30*/  HMMA.16816.F32.BF16 R88, R16, R20, R88 ;  /* 0x000000141058723c */ /* 0x000fe20000041858 */
[C---:B------:R-:W-:Y:S01]  /*4b40*/  IMAD.IADD R21, R12.reuse, 0x1, -R22 ;  /* 0x000000010c157824 */ /* 0x040fe200078e0a16 */
[----:B------:R-:W-:Y:S01]  /*4b50*/  IABS R44, R44 ;  /* 0x0000002c002c7213 */ /* 0x000fe20000000000 */
[----:B------:R-:W-:Y:S01]  /*4b60*/  IMAD.IADD R15, R12, 0x1, -R37 ;  /* 0x000000010c0f7824 */ /* 0x000fe200078e0a25 */
[----:B------:R-:W-:Y:S01]  /*4b70*/  FSEL R26, R26, -INF , !P0 ;  /* 0xff8000001a1a7808 */ /* 0x000fe20004000000 */
[----:B------:R-:W-:Y:S01]  /*4b80*/  IMAD.IADD R14, R12, 0x1, -R36 ;  /* 0x000000010c0e7824 */ /* 0x000fe200078e0a24 */
[----:B------:R-:W-:-:S02]  /*4b90*/  IABS R21, R21 ;  /* 0x0000001500157213 */ /* 0x000fc40000000000 */
[C---:B----4-:R-:W-:Y:S01]  /*4ba0*/  HMMA.16816.F32.BF16 R68, R16.reuse, R8, R68 ;  /* 0x000000081044723c */ /* 0x050fe20000041844 */
[C---:B------:R-:W-:Y:S01]  /*4bb0*/  VIADD R9, R13.reuse, 0x20 ;  /* 0x000000200d097836 */ /* 0x040fe20000000000 */
[----:B------:R-:W-:Y:S01]  /*4bc0*/  I2FP.F32.S32 R21, R21 ;  /* 0x0000001500157245 */ /* 0x000fe20000201400 */
[----:B------:R-:W-:Y:S01]  /*4bd0*/  VIADD R8, R13, 0x21 ;  /* 0x000000210d087836 */ /* 0x000fe20000000000 */
[----:B------:R-:W-:Y:S02]  /*4be0*/  IABS R15, R15 ;  /* 0x0000000f000f7213 */ /* 0x000fe40000000000 */
[----:B------:R-:W-:Y:S01]  /*4bf0*/  IABS R14, R14 ;  /* 0x0000000e000e7213 */ /* 0x000fe20000000000 */
[----:B------:R-:W-:Y:S01]  /*4c00*/  FFMA.FTZ R21, R21, -UR5, R32 ;  /* 0x8000000515157c23 */ /* 0x000fe20008010020 */
[C---:B------:R-:W-:Y:S01]  /*4c10*/  IMAD.IADD R32, R12.reuse, 0x1, -R9 ;  /* 0x000000010c207824 */ /* 0x040fe200078e0a09 */
[----:B------:R-:W-:Y:S01]  /*4c20*/  HMMA.16816.F32.BF16 R40, R16, R76, R40 ;  /* 0x0000004c1028723c */ /* 0x000fe20000041828 */
[----:B------:R-:W-:Y:S01]  /*4c30*/  I2FP.F32.S32 R15, R15 ;  /* 0x0000000f000f7245 */ /* 0x000fe20000201400 */
[----:B------:R-:W-:Y:S01]  /*4c40*/  IMAD.IADD R25, R12, 0x1, -R8 ;  /* 0x000000010c197824 */ /* 0x000fe200078e0a08 */
[----:B------:R-:W-:-:S02]  /*4c50*/  I2FP.F32.S32 R14, R14 ;  /* 0x0000000e000e7245 */ /* 0x000fc40000201400 */
[----:B------:R-:W-:Y:S01]  /*4c60*/  IABS R32, R32 ;  /* 0x0000002000207213 */ /* 0x000fe20000000000 */
[----:B------:R-:W-:Y:S01]  /*4c70*/  FFMA.FTZ R15, R15, -UR5, R28 ;  /* 0x800000050f0f7c23 */ /* 0x000fe2000801001c */
[----:B------:R-:W-:Y:S01]  /*4c80*/  IMAD.IADD R28, R12, 0x1, -R13 ;  /* 0x000000010c1c7824 */ /* 0x000fe200078e0a0d */
[----:B------:R-:W-:Y:S01]  /*4c90*/  I2FP.F32.S32 R44, R44 ;  /* 0x0000002c002c7245 */ /* 0x000fe20000201400 */
[----:B------:R-:W-:Y:S01]  /*4ca0*/  FFMA.FTZ R14, R14, -UR5, R29 ;  /* 0x800000050e0e7c23 */ /* 0x000fe2000801001d */
[----:B------:R-:W-:Y:S01]  /*4cb0*/  I2FP.F32.S32 R32, R32 ;  /* 0x0000002000207245 */ /* 0x000fe20000201400 */
[----:B------:R-:W-:Y:S01]  /*4cc0*/  HMMA.16816.F32.BF16 R64, R52, R74, R64 ;  /* 0x0000004a3440723c */ /* 0x000fe20000041840 */
[----:B------:R-:W-:Y:S02]  /*4cd0*/  IABS R25, R25 ;  /* 0x0000001900197213 */ /* 0x000fe40000000000 */
[----:B------:R-:W-:Y:S01]  /*4ce0*/  FSEL R27, R27, -INF , !P1 ;  /* 0xff8000001b1b7808 */ /* 0x000fe20004800000 */
[----:B------:R-:W-:Y:S01]  /*4cf0*/  FFMA.FTZ R88, R32, -UR5, R88 ;  /* 0x8000000520587c23 */ /* 0x000fe20008010058 */
[----:B------:R-:W-:Y:S01]  /*4d00*/  VIADD R32, R12, 0x8 ;  /* 0x000000080c207836 */ /* 0x000fe20000000000 */
[----:B------:R-:W-:-:S02]  /*4d10*/  I2FP.F32.S32 R25, R25 ;  /* 0x0000001900197245 */ /* 0x000fc40000201400 */
[----:B------:R-:W-:Y:S01]  /*4d20*/  FFMA.FTZ R44, R44, -UR5, R41 ;  /* 0x800000052c2c7c23 */ /* 0x000fe20008010029 */
[C---:B------:R-:W-:Y:S01]  /*4d30*/  IMAD.IADD R29, R32.reuse, 0x1, -R24 ;  /* 0x00000001201d7824 */ /* 0x040fe200078e0a18 */
[----:B------:R-:W-:Y:S01]  /*4d40*/  IABS R24, R28 ;  /* 0x0000001c00187213 */ /* 0x000fe20000000000 */
[C---:B------:R-:W-:Y:S02]  /*4d50*/  IMAD.IADD R28, R32.reuse, 0x1, -R23 ;  /* 0x00000001201c7824 */ /* 0x040fe400078e0a17 */
[----:B------:R-:W-:Y:S01]  /*4d60*/  FFMA.FTZ R89, R25, -UR5, R89 ;  /* 0x8000000519597c23 */ /* 0x000fe20008010059 */
[----:B------:R-:W-:Y:S01]  /*4d70*/  VIADD R41, R13, 0x11 ;  /* 0x000000110d297836 */ /* 0x000fe20000000000 */
[----:B------:R-:W-:Y:S01]  /*4d80*/  IABS R23, R29 ;  /* 0x0000001d00177213 */ /* 0x000fe20000000000 */
[----:B------:R-:W-:Y:S01]  /*4d90*/  IMAD.IADD R22, R32, 0x1, -R22 ;  /* 0x0000000120167824 */ /* 0x000fe200078e0a16 */
[----:B------:R-:W-:Y:S01]  /*4da0*/  IABS R28, R28 ;  /* 0x0000001c001c7213 */ /* 0x000fe20000000000 */
[----:B------:R-:W-:Y:S01]  /*4db0*/  IMAD.IADD R20, R12, 0x1, -R41 ;  /* 0x000000010c147824 */ /* 0x000fe200078e0a29 */
[----:B------:R-:W-:Y:S01]  /*4dc0*/  I2FP.F32.S32 R23, R23 ;  /* 0x0000001700177245 */ /* 0x000fe20000201400 */
[----:B------:R-:W-:Y:S01]  /*4dd0*/  IMAD.IADD R25, R32, 0x1, -R13 ;  /* 0x0000000120197824 */ /* 0x000fe200078e0a0d */
[----:B------:R-:W-:Y:S01]  /*4de0*/  IABS R22, R22 ;  /* 0x0000001600167213 */ /* 0x000fe20000000000 */
[----:B------:R-:W-:Y:S01]  /*4df0*/  HMMA.16816.F32.BF16 R64, R16, R10, R64 ;  /* 0x0000000a1040723c */ /* 0x000fe20000041840 */
[----:B------:R-:W-:Y:S01]  /*4e00*/  I2FP.F32.S32 R24, R24 ;  /* 0x0000001800187245 */ /* 0x000fe20000201400 */
[----:B------:R-:W-:Y:S01]  /*4e10*/  FFMA.FTZ R23, R23, -UR5, R43 ;  /* 0x8000000517177c23 */ /* 0x000fe2000801002b */
[----:B------:R-:W-:-:S02]  /*4e20*/  I2FP.F32.S32 R28, R28 ;  /* 0x0000001c001c7245 */ /* 0x000fc40000201400 */
[----:B------:R-:W-:Y:S01]  /*4e30*/  IABS R20, R20 ;  /* 0x0000001400147213 */ /* 0x000fe20000000000 */
[----:B------:R-:W-:Y:S01]  /*4e40*/  FFMA.FTZ R29, R24, -UR5, R40 ;  /* 0x80000005181d7c23 */ /* 0x000fe20008010028 */
[----:B------:R-:W-:Y:S01]  /*4e50*/  I2FP.F32.S32 R22, R22 ;  /* 0x0000001600167245 */ /* 0x000fe20000201400 */
[----:B------:R-:W-:Y:S01]  /*4e60*/  FFMA.FTZ R39, R28, -UR5, R39 ;  /* 0x800000051c277c23 */ /* 0x000fe20008010027 */
[----:B------:R-:W-:Y:S01]  /*4e70*/  I2FP.F32.S32 R20, R20 ;  /* 0x0000001400147245 */ /* 0x000fe20000201400 */
[----:B------:R-:W-:Y:S01]  /*4e80*/  FFMA.FTZ R24, R24, -UR5, R38 ;  /* 0x8000000518187c23 */ /* 0x000fe20008010026 */
[----:B------:R-:W-:Y:S01]  /*4e90*/  IABS R25, R25 ;  /* 0x0000001900197213 */ /* 0x000fe20000000000 */
[----:B------:R-:W-:Y:S01]  /*4ea0*/  FFMA.FTZ R40, R22, -UR5, R34 ;  /* 0x8000000516287c23 */ /* 0x000fe20008010022 */
[----:B------:R-:W-:Y:S01]  /*4eb0*/  ISETP.GE.AND P5, PT, R41, UR20, PT ;  /* 0x0000001429007c0c */ /* 0x000fe2000bfa6270 */
[----:B------:R-:W-:Y:S01]  /*4ec0*/  IMAD.IADD R41, R32, 0x1, -R41 ;  /* 0x0000000120297824 */ /* 0x000fe200078e0a29 */
[----:B------:R-:W-:Y:S01]  /*4ed0*/  FSEL R28, R44, -INF , !P3 ;  /* 0xff8000002c1c7808 */ /* 0x000fe20005800000 */
[----:B------:R-:W-:Y:S01]  /*4ee0*/  IMAD.IADD R44, R32, 0x1, -R37 ;  /* 0x00000001202c7824 */ /* 0x000fe200078e0a25 */
[----:B------:R-:W-:Y:S01]  /*4ef0*/  FSEL R22, R23, -INF , !P3 ;  /* 0xff80000017167808 */ /* 0x000fe20005800000 */
[----:B------:R-:W-:Y:S01]  /*4f00*/  FFMA.FTZ R20, R20, -UR5, R33 ;  /* 0x8000000514147c23 */ /* 0x000fe20008010021 */
[----:B------:R-:W-:Y:S01]  /*4f10*/  ISETP.GE.AND P3, PT, R36, UR20, PT ;  /* 0x0000001424007c0c */ /* 0x000fe2000bf66270 */
[C---:B------:R-:W-:Y:S01]  /*4f20*/  IMAD.IADD R36, R32.reuse, 0x1, -R36 ;  /* 0x0000000120247824 */ /* 0x040fe200078e0a24 */
[----:B------:R-:W-:Y:S01]  /*4f30*/  I2FP.F32.S32 R25, R25 ;  /* 0x0000001900197245 */ /* 0x000fe20000201400 */
[C---:B------:R-:W-:Y:S01]  /*4f40*/  IMAD.IADD R33, R32.reuse, 0x1, -R8 ;  /* 0x0000000120217824 */ /* 0x040fe200078e0a08 */
[----:B------:R-:W-:Y:S01]  /*4f50*/  FSEL R23, R39, -INF , !P0 ;  /* 0xff80000027177808 */ /* 0x000fe20004000000 */
[----:B------:R-:W-:Y:S01]  /*4f60*/  IMAD.IADD R34, R32, 0x1, -R9 ;  /* 0x0000000120227824 */ /* 0x000fe200078e0a09 */
[----:B------:R-:W-:Y:S01]  /*4f70*/  ISETP.GE.AND P0, PT, R8, UR20, PT ;  /* 0x0000001408007c0c */ /* 0x000fe2000bf06270 */
[----:B------:R-:W-:Y:S01]  /*4f80*/  FFMA.FTZ R25, R25, -UR5, R42 ;  /* 0x8000000519197c23 */ /* 0x000fe2000801002a */
[----:B------:R-:W-:Y:S01]  /*4f90*/  FSEL R24, R24, -INF , !P1 ;  /* 0xff80000018187808 */ /* 0x000fe20004800000 */
[C---:B------:R-:W-:Y:S01]  /*4fa0*/  VIADD R39, R13.reuse, 0x28 ;  /* 0x000000280d277836 */ /* 0x040fe20000000000 */
[----:B------:R-:W-:Y:S01]  /*4fb0*/  IABS R8, R41 ;  /* 0x0000002900087213 */ /* 0x000fe20000000000 */
[----:B------:R-:W-:Y:S01]  /*4fc0*/  VIADD R38, R13, 0x29 ;  /* 0x000000290d267836 */ /* 0x000fe20000000000 */
[----:B------:R-:W-:Y:S01]  /*4fd0*/  ISETP.GE.AND P1, PT, R9, UR20, PT ;  /* 0x0000001409007c0c */ /* 0x000fe2000bf26270 */
[C---:B------:R-:W-:Y:S01]  /*4fe0*/  VIADD R41, R13.reuse, 0x39 ;  /* 0x000000390d297836 */ /* 0x040fe20000000000 */
[----:B------:R-:W-:Y:S01]  /*4ff0*/  IABS R44, R44 ;  /* 0x0000002c002c7213 */ /* 0x000fe20000000000 */
[C---:B------:R-:W-:Y:S01]  /*5000*/  IMAD.IADD R43, R12.reuse, 0x1, -R39 ;  /* 0x000000010c2b7824 */ /* 0x040fe200078e0a27 */
[----:B------:R-:W-:Y:S01]  /*5010*/  IABS R9, R36 ;  /* 0x0000002400097213 */ /* 0x000fe20000000000 */
[----:B------:R-:W-:Y:S01]  /*5020*/  VIADD R36, R13, 0x31 ;  /* 0x000000310d247836 */ /* 0x000fe20000000000 */
[----:B------:R-:W-:Y:S01]  /*5030*/  I2FP.F32.S32 R8, R8 ;  /* 0x0000000800087245 */ /* 0x000fe20000201400 */
[----:B------:R-:W-:Y:S01]  /*5040*/  IMAD.IADD R42, R12, 0x1, -R38 ;  /* 0x000000010c2a7824 */ /* 0x000fe200078e0a26 */
[----:B------:R-:W-:-:S02]  /*5050*/  IABS R34, R34 ;  /* 0x0000002200227213 */ /* 0x000fc40000000000 */
[----:B------:R-:W-:Y:S01]  /*5060*/  IABS R33, R33 ;  /* 0x0000002100217213 */ /* 0x000fe20000000000 */
[----:B------:R-:W-:Y:S01]  /*5070*/  FFMA.FTZ R8, R8, -UR5, R35 ;  /* 0x8000000508087c23 */ /* 0x000fe20008010023 */
[----:B------:R-:W-:Y:S01]  /*5080*/  I2FP.F32.S32 R44, R44 ;  /* 0x0000002c002c7245 */ /* 0x000fe20000201400 */
[----:B------:R-:W-:Y:S01]  /*5090*/  VIADD R35, R13, 0x38 ;  /* 0x000000380d237836 */ /* 0x000fe20000000000 */
[----:B------:R-:W-:Y:S02]  /*50a0*/  I2FP.F32.S32 R9, R9 ;  /* 0x0000000900097245 */ /* 0x000fe40000201400 */
[----:B------:R-:W-:Y:S01]  /*50b0*/  FSEL R29, R29, -INF , !P4 ;  /* 0xff8000001d1d7808 */ /* 0x000fe20006000000 */
[----:B------:R-:W-:Y:S01]  /*50c0*/  FFMA.FTZ R44, R44, -UR5, R30 ;  /* 0x800000052c2c7c23 */ /* 0x000fe2000801001e */
[----:B------:R-:W-:Y:S01]  /*50d0*/  FSEL R25, R25, -INF , !P4 ;  /* 0xff80000019197808 */ /* 0x000fe20006000000 */
[----:B------:R-:W-:Y:S01]  /*50e0*/  FFMA.FTZ R9, R9, -UR5, R31 ;  /* 0x8000000509097c23 */ /* 0x000fe2000801001f */
[----:B------:R-:W-:Y:S01]  /*50f0*/  ISETP.GE.AND P4, PT, R37, UR20, PT ;  /* 0x0000001425007c0c */ /* 0x000fe2000bf86270 */
[----:B------:R-:W-:Y:S01]  /*5100*/  VIADD R37, R13, 0x30 ;  /* 0x000000300d257836 */ /* 0x000fe20000000000 */
[----:B------:R-:W-:Y:S01]  /*5110*/  I2FP.F32.S32 R34, R34 ;  /* 0x0000002200227245 */ /* 0x000fe20000201400 */
[C---:B------:R-:W-:Y:S01]  /*5120*/  IMAD.IADD R31, R12.reuse, 0x1, -R36 ;  /* 0x000000010c1f7824 */ /* 0x040fe200078e0a24 */
[----:B------:R-:W-:Y:S01]  /*5130*/  I2FP.F32.S32 R33, R33 ;  /* 0x0000002100217245 */ /* 0x000fe20000201400 */
[----:B------:R-:W-:Y:S01]  /*5140*/  IMAD.IADD R30, R12, 0x1, -R35 ;  /* 0x000000010c1e7824 */ /* 0x000fe200078e0a23 */
[----:B------:R-:W-:Y:S01]  /*5150*/  FSEL R21, R21, -INF , !P6 ;  /* 0xff80000015157808 */ /* 0x000fe20007000000 */
[----:B------:R-:W-:Y:S01]  /*5160*/  FFMA.FTZ R90, R34, -UR5, R90 ;  /* 0x80000005225a7c23 */ /* 0x000fe2000801005a */
[----:B------:R-:W-:Y:S01]  /*5170*/  FSEL R13, R40, -INF , !P6 ;  /* 0xff800000280d7808 */ /* 0x000fe20007000000 */
[----:B------:R-:W-:Y:S01]  /*5180*/  FFMA.FTZ R91, R33, -UR5, R91 ;  /* 0x80000005215b7c23 */ /* 0x000fe2000801005b */
[----:B------:R-:W-:Y:S01]  /*5190*/  ISETP.GE.AND P6, PT, R39, UR20, PT ;  /* 0x0000001427007c0c */ /* 0x000fe2000bfc6270 */
[----:B------:R-:W-:Y:S01]  /*51a0*/  IMAD.IADD R39, R32, 0x1, -R39 ;  /* 0x0000000120277824 */ /* 0x000fe200078e0a27 */
[----:B------:R-:W-:Y:S01]  /*51b0*/  FSEL R20, R20, -INF , !P5 ;  /* 0xff80000014147808 */ /* 0x000fe20006800000 */
[----:B------:R-:W-:Y:S01]  /*51c0*/  IMAD.IADD R33, R12, 0x1, -R37 ;  /* 0x000000010c217824 */ /* 0x000fe200078e0a25 */
[----:B------:R-:W-:Y:S01]  /*51d0*/  FSEL R8, R8, -INF , !P5 ;  /* 0xff80000008087808 */ /* 0x000fe20006800000 */
[----:B------:R-:W-:Y:S01]  /*51e0*/  IMAD.IADD R34, R12, 0x1, -R41 ;  /* 0x000000010c227824 */ /* 0x000fe200078e0a29 */
[----:B------:R-:W-:-:S02]  /*51f0*/  P2R R40, PR, RZ, 0x40 ;  /* 0x00000040ff287803 */ /* 0x000fc40000000000 */
[----:B------:R-:W-:Y:S02]  /*5200*/  FSEL R15, R15, -INF , !P4 ;  /* 0xff8000000f0f7808 */ /* 0x000fe40006000000 */
[----:B------:R-:W-:Y:S02]  /*5210*/  FSEL R12, R44, -INF , !P4 ;  /* 0xff8000002c0c7808 */ /* 0x000fe40006000000 */
[----:B------:R-:W-:Y:S02]  /*5220*/  FSEL R14, R14, -INF , !P3 ;  /* 0xff8000000e0e7808 */ /* 0x000fe40005800000 */
[----:B------:R-:W-:Y:S02]  /*5230*/  FSEL R9, R9, -INF , !P3 ;  /* 0xff80000009097808 */ /* 0x000fe40005800000 */
[----:B------:R-:W-:Y:S01]  /*5240*/  ISETP.GE.AND P5, PT, R38, UR20, PT ;  /* 0x0000001426007c0c */ /* 0x000fe2000bfa6270 */
[C---:B------:R-:W-:Y:S01]  /*5250*/  IMAD.IADD R38, R32.reuse, 0x1, -R38 ;  /* 0x0000000120267824 */ /* 0x040fe200078e0a26 */
[----:B------:R-:W-:Y:S01]  /*5260*/  ISETP.GE.AND P4, PT, R37, UR20, PT ;  /* 0x0000001425007c0c */ /* 0x000fe2000bf86270 */
[----:B------:R-:W-:Y:S01]  /*5270*/  IMAD.IADD R37, R32, 0x1, -R37 ;  /* 0x0000000120257824 */ /* 0x000fe200078e0a25 */
[----:B------:R-:W-:Y:S01]  /*5280*/  ISETP.GE.AND P3, PT, R36, UR20, PT ;  /* 0x0000001424007c0c */ /* 0x000fe2000bf66270 */
[C---:B------:R-:W-:Y:S01]  /*5290*/  IMAD.IADD R36, R32.reuse, 0x1, -R36 ;  /* 0x0000000120247824 */ /* 0x040fe200078e0a24 */
[----:B------:R-:W-:Y:S01]  /*52a0*/  ISETP.GE.AND P6, PT, R35, UR20, PT ;  /* 0x0000001423007c0c */ /* 0x000fe2000bfc6270 */
[C---:B------:R-:W-:Y:S01]  /*52b0*/  IMAD.IADD R35, R32.reuse, 0x1, -R35 ;  /* 0x0000000120237824 */ /* 0x040fe200078e0a23 */
[----:B------:R-:W-:Y:S01]  /*52c0*/  IABS R39, R39 ;  /* 0x0000002700277213 */ /* 0x000fe20000000000 */
[----:B------:R-:W-:Y:S01]  /*52d0*/  IMAD.IADD R32, R32, 0x1, -R41 ;  /* 0x0000000120207824 */ /* 0x000fe200078e0a29 */
[----:B------:R-:W-:-:S02]  /*52e0*/  IABS R43, R43 ;  /* 0x0000002b002b7213 */ /* 0x000fc40000000000 */
[----:B------:R-:W-:Y:S01]  /*52f0*/  IABS R42, R42 ;  /* 0x0000002a002a7213 */ /* 0x000fe20000000000 */
[----:B------:R-:W-:Y:S01]  /*5300*/  IMAD.MOV.U32 R10, RZ, RZ, R39 ;  /* 0x000000ffff0a7224 */ /* 0x000fe200078e0027 */
[----:B------:R-:W-:Y:S02]  /*5310*/  IABS R33, R33 ;  /* 0x0000002100217213 */ /* 0x000fe40000000000 */
[----:B------:R-:W-:Y:S02]  /*5320*/  IABS R31, R31 ;  /* 0x0000001f001f7213 */ /* 0x000fe40000000000 */
[----:B------:R-:W-:Y:S02]  /*5330*/  IABS R30, R30 ;  /* 0x0000001e001e7213 */ /* 0x000fe40000000000 */
[----:B------:R-:W-:Y:S02]  /*5340*/  IABS R34, R34 ;  /* 0x0000002200227213 */ /* 0x000fe40000000000 */
[----:B------:R-:W-:-:S02]  /*5350*/  IABS R38, R38 ;  /* 0x0000002600267213 */ /* 0x000fc40000000000 */
[----:B------:R-:W-:Y:S02]  /*5360*/  IABS R37, R37 ;  /* 0x0000002500257213 */ /* 0x000fe40000000000 */
[----:B------:R-:W-:Y:S02]  /*5370*/  IABS R36, R36 ;  /* 0x0000002400247213 */ /* 0x000fe40000000000 */
[----:B------:R-:W-:Y:S02]  /*5380*/  IABS R35, R35 ;  /* 0x0000002300237213 */ /* 0x000fe40000000000 */
[----:B------:R-:W-:Y:S02]  /*5390*/  IABS R32, R32 ;  /* 0x0000002000207213 */ /* 0x000fe40000000000 */
[----:B------:R-:W-:Y:S02]  /*53a0*/  I2FP.F32.S32 R43, R43 ;  /* 0x0000002b002b7245 */ /* 0x000fe40000201400 */
[----:B------:R-:W-:-:S02]  /*53b0*/  I2FP.F32.S32 R42, R42 ;  /* 0x0000002a002a7245 */ /* 0x000fc40000201400 */
[----:B------:R-:W-:Y:S01]  /*53c0*/  I2FP.F32.S32 R33, R33 ;  /* 0x0000002100217245 */ /* 0x000fe20000201400 */
[----:B------:R-:W-:Y:S01]  /*53d0*/  FFMA.FTZ R43, R43, -UR5, R48 ;  /* 0x800000052b2b7c23 */ /* 0x000fe20008010030 */
        /* <DEDUP_REMOVED lines=18> */
[----:B------:R-:W-:Y:S01]  /*5500*/  P2R R44, PR, RZ, 0x20 ;  /* 0x00000020ff2c7803 */ /* 0x000fe20000000000 */
[----:B------:R-:W-:Y:S01]  /*5510*/  FFMA.FTZ R66, R35, -UR5, R66 ;  /* 0x8000000523427c23 */ /* 0x000fe20008010042 */
[----:B------:R-:W-:Y:S01]  /*5520*/  P2R R45, PR, RZ, 0x10 ;  /* 0x00000010ff2d7803 */ /* 0x000fe20000000000 */
[----:B------:R-:W-:Y:S01]  /*5530*/  FFMA.FTZ R67, R32, -UR5, R67 ;  /* 0x8000000520437c23 */ /* 0x000fe20008010043 */
[----:B------:R-:W-:-:S02]  /*5540*/  FSEL R216, R88, -INF , !P1 ;  /* 0xff80000058d87808 */ /* 0x000fc40004800000 */
[----:B------:R-:W-:Y:S02]  /*5550*/  FSEL R201, R90, -INF , !P1 ;  /* 0xff8000005ac97808 */ /* 0x000fe40004800000 */
[----:B------:R-:W-:Y:S02]  /*5560*/  P2R R46, PR, RZ, 0x8 ;  /* 0x00000008ff2e7803 */ /* 0x000fe40000000000 */
        /* <DEDUP_REMOVED lines=12> */
[CC--:B------:R-:W-:Y:S01]  /*5630*/  LEA R32, P0, R16.reuse, R232.reuse, 0x1 ;  /* 0x000000e810207211 */ /* 0x0c0fe200078008ff */
[----:B------:R-:W-:Y:S02]  /*5640*/  UIADD3.X UR4, UPT, UPT, UR27, UR4, URZ, UP0, !UPT ;  /* 0x000000041b047290 */ /* 0x000fe400087fe4ff */
[----:B------:R-:W-:Y:S01]  /*5650*/  UIADD3 UR30, UP0, UPT, UR30, UR8, URZ ;  /* 0x000000081e1e7290 */ /* 0x000fe2000ff1e0ff */
[----:B------:R-:W-:Y:S01]  /*5660*/  LEA.HI.X R33, R16, R231, R11, 0x1, P0 ;  /* 0x000000e710217211 */ /* 0x000fe200000f0c0b */
[----:B------:R-:W-:Y:S02]  /*5670*/  IMAD.U32 R16, RZ, RZ, UR8 ;  /* 0x00000008ff107e24 */ /* 0x000fe4000f8e00ff */
[----:B------:R-:W-:Y:S01]  /*5680*/  IMAD.U32 R11, RZ, RZ, UR4 ;  /* 0x00000004ff0b7e24 */ /* 0x000fe2000f8e00ff */
[----:B------:R-:W-:Y:S02]  /*5690*/  UIADD3.X UR27, UPT, UPT, UR27, UR4, URZ, UP0, !UPT ;  /* 0x000000041b1b7290 */ /* 0x000fe400087fe4ff */
[----:B------:R-:W-:Y:S01]  /*56a0*/  LEA R30, P0, R16, R232, 0x1 ;  /* 0x000000e8101e7211 */ /* 0x000fe200078008ff */
[----:B------:R-:W-:-:S03]  /*56b0*/  ULEA UR8, UP0, UR10, UR8, 0x5 ;  /* 0x000000080a087291 */ /* 0x000fc6000f8028ff */
[----:B------:R-:W-:Y:S01]  /*56c0*/  LEA.HI.X R31, R16, R231, R11, 0x1, P0 ;  /* 0x000000e7101f7211 */ /* 0x000fe200000f0c0b */
[----:B------:R-:W-:Y:S01]  /*56d0*/  IMAD.U32 R16, RZ, RZ, UR30 ;  /* 0x0000001eff107e24 */ /* 0x000fe2000f8e00ff */
[----:B------:R-:W-:Y:S01]  /*56e0*/  ULEA.HI.X UR4, UR10, UR4, UR11, 0x5, UP0 ;  /* 0x000000040a047291 */ /* 0x000fe200080f2c0b */
[----:B------:R-:W-:-:S03]  /*56f0*/  IMAD.U32 R11, RZ, RZ, UR27 ;  /* 0x0000001bff0b7e24 */ /* 0x000fc6000f8e00ff */
[----:B------:R-:W-:-:S04]  /*5700*/  LEA R18, P0, R16, R232, 0x1 ;  /* 0x000000e810127211 */ /* 0x000fc800078008ff */
[----:B------:R-:W-:Y:S01]  /*5710*/  LEA.HI.X R19, R16, R231, R11, 0x1, P0 ;  /* 0x000000e710137211 */ /* 0x000fe200000f0c0b */
[----:B------:R-:W-:Y:S02]  /*5720*/  IMAD.U32 R11, RZ, RZ, UR4 ;  /* 0x00000004ff0b7e24 */ /* 0x000fe4000f8e00ff */
[----:B------:R-:W1:Y:S01]  /*5730*/  LDCU UR4, c[0x0][0x440] ;  /* 0x00008800ff0477ac */ /* 0x000e620008000800 */
[----:B------:R-:W-:-:S05]  /*5740*/  IMAD.U32 R16, RZ, RZ, UR8 ;  /* 0x00000008ff107e24 */ /* 0x000fca000f8e00ff */
        /* <DEDUP_REMOVED lines=87> */
.L_x_864:
[----:B------:R-:W-:Y:S01]  /*5cc0*/  FMNMX3.FTZ R16, R29, R28, R27, !PT ;  /* 0x0000001c1d107276 */ /* 0x000fe2000781001b */
[----:B------:R-:W2:Y:S01]  /*5cd0*/  LDCU UR4, c[0x0][0x3e0] ;  /* 0x00007c00ff0477ac */ /* 0x000ea20008000800 */
[----:B------:R-:W-:Y:S01]  /*5ce0*/  ISETP.NE.AND P4, PT, R40, RZ, PT ;  /* 0x000000ff2800720c */ /* 0x000fe20003f85270 */
[----:B------:R-:W-:Y:S01]  /*5cf0*/  IMAD.U32 R220, RZ, RZ, UR19 ;  /* 0x00000013ffdc7e24 */ /* 0x000fe2000f8e00ff */
[----:B------:R-:W-:Y:S01]  /*5d00*/  FMNMX3.FTZ R16, R16, R26, R21, !PT ;  /* 0x0000001a10107276 */ /* 0x000fe20007810015 */
[----:B------:R-:W-:Y:S01]  /*5d10*/  USHF.L.U32 UR13, UR15, 0x1, URZ ;  /* 0x000000010f0d7899 */ /* 0x000fe200080006ff */
[----:B------:R-:W-:Y:S01]  /*5d20*/  FSEL R198, R10, -INF , !P4 ;  /* 0xff8000000ac67808 */ /* 0x000fe20006000000 */
[----:B------:R-:W-:Y:S01]  /*5d30*/  UIADD3 UR11, UPT, UPT, UR28, -0x61c88647, URZ ;  /* 0x9e3779b91c0b7890 */ /* 0x000fe2000fffe0ff */
[----:B------:R-:W-:Y:S01]  /*5d40*/  FMNMX3.FTZ R10, R25, R22, R24, !PT ;  /* 0x00000016190a7276 */ /* 0x000fe20007810018 */
[----:B------:R-:W-:Y:S01]  /*5d50*/  UIADD3 UR10, UPT, UPT, UR28, 0x3c6ef372, URZ ;  /* 0x3c6ef3721c0a7890 */ /* 0x000fe2000fffe0ff */
[----:B------:R-:W-:Y:S01]  /*5d60*/  FMNMX3.FTZ R16, R16, R20, R15, !PT ;  /* 0x0000001410107276 */ /* 0x000fe2000781000f */
[----:B------:R-:W-:Y:S01]  /*5d70*/  UIADD3 UR17, UPT, UPT, UR29, 0x32370b8f, URZ ;  /* 0x32370b8f1d117890 */ /* 0x000fe2000fffe0ff */
[----:B------:R-:W-:Y:S01]  /*5d80*/  FMNMX3.FTZ R10, R10, R23, R13, !PT ;  /* 0x000000170a0a7276 */ /* 0x000fe2000781000d */
[----:B------:R-:W-:Y:S01]  /*5d90*/  UIADD3 UR9, UPT, UPT, UR28, -0x255992d5, URZ ;  /* 0xdaa66d2b1c097890 */ /* 0x000fe2000fffe0ff */
[----:B------:R-:W-:Y:S01]  /*5da0*/  ISETP.NE.AND P3, PT, R44, RZ, PT ;  /* 0x000000ff2c00720c */ /* 0x000fe20003f65270 */
[----:B------:R-:W-:Y:S01]  /*5db0*/  UIADD3 UR8, UPT, UPT, UR28, 0x78dde6e4, URZ ;  /* 0x78dde6e41c087890 */ /* 0x000fe2000fffe0ff */
[----:B------:R-:W-:Y:S01]  /*5dc0*/  ISETP.NE.AND P1, PT, R45, RZ, PT ;  /* 0x000000ff2d00720c */ /* 0x000fe20003f25270 */
[----:B------:R-:W3:Y:S01]  /*5dd0*/  LDCU UR12, c[0x0][0x45c] ;  /* 0x00008b80ff0c77ac */ /* 0x000ee20008000800 */
[----:B------:R-:W-:-:S02]  /*5de0*/  FSEL R200, R43, -INF , !P4 ;  /* 0xff8000002bc87808 */ /* 0x000fc40006000000 */
[----:B------:R-:W-:Y:S01]  /*5df0*/  FMNMX3.FTZ R16, R16, R14, R216, !PT ;  /* 0x0000000e10107276 */ /* 0x000fe200078100d8 */
[----:B--2---:R-:W-:Y:S01]  /*5e00*/  UIMAD UR4, UR23, UR4, UR22 ;  /* 0x00000004170472a4 */ /* 0x004fe2000f8e0216 */
[----:B------:R-:W-:Y:S01]  /*5e10*/  FMNMX3.FTZ R10, R10, R8, R12, !PT ;  /* 0x000000080a0a7276 */ /* 0x000fe2000781000c */
[----:B------:R-:W-:Y:S01]  /*5e20*/  UIADD3 UR22, UPT, UPT, UR29, 0x76cf5d0a, URZ ;  /* 0x76cf5d0a1d167890 */ /* 0x000fe2000fffe0ff */
[----:B------:R-:W-:Y:S01]  /*5e30*/  ISETP.NE.AND P0, PT, R46, RZ, PT ;  /* 0x000000ff2e00720c */ /* 0x000fe20003f05270 */
[----:B------:R-:W-:Y:S01]  /*5e40*/  USHF.L.U32 UR7, UR4, 0x5, URZ ;  /* 0x0000000504077899 */ /* 0x000fe200080006ff */
[----:B------:R-:W-:Y:S01]  /*5e50*/  FSEL R199, R42, -INF , !P3 ;  /* 0xff8000002ac77808 */ /* 0x000fe20005800000 */
[----:B------:R-:W-:Y:S01]  /*5e60*/  UIADD3 UR16, UPT, UPT, UR29, -0x126145ec, URZ ;  /* 0xed9eba141d107890 */ /* 0x000fe2000fffe0ff */
[----:B------:R-:W-:Y:S01]  /*5e70*/  FSEL R218, R68, -INF , !P1 ;  /* 0xff80000044da7808 */ /* 0x000fe20004800000 */
[----:B------:R-:W-:Y:S01]  /*5e80*/  USHF.R.S32.HI UR4, URZ, 0x1f, UR7 ;  /* 0x0000001fff047899 */ /* 0x000fe20008011407 */
[----:B------:R-:W-:Y:S01]  /*5e90*/  FMNMX3.FTZ R16, R16, R203, R200, !PT ;  /* 0x000000cb10107276 */ /* 0x000fe200078100c8 */
[----:B------:R-:W-:Y:S01]  /*5ea0*/  UIADD3 UR15, UPT, UPT, UR29, -0x56f99767, URZ ;  /* 0xa90668991d0f7890 */ /* 0x000fe2000fffe0ff */
[----:B------:R-:W-:Y:S01]  /*5eb0*/  FMNMX3.FTZ R10, R10, R9, R201, !PT ;  /* 0x000000090a0a7276 */ /* 0x000fe200078100c9 */
[----:B------:R-:W-:Y:S01]  /*5ec0*/  UIADD3 UR14, UPT, UPT, UR29, 0x646e171e, URZ ;  /* 0x646e171e1d0e7890 */ /* 0x000fe2000fffe0ff */
[----:B------:R-:W-:-:S02]  /*5ed0*/  FSEL R217, R69, -INF , !P0 ;  /* 0xff80000045d97808 */ /* 0x000fc40004000000 */
[----:B------:R-:W-:Y:S02]  /*5ee0*/  FSEL R209, R64, -INF , !P6 ;  /* 0xff80000040d17808 */ /* 0x000fe40007000000 */
[----:B------:R-:W-:Y:S02]  /*5ef0*/  FMNMX3.FTZ R16, R16, R199, R218, !PT ;  /* 0x000000c710107276 */ /* 0x000fe400078100da */
[----:B------:R-:W-:Y:S02]  /*5f00*/  FSEL R202, R51, -INF , !P3 ;  /* 0xff80000033ca7808 */ /* 0x000fe40005800000 */
[----:B------:R-:W-:Y:S02]  /*5f10*/  FSEL R207, R70, -INF , !P1 ;  /* 0xff80000046cf7808 */ /* 0x000fe40004800000 */
[----:B------:R-:W-:Y:S02]  /*5f20*/  FMNMX3.FTZ R10, R10, R215, R198, !PT ;  /* 0x000000d70a0a7276 */ /* 0x000fe400078100c6 */
[----:B------:R-:W-:-:S02]  /*5f30*/  FSEL R208, R65, -INF , !P5 ;  /* 0xff80000041d07808 */ /* 0x000fc40006800000 */
[----:B------:R-:W-:Y:S02]  /*5f40*/  FMNMX3.FTZ R16, R16, R217, R209, !PT ;  /* 0x000000d910107276 */ /* 0x000fe400078100d1 */
[----:B-1----:R-:W-:Y:S02]  /*5f50*/  FMNMX3.FTZ R19, R10, R202, R207, !PT ;  /* 0x000000ca0a137276 */ /* 0x002fe400078100cf */
[----:B------:R-:W-:Y:S02]  /*5f60*/  FMNMX.FTZ R10, R208, R16, !PT ;  /* 0x00000010d00a7209 */ /* 0x000fe40007810000 */
[----:B------:R-:W-:Y:S02]  /*5f70*/  FSEL R206, R71, -INF , !P0 ;  /* 0xff80000047ce7808 */ /* 0x000fe40004000000 */
[----:B------:R-:W-:Y:S01]  /*5f80*/  FSEL R205, R66, -INF , !P6 ;  /* 0xff80000042cd7808 */ /* 0x000fe20007000000 */
[----:B------:R-:W1:Y:S01]  /*5f90*/  SHFL.BFLY PT, R17, R10, 0x2, 0x1f ;  /* 0x0c401f000a117f89 */ /* 0x000e6200000e0000 */
[----:B------:R-:W-:-:S02]  /*5fa0*/  SHF.R.U32.HI R233, RZ, 0x5, R213 ;  /* 0x00000005ffe97819 */ /* 0x000fc400000116d5 */
[----:B------:R-:W-:Y:S02]  /*5fb0*/  FSEL R204, R67, -INF , !P5 ;  /* 0xff80000043cc7808 */ /* 0x000fe40006800000 */
[----:B------:R-:W-:Y:S01]  /*5fc0*/  FMNMX3.FTZ R19, R19, R206, R205, !PT ;  /* 0x000000ce13137276 */ /* 0x000fe200078100cd */
[----:B------:R-:W-:Y:S01]  /*5fd0*/  IMAD R220, R220, 0x4, R233 ;  /* 0x00000004dcdc7824 */ /* 0x000fe200078e02e9 */
[----:B------:R-:W-:Y:S02]  /*5fe0*/  LOP3.LUT R11, R213, 0x1f, RZ, 0xc0, !PT ;  /* 0x0000001fd50b7812 */ /* 0x000fe400078ec0ff */
[----:B------:R-:W-:Y:S01]  /*5ff0*/  FMNMX.FTZ R19, R204, R19, !PT ;  /* 0x00000013cc137209 */ /* 0x000fe20007810000 */
[----:B------:R-:W-:Y:S01]  /*6000*/  IMAD.WIDE.U32 R220, R220, -0x326172a9, RZ ;  /* 0xcd9e8d57dcdc7825 */ /* 0x000fe200078e00ff */
[----:B------:R-:W-:Y:S01]  /*6010*/  IADD3 R11, P1, P0, R83, UR7, R11 ;  /* 0x00000007530b7c10 */ /* 0x000fe2000f83e00b */
[----:B------:R-:W-:Y:S01]  /*6020*/  UIADD3 UR7, UPT, UPT, UR13, -0x2, URZ ;  /* 0xfffffffe0d077890 */ /* 0x000fe2000fffe0ff */
[----:B------:R-:W-:Y:S01]  /*6030*/  LOP3.LUT R195, R3, 0x200, R81, 0xf8, !PT ;  /* 0x0000020003c37812 */ /* 0x000fe200078ef851 */
[----:B------:R-:W2:Y:S01]  /*6040*/  SHFL.BFLY PT, R16, R19, 0x2, 0x1f ;  /* 0x0c401f0013107f89 */ /* 0x000ea200000e0000 */
[----:B------:R-:W-:Y:S01]  /*6050*/  IADD3.X R242, PT, PT, R82, UR4, RZ, P1, P0 ;  /* 0x0000000452f27c10 */ /* 0x000fe20008fe04ff */
[----:B------:R-:W-:Y:S01]  /*6060*/  IMAD.WIDE.U32 R244, R11, -0x2daee0ad, RZ ;  /* 0xd2511f530bf47825 */ /* 0x000fe200078e00ff */
[----:B------:R-:W-:Y:S01]  /*6070*/  UIADD3 UR4, UPT, UPT, UR29, -0x4498517b, URZ ;  /* 0xbb67ae851d047890 */ /* 0x000fe2000fffe0ff */
[----:B------:R-:W-:Y:S01]  /*6080*/  LEA R195, R195, UR6, 0x1 ;  /* 0x00000006c3c37c11 */ /* 0x000fe2000f8e08ff */
[----:B------:R-:W-:Y:S01]  /*6090*/  UIADD3 UR13, UPT, UPT, UR13, -0x1, URZ ;  /* 0xffffffff0d0d7890 */ /* 0x000fe2000fffe0ff */
[----:B------:R-:W-:Y:S01]  /*60a0*/  LOP3.LUT R242, R242, UR28, R221, 0x96, !PT ;  /* 0x0000001cf2f27c12 */ /* 0x000fe2000f8e96dd */
[----:B------:R-:W-:Y:S01]  /*60b0*/  IMAD.U32 R11, RZ, RZ, UR7 ;  /* 0x00000007ff0b7e24 */ /* 0x000fe2000f8e00ff */
[----:B------:R-:W-:Y:S01]  /*60c0*/  UIADD3 UR7, UPT, UPT, UR28, 0x1715609d, URZ ;  /* 0x1715609d1c077890 */ /* 0x000fe2000fffe0ff */
[----:B------:R-:W-:Y:S01]  /*60d0*/  VIADD R194, R195, 0x10040 ;  /* 0x00010040c3c27836 */ /* 0x000fe20000000000 */
[----:B-1----:R-:W-:Y:S01]  /*60e0*/  FMNMX.FTZ R10, R10, R17, !PT ;  /* 0x000000110a0a7209 */ /* 0x002fe20007810000 */
[----:B------:R-:W-:Y:S01]  /*60f0*/  IMAD.WIDE.U32 R242, R242, -0x2daee0ad, RZ ;  /* 0xd2511f53f2f27825 */ /* 0x000fe200078e00ff */
[----:B------:R-:W-:Y:S01]  /*6100*/  LOP3.LUT R11, R11, UR29, R245, 0x96, !PT ;  /* 0x0000001d0b0b7c12 */ /* 0x000fe2000f8e96f5 */
[----:B------:R-:W-:Y:S02]  /*6110*/  LDSM.16.MT88.4 R156, [R195+0x10000] ;  /* 0x01000000c39c783b */ /* 0x000fe40000004200 */
[----:B------:R-:W-:Y:S01]  /*6120*/  IMAD.IADD R196, R80, 0x1, R195 ;  /* 0x0000000150c47824 */ /* 0x000fe200078e02c3 */
[----:B------:R-:W-:Y:S01]  /*6130*/  LOP3.LUT R238, R244, UR4, R243, 0x96, !PT ;  /* 0x00000004f4ee7c12 */ /* 0x000fe2000f8e96f3 */
[----:B------:R-:W-:Y:S01]  /*6140*/  IMAD.WIDE.U32 R30, R11, -0x326172a9, RZ ;  /* 0xcd9e8d570b1e7825 */ /* 0x000fe200078e00ff */
[----:B------:R-:W1:Y:S01]  /*6150*/  SHFL.BFLY PT, R164, R10, 0x1, 0x1f ;  /* 0x0c201f000aa47f89 */ /* 0x000e6200000e0000 */
[----:B------:R-:W-:-:S02]  /*6160*/  UIADD3 UR4, UPT, UPT, UR28, -0x4ab325aa, URZ ;  /* 0xb54cda561c047890 */ /* 0x000fc4000fffe0ff */
[----:B------:R-:W-:Y:S01]  /*6170*/  IMAD.WIDE.U32 R238, R238, -0x326172a9, RZ ;  /* 0xcd9e8d57eeee7825 */ /* 0x000fe200078e00ff */
[----:B------:R-:W-:Y:S01]  /*6180*/  LOP3.LUT R11, R220, UR11, R31, 0x96, !PT ;  /* 0x0000000bdc0b7c12 */ /* 0x000fe2000f8e961f */
[----:B------:R-:W-:Y:S01]  /*6190*/  LDSM.16.MT88.4 R72, [R196+0x12000] ;  /* 0x01200000c448783b */ /* 0x000fe20000004200 */
[----:B--2---:R-:W-:Y:S02]  /*61a0*/  FMNMX.FTZ R19, R19, R16, !PT ;  /* 0x0000001013137209 */ /* 0x004fe40007810000 */
[----:B------:R-:W-:Y:S01]  /*61b0*/  LOP3.LUT R30, R30, UR10, R239, 0x96, !PT ;  /* 0x0000000a1e1e7c12 */ /* 0x000fe2000f8e96ef */
[----:B------:R-:W-:Y:S01]  /*61c0*/  IMAD.WIDE.U32 R16, R11, -0x2daee0ad, RZ ;  /* 0xd2511f530b107825 */ /* 0x000fe200078e00ff */
[----:B------:R-:W-:Y:S03]  /*61d0*/  LDSM.16.MT88.4 R96, [R195+0x14000] ;  /* 0x01400000c360783b */ /* 0x000fe60000004200 */
[----:B------:R-:W-:Y:S01]  /*61e0*/  IMAD.WIDE.U32 R30, R30, -0x2daee0ad, RZ ;  /* 0xd2511f531e1e7825 */ /* 0x000fe200078e00ff */
[----:B------:R-:W2:Y:S01]  /*61f0*/  SHFL.BFLY PT, R18, R19, 0x1, 0x1f ;  /* 0x0c201f0013127f89 */ /* 0x000ea200000e0000 */
[----:B------:R-:W-:-:S03]  /*6200*/  LOP3.LUT R11, R242, UR22, R17, 0x96, !PT ;  /* 0x00000016f20b7c12 */ /* 0x000fc6000f8e9611 */
[----:B------:R-:W-:Y:S01]  /*6210*/  LOP3.LUT R16, R16, UR17, R31, 0x96, !PT ;  /* 0x0000001110107c12 */ /* 0x000fe2000f8e961f */
[----:B------:R-:W-:Y:S01]  /*6220*/  LDSM.16.MT88.4 R40, [R196+0x10000] ;  /* 0x01000000c428783b */ /* 0x000fe20000004200 */
[----:B------:R-:W-:-:S03]  /*6230*/  IMAD.WIDE.U32 R32, R11, -0x326172a9, RZ ;  /* 0xcd9e8d570b207825 */ /* 0x000fc600078e00ff */
[----:B------:R-:W-:Y:S01]  /*6240*/  LDSM.16.MT88.4 R64, [R195+0x12000] ;  /* 0x01200000c340783b */ /* 0x000fe20000004200 */
[----:B------:R-:W-:Y:S01]  /*6250*/  IMAD.WIDE.U32 R16, R16, -0x326172a9, RZ ;  /* 0xcd9e8d5710107825 */ /* 0x000fe200078e00ff */
[----:B------:R-:W-:Y:S02]  /*6260*/  LOP3.LUT R3, R238, UR9, R33, 0x96, !PT ;  /* 0x00000009ee037c12 */ /* 0x000fe4000f8e9621 */
[----:B-1----:R-:W-:Y:S01]  /*6270*/  FMNMX.FTZ R164, R10, R164, !PT ;  /* 0x000000a40aa47209 */ /* 0x002fe20007810000 */
[----:B------:R-:W-:Y:S01]  /*6280*/  LDSM.16.MT88.4 R136, [R196+0x16000] ;  /* 0x01600000c488783b */ /* 0x000fe20000004200 */
[----:B------:R-:W-:Y:S01]  /*6290*/  LOP3.LUT R10, R32, UR8, R17, 0x96, !PT ;  /* 0x00000008200a7c12 */ /* 0x000fe2000f8e9611 */
[----:B------:R-:W-:Y:S01]  /*62a0*/  IMAD.WIDE.U32 R32, R3, -0x2daee0ad, RZ ;  /* 0xd2511f5303207825 */ /* 0x000fe200078e00ff */
[----:B------:R-:W-:-:S03]  /*62b0*/  FSETP.NEU.FTZ.AND P0, PT, R164, -INF , PT ;  /* 0xff800000a400780b */ /* 0x000fc60003f1d000 */
[----:B---3--:R-:W-:Y:S01]  /*62c0*/  FMUL.FTZ R211, R164, UR12 ;  /* 0x0000000ca4d37c20 */ /* 0x008fe20008410000 */
[----:B------:R-:W-:Y:S01]  /*62d0*/  LDSM.16.MT88.4 R172, [R196+0x16800] ;  /* 0x01680000c4ac783b */ /* 0x000fe20000004200 */
[----:B------:R-:W-:-:S03]  /*62e0*/  IMAD.WIDE.U32 R10, R10, -0x2daee0ad, RZ ;  /* 0xd2511f530a0a7825 */ /* 0x000fc600078e00ff */
[----:B------:R-:W-:Y:S01]  /*62f0*/  FSEL R211, R211, RZ, P0 ;  /* 0x000000ffd3d37208 */ /* 0x000fe20000000000 */
[----:B------:R-:W-:Y:S01]  /*6300*/  VIADD R17, R195, 0x10000 ;  /* 0x00010000c3117836 */ /* 0x000fe20000000000 */
[----:B--2---:R-:W-:Y:S01]  /*6310*/  FMNMX.FTZ R3, R19, R18, !PT ;  /* 0x0000001213037209 */ /* 0x004fe20007810000 */
[----:B------:R-:W-:Y:S01]  /*6320*/  LDSM.16.MT88.4 R128, [R195+0x16000] ;  /* 0x01600000c380783b */ /* 0x000fe20000004200 */
[----:B------:R-:W-:Y:S01]  /*6330*/  LOP3.LUT R18, R30, UR16, R33, 0x96, !PT ;  /* 0x000000101e127c12 */ /* 0x000fe2000f8e9621 */
[----:B------:R-:W-:Y:S01]  /*6340*/  FFMA.FTZ R190, R27, UR12, -R211 ;  /* 0x0000000c1bbe7c23 */ /* 0x000fe200080108d3 */
[----:B------:R-:W-:Y:S01]  /*6350*/  LOP3.LUT R30, R32, UR15, R11, 0x96, !PT ;  /* 0x0000000f201e7c12 */ /* 0x000fe2000f8e960b */
[C---:B------:R-:W-:Y:S01]  /*6360*/  FMUL.FTZ R210, R3.reuse, UR12 ;  /* 0x0000000c03d27c20 */ /* 0x040fe20008410000 */
[----:B------:R-:W1:Y:S01]  /*6370*/  LDC R11, c[0x0][0x4f8] ;  /* 0x00013e00ff0b7b82 */ /* 0x000e620000000800 */
[----:B------:R-:W-:Y:S01]  /*6380*/  FSETP.NEU.FTZ.AND P0, PT, R3, -INF , PT ;  /* 0xff8000000300780b */ /* 0x000fe20003f1d000 */
[----:B------:R-:W-:Y:S01]  /*6390*/  FFMA.FTZ R187, R26, UR12, -R211 ;  /* 0x0000000c1abb7c23 */ /* 0x000fe200080108d3 */
[----:B------:R-:W-:-:S04]  /*63a0*/  IMAD.WIDE.U32 R30, R30, -0x326172a9, RZ ;  /* 0xcd9e8d571e1e7825 */ /* 0x000fc800078e00ff */
[--C-:B------:R-:W-:Y:S01]  /*63b0*/  FFMA.FTZ R192, R29, UR12, -R211.reuse ;  /* 0x0000000c1dc07c23 */ /* 0x100fe200080108d3 */
[----:B------:R-:W-:Y:S01]  /*63c0*/  FSEL R210, R210, RZ, P0 ;  /* 0x000000ffd2d27208 */ /* 0x000fe20000000000 */
[----:B------:R-:W-:Y:S01]  /*63d0*/  FFMA.FTZ R191, R28, UR12, -R211 ;  /* 0x0000000c1cbf7c23 */ /* 0x000fe200080108d3 */
[----:B------:R-:W-:Y:S01]  /*63e0*/  IMAD.WIDE.U32 R18, R18, -0x326172a9, RZ ;  /* 0xcd9e8d5712127825 */ /* 0x000fe200078e00ff */
[----:B------:R-:W-:Y:S01]  /*63f0*/  MUFU.EX2 R190, R190 ;  /* 0x000000be00be7308 */ /* 0x000fe20000000800 */
[----:B------:R-:W-:Y:S02]  /*6400*/  PRMT R151, R30, 0x7772, RZ ;  /* 0x000077721e977816 */ /* 0x000fe400000000ff */
[--C-:B------:R-:W-:Y:S01]  /*6410*/  FFMA.FTZ R185, R24, UR12, -R210.reuse ;  /* 0x0000000c18b97c23 */ /* 0x100fe200080108d2 */
[----:B------:R-:W-:Y:S01]  /*6420*/  FFMA.FTZ R184, R23, UR12, -R210 ;  /* 0x0000000c17b87c23 */ /* 0x000fe200080108d2 */
[----:B------:R-:W-:Y:S01]  /*6430*/  @P2 VIADD R194, R17, 0xffffffc0 ;  /* 0xffffffc011c22836 */ /* 0x000fe20000000000 */
[----:B------:R-:W2:Y:S01]  /*6440*/  MUFU.EX2 R187, R187 ;  /* 0x000000bb00bb7308 */ /* 0x000ea20000000800 */
[----:B------:R-:W-:Y:S01]  /*6450*/  IMAD.MOV.U32 R17, RZ, RZ, R30 ;  /* 0x000000ffff117224 */ /* 0x000fe200078e001e */
[----:B------:R-:W-:Y:S01]  /*6460*/  LOP3.LUT R149, R18, UR4, R31, 0x96, !PT ;  /* 0x0000000412957c12 */ /* 0x000fe2000f8e961f */
[--C-:B------:R-:W-:Y:S01]  /*6470*/  FFMA.FTZ R189, R25, UR12, -R210.reuse ;  /* 0x0000000c19bd7c23 */ /* 0x100fe200080108d2 */
[----:B------:R-:W-:Y:S01]  /*6480*/  FFMA.FTZ R188, R22, UR12, -R210 ;  /* 0x0000000c16bc7c23 */ /* 0x000fe200080108d2 */
[C---:B------:R-:W-:Y:S01]  /*6490*/  PRMT R18, R30.reuse, 0x7773, RZ ;  /* 0x000077731e127816 */ /* 0x040fe200000000ff */
[----:B------:R-:W-:Y:S01]  /*64a0*/  MUFU.EX2 R185, R185 ;  /* 0x000000b900b97308 */ /* 0x000fe20000000800 */
[----:B------:R-:W-:Y:S01]  /*64b0*/  PRMT R150, R30, 0x7771, RZ ;  /* 0x000077711e967816 */ /* 0x000fe200000000ff */
[----:B------:R-:W-:Y:S01]  /*64c0*/  IMAD.IADD R193, R80, 0x1, R194 ;  /* 0x0000000150c17824 */ /* 0x000fe200078e02c2 */
[----:B------:R-:W-:Y:S01]  /*64d0*/  LOP3.LUT R17, R17, 0xff, RZ, 0xc0, !PT ;  /* 0x000000ff11117812 */ /* 0x000fe200078ec0ff */
[----:B------:R-:W3:Y:S01]  /*64e0*/  MUFU.EX2 R184, R184 ;  /* 0x000000b800b87308 */ /* 0x000ee20000000800 */
[----:B-1----:R-:W-:Y:S01]  /*64f0*/  LOP3.LUT R11, R11, 0xff, RZ, 0xc0, !PT ;  /* 0x000000ff0b0b7812 */ /* 0x002fe200078ec0ff */
[----:B------:R-:W-:Y:S01]  /*6500*/  FFMA.FTZ R182, R15, UR12, -R211 ;  /* 0x0000000c0fb67c23 */ /* 0x000fe200080108d3 */
[--C-:B------:R-:W-:Y:S01]  /*6510*/  PRMT R151, R151, 0x5410, R18.reuse ;  /* 0x0000541097977816 */ /* 0x100fe20000000012 */
[----:B------:R-:W-:Y:S01]  /*6520*/  MUFU.EX2 R192, R192 ;  /* 0x000000c000c07308 */ /* 0x000fe20000000800 */
[----:B------:R-:W-:Y:S01]  /*6530*/  LOP3.LUT R148, R149, 0xffff, RZ, 0xc0, !PT ;  /* 0x0000ffff95947812 */ /* 0x000fe200078ec0ff */
[----:B------:R-:W-:Y:S01]  /*6540*/  IMAD R197, R11, 0x10000, R11 ;  /* 0x000100000bc57824 */ /* 0x000fe200078e020b */
[----:B------:R-:W-:Y:S01]  /*6550*/  PRMT R18, R149, 0x7632, R18 ;  /* 0x0000763295127816 */ /* 0x000fe20000000012 */
[----:B------:R-:W1:Y:S01]  /*6560*/  MUFU.EX2 R191, R191 ;  /* 0x000000bf00bf7308 */ /* 0x000e620000000800 */
[----:B------:R-:W-:Y:S01]  /*6570*/  PRMT R150, R17, 0x5410, R150 ;  /* 0x0000541011967816 */ /* 0x000fe20000000096 */
[----:B------:R-:W4:Y:S01]  /*6580*/  LDSM.16.MT88.4 R24, [R193+0x6000] ;  /* 0x00600000c118783b */ /* 0x000f220000004200 */
[----:B------:R-:W-:Y:S01]  /*6590*/  LOP3.LUT R22, R149, 0xff, RZ, 0xc0, !PT ;  /* 0x000000ff95167812 */ /* 0x000fe200078ec0ff */
[----:B------:R-:W-:Y:S01]  /*65a0*/  MUFU.EX2 R189, R189 ;  /* 0x000000bd00bd7308 */ /* 0x000fe20000000800 */
[----:B------:R-:W-:Y:S01]  /*65b0*/  LOP3.LUT R151, R151, 0xff00ff, RZ, 0xc0, !PT ;  /* 0x00ff00ff97977812 */ /* 0x000fe200078ec0ff */
[----:B------:R-:W-:Y:S01]  /*65c0*/  FFMA.FTZ R167, R14, UR12, -R211 ;  /* 0x0000000c0ea77c23 */ /* 0x000fe200080108d3 */
[----:B------:R-:W-:Y:S01]  /*65d0*/  SHF.R.U32.HI R148, RZ, 0x8, R148 ;  /* 0x00000008ff947819 */ /* 0x000fe20000011694 */
[----:B------:R-:W5:Y:S01]  /*65e0*/  MUFU.EX2 R188, R188 ;  /* 0x000000bc00bc7308 */ /* 0x000f620000000800 */
[----:B------:R-:W-:Y:S01]  /*65f0*/  SHF.R.U32.HI R149, RZ, 0x18, R149 ;  /* 0x00000018ff957819 */ /* 0x000fe20000011695 */
[--C-:B------:R-:W-:Y:S01]  /*6600*/  FFMA.FTZ R181, R13, UR12, -R210.reuse ;  /* 0x0000000c0db57c23 */ /* 0x100fe200080108d2 */
[----:B------:R-:W-:Y:S01]  /*6610*/  LOP3.LUT R18, R18, 0xff, RZ, 0xc0, !PT ;  /* 0x000000ff12127812 */ /* 0x000fe200078ec0ff */
[----:B------:R-:W-:Y:S01]  /*6620*/  FFMA.FTZ R186, R21, UR12, -R211 ;  /* 0x0000000c15ba7c23 */ /* 0x000fe200080108d3 */
[----:B------:R-:W-:Y:S01]  /*6630*/  LOP3.LUT R16, R16, UR7, R19, 0x96, !PT ;  /* 0x0000000710107c12 */ /* 0x000fe2000f8e9613 */
[----:B------:R-:W-:Y:S01]  /*6640*/  FFMA.FTZ R183, R20, UR12, -R211 ;  /* 0x0000000c14b77c23 */ /* 0x000fe200080108d3 */
[----:B------:R-:W-:Y:S01]  /*6650*/  HSET2.LE.AND R150, R150, R197, PT ;  /* 0x000000c596967233 */ /* 0x000fe20003803000 */
[----:B------:R-:W-:Y:S01]  /*6660*/  FFMA.FTZ R166, R12, UR12, -R210 ;  /* 0x0000000c0ca67c23 */ /* 0x000fe200080108d2 */
[----:B--2---:R-:W-:Y:S01]  /*6670*/  F2FP.BF16.F32.PACK_AB R17, R187, R190 ;  /* 0x000000bebb11723e */ /* 0x004fe200000010ff */
[----:B------:R-:W-:Y:S01]  /*6680*/  IMAD.WIDE.U32 R14, R16, -0x2daee0ad, RZ ;  /* 0xd2511f53100e7825 */ /* 0x000fe200078e00ff */
[----:B------:R-:W-:-:S03]  /*6690*/  PRMT R148, R22, 0x5410, R148 ;  /* 0x0000541016947816 */ /* 0x000fc60000000094 */
[----:B------:R-:W-:Y:S01]  /*66a0*/  FFMA.FTZ R165, R9, UR12, -R210 ;  /* 0x0000000c09a57c23 */ /* 0x000fe200080108d2 */
[--C-:B------:R-:W-:Y:S01]  /*66b0*/  HSET2.LE.AND R151, R151, R197.reuse, PT ;  /* 0x000000c597977233 */ /* 0x100fe20003803000 */
[----:B------:R-:W-:Y:S01]  /*66c0*/  IMAD.MOV.U32 R13, RZ, RZ, R14 ;  /* 0x000000ffff0d7224 */ /* 0x000fe200078e000e */
[----:B------:R-:W-:Y:S01]  /*66d0*/  PRMT R149, R18, 0x5410, R149 ;  /* 0x0000541012957816 */ /* 0x000fe20000000095 */
[----:B------:R-:W-:Y:S01]  /*66e0*/  MUFU.EX2 R182, R182 ;  /* 0x000000b600b67308 */ /* 0x000fe20000000800 */
[----:B---3--:R-:W-:Y:S01]  /*66f0*/  F2FP.BF16.F32.PACK_AB R11, R184, R185 ;  /* 0x000000b9b80b723e */ /* 0x008fe200000010ff */
[----:B------:R-:W2:Y:S01]  /*6700*/  LDSM.16.MT88.4 R48, [R194] ;  /* 0x00000000c230783b */ /* 0x000ea20000004200 */
[----:B------:R-:W-:Y:S01]  /*6710*/  LOP3.LUT R150, R17, R150, RZ, 0xc0, !PT ;  /* 0x0000009611967212 */ /* 0x000fe200078ec0ff */
[----:B------:R-:W3:Y:S01]  /*6720*/  MUFU.EX2 R167, R167 ;  /* 0x000000a700a77308 */ /* 0x000ee20000000800 */
[--C-:B------:R-:W-:Y:S01]  /*6730*/  HSET2.LE.AND R148, R148, R197.reuse, PT ;  /* 0x000000c594947233 */ /* 0x100fe20003803000 */
[--C-:B------:R-:W-:Y:S01]  /*6740*/  FFMA.FTZ R180, R8, UR12, -R210.reuse ;  /* 0x0000000c08b47c23 */ /* 0x100fe200080108d2 */
[----:B-1----:R-:W-:Y:S01]  /*6750*/  F2FP.BF16.F32.PACK_AB R17, R191, R192 ;  /* 0x000000c0bf11723e */ /* 0x002fe200000010ff */
[----:B------:R-:W-:Y:S01]  /*6760*/  MUFU.EX2 R186, R186 ;  /* 0x000000ba00ba7308 */ /* 0x000fe20000000800 */
[----:B------:R-:W-:Y:S01]  /*6770*/  LOP3.LUT R151, R11, R151, RZ, 0xc0, !PT ;  /* 0x000000970b977212 */ /* 0x000fe200078ec0ff */
[----:B------:R-:W-:Y:S01]  /*6780*/  LDSM.16.MT88.4 R120, [R193+0x4000] ;  /* 0x00400000c178783b */ /* 0x000fe20000004200 */
[--C-:B------:R-:W-:Y:S01]  /*6790*/  HSET2.LE.AND R149, R149, R197.reuse, PT ;  /* 0x000000c595957233 */ /* 0x100fe20003803000 */
[----:B------:R-:W-:Y:S01]  /*67a0*/  MUFU.EX2 R183, R183 ;  /* 0x000000b700b77308 */ /* 0x000fe20000000800 */
[----:B-----5:R-:W-:Y:S01]  /*67b0*/  F2FP.BF16.F32.PACK_AB R11, R188, R189 ;  /* 0x000000bdbc0b723e */ /* 0x020fe200000010ff */
[----:B------:R-:W-:Y:S01]  /*67c0*/  LDSM.16.MT88.4 R112, [R194+0x4000] ;  /* 0x00400000c270783b */ /* 0x000fe20000004200 */
[----:B------:R-:W-:Y:S01]  /*67d0*/  LOP3.LUT R148, R17, R148, RZ, 0xc0, !PT ;  /* 0x0000009411947212 */ /* 0x000fe200078ec0ff */
[----:B------:R-:W-:Y:S01]  /*67e0*/  MUFU.EX2 R166, R166 ;  /* 0x000000a600a67308 */ /* 0x000fe20000000800 */
[----:B------:R-:W-:Y:S01]  /*67f0*/  LOP3.LUT R149, R11, R149, RZ, 0xc0, !PT ;  /* 0x000000950b957212 */ /* 0x000fe200078ec0ff */
[----:B------:R-:W1:Y:S01]  /*6800*/  LDSM.16.MT88.4 R16, [R196+0x12800] ;  /* 0x01280000c410783b */ /* 0x000e620000004200 */
[----:B------:R-:W-:Y:S01]  /*6810*/  PRMT R11, R14, 0x7771, RZ ;  /* 0x000077710e0b7816 */ /* 0x000fe200000000ff */
[----:B------:R-:W5:Y:S01]  /*6820*/  MUFU.EX2 R165, R165 ;  /* 0x000000a500a57308 */ /* 0x000f620000000800 */
[----:B------:R-:W-:Y:S01]  /*6830*/  LOP3.LUT R9, R13, 0xff, RZ, 0xc0, !PT ;  /* 0x000000ff0d097812 */ /* 0x000fe200078ec0ff */
[----:B------:R-:W-:Y:S01]  /*6840*/  LDSM.16.MT88.4 R20, [R196+0x10800] ;  /* 0x01080000c414783b */ /* 0x000fe20000004200 */
[----:B------:R-:W-:Y:S01]  /*6850*/  LOP3.LUT R10, R10, UR14, R15, 0x96, !PT ;  /* 0x0000000e0a0a7c12 */ /* 0x000fe2000f8e960f */
[----:B------:R-:W-:Y:S01]  /*6860*/  MUFU.EX2 R181, R181 ;  /* 0x000000b500b57308 */ /* 0x000fe20000000800 */
[----:B------:R-:W-:Y:S01]  /*6870*/  PRMT R8, R9, 0x5410, R11 ;  /* 0x0000541009087816 */ /* 0x000fe2000000000b */
[C---:B------:R-:W-:Y:S01]  /*6880*/  HMMA.16816.F32.BF16 R68, R148.reuse, R72, RZ ;  /* 0x000000489444723c */ /* 0x040fe200000418ff */
[C---:B------:R-:W-:Y:S01]  /*6890*/  PRMT R35, R14.reuse, 0x7773, RZ ;  /* 0x000077730e237816 */ /* 0x040fe200000000ff */
[----:B------:R-:W5:Y:S01]  /*68a0*/  MUFU.EX2 R180, R180 ;  /* 0x000000b400b47308 */ /* 0x000f620000000800 */
[----:B------:R-:W-:Y:S01]  /*68b0*/  PRMT R12, R14, 0x7772, RZ ;  /* 0x000077720e0c7816 */ /* 0x000fe200000000ff */
[----:B------:R-:W-:Y:S01]  /*68c0*/  LDSM.16.MT88.4 R56, [R193] ;  /* 0x00000000c138783b */ /* 0x000fe20000004200 */
[----:B------:R-:W-:Y:S01]  /*68d0*/  LOP3.LUT R11, R10, 0xffff, RZ, 0xc0, !PT ;  /* 0x0000ffff0a0b7812 */ /* 0x000fe200078ec0ff */
[----:B------:R-:W-:Y:S01]  /*68e0*/  FFMA.FTZ R216, R216, UR12, -R211 ;  /* 0x0000000cd8d87c23 */ /* 0x000fe200080108d3 */
[----:B------:R-:W-:Y:S01]  /*68f0*/  PRMT R35, R12, 0x5410, R35 ;  /* 0x000054100c237816 */ /* 0x000fe20000000023 */
[C---:B------:R-:W-:Y:S01]  /*6900*/  HMMA.16816.F32.BF16 R72, R148.reuse, R74, RZ ;  /* 0x0000004a9448723c */ /* 0x040fe200000418ff */
[----:B------:R-:W-:Y:S01]  /*6910*/  LOP3.LUT R32, R10, 0xff, RZ, 0xc0, !PT ;  /* 0x000000ff0a207812 */ /* 0x000fe200078ec0ff */
[----:B------:R-:W1:Y:S01]  /*6920*/  LDSM.16.MT88.4 R12, [R195+0x10800] ;  /* 0x01080000c30c783b */ /* 0x000e620000004200 */
[----:B------:R-:W-:Y:S01]  /*6930*/  SHF.R.U32.HI R11, RZ, 0x8, R11 ;  /* 0x00000008ff0b7819 */ /* 0x000fe2000001160b */
[----:B------:R-:W-:Y:S01]  /*6940*/  FFMA.FTZ R215, R215, UR12, -R210 ;  /* 0x0000000cd7d77c23 */ /* 0x000fe200080108d2 */
[--C-:B------:R-:W-:Y:S01]  /*6950*/  HSET2.LE.AND R8, R8, R197.reuse, PT ;  /* 0x000000c508087233 */ /* 0x100fe20003803000 */
[----:B------:R-:W-:Y:S01]  /*6960*/  LDSM.16.MT88.4 R88, [R193+0x2000] ;  /* 0x00200000c158783b */ /* 0x000fe20000004200 */
[----:B---3--:R-:W-:Y:S01]  /*6970*/  F2FP.BF16.F32.PACK_AB R34, R167, R182 ;  /* 0x000000b6a722723e */ /* 0x008fe200000010ff */
[C---:B----4-:R-:W-:Y:S01]  /*6980*/  HMMA.16816.F32.BF16 R152, R148.reuse, R24, RZ ;  /* 0x000000189498723c */ /* 0x050fe200000418ff */
[----:B------:R-:W-:Y:S01]  /*6990*/  LOP3.LUT R35, R35, 0xff00ff, RZ, 0xc0, !PT ;  /* 0x00ff00ff23237812 */ /* 0x000fe200078ec0ff */
[----:B------:R-:W-:Y:S01]  /*69a0*/  LDSM.16.MT88.4 R144, [R194+0x6000] ;  /* 0x00600000c290783b */ /* 0x000fe20000004200 */
[----:B------:R-:W-:Y:S01]  /*69b0*/  PRMT R32, R32, 0x5410, R11 ;  /* 0x0000541020207816 */ /* 0x000fe2000000000b */
[----:B------:R-:W-:Y:S01]  /*69c0*/  MUFU.EX2 R215, R215 ;  /* 0x000000d700d77308 */ /* 0x000fe20000000800 */
[----:B------:R-:W-:Y:S01]  /*69d0*/  PRMT R9, R10, 0x7632, R9 ;  /* 0x000076320a097816 */ /* 0x000fe20000000009 */
[----:B------:R-:W-:Y:S01]  /*69e0*/  LDSM.16.MT88.4 R168, [R193+0x800] ;  /* 0x00080000c1a8783b */ /* 0x000fe20000004200 */
[----:B------:R-:W-:Y:S01]  /*69f0*/  SHF.R.U32.HI R33, RZ, 0x18, R10 ;  /* 0x00000018ff217819 */ /* 0x000fe2000001160a */
[C---:B--2---:R-:W-:Y:S01]  /*6a00*/  HMMA.16816.F32.BF16 R44, R148.reuse, R48, RZ ;  /* 0x00000030942c723c */ /* 0x044fe200000418ff */
[----:B------:R-:W-:Y:S01]  /*6a10*/  LOP3.LUT R34, R34, R8, RZ, 0xc0, !PT ;  /* 0x0000000822227212 */ /* 0x000fe200078ec0ff */
[----:B------:R-:W-:Y:S01]  /*6a20*/  LDSM.16.MT88.4 R28, [R195+0x12800] ;  /* 0x01280000c31c783b */ /* 0x000fe20000004200 */
[----:B------:R-:W-:Y:S01]  /*6a30*/  LOP3.LUT R9, R9, 0xff, RZ, 0xc0, !PT ;  /* 0x000000ff09097812 */ /* 0x000fe200078ec0ff */
[--C-:B------:R-:W-:Y:S01]  /*6a40*/  FFMA.FTZ R246, R204, UR12, -R210.reuse ;  /* 0x0000000cccf67c23 */ /* 0x100fe200080108d2 */
[--C-:B------:R-:W-:Y:S01]  /*6a50*/  HSET2.LE.AND R35, R35, R197.reuse, PT ;  /* 0x000000c523237233 */ /* 0x100fe20003803000 */
[----:B------:R-:W-:Y:S01]  /*6a60*/  LDSM.16.MT88.4 R104, [R196+0x14000] ;  /* 0x01400000c468783b */ /* 0x000fe20000004200 */
[----:B-----5:R-:W-:Y:S01]  /*6a70*/  F2FP.BF16.F32.PACK_AB R10, R165, R166 ;  /* 0x000000a6a50a723e */ /* 0x020fe200000010ff */
[C---:B------:R-:W-:Y:S01]  /*6a80*/  HMMA.16816.F32.BF16 R48, R148.reuse, R50, RZ ;  /* 0x000000329430723c */ /* 0x040fe200000418ff */
[--C-:B------:R-:W-:Y:S01]  /*6a90*/  HSET2.LE.AND R32, R32, R197.reuse, PT ;  /* 0x000000c520207233 */ /* 0x100fe20003803000 */
[----:B------:R-:W-:Y:S01]  /*6aa0*/  LDSM.16.MT88.4 R80, [R194+0x2000] ;  /* 0x00200000c250783b */ /* 0x000fe20000004200 */
[----:B------:R-:W-:Y:S01]  /*6ab0*/  F2FP.BF16.F32.PACK_AB R8, R183, R186 ;  /* 0x000000bab708723e */ /* 0x000fe200000010ff */
[----:B------:R-:W-:Y:S01]  /*6ac0*/  FFMA.FTZ R247, R208, UR12, -R211 ;  /* 0x0000000cd0f77c23 */ /* 0x000fe200080108d3 */
[----:B------:R-:W-:Y:S01]  /*6ad0*/  PRMT R33, R9, 0x5410, R33 ;  /* 0x0000541009217816 */ /* 0x000fe20000000021 */
[----:B------:R-:W-:Y:S01]  /*6ae0*/  LDSM.16.MT88.4 R176, [R196+0x14800] ;  /* 0x01480000c4b0783b */ /* 0x000fe20000004200 */
[----:B------:R-:W-:Y:S01]  /*6af0*/  LOP3.LUT R35, R10, R35, RZ, 0xc0, !PT ;  /* 0x000000230a237212 */ /* 0x000fe200078ec0ff */
[C---:B------:R-:W-:Y:S01]  /*6b00*/  HMMA.16816.F32.BF16 R160, R148.reuse, R156, RZ ;  /* 0x0000009c94a0723c */ /* 0x040fe200000418ff */
[----:B------:R-:W-:Y:S01]  /*6b10*/  LOP3.LUT R32, R8, R32, RZ, 0xc0, !PT ;  /* 0x0000002008207212 */ /* 0x000fe200078ec0ff */
[----:B------:R-:W-:Y:S01]  /*6b20*/  FFMA.FTZ R205, R205, UR12, -R210 ;  /* 0x0000000ccdcd7c23 */ /* 0x000fe200080108d2 */
[----:B------:R-:W2:Y:S01]  /*6b30*/  LDSM.16.MT88.4 R8, [R194+0x800] ;  /* 0x00080000c208783b */ /* 0x000ea20000004200 */
[----:B------:R-:W-:Y:S01]  /*6b40*/  HSET2.LE.AND R33, R33, R197, PT ;  /* 0x000000c521217233 */ /* 0x000fe20003803000 */
[----:B------:R-:W-:Y:S01]  /*6b50*/  MUFU.EX2 R247, R247 ;  /* 0x000000f700f77308 */ /* 0x000fe20000000800 */
[----:B------:R-:W-:Y:S01]  /*6b60*/  F2FP.BF16.F32.PACK_AB R24, R180, R181 ;  /* 0x000000b5b418723e */ /* 0x000fe200000010ff */
[----:B------:R-:W-:Y:S01]  /*6b70*/  FFMA.FTZ R218, R218, UR12, -R211 ;  /* 0x0000000cdada7c23 */ /* 0x000fe200080108d3 */
[C---:B------:R-:W-:Y:S01]  /*6b80*/  HMMA.16816.F32.BF16 R156, R148.reuse, R158, RZ ;  /* 0x0000009e949c723c */ /* 0x040fe200000418ff */
[----:B------:R-:W-:Y:S01]  /*6b90*/  MUFU.EX2 R205, R205 ;  /* 0x000000cd00cd7308 */ /* 0x000fe20000000800 */
[----:B------:R-:W-:Y:S01]  /*6ba0*/  LOP3.LUT R33, R24, R33, RZ, 0xc0, !PT ;  /* 0x0000002118217212 */ /* 0x000fe200078ec0ff */
[----:B------:R-:W-:Y:S01]  /*6bb0*/  FADD.FTZ R191, R192, R191 ;  /* 0x000000bfc0bf7221 */ /* 0x000fe20000010000 */
[----:B------:R-:W-:Y:S01]  /*6bc0*/  FADD.FTZ R188, R189, R188 ;  /* 0x000000bcbdbc7221 */ /* 0x000fe20000010000 */
[----:B------:R-:W-:Y:S02]  /*6bd0*/  MUFU.EX2 R246, R246 ;  /* 0x000000f600f67308 */ /* 0x000fe40000000800 */
[----:B------:R-:W-:Y:S01]  /*6be0*/  FADD.FTZ R190, R190, R191 ;  /* 0x000000bfbebe7221 */ /* 0x000fe20000010000 */
[----:B------:R-:W-:Y:S01]  /*6bf0*/  HMMA.16816.F32.BF16 R92, R148, R96, RZ ;  /* 0x00000060945c723c */ /* 0x000fe200000418ff */
[----:B------:R-:W-:-:S02]  /*6c00*/  FADD.FTZ R188, R185, R188 ;  /* 0x000000bcb9bc7221 */ /* 0x000fc40000010000 */
[----:B------:R-:W-:Y:S02]  /*6c10*/  FADD.FTZ R190, R187, R190 ;  /* 0x000000bebbbe7221 */ /* 0x000fe40000010000 */
[----:B------:R-:W-:Y:S02]  /*6c20*/  FADD.FTZ R184, R184, R188 ;  /* 0x000000bcb8b87221 */ /* 0x000fe40000010000 */
[----:B------:R-:W-:Y:S01]  /*6c30*/  FADD.FTZ R186, R186, R190 ;  /* 0x000000bebaba7221 */ /* 0x000fe20000010000 */
[----:B-1----:R-:W-:Y:S01]  /*6c40*/  HMMA.16816.F32.BF16 R68, R32, R16, R68 ;  /* 0x000000102044723c */ /* 0x002fe20000041844 */
[----:B------:R-:W-:Y:S02]  /*6c50*/  FADD.FTZ R184, R181, R184 ;  /* 0x000000b8b5b87221 */ /* 0x000fe40000010000 */
[----:B------:R-:W-:Y:S02]  /*6c60*/  FADD.FTZ R186, R183, R186 ;  /* 0x000000bab7ba7221 */ /* 0x000fe40000010000 */
[----:B------:R-:W-:-:S02]  /*6c70*/  FADD.FTZ R180, R180, R184 ;  /* 0x000000b8b4b47221 */ /* 0x000fc40000010000 */
[----:B------:R-:W-:Y:S01]  /*6c80*/  FADD.FTZ R182, R182, R186 ;  /* 0x000000bab6b67221 */ /* 0x000fe20000010000 */
[----:B------:R-:W-:Y:S01]  /*6c90*/  HMMA.16816.F32.BF16 R72, R32, R18, R72 ;  /* 0x000000122048723c */ /* 0x000fe20000041848 */
[----:B------:R-:W1:Y:S01]  /*6ca0*/  LDSM.16.MT88.4 R16, [R195+0x14800] ;  /* 0x01480000c310783b */ /* 0x000e620000004200 */
[----:B------:R-:W-:Y:S01]  /*6cb0*/  FADD.FTZ R180, R166, R180 ;  /* 0x000000b4a6b47221 */ /* 0x000fe20000010000 */
[----:B------:R-:W-:-:S03]  /*6cc0*/  FADD.FTZ R182, R167, R182 ;  /* 0x000000b6a7b67221 */ /* 0x000fc60000010000 */
[----:B------:R-:W-:Y:S02]  /*6cd0*/  FADD.FTZ R165, R165, R180 ;  /* 0x000000b4a5a57221 */ /* 0x000fe40000010000 */
[C---:B------:R-:W-:Y:S08]  /*6ce0*/  HMMA.16816.F32.BF16 R160, R32.reuse, R12, R160 ;  /* 0x0000000c20a0723c */ /* 0x040ff000000418a0 */
[C---:B--2---:R-:W-:Y:S08]  /*6cf0*/  HMMA.16816.F32.BF16 R44, R32.reuse, R8, R44 ;  /* 0x00000008202c723c */ /* 0x044ff0000004182c */
[C---:B------:R-:W-:Y:S01]  /*6d00*/  HMMA.16816.F32.BF16 R48, R32.reuse, R10, R48 ;  /* 0x0000000a2030723c */ /* 0x040fe20000041830 */
[----:B------:R-:W2:Y:S07]  /*6d10*/  LDSM.16.MT88.4 R8, [R193+0x4800] ;  /* 0x00480000c108783b */ /* 0x000eae0000004200 */
[----:B------:R-:W-:Y:S01]  /*6d20*/  HMMA.16816.F32.BF16 R156, R32, R14, R156 ;  /* 0x0000000e209c723c */ /* 0x000fe2000004189c */
[----:B------:R-:W3:Y:S07]  /*6d30*/  LDSM.16.MT88.4 R12, [R194+0x4800] ;  /* 0x00480000c20c783b */ /* 0x000eee0000004200 */
[----:B------:R-:W-:Y:S08]  /*6d40*/  HMMA.16816.F32.BF16 R116, R148, R120, RZ ;  /* 0x000000789474723c */ /* 0x000ff000000418ff */
[----:B-1----:R-:W-:Y:S01]  /*6d50*/  HMMA.16816.F32.BF16 R92, R32, R16, R92 ;  /* 0x00000010205c723c */ /* 0x002fe2000004185c */
[----:B------:R-:W-:-:S05]  /*6d60*/  IMAD.U32 R16, RZ, RZ, UR13 ;  /* 0x0000000dff107e24 */ /* 0x000fca000f8e00ff */
[----:B------:R-:W-:Y:S02]  /*6d70*/  LOP3.LUT R16, R16, UR29, R245, 0x96, !PT ;  /* 0x0000001d10107c12 */ /* 0x000fe4000f8e96f5 */
[----:B------:R-:W-:Y:S03]  /*6d80*/  HMMA.16816.F32.BF16 R36, R148, R40, RZ ;  /* 0x000000289424723c */ /* 0x000fe600000418ff */
[----:B------:R-:W-:-:S05]  /*6d90*/  IMAD.WIDE.U32 R16, R16, -0x326172a9, RZ ;  /* 0xcd9e8d5710107825 */ /* 0x000fca00078e00ff */
[----:B------:R-:W-:Y:S01]  /*6da0*/  HMMA.16816.F32.BF16 R108, R148, R112, RZ ;  /* 0x00000070946c723c */ /* 0x000fe200000418ff */
[----:B------:R-:W-:Y:S02]  /*6db0*/  LOP3.LUT R220, R220, UR11, R17, 0x96, !PT ;  /* 0x0000000bdcdc7c12 */ /* 0x000fe4000f8e9611 */
[----:B------:R-:W-:-:S03]  /*6dc0*/  LOP3.LUT R224, R16, UR10, R239, 0x96, !PT ;  /* 0x0000000a10e07c12 */ /* 0x000fc6000f8e96ef */
[----:B------:R-:W-:Y:S02]  /*6dd0*/  IMAD.WIDE.U32 R220, R220, -0x2daee0ad, RZ ;  /* 0xd2511f53dcdc7825 */ /* 0x000fe400078e00ff */
[----:B------:R-:W-:Y:S02]  /*6de0*/  HMMA.16816.F32.BF16 R40, R148, R42, RZ ;  /* 0x0000002a9428723c */ /* 0x000fe400000418ff */
[----:B------:R-:W-:-:S05]  /*6df0*/  IMAD.WIDE.U32 R224, R224, -0x2daee0ad, RZ ;  /* 0xd2511f53e0e07825 */ /* 0x000fca00078e00ff */
[----:B------:R-:W-:Y:S01]  /*6e00*/  LOP3.LUT R222, R220, UR17, R225, 0x96, !PT ;  /* 0x00000011dcde7c12 */ /* 0x000fe2000f8e96e1 */
[----:B------:R-:W-:Y:S04]  /*6e10*/  HMMA.16816.F32.BF16 R112, R148, R114, RZ ;  /* 0x000000729470723c */ /* 0x000fe800000418ff */
[----:B------:R-:W-:-:S04]  /*6e20*/  IMAD.WIDE.U32 R222, R222, -0x326172a9, RZ ;  /* 0xcd9e8d57dede7825 */ /* 0x000fc800078e00ff */
[----:B--2---:R-:W-:Y:S01]  /*6e30*/  HMMA.16816.F32.BF16 R116, R32, R8, R116 ;  /* 0x000000082074723c */ /* 0x004fe20000041874 */
[----:B------:R-:W-:-:S05]  /*6e40*/  LOP3.LUT R8, R242, UR22, R221, 0x96, !PT ;  /* 0x00000016f2087c12 */ /* 0x000fca000f8e96dd */
[----:B------:R-:W-:Y:S02]  /*6e50*/  IMAD.WIDE.U32 R220, R8, -0x326172a9, RZ ;  /* 0xcd9e8d5708dc7825 */ /* 0x000fe400078e00ff */
[----:B------:R-:W-:Y:S03]  /*6e60*/  HMMA.16816.F32.BF16 R36, R32, R20, R36 ;  /* 0x000000142024723c */ /* 0x000fe60000041824 */
[----:B------:R-:W-:Y:S02]  /*6e70*/  LOP3.LUT R8, R238, UR9, R221, 0x96, !PT ;  /* 0x00000009ee087c12 */ /* 0x000fe4000f8e96dd */
[----:B------:R-:W-:-:S03]  /*6e80*/  LOP3.LUT R220, R220, UR8, R223, 0x96, !PT ;  /* 0x00000008dcdc7c12 */ /* 0x000fc6000f8e96df */
[----:B------:R-:W-:Y:S01]  /*6e90*/  HMMA.16816.F32.BF16 R40, R32, R22, R40 ;  /* 0x000000162028723c */ /* 0x000fe20000041828 */
[----:B------:R-:W1:Y:S01]  /*6ea0*/  LDSM.16.MT88.4 R20, [R193+0x2800] ;  /* 0x00280000c114783b */ /* 0x000e620000004200 */
[----:B------:R-:W-:-:S04]  /*6eb0*/  IMAD.WIDE.U32 R8, R8, -0x2daee0ad, RZ ;  /* 0xd2511f5308087825 */ /* 0x000fc800078e00ff */
[----:B------:R-:W-:Y:S01]  /*6ec0*/  IMAD.WIDE.U32 R220, R220, -0x2daee0ad, RZ ;  /* 0xd2511f53dcdc7825 */ /* 0x000fe200078e00ff */
[----:B------:R-:W-:Y:S01]  /*6ed0*/  LOP3.LUT R224, R224, UR16, R9, 0x96, !PT ;  /* 0x00000010e0e07c12 */ /* 0x000fe2000f8e9609 */
[C---:B---3--:R-:W-:Y:S02]  /*6ee0*/  HMMA.16816.F32.BF16 R108, R32.reuse, R12, R108 ;  /* 0x0000000c206c723c */ /* 0x048fe4000004186c */
[----:B------:R-:W-:Y:S01]  /*6ef0*/  FFMA.FTZ R9, R203, UR12, -R211 ;  /* 0x0000000ccb097c23 */ /* 0x000fe200080108d3 */
[----:B------:R-:W-:Y:S01]  /*6f00*/  LOP3.LUT R8, R8, UR15, R221, 0x96, !PT ;  /* 0x0000000f08087c12 */ /* 0x000fe2000f8e96dd */
[----:B------:R-:W-:Y:S01]  /*6f10*/  IMAD.WIDE.U32 R224, R224, -0x326172a9, RZ ;  /* 0xcd9e8d57e0e07825 */ /* 0x000fe200078e00ff */
[----:B------:R2:W-:Y:S03]  /*6f20*/  MUFU.EX2 R203, R216 ;  /* 0x000000d800cb7308 */ /* 0x0005e60000000800 */
[----:B------:R-:W-:Y:S01]  /*6f30*/  HMMA.16816.F32.BF16 R112, R32, R14, R112 ;  /* 0x0000000e2070723c */ /* 0x000fe20000041870 */
[----:B------:R-:W3:Y:S01]  /*6f40*/  LDSM.16.MT88.4 R12, [R194+0x6800] ;  /* 0x00680000c20c783b */ /* 0x000ee20000004200 */
[----:B------:R-:W-:Y:S01]  /*6f50*/  IMAD.WIDE.U32 R16, R8, -0x326172a9, RZ ;  /* 0xcd9e8d5708107825 */ /* 0x000fe200078e00ff */
[----:B------:R-:W-:-:S03]  /*6f60*/  LOP3.LUT R222, R222, UR7, R225, 0x96, !PT ;  /* 0x00000007dede7c12 */ /* 0x000fc6000f8e96e1 */
[----:B------:R-:W-:Y:S02]  /*6f70*/  IMAD.MOV.U32 R8, RZ, RZ, R16 ;  /* 0x000000ffff087224 */ /* 0x000fe400078e0010 */
[C---:B------:R-:W-:Y:S01]  /*6f80*/  HMMA.16816.F32.BF16 R52, R148.reuse, R56, RZ ;  /* 0x000000389434723c */ /* 0x040fe200000418ff */
[----:B------:R-:W-:Y:S02]  /*6f90*/  IMAD.WIDE.U32 R222, R222, -0x2daee0ad, RZ ;  /* 0xd2511f53dede7825 */ /* 0x000fe400078e00ff */
[----:B------:R-:W-:Y:S02]  /*6fa0*/  LOP3.LUT R8, R8, 0xff, RZ, 0xc0, !PT ;  /* 0x000000ff08087812 */ /* 0x000fe400078ec0ff */
[----:B--2---:R-:W-:Y:S01]  /*6fb0*/  FFMA.FTZ R216, R201, UR12, -R210 ;  /* 0x0000000cc9d87c23 */ /* 0x004fe200080108d2 */
[----:B------:R-:W-:Y:S02]  /*6fc0*/  LOP3.LUT R220, R220, UR14, R223, 0x96, !PT ;  /* 0x0000000edcdc7c12 */ /* 0x000fe4000f8e96df */
[C---:B------:R-:W-:Y:S03]  /*6fd0*/  HMMA.16816.F32.BF16 R56, R148.reuse, R58, RZ ;  /* 0x0000003a9438723c */ /* 0x040fe600000418ff */
[----:B------:R-:W2:Y:S05]  /*6fe0*/  MUFU.EX2 R216, R216 ;  /* 0x000000d800d87308 */ /* 0x000eaa0000000800 */
[C---:B------:R-:W-:Y:S08]  /*6ff0*/  HMMA.16816.F32.BF16 R60, R148.reuse, R64, RZ ;  /* 0x00000040943c723c */ /* 0x040ff000000418ff */
[----:B------:R-:W-:Y:S01]  /*7000*/  HMMA.16816.F32.BF16 R64, R148, R66, RZ ;  /* 0x000000429440723c */ /* 0x000fe200000418ff */
[----:B--2---:R-:W-:-:S07]  /*7010*/  FADD.FTZ R165, R216, R165 ;  /* 0x000000a5d8a57221 */ /* 0x004fce0000010000 */
[C---:B------:R-:W-:Y:S08]  /*7020*/  HMMA.16816.F32.BF16 R120, R148.reuse, R122, RZ ;  /* 0x0000007a9478723c */ /* 0x040ff000000418ff */
[C---:B------:R-:W-:Y:S08]  /*7030*/  HMMA.16816.F32.BF16 R84, R148.reuse, R88, RZ ;  /* 0x000000589454723c */ /* 0x040ff000000418ff */
[C---:B------:R-:W-:Y:S08]  /*7040*/  HMMA.16816.F32.BF16 R88, R148.reuse, R90, RZ ;  /* 0x0000005a9458723c */ /* 0x040ff000000418ff */
[----:B------:R-:W-:Y:S08]  /*7050*/  HMMA.16816.F32.BF16 R140, R148, R144, RZ ;  /* 0x00000090948c723c */ /* 0x000ff000000418ff */
[C---:B------:R-:W-:Y:S08]  /*7060*/  HMMA.16816.F32.BF16 R52, R32.reuse, R168, R52 ;  /* 0x000000a82034723c */ /* 0x040ff00000041834 */
[C---:B------:R-:W-:Y:S01]  /*7070*/  HMMA.16816.F32.BF16 R56, R32.reuse, R170, R56 ;  /* 0x000000aa2038723c */ /* 0x040fe20000041838 */
[----:B------:R-:W2:Y:S07]  /*7080*/  LDSM.16.MT88.4 R168, [R193+0x6800] ;  /* 0x00680000c1a8783b */ /* 0x000eae0000004200 */
[----:B------:R-:W-:Y:S01]  /*7090*/  HMMA.16816.F32.BF16 R64, R32, R30, R64 ;  /* 0x0000001e2040723c */ /* 0x000fe20000041840 */
[----:B------:R-:W-:-:S02]  /*70a0*/  PRMT R30, R16, 0x7771, RZ ;  /* 0x00007771101e7816 */ /* 0x000fc400000000ff */
[----:B------:R-:W-:Y:S02]  /*70b0*/  PRMT R31, R16, 0x7772, RZ ;  /* 0x00007772101f7816 */ /* 0x000fe400000000ff */
[----:B------:R-:W-:Y:S01]  /*70c0*/  PRMT R30, R8, 0x5410, R30 ;  /* 0x00005410081e7816 */ /* 0x000fe2000000001e */
[----:B------:R-:W-:Y:S02]  /*70d0*/  FFMA.FTZ R8, R198, UR12, -R210 ;  /* 0x0000000cc6087c23 */ /* 0x000fe400080108d2 */
[----:B------:R-:W-:Y:S01]  /*70e0*/  HMMA.16816.F32.BF16 R120, R32, R10, R120 ;  /* 0x0000000a2078723c */ /* 0x000fe20000041878 */
[----:B------:R-:W-:Y:S01]  /*70f0*/  FFMA.FTZ R11, R200, UR12, -R211 ;  /* 0x0000000cc80b7c23 */ /* 0x000fe200080108d3 */
[----:B------:R-:W-:Y:S01]  /*7100*/  PRMT R10, R16, 0x7773, RZ ;  /* 0x00007773100a7816 */ /* 0x000fe200000000ff */
[----:B------:R4:W-:Y:S01]  /*7110*/  MUFU.EX2 R200, R9 ;  /* 0x0000000900c87308 */ /* 0x0009e20000000800 */
[----:B------:R-:W-:Y:S02]  /*7120*/  HSET2.LE.AND R30, R30, R197, PT ;  /* 0x000000c51e1e7233 */ /* 0x000fe40003803000 */
[----:B------:R-:W-:-:S02]  /*7130*/  PRMT R31, R31, 0x5410, R10 ;  /* 0x000054101f1f7816 */ /* 0x000fc4000000000a */
[C---:B------:R-:W-:Y:S08]  /*7140*/  HMMA.16816.F32.BF16 R132, R148.reuse, R136, RZ ;  /* 0x000000889484723c */ /* 0x040ff000000418ff */
[----:B------:R-:W-:Y:S01]  /*7150*/  HMMA.16816.F32.BF16 R136, R148, R138, RZ ;  /* 0x0000008a9488723c */ /* 0x000fe200000418ff */
[----:B----4-:R-:W-:Y:S02]  /*7160*/  FFMA.FTZ R9, R199, UR12, -R211 ;  /* 0x0000000cc7097c23 */ /* 0x010fe400080108d3 */
[----:B------:R-:W-:Y:S04]  /*7170*/  MUFU.EX2 R199, R11 ;  /* 0x0000000b00c77308 */ /* 0x000fe80000000800 */
[----:B------:R-:W4:Y:S01]  /*7180*/  MUFU.EX2 R198, R9 ;  /* 0x0000000900c67308 */ /* 0x000f220000000800 */
[C---:B-1----:R-:W-:Y:S08]  /*7190*/  HMMA.16816.F32.BF16 R84, R32.reuse, R20, R84 ;  /* 0x000000142054723c */ /* 0x042ff00000041854 */
[C---:B------:R-:W-:Y:S01]  /*71a0*/  HMMA.16816.F32.BF16 R88, R32.reuse, R22, R88 ;  /* 0x000000162058723c */ /* 0x040fe20000041858 */
[----:B------:R-:W1:Y:S07]  /*71b0*/  LDSM.16.MT88.4 R20, [R195+0x16800] ;  /* 0x01680000c314783b */ /* 0x000e6e0000004200 */
[----:B---3--:R-:W-:Y:S01]  /*71c0*/  HMMA.16816.F32.BF16 R140, R32, R12, R140 ;  /* 0x0000000c208c723c */ /* 0x008fe2000004188c */
[----:B------:R-:W-:-:S02]  /*71d0*/  FFMA.FTZ R13, R202, UR12, -R210 ;  /* 0x0000000cca0d7c23 */ /* 0x000fc400080108d2 */
[----:B------:R3:W-:Y:S04]  /*71e0*/  MUFU.EX2 R202, R8 ;  /* 0x0000000800ca7308 */ /* 0x0007e80000000800 */
[----:B------:R-:W5:Y:S01]  /*71f0*/  MUFU.EX2 R201, R13 ;  /* 0x0000000d00c97308 */ /* 0x000f620000000800 */
[----:B------:R-:W-:Y:S08]  /*7200*/  HMMA.16816.F32.BF16 R144, R148, R146, RZ ;  /* 0x000000929490723c */ /* 0x000ff000000418ff */
[----:B------:R-:W-:Y:S01]  /*7210*/  HMMA.16816.F32.BF16 R60, R32, R28, R60 ;  /* 0x0000001c203c723c */ /* 0x000fe2000004183c */
[----:B---3--:R-:W3:Y:S01]  /*7220*/  LDSM.16.MT88.4 R8, [R196+0x13000] ;  /* 0x01300000c408783b */ /* 0x008ee20000004200 */
[----:B------:R-:W-:-:S04]  /*7230*/  LOP3.LUT R29, R224, UR4, R17, 0x96, !PT ;  /* 0x00000004e01d7c12 */ /* 0x000fc8000f8e9611 */
[C---:B------:R-:W-:Y:S02]  /*7240*/  LOP3.LUT R28, R29.reuse, 0xffff, RZ, 0xc0, !PT ;  /* 0x0000ffff1d1c7812 */ /* 0x040fe400078ec0ff */
[----:B------:R-:W-:Y:S01]  /*7250*/  HMMA.16816.F32.BF16 R136, R32, R174, R136 ;  /* 0x000000ae2088723c */ /* 0x000fe20000041888 */
[C---:B------:R-:W-:Y:S02]  /*7260*/  PRMT R174, R29.reuse, 0x7632, R174 ;  /* 0x000076321dae7816 */ /* 0x040fe400000000ae */
[----:B------:R-:W-:Y:S02]  /*7270*/  LOP3.LUT R12, R29, 0xff, RZ, 0xc0, !PT ;  /* 0x000000ff1d0c7812 */ /* 0x000fe400078ec0ff */
[----:B------:R-:W-:Y:S02]  /*7280*/  SHF.R.U32.HI R28, RZ, 0x8, R28 ;  /* 0x00000008ff1c7819 */ /* 0x000fe4000001161c */
[----:B------:R-:W-:Y:S01]  /*7290*/  SHF.R.U32.HI R29, RZ, 0x18, R29 ;  /* 0x00000018ff1d7819 */ /* 0x000fe2000001161d */
[----:B------:R-:W-:Y:S01]  /*72a0*/  HMMA.16816.F32.BF16 R124, R148, R128, RZ ;  /* 0x00000080947c723c */ /* 0x000fe200000418ff */
[----:B------:R-:W-:-:S02]  /*72b0*/  LOP3.LUT R174, R174, 0xff, RZ, 0xc0, !PT ;  /* 0x000000ffaeae7812 */ /* 0x000fc400078ec0ff */
[----:B------:R-:W-:Y:S02]  /*72c0*/  PRMT R28, R12, 0x5410, R28 ;  /* 0x000054100c1c7816 */ /* 0x000fe4000000001c */
[----:B------:R-:W-:-:S03]  /*72d0*/  PRMT R29, R174, 0x5410, R29 ;  /* 0x00005410ae1d7816 */ /* 0x000fc6000000001d */
[----:B------:R-:W-:Y:S01]  /*72e0*/  HMMA.16816.F32.BF16 R128, R148, R130, RZ ;  /* 0x000000829480723c */ /* 0x000fe200000418ff */
[--C-:B------:R-:W-:Y:S02]  /*72f0*/  HSET2.LE.AND R28, R28, R197.reuse, PT ;  /* 0x000000c51c1c7233 */ /* 0x100fe40003803000 */
[----:B------:R-:W-:-:S05]  /*7300*/  HSET2.LE.AND R29, R29, R197, PT ;  /* 0x000000c51d1d7233 */ /* 0x000fca0003803000 */
[C---:B------:R-:W-:Y:S01]  /*7310*/  HMMA.16816.F32.BF16 R132, R32.reuse, R172, R132 ;  /* 0x000000ac2084723c */ /* 0x040fe20000041884 */
[----:B------:R-:W-:Y:S02]  /*7320*/  LOP3.LUT R172, R31, 0xff00ff, RZ, 0xc0, !PT ;  /* 0x00ff00ff1fac7812 */ /* 0x000fe400078ec0ff */
[----:B----4-:R-:W-:Y:S02]  /*7330*/  F2FP.BF16.F32.PACK_AB R31, R198, R199 ;  /* 0x000000c7c61f723e */ /* 0x010fe400000010ff */
[----:B-----5:R-:W-:Y:S02]  /*7340*/  F2FP.BF16.F32.PACK_AB R173, R201, R202 ;  /* 0x000000cac9ad723e */ /* 0x020fe400000010ff */
[----:B------:R-:W-:Y:S01]  /*7350*/  HSET2.LE.AND R172, R172, R197, PT ;  /* 0x000000c5acac7233 */ /* 0x000fe20003803000 */
[----:B------:R-:W-:Y:S01]  /*7360*/  HMMA.16816.F32.BF16 R144, R32, R14, R144 ;  /* 0x0000000e2090723c */ /* 0x000fe20000041890 */
[----:B------:R-:W4:Y:S01]  /*7370*/  LDSM.16.MT88.4 R12, [R195+0x11000] ;  /* 0x01100000c30c783b */ /* 0x000f220000004200 */
[----:B------:R-:W-:-:S02]  /*7380*/  LOP3.LUT R30, R31, R30, RZ, 0xc0, !PT ;  /* 0x0000001e1f1e7212 */ /* 0x000fc400078ec0ff */
[----:B------:R-:W-:Y:S02]  /*7390*/  LOP3.LUT R31, R173, R172, RZ, 0xc0, !PT ;  /* 0x000000acad1f7212 */ /* 0x000fe400078ec0ff */
[----:B------:R-:W-:Y:S02]  /*73a0*/  LDSM.16.MT88.4 R172, [R195+0x13000] ;  /* 0x01300000c3ac783b */ /* 0x000fe40000004200 */
[----:B--2---:R-:W-:Y:S01]  /*73b0*/  HMMA.16816.F32.BF16 R152, R32, R168, R152 ;  /* 0x000000a82098723c */ /* 0x004fe20000041898 */
[C---:B------:R-:W-:Y:S01]  /*73c0*/  F2FP.BF16.F32.PACK_AB R169, R200.reuse, R203 ;  /* 0x000000cbc8a9723e */ /* 0x040fe200000010ff */
[----:B------:R-:W-:Y:S01]  /*73d0*/  FADD.FTZ R203, R203, R182 ;  /* 0x000000b6cbcb7221 */ /* 0x000fe20000010000 */
[C---:B------:R-:W-:Y:S01]  /*73e0*/  F2FP.BF16.F32.PACK_AB R168, R215.reuse, R216 ;  /* 0x000000d8d7a8723e */ /* 0x040fe200000010ff */
[----:B------:R-:W-:Y:S01]  /*73f0*/  FADD.FTZ R215, R215, R165 ;  /* 0x000000a5d7d77221 */ /* 0x000fe20000010000 */
[----:B------:R-:W-:Y:S01]  /*7400*/  LOP3.LUT R28, R169, R28, RZ, 0xc0, !PT ;  /* 0x0000001ca91c7212 */ /* 0x000fe200078ec0ff */
[----:B------:R-:W-:Y:S01]  /*7410*/  FADD.FTZ R203, R200, R203 ;  /* 0x000000cbc8cb7221 */ /* 0x000fe20000010000 */
[----:B------:R-:W-:Y:S01]  /*7420*/  LOP3.LUT R29, R168, R29, RZ, 0xc0, !PT ;  /* 0x0000001da81d7212 */ /* 0x000fe200078ec0ff */
[----:B------:R-:W-:Y:S01]  /*7430*/  HMMA.16816.F32.BF16 R96, R148, R98, RZ ;  /* 0x000000629460723c */ /* 0x000fe200000418ff */
[----:B------:R-:W-:Y:S01]  /*7440*/  FADD.FTZ R215, R202, R215 ;  /* 0x000000d7cad77221 */ /* 0x000fe20000010000 */
[----:B------:R-:W-:-:S03]  /*7450*/  FADD.FTZ R199, R199, R203 ;  /* 0x000000cbc7c77221 */ /* 0x000fc60000010000 */
[----:B------:R-:W-:Y:S01]  /*7460*/  FADD.FTZ R201, R201, R215 ;  /* 0x000000d7c9c97221 */ /* 0x000fe20000010000 */
[----:B------:R-:W-:Y:S02]  /*7470*/  FADD.FTZ R199, R198, R199 ;  /* 0x000000c7c6c77221 */ /* 0x000fe40000010000 */
[C---:B------:R-:W-:Y:S08]  /*7480*/  HMMA.16816.F32.BF16 R100, R148.reuse, R104, RZ ;  /* 0x000000689464723c */ /* 0x040ff000000418ff */
[C---:B------:R-:W-:Y:S08]  /*7490*/  HMMA.16816.F32.BF16 R76, R148.reuse, R80, RZ ;  /* 0x00000050944c723c */ /* 0x040ff000000418ff */
[C---:B------:R-:W-:Y:S08]  /*74a0*/  HMMA.16816.F32.BF16 R104, R148.reuse, R106, RZ ;  /* 0x0000006a9468723c */ /* 0x040ff000000418ff */
[C---:B------:R-:W-:Y:S08]  /*74b0*/  HMMA.16816.F32.BF16 R80, R148.reuse, R82, RZ ;  /* 0x000000529450723c */ /* 0x040ff000000418ff */
[----:B------:R-:W-:Y:S01]  /*74c0*/  HMMA.16816.F32.BF16 R148, R148, R26, RZ ;  /* 0x0000001a9494723c */ /* 0x000fe200000418ff */
[----:B------:R-:W2:Y:S07]  /*74d0*/  LDSM.16.MT88.4 R24, [R194+0x2800] ;  /* 0x00280000c218783b */ /* 0x000eae0000004200 */
[C---:B-1----:R-:W-:Y:S08]  /*74e0*/  HMMA.16816.F32.BF16 R124, R32.reuse, R20, R124 ;  /* 0x00000014207c723c */ /* 0x042ff0000004187c */
[----:B------:R-:W-:Y:S01]  /*74f0*/  HMMA.16816.F32.BF16 R128, R32, R22, R128 ;  /* 0x000000162080723c */ /* 0x000fe20000041880 */
[----:B------:R-:W1:Y:S07]  /*7500*/  LDSM.16.MT88.4 R20, [R196+0x15000] ;  /* 0x01500000c414783b */ /* 0x000e6e0000004200 */
[C---:B---3--:R-:W-:Y:S08]  /*7510*/  HMMA.16816.F32.BF16 R68, R28.reuse, R8, R68 ;  /* 0x000000081c44723c */ /* 0x048ff00000041844 */
[----:B------:R-:W-:Y:S01]  /*7520*/  HMMA.16816.F32.BF16 R72, R28, R10, R72 ;  /* 0x0000000a1c48723c */ /* 0x000fe20000041848 */
[----:B------:R-:W3:Y:S07]  /*7530*/  LDSM.16.MT88.4 R8, [R193+0x1000] ;  /* 0x00100000c108783b */ /* 0x000eee0000004200 */
[C---:B------:R-:W-:Y:S01]  /*7540*/  HMMA.16816.F32.BF16 R96, R32.reuse, R18, R96 ;  /* 0x000000122060723c */ /* 0x040fe20000041860 */
[----:B------:R-:W5:Y:S07]  /*7550*/  LDSM.16.MT88.4 R16, [R196+0x17000] ;  /* 0x01700000c410783b */ /* 0x000f6e0000004200 */
[C---:B------:R-:W-:Y:S08]  /*7560*/  HMMA.16816.F32.BF16 R100, R32.reuse, R176, R100 ;  /* 0x000000b02064723c */ /* 0x040ff00000041864 */
[----:B------:R-:W-:Y:S01]  /*7570*/  HMMA.16816.F32.BF16 R104, R32, R178, R104 ;  /* 0x000000b22068723c */ /* 0x000fe20000041868 */
[----:B------:R-:W-:Y:S07]  /*7580*/  LDSM.16.MT88.4 R176, [R194+0x1000] ;  /* 0x00100000c2b0783b */ /* 0x000fee0000004200 */
[C---:B----4-:R-:W-:Y:S08]  /*7590*/  HMMA.16816.F32.BF16 R160, R28.reuse, R12, R160 ;  /* 0x0000000c1ca0723c */ /* 0x050ff000000418a0 */
[----:B------:R-:W-:Y:S01]  /*75a0*/  HMMA.16816.F32.BF16 R156, R28, R14, R156 ;  /* 0x0000000e1c9c723c */ /* 0x000fe2000004189c */
[----:B------:R-:W4:Y:S07]  /*75b0*/  LDSM.16.MT88.4 R12, [R195+0x17000] ;  /* 0x01700000c30c783b */ /* 0x000f2e0000004200 */
[C---:B--2---:R-:W-:Y:S08]  /*75c0*/  HMMA.16816.F32.BF16 R76, R32.reuse, R24, R76 ;  /* 0x00000018204c723c */ /* 0x044ff0000004184c */
[C---:B------:R-:W-:Y:S01]  /*75d0*/  HMMA.16816.F32.BF16 R80, R32.reuse, R26, R80 ;  /* 0x0000001a2050723c */ /* 0x040fe20000041850 */
[----:B------:R-:W-:Y:S07]  /*75e0*/  LDSM.16.MT88.4 R24, [R196+0x11000] ;  /* 0x01100000c418783b */ /* 0x000fee0000004200 */
[----:B------:R-:W-:Y:S01]  /*75f0*/  HMMA.16816.F32.BF16 R148, R32, R170, R148 ;  /* 0x000000aa2094723c */ /* 0x000fe20000041894 */
[----:B------:R-:W2:Y:S04]  /*7600*/  LDSM.16.MT88.4 R32, [R193+0x3000] ;  /* 0x00300000c120783b */ /* 0x000ea80000004200 */
[----:B------:R-:W-:Y:S03]  /*7610*/  LDSM.16.MT88.4 R168, [R194+0x3000] ;  /* 0x00300000c2a8783b */ /* 0x000fe60000004200 */
[C---:B-1----:R-:W-:Y:S08]  /*7620*/  HMMA.16816.F32.BF16 R100, R28.reuse, R20, R100 ;  /* 0x000000141c64723c */ /* 0x042ff00000041864 */
[C---:B------:R-:W-:Y:S01]  /*7630*/  HMMA.16816.F32.BF16 R104, R28.reuse, R22, R104 ;  /* 0x000000161c68723c */ /* 0x040fe20000041868 */
[----:B------:R-:W1:Y:S07]  /*7640*/  LDSM.16.MT88.4 R20, [R194+0x5000] ;  /* 0x00500000c214783b */ /* 0x000e6e0000004200 */
[C---:B---3--:R-:W-:Y:S08]  /*7650*/  HMMA.16816.F32.BF16 R52, R28.reuse, R8, R52 ;  /* 0x000000081c34723c */ /* 0x048ff00000041834 */
[C---:B------:R-:W-:Y:S01]  /*7660*/  HMMA.16816.F32.BF16 R56, R28.reuse, R10, R56 ;  /* 0x0000000a1c38723c */ /* 0x040fe20000041838 */
[----:B------:R-:W3:Y:S07]  /*7670*/  LDSM.16.MT88.4 R8, [R194+0x7000] ;  /* 0x00700000c208783b */ /* 0x000eee0000004200 */
[C---:B-----5:R-:W-:Y:S08]  /*7680*/  HMMA.16816.F32.BF16 R132, R28.reuse, R16, R132 ;  /* 0x000000101c84723c */ /* 0x060ff00000041884 */
[C---:B------:R-:W-:Y:S01]  /*7690*/  HMMA.16816.F32.BF16 R136, R28.reuse, R18, R136 ;  /* 0x000000121c88723c */ /* 0x040fe20000041888 */
[----:B------:R-:W5:Y:S07]  /*76a0*/  LDSM.16.MT88.4 R16, [R193+0x5000] ;  /* 0x00500000c110783b */ /* 0x000f6e0000004200 */
[C---:B----4-:R-:W-:Y:S01]  /*76b0*/  HMMA.16816.F32.BF16 R124, R28.reuse, R12, R124 ;  /* 0x0000000c1c7c723c */ /* 0x050fe2000004187c */
[--C-:B------:R-:W-:Y:S01]  /*76c0*/  FFMA.FTZ R12, R217, UR12, -R211.reuse ;  /* 0x0000000cd90c7c23 */ /* 0x100fe200080108d3 */
[----:B------:R-:W-:Y:S01]  /*76d0*/  FFMA.FTZ R13, R209, UR12, -R211 ;  /* 0x0000000cd10d7c23 */ /* 0x000fe200080108d3 */
[----:B------:R-:W-:Y:S04]  /*76e0*/  MUFU.EX2 R217, R218 ;  /* 0x000000da00d97308 */ /* 0x000fe80000000800 */
[----:B------:R4:W-:Y:S01]  /*76f0*/  MUFU.EX2 R209, R12 ;  /* 0x0000000c00d17308 */ /* 0x0009e20000000800 */
[C---:B--2---:R-:W-:Y:S08]  /*7700*/  HMMA.16816.F32.BF16 R84, R28.reuse, R32, R84 ;  /* 0x000000201c54723c */ /* 0x044ff00000041854 */
[----:B------:R-:W-:Y:S01]  /*7710*/  HMMA.16816.F32.BF16 R88, R28, R34, R88 ;  /* 0x000000221c58723c */ /* 0x000fe20000041858 */
[----:B------:R-:W2:Y:S01]  /*7720*/  LDSM.16.MT88.4 R32, [R193+0x7000] ;  /* 0x00700000c120783b */ /* 0x000ea20000004200 */
[--C-:B----4-:R-:W-:Y:S01]  /*7730*/  FFMA.FTZ R12, R207, UR12, -R210.reuse ;  /* 0x0000000ccf0c7c23 */ /* 0x110fe200080108d2 */
[----:B------:R-:W-:-:S02]  /*7740*/  FFMA.FTZ R207, R206, UR12, -R210 ;  /* 0x0000000ccecf7c23 */ /* 0x000fc400080108d2 */
[----:B------:R4:W-:Y:S03]  /*7750*/  MUFU.EX2 R206, R13 ;  /* 0x0000000d00ce7308 */ /* 0x0009e60000000800 */
[C---:B-1----:R-:W-:Y:S01]  /*7760*/  HMMA.16816.F32.BF16 R108, R28.reuse, R20, R108 ;  /* 0x000000141c6c723c */ /* 0x042fe2000004186c */
[C---:B------:R-:W-:Y:S02]  /*7770*/  LOP3.LUT R20, R220.reuse, 0xffff, RZ, 0xc0, !PT ;  /* 0x0000ffffdc147812 */ /* 0x040fe400078ec0ff */
[----:B------:R-:W-:Y:S01]  /*7780*/  PRMT R21, R220, 0x7632, R21 ;  /* 0x00007632dc157816 */ /* 0x000fe20000000015 */
[----:B------:R-:W1:Y:S01]  /*7790*/  MUFU.EX2 R204, R12 ;  /* 0x0000000c00cc7308 */ /* 0x000e620000000800 */
[----:B------:R-:W-:Y:S02]  /*77a0*/  SHF.R.U32.HI R20, RZ, 0x8, R20 ;  /* 0x00000008ff147819 */ /* 0x000fe40000011614 */
[----:B------:R-:W-:Y:S01]  /*77b0*/  LOP3.LUT R21, R21, 0xff, RZ, 0xc0, !PT ;  /* 0x000000ff15157812 */ /* 0x000fe200078ec0ff */
[----:B------:R-:W-:Y:S01]  /*77c0*/  HMMA.16816.F32.BF16 R128, R28, R14, R128 ;  /* 0x0000000e1c80723c */ /* 0x000fe20000041880 */
[----:B------:R-:W-:Y:S01]  /*77d0*/  PRMT R14, R222, 0x7773, RZ ;  /* 0x00007773de0e7816 */ /* 0x000fe200000000ff */
[----:B------:R-:W5:Y:S01]  /*77e0*/  MUFU.EX2 R207, R207 ;  /* 0x000000cf00cf7308 */ /* 0x000f620000000800 */
[----:B----4-:R-:W-:-:S05]  /*77f0*/  IMAD.MOV.U32 R13, RZ, RZ, R222 ;  /* 0x000000ffff0d7224 */ /* 0x010fca00078e00de */
[C---:B---3--:R-:W-:Y:S01]  /*7800*/  HMMA.16816.F32.BF16 R140, R28.reuse, R8, R140 ;  /* 0x000000081c8c723c */ /* 0x048fe2000004188c */
[----:B------:R-:W-:Y:S01]  /*7810*/  PRMT R9, R222, 0x7772, RZ ;  /* 0x00007772de097816 */ /* 0x000fe200000000ff */
[----:B-1----:R-:W-:Y:S01]  /*7820*/  FADD.FTZ R201, R204, R201 ;  /* 0x000000c9ccc97221 */ /* 0x002fe20000010000 */
[----:B------:R-:W-:Y:S02]  /*7830*/  PRMT R8, R222, 0x7771, RZ ;  /* 0x00007771de087816 */ /* 0x000fe400000000ff */
[----:B------:R-:W-:Y:S02]  /*7840*/  LOP3.LUT R13, R13, 0xff, RZ, 0xc0, !PT ;  /* 0x000000ff0d0d7812 */ /* 0x000fe400078ec0ff */
[----:B------:R-:W-:Y:S01]  /*7850*/  PRMT R9, R9, 0x5410, R14 ;  /* 0x0000541009097816 */ /* 0x000fe2000000000e */
[----:B------:R-:W-:Y:S01]  /*7860*/  HMMA.16816.F32.BF16 R112, R28, R22, R112 ;  /* 0x000000161c70723c */ /* 0x000fe20000041870 */
[----:B------:R-:W-:Y:S01]  /*7870*/  LOP3.LUT R22, R220, 0xff, RZ, 0xc0, !PT ;  /* 0x000000ffdc167812 */ /* 0x000fe200078ec0ff */
[----:B-----5:R-:W-:Y:S01]  /*7880*/  FADD.FTZ R201, R207, R201 ;  /* 0x000000c9cfc97221 */ /* 0x020fe20000010000 */
[----:B------:R-:W-:-:S02]  /*7890*/  PRMT R8, R13, 0x5410, R8 ;  /* 0x000054100d087816 */ /* 0x000fc40000000008 */
[----:B------:R-:W-:Y:S01]  /*78a0*/  PRMT R20, R22, 0x5410, R20 ;  /* 0x0000541016147816 */ /* 0x000fe20000000014 */
[----:B------:R-:W-:Y:S01]  /*78b0*/  LDSM.16.MT88.4 R12, [R196+0x13800] ;  /* 0x01380000c40c783b */ /* 0x000fe20000004200 */
[----:B------:R-:W-:Y:S01]  /*78c0*/  FADD.FTZ R201, R205, R201 ;  /* 0x000000c9cdc97221 */ /* 0x000fe20000010000 */
[C---:B------:R-:W-:Y:S01]  /*78d0*/  HMMA.16816.F32.BF16 R144, R28.reuse, R10, R144 ;  /* 0x0000000a1c90723c */ /* 0x040fe20000041890 */
[----:B------:R-:W-:Y:S02]  /*78e0*/  SHF.R.U32.HI R10, RZ, 0x18, R220 ;  /* 0x00000018ff0a7819 */ /* 0x000fe400000116dc */
[----:B------:R-:W-:Y:S02]  /*78f0*/  LOP3.LUT R11, R9, 0xff00ff, RZ, 0xc0, !PT ;  /* 0x00ff00ff090b7812 */ /* 0x000fe400078ec0ff */
[----:B------:R-:W-:Y:S02]  /*7900*/  PRMT R9, R21, 0x5410, R10 ;  /* 0x0000541015097816 */ /* 0x000fe4000000000a */
[--C-:B------:R-:W-:Y:S01]  /*7910*/  HSET2.LE.AND R10, R8, R197.reuse, PT ;  /* 0x000000c5080a7233 */ /* 0x100fe20003803000 */
[----:B------:R-:W-:Y:S01]  /*7920*/  HMMA.16816.F32.BF16 R36, R28, R24, R36 ;  /* 0x000000181c24723c */ /* 0x000fe20000041824 */
[----:B------:R-:W-:-:S02]  /*7930*/  HSET2.LE.AND R8, R20, R197, PT ;  /* 0x000000c514087233 */ /* 0x000fc40003803000 */
[----:B------:R-:W-:Y:S01]  /*7940*/  LDSM.16.MT88.4 R20, [R196+0x17800] ;  /* 0x01780000c414783b */ /* 0x000fe20000004200 */
[--C-:B------:R-:W-:Y:S02]  /*7950*/  HSET2.LE.AND R11, R11, R197.reuse, PT ;  /* 0x000000c50b0b7233 */ /* 0x100fe40003803000 */
[----:B------:R-:W-:Y:S02]  /*7960*/  HSET2.LE.AND R9, R9, R197, PT ;  /* 0x000000c509097233 */ /* 0x000fe40003803000 */
[C---:B------:R-:W-:Y:S01]  /*7970*/  HMMA.16816.F32.BF16 R40, R28.reuse, R26, R40 ;  /* 0x0000001a1c28723c */ /* 0x040fe20000041828 */
[----:B------:R-:W1:Y:S07]  /*7980*/  LDSM.16.MT88.4 R24, [R195+0x15000] ;  /* 0x01500000c318783b */ /* 0x000e6e0000004200 */
[C---:B------:R-:W-:Y:S08]  /*7990*/  HMMA.16816.F32.BF16 R116, R28.reuse, R16, R116 ;  /* 0x000000101c74723c */ /* 0x040ff00000041874 */
[C---:B------:R-:W-:Y:S01]  /*79a0*/  HMMA.16816.F32.BF16 R120, R28.reuse, R18, R120 ;  /* 0x000000121c78723c */ /* 0x040fe20000041878 */
[----:B------:R-:W3:Y:S07]  /*79b0*/  LDSM.16.MT88.4 R16, [R196+0x11800] ;  /* 0x01180000c410783b */ /* 0x000eee0000004200 */
[----:B--2---:R-:W-:Y:S01]  /*79c0*/  HMMA.16816.F32.BF16 R152, R28, R32, R152 ;  /* 0x000000201c98723c */ /* 0x004fe20000041898 */
[----:B------:R-:W-:-:S02]  /*79d0*/  F2FP.BF16.F32.PACK_AB R32, R247, R206 ;  /* 0x000000cef720723e */ /* 0x000fc400000010ff */
[----:B------:R-:W-:Y:S01]  /*79e0*/  F2FP.BF16.F32.PACK_AB R33, R209, R217 ;  /* 0x000000d9d121723e */ /* 0x000fe200000010ff */
[----:B------:R-:W-:Y:S01]  /*79f0*/  FADD.FTZ R217, R217, R199 ;  /* 0x000000c7d9d97221 */ /* 0x000fe20000010000 */
[----:B------:R-:W-:Y:S02]  /*7a00*/  LOP3.LUT R10, R32, R10, RZ, 0xc0, !PT ;  /* 0x0000000a200a7212 */ /* 0x000fe400078ec0ff */
[----:B------:R-:W-:Y:S01]  /*7a10*/  F2FP.BF16.F32.PACK_AB R32, R207, R204 ;  /* 0x000000cccf20723e */ /* 0x000fe200000010ff */
[C---:B------:R-:W-:Y:S01]  /*7a20*/  HMMA.16816.F32.BF16 R76, R28.reuse, R168, R76 ;  /* 0x000000a81c4c723c */ /* 0x040fe2000004184c */
[C---:B------:R-:W-:Y:S01]  /*7a30*/  F2FP.BF16.F32.PACK_AB R168, R246.reuse, R205 ;  /* 0x000000cdf6a8723e */ /* 0x040fe200000010ff */
[----:B------:R-:W-:Y:S01]  /*7a40*/  FADD.FTZ R217, R209, R217 ;  /* 0x000000d9d1d97221 */ /* 0x000fe20000010000 */
[----:B------:R-:W-:Y:S01]  /*7a50*/  LOP3.LUT R8, R33, R8, RZ, 0xc0, !PT ;  /* 0x0000000821087212 */ /* 0x000fe200078ec0ff */
[----:B------:R-:W-:Y:S01]  /*7a60*/  FADD.FTZ R246, R246, R201 ;  /* 0x000000c9f6f67221 */ /* 0x000fe20000010000 */
[----:B------:R-:W-:Y:S01]  /*7a70*/  LOP3.LUT R11, R168, R11, RZ, 0xc0, !PT ;  /* 0x0000000ba80b7212 */ /* 0x000fe200078ec0ff */
[----:B------:R-:W-:Y:S01]  /*7a80*/  FADD.FTZ R217, R206, R217 ;  /* 0x000000d9ced97221 */ /* 0x000fe20000010000 */
[----:B------:R-:W-:Y:S01]  /*7a90*/  LOP3.LUT R9, R32, R9, RZ, 0xc0, !PT ;  /* 0x0000000920097212 */ /* 0x000fe200078ec0ff */
[----:B------:R-:W-:Y:S02]  /*7aa0*/  HMMA.16816.F32.BF16 R44, R28, R176, R44 ;  /* 0x000000b01c2c723c */ /* 0x000fe4000004182c */
[----:B------:R-:W-:-:S06]  /*7ab0*/  FADD.FTZ R247, R247, R217 ;  /* 0x000000d9f7f77221 */ /* 0x000fcc0000010000 */
[C---:B-1----:R-:W-:Y:S08]  /*7ac0*/  HMMA.16816.F32.BF16 R92, R28.reuse, R24, R92 ;  /* 0x000000181c5c723c */ /* 0x042ff0000004185c */
[----:B------:R-:W-:Y:S01]  /*7ad0*/  HMMA.16816.F32.BF16 R96, R28, R26, R96 ;  /* 0x0000001a1c60723c */ /* 0x000fe20000041860 */
        /* <DEDUP_REMOVED lines=8> */
[----:B------:R-:W-:Y:S01]  /*7b60*/  HMMA.16816.F32.BF16 R136, R8, R22, R136 ;  /* 0x000000160888723c */ /* 0x000fe20000041888 */
[----:B------:R-:W4:Y:S07]  /*7b70*/  LDSM.16.MT88.4 R20, [R193+0x1800] ;  /* 0x00180000c114783b */ /* 0x000f2e0000004200 */
[C---:B------:R-:W-:Y:S01]  /*7b80*/  HMMA.16816.F32.BF16 R48, R28.reuse, R178, R48 ;  /* 0x000000b21c30723c */ /* 0x040fe20000041830 */
[----:B------:R-:W5:Y:S07]  /*7b90*/  LDSM.16.MT88.4 R176, [R195+0x13800] ;  /* 0x01380000c3b0783b */ /* 0x000f6e0000004200 */
[C---:B------:R-:W-:Y:S08]  /*7ba0*/  HMMA.16816.F32.BF16 R60, R28.reuse, R172, R60 ;  /* 0x000000ac1c3c723c */ /* 0x040ff0000004183c */
[C---:B------:R-:W-:Y:S01]  /*7bb0*/  HMMA.16816.F32.BF16 R64, R28.reuse, R174, R64 ;  /* 0x000000ae1c40723c */ /* 0x040fe20000041840 */
[----:B------:R-:W5:Y:S07]  /*7bc0*/  LDSM.16.MT88.4 R172, [R195+0x15800] ;  /* 0x01580000c3ac783b */ /* 0x000f6e0000004200 */
[C---:B------:R-:W-:Y:S01]  /*7bd0*/  HMMA.16816.F32.BF16 R80, R28.reuse, R170, R80 ;  /* 0x000000aa1c50723c */ /* 0x040fe20000041850 */
[----:B------:R-:W5:Y:S07]  /*7be0*/  LDSM.16.MT88.4 R168, [R195+0x17800] ;  /* 0x01780000c3a8783b */ /* 0x000f6e0000004200 */
[----:B------:R-:W-:Y:S01]  /*7bf0*/  HMMA.16816.F32.BF16 R148, R28, R34, R148 ;  /* 0x000000221c94723c */ /* 0x000fe20000041894 */
[----:B------:R-:W5:Y:S04]  /*7c00*/  LDSM.16.MT88.4 R32, [R194+0x3800] ;  /* 0x00380000c220783b */ /* 0x000f680000004200 */
[----:B------:R-:W5:Y:S03]  /*7c10*/  LDSM.16.MT88.4 R28, [R194+0x5800] ;  /* 0x00580000c21c783b */ /* 0x000f660000004200 */
        /* <DEDUP_REMOVED lines=24> */
[C---:B--2---:R-:W-:Y:S08]  /*7da0*/  HMMA.16816.F32.BF16 R84, R8.reuse, R16, R84 ;  /* 0x000000100854723c */ /* 0x044ff00000041854 */
[C---:B------:R-:W-:Y:S08]  /*7db0*/  HMMA.16816.F32.BF16 R88, R8.reuse, R18, R88 ;  /* 0x000000120858723c */ /* 0x040ff00000041858 */
[C---:B---3--:R-:W-:Y:S08]  /*7dc0*/  HMMA.16816.F32.BF16 R116, R8.reuse, R12, R116 ;  /* 0x0000000c0874723c */ /* 0x048ff00000041874 */
[C---:B------:R-:W-:Y:S08]  /*7dd0*/  HMMA.16816.F32.BF16 R120, R8.reuse, R14, R120 ;  /* 0x0000000e0878723c */ /* 0x040ff00000041878 */
[C---:B----4-:R-:W-:Y:S08]  /*7de0*/  HMMA.16816.F32.BF16 R152, R8.reuse, R20, R152 ;  /* 0x000000140898723c */ /* 0x050ff00000041898 */
[----:B------:R-:W-:Y:S01]  /*7df0*/  HMMA.16816.F32.BF16 R148, R8, R22, R148 ;  /* 0x000000160894723c */ /* 0x000fe20000041894 */
[----:B------:R-:W-:-:S04]  /*7e00*/  NOP ;  /* 0x0000000000007918 */ /* 0x000fc80000000000 */
[----:B------:R-:W-:-:S15]  /*7e10*/  BRA.U !UP1, `(.L_x_865) ;  /* 0x0000004d098c7547 */ /* 0x000fde000b800000 */
[----:B------:R-:W1:Y:S01]  /*7e20*/  LDC.64 R224, c[0x0][0x3c0] ;  /* 0x0000f000ffe07b82 */ /* 0x000e620000000a00 */
[C---:B------:R-:W-:Y:S01]  /*7e30*/  LOP3.LUT P0, RZ, R213.reuse, 0x2, RZ, 0xc0, !PT ;  /* 0x00000002d5ff7812 */ /* 0x040fe2000780c0ff */
[C---:B------:R-:W-:Y:S01]  /*7e40*/  IMAD.SHL.U32 R223, R213.reuse, 0x20, RZ ;  /* 0x00000020d5df7824 */ /* 0x040fe200078e00ff */
[----:B------:R-:W2:Y:S01]  /*7e50*/  LDCU UR11, c[0x0][0x440] ;  /* 0x00008800ff0b77ac */ /* 0x000ea20008000800 */
[----:B------:R-:W-:Y:S01]  /*7e60*/  IMAD.SHL.U32 R210, R213, 0x40, RZ ;  /* 0x00000040d5d27824 */ /* 0x000fe200078e00ff */
[----:B------:R-:W-:Y:S01]  /*7e70*/  MOV R227, UR21 ;  /* 0x0000001500e37c02 */ /* 0x000fe20008000f00 */
[----:B------:R-:W3:Y:S01]  /*7e80*/  S2R R213, SR_TID.X ;  /* 0x0000000000d57919 */ /* 0x000ee20000002100 */
[----:B------:R-:W-:Y:S01]  /*7e90*/  IMAD.U32 R4, RZ, RZ, UR19 ;  /* 0x00000013ff047e24 */ /* 0x000fe2000f8e00ff */
[----:B------:R-:W4:Y:S01]  /*7ea0*/  S2UR UR7, SR_CgaCtaId ;  /* 0x00000000000779c3 */ /* 0x000f220000008800 */
[----:B------:R-:W-:Y:S01]  /*7eb0*/  UIADD3 UR10, UPT, UPT, UR20, 0x3f, URZ ;  /* 0x0000003f140a7890 */ /* 0x000fe2000fffe0ff */
[----:B------:R-:W-:Y:S01]  /*7ec0*/  IMAD.MOV.U32 R208, RZ, RZ, 0x20 ;  /* 0x00000020ffd07424 */ /* 0x000fe200078e00ff */
[----:B------:R-:W-:Y:S01]  /*7ed0*/  LEA R226, R6, UR6, 0x1 ;  /* 0x0000000606e27c11 */ /* 0x000fe2000f8e08ff */
[----:B------:R-:W-:Y:S01]  /*7ee0*/  IMAD R4, R4, 0x40, R7 ;  /* 0x0000004004047824 */ /* 0x000fe200078e0207 */
[----:B------:R-:W-:Y:S01]  /*7ef0*/  USHF.R.S32.HI UR9, URZ, 0x1f, UR10 ;  /* 0x0000001fff097899 */ /* 0x000fe2000801140a */
[----:B------:R-:W-:Y:S01]  /*7f00*/  VIADD R228, R0, UR21 ;  /* 0x0000001500e47c36 */ /* 0x000fe20008000000 */
[----:B------:R-:W-:Y:S01]  /*7f10*/  MOV R0, R164 ;  /* 0x000000a400007202 */ /* 0x000fe20000000f00 */
[----:B------:R-:W-:Y:S01]  /*7f20*/  IMAD.IADD R237, R2, 0x1, R4 ;  /* 0x0000000102ed7824 */ /* 0x000fe200078e0204 */
[----:B------:R-:W-:Y:S01]  /*7f30*/  MOV R2, UR20 ;  /* 0x0000001400027c02 */ /* 0x000fe20008000f00 */
[----:B------:R-:W-:Y:S01]  /*7f40*/  ULEA.HI UR9, UR9, UR10, URZ, 0x6 ;  /* 0x0000000a09097291 */ /* 0x000fe2000f8f30ff */
[----:B------:R-:W-:Y:S01]  /*7f50*/  LOP3.LUT R4, R5, 0x38, RZ, 0xc0, !PT ;  /* 0x0000003805047812 */ /* 0x000fe200078ec0ff */
[----:B------:R-:W-:Y:S01]  /*7f60*/  IMAD.MOV.U32 R211, RZ, RZ, 0x40 ;  /* 0x00000040ffd37424 */ /* 0x000fe200078e00ff */
[----:B------:R-:W-:Y:S01]  /*7f70*/  IADD3 R2, PT, PT, R2, -UR21, R237 ;  /* 0x8000001502027c10 */ /* 0x000fe2000fffe0ed */
[----:B------:R-:W-:Y:S01]  /*7f80*/  USHF.R.S32.HI UR9, URZ, 0x6, UR9 ;  /* 0x00000006ff097899 */ /* 0x000fe20008011409 */
[----:B--2---:R-:W-:Y:S01]  /*7f90*/  ISETP.GE.AND P1, PT, R4, UR11, PT ;  /* 0x0000000b04007c0c */ /* 0x004fe2000bf26270 */
[----:B-1----:R-:W-:Y:S01]  /*7fa0*/  IMAD.SHL.U32 R241, R224, 0x10, RZ ;  /* 0x00000010e0f17824 */ /* 0x002fe200078e00ff */
[----:B------:R-:W-:Y:S01]  /*7fb0*/  IADD3 R227, PT, PT, R2, 0x8, R227 ;  /* 0x0000000802e37810 */ /* 0x000fe20007ffe0e3 */
[----:B------:R-:W-:Y:S01]  /*7fc0*/  IMAD.MOV.U32 R2, RZ, RZ, R3 ;  /* 0x000000ffff027224 */ /* 0x000fe200078e0003 */
[----:B------:R-:W-:Y:S01]  /*7fd0*/  SEL R208, R208, 0xffffffe0, !P0 ;  /* 0xffffffe0d0d07807 */ /* 0x000fe20004000000 */
[----:B------:R-:W-:Y:S01]  /*7fe0*/  UMOV UR10, 0x400 ;  /* 0x00000400000a7882 */ /* 0x000fe20000000000 */
[----:B------:R-:W-:Y:S01]  /*7ff0*/  LOP3.LUT R209, R210, 0x400, RZ, 0xc0, !PT ;  /* 0x00000400d2d17812 */ /* 0x000fe200078ec0ff */
[----:B------:R-:W1:Y:S01]  /*8000*/  LDCU UR8, c[0x0][0x440] ;  /* 0x00008800ff0877ac */ /* 0x000e620008000800 */
[----:B------:R-:W-:-:S02]  /*8010*/  IADD3 R237, PT, PT, R237, UR20, RZ ;  /* 0x00000014eded7c10 */ /* 0x000fc4000fffe0ff */
[----:B------:R-:W-:Y:S01]  /*8020*/  SHF.L.U64.HI R240, R224, 0x4, R225 ;  /* 0x00000004e0f07819 */ /* 0x000fe200000102e1 */
[----:B------:R-:W2:Y:S01]  /*8030*/  LDCU UR4, c[0x0][0x45c] ;  /* 0x00008b80ff0477ac */ /* 0x000ea20008000800 */
[----:B----4-:R-:W-:Y:S02]  /*8040*/  ULEA UR7, UR7, UR10, 0x18 ;  /* 0x0000000a07077291 */ /* 0x010fe4000f8ec0ff */
[----:B------:R-:W-:Y:S01]  /*8050*/  UIADD3 UR9, UPT, UPT, UR9, -0x2, URZ ;  /* 0xfffffffe09097890 */ /* 0x000fe2000fffe0ff */
[----:B---3--:R-:W-:Y:S11]  /*8060*/  BRA `(.L_x_866) ;  /* 0x0000000400987947 */ /* 0x008ff60003800000 */
.L_x_868:
        /* <DEDUP_REMOVED lines=14> */
[CC--:B------:R-:W-:Y:S01]  /*8150*/  LEA R174, P5, R164.reuse, R172.reuse, 0x5 ;  /* 0x000000aca4ae7211 */ /* 0x0c0fe200078a28ff */
[----:B------:R1:W-:Y:S01]  /*8160*/  @P1 STS.128 [R226+0x8000], RZ ;  /* 0x008000ffe2001388 */ /* 0x0003e20000000c00 */
[----:B------:R-:W-:Y:S02]  /*8170*/  IADD3 R169, P6, PT, R169, R172, RZ ;  /* 0x000000aca9a97210 */ /* 0x000fe40007fde0ff */
[----:B------:R-:W-:Y:S01]  /*8180*/  LEA.HI.X R164, R164, R171, R165, 0x5, P5 ;  /* 0x000000aba4a47211 */ /* 0x000fe200028f2ca5 */
[----:B------:R-:W-:Y:S01]  /*8190*/  @!PT LDS RZ, [RZ] ;  /* 0x00000000fffff984 */ /* 0x000fe20000000800 */
[----:B------:R-:W-:Y:S01]  /*81a0*/  @!PT LDS RZ, [RZ] ;  /* 0x00000000fffff984 */ /* 0x000fe20000000800 */
[----:B------:R-:W-:Y:S01]  /*81b0*/  @!PT LDS RZ, [RZ] ;  /* 0x00000000fffff984 */ /* 0x000fe20000000800 */
[----:B------:R1:W-:Y:S01]  /*81c0*/  @!P4 LDGSTS.E.BYPASS.LTC128B.128 [R226+0xa000], desc[UR24][R176.64+0x80] ;  /* 0x0a000080b0e2cfae */ /* 0x0003e2000b981a18 */
[-C--:B------:R-:W-:Y:S01]  /*81d0*/  LEA R178, P5, R172, R232.reuse, 0x1 ;  /* 0x000000e8acb27211 */ /* 0x080fe200078a08ff */
        /* <DEDUP_REMOVED lines=79> */
.L_x_866:
[----:B------:R-:W-:Y:S04]  /*86d0*/  DEPBAR.LE SB0, 0x0 ;  /* 0x000080000000791a */ /* 0x000fe80000000000 */
[----:B------:R-:W-:Y:S01]  /*86e0*/  BAR.SYNC.DEFER_BLOCKING 0x0 ;  /* 0x0000000000007b1d */ /* 0x000fe20000010000 */
[----:B------:R-:W-:Y:S01]  /*86f0*/  IMAD.WIDE.U32 R6, R224, UR9, RZ ;  /* 0x00000009e0067c25 */ /* 0x000fe2000f8e00ff */
[C---:B------:R-:W-:Y:S01]  /*8700*/  LOP3.LUT R236, R4.reuse, 0x40, RZ, 0xfc, !PT ;  /* 0x0000004004ec7812 */ /* 0x040fe200078efcff */
[----:B------:R-:W-:Y:S01]  /*8710*/  UISETP.NE.AND UP0, UPT, UR9, URZ, UPT ;  /* 0x000000ff0900728c */ /* 0x000fe2000bf05270 */
[----:B------:R-:W-:Y:S01]  /*8720*/  LOP3.LUT R235, R4, 0x80, RZ, 0xfc, !PT ;  /* 0x0000008004eb7812 */ /* 0x000fe200078efcff */
[----:B------:R-:W-:Y:S01]  /*8730*/  IMAD R3, R225, UR9, R7 ;  /* 0x00000009e1037c24 */ /* 0x000fe2000f8e0207 */
[CC--:B------:R-:W-:Y:S01]  /*8740*/  LEA R10, P0, R6.reuse, R230.reuse, 0x7 ;  /* 0x000000e6060a7211 */ /* 0x0c0fe200078038ff */
[----:B------:R-:W-:Y:S01]  /*8750*/  USHF.L.U32 UR26, UR9, 0x1, URZ ;  /* 0x00000001091a7899 */ /* 0x000fe200080006ff */
[C---:B------:R-:W-:Y:S02]  /*8760*/  LEA R9, P2, R6.reuse, R241, 0x6 ;  /* 0x000000f106097211 */ /* 0x040fe400078430ff */
[--C-:B------:R-:W-:Y:S02]  /*8770*/  LEA.HI.X R11, R6, R229, R3.reuse, 0x7, P0 ;  /* 0x000000e5060b7211 */ /* 0x100fe400000f3c03 */
[----:B-1----:R-:W-:Y:S02]  /*8780*/  ISETP.GE.AND P4, PT, R236, UR8, PT ;  /* 0x00000008ec007c0c */ /* 0x002fe4000bf86270 */
[C---:B------:R-:W-:Y:S02]  /*8790*/  LEA R8, P3, R9.reuse, R230, 0x1 ;  /* 0x000000e609087211 */ /* 0x040fe400078608ff */
[----:B------:R-:W-:Y:S02]  /*87a0*/  LEA.HI.X R7, R6, R240, R3, 0x6, P2 ;  /* 0x000000f006077211 */ /* 0x000fe400010f3403 */
[C---:B------:R-:W-:Y:S02]  /*87b0*/  IADD3 R14, P2, PT, R9.reuse, R241, RZ ;  /* 0x000000f1090e7210 */ /* 0x040fe40007f5e0ff */
[----:B------:R-:W-:Y:S02]  /*87c0*/  LEA R5, P0, R224, R9, 0x5 ;  /* 0x00000009e0057211 */ /* 0x000fe400078028ff */
[----:B------:R-:W-:Y:S01]  /*87d0*/  LEA.HI.X R9, R9, R229, R7, 0x1, P3 ;  /* 0x000000e509097211 */ /* 0x000fe200018f0c07 */
[----:B------:R-:W-:Y:S01]  /*87e0*/  IMAD.X R13, R7, 0x1, R240, P2 ;  /* 0x00000001070d7824 */ /* 0x000fe200010e06f0 */
[----:B------:R-:W-:Y:S01]  /*87f0*/  @!PT LDS RZ, [RZ] ;  /* 0x00000000fffff984 */ /* 0x000fe20000000800 */
[----:B------:R-:W-:Y:S01]  /*8800*/  @!PT LDS RZ, [RZ] ;  /* 0x00000000fffff984 */ /* 0x000fe20000000800 */
[----:B------:R-:W-:Y:S01]  /*8810*/  @!PT LDS RZ, [RZ] ;  /* 0x00000000fffff984 */ /* 0x000fe20000000800 */
[----:B------:R-:W-:Y:S01]  /*8820*/  @!P1 LDGSTS.E.BYPASS.LTC128B.128 [R226+0x10000], desc[UR24][R10.64] ;  /* 0x100000000ae29fae */ /* 0x000fe2000b981a18 */
[----:B------:R-:W-:Y:S02]  /*8830*/  ISETP.GE.AND P3, PT, R235, UR8, PT ;  /* 0x00000008eb007c0c */ /* 0x000fe4000bf66270 */
[-C--:B------:R-:W-:Y:S02]  /*8840*/  LEA R6, P2, R14, R230.reuse, 0x1 ;  /* 0x000000e60e067211 */ /* 0x080fe400078408ff */
        /* <DEDUP_REMOVED lines=8> */
[-C--:B------:R-:W-:Y:S02]  /*88d0*/  LEA.HI.X R7, R14, R229.reuse, R13, 0x1, P2 ;  /* 0x000000e50e077211 */ /* 0x080fe400010f0c0d */
[----:B------:R-:W-:Y:S01]  /*88e0*/  @P4 STS.128 [R226+0x12000], RZ ;  /* 0x012000ffe2004388 */ /* 0x000fe20000000c00 */
[----:B------:R-:W-:Y:S02]  /*88f0*/  LEA.HI.X R13, R5, R229, R3, 0x1, P0 ;  /* 0x000000e5050d7211 */ /* 0x000fe400000f0c03 */
[----:B------:R-:W-:Y:S02]  /*8900*/  ISETP.GE.AND P0, PT, R234, UR8, PT ;  /* 0x00000008ea007c0c */ /* 0x000fe4000bf06270 */
[----:B------:R-:W-:Y:S01]  /*8910*/  @!PT LDS RZ, [RZ] ;  /* 0x00000000fffff984 */ /* 0x000fe20000000800 */
[----:B------:R-:W-:Y:S01]  /*8920*/  @!PT LDS RZ, [RZ] ;  /* 0x00000000fffff984 */ /* 0x000fe20000000800 */
[----:B------:R-:W-:Y:S01]  /*8930*/  @!PT LDS RZ, [RZ] ;  /* 0x00000000fffff984 */ /* 0x000fe20000000800 */
[----:B------:R-:W-:Y:S01]  /*8940*/  @!P3 LDGSTS.E.BYPASS.LTC128B.128 [R226+0x14000], desc[UR24][R10.64+0x100] ;  /* 0x140001000ae2bfae */ /* 0x000fe2000b981a18 */
[C---:B------:R-:W-:Y:S02]  /*8950*/  ISETP.GE.AND P1, PT, R4.reuse, UR8, PT ;  /* 0x0000000804007c0c */ /* 0x040fe4000bf26270 */
[--C-:B------:R-:W-:Y:S02]  /*8960*/  SHF.R.U32.HI R214, RZ, 0x1, R213.reuse ;  /* 0x00000001ffd67819 */ /* 0x100fe400000116d5 */
[----:B------:R-:W-:Y:S01]  /*8970*/  @P3 STS.128 [R226+0x14000], RZ ;  /* 0x014000ffe2003388 */ /* 0x000fe20000000c00 */
[--C-:B------:R-:W-:Y:S02]  /*8980*/  LOP3.LUT R221, R4, 0x1c0, R210.reuse, 0xf8, !PT ;  /* 0x000001c004dd7812 */ /* 0x100fe400078ef8d2 */
[----:B------:R-:W-:Y:S02]  /*8990*/  LOP3.LUT R212, R223, 0x7c00, RZ, 0xc0, !PT ;  /* 0x00007c00dfd47812 */ /* 0x000fe400078ec0ff */
[----:B------:R-:W-:Y:S02]  /*89a0*/  LOP3.LUT R215, R214, 0x8, RZ, 0xc0, !PT ;  /* 0x00000008d6d77812 */ /* 0x000fe400078ec0ff */
[----:B------:R-:W-:Y:S01]  /*89b0*/  LOP3.LUT R222, R212, 0x200, R210, 0xf8, !PT ;  /* 0x00000200d4de7812 */ /* 0x000fe200078ef8d2 */
[----:B------:R-:W-:Y:S01]  /*89c0*/  @!PT LDS RZ, [RZ] ;  /* 0x00000000fffff984 */ /* 0x000fe20000000800 */
[----:B------:R-:W-:Y:S01]  /*89d0*/  @!PT LDS RZ, [RZ] ;  /* 0x00000000fffff984 */ /* 0x000fe20000000800 */
[----:B------:R-:W-:Y:S01]  /*89e0*/  @!PT LDS RZ, [RZ] ;  /* 0x00000000fffff984 */ /* 0x000fe20000000800 */
[----:B------:R-:W-:Y:S01]  /*89f0*/  @!P0 LDGSTS.E.BYPASS.LTC128B.128 [R226+0x16000], desc[UR24][R10.64+0x180] ;  /* 0x160001800ae28fae */ /* 0x000fe2000b981a18 */
[C---:B------:R-:W-:Y:S02]  /*8a00*/  LOP3.LUT R215, R221.reuse, R215, RZ, 0x3c, !PT ;  /* 0x000000d7ddd77212 */ /* 0x040fe400078e3cff */
[----:B------:R-:W-:Y:S02]  /*8a10*/  LOP3.LUT R221, R221, 0x8, R213, 0x78, !PT ;  /* 0x00000008dddd7812 */ /* 0x000fe400078e78d5 */
[----:B------:R-:W-:Y:S01]  /*8a20*/  @P0 STS.128 [R226+0x16000], RZ ;  /* 0x016000ffe2000388 */ /* 0x000fe20000000c00 */
[----:B------:R-:W-:Y:S02]  /*8a30*/  LOP3.LUT R222, R222, R215, RZ, 0xfc, !PT ;  /* 0x000000d7dede7212 */ /* 0x000fe400078efcff */
[----:B------:R-:W-:Y:S02]  /*8a40*/  LOP3.LUT P2, RZ, R213, 0x4, RZ, 0xc0, !PT ;  /* 0x00000004d5ff7812 */ /* 0x000fe4000784c0ff */
[----:B------:R-:W-:Y:S01]  /*8a50*/  @!PT LDS RZ, [RZ] ;  /* 0x00000000fffff984 */ /* 0x000fe20000000800 */
[----:B------:R-:W-:Y:S01]  /*8a60*/  @!PT LDS RZ, [RZ] ;  /* 0x00000000fffff984 */ /* 0x000fe20000000800 */
[----:B------:R-:W-:Y:S01]  /*8a70*/  @!PT LDS RZ, [RZ] ;  /* 0x00000000fffff984 */ /* 0x000fe20000000800 */
[----:B------:R-:W-:Y:S01]  /*8a80*/  @!P1 LDGSTS.E.BYPASS.LTC128B.128 [R226+0x10800], desc[UR24][R8.64] ;  /* 0x1080000008e29fae */ /* 0x000fe2000b981a18 */
[----:B------:R-:W-:Y:S01]  /*8a90*/  IMAD R221, R221, 0x2, R209 ;  /* 0x00000002dddd7824 */ /* 0x000fe200078e02d1 */
[----:B------:R-:W-:Y:S03]  /*8aa0*/  LEA R222, R222, UR6, 0x1 ;  /* 0x00000006dede7c11 */ /* 0x000fe6000f8e08ff */
[----:B------:R-:W-:Y:S01]  /*8ab0*/  @P1 STS.128 [R226+0x10800], RZ ;  /* 0x010800ffe2001388 */ /* 0x000fe20000000c00 */
[----:B------:R-:W-:Y:S01]  /*8ac0*/  VIADD R216, R221, UR6 ;  /* 0x00000006ddd87c36 */ /* 0x000fe20008000000 */
[----:B------:R-:W-:Y:S01]  /*8ad0*/  SEL R3, R211, 0xffffffc0, !P2 ;  /* 0xffffffc0d3037807 */ /* 0x000fe20005000000 */
[----:B------:R-:W-:Y:S02]  /*8ae0*/  IMAD.IADD R220, R208, 0x1, R222 ;  /* 0x00000001d0dc7824 */ /* 0x000fe400078e02de */
[----:B------:R-:W-:Y:S01]  /*8af0*/  @!PT LDS RZ, [RZ] ;  /* 0x00000000fffff984 */ /* 0x000fe20000000800 */
[----:B------:R-:W-:Y:S01]  /*8b00*/  @!PT LDS RZ, [RZ] ;  /* 0x00000000fffff984 */ /* 0x000fe20000000800 */
[----:B------:R-:W-:Y:S01]  /*8b10*/  @!PT LDS RZ, [RZ] ;  /* 0x00000000fffff984 */ /* 0x000fe20000000800 */
[----:B------:R-:W-:Y:S01]  /*8b20*/  @!P4 LDGSTS.E.BYPASS.LTC128B.128 [R226+0x12800], desc[UR24][R8.64+0x80] ;  /* 0x1280008008e2cfae */ /* 0x000fe2000b981a18 */
[C---:B------:R-:W-:Y:S02]  /*8b30*/  IMAD.IADD R219, R216.reuse, 0x1, R208 ;  /* 0x00000001d8db7824 */ /* 0x040fe400078e02d0 */
[----:B------:R-:W-:Y:S02]  /*8b40*/  IMAD.IADD R218, R3, 0x1, R222 ;  /* 0x0000000103da7824 */ /* 0x000fe400078e02de */
        /* <DEDUP_REMOVED lines=12> */
[----:B------:R1:W-:Y:S05]  /*8c10*/  @!P0 LDGSTS.E.BYPASS.LTC128B.128 [R226+0x16800], desc[UR24][R8.64+0x180] ;  /* 0x1680018008e28fae */ /* 0x0003ea000b981a18 */
        /* <DEDUP_REMOVED lines=42> */
[----:B-1----:R-:W3:Y:S05]  /*8ec0*/  LDSM.16.M88.4 R8, [R221+UR6+0x8000] ;  /* 0x00800006dd08783b */ /* 0x002eea0008000200 */
[----:B------:R-:W4:Y:S05]  /*8ed0*/  LDSM.16.M88.4 R16, [R221+UR6+0x8800] ;  /* 0x00880006dd10783b */ /* 0x000f2a0008000200 */
[----:B------:R-:W1:Y:S05]  /*8ee0*/  LDSM.16.M88.4 R24, [R221+UR6+0x9000] ;  /* 0x00900006dd18783b */ /* 0x000e6a0008000200 */
[----:B------:R-:W0:Y:S05]  /*8ef0*/  LDGDEPBAR ;  /* 0x00000000000079af */ /* 0x000e2a0000000000 */
[----:B------:R-:W5:Y:S05]  /*8f00*/  LDSM.16.M88.4 R164, [R221+UR6+0x9800] ;  /* 0x00980006dda4783b */ /* 0x000f6a0008000200 */
[----:B------:R-:W-:Y:S05]  /*8f10*/  LDSM.16.M88.4 R168, [R220] ;  /* 0x00000000dca8783b */ /* 0x000fea0000000200 */
[----:B------:R-:W2:Y:S05]  /*8f20*/  LDSM.16.M88.4 R172, [R219+0x8000] ;  /* 0x00800000dbac783b */ /* 0x000eaa0000000200 */
[----:B------:R-:W2:Y:S05]  /*8f30*/  LDSM.16.M88.4 R176, [R219+0x8800] ;  /* 0x00880000dbb0783b */ /* 0x000eaa0000000200 */
[----:B------:R-:W2:Y:S01]  /*8f40*/  LDSM.16.M88.4 R180, [R219+0x9000] ;  /* 0x00900000dbb4783b */ /* 0x000ea20000000200 */
[C---:B---3--:R-:W-:Y:S04]  /*8f50*/  HMMA.16816.F32.BF16 R4, R32.reuse, R8, RZ ;  /* 0x000000082004723c */ /* 0x048fe800000418ff */
[----:B------:R-:W3:Y:S04]  /*8f60*/  LDSM.16.M88.4 R184, [R219+0x9800] ;  /* 0x00980000dbb8783b */ /* 0x000ee80000000200 */
[C---:B------:R-:W-:Y:S01]  /*8f70*/  HMMA.16816.F32.BF16 R8, R32.reuse, R10, RZ ;  /* 0x0000000a2008723c */ /* 0x040fe200000418ff */
[----:B------:R-:W-:Y:S05]  /*8f80*/  LDSM.16.M88.4 R188, [R218] ;  /* 0x00000000dabc783b */ /* 0x000fea0000000200 */
[----:B------:R-:W3:Y:S02]  /*8f90*/  LDSM.16.M88.4 R192, [R216+0x8000] ;  /* 0x00800000d8c0783b */ /* 0x000ee40000000200 */
[C---:B----4-:R-:W-:Y:S03]  /*8fa0*/  HMMA.16816.F32.BF16 R12, R32.reuse, R16, RZ ;  /* 0x00000010200c723c */ /* 0x050fe600000418ff */
[----:B------:R-:W4:Y:S05]  /*8fb0*/  LDSM.16.M88.4 R196, [R216+0x8800] ;  /* 0x00880000d8c4783b */ /* 0x000f2a0000000200 */
[C---:B------:R-:W-:Y:S01]  /*8fc0*/  HMMA.16816.F32.BF16 R16, R32.reuse, R18, RZ ;  /* 0x000000122010723c */ /* 0x040fe200000418ff */
[----:B------:R-:W-:Y:S05]  /*8fd0*/  LDSM.16.M88.4 R200, [R217] ;  /* 0x00000000d9c8783b */ /* 0x000fea0000000200 */
[----:B------:R-:W-:Y:S02]  /*8fe0*/  LDSM.16.M88.4 R204, [R3+0x8000] ;  /* 0x0080000003cc783b */ /* 0x000fe40000000200 */
[C---:B-1----:R-:W-:Y:S08]  /*8ff0*/  HMMA.16816.F32.BF16 R20, R32.reuse, R24, RZ ;  /* 0x000000182014723c */ /* 0x042ff000000418ff */
[C---:B------:R-:W-:Y:S08]  /*9000*/  HMMA.16816.F32.BF16 R24, R32.reuse, R26, RZ ;  /* 0x0000001a2018723c */ /* 0x040ff000000418ff */
[C---:B-----5:R-:W-:Y:S08]  /*9010*/  HMMA.16816.F32.BF16 R28, R32.reuse, R164, RZ ;  /* 0x000000a4201c723c */ /* 0x060ff000000418ff */
[----:B------:R-:W-:Y:S01]  /*9020*/  HMMA.16816.F32.BF16 R32, R32, R166, RZ ;  /* 0x000000a62020723c */ /* 0x000fe200000418ff */
[----:B------:R-:W1:Y:S07]  /*9030*/  LDSM.16.M88.4 R164, [R216+0x9000] ;  /* 0x00900000d8a4783b */ /* 0x000e6e0000000200 */
[C---:B--2---:R-:W-:Y:S08]  /*9040*/  HMMA.16816.F32.BF16 R4, R168.reuse, R172, R4 ;  /* 0x000000aca804723c */ /* 0x044ff00000041804 */
[C---:B------:R-:W-:Y:S01]  /*9050*/  HMMA.16816.F32.BF16 R8, R168.reuse, R174, R8 ;  /* 0x000000aea808723c */ /* 0x040fe20000041808 */
[----:B------:R-:W2:Y:S07]  /*9060*/  LDSM.16.M88.4 R172, [R216+0x9800] ;  /* 0x00980000d8ac783b */ /* 0x000eae0000000200 */
[C---:B------:R-:W-:Y:S08]  /*9070*/  HMMA.16816.F32.BF16 R12, R168.reuse, R176, R12 ;  /* 0x000000b0a80c723c */ /* 0x040ff0000004180c */
[C---:B------:R-:W-:Y:S01]  /*9080*/  HMMA.16816.F32.BF16 R16, R168.reuse, R178, R16 ;  /* 0x000000b2a810723c */ /* 0x040fe20000041810 */
[----:B------:R-:W5:Y:S07]  /*9090*/  LDSM.16.M88.4 R176, [R3+0x8800] ;  /* 0x0088000003b0783b */ /* 0x000f6e0000000200 */
[C---:B------:R-:W-:Y:S08]  /*90a0*/  HMMA.16816.F32.BF16 R20, R168.reuse, R180, R20 ;  /* 0x000000b4a814723c */ /* 0x040ff00000041814 */
[C---:B------:R-:W-:Y:S01]  /*90b0*/  HMMA.16816.F32.BF16 R24, R168.reuse, R182, R24 ;  /* 0x000000b6a818723c */ /* 0x040fe20000041818 */
[----:B------:R-:W-:Y:S07]  /*90c0*/  LDSM.16.M88.4 R180, [R3+0x9800] ;  /* 0x0098000003b4783b */ /* 0x000fee0000000200 */
[C---:B---3--:R-:W-:Y:S08]  /*90d0*/  HMMA.16816.F32.BF16 R28, R168.reuse, R184, R28 ;  /* 0x000000b8a81c723c */ /* 0x048ff0000004181c */
[----:B------:R-:W-:Y:S01]  /*90e0*/  HMMA.16816.F32.BF16 R32, R168, R186, R32 ;  /* 0x000000baa820723c */ /* 0x000fe20000041820 */
[----:B------:R-:W3:Y:S05]  /*90f0*/  LDSM.16.M88.4 R168, [R3+0x9000] ;  /* 0x0090000003a8783b */ /* 0x000eea0000000200 */
[----:B------:R-:W-:Y:S02]  /*9100*/  LDSM.16.M88.4 R184, [R221+UR6+0xa800] ;  /* 0x00a80006ddb8783b */ /* 0x000fe40008000200 */
[C---:B------:R-:W-:Y:S08]  /*9110*/  HMMA.16816.F32.BF16 R4, R188.reuse, R192, R4 ;  /* 0x000000c0bc04723c */ /* 0x040ff00000041804 */
[C---:B------:R-:W-:Y:S01]  /*9120*/  HMMA.16816.F32.BF16 R8, R188.reuse, R194, R8 ;  /* 0x000000c2bc08723c */ /* 0x040fe20000041808 */
[----:B------:R-:W-:Y:S07]  /*9130*/  LDSM.16.M88.4 R192, [R219+0xa000] ;  /* 0x00a00000dbc0783b */ /* 0x000fee0000000200 */
[C---:B----4-:R-:W-:Y:S08]  /*9140*/  HMMA.16816.F32.BF16 R12, R188.reuse, R196, R12 ;  /* 0x000000c4bc0c723c */ /* 0x050ff0000004180c */
[C---:B------:R-:W-:Y:S01]  /*9150*/  HMMA.16816.F32.BF16 R16, R188.reuse, R198, R16 ;  /* 0x000000c6bc10723c */ /* 0x040fe20000041810 */
[----:B------:R-:W-:Y:S07]  /*9160*/  LDSM.16.M88.4 R196, [R217+0x2000] ;  /* 0x00200000d9c4783b */ /* 0x000fee0000000200 */
[C---:B-1----:R-:W-:Y:S08]  /*9170*/  HMMA.16816.F32.BF16 R20, R188.reuse, R164, R20 ;  /* 0x000000a4bc14723c */ /* 0x042ff00000041814 */
        /* <DEDUP_REMOVED lines=8> */
[C---:B-----5:R-:W-:Y:S08]  /*9200*/  HMMA.16816.F32.BF16 R12, R200.reuse, R176, R12 ;  /* 0x000000b0c80c723c */ /* 0x060ff0000004180c */
        /* <DEDUP_REMOVED lines=24> */
[----:B------:R-:W5:Y:S07]  /*9390*/  LDSM.16.M88.4 R192, [R216+0xb000] ;  /* 0x00b00000d8c0783b */ /* 0x000f6e0000000200 */
        /* <DEDUP_REMOVED lines=9> */
[----:B------:R-:W2:Y:S02]  /*9430*/  LDSM.16.M88.4 R188, [R3+0xb800] ;  /* 0x00b8000003bc783b */ /* 0x000ea40000000200 */
[C---:B---3--:R-:W-:Y:S08]  /*9440*/  HMMA.16816.F32.BF16 R4, R168.reuse, R176, R4 ;  /* 0x000000b0a804723c */ /* 0x048ff00000041804 */
[C---:B------:R-:W-:Y:S01]  /*9450*/  HMMA.16816.F32.BF16 R8, R168.reuse, R178, R8 ;  /* 0x000000b2a808723c */ /* 0x040fe20000041808 */
[----:B------:R-:W-:Y:S07]  /*9460*/  LDSM.16.M88.4 R176, [R222+0x4000] ;  /* 0x00400000deb0783b */ /* 0x000fee0000000200 */
[C---:B------:R-:W-:Y:S08]  /*9470*/  HMMA.16816.F32.BF16 R12, R168.reuse, R184, R12 ;  /* 0x000000b8a80c723c */ /* 0x040ff0000004180c */
[C---:B------:R-:W-:Y:S01]  /*9480*/  HMMA.16816.F32.BF16 R16, R168.reuse, R186, R16 ;  /* 0x000000baa810723c */ /* 0x040fe20000041810 */
[----:B------:R-:W3:Y:S07]  /*9490*/  LDSM.16.M88.4 R184, [R221+UR6+0xc000] ;  /* 0x00c00006ddb8783b */ /* 0x000eee0008000200 */
[C---:B-----5:R-:W-:Y:S08]  /*94a0*/  HMMA.16816.F32.BF16 R20, R168.reuse, R192, R20 ;  /* 0x000000c0a814723c */ /* 0x060ff00000041814 */
[C---:B------:R-:W-:Y:S01]  /*94b0*/  HMMA.16816.F32.BF16 R24, R168.reuse, R194, R24 ;  /* 0x000000c2a818723c */ /* 0x040fe20000041818 */
[----:B------:R-:W-:Y:S07]  /*94c0*/  LDSM.16.M88.4 R192, [R219+0xc800] ;  /* 0x00c80000dbc0783b */ /* 0x000fee0000000200 */
[C---:B----4-:R-:W-:Y:S08]  /*94d0*/  HMMA.16816.F32.BF16 R28, R168.reuse, R180, R28 ;  /* 0x000000b4a81c723c */ /* 0x050ff0000004181c */
[----:B------:R-:W-:Y:S01]  /*94e0*/  HMMA.16816.F32.BF16 R32, R168, R182, R32 ;  /* 0x000000b6a820723c */ /* 0x000fe20000041820 */
[----:B------:R-:W4:Y:S05]  /*94f0*/  LDSM.16.M88.4 R168, [R221+UR6+0xc800] ;  /* 0x00c80006dda8783b */ /* 0x000f2a0008000200 */
[----:B------:R-:W5:Y:S02]  /*9500*/  LDSM.16.M88.4 R180, [R221+UR6+0xd000] ;  /* 0x00d00006ddb4783b */ /* 0x000f640008000200 */
        /* <DEDUP_REMOVED lines=9> */
[C---:B------:R-:W-:Y:S08]  /*95a0*/  HMMA.16816.F32.BF16 R28, R196.reuse, R188, R28 ;  /* 0x000000bcc41c723c */ /* 0x040ff0000004181c */
[----:B------:R-:W-:Y:S01]  /*95b0*/  HMMA.16816.F32.BF16 R32, R196, R190, R32 ;  /* 0x000000bec420723c */ /* 0x000fe20000041820 */
[----:B------:R-:W2:Y:S05]  /*95c0*/  LDSM.16.M88.4 R188, [R219+0xc000] ;  /* 0x00c00000dbbc783b */ /* 0x000eaa0000000200 */
[----:B------:R-:W2:Y:S02]  /*95d0*/  LDSM.16.M88.4 R196, [R219+0xd000] ;  /* 0x00d00000dbc4783b */ /* 0x000ea40000000200 */
        /* <DEDUP_REMOVED lines=9> */
[C---:B-1----:R-:W-:Y:S08]  /*9670*/  HMMA.16816.F32.BF16 R28, R176.reuse, R164, R28 ;  /* 0x000000a4b01c723c */ /* 0x042ff0000004181c */
[----:B------:R-:W-:Y:S01]  /*9680*/  HMMA.16816.F32.BF16 R32, R176, R166, R32 ;  /* 0x000000a6b020723c */ /* 0x000fe20000041820 */
[----:B------:R-:W1:Y:S05]  /*9690*/  LDSM.16.M88.4 R164, [R216+0xd000] ;  /* 0x00d00000d8a4783b */ /* 0x000e6a0000000200 */
[----:B------:R-:W5:Y:S02]  /*96a0*/  LDSM.16.M88.4 R176, [R216+0xd800] ;  /* 0x00d80000d8b0783b */ /* 0x000f640000000200 */
[C---:B--2---:R-:W-:Y:S08]  /*96b0*/  HMMA.16816.F32.BF16 R4, R172.reuse, R188, R4 ;  /* 0x000000bcac04723c */ /* 0x044ff00000041804 */
[C---:B------:R-:W-:Y:S01]  /*96c0*/  HMMA.16816.F32.BF16 R8, R172.reuse, R190, R8 ;  /* 0x000000beac08723c */ /* 0x040fe20000041808 */
[----:B------:R-:W-:Y:S07]  /*96d0*/  LDSM.16.M88.4 R188, [R217+0x4000] ;  /* 0x00400000d9bc783b */ /* 0x000fee0000000200 */
[C---:B------:R-:W-:Y:S08]  /*96e0*/  HMMA.16816.F32.BF16 R12, R172.reuse, R192, R12 ;  /* 0x000000c0ac0c723c */ /* 0x040ff0000004180c */
[C---:B------:R-:W-:Y:S01]  /*96f0*/  HMMA.16816.F32.BF16 R16, R172.reuse, R194, R16 ;  /* 0x000000c2ac10723c */ /* 0x040fe20000041810 */
[----:B------:R-:W2:Y:S07]  /*9700*/  LDSM.16.M88.4 R192, [R3+0xc000] ;  /* 0x00c0000003c0783b */ /* 0x000eae0000000200 */
[C---:B------:R-:W-:Y:S08]  /*9710*/  HMMA.16816.F32.BF16 R20, R172.reuse, R196, R20 ;  /* 0x000000c4ac14723c */ /* 0x040ff00000041814 */
[C---:B------:R-:W-:Y:S01]  /*9720*/  HMMA.16816.F32.BF16 R24, R172.reuse, R198, R24 ;  /* 0x000000c6ac18723c */ /* 0x040fe20000041818 */
[----:B------:R-:W-:Y:S07]  /*9730*/  LDSM.16.M88.4 R196, [R216+0xf800] ;  /* 0x00f80000d8c4783b */ /* 0x000fee0000000200 */
[C---:B---3--:R-:W-:Y:S08]  /*9740*/  HMMA.16816.F32.BF16 R28, R172.reuse, R168, R28 ;  /* 0x000000a8ac1c723c */ /* 0x048ff0000004181c */
[----:B------:R-:W-:Y:S01]  /*9750*/  HMMA.16816.F32.BF16 R32, R172, R170, R32 ;  /* 0x000000aaac20723c */ /* 0x000fe20000041820 */
[----:B------:R-:W3:Y:S05]  /*9760*/  LDSM.16.M88.4 R168, [R3+0xc800] ;  /* 0x00c8000003a8783b */ /* 0x000eea0000000200 */
[----:B------:R-:W3:Y:S02]  /*9770*/  LDSM.16.M88.4 R172, [R3+0xd000] ;  /* 0x00d0000003ac783b */ /* 0x000ee40000000200 */
        /* <DEDUP_REMOVED lines=8> */
[C---:B-----5:R-:W-:Y:S08]  /*9800*/  HMMA.16816.F32.BF16 R28, R180.reuse, R176, R28 ;  /* 0x000000b0b41c723c */ /* 0x060ff0000004181c */
        /* <DEDUP_REMOVED lines=40> */
[----:B------:R-:W2:Y:S07]  /*9a90*/  LDSM.16.M88.4 R172, [R3+0xe800] ;  /* 0x00e8000003ac783b */ /* 0x000eae0000000200 */
[C---:B-----5:R-:W-:Y:S01]  /*9aa0*/  HMMA.16816.F32.BF16 R4, R164.reuse, R180, R4 ;  /* 0x000000b4a404723c */ /* 0x060fe20000041804 */
[----:B------:R-:W-:Y:S04]  /*9ab0*/  IMAD.U32 R180, RZ, RZ, UR9 ;  /* 0x00000009ffb47e24 */ /* 0x000fe8000f8e00ff */
[----:B------:R-:W-:Y:S03]  /*9ac0*/  IMAD R180, R180, 0x40, R228 ;  /* 0x00000040b4b47824 */ /* 0x000fe600078e02e4 */
[C---:B------:R-:W-:Y:S03]  /*9ad0*/  HMMA.16816.F32.BF16 R8, R164.reuse, R182, R8 ;  /* 0x000000b6a408723c */ /* 0x040fe60000041808 */
[----:B------:R-:W-:Y:S05]  /*9ae0*/  LOP3.LUT R181, RZ, R180, RZ, 0x33, !PT ;  /* 0x000000b4ffb57212 */ /* 0x000fea00078e33ff */
[C---:B----4-:R-:W-:Y:S03]  /*9af0*/  HMMA.16816.F32.BF16 R12, R164.reuse, R188, R12 ;  /* 0x000000bca40c723c */ /* 0x050fe6000004180c */
[C---:B------:R-:W-:Y:S05]  /*9b00*/  IMAD.IADD R181, R237.reuse, 0x1, R181 ;  /* 0x00000001edb57824 */ /* 0x040fea00078e02b5 */
[C---:B------:R-:W-:Y:S08]  /*9b10*/  HMMA.16816.F32.BF16 R16, R164.reuse, R190, R16 ;  /* 0x000000bea410723c */ /* 0x040ff00000041810 */
[C---:B------:R-:W-:Y:S08]  /*9b20*/  HMMA.16816.F32.BF16 R20, R164.reuse, R192, R20 ;  /* 0x000000c0a414723c */ /* 0x040ff00000041814 */
[C---:B------:R-:W-:Y:S08]  /*9b30*/  HMMA.16816.F32.BF16 R24, R164.reuse, R194, R24 ;  /* 0x000000c2a418723c */ /* 0x040ff00000041818 */
[C---:B------:R-:W-:Y:S08]  /*9b40*/  HMMA.16816.F32.BF16 R28, R164.reuse, R196, R28 ;  /* 0x000000c4a41c723c */ /* 0x040ff0000004181c */
[----:B------:R-:W-:Y:S01]  /*9b50*/  HMMA.16816.F32.BF16 R32, R164, R198, R32 ;  /* 0x000000c6a420723c */ /* 0x000fe20000041820 */
[----:B------:R-:W3:Y:S07]  /*9b60*/  LDSM.16.M88.4 R164, [R3+0xf000] ;  /* 0x00f0000003a4783b */ /* 0x000eee0000000200 */
[C---:B-1----:R-:W-:Y:S05]  /*9b70*/  HMMA.16816.F32.BF16 R4, R168.reuse, R176, R4 ;  /* 0x000000b0a804723c */ /* 0x042fea0000041804 */
[--C-:B------:R-:W-:Y:S03]  /*9b80*/  IMAD.IADD R177, R237, 0x1, -R180.reuse ;  /* 0x00000001edb17824 */ /* 0x100fe600078e0ab4 */
[C---:B------:R-:W-:Y:S03]  /*9b90*/  HMMA.16816.F32.BF16 R8, R168.reuse, R178, R8 ;  /* 0x000000b2a808723c */ /* 0x040fe60000041808 */
[----:B------:R-:W-:Y:S01]  /*9ba0*/  IABS R176, R177 ;  /* 0x000000b100b07213 */ /* 0x000fe20000000000 */
[--C-:B------:R-:W-:Y:S02]  /*9bb0*/  IMAD.IADD R178, R227, 0x1, -R180.reuse ;  /* 0x00000001e3b27824 */ /* 0x100fe400078e0ab4 */
[----:B------:R-:W-:Y:S01]  /*9bc0*/  VIADD R179, R181, 0x8 ;  /* 0x00000008b5b37836 */ /* 0x000fe20000000000 */
[----:B------:R-:W-:Y:S01]  /*9bd0*/  IABS R181, R181 ;  /* 0x000000b500b57213 */ /* 0x000fe20000000000 */
[C---:B--2---:R-:W-:Y:S03]  /*9be0*/  HMMA.16816.F32.BF16 R12, R168.reuse, R172, R12 ;  /* 0x000000aca80c723c */ /* 0x044fe6000004180c */
[--C-:B------:R-:W-:Y:S02]  /*9bf0*/  IADD3 R172, PT, PT, R237, -0x9, -R180.reuse ;  /* 0xfffffff7edac7810 */ /* 0x100fe40007ffe8b4 */
[----:B------:R-:W-:Y:S02]  /*9c00*/  IADD3 R173, PT, PT, R227, -0x9, -R180 ;  /* 0xfffffff7e3ad7810 */ /* 0x000fe40007ffe8b4 */
[----:B------:R-:W-:Y:S01]  /*9c10*/  IABS R172, R172 ;  /* 0x000000ac00ac7213 */ /* 0x000fe20000000000 */
[C---:B------:R-:W-:Y:S03]  /*9c20*/  HMMA.16816.F32.BF16 R16, R168.reuse, R174, R16 ;  /* 0x000000aea810723c */ /* 0x040fe60000041810 */
[----:B------:R-:W-:Y:S02]  /*9c30*/  IABS R173, R173 ;  /* 0x000000ad00ad7213 */ /* 0x000fe40000000000 */
[----:B------:R-:W-:Y:S02]  /*9c40*/  I2FP.F32.S32 R172, R172 ;  /* 0x000000ac00ac7245 */ /* 0x000fe40000201400 */
[----:B------:R-:W-:Y:S02]  /*9c50*/  I2FP.F32.S32 R173, R173 ;  /* 0x000000ad00ad7245 */ /* 0x000fe40000201400 */
[----:B------:R-:W-:Y:S01]  /*9c60*/  IABS R178, R178 ;  /* 0x000000b200b27213 */ /* 0x000fe20000000000 */
[----:B------:R-:W-:Y:S01]  /*9c70*/  FFMA.FTZ R9, R172, -UR5, R9 ;  /* 0x80000005ac097c23 */ /* 0x000fe20008010009 */
[----:B------:R-:W-:Y:S01]  /*9c80*/  I2FP.F32.S32 R176, R176 ;  /* 0x000000b000b07245 */ /* 0x000fe20000201400 */
[----:B------:R-:W-:Y:S01]  /*9c90*/  FFMA.FTZ R11, R173, -UR5, R11 ;  /* 0x80000005ad0b7c23 */ /* 0x000fe2000801000b */
[----:B------:R-:W-:Y:S01]  /*9ca0*/  I2FP.F32.S32 R178, R178 ;  /* 0x000000b200b27245 */ /* 0x000fe20000201400 */
[----:B------:R1:W2:Y:S01]  /*9cb0*/  LDSM.16.M88.4 R172, [R3+0xf800] ;  /* 0x00f8000003ac783b */ /* 0x0002a20000000200 */
[----:B------:R-:W-:Y:S01]  /*9cc0*/  IABS R179, R179 ;  /* 0x000000b300b37213 */ /* 0x000fe20000000000 */
[----:B------:R-:W-:Y:S04]  /*9cd0*/  DEPBAR.LE SB0, 0x0 ;  /* 0x000080000000791a */ /* 0x000fe80000000000 */
[----:B------:R-:W-:Y:S01]  /*9ce0*/  I2FP.F32.S32 R181, R181 ;  /* 0x000000b500b57245 */ /* 0x000fe20000201400 */
[----:B------:R-:W-:Y:S01]  /*9cf0*/  BAR.SYNC.DEFER_BLOCKING 0x0 ;  /* 0x0000000000007b1d */ /* 0x000fe20000010000 */
[----:B------:R-:W-:Y:S01]  /*9d00*/  I2FP.F32.S32 R179, R179 ;  /* 0x000000b300b37245 */ /* 0x000fe20000201400 */
[----:B------:R-:W-:Y:S01]  /*9d10*/  FFMA.FTZ R6, R178, -UR5, R6 ;  /* 0x80000005b2067c23 */ /* 0x000fe20008010006 */
[C---:B---3--:R-:W-:Y:S05]  /*9d20*/  HMMA.16816.F32.BF16 R20, R168.reuse, R164, R20 ;  /* 0x000000a4a814723c */ /* 0x048fea0000041814 */
[--C-:B------:R-:W-:Y:S01]  /*9d30*/  IADD3 R165, PT, PT, R227, -0x11, -R180.reuse ;  /* 0xffffffefe3a57810 */ /* 0x100fe20007ffe8b4 */
[----:B------:R-:W-:Y:S01]  /*9d40*/  VIADD R178, R177, 0xfffffff8 ;  /* 0xfffffff8b1b27836 */ /* 0x000fe20000000000 */
[----:B------:R-:W-:Y:S01]  /*9d50*/  IADD3 R164, PT, PT, R237, -0x18, -R180 ;  /* 0xffffffe8eda47810 */ /* 0x000fe20007ffe8b4 */
[C---:B------:R-:W-:Y:S03]  /*9d60*/  HMMA.16816.F32.BF16 R24, R168.reuse, R166, R24 ;  /* 0x000000a6a818723c */ /* 0x040fe60000041818 */
[----:B------:R-:W-:Y:S01]  /*9d70*/  IABS R178, R178 ;  /* 0x000000b200b27213 */ /* 0x000fe20000000000 */
[C---:B------:R-:W-:Y:S01]  /*9d80*/  FFMA.FTZ R4, R176.reuse, -UR5, R4 ;  /* 0x80000005b0047c23 */ /* 0x040fe20008010004 */
[----:B------:R-:W-:Y:S01]  /*9d90*/  IABS R165, R165 ;  /* 0x000000a500a57213 */ /* 0x000fe20000000000 */
        /* <DEDUP_REMOVED lines=8> */
[--C-:B------:R-:W-:Y:S01]  /*9e20*/  IADD3 R166, PT, PT, R227, -0x19, -R180.reuse ;  /* 0xffffffe7e3a67810 */ /* 0x100fe20007ffe8b4 */
[----:B------:R-:W-:Y:S01]  /*9e30*/  FFMA.FTZ R15, R165, -UR5, R15 ;  /* 0x80000005a50f7c23 */ /* 0x000fe2000801000f */
[----:B------:R-:W-:Y:S02]  /*9e40*/  IABS R178, R178 ;  /* 0x000000b200b27213 */ /* 0x000fe40000000000 */
[----:B------:R-:W-:Y:S02]  /*9e50*/  I2FP.F32.S32 R164, R164 ;  /* 0x000000a400a47245 */ /* 0x000fe40000201400 */
[----:B------:R-:W-:Y:S01]  /*9e60*/  IADD3 R165, PT, PT, R237, -0x20, -R180 ;  /* 0xffffffe0eda57810 */ /* 0x000fe20007ffe8b4 */
[----:B-1----:R-:W-:Y:S01]  /*9e70*/  IMAD.MOV.U32 R3, RZ, RZ, R178 ;  /* 0x000000ffff037224 */ /* 0x002fe200078e00b2 */
[----:B------:R-:W-:Y:S01]  /*9e80*/  IABS R166, R166 ;  /* 0x000000a600a67213 */ /* 0x000fe20000000000 */
[----:B------:R-:W-:Y:S01]  /*9e90*/  FFMA.FTZ R16, R164, -UR5, R16 ;  /* 0x80000005a4107c23 */ /* 0x000fe20008010010 */
[--C-:B------:R-:W-:Y:S01]  /*9ea0*/  IADD3 R167, PT, PT, R227, -0x18, -R180.reuse ;  /* 0xffffffe8e3a77810 */ /* 0x100fe20007ffe8b4 */
[C---:B--2---:R-:W-:Y:S03]  /*9eb0*/  HMMA.16816.F32.BF16 R28, R168.reuse, R172, R28 ;  /* 0x000000aca81c723c */ /* 0x044fe6000004181c */
[--C-:B------:R-:W-:Y:S02]  /*9ec0*/  IADD3 R164, PT, PT, R237, -0x21, -R180.reuse ;  /* 0xffffffdfeda47810 */ /* 0x100fe40007ffe8b4 */
[----:B------:R-:W-:Y:S02]  /*9ed0*/  IABS R165, R165 ;  /* 0x000000a500a57213 */ /* 0x000fe40000000000 */
[----:B------:R-:W-:Y:S01]  /*9ee0*/  I2FP.F32.S32 R166, R166 ;  /* 0x000000a600a67245 */ /* 0x000fe20000201400 */
[----:B------:R-:W-:Y:S03]  /*9ef0*/  HMMA.16816.F32.BF16 R32, R168, R174, R32 ;  /* 0x000000aea820723c */ /* 0x000fe60000041820 */
[----:B------:R-:W-:Y:S01]  /*9f00*/  I2FP.F32.S32 R3, R3 ;  /* 0x0000000300037245 */ /* 0x000fe20000201400 */
[----:B------:R-:W-:Y:S01]  /*9f10*/  FFMA.FTZ R19, R166, -UR5, R19 ;  /* 0x80000005a6137c23 */ /* 0x000fe20008010013 */
[----:B------:R-:W-:Y:S02]  /*9f20*/  IABS R167, R167 ;  /* 0x000000a700a77213 */ /* 0x000fe40000000000 */
[----:B------:R-:W-:Y:S01]  /*9f30*/  IABS R164, R164 ;  /* 0x000000a400a47213 */ /* 0x000fe20000000000 */
[----:B------:R-:W-:Y:S01]  /*9f40*/  FFMA.FTZ R17, R3, -UR5, R17 ;  /* 0x8000000503117c23 */ /* 0x000fe20008010011 */
[----:B------:R-:W-:Y:S02]  /*9f50*/  I2FP.F32.S32 R165, R165 ;  /* 0x000000a500a57245 */ /* 0x000fe40000201400 */
[--C-:B------:R-:W-:Y:S02]  /*9f60*/  IADD3 R166, PT, PT, R237, -0x28, -R180.reuse ;  /* 0xffffffd8eda67810 */ /* 0x100fe40007ffe8b4 */
[----:B------:R-:W-:Y:S01]  /*9f70*/  IADD3 R3, PT, PT, R227, -0x20, -R180 ;  /* 0xffffffe0e3037810 */ /* 0x000fe20007ffe8b4 */
[----:B------:R-:W-:Y:S01]  /*9f80*/  FFMA.FTZ R20, R165, -UR5, R20 ;  /* 0x80000005a5147c23 */ /* 0x000fe20008010014 */
[----:B------:R-:W-:Y:S02]  /*9f90*/  I2FP.F32.S32 R167, R167 ;  /* 0x000000a700a77245 */ /* 0x000fe40000201400 */
[----:B------:R-:W-:Y:S02]  /*9fa0*/  I2FP.F32.S32 R164, R164 ;  /* 0x000000a400a47245 */ /* 0x000fe40000201400 */
[----:B------:R-:W-:Y:S01]  /*9fb0*/  IADD3 R165, PT, PT, R237, -0x29, -R180 ;  /* 0xffffffd7eda57810 */ /* 0x000fe20007ffe8b4 */
[----:B------:R-:W-:Y:S01]  /*9fc0*/  FFMA.FTZ R18, R167, -UR5, R18 ;  /* 0x80000005a7127c23 */ /* 0x000fe20008010012 */
[----:B------:R-:W-:Y:S01]  /*9fd0*/  IABS R166, R166 ;  /* 0x000000a600a67213 */ /* 0x000fe20000000000 */
[----:B------:R-:W-:Y:S01]  /*9fe0*/  FFMA.FTZ R21, R164, -UR5, R21 ;  /* 0x80000005a4157c23 */ /* 0x000fe20008010015 */
[----:B------:R-:W-:Y:S02]  /*9ff0*/  IABS R3, R3 ;  /* 0x0000000300037213 */ /* 0x000fe40000000000 */
[C-C-:B------:R-:W-:Y:S02]  /*a000*/  IADD3 R167, PT, PT, R227.reuse, -0x21, -R180.reuse ;  /* 0xffffffdfe3a77810 */ /* 0x140fe40007ffe8b4 */
[--C-:B------:R-:W-:Y:S02]  /*a010*/  IADD3 R164, PT, PT, R227, -0x28, -R180.reuse ;  /* 0xffffffd8e3a47810 */ /* 0x100fe40007ffe8b4 */
[----:B------:R-:W-:Y:S02]  /*a020*/  IABS R165, R165 ;  /* 0x000000a500a57213 */ /* 0x000fe40000000000 */
[----:B------:R-:W-:Y:S02]  /*a030*/  I2FP.F32.S32 R166, R166 ;  /* 0x000000a600a67245 */ /* 0x000fe40000201400 */
[----:B------:R-:W-:Y:S02]  /*a040*/  IADD3 R177, PT, PT, R237, -0x10, -R180 ;  /* 0xfffffff0edb17810 */ /* 0x000fe40007ffe8b4 */
[----:B------:R-:W-:Y:S01]  /*a050*/  I2FP.F32.S32 R3, R3 ;  /* 0x0000000300037245 */ /* 0x000fe20000201400 */
[----:B------:R-:W-:Y:S01]  /*a060*/  FFMA.FTZ R24, R166, -UR5, R24 ;  /* 0x80000005a6187c23 */ /* 0x000fe20008010018 */
[----:B------:R-:W-:Y:S02]  /*a070*/  IABS R167, R167 ;  /* 0x000000a700a77213 */ /* 0x000fe40000000000 */
[----:B------:R-:W-:Y:S01]  /*a080*/  IABS R164, R164 ;  /* 0x000000a400a47213 */ /* 0x000fe20000000000 */
[----:B------:R-:W-:Y:S01]  /*a090*/  FFMA.FTZ R22, R3, -UR5, R22 ;  /* 0x8000000503167c23 */ /* 0x000fe20008010016 */
[----:B------:R-:W-:Y:S02]  /*a0a0*/  I2FP.F32.S32 R165, R165 ;  /* 0x000000a500a57245 */ /* 0x000fe40000201400 */
[----:B------:R-:W-:Y:S02]  /*a0b0*/  IABS R177, R177 ;  /* 0x000000b100b17213 */ /* 0x000fe40000000000 */
[--C-:B------:R-:W-:Y:S01]  /*a0c0*/  IADD3 R166, PT, PT, R237, -0x31, -R180.reuse ;  /* 0xffffffcfeda67810 */ /* 0x100fe20007ffe8b4 */
[----:B------:R-:W-:Y:S01]  /*a0d0*/  FFMA.FTZ R25, R165, -UR5, R25 ;  /* 0x80000005a5197c23 */ /* 0x000fe20008010019 */
[--C-:B------:R-:W-:Y:S02]  /*a0e0*/  IADD3 R3, PT, PT, R227, -0x29, -R180.reuse ;  /* 0xffffffd7e3037810 */ /* 0x100fe40007ffe8b4 */
[----:B------:R-:W-:Y:S02]  /*a0f0*/  I2FP.F32.S32 R167, R167 ;  /* 0x000000a700a77245 */ /* 0x000fe40000201400 */
[----:B------:R-:W-:Y:S02]  /*a100*/  I2FP.F32.S32 R164, R164 ;  /* 0x000000a400a47245 */ /* 0x000fe40000201400 */
[----:B------:R-:W-:Y:S01]  /*a110*/  I2FP.F32.S32 R177, R177 ;  /* 0x000000b100b17245 */ /* 0x000fe20000201400 */
[----:B------:R-:W-:Y:S01]  /*a120*/  FFMA.FTZ R23, R167, -UR5, R23 ;  /* 0x80000005a7177c23 */ /* 0x000fe20008010017 */
[----:B------:R-:W-:Y:S01]  /*a130*/  IADD3 R165, PT, PT, R227, -0x30, -R180 ;  /* 0xffffffd0e3a57810 */ /* 0x000fe20007ffe8b4 */
[----:B------:R-:W-:Y:S01]  /*a140*/  FFMA.FTZ R26, R164, -UR5, R26 ;  /* 0x80000005a41a7c23 */ /* 0x000fe2000801001a */
[----:B------:R-:W-:Y:S01]  /*a150*/  IABS R166, R166 ;  /* 0x000000a600a67213 */ /* 0x000fe20000000000 */
[----:B------:R-:W-:Y:S01]  /*a160*/  FFMA.FTZ R12, R177, -UR5, R12 ;  /* 0x80000005b10c7c23 */ /* 0x000fe2000801000c */
[----:B------:R-:W-:Y:S02]  /*a170*/  IABS R3, R3 ;  /* 0x0000000300037213 */ /* 0x000fe40000000000 */
[--C-:B------:R-:W-:Y:S02]  /*a180*/  IADD3 R167, PT, PT, R237, -0x30, -R180.reuse ;  /* 0xffffffd0eda77810 */ /* 0x100fe40007ffe8b4 */
[--C-:B------:R-:W-:Y:S02]  /*a190*/  IADD3 R164, PT, PT, R227, -0x31, -R180.reuse ;  /* 0xffffffcfe3a47810 */ /* 0x100fe40007ffe8b4 */
[----:B------:R-:W-:Y:S02]  /*a1a0*/  IABS R165, R165 ;  /* 0x000000a500a57213 */ /* 0x000fe40000000000 */
[----:B------:R-:W-:Y:S02]  /*a1b0*/  I2FP.F32.S32 R166, R166 ;  /* 0x000000a600a67245 */ /* 0x000fe40000201400 */
[--C-:B------:R-:W-:Y:S02]  /*a1c0*/  IADD3 R177, PT, PT, R237, -0x11, -R180.reuse ;  /* 0xffffffefedb17810 */ /* 0x100fe40007ffe8b4 */
[----:B------:R-:W-:Y:S01]  /*a1d0*/  I2FP.F32.S32 R3, R3 ;  /* 0x0000000300037245 */ /* 0x000fe20000201400 */
[----:B------:R-:W-:Y:S01]  /*a1e0*/  FFMA.FTZ R29, R166, -UR5, R29 ;  /* 0x80000005a61d7c23 */ /* 0x000fe2000801001d */
[----:B------:R-:W-:Y:S02]  /*a1f0*/  IABS R167, R167 ;  /* 0x000000a700a77213 */ /* 0x000fe40000000000 */
[----:B------:R-:W-:Y:S01]  /*a200*/  IABS R164, R164 ;  /* 0x000000a400a47213 */ /* 0x000fe20000000000 */
[----:B------:R-:W-:Y:S01]  /*a210*/  FFMA.FTZ R27, R3, -UR5, R27 ;  /* 0x80000005031b7c23 */ /* 0x000fe2000801001b */
[----:B------:R-:W-:Y:S02]  /*a220*/  I2FP.F32.S32 R165, R165 ;  /* 0x000000a500a57245 */ /* 0x000fe40000201400 */
[----:B------:R-:W-:Y:S02]  /*a230*/  IADD3 R176, PT, PT, R227, -0x10, -R180 ;  /* 0xfffffff0e3b07810 */ /* 0x000fe40007ffe8b4 */
[----:B------:R-:W-:Y:S01]  /*a240*/  IABS R177, R177 ;  /* 0x000000b100b17213 */ /* 0x000fe20000000000 */
[----:B------:R-:W-:Y:S01]  /*a250*/  FFMA.FTZ R30, R165, -UR5, R30 ;  /* 0x80000005a51e7c23 */ /* 0x000fe2000801001e */
[C-C-:B------:R-:W-:Y:S02]  /*a260*/  IADD3 R166, PT, PT, R237.reuse, -0x39, -R180.reuse ;  /* 0xffffffc7eda67810 */ /* 0x140fe40007ffe8b4 */
[----:B------:R-:W-:Y:S02]  /*a270*/  IADD3 R3, PT, PT, R237, -0x38, -R180 ;  /* 0xffffffc8ed037810 */ /* 0x000fe40007ffe8b4 */
[----:B------:R-:W-:Y:S02]  /*a280*/  I2FP.F32.S32 R167, R167 ;  /* 0x000000a700a77245 */ /* 0x000fe40000201400 */
[----:B------:R-:W-:Y:S02]  /*a290*/  I2FP.F32.S32 R164, R164 ;  /* 0x000000a400a47245 */ /* 0x000fe40000201400 */
[----:B------:R-:W-:Y:S01]  /*a2a0*/  IABS R176, R176 ;  /* 0x000000b000b07213 */ /* 0x000fe20000000000 */
[----:B------:R-:W-:Y:S01]  /*a2b0*/  FFMA.FTZ R28, R167, -UR5, R28 ;  /* 0x80000005a71c7c23 */ /* 0x000fe2000801001c */
[----:B------:R-:W-:Y:S01]  /*a2c0*/  I2FP.F32.S32 R177, R177 ;  /* 0x000000b100b17245 */ /* 0x000fe20000201400 */
[----:B------:R-:W-:Y:S01]  /*a2d0*/  FFMA.FTZ R31, R164, -UR5, R31 ;  /* 0x80000005a41f7c23 */ /* 0x000fe2000801001f */
[----:B------:R-:W-:Y:S02]  /*a2e0*/  IADD3 R165, PT, PT, R227, -0x38, -R180 ;  /* 0xffffffc8e3a57810 */ /* 0x000fe40007ffe8b4 */
[----:B------:R-:W-:Y:S01]  /*a2f0*/  IABS R166, R166 ;  /* 0x000000a600a67213 */ /* 0x000fe20000000000 */
[----:B------:R-:W-:Y:S01]  /*a300*/  FFMA.FTZ R13, R177, -UR5, R13 ;  /* 0x80000005b10d7c23 */ /* 0x000fe2000801000d */
[----:B------:R-:W-:Y:S02]  /*a310*/  IABS R3, R3 ;  /* 0x0000000300037213 */ /* 0x000fe40000000000 */
[----:B------:R-:W-:Y:S02]  /*a320*/  FMNMX3.FTZ R168, R0, R4, R5, !PT ;  /* 0x0000000400a87276 */ /* 0x000fe40007810005 */
[----:B------:R-:W-:Y:S02]  /*a330*/  I2FP.F32.S32 R176, R176 ;  /* 0x000000b000b07245 */ /* 0x000fe40000201400 */
[----:B------:R-:W-:Y:S02]  /*a340*/  IABS R164, R165 ;  /* 0x000000a500a47213 */ /* 0x000fe40000000000 */
[----:B------:R-:W-:Y:S01]  /*a350*/  I2FP.F32.S32 R167, R166 ;  /* 0x000000a600a77245 */ /* 0x000fe20000201400 */
[----:B------:R-:W-:Y:S01]  /*a360*/  FFMA.FTZ R14, R176, -UR5, R14 ;  /* 0x80000005b00e7c23 */ /* 0x000fe2000801000e */
[----:B------:R-:W-:Y:S02]  /*a370*/  I2FP.F32.S32 R3, R3 ;  /* 0x0000000300037245 */ /* 0x000fe40000201400 */
[----:B------:R-:W-:Y:S01]  /*a380*/  FMNMX3.FTZ R165, R2, R6, R7, !PT ;  /* 0x0000000602a57276 */ /* 0x000fe20007810007 */
[----:B------:R-:W-:Y:S01]  /*a390*/  FFMA.FTZ R33, R167, -UR5, R33 ;  /* 0x80000005a7217c23 */ /* 0x000fe20008010021 */
[----:B------:R-:W-:Y:S01]  /*a3a0*/  FMNMX3.FTZ R166, R168, R8, R9, !PT ;  /* 0x00000008a8a67276 */ /* 0x000fe20007810009 */
[----:B------:R-:W-:Y:S01]  /*a3b0*/  FFMA.FTZ R32, R3, -UR5, R32 ;  /* 0x8000000503207c23 */ /* 0x000fe20008010020 */
[----:B------:R-:W-:Y:S01]  /*a3c0*/  IADD3 R180, PT, PT, R227, -0x39, -R180 ;  /* 0xffffffc7e3b47810 */ /* 0x000fe20007ffe8b4 */
[----:B------:R-:W-:Y:S01]  /*a3d0*/  IMAD.U32 R167, RZ, RZ, UR19 ;  /* 0x00000013ffa77e24 */ /* 0x000fe2000f8e00ff */
[----:B------:R-:W-:Y:S01]  /*a3e0*/  FMNMX3.FTZ R165, R165, R10, R11, !PT ;  /* 0x0000000aa5a57276 */ /* 0x000fe2000781000b */
[----:B------:R-:W-:Y:S01]  /*a3f0*/  IMAD.U32 R168, RZ, RZ, UR26 ;  /* 0x0000001affa87e24 */ /* 0x000fe2000f8e00ff */
[----:B------:R-:W-:Y:S02]  /*a400*/  FMNMX3.FTZ R166, R166, R12, R13, !PT ;  /* 0x0000000ca6a67276 */ /* 0x000fe4000781000d */
[----:B------:R-:W-:Y:S02]  /*a410*/  IABS R3, R180 ;  /* 0x000000b400037213 */ /* 0x000fe40000000000 */
[----:B------:R-:W-:Y:S02]  /*a420*/  FMNMX3.FTZ R165, R165, R14, R15, !PT ;  /* 0x0000000ea5a57276 */ /* 0x000fe4000781000f */
[----:B------:R-:W-:Y:S02]  /*a430*/  FMNMX3.FTZ R166, R166, R16, R17, !PT ;  /* 0x00000010a6a67276 */ /* 0x000fe40007810011 */
[----:B------:R-:W-:Y:S02]  /*a440*/  I2FP.F32.S32 R3, R3 ;  /* 0x0000000300037245 */ /* 0x000fe40000201400 */
[----:B------:R-:W-:Y:S02]  /*a450*/  FMNMX3.FTZ R165, R165, R18, R19, !PT ;  /* 0x00000012a5a57276 */ /* 0x000fe40007810013 */
[----:B------:R-:W-:Y:S01]  /*a460*/  FMNMX3.FTZ R166, R166, R20, R21, !PT ;  /* 0x00000014a6a67276 */ /* 0x000fe20007810015 */
[----:B------:R-:W-:Y:S01]  /*a470*/  FFMA.FTZ R35, R3, -UR5, R35 ;  /* 0x8000000503237c23 */ /* 0x000fe20008010023 */
[----:B------:R-:W-:Y:S02]  /*a480*/  FMNMX3.FTZ R3, R165, R22, R23, !PT ;  /* 0x00000016a5037276 */ /* 0x000fe40007810017 */
[----:B------:R-:W-:Y:S02]  /*a490*/  FMNMX3.FTZ R166, R166, R24, R25, !PT ;  /* 0x00000018a6a67276 */ /* 0x000fe40007810019 */
[----:B------:R-:W-:Y:S02]  /*a4a0*/  I2FP.F32.S32 R164, R164 ;  /* 0x000000a400a47245 */ /* 0x000fe40000201400 */
[----:B------:R-:W-:Y:S02]  /*a4b0*/  FMNMX3.FTZ R3, R3, R26, R27, !PT ;  /* 0x0000001a03037276 */ /* 0x000fe4000781001b */
[----:B------:R-:W-:Y:S01]  /*a4c0*/  FMNMX3.FTZ R166, R166, R28, R29, !PT ;  /* 0x0000001ca6a67276 */ /* 0x000fe2000781001d */
[----:B------:R-:W-:Y:S01]  /*a4d0*/  FFMA.FTZ R34, R164, -UR5, R34 ;  /* 0x80000005a4227c23 */ /* 0x000fe20008010022 */
[----:B------:R-:W-:Y:S02]  /*a4e0*/  FMNMX3.FTZ R3, R3, R30, R31, !PT ;  /* 0x0000001e03037276 */ /* 0x000fe4000781001f */
[----:B------:R-:W-:Y:S01]  /*a4f0*/  FMNMX3.FTZ R166, R166, R32, R33, !PT ;  /* 0x00000020a6a67276 */ /* 0x000fe20007810021 */
[----:B------:R-:W-:Y:S06]  /*a500*/  BRA.U.ANY UP0, `(.L_x_868) ;  /* 0xffffffd900d87547 */ /* 0x000fec000b93ffff */
.L_x_867:
[----:B------:R-:W2:Y:S01]  /*a510*/  SHFL.BFLY PT, R164, R166, 0x2, 0x1f ;  /* 0x0c401f00a6a47f89 */ /* 0x000ea200000e0000 */
[----:B------:R-:W-:Y:S01]  /*a520*/  FMNMX3.FTZ R3, R3, R34, R35, !PT ;  /* 0x0000002203037276 */ /* 0x000fe20007810023 */
[----:B------:R-:W-:Y:S01]  /*a530*/  UIADD3 UR15, UPT, UPT, UR28, -0x61c88647, URZ ;  /* 0x9e3779b91c0f7890 */ /* 0x000fe2000fffe0ff */
[----:B------:R-:W-:Y:S01]  /*a540*/  LEA R167, R167, R233, 0x2 ;  /* 0x000000e9a7a77211 */ /* 0x000fe200078e10ff */
[----:B------:R-:W-:Y:S01]  /*a550*/  UIADD3 UR14, UPT, UPT, UR28, 0x3c6ef372, URZ ;  /* 0x3c6ef3721c0e7890 */ /* 0x000fe2000fffe0ff */
[----:B------:R-:W-:Y:S03]  /*a560*/  LOP3.LUT R168, R168, UR29, R245, 0x96, !PT ;  /* 0x0000001da8a87c12 */ /* 0x000fe6000f8e96f5 */
[----:B------:R-:W3:Y:S01]  /*a570*/  SHFL.BFLY PT, R165, R3, 0x2, 0x1f ;  /* 0x0c401f0003a57f89 */ /* 0x000ee200000e0000 */
[----:B------:R-:W-:Y:S01]  /*a580*/  UIADD3 UR23, UPT, UPT, UR29, 0x76cf5d0a, URZ ;  /* 0x76cf5d0a1d177890 */ /* 0x000fe2000fffe0ff */
[----:B------:R-:W-:Y:S01]  /*a590*/  IMAD R219, R167, -0x326172a9, RZ ;  /* 0xcd9e8d57a7db7824 */ /* 0x000fe200078e02ff */
[----:B------:R-:W-:Y:S01]  /*a5a0*/  UIADD3 UR22, UPT, UPT, UR29, 0x32370b8f, URZ ;  /* 0x32370b8f1d167890 */ /* 0x000fe2000fffe0ff */
[----:B------:R-:W-:Y:S01]  /*a5b0*/  IMAD.WIDE.U32 R168, R168, -0x326172a9, RZ ;  /* 0xcd9e8d57a8a87825 */ /* 0x000fe200078e00ff */
[----:B------:R-:W-:Y:S02]  /*a5c0*/  UIADD3 UR13, UPT, UPT, UR28, -0x255992d5, URZ ;  /* 0xdaa66d2b1c0d7890 */ /* 0x000fe4000fffe0ff */
[----:B------:R-:W-:Y:S02]  /*a5d0*/  UIADD3 UR10, UPT, UPT, UR28, 0x78dde6e4, URZ ;  /* 0x78dde6e41c0a7890 */ /* 0x000fe4000fffe0ff */
[----:B------:R-:W-:Y:S01]  /*a5e0*/  LOP3.LUT R167, R219, UR15, R169, 0x96, !PT ;  /* 0x0000000fdba77c12 */ /* 0x000fe2000f8e96a9 */
[----:B------:R-:W-:Y:S01]  /*a5f0*/  UIADD3 UR17, UPT, UPT, UR29, -0x56f99767, URZ ;  /* 0xa90668991d117890 */ /* 0x000fe2000fffe0ff */
[----:B------:R-:W-:Y:S01]  /*a600*/  LOP3.LUT R184, R239, UR14, R168, 0x96, !PT ;  /* 0x0000000eefb87c12 */ /* 0x000fe2000f8e96a8 */
[----:B------:R-:W-:Y:S02]  /*a610*/  UIADD3 UR20, UPT, UPT, UR29, -0x126145ec, URZ ;  /* 0xed9eba141d147890 */ /* 0x000fe4000fffe0ff */
[----:B------:R-:W-:Y:S01]  /*a620*/  IMAD.WIDE.U32 R182, R167, -0x2daee0ad, RZ ;  /* 0xd2511f53a7b67825 */ /* 0x000fe200078e00ff */
[----:B------:R-:W-:Y:S01]  /*a630*/  UIADD3 UR11, UPT, UPT, UR28, -0x4ab325aa, URZ ;  /* 0xb54cda561c0b7890 */ /* 0x000fe2000fffe0ff */
[----:B------:R-:W-:Y:S02]  /*a640*/  UMOV UR6, UR7 ;  /* 0x0000000700067c82 */ /* 0x000fe40008000000 */
[----:B------:R-:W-:Y:S01]  /*a650*/  IMAD.WIDE.U32 R184, R184, -0x2daee0ad, RZ ;  /* 0xd2511f53b8b87825 */ /* 0x000fe200078e00ff */
[----:B------:R-:W-:Y:S01]  /*a660*/  LOP3.LUT R167, R242, UR23, R183, 0x96, !PT ;  /* 0x00000017f2a77c12 */ /* 0x000fe2000f8e96b7 */
[----:B------:R-:W-:Y:S02]  /*a670*/  UIADD3 UR12, UPT, UPT, UR28, 0x1715609d, URZ ;  /* 0x1715609d1c0c7890 */ /* 0x000fe4000fffe0ff */
[----:B------:R-:W-:Y:S01]  /*a680*/  UIADD3 UR16, UPT, UPT, UR29, 0x646e171e, URZ ;  /* 0x646e171e1d107890 */ /* 0x000fe2000fffe0ff */
[----:B------:R-:W-:Y:S01]  /*a690*/  LOP3.LUT R182, R182, UR22, R185, 0x96, !PT ;  /* 0x00000016b6b67c12 */ /* 0x000fe2000f8e96b9 */
[----:B-1----:R-:W-:Y:S01]  /*a6a0*/  IMAD.WIDE.U32 R180, R167, -0x326172a9, RZ ;  /* 0xcd9e8d57a7b47825 */ /* 0x002fe200078e00ff */
[----:B--2---:R-:W-:Y:S01]  /*a6b0*/  FMNMX.FTZ R166, R166, R164, !PT ;  /* 0x000000a4a6a67209 */ /* 0x004fe20007810000 */
[----:B------:R-:W-:Y:S01]  /*a6c0*/  UIADD3 UR26, UPT, UPT, UR26, 0x1, URZ ;  /* 0x000000011a1a7890 */ /* 0x000fe2000fffe0ff */
[----:B---3--:R-:W-:Y:S01]  /*a6d0*/  FMNMX.FTZ R165, R3, R165, !PT ;  /* 0x000000a503a57209 */ /* 0x008fe20007810000 */
[----:B------:R-:W-:Y:S01]  /*a6e0*/  IMAD.WIDE.U32 R182, R182, -0x326172a9, RZ ;  /* 0xcd9e8d57b6b67825 */ /* 0x000fe200078e00ff */
[----:B------:R-:W-:Y:S01]  /*a6f0*/  LOP3.LUT R167, R238, UR13, R181, 0x96, !PT ;  /* 0x0000000deea77c12 */ /* 0x000fe2000f8e96b5 */
[----:B------:R-:W1:Y:S01]  /*a700*/  SHFL.BFLY PT, R164, R166, 0x1, 0x1f ;  /* 0x0c201f00a6a47f89 */ /* 0x000e6200000e0000 */
[----:B------:R-:W-:Y:S02]  /*a710*/  UISETP.GT.AND UP0, UPT, UR9, URZ, UPT ;  /* 0x000000ff0900728c */ /* 0x000fe4000bf04270 */
[----:B------:R-:W-:Y:S05]  /*a720*/  LOP3.LUT R180, R180, UR10, R183, 0x96, !PT ;  /* 0x0000000ab4b47c12 */ /* 0x000fea000f8e96b7 */
[----:B------:R-:W2:Y:S01]  /*a730*/  SHFL.BFLY PT, R3, R165, 0x1, 0x1f ;  /* 0x0c201f00a5037f89 */ /* 0x000ea200000e0000 */
[----:B------:R-:W-:Y:S04]  /*a740*/  IMAD.WIDE.U32 R168, R167, -0x2daee0ad, RZ ;  /* 0xd2511f53a7a87825 */ /* 0x000fe800078e00ff */
[----:B------:R-:W-:Y:S01]  /*a750*/  IMAD.WIDE.U32 R180, R180, -0x2daee0ad, RZ ;  /* 0xd2511f53b4b47825 */ /* 0x000fe200078e00ff */
[----:B------:R-:W-:Y:S04]  /*a760*/  LOP3.LUT R184, R184, UR20, R169, 0x96, !PT ;  /* 0x00000014b8b87c12 */ /* 0x000fe8000f8e96a9 */
[----:B------:R-:W-:Y:S01]  /*a770*/  LOP3.LUT R170, R168, UR17, R181, 0x96, !PT ;  /* 0x00000011a8aa7c12 */ /* 0x000fe2000f8e96b5 */
[----:B------:R-:W-:Y:S04]  /*a780*/  IMAD.WIDE.U32 R184, R184, -0x326172a9, RZ ;  /* 0xcd9e8d57b8b87825 */ /* 0x000fe800078e00ff */
[----:B------:R-:W-:Y:S01]  /*a790*/  IMAD.WIDE.U32 R170, R170, -0x326172a9, RZ ;  /* 0xcd9e8d57aaaa7825 */ /* 0x000fe200078e00ff */
[----:B------:R-:W-:Y:S02]  /*a7a0*/  LOP3.LUT R182, R182, UR12, R185, 0x96, !PT ;  /* 0x0000000cb6b67c12 */ /* 0x000fe4000f8e96b9 */
[----:B-1----:R-:W-:Y:S03]  /*a7b0*/  FMNMX.FTZ R164, R166, R164, !PT ;  /* 0x000000a4a6a47209 */ /* 0x002fe60007810000 */
[----:B------:R-:W-:Y:S01]  /*a7c0*/  IMAD.WIDE.U32 R182, R182, -0x2daee0ad, RZ ;  /* 0xd2511f53b6b67825 */ /* 0x000fe200078e00ff */
[----:B------:R-:W-:Y:S02]  /*a7d0*/  MOV R167, R170 ;  /* 0x000000aa00a77202 */ /* 0x000fe40000000f00 */
[C---:B------:R-:W-:Y:S01]  /*a7e0*/  FSETP.NEU.FTZ.AND P0, PT, R164.reuse, -INF , PT ;  /* 0xff800000a400780b */ /* 0x040fe20003f1d000 */
[----:B------:R-:W-:Y:S01]  /*a7f0*/  FMUL.FTZ R203, R164, UR4 ;  /* 0x00000004a4cb7c20 */ /* 0x000fe20008410000 */
[----:B------:R-:W-:Y:S02]  /*a800*/  LOP3.LUT R169, R184, UR11, R171, 0x96, !PT ;  /* 0x0000000bb8a97c12 */ /* 0x000fe4000f8e96ab */
[C---:B------:R-:W-:Y:S02]  /*a810*/  PRMT R168, R170.reuse, 0x7773, RZ ;  /* 0x00007773aaa87816 */ /* 0x040fe400000000ff */
[----:B------:R-:W-:Y:S02]  /*a820*/  FSEL R203, R203, RZ, P0 ;  /* 0x000000ffcbcb7208 */ /* 0x000fe40000000000 */
[----:B------:R-:W-:Y:S02]  /*a830*/  PRMT R166, R170, 0x7772, RZ ;  /* 0x00007772aaa67816 */ /* 0x000fe400000000ff */
[----:B------:R-:W-:Y:S01]  /*a840*/  LOP3.LUT R167, R167, 0xff, RZ, 0xc0, !PT ;  /* 0x000000ffa7a77812 */ /* 0x000fe200078ec0ff */
[--C-:B------:R-:W-:Y:S01]  /*a850*/  FFMA.FTZ R194, R8, UR4, -R203.reuse ;  /* 0x0000000408c27c23 */ /* 0x100fe200080108cb */
[----:B------:R-:W-:Y:S01]  /*a860*/  PRMT R170, R170, 0x7771, RZ ;  /* 0x00007771aaaa7816 */ /* 0x000fe200000000ff */
[--C-:B------:R-:W-:Y:S01]  /*a870*/  FFMA.FTZ R199, R4, UR4, -R203.reuse ;  /* 0x0000000404c77c23 */ /* 0x100fe200080108cb */
[----:B------:R-:W-:Y:S01]  /*a880*/  LOP3.LUT R171, R169, 0xffff, RZ, 0xc0, !PT ;  /* 0x0000ffffa9ab7812 */ /* 0x000fe200078ec0ff */
[--C-:B------:R-:W-:Y:S01]  /*a890*/  FFMA.FTZ R193, R9, UR4, -R203.reuse ;  /* 0x0000000409c17c23 */ /* 0x100fe200080108cb */
[----:B--2---:R-:W-:Y:S01]  /*a8a0*/  FMNMX.FTZ R3, R165, R3, !PT ;  /* 0x00000003a5037209 */ /* 0x004fe20007810000 */
[----:B------:R-:W-:Y:S01]  /*a8b0*/  FFMA.FTZ R198, R5, UR4, -R203 ;  /* 0x0000000405c67c23 */ /* 0x000fe200080108cb */
[----:B------:R-:W-:Y:S01]  /*a8c0*/  PRMT R166, R166, 0x5410, R168 ;  /* 0x00005410a6a67816 */ /* 0x000fe200000000a8 */
[----:B------:R-:W1:Y:S01]  /*a8d0*/  LDC R165, c[0x0][0x4f8] ;  /* 0x00013e00ffa57b82 */ /* 0x000e620000000800 */
[----:B------:R-:W-:Y:S01]  /*a8e0*/  PRMT R170, R167, 0x5410, R170 ;  /* 0x00005410a7aa7816 */ /* 0x000fe200000000aa */
[----:B------:R-:W-:Y:S01]  /*a8f0*/  FMUL.FTZ R202, R3, UR4 ;  /* 0x0000000403ca7c20 */ /* 0x000fe20008410000 */
[----:B------:R-:W-:Y:S01]  /*a900*/  LOP3.LUT R167, R215, 0x200, R210, 0xf8, !PT ;  /* 0x00000200d7a77812 */ /* 0x000fe200078ef8d2 */
[----:B------:R-:W-:Y:S01]  /*a910*/  MUFU.EX2 R194, R194 ;  /* 0x000000c200c27308 */ /* 0x000fe20000000800 */
[----:B------:R-:W-:Y:S01]  /*a920*/  SHF.R.U32.HI R8, RZ, 0x8, R171 ;  /* 0x00000008ff087819 */ /* 0x000fe200000116ab */
[--C-:B------:R-:W-:Y:S01]  /*a930*/  FFMA.FTZ R207, R16, UR4, -R203.reuse ;  /* 0x0000000410cf7c23 */ /* 0x100fe200080108cb */
[----:B------:R-:W-:Y:S07]  /*a940*/  LOP3.LUT R168, R169, 0xff, RZ, 0xc0, !PT ;  /* 0x000000ffa9a87812 */ /* 0x000fee00078ec0ff */
[----:B------:R-:W2:Y:S01]  /*a950*/  MUFU.EX2 R193, R193 ;  /* 0x000000c100c17308 */ /* 0x000ea20000000800 */
[----:B------:R-:W-:Y:S01]  /*a960*/  LEA R167, R167, UR6, 0x1 ;  /* 0x00000006a7a77c11 */ /* 0x000fe2000f8e08ff */
[--C-:B------:R-:W-:Y:S01]  /*a970*/  FFMA.FTZ R206, R17, UR4, -R203.reuse ;  /* 0x0000000411ce7c23 */ /* 0x100fe200080108cb */
[--C-:B------:R-:W-:Y:S07]  /*a980*/  PRMT R168, R168, 0x5410, R8.reuse ;  /* 0x00005410a8a87816 */ /* 0x100fee0000000008 */
[----:B------:R-:W-:Y:S01]  /*a990*/  MUFU.EX2 R199, R199 ;  /* 0x000000c700c77308 */ /* 0x000fe20000000800 */
[----:B------:R-:W-:Y:S01]  /*a9a0*/  FSETP.NEU.FTZ.AND P0, PT, R3, -INF , PT ;  /* 0xff8000000300780b */ /* 0x000fe20003f1d000 */
[----:B------:R-:W3:Y:S01]  /*a9b0*/  LDSM.16.MT88.4 R172, [R167+0x10000] ;  /* 0x01000000a7ac783b */ /* 0x000ee20000004200 */
[----:B------:R-:W-:Y:S07]  /*a9c0*/  PRMT R8, R169, 0x7632, R8 ;  /* 0x00007632a9087816 */ /* 0x000fee0000000008 */
[----:B------:R-:W-:Y:S01]  /*a9d0*/  MUFU.EX2 R198, R198 ;  /* 0x000000c600c67308 */ /* 0x000fe20000000800 */
[----:B------:R-:W-:Y:S01]  /*a9e0*/  FSEL R202, R202, RZ, P0 ;  /* 0x000000ffcaca7208 */ /* 0x000fe20000000000 */
[--C-:B------:R-:W-:Y:S01]  /*a9f0*/  FFMA.FTZ R215, R12, UR4, -R203.reuse ;  /* 0x000000040cd77c23 */ /* 0x100fe200080108cb */
[----:B------:R-:W-:Y:S01]  /*aa00*/  LOP3.LUT R4, R8, 0xff, RZ, 0xc0, !PT ;  /* 0x000000ff08047812 */ /* 0x000fe200078ec0ff */
[----:B------:R-:W-:Y:S01]  /*aa10*/  FFMA.FTZ R216, R13, UR4, -R203 ;  /* 0x000000040dd87c23 */ /* 0x000fe200080108cb */
[----:B------:R-:W-:Y:S01]  /*aa20*/  SHF.R.U32.HI R169, RZ, 0x18, R169 ;  /* 0x00000018ffa97819 */ /* 0x000fe200000116a9 */
[--C-:B------:R-:W-:Y:S01]  /*aa30*/  FFMA.FTZ R196, R10, UR4, -R202.reuse ;  /* 0x000000040ac47c23 */ /* 0x100fe200080108ca */
[--C-:B------:R-:W-:Y:S01]  /*aa40*/  FFMA.FTZ R195, R11, UR4, -R202.reuse ;  /* 0x000000040bc37c23 */ /* 0x100fe200080108ca */
[--C-:B------:R-:W-:Y:S01]  /*aa50*/  FFMA.FTZ R197, R6, UR4, -R202.reuse ;  /* 0x0000000406c57c23 */ /* 0x100fe200080108ca */
[----:B------:R-:W-:Y:S01]  /*aa60*/  PRMT R169, R4, 0x5410, R169 ;  /* 0x0000541004a97816 */ /* 0x000fe200000000a9 */
[----:B------:R-:W-:Y:S01]  /*aa70*/  FFMA.FTZ R200, R7, UR4, -R202 ;  /* 0x0000000407c87c23 */ /* 0x000fe200080108ca */
[----:B------:R-:W-:Y:S01]  /*aa80*/  FADD.FTZ R4, -R164, R0 ;  /* 0x00000000a4047221 */ /* 0x000fe20000010100 */
[----:B------:R-:W-:Y:S01]  /*aa90*/  FADD.FTZ R0, -R3, R2 ;  /* 0x0000000203007221 */ /* 0x000fe20000010100 */
[----:B------:R-:W-:Y:S01]  /*aaa0*/  LOP3.LUT R171, R166, 0xff00ff, RZ, 0xc0, !PT ;  /* 0x00ff00ffa6ab7812 */ /* 0x000fe200078ec0ff */
[----:B------:R-:W-:Y:S01]  /*aab0*/  MUFU.EX2 R196, R196 ;  /* 0x000000c400c47308 */ /* 0x000fe20000000800 */
[----:B------:R-:W-:Y:S01]  /*aac0*/  FMUL.FTZ R2, R4, UR4 ;  /* 0x0000000404027c20 */ /* 0x000fe20008410000 */
[----:B------:R-:W-:Y:S01]  /*aad0*/  FMUL.FTZ R0, R0, UR4 ;  /* 0x0000000400007c20 */ /* 0x000fe20008410000 */
[----:B------:R-:W-:Y:S07]  /*aae0*/  IADD3 R166, PT, PT, R208, R167, RZ ;  /* 0x000000a7d0a67210 */ /* 0x000fee0007ffe0ff */
[----:B------:R-:W4:Y:S01]  /*aaf0*/  MUFU.EX2 R195, R195 ;  /* 0x000000c300c37308 */ /* 0x000f220000000800 */
[----:B-1----:R-:W-:Y:S01]  /*ab00*/  LOP3.LUT R165, R165, 0xff, RZ, 0xc0, !PT ;  /* 0x000000ffa5a57812 */ /* 0x002fe200078ec0ff */
[--C-:B------:R-:W-:Y:S01]  /*ab10*/  FFMA.FTZ R205, R18, UR4, -R202.reuse ;  /* 0x0000000412cd7c23 */ /* 0x100fe200080108ca */
[----:B------:R-:W-:Y:S07]  /*ab20*/  IADD3 R8, PT, PT, R167, 0x10000, RZ ;  /* 0x00010000a7087810 */ /* 0x000fee0007ffe0ff */
[----:B------:R-:W-:Y:S01]  /*ab30*/  MUFU.EX2 R197, R197 ;  /* 0x000000c500c57308 */ /* 0x000fe20000000800 */
[----:B------:R-:W1:Y:S01]  /*ab40*/  LDSM.16.MT88.4 R176, [R166+0x10000] ;  /* 0x01000000a6b0783b */ /* 0x000e620000004200 */
[----:B------:R-:W-:Y:S01]  /*ab50*/  LEA R201, R165, R165, 0x10 ;  /* 0x000000a5a5c97211 */ /* 0x000fe200078e80ff */
[--C-:B------:R-:W-:Y:S07]  /*ab60*/  FFMA.FTZ R204, R19, UR4, -R202.reuse ;  /* 0x0000000413cc7c23 */ /* 0x100fee00080108ca */
[----:B------:R-:W5:Y:S01]  /*ab70*/  MUFU.EX2 R200, R200 ;  /* 0x000000c800c87308 */ /* 0x000f620000000800 */
[----:B--2---:R-:W-:Y:S01]  /*ab80*/  F2FP.BF16.F32.PACK_AB R7, R193, R194 ;  /* 0x000000c2c107723e */ /* 0x004fe200000010ff */
[--C-:B------:R-:W-:Y:S01]  /*ab90*/  FFMA.FTZ R218, R14, UR4, -R202.reuse ;  /* 0x000000040eda7c23 */ /* 0x100fe200080108ca */
[--C-:B------:R-:W-:Y:S07]  /*aba0*/  HSET2.LE.AND R170, R170, R201.reuse, PT ;  /* 0x000000c9aaaa7233 */ /* 0x100fee0003803000 */
[----:B------:R-:W2:Y:S01]  /*abb0*/  MUFU.EX2 R2, R2 ;  /* 0x0000000200027308 */ /* 0x000ea20000000800 */
[--C-:B------:R-:W-:Y:S01]  /*abc0*/  HSET2.LE.AND R171, R171, R201.reuse, PT ;  /* 0x000000c9abab7233 */ /* 0x100fe20003803000 */
[----:B------:R-:W-:Y:S01]  /*abd0*/  LDSM.16.MT88.4 R184, [R166+0x12800] ;  /* 0x01280000a6b8783b */ /* 0x000fe20000004200 */
[--C-:B------:R-:W-:Y:S07]  /*abe0*/  HSET2.LE.AND R168, R168, R201.reuse, PT ;  /* 0x000000c9a8a87233 */ /* 0x100fee0003803000 */
[----:B------:R-:W3:Y:S01]  /*abf0*/  MUFU.EX2 R0, R0 ;  /* 0x0000000000007308 */ /* 0x000ee20000000800 */
[--C-:B------:R-:W-:Y:S01]  /*ac00*/  HSET2.LE.AND R169, R169, R201.reuse, PT ;  /* 0x000000c9a9a97233 */ /* 0x100fe20003803000 */
[----:B------:R-:W-:Y:S01]  /*ac10*/  FFMA.FTZ R217, R15, UR4, -R202 ;  /* 0x000000040fd97c23 */ /* 0x000fe200080108ca */
[----:B----4-:R-:W-:Y:S07]  /*ac20*/  F2FP.BF16.F32.PACK_AB R6, R195, R196 ;  /* 0x000000c4c306723e */ /* 0x010fee00000010ff */
[----:B------:R-:W-:Y:S01]  /*ac30*/  MUFU.EX2 R215, R215 ;  /* 0x000000d700d77308 */ /* 0x000fe20000000800 */
[----:B------:R-:W-:Y:S01]  /*ac40*/  F2FP.BF16.F32.PACK_AB R5, R198, R199 ;  /* 0x000000c7c605723e */ /* 0x000fe200000010ff */
[----:B------:R-:W-:Y:S01]  /*ac50*/  LDSM.16.MT88.4 R188, [R166+0x14800] ;  /* 0x01480000a6bc783b */ /* 0x000fe20000004200 */
[----:B-----5:R-:W-:Y:S07]  /*ac60*/  F2FP.BF16.F32.PACK_AB R4, R200, R197 ;  /* 0x000000c5c804723e */ /* 0x020fee00000010ff */
[----:B------:R-:W-:Y:S01]  /*ac70*/  MUFU.EX2 R216, R216 ;  /* 0x000000d800d87308 */ /* 0x000fe20000000800 */
[----:B------:R-:W-:Y:S01]  /*ac80*/  IADD3 R165, PT, PT, R167, 0x10040, RZ ;  /* 0x00010040a7a57810 */ /* 0x000fe20007ffe0ff */
[----:B--2---:R-:W-:Y:S01]  /*ac90*/  FMUL.FTZ R9, R2, R157 ;  /* 0x0000009d02097220 */ /* 0x004fe20000410000 */
[----:B------:R-:W-:Y:S01]  /*aca0*/  @P2 IADD3 R165, PT, PT, R8, -0x40, RZ ;  /* 0xffffffc008a52810 */ /* 0x000fe20007ffe0ff */
[----:B------:R-:W-:Y:S01]  /*acb0*/  FMUL.FTZ R8, R2, R156 ;  /* 0x0000009c02087220 */ /* 0x000fe20000410000 */
[----:B------:R-:W-:Y:S01]  /*acc0*/  LOP3.LUT R170, R7, R170, RZ, 0xc0, !PT ;  /* 0x000000aa07aa7212 */ /* 0x000fe200078ec0ff */
[----:B---3--:R-:W-:Y:S01]  /*acd0*/  FMUL.FTZ R7, R0, R163 ;  /* 0x000000a300077220 */ /* 0x008fe20000410000 */
[----:B------:R-:W-:Y:S01]  /*ace0*/  LOP3.LUT R171, R6, R171, RZ, 0xc0, !PT ;  /* 0x000000ab06ab7212 */ /* 0x000fe200078ec0ff */
[----:B------:R-:W-:Y:S01]  /*acf0*/  FMUL.FTZ R6, R0, R162 ;  /* 0x000000a200067220 */ /* 0x000fe20000410000 */
[----:B------:R-:W-:Y:S01]  /*ad00*/  LOP3.LUT R168, R5, R168, RZ, 0xc0, !PT ;  /* 0x000000a805a87212 */ /* 0x000fe200078ec0ff */
[----:B------:R-:W-:Y:S01]  /*ad10*/  FMUL.FTZ R5, R2, R161 ;  /* 0x000000a102057220 */ /* 0x000fe20000410000 */
[----:B------:R-:W-:Y:S01]  /*ad20*/  LOP3.LUT R169, R4, R169, RZ, 0xc0, !PT ;  /* 0x000000a904a97212 */ /* 0x000fe200078ec0ff */
[----:B------:R-:W-:Y:S01]  /*ad30*/  FMUL.FTZ R4, R2, R160 ;  /* 0x000000a002047220 */ /* 0x000fe20000410000 */
[C---:B------:R-:W-:Y:S01]  /*ad40*/  FMUL.FTZ R10, R0.reuse, R158 ;  /* 0x0000009e000a7220 */ /* 0x040fe20000410000 */
[----:B------:R-:W2:Y:S01]  /*ad50*/  LDSM.16.MT88.4 R160, [R165] ;  /* 0x00000000a5a0783b */ /* 0x000ea20000004200 */
[----:B------:R-:W-:Y:S01]  /*ad60*/  FMUL.FTZ R11, R0, R159 ;  /* 0x0000009f000b7220 */ /* 0x000fe20000410000 */
[----:B------:R-:W-:Y:S01]  /*ad70*/  IADD3 R192, PT, PT, R208, R165, RZ ;  /* 0x000000a5d0c07210 */ /* 0x000fe20007ffe0ff */
[----:B------:R-:W-:Y:S01]  /*ad80*/  FMUL.FTZ R19, R0, R151 ;  /* 0x0000009700137220 */ /* 0x000fe20000410000 */
[C---:B------:R-:W-:Y:S01]  /*ad90*/  FMUL.FTZ R36, R2.reuse, R36 ;  /* 0x0000002402247220 */ /* 0x040fe20000410000 */
[C---:B------:R-:W-:Y:S01]  /*ada0*/  HMMA.16816.F32.BF16 R4, R168.reuse, R172, R4 ;  /* 0x000000aca804723c */ /* 0x040fe20000041804 */
[----:B------:R-:W-:Y:S02]  /*adb0*/  MUFU.EX2 R218, R218 ;  /* 0x000000da00da7308 */ /* 0x000fe40000000800 */
[----:B------:R-:W3:Y:S02]  /*adc0*/  LDSM.16.MT88.4 R156, [R192] ;  /* 0x00000000c09c783b */ /* 0x000ee40000004200 */
[----:B------:R-:W-:Y:S01]  /*add0*/  FMUL.FTZ R37, R2, R37 ;  /* 0x0000002502257220 */ /* 0x000fe20000410000 */
[C---:B------:R-:W-:Y:S01]  /*ade0*/  FMUL.FTZ R38, R0.reuse, R38 ;  /* 0x0000002600267220 */ /* 0x040fe20000410000 */
[----:B------:R-:W-:Y:S01]  /*adf0*/  FMUL.FTZ R39, R0, R39 ;  /* 0x0000002700277220 */ /* 0x000fe20000410000 */
[C---:B------:R-:W-:Y:S03]  /*ae00*/  HMMA.16816.F32.BF16 R8, R168.reuse, R174, R8 ;  /* 0x000000aea808723c */ /* 0x040fe60000041808 */
[----:B------:R-:W-:Y:S01]  /*ae10*/  MUFU.EX2 R217, R217 ;  /* 0x000000d900d97308 */ /* 0x000fe20000000800 */
[----:B------:R-:W4:Y:S01]  /*ae20*/  LDSM.16.MT88.4 R172, [R167+0x12000] ;  /* 0x01200000a7ac783b */ /* 0x000f220000004200 */
[C---:B------:R-:W-:Y:S01]  /*ae30*/  FMUL.FTZ R40, R2.reuse, R40 ;  /* 0x0000002802287220 */ /* 0x040fe20000410000 */
[----:B------:R-:W-:Y:S01]  /*ae40*/  FMUL.FTZ R41, R2, R41 ;  /* 0x0000002902297220 */ /* 0x000fe20000410000 */
[C---:B------:R-:W-:Y:S01]  /*ae50*/  FMUL.FTZ R42, R0.reuse, R42 ;  /* 0x0000002a002a7220 */ /* 0x040fe20000410000 */
[----:B------:R-:W-:Y:S01]  /*ae60*/  FMUL.FTZ R43, R0, R43 ;  /* 0x0000002b002b7220 */ /* 0x000fe20000410000 */
[C---:B-1----:R-:W-:Y:S04]  /*ae70*/  HMMA.16816.F32.BF16 R36, R168.reuse, R176, R36 ;  /* 0x000000b0a824723c */ /* 0x042fe80000041824 */
[----:B------:R-:W-:Y:S01]  /*ae80*/  MUFU.EX2 R207, R207 ;  /* 0x000000cf00cf7308 */ /* 0x000fe20000000800 */
[----:B------:R-:W-:Y:S01]  /*ae90*/  LOP3.LUT R177, R180, UR16, R183, 0x96, !PT ;  /* 0x00000010b4b17c12 */ /* 0x000fe2000f8e96b7 */
[C---:B------:R-:W-:Y:S01]  /*aea0*/  FMUL.FTZ R44, R2.reuse, R44 ;  /* 0x0000002c022c7220 */ /* 0x040fe20000410000 */
[----:B------:R-:W-:Y:S01]  /*aeb0*/  FMUL.FTZ R45, R2, R45 ;  /* 0x0000002d022d7220 */ /* 0x000fe20000410000 */
[C---:B------:R-:W-:Y:S01]  /*aec0*/  FMUL.FTZ R46, R0.reuse, R46 ;  /* 0x0000002e002e7220 */ /* 0x040fe20000410000 */
[----:B------:R-:W-:Y:S01]  /*aed0*/  FMUL.FTZ R47, R0, R47 ;  /* 0x0000002f002f7220 */ /* 0x000fe20000410000 */
[C---:B------:R-:W-:Y:S04]  /*aee0*/  HMMA.16816.F32.BF16 R40, R168.reuse, R178, R40 ;  /* 0x000000b2a828723c */ /* 0x040fe80000041828 */
[----:B------:R-:W1:Y:S01]  /*aef0*/  MUFU.EX2 R206, R206 ;  /* 0x000000ce00ce7308 */ /* 0x000e620000000800 */
        /* <DEDUP_REMOVED lines=16> */
[----:B------:R-:W2:Y:S02]  /*b000*/  LDSM.16.MT88.4 R160, [R166+0x12000] ;  /* 0x01200000a6a0783b */ /* 0x000ea40000004200 */
[----:B------:R-:W5:Y:S01]  /*b010*/  MUFU.EX2 R204, R204 ;  /* 0x000000cc00cc7308 */ /* 0x000f620000000800 */
        /* <DEDUP_REMOVED lines=111> */
[C---:B------:R-:W-:Y:S01]  /*b710*/  LOP3.LUT R176, R177.reuse, 0xff, RZ, 0xc0, !PT ;  /* 0x000000ffb1b07812 */ /* 0x040fe200078ec0ff */
[C---:B--2---:R-:W-:Y:S03]  /*b720*/  HMMA.16816.F32.BF16 R116, R168.reuse, R160, R116 ;  /* 0x000000a0a874723c */ /* 0x044fe60000041874 */
[----:B------:R-:W-:Y:S01]  /*b730*/  PRMT R17, R177, 0x7632, R17 ;  /* 0x00007632b1117816 */ /* 0x000fe20000000011 */
[C---:B------:R-:W-:Y:S01]  /*b740*/  FMUL.FTZ R12, R2.reuse, R152 ;  /* 0x00000098020c7220 */ /* 0x040fe20000410000 */
[----:B------:R-:W-:Y:S01]  /*b750*/  FMUL.FTZ R13, R2, R153 ;  /* 0x00000099020d7220 */ /* 0x000fe20000410000 */
[C---:B------:R-:W-:Y:S01]  /*b760*/  FMUL.FTZ R14, R0.reuse, R154 ;  /* 0x0000009a000e7220 */ /* 0x040fe20000410000 */
[----:B------:R-:W-:Y:S01]  /*b770*/  LOP3.LUT R18, R17, 0xff, RZ, 0xc0, !PT ;  /* 0x000000ff11127812 */ /* 0x000fe200078ec0ff */
[C---:B------:R-:W-:Y:S01]  /*b780*/  HMMA.16816.F32.BF16 R120, R168.reuse, R162, R120 ;  /* 0x000000a2a878723c */ /* 0x040fe20000041878 */
[----:B------:R-:W2:Y:S02]  /*b790*/  LDSM.16.MT88.4 R160, [R165+0x6000] ;  /* 0x00600000a5a0783b */ /* 0x000ea40000004200 */
[----:B------:R-:W-:Y:S01]  /*b7a0*/  FMUL.FTZ R15, R0, R155 ;  /* 0x0000009b000f7220 */ /* 0x000fe20000410000 */
[----:B-1----:R-:W-:Y:S01]  /*b7b0*/  F2FP.BF16.F32.PACK_AB R154, R206, R207 ;  /* 0x000000cfce9a723e */ /* 0x002fe200000010ff */
[----:B------:R-:W-:Y:S01]  /*b7c0*/  FFMA.FTZ R199, R2, R247, R199 ;  /* 0x000000f702c77223 */ /* 0x000fe200000100c7 */
[----:B-----5:R-:W-:Y:S01]  /*b7d0*/  F2FP.BF16.F32.PACK_AB R155, R204, R205 ;  /* 0x000000cdcc9b723e */ /* 0x020fe200000010ff */
[----:B------:R-:W-:Y:S01]  /*b7e0*/  FFMA.FTZ R197, R0, R246, R197 ;  /* 0x000000f600c57223 */ /* 0x000fe200000100c5 */
[C---:B---3--:R-:W-:Y:S03]  /*b7f0*/  HMMA.16816.F32.BF16 R124, R168.reuse, R156, R124 ;  /* 0x0000009ca87c723c */ /* 0x048fe6000004187c */
[----:B------:R-:W-:Y:S01]  /*b800*/  MOV R156, R182 ;  /* 0x000000b6009c7202 */ /* 0x000fe20000000f00 */
[----:B------:R-:W-:Y:S01]  /*b810*/  FADD.FTZ R199, R198, R199 ;  /* 0x000000c7c6c77221 */ /* 0x000fe20000010000 */
[----:B------:R-:W-:Y:S03]  /*b820*/  FADD.FTZ R197, R200, R197 ;  /* 0x000000c5c8c57221 */ /* 0x000fe60000010000 */
[C---:B------:R-:W-:Y:S03]  /*b830*/  HMMA.16816.F32.BF16 R128, R168.reuse, R158, R128 ;  /* 0x0000009ea880723c */ /* 0x040fe60000041880 */
[----:B------:R-:W-:Y:S01]  /*b840*/  FADD.FTZ R199, R194, R199 ;  /* 0x000000c7c2c77221 */ /* 0x000fe20000010000 */
[----:B------:R-:W-:Y:S03]  /*b850*/  FADD.FTZ R197, R196, R197 ;  /* 0x000000c5c4c57221 */ /* 0x000fe60000010000 */
[----:B------:R-:W-:Y:S01]  /*b860*/  FADD.FTZ R193, R193, R199 ;  /* 0x000000c7c1c17221 */ /* 0x000fe20000010000 */
[C---:B----4-:R-:W-:Y:S03]  /*b870*/  HMMA.16816.F32.BF16 R132, R168.reuse, R172, R132 ;  /* 0x000000aca884723c */ /* 0x050fe60000041884 */
[C---:B------:R-:W-:Y:S01]  /*b880*/  PRMT R173, R182.reuse, 0x7773, RZ ;  /* 0x00007773b6ad7816 */ /* 0x040fe200000000ff */
[----:B------:R-:W-:Y:S01]  /*b890*/  FADD.FTZ R195, R195, R197 ;  /* 0x000000c5c3c37221 */ /* 0x000fe20000010000 */
[C---:B------:R-:W-:Y:S01]  /*b8a0*/  PRMT R172, R182.reuse, 0x7772, RZ ;  /* 0x00007772b6ac7816 */ /* 0x040fe200000000ff */
[----:B------:R-:W-:Y:S02]  /*b8b0*/  FADD.FTZ R193, R215, R193 ;  /* 0x000000c1d7c17221 */ /* 0x000fe40000010000 */
[C---:B------:R-:W-:Y:S03]  /*b8c0*/  HMMA.16816.F32.BF16 R136, R168.reuse, R174, R136 ;  /* 0x000000aea888723c */ /* 0x040fe60000041888 */
[----:B------:R-:W-:Y:S01]  /*b8d0*/  PRMT R174, R182, 0x7771, RZ ;  /* 0x00007771b6ae7816 */ /* 0x000fe200000000ff */
[----:B------:R-:W-:Y:S01]  /*b8e0*/  FADD.FTZ R195, R218, R195 ;  /* 0x000000c3dac37221 */ /* 0x000fe20000010000 */
[----:B------:R-:W-:Y:S01]  /*b8f0*/  LDSM.16.MT88.4 R180, [R167+0x12800] ;  /* 0x01280000a7b4783b */ /* 0x000fe20000004200 */
[----:B------:R-:W-:Y:S02]  /*b900*/  PRMT R172, R172, 0x5410, R173 ;  /* 0x00005410acac7816 */ /* 0x000fe400000000ad */
[C---:B--2---:R-:W-:Y:S03]  /*b910*/  HMMA.16816.F32.BF16 R140, R168.reuse, R160, R140 ;  /* 0x000000a0a88c723c */ /* 0x044fe6000004188c */
[----:B------:R-:W-:Y:S02]  /*b920*/  LOP3.LUT R160, R156, 0xff, RZ, 0xc0, !PT ;  /* 0x000000ff9ca07812 */ /* 0x000fe400078ec0ff */
[----:B------:R-:W1:Y:S01]  /*b930*/  LDSM.16.MT88.4 R156, [R192+0x6000] ;  /* 0x00600000c09c783b */ /* 0x000e620000004200 */
[----:B------:R-:W-:Y:S02]  /*b940*/  LOP3.LUT R161, R177, 0xffff, RZ, 0xc0, !PT ;  /* 0x0000ffffb1a17812 */ /* 0x000fe400078ec0ff */
[C---:B------:R-:W-:Y:S03]  /*b950*/  HMMA.16816.F32.BF16 R144, R168.reuse, R162, R144 ;  /* 0x000000a2a890723c */ /* 0x040fe60000041890 */
[----:B------:R-:W-:Y:S02]  /*b960*/  SHF.R.U32.HI R161, RZ, 0x8, R161 ;  /* 0x00000008ffa17819 */ /* 0x000fe400000116a1 */
[----:B------:R-:W-:Y:S02]  /*b970*/  PRMT R174, R160, 0x5410, R174 ;  /* 0x00005410a0ae7816 */ /* 0x000fe400000000ae */
[----:B------:R-:W-:Y:S02]  /*b980*/  PRMT R176, R176, 0x5410, R161 ;  /* 0x00005410b0b07816 */ /* 0x000fe400000000a1 */
[----:B------:R-:W2:Y:S01]  /*b990*/  LDSM.16.MT88.4 R160, [R167+0x10800] ;  /* 0x01080000a7a0783b */ /* 0x000ea20000004200 */
[----:B------:R-:W-:Y:S02]  /*b9a0*/  LOP3.LUT R16, R172, 0xff00ff, RZ, 0xc0, !PT ;  /* 0x00ff00ffac107812 */ /* 0x000fe400078ec0ff */
[--C-:B------:R-:W-:Y:S02]  /*b9b0*/  HSET2.LE.AND R17, R174, R201.reuse, PT ;  /* 0x000000c9ae117233 */ /* 0x100fe40003803000 */
[----:B------:R-:W-:Y:S02]  /*b9c0*/  SHF.R.U32.HI R177, RZ, 0x18, R177 ;  /* 0x00000018ffb17819 */ /* 0x000fe400000116b1 */
[--C-:B------:R-:W-:Y:S01]  /*b9d0*/  HSET2.LE.AND R16, R16, R201.reuse, PT ;  /* 0x000000c910107233 */ /* 0x100fe20003803000 */
[----:B------:R-:W3:Y:S01]  /*b9e0*/  LDSM.16.MT88.4 R172, [R166+0x10800] ;  /* 0x01080000a6ac783b */ /* 0x000ee20000004200 */
[----:B------:R-:W-:Y:S02]  /*b9f0*/  PRMT R18, R18, 0x5410, R177 ;  /* 0x0000541012127816 */ /* 0x000fe400000000b1 */
[----:B------:R-:W-:Y:S01]  /*ba00*/  LOP3.LUT R154, R154, R17, RZ, 0xc0, !PT ;  /* 0x000000119a9a7212 */ /* 0x000fe200078ec0ff */
[C---:B------:R-:W-:Y:S01]  /*ba10*/  FMUL.FTZ R17, R2.reuse, R149 ;  /* 0x0000009502117220 */ /* 0x040fe20000410000 */
[----:B------:R-:W-:Y:S01]  /*ba20*/  LOP3.LUT R155, R155, R16, RZ, 0xc0, !PT ;  /* 0x000000109b9b7212 */ /* 0x000fe200078ec0ff */
[----:B------:R-:W-:Y:S01]  /*ba30*/  FMUL.FTZ R16, R2, R148 ;  /* 0x0000009402107220 */ /* 0x000fe20000410000 */
[--C-:B------:R-:W-:Y:S02]  /*ba40*/  HSET2.LE.AND R152, R176, R201.reuse, PT ;  /* 0x000000c9b0987233 */ /* 0x100fe40003803000 */
[----:B------:R-:W4:Y:S01]  /*ba50*/  LDSM.16.MT88.4 R176, [R165+0x800] ;  /* 0x00080000a5b0783b */ /* 0x000f220000004200 */
[--C-:B------:R-:W-:Y:S01]  /*ba60*/  HSET2.LE.AND R153, R18, R201.reuse, PT ;  /* 0x000000c912997233 */ /* 0x100fe20003803000 */
[----:B------:R-:W-:Y:S01]  /*ba70*/  FMUL.FTZ R18, R0, R150 ;  /* 0x0000009600127220 */ /* 0x000fe20000410000 */
[----:B------:R-:W-:Y:S02]  /*ba80*/  MOV R2, R3 ;  /* 0x0000000300027202 */ /* 0x000fe40000000f00 */
[----:B------:R-:W-:Y:S03]  /*ba90*/  MOV R0, R164 ;  /* 0x000000a400007202 */ /* 0x000fe60000000f00 */
[----:B------:R-:W5:Y:S01]  /*baa0*/  LDSM.16.MT88.4 R148, [R192+0x800] ;  /* 0x00080000c094783b */ /* 0x000f620000004200 */
[C---:B-1----:R-:W-:Y:S03]  /*bab0*/  HMMA.16816.F32.BF16 R12, R168.reuse, R156, R12 ;  /* 0x0000009ca80c723c */ /* 0x042fe6000004180c */
[C---:B------:R-:W-:Y:S01]  /*bac0*/  F2FP.BF16.F32.PACK_AB R157, R216.reuse, R215 ;  /* 0x000000d7d89d723e */ /* 0x040fe200000010ff */
[----:B------:R-:W-:Y:S01]  /*bad0*/  FADD.FTZ R216, R216, R193 ;  /* 0x000000c1d8d87221 */ /* 0x000fe20000010000 */
[C---:B------:R-:W-:Y:S01]  /*bae0*/  F2FP.BF16.F32.PACK_AB R156, R217.reuse, R218 ;  /* 0x000000dad99c723e */ /* 0x040fe200000010ff */
        /* <DEDUP_REMOVED lines=10> */
[----:B------:R-:W-:Y:S03]  /*bb90*/  FADD.FTZ R204, R204, R217 ;  /* 0x000000d9cccc7221 */ /* 0x000fe60000010000 */
[C---:B------:R-:W-:Y:S01]  /*bba0*/  HMMA.16816.F32.BF16 R8, R152.reuse, R162, R8 ;  /* 0x000000a29808723c */ /* 0x040fe20000041808 */
[----:B------:R-:W2:Y:S07]  /*bbb0*/  LDSM.16.MT88.4 R160, [R192+0x2800] ;  /* 0x00280000c0a0783b */ /* 0x000eae0000004200 */
[C---:B---3--:R-:W-:Y:S08]  /*bbc0*/  HMMA.16816.F32.BF16 R36, R152.reuse, R172, R36 ;  /* 0x000000ac9824723c */ /* 0x048ff00000041824 */
[C---:B------:R-:W-:Y:S01]  /*bbd0*/  HMMA.16816.F32.BF16 R40, R152.reuse, R174, R40 ;  /* 0x000000ae9828723c */ /* 0x040fe20000041828 */
[----:B------:R-:W3:Y:S07]  /*bbe0*/  LDSM.16.MT88.4 R172, [R165+0x4800] ;  /* 0x00480000a5ac783b */ /* 0x000eee0000004200 */
[C---:B----4-:R-:W-:Y:S08]  /*bbf0*/  HMMA.16816.F32.BF16 R44, R152.reuse, R176, R44 ;  /* 0x000000b0982c723c */ /* 0x050ff0000004182c */
[C---:B------:R-:W-:Y:S01]  /*bc00*/  HMMA.16816.F32.BF16 R48, R152.reuse, R178, R48 ;  /* 0x000000b29830723c */ /* 0x040fe20000041830 */
[----:B------:R-:W-:Y:S07]  /*bc10*/  LDSM.16.MT88.4 R176, [R167+0x16800] ;  /* 0x01680000a7b0783b */ /* 0x000fee0000004200 */
[C---:B-----5:R-:W-:Y:S08]  /*bc20*/  HMMA.16816.F32.BF16 R52, R152.reuse, R148, R52 ;  /* 0x000000949834723c */ /* 0x060ff00000041834 */
[C---:B------:R-:W-:Y:S01]  /*bc30*/  HMMA.16816.F32.BF16 R56, R152.reuse, R150, R56 ;  /* 0x000000969838723c */ /* 0x040fe20000041838 */
[----:B------:R-:W4:Y:S07]  /*bc40*/  LDSM.16.MT88.4 R148, [R192+0x4800] ;  /* 0x00480000c094783b */ /* 0x000f2e0000004200 */
[C---:B------:R-:W-:Y:S08]  /*bc50*/  HMMA.16816.F32.BF16 R60, R152.reuse, R180, R60 ;  /* 0x000000b4983c723c */ /* 0x040ff0000004183c */
[C---:B------:R-:W-:Y:S01]  /*bc60*/  HMMA.16816.F32.BF16 R64, R152.reuse, R182, R64 ;  /* 0x000000b69840723c */ /* 0x040fe20000041840 */
[----:B------:R-:W-:Y:S07]  /*bc70*/  LDSM.16.MT88.4 R180, [R167+0x17000] ;  /* 0x01700000a7b4783b */ /* 0x000fee0000004200 */
[C---:B------:R-:W-:Y:S03]  /*bc80*/  HMMA.16816.F32.BF16 R68, R152.reuse, R184, R68 ;  /* 0x000000b89844723c */ /* 0x040fe60000041844 */
[--C-:B------:R-:W-:Y:S01]  /*bc90*/  FFMA.FTZ R184, R24, UR4, -R203.reuse ;  /* 0x0000000418b87c23 */ /* 0x100fe200080108cb */
[----:B------:R-:W-:Y:S04]  /*bca0*/  FFMA.FTZ R185, R25, UR4, -R203 ;  /* 0x0000000419b97c23 */ /* 0x000fe800080108cb */
[C---:B------:R-:W-:Y:S01]  /*bcb0*/  HMMA.16816.F32.BF16 R72, R152.reuse, R186, R72 ;  /* 0x000000ba9848723c */ /* 0x040fe20000041848 */
[----:B------:R-:W-:Y:S02]  /*bcc0*/  MUFU.EX2 R184, R184 ;  /* 0x000000b800b87308 */ /* 0x000fe40000000800 */
[--C-:B------:R-:W-:Y:S01]  /*bcd0*/  FFMA.FTZ R186, R26, UR4, -R202.reuse ;  /* 0x000000041aba7c23 */ /* 0x100fe200080108ca */
[----:B------:R-:W-:Y:S07]  /*bce0*/  FFMA.FTZ R187, R27, UR4, -R202 ;  /* 0x000000041bbb7c23 */ /* 0x000fee00080108ca */
[----:B------:R-:W5:Y:S01]  /*bcf0*/  MUFU.EX2 R185, R185 ;  /* 0x000000b900b97308 */ /* 0x000f620000000800 */
[C---:B-1----:R-:W-:Y:S09]  /*bd00*/  HMMA.16816.F32.BF16 R76, R152.reuse, R156, R76 ;  /* 0x0000009c984c723c */ /* 0x042ff2000004184c */
[----:B------:R-:W-:Y:S10]  /*bd10*/  MUFU.EX2 R186, R186 ;  /* 0x000000ba00ba7308 */ /* 0x000ff40000000800 */
[----:B------:R-:W-:Y:S01]  /*bd20*/  MUFU.EX2 R187, R187 ;  /* 0x000000bb00bb7308 */ /* 0x000fe20000000800 */
[C---:B------:R-:W-:Y:S01]  /*bd30*/  HMMA.16816.F32.BF16 R80, R152.reuse, R158, R80 ;  /* 0x0000009e9850723c */ /* 0x040fe20000041850 */
[----:B------:R-:W1:Y:S07]  /*bd40*/  LDSM.16.MT88.4 R156, [R166+0x16800] ;  /* 0x01680000a69c783b */ /* 0x000e6e0000004200 */
[C---:B--2---:R-:W-:Y:S01]  /*bd50*/  HMMA.16816.F32.BF16 R84, R152.reuse, R160, R84 ;  /* 0x000000a09854723c */ /* 0x044fe20000041854 */
[----:B------:R-:W-:Y:S04]  /*bd60*/  MOV R160, UR26 ;  /* 0x0000001a00a07c02 */ /* 0x000fe80008000f00 */
[----:B------:R-:W-:Y:S03]  /*bd70*/  LOP3.LUT R160, R245, UR29, R160, 0x96, !PT ;  /* 0x0000001df5a07c12 */ /* 0x000fe6000f8e96a0 */
[C---:B------:R-:W-:Y:S03]  /*bd80*/  HMMA.16816.F32.BF16 R88, R152.reuse, R162, R88 ;  /* 0x000000a29858723c */ /* 0x040fe60000041858 */
[----:B------:R-:W-:Y:S05]  /*bd90*/  IMAD.WIDE.U32 R160, R160, -0x326172a9, RZ ;  /* 0xcd9e8d57a0a07825 */ /* 0x000fea00078e00ff */
[C---:B------:R-:W-:Y:S03]  /*bda0*/  HMMA.16816.F32.BF16 R92, R152.reuse, R168, R92 ;  /* 0x000000a8985c723c */ /* 0x040fe6000004185c */
[----:B------:R-:W-:Y:S02]  /*bdb0*/  LOP3.LUT R219, R219, UR15, R161, 0x96, !PT ;  /* 0x0000000fdbdb7c12 */ /* 0x000fe4000f8e96a1 */
[----:B------:R-:W-:Y:S03]  /*bdc0*/  LOP3.LUT R160, R239, UR14, R160, 0x96, !PT ;  /* 0x0000000eefa07c12 */ /* 0x000fe6000f8e96a0 */
[C---:B------:R-:W-:Y:S03]  /*bdd0*/  HMMA.16816.F32.BF16 R96, R152.reuse, R170, R96 ;  /* 0x000000aa9860723c */ /* 0x040fe60000041860 */
[----:B------:R-:W-:Y:S04]  /*bde0*/  IMAD.WIDE.U32 R160, R160, -0x2daee0ad, RZ ;  /* 0xd2511f53a0a07825 */ /* 0x000fe800078e00ff */
[----:B------:R-:W-:Y:S01]  /*bdf0*/  IMAD.WIDE.U32 R248, R219, -0x2daee0ad, RZ ;  /* 0xd2511f53dbf87825 */ /* 0x000fe200078e00ff */
[C---:B------:R-:W-:Y:S03]  /*be00*/  HMMA.16816.F32.BF16 R100, R152.reuse, R188, R100 ;  /* 0x000000bc9864723c */ /* 0x040fe60000041864 */
[----:B------:R-:W-:Y:S01]  /*be10*/  FFMA.FTZ R188, R20, UR4, -R203 ;  /* 0x0000000414bc7c23 */ /* 0x000fe200080108cb */
[----:B------:R-:W-:Y:S01]  /*be20*/  LOP3.LUT R162, R242, UR23, R249, 0x96, !PT ;  /* 0x00000017f2a27c12 */ /* 0x000fe2000f8e96f9 */
[----:B------:R-:W-:Y:S01]  /*be30*/  FFMA.FTZ R189, R21, UR4, -R203 ;  /* 0x0000000415bd7c23 */ /* 0x000fe200080108cb */
[----:B------:R-:W-:Y:S02]  /*be40*/  LOP3.LUT R248, R248, UR22, R161, 0x96, !PT ;  /* 0x00000016f8f87c12 */ /* 0x000fe4000f8e96a1 */
[C---:B------:R-:W-:Y:S01]  /*be50*/  HMMA.16816.F32.BF16 R104, R152.reuse, R190, R104 ;  /* 0x000000be9868723c */ /* 0x040fe20000041868 */
[----:B------:R-:W2:Y:S02]  /*be60*/  MUFU.EX2 R188, R188 ;  /* 0x000000bc00bc7308 */ /* 0x000ea40000000800 */
[----:B------:R-:W-:Y:S04]  /*be70*/  IMAD.WIDE.U32 R162, R162, -0x326172a9, RZ ;  /* 0xcd9e8d57a2a27825 */ /* 0x000fe800078e00ff */
[--C-:B------:R-:W-:Y:S04]  /*be80*/  FFMA.FTZ R191, R22, UR4, -R202.reuse ;  /* 0x0000000416bf7c23 */ /* 0x100fe800080108ca */
[----:B------:R-:W-:Y:S01]  /*be90*/  MUFU.EX2 R189, R189 ;  /* 0x000000bd00bd7308 */ /* 0x000fe20000000800 */
[----:B------:R-:W-:Y:S01]  /*bea0*/  FFMA.FTZ R190, R23, UR4, -R202 ;  /* 0x0000000417be7c23 */ /* 0x000fe200080108ca */
[----:B------:R-:W-:Y:S01]  /*beb0*/  IMAD.WIDE.U32 R248, R248, -0x326172a9, RZ ;  /* 0xcd9e8d57f8f87825 */ /* 0x000fe200078e00ff */
[C---:B---3--:R-:W-:Y:S07]  /*bec0*/  HMMA.16816.F32.BF16 R108, R152.reuse, R172, R108 ;  /* 0x000000ac986c723c */ /* 0x048fee000004186c */
[----:B------:R-:W3:Y:S01]  /*bed0*/  MUFU.EX2 R191, R191 ;  /* 0x000000bf00bf7308 */ /* 0x000ee20000000800 */
[----:B------:R-:W-:Y:S02]  /*bee0*/  LOP3.LUT R161, R238, UR13, R163, 0x96, !PT ;  /* 0x0000000deea17c12 */ /* 0x000fe4000f8e96a3 */
[----:B------:R-:W-:Y:S07]  /*bef0*/  LOP3.LUT R220, R162, UR10, R249, 0x96, !PT ;  /* 0x0000000aa2dc7c12 */ /* 0x000fee000f8e96f9 */
[----:B------:R-:W1:Y:S01]  /*bf00*/  MUFU.EX2 R190, R190 ;  /* 0x000000be00be7308 */ /* 0x000e620000000800 */
[----:B-----5:R-:W-:Y:S01]  /*bf10*/  F2FP.BF16.F32.PACK_AB R20, R185, R184 ;  /* 0x000000b8b914723e */ /* 0x020fe200000010ff */
[C---:B------:R-:W-:Y:S01]  /*bf20*/  HMMA.16816.F32.BF16 R112, R152.reuse, R174, R112 ;  /* 0x000000ae9870723c */ /* 0x040fe20000041870 */
[----:B------:R-:W-:Y:S02]  /*bf30*/  UIADD3 UR10, UPT, UPT, UR9, -0x1, URZ ;  /* 0xffffffff090a7890 */ /* 0x000fe4000fffe0ff */
[----:B------:R-:W-:Y:S04]  /*bf40*/  IMAD.WIDE.U32 R220, R220, -0x2daee0ad, RZ ;  /* 0xd2511f53dcdc7825 */ /* 0x000fe800078e00ff */
[----:B--2---:R-:W-:Y:S01]  /*bf50*/  FADD.FTZ R206, R188, R206 ;  /* 0x000000cebcce7221 */ /* 0x004fe20000010000 */
[C---:B----4-:R-:W-:Y:S01]  /*bf60*/  HMMA.16816.F32.BF16 R116, R152.reuse, R148, R116 ;  /* 0x000000949874723c */ /* 0x050fe20000041874 */
[----:B------:R-:W-:Y:S02]  /*bf70*/  UMOV UR9, UR10 ;  /* 0x0000000a00097c82 */ /* 0x000fe40008000000 */
[----:B---3--:R-:W-:Y:S05]  /*bf80*/  FADD.FTZ R204, R191, R204 ;  /* 0x000000ccbfcc7221 */ /* 0x008fea0000010000 */
[C---:B------:R-:W-:Y:S01]  /*bf90*/  HMMA.16816.F32.BF16 R120, R152.reuse, R150, R120 ;  /* 0x000000969878723c */ /* 0x040fe20000041878 */
[----:B------:R-:W2:Y:S07]  /*bfa0*/  LDSM.16.MT88.4 R148, [R165+0x6800] ;  /* 0x00680000a594783b */ /* 0x000eae0000004200 */
[C---:B------:R-:W-:Y:S08]  /*bfb0*/  HMMA.16816.F32.BF16 R124, R152.reuse, R176, R124 ;  /* 0x000000b0987c723c */ /* 0x040ff0000004187c */
[C---:B------:R-:W-:Y:S08]  /*bfc0*/  HMMA.16816.F32.BF16 R128, R152.reuse, R178, R128 ;  /* 0x000000b29880723c */ /* 0x040ff00000041880 */
[C---:B-1----:R-:W-:Y:S03]  /*bfd0*/  HMMA.16816.F32.BF16 R132, R152.reuse, R156, R132 ;  /* 0x0000009c9884723c */ /* 0x042fe60000041884 */
[----:B------:R-:W-:Y:S05]  /*bfe0*/  IMAD.WIDE.U32 R156, R161, -0x2daee0ad, RZ ;  /* 0xd2511f53a19c7825 */ /* 0x000fea00078e00ff */
[C---:B------:R-:W-:Y:S03]  /*bff0*/  HMMA.16816.F32.BF16 R136, R152.reuse, R158, R136 ;  /* 0x0000009e9888723c */ /* 0x040fe60000041888 */
[----:B------:R-:W-:Y:S02]  /*c000*/  LOP3.LUT R168, R156, UR17, R221, 0x96, !PT ;  /* 0x000000119ca87c12 */ /* 0x000fe4000f8e96dd */
[----:B------:R-:W-:Y:S02]  /*c010*/  LOP3.LUT R250, R160, UR20, R157, 0x96, !PT ;  /* 0x00000014a0fa7c12 */ /* 0x000fe4000f8e969d */
[----:B------:R-:W1:Y:S01]  /*c020*/  LDSM.16.MT88.4 R156, [R192+0x6800] ;  /* 0x00680000c09c783b */ /* 0x000e620000004200 */
[----:B------:R-:W-:Y:S01]  /*c030*/  IMAD.WIDE.U32 R168, R168, -0x326172a9, RZ ;  /* 0xcd9e8d57a8a87825 */ /* 0x000fe200078e00ff */
[C---:B--2---:R-:W-:Y:S03]  /*c040*/  HMMA.16816.F32.BF16 R140, R152.reuse, R148, R140 ;  /* 0x00000094988c723c */ /* 0x044fe6000004188c */
[----:B------:R-:W-:Y:S01]  /*c050*/  IMAD.WIDE.U32 R250, R250, -0x326172a9, RZ ;  /* 0xcd9e8d57fafa7825 */ /* 0x000fe200078e00ff */
[----:B------:R-:W-:Y:S02]  /*c060*/  MOV R160, R168 ;  /* 0x000000a800a07202 */ /* 0x000fe40000000f00 */
[----:B------:R-:W-:Y:S02]  /*c070*/  PRMT R24, R168, 0x7772, RZ ;  /* 0x00007772a8187816 */ /* 0x000fe400000000ff */
[C---:B------:R-:W-:Y:S01]  /*c080*/  HMMA.16816.F32.BF16 R144, R152.reuse, R150, R144 ;  /* 0x000000969890723c */ /* 0x040fe20000041890 */
[----:B------:R-:W-:Y:S02]  /*c090*/  LDSM.16.MT88.4 R148, [R166+0x11000] ;  /* 0x01100000a694783b */ /* 0x000fe40000004200 */
[----:B------:R-:W-:Y:S02]  /*c0a0*/  LOP3.LUT R25, R160, 0xff, RZ, 0xc0, !PT ;  /* 0x000000ffa0197812 */ /* 0x000fe400078ec0ff */
[C---:B------:R-:W-:Y:S02]  /*c0b0*/  PRMT R172, R168.reuse, 0x7773, RZ ;  /* 0x00007773a8ac7816 */ /* 0x040fe400000000ff */
[----:B------:R-:W-:Y:S02]  /*c0c0*/  PRMT R173, R168, 0x7771, RZ ;  /* 0x00007771a8ad7816 */ /* 0x000fe400000000ff */
[----:B------:R-:W-:Y:S01]  /*c0d0*/  PRMT R172, R24, 0x5410, R172 ;  /* 0x0000541018ac7816 */ /* 0x000fe200000000ac */
[----:B------:R-:W-:Y:S01]  /*c0e0*/  LDSM.16.MT88.4 R160, [R165+0x1000] ;  /* 0x00100000a5a0783b */ /* 0x000fe20000004200 */
[----:B------:R-:W-:Y:S02]  /*c0f0*/  PRMT R173, R25, 0x5410, R173 ;  /* 0x0000541019ad7816 */ /* 0x000fe400000000ad */
[----:B------:R-:W-:Y:S02]  /*c100*/  LOP3.LUT R168, R250, UR11, R169, 0x96, !PT ;  /* 0x0000000bfaa87c12 */ /* 0x000fe4000f8e96a9 */
[----:B------:R-:W-:Y:S02]  /*c110*/  LOP3.LUT R23, R172, 0xff00ff, RZ, 0xc0, !PT ;  /* 0x00ff00ffac177812 */ /* 0x000fe400078ec0ff */
[C---:B------:R-:W-:Y:S01]  /*c120*/  LOP3.LUT R175, R168.reuse, 0xffff, RZ, 0xc0, !PT ;  /* 0x0000ffffa8af7812 */ /* 0x040fe200078ec0ff */
[----:B------:R-:W2:Y:S01]  /*c130*/  LDSM.16.MT88.4 R24, [R167+0x11000] ;  /* 0x01100000a718783b */ /* 0x000ea20000004200 */
[C---:B------:R-:W-:Y:S02]  /*c140*/  PRMT R174, R168.reuse, 0x7632, R174 ;  /* 0x00007632a8ae7816 */ /* 0x040fe400000000ae */
[----:B------:R-:W-:Y:S02]  /*c150*/  LOP3.LUT R176, R168, 0xff, RZ, 0xc0, !PT ;  /* 0x000000ffa8b07812 */ /* 0x000fe400078ec0ff */
[----:B------:R-:W-:Y:S02]  /*c160*/  SHF.R.U32.HI R21, RZ, 0x18, R168 ;  /* 0x00000018ff157819 */ /* 0x000fe400000116a8 */
[----:B------:R-:W-:Y:S01]  /*c170*/  SHF.R.U32.HI R175, RZ, 0x8, R175 ;  /* 0x00000008ffaf7819 */ /* 0x000fe200000116af */
[----:B------:R-:W3:Y:S01]  /*c180*/  LDSM.16.MT88.4 R168, [R192+0x1000] ;  /* 0x00100000c0a8783b */ /* 0x000ee20000004200 */
[----:B------:R-:W-:Y:S02]  /*c190*/  LOP3.LUT R174, R174, 0xff, RZ, 0xc0, !PT ;  /* 0x000000ffaeae7812 */ /* 0x000fe400078ec0ff */
[--C-:B------:R-:W-:Y:S01]  /*c1a0*/  HSET2.LE.AND R22, R173, R201.reuse, PT ;  /* 0x000000c9ad167233 */ /* 0x100fe20003803000 */
[C---:B-1----:R-:W-:Y:S03]  /*c1b0*/  HMMA.16816.F32.BF16 R12, R152.reuse, R156, R12 ;  /* 0x0000009c980c723c */ /* 0x042fe6000004180c */
[----:B------:R-:W-:Y:S02]  /*c1c0*/  PRMT R176, R176, 0x5410, R175 ;  /* 0x00005410b0b07816 */ /* 0x000fe400000000af */
[----:B------:R-:W-:Y:S02]  /*c1d0*/  PRMT R21, R174, 0x5410, R21 ;  /* 0x00005410ae157816 */ /* 0x000fe40000000015 */
[----:B------:R-:W-:Y:S01]  /*c1e0*/  LOP3.LUT R22, R20, R22, RZ, 0xc0, !PT ;  /* 0x0000001614167212 */ /* 0x000fe200078ec0ff */
[----:B------:R-:W-:Y:S01]  /*c1f0*/  HMMA.16816.F32.BF16 R16, R152, R158, R16 ;  /* 0x0000009e9810723c */ /* 0x000fe20000041810 */
[----:B------:R-:W1:Y:S02]  /*c200*/  LDSM.16.MT88.4 R172, [R167+0x13000] ;  /* 0x01300000a7ac783b */ /* 0x000e640000004200 */
[--C-:B------:R-:W-:Y:S02]  /*c210*/  HSET2.LE.AND R23, R23, R201.reuse, PT ;  /* 0x000000c917177233 */ /* 0x100fe40003803000 */
[--C-:B------:R-:W-:Y:S02]  /*c220*/  HSET2.LE.AND R20, R176, R201.reuse, PT ;  /* 0x000000c9b0147233 */ /* 0x100fe40003803000 */
[--C-:B------:R-:W-:Y:S02]  /*c230*/  HSET2.LE.AND R21, R21, R201.reuse, PT ;  /* 0x000000c915157233 */ /* 0x100fe40003803000 */
[----:B------:R-:W-:Y:S01]  /*c240*/  F2FP.BF16.F32.PACK_AB R176, R187, R186 ;  /* 0x000000babbb0723e */ /* 0x000fe200000010ff */
[----:B------:R-:W-:Y:S01]  /*c250*/  LDSM.16.MT88.4 R152, [R192+0x3000] ;  /* 0x00300000c098783b */ /* 0x000fe20000004200 */
[C---:B------:R-:W-:Y:S01]  /*c260*/  F2FP.BF16.F32.PACK_AB R157, R189.reuse, R188 ;  /* 0x000000bcbd9d723e */ /* 0x040fe200000010ff */
[----:B------:R-:W-:Y:S01]  /*c270*/  FADD.FTZ R189, R189, R206 ;  /* 0x000000cebdbd7221 */ /* 0x000fe20000010000 */
[C---:B------:R-:W-:Y:S01]  /*c280*/  F2FP.BF16.F32.PACK_AB R156, R190.reuse, R191 ;  /* 0x000000bfbe9c723e */ /* 0x040fe200000010ff */
[----:B------:R-:W-:Y:S01]  /*c290*/  FADD.FTZ R190, R190, R204 ;  /* 0x000000ccbebe7221 */ /* 0x000fe20000010000 */
[----:B------:R-:W-:Y:S01]  /*c2a0*/  LOP3.LUT R23, R176, R23, RZ, 0xc0, !PT ;  /* 0x00000017b0177212 */ /* 0x000fe200078ec0ff */
[----:B------:R-:W-:Y:S01]  /*c2b0*/  FADD.FTZ R189, R184, R189 ;  /* 0x000000bdb8bd7221 */ /* 0x000fe20000010000 */
[----:B------:R-:W-:Y:S01]  /*c2c0*/  LOP3.LUT R20, R157, R20, RZ, 0xc0, !PT ;  /* 0x000000149d147212 */ /* 0x000fe200078ec0ff */
[----:B------:R-:W-:Y:S01]  /*c2d0*/  LDSM.16.MT88.4 R176, [R192+0x5000] ;  /* 0x00500000c0b0783b */ /* 0x000fe20000004200 */
[----:B------:R-:W-:Y:S01]  /*c2e0*/  LOP3.LUT R21, R156, R21, RZ, 0xc0, !PT ;  /* 0x000000159c157212 */ /* 0x000fe200078ec0ff */
[----:B------:R-:W-:Y:S01]  /*c2f0*/  FADD.FTZ R190, R186, R190 ;  /* 0x000000bebabe7221 */ /* 0x000fe20000010000 */
[----:B------:R-:W-:Y:S03]  /*c300*/  FADD.FTZ R185, R185, R189 ;  /* 0x000000bdb9b97221 */ /* 0x000fe60000010000 */
[----:B------:R-:W-:Y:S02]  /*c310*/  FADD.FTZ R187, R187, R190 ;  /* 0x000000bebbbb7221 */ /* 0x000fe40000010000 */
[C---:B--2---:R-:W-:Y:S01]  /*c320*/  HMMA.16816.F32.BF16 R4, R20.reuse, R24, R4 ;  /* 0x000000181404723c */ /* 0x044fe20000041804 */
[----:B------:R-:W-:Y:S07]  /*c330*/  LDSM.16.MT88.4 R156, [R167+0x15000] ;  /* 0x01500000a79c783b */ /* 0x000fee0000004200 */
        /* <DEDUP_REMOVED lines=20> */
[C---:B------:R-:W-:Y:S08]  /*c480*/  HMMA.16816.F32.BF16 R84, R20.reuse, R152, R84 ;  /* 0x000000981454723c */ /* 0x040ff00000041854 */
[C---:B------:R-:W-:Y:S03]  /*c490*/  HMMA.16816.F32.BF16 R88, R20.reuse, R154, R88 ;  /* 0x0000009a1458723c */ /* 0x040fe60000041858 */
[----:B------:R-:W-:Y:S05]  /*c4a0*/  LOP3.LUT R154, R248, UR12, R251, 0x96, !PT ;  /* 0x0000000cf89a7c12 */ /* 0x000fea000f8e96fb */
[C---:B------:R-:W-:Y:S03]  /*c4b0*/  HMMA.16816.F32.BF16 R92, R20.reuse, R156, R92 ;  /* 0x0000009c145c723c */ /* 0x040fe6000004185c */
[----:B------:R-:W-:Y:S05]  /*c4c0*/  IMAD.WIDE.U32 R154, R154, -0x2daee0ad, RZ ;  /* 0xd2511f539a9a7825 */ /* 0x000fea00078e00ff */
[C---:B------:R-:W-:Y:S01]  /*c4d0*/  HMMA.16816.F32.BF16 R96, R20.reuse, R158, R96 ;  /* 0x0000009e1460723c */ /* 0x040fe20000041860 */
[----:B------:R-:W4:Y:S02]  /*c4e0*/  LDSM.16.MT88.4 R156, [R167+0x11800] ;  /* 0x01180000a79c783b */ /* 0x000f240000004200 */
[----:B------:R-:W-:Y:S02]  /*c4f0*/  PRMT R153, R154, 0x7773, RZ ;  /* 0x000077739a997816 */ /* 0x000fe400000000ff */
[----:B------:R-:W-:Y:S02]  /*c500*/  LOP3.LUT R220, R220, UR16, R155, 0x96, !PT ;  /* 0x00000010dcdc7c12 */ /* 0x000fe4000f8e969b */
[----:B------:R-:W-:Y:S01]  /*c510*/  MOV R155, R154 ;  /* 0x0000009a009b7202 */ /* 0x000fe20000000f00 */
[C---:B-----5:R-:W-:Y:S03]  /*c520*/  HMMA.16816.F32.BF16 R100, R20.reuse, R160, R100 ;  /* 0x000000a01464723c */ /* 0x060fe60000041864 */
[C---:B------:R-:W-:Y:S02]  /*c530*/  PRMT R152, R154.reuse, 0x7772, RZ ;  /* 0x000077729a987816 */ /* 0x040fe400000000ff */
[----:B------:R-:W-:Y:S02]  /*c540*/  PRMT R154, R154, 0x7771, RZ ;  /* 0x000077719a9a7816 */ /* 0x000fe400000000ff */
[----:B------:R-:W-:Y:S01]  /*c550*/  PRMT R152, R152, 0x5410, R153 ;  /* 0x0000541098987816 */ /* 0x000fe20000000099 */
[C---:B------:R-:W-:Y:S08]  /*c560*/  HMMA.16816.F32.BF16 R104, R20.reuse, R162, R104 ;  /* 0x000000a21468723c */ /* 0x040ff00000041868 */
[C---:B---3--:R-:W-:Y:S08]  /*c570*/  HMMA.16816.F32.BF16 R108, R20.reuse, R168, R108 ;  /* 0x000000a8146c723c */ /* 0x048ff0000004186c */
[C---:B------:R-:W-:Y:S01]  /*c580*/  HMMA.16816.F32.BF16 R112, R20.reuse, R170, R112 ;  /* 0x000000aa1470723c */ /* 0x040fe20000041870 */
[----:B------:R-:W-:Y:S07]  /*c590*/  LDSM.16.MT88.4 R168, [R166+0x15800] ;  /* 0x01580000a6a8783b */ /* 0x000fee0000004200 */
[C---:B------:R-:W-:Y:S03]  /*c5a0*/  HMMA.16816.F32.BF16 R116, R20.reuse, R176, R116 ;  /* 0x000000b01474723c */ /* 0x040fe60000041874 */
[--C-:B------:R-:W-:Y:S01]  /*c5b0*/  FFMA.FTZ R176, R28, UR4, -R203.reuse ;  /* 0x000000041cb07c23 */ /* 0x100fe200080108cb */
[--C-:B------:R-:W-:Y:S04]  /*c5c0*/  FFMA.FTZ R177, R29, UR4, -R203.reuse ;  /* 0x000000041db17c23 */ /* 0x100fe800080108cb */
[C---:B------:R-:W-:Y:S01]  /*c5d0*/  HMMA.16816.F32.BF16 R120, R20.reuse, R178, R120 ;  /* 0x000000b21478723c */ /* 0x040fe20000041878 */
[----:B------:R-:W3:Y:S02]  /*c5e0*/  MUFU.EX2 R176, R176 ;  /* 0x000000b000b07308 */ /* 0x000ee40000000800 */
[--C-:B------:R-:W-:Y:S01]  /*c5f0*/  FFMA.FTZ R178, R30, UR4, -R202.reuse ;  /* 0x000000041eb27c23 */ /* 0x100fe200080108ca */
[--C-:B------:R-:W-:Y:S07]  /*c600*/  FFMA.FTZ R179, R34, UR4, -R202.reuse ;  /* 0x0000000422b37c23 */ /* 0x100fee00080108ca */
[----:B------:R-:W-:Y:S01]  /*c610*/  MUFU.EX2 R177, R177 ;  /* 0x000000b100b17308 */ /* 0x000fe20000000800 */
[C---:B------:R-:W-:Y:S09]  /*c620*/  HMMA.16816.F32.BF16 R124, R20.reuse, R180, R124 ;  /* 0x000000b4147c723c */ /* 0x040ff2000004187c */
[----:B------:R-:W5:Y:S01]  /*c630*/  MUFU.EX2 R178, R178 ;  /* 0x000000b200b27308 */ /* 0x000f620000000800 */
[--C-:B------:R-:W-:Y:S01]  /*c640*/  FFMA.FTZ R181, R31, UR4, -R202.reuse ;  /* 0x000000041fb57c23 */ /* 0x100fe200080108ca */
[----:B------:R-:W-:Y:S01]  /*c650*/  FFMA.FTZ R202, R35, UR4, -R202 ;  /* 0x0000000423ca7c23 */ /* 0x000fe200080108ca */
[----:B------:R-:W4:Y:S01]  /*c660*/  LDSM.16.MT88.4 R28, [R166+0x11800] ;  /* 0x01180000a61c783b */ /* 0x000f220000004200 */
[--C-:B------:R-:W-:Y:S01]  /*c670*/  FFMA.FTZ R180, R32, UR4, -R203.reuse ;  /* 0x0000000420b47c23 */ /* 0x100fe200080108cb */
[----:B------:R-:W-:Y:S01]  /*c680*/  FFMA.FTZ R203, R33, UR4, -R203 ;  /* 0x0000000421cb7c23 */ /* 0x000fe200080108cb */
[C---:B------:R-:W-:Y:S04]  /*c690*/  HMMA.16816.F32.BF16 R128, R20.reuse, R182, R128 ;  /* 0x000000b61480723c */ /* 0x040fe80000041880 */
[----:B------:R-:W-:Y:S01]  /*c6a0*/  MUFU.EX2 R179, R179 ;  /* 0x000000b300b37308 */ /* 0x000fe20000000800 */
[----:B------:R-:W-:Y:S01]  /*c6b0*/  LOP3.LUT R32, R220, 0xffff, RZ, 0xc0, !PT ;  /* 0x0000ffffdc207812 */ /* 0x000fe200078ec0ff */
[----:B---3--:R-:W-:Y:S08]  /*c6c0*/  FADD.FTZ R185, R176, R185 ;  /* 0x000000b9b0b97221 */ /* 0x008ff00000010000 */
[----:B------:R-:W-:Y:S01]  /*c6d0*/  MUFU.EX2 R180, R180 ;  /* 0x000000b400b47308 */ /* 0x000fe20000000800 */
[----:B------:R-:W-:Y:S01]  /*c6e0*/  SHF.R.U32.HI R32, RZ, 0x8, R32 ;  /* 0x00000008ff207819 */ /* 0x000fe20000011620 */
[C---:B-1----:R-:W-:Y:S08]  /*c6f0*/  HMMA.16816.F32.BF16 R132, R20.reuse, R172, R132 ;  /* 0x000000ac1484723c */ /* 0x042ff00000041884 */
[----:B------:R-:W-:Y:S01]  /*c700*/  MUFU.EX2 R203, R203 ;  /* 0x000000cb00cb7308 */ /* 0x000fe20000000800 */
[----:B-----5:R-:W-:Y:S09]  /*c710*/  FADD.FTZ R187, R178, R187 ;  /* 0x000000bbb2bb7221 */ /* 0x020ff20000010000 */
[----:B------:R-:W-:Y:S01]  /*c720*/  MUFU.EX2 R202, R202 ;  /* 0x000000ca00ca7308 */ /* 0x000fe20000000800 */
[C---:B------:R-:W-:Y:S01]  /*c730*/  HMMA.16816.F32.BF16 R136, R20.reuse, R174, R136 ;  /* 0x000000ae1488723c */ /* 0x040fe20000041888 */
[----:B------:R-:W-:Y:S08]  /*c740*/  LDSM.16.MT88.4 R172, [R165+0x5800] ;  /* 0x00580000a5ac783b */ /* 0x000ff00000004200 */
[----:B------:R-:W1:Y:S01]  /*c750*/  MUFU.EX2 R181, R181 ;  /* 0x000000b500b57308 */ /* 0x000e620000000800 */
[C---:B--2---:R-:W-:Y:S03]  /*c760*/  HMMA.16816.F32.BF16 R140, R20.reuse, R24, R140 ;  /* 0x00000018148c723c */ /* 0x044fe6000004188c */
[----:B------:R-:W-:Y:S02]  /*c770*/  LOP3.LUT R24, R220, 0xff, RZ, 0xc0, !PT ;  /* 0x000000ffdc187812 */ /* 0x000fe400078ec0ff */
[----:B------:R-:W-:Y:S02]  /*c780*/  SHF.R.U32.HI R25, RZ, 0x18, R220 ;  /* 0x00000018ff197819 */ /* 0x000fe400000116dc */
[----:B------:R-:W-:Y:S01]  /*c790*/  PRMT R24, R24, 0x5410, R32 ;  /* 0x0000541018187816 */ /* 0x000fe20000000020 */
[C---:B------:R-:W-:Y:S01]  /*c7a0*/  HMMA.16816.F32.BF16 R144, R20.reuse, R26, R144 ;  /* 0x0000001a1490723c */ /* 0x040fe20000041890 */
[----:B------:R-:W2:Y:S02]  /*c7b0*/  LDSM.16.MT88.4 R32, [R165+0x1800] ;  /* 0x00180000a520783b */ /* 0x000ea40000004200 */
[----:B------:R-:W-:Y:S02]  /*c7c0*/  PRMT R27, R220, 0x7632, R27 ;  /* 0x00007632dc1b7816 */ /* 0x000fe4000000001b */
[----:B------:R-:W-:Y:S02]  /*c7d0*/  LOP3.LUT R26, R155, 0xff, RZ, 0xc0, !PT ;  /* 0x000000ff9b1a7812 */ /* 0x000fe400078ec0ff */
[----:B------:R-:W-:Y:S01]  /*c7e0*/  LOP3.LUT R27, R27, 0xff, RZ, 0xc0, !PT ;  /* 0x000000ff1b1b7812 */ /* 0x000fe200078ec0ff */
[C---:B----4-:R-:W-:Y:S03]  /*c7f0*/  HMMA.16816.F32.BF16 R12, R20.reuse, R148, R12 ;  /* 0x00000094140c723c */ /* 0x050fe6000004180c */
[----:B------:R-:W-:Y:S02]  /*c800*/  PRMT R25, R27, 0x5410, R25 ;  /* 0x000054101b197816 */ /* 0x000fe40000000019 */
[----:B------:R-:W-:Y:S02]  /*c810*/  PRMT R26, R26, 0x5410, R154 ;  /* 0x000054101a1a7816 */ /* 0x000fe4000000009a */
[----:B------:R-:W-:Y:S01]  /*c820*/  LOP3.LUT R27, R152, 0xff00ff, RZ, 0xc0, !PT ;  /* 0x00ff00ff981b7812 */ /* 0x000fe200078ec0ff */
[----:B------:R-:W-:Y:S01]  /*c830*/  HMMA.16816.F32.BF16 R16, R20, R150, R16 ;  /* 0x000000961410723c */ /* 0x000fe20000041810 */
[----:B------:R-:W3:Y:S02]  /*c840*/  LDSM.16.MT88.4 R20, [R192+0x1800] ;  /* 0x00180000c014783b */ /* 0x000ee40000004200 */
[--C-:B------:R-:W-:Y:S02]  /*c850*/  HSET2.LE.AND R25, R25, R201.reuse, PT ;  /* 0x000000c919197233 */ /* 0x100fe40003803000 */
[C---:B-1----:R-:W-:Y:S01]  /*c860*/  F2FP.BF16.F32.PACK_AB R148, R181.reuse, R178 ;  /* 0x000000b2b594723e */ /* 0x042fe200000010ff */
[----:B------:R-:W-:Y:S01]  /*c870*/  FADD.FTZ R181, R181, R187 ;  /* 0x000000bbb5b57221 */ /* 0x000fe20000010000 */
[--C-:B------:R-:W-:Y:S02]  /*c880*/  HSET2.LE.AND R26, R26, R201.reuse, PT ;  /* 0x000000c91a1a7233 */ /* 0x100fe40003803000 */
[--C-:B------:R-:W-:Y:S01]  /*c890*/  HSET2.LE.AND R24, R24, R201.reuse, PT ;  /* 0x000000c918187233 */ /* 0x100fe20003803000 */
[----:B------:R-:W-:Y:S01]  /*c8a0*/  FADD.FTZ R181, R179, R181 ;  /* 0x000000b5b3b57221 */ /* 0x000fe20000010000 */
[----:B------:R-:W-:Y:S02]  /*c8b0*/  HSET2.LE.AND R27, R27, R201, PT ;  /* 0x000000c91b1b7233 */ /* 0x000fe40003803000 */
[----:B------:R-:W-:Y:S01]  /*c8c0*/  LOP3.LUT R25, R148, R25, RZ, 0xc0, !PT ;  /* 0x0000001994197212 */ /* 0x000fe200078ec0ff */
[C---:B------:R-:W-:Y:S01]  /*c8d0*/  FADD.FTZ R246, R202.reuse, R181 ;  /* 0x000000b5caf67221 */ /* 0x040fe20000010000 */
[C---:B------:R-:W-:Y:S01]  /*c8e0*/  F2FP.BF16.F32.PACK_AB R152, R177.reuse, R176 ;  /* 0x000000b0b198723e */ /* 0x040fe200000010ff */
[----:B------:R-:W-:Y:S01]  /*c8f0*/  FADD.FTZ R177, R177, R185 ;  /* 0x000000b9b1b17221 */ /* 0x000fe20000010000 */
[----:B------:R-:W-:Y:S02]  /*c900*/  F2FP.BF16.F32.PACK_AB R149, R203, R180 ;  /* 0x000000b4cb95723e */ /* 0x000fe400000010ff */
[----:B------:R-:W-:Y:S01]  /*c910*/  F2FP.BF16.F32.PACK_AB R148, R202, R179 ;  /* 0x000000b3ca94723e */ /* 0x000fe200000010ff */
[----:B------:R-:W-:Y:S01]  /*c920*/  FADD.FTZ R177, R180, R177 ;  /* 0x000000b1b4b17221 */ /* 0x000fe20000010000 */
[----:B------:R-:W-:Y:S02]  /*c930*/  LOP3.LUT R24, R152, R24, RZ, 0xc0, !PT ;  /* 0x0000001898187212 */ /* 0x000fe400078ec0ff */
[----:B------:R-:W-:Y:S01]  /*c940*/  LOP3.LUT R26, R149, R26, RZ, 0xc0, !PT ;  /* 0x0000001a951a7212 */ /* 0x000fe200078ec0ff */
[----:B------:R-:W-:Y:S01]  /*c950*/  LDSM.16.MT88.4 R152, [R192+0x3800] ;  /* 0x00380000c098783b */ /* 0x000fe20000004200 */
[----:B------:R-:W-:Y:S01]  /*c960*/  LOP3.LUT R27, R148, R27, RZ, 0xc0, !PT ;  /* 0x0000001b941b7212 */ /* 0x000fe200078ec0ff */
[----:B------:R-:W-:Y:S06]  /*c970*/  FADD.FTZ R247, R203, R177 ;  /* 0x000000b1cbf77221 */ /* 0x000fec0000010000 */
[C---:B------:R-:W-:Y:S01]  /*c980*/  HMMA.16816.F32.BF16 R160, R24.reuse, R156, R4 ;  /* 0x0000009c18a0723c */ /* 0x040fe20000041804 */
[----:B------:R-:W1:Y:S07]  /*c990*/  LDSM.16.MT88.4 R4, [R167+0x13800] ;  /* 0x01380000a704783b */ /* 0x000e6e0000004200 */
[C---:B------:R-:W-:Y:S01]  /*c9a0*/  HMMA.16816.F32.BF16 R156, R24.reuse, R158, R8 ;  /* 0x0000009e189c723c */ /* 0x040fe20000041808 */
[----:B------:R-:W4:Y:S07]  /*c9b0*/  LDSM.16.MT88.4 R8, [R166+0x13800] ;  /* 0x01380000a608783b */ /* 0x000f2e0000004200 */
[C---:B------:R-:W-:Y:S01]  /*c9c0*/  HMMA.16816.F32.BF16 R36, R24.reuse, R28, R36 ;  /* 0x0000001c1824723c */ /* 0x040fe20000041824 */
[----:B------:R-:W5:Y:S07]  /*c9d0*/  LDSM.16.MT88.4 R148, [R165+0x3800] ;  /* 0x00380000a594783b */ /* 0x000f6e0000004200 */
        /* <DEDUP_REMOVED lines=29> */
[C---:B-1----:R-:W-:Y:S03]  /*cbb0*/  HMMA.16816.F32.BF16 R132, R24.reuse, R4, R132 ;  /* 0x000000041884723c */ /* 0x042fe60000041884 */
[----:B------:R-:W-:Y:S04]  /*cbc0*/  SHF.L.U32 R5, R213, 0x3, RZ ;  /* 0x00000003d5057819 */ /* 0x000fe800000006ff */
[----:B------:R-:W-:Y:S01]  /*cbd0*/  LOP3.LUT R4, R5, 0x38, RZ, 0xc0, !PT ;  /* 0x0000003805047812 */ /* 0x000fe200078ec0ff */
[C---:B------:R-:W-:Y:S08]  /*cbe0*/  HMMA.16816.F32.BF16 R136, R24.reuse, R6, R136 ;  /* 0x000000061888723c */ /* 0x040ff00000041888 */
[C---:B----4-:R-:W-:Y:S08]  /*cbf0*/  HMMA.16816.F32.BF16 R140, R24.reuse, R8, R140 ;  /* 0x00000008188c723c */ /* 0x050ff0000004188c */
[C---:B------:R-:W-:Y:S08]  /*cc00*/  HMMA.16816.F32.BF16 R144, R24.reuse, R10, R144 ;  /* 0x0000000a1890723c */ /* 0x040ff00000041890 */
[C---:B-----5:R-:W-:Y:S08]  /*cc10*/  HMMA.16816.F32.BF16 R152, R24.reuse, R148, R12 ;  /* 0x000000941898723c */ /* 0x060ff0000004180c */
[----:B------:R-:W-:Y:S01]  /*cc20*/  HMMA.16816.F32.BF16 R148, R24, R150, R16 ;  /* 0x000000961894723c */ /* 0x000fe20000041810 */
[----:B------:R-:W-:Y:S08]  /*cc30*/  @!UPT UIADD3 URZ, UPT, UPT, URZ, URZ, URZ ;  /* 0x000000fffffff290 */ /* 0x000ff0000fffe0ff */
[----:B------:R-:W-:Y:S11]  /*cc40*/  BRA.U UP0, `(.L_x_866) ;  /* 0xffffffb900a07547 */ /* 0x000ff6000b83ffff */
.L_x_865:
[----:B------:R-:W1:Y:S01]  /*cc50*/  SHFL.BFLY PT, R7, R247, 0x2, 0x1f ;  /* 0x0c401f00f7077f89 */ /* 0x000e6200000e0000 */
[----:B------:R-:W2:Y:S01]  /*cc60*/  LDCU UR4, c[0x0][0x4fc] ;  /* 0x00009f80ff0477ac */ /* 0x000ea20008000800 */
[C---:B------:R-:W-:Y:S01]  /*cc70*/  SHF.L.U32 R8, R213.reuse, 0x4, RZ ;  /* 0x00000004d5087819 */ /* 0x040fe200000006ff */
[----:B------:R-:W3:Y:S01]  /*cc80*/  S2UR UR7, SR_CTAID.Y ;  /* 0x00000000000779c3 */ /* 0x000ee20000002600 */
[----:B------:R-:W4:Y:S01]  /*cc90*/  SHFL.BFLY PT, R0, R246, 0x2, 0x1f ;  /* 0x0c401f00f6007f89 */ /* 0x000f2200000e0000 */
[----:B------:R-:W-:Y:S01]  /*cca0*/  UISETP.NE.AND UP3, UPT, UR18, -0x1, UPT ;  /* 0xffffffff1200788c */ /* 0x000fe2000bf65270 */
[----:B------:R-:W-:Y:S01]  /*ccb0*/  LOP3.LUT R8, R8, 0x1c0, RZ, 0xc0, !PT ;  /* 0x000001c008087812 */ /* 0x000fe200078ec0ff */
[----:B------:R-:W5:Y:S01]  /*ccc0*/  LDCU.U8 UR8, c[0x0][0x549] ;  /* 0x0000a920ff0877ac */ /* 0x000f620008000000 */
[C---:B------:R-:W-:Y:S02]  /*ccd0*/  LOP3.LUT P0, RZ, R213.reuse, 0x10, RZ, 0xc0, !PT ;  /* 0x00000010d5ff7812 */ /* 0x040fe4000780c0ff */
[----:B------:R-:W-:Y:S01]  /*cce0*/  LOP3.LUT P1, RZ, R213, 0x8, RZ, 0xc0, !PT ;  /* 0x00000008d5ff7812 */ /* 0x000fe2000782c0ff */
[----:B------:R-:W2:Y:S01]  /*ccf0*/  LDCU UR10, c[0x0][0x434] ;  /* 0x00008680ff0a77ac */ /* 0x000ea20008000800 */
[----:B------:R-:W-:Y:S01]  /*cd00*/  MOV R10, 0x10 ;  /* 0x00000010000a7802 */ /* 0x000fe20000000f00 */
[----:B------:R-:W3:Y:S03]  /*cd10*/  LDCU.U8 UR11, c[0x0][0x548] ;  /* 0x0000a900ff0b77ac */ /* 0x000ee60008000000 */
[----:B------:R-:W-:Y:S01]  /*cd20*/  SEL R10, R10, 0xfffffff0, !P2 ;  /* 0xfffffff00a0a7807 */ /* 0x000fe20005000000 */
[----:B------:R-:W-:Y:S01]  /*cd30*/  UISETP.NE.AND UP2, UPT, UR18, -0x1, UPT ;  /* 0xffffffff1200788c */ /* 0x000fe2000bf45270 */
[----:B------:R-:W2:Y:S01]  /*cd40*/  LDCU UR13, c[0x0][0x434] ;  /* 0x00008680ff0d77ac */ /* 0x000ea20008000800 */
[----:B-1----:R-:W-:Y:S01]  /*cd50*/  FADD.FTZ R7, R7, R247 ;  /* 0x000000f707077221 */ /* 0x002fe20000010000 */
[----:B-----5:R-:W-:Y:S01]  /*cd60*/  UISETP.NE.AND UP1, UPT, UR8, URZ, UPT ;  /* 0x000000ff0800728c */ /* 0x020fe2000bf25270 */
[----:B------:R-:W1:Y:S01]  /*cd70*/  S2UR UR8, SR_CTAID.X ;  /* 0x00000000000879c3 */ /* 0x000e620000002500 */
[----:B----4-:R-:W-:-:S02]  /*cd80*/  FADD.FTZ R246, R0, R246 ;  /* 0x000000f600f67221 */ /* 0x010fc40000010000 */
[----:B------:R-:W4:Y:S01]  /*cd90*/  SHFL.BFLY PT, R0, R7, 0x1, 0x1f ;  /* 0x0c201f0007007f89 */ /* 0x000f2200000e0000 */
[----:B---3--:R-:W-:-:S03]  /*cda0*/  UISETP.NE.AND UP0, UPT, UR11, URZ, !UP1 ;  /* 0x000000ff0b00728c */ /* 0x008fc6000cf05270 */
[----:B------:R-:W3:Y:S03]  /*cdb0*/  SHFL.BFLY PT, R6, R246, 0x1, 0x1f ;  /* 0x0c201f00f6067f89 */ /* 0x000ee600000e0000 */
[----:B------:R-:W2:Y:S01]  /*cdc0*/  @UP1 LDCU UR9, c[0x0][0x430] ;  /* 0x00008600ff0917ac */ /* 0x000ea20008000800 */
[----:B----4-:R-:W-:Y:S01]  /*cdd0*/  FADD.FTZ R7, R7, R0 ;  /* 0x0000000007077221 */ /* 0x010fe20000010000 */
[----:B------:R-:W-:Y:S01]  /*cde0*/  SHF.L.U32 R0, R213, 0x1, RZ ;  /* 0x00000001d5007819 */ /* 0x000fe200000006ff */
[----:B--2---:R-:W-:Y:S01]  /*cdf0*/  @UP1 UIMAD UR13, UR9, UR10, URZ ;  /* 0x0000000a090d12a4 */ /* 0x004fe2000f8e02ff */
[----:B---3--:R-:W-:Y:S01]  /*ce00*/  FADD.FTZ R6, R246, R6 ;  /* 0x00000006f6067221 */ /* 0x008fe20000010000 */
[----:B------:R-:W2:Y:S01]  /*ce10*/  MUFU.RCP R2, R7 ;  /* 0x0000000700027308 */ /* 0x000ea20000001000 */
[----:B------:R-:W-:Y:S02]  /*ce20*/  FSETP.NE.FTZ.AND P4, PT, R7, RZ, PT ;  /* 0x000000ff0700720b */ /* 0x000fe40003f95000 */
[----:B------:R-:W-:-:S02]  /*ce30*/  LOP3.LUT R212, R212, 0x6, R0, 0xf8, !PT ;  /* 0x00000006d4d47812 */ /* 0x000fc400078ef800 */
[----:B------:R-:W-:Y:S02]  /*ce40*/  FSETP.NE.FTZ.AND P3, PT, R6, RZ, PT ;  /* 0x000000ff0600720b */ /* 0x000fe40003f75000 */
[----:B------:R-:W-:Y:S01]  /*ce50*/  LOP3.LUT R8, R8, 0x38, R0, 0xf8, !PT ;  /* 0x0000003808087812 */ /* 0x000fe200078ef800 */
[----:B------:R-:W3:Y:S01]  /*ce60*/  MUFU.RCP R9, R6 ;  /* 0x0000000600097308 */ /* 0x000ee20000001000 */
[----:B------:R-:W-:Y:S02]  /*ce70*/  MOV R0, 0x20 ;  /* 0x0000002000007802 */ /* 0x000fe40000000f00 */
[----:B------:R-:W-:Y:S02]  /*ce80*/  LOP3.LUT R8, R212, R8, RZ, 0xfc, !PT ;  /* 0x00000008d4087212 */ /* 0x000fe400078efcff */
[----:B------:R-:W-:Y:S02]  /*ce90*/  SEL R0, R0, 0xffffffe0, !P1 ;  /* 0xffffffe000007807 */ /* 0x000fe40004800000 */
[----:B------:R-:W-:-:S02]  /*cea0*/  LEA R8, R8, UR6, 0x1 ;  /* 0x0000000608087c11 */ /* 0x000fc4000f8e08ff */
[----:B--2---:R-:W-:Y:S02]  /*ceb0*/  FSEL R2, R2, 1, P4 ;  /* 0x3f80000002027808 */ /* 0x004fe40002000000 */
[C---:B------:R-:W-:Y:S02]  /*cec0*/  IADD3 R12, PT, PT, R8.reuse, 0x40, RZ ;  /* 0x00000040080c7810 */ /* 0x040fe40007ffe0ff */
[----:B------:R-:W-:Y:S01]  /*ced0*/  IADD3 R11, PT, PT, R8, R0, RZ ;  /* 0x00000000080b7210 */ /* 0x000fe20007ffe0ff */
[----:B------:R-:W-:Y:S01]  /*cee0*/  FMUL.FTZ R2, R2, UR4 ;  /* 0x0000000402027c20 */ /* 0x000fe20008410000 */
[----:B------:R-:W-:Y:S02]  /*cef0*/  @P0 IADD3 R12, PT, PT, R8, -0x40, RZ ;  /* 0xffffffc0080c0810 */ /* 0x000fe40007ffe0ff */
[----:B---3--:R-:W-:Y:S01]  /*cf00*/  FSEL R9, R9, 1, P3 ;  /* 0x3f80000009097808 */ /* 0x008fe20001800000 */
[C---:B------:R-:W-:Y:S01]  /*cf10*/  FMUL.FTZ R160, R2.reuse, R160 ;  /* 0x000000a002a07220 */ /* 0x040fe20000410000 */
[C---:B------:R-:W-:Y:S01]  /*cf20*/  FMUL.FTZ R161, R2.reuse, R161 ;  /* 0x000000a102a17220 */ /* 0x040fe20000410000 */
[C---:B------:R-:W-:Y:S01]  /*cf30*/  FMUL.FTZ R156, R2.reuse, R156 ;  /* 0x0000009c029c7220 */ /* 0x040fe20000410000 */
[C---:B------:R-:W-:Y:S01]  /*cf40*/  FMUL.FTZ R157, R2.reuse, R157 ;  /* 0x0000009d029d7220 */ /* 0x040fe20000410000 */
[----:B------:R-:W-:Y:S01]  /*cf50*/  FMUL.FTZ R9, R9, UR4 ;  /* 0x0000000409097c20 */ /* 0x000fe20008410000 */
[----:B------:R-:W2:Y:S01]  /*cf60*/  @!UP3 LDCU.64 UR4, c[0x0][0x400] ;  /* 0x00008000ff04b7ac */ /* 0x000ea20008000a00 */
        /* <DEDUP_REMOVED lines=93> */
[----:B------:R-:W-:Y:S01]  /*d540*/  STS [R8], R160 ;  /* 0x000000a008007388 */ /* 0x000fe20000000800 */
[----:B------:R-:W-:Y:S01]  /*d550*/  IADD3 R0, PT, PT, R0, R12, RZ ;  /* 0x0000000c00007210 */ /* 0x000fe20007ffe0ff */
[----:B--2---:R-:W-:Y:S01]  /*d560*/  @!UP3 UIMAD.WIDE.U32 UR14, UR7, UR4, URZ ;  /* 0x00000004070eb2a5 */ /* 0x004fe2000f8e00ff */
[----:B------:R-:W-:Y:S01]  /*d570*/  F2FP.BF16.F32.PACK_AB R44, R45, R44 ;  /* 0x0000002c2d2c723e */ /* 0x000fe200000010ff */
[----:B------:R-:W-:Y:S01]  /*d580*/  STS [R8+0x400], R162 ;  /* 0x000400a208007388 */ /* 0x000fe20000000800 */
[----:B------:R-:W-:Y:S01]  /*d590*/  F2FP.BF16.F32.PACK_AB R46, R47, R46 ;  /* 0x0000002e2f2e723e */ /* 0x000fe200000010ff */
        /* <DEDUP_REMOVED lines=14> */
[----:B------:R-:W-:Y:S01]  /*d680*/  FMUL.FTZ R80, R2, R80 ;  /* 0x0000005002507220 */ /* 0x000fe20000410000 */
[----:B------:R-:W-:Y:S01]  /*d690*/  IADD3 R10, PT, PT, R10, R0, RZ ;  /* 0x000000000a0a7210 */ /* 0x000fe20007ffe0ff */
[----:B------:R-:W-:Y:S01]  /*d6a0*/  STS [R11+0x400], R38 ;  /* 0x000400260b007388 */ /* 0x000fe20000000800 */
[C---:B------:R-:W-:Y:S01]  /*d6b0*/  FMUL.FTZ R81, R2.reuse, R81 ;  /* 0x0000005102517220 */ /* 0x040fe20000410000 */
[----:B------:R-:W-:Y:S01]  /*d6c0*/  F2FP.BF16.F32.PACK_AB R60, R61, R60 ;  /* 0x0000003c3d3c723e */ /* 0x000fe200000010ff */
[C---:B------:R-:W-:Y:S01]  /*d6d0*/  FMUL.FTZ R84, R2.reuse, R84 ;  /* 0x0000005402547220 */ /* 0x040fe20000410000 */
[----:B------:R-:W-:Y:S01]  /*d6e0*/  F2FP.BF16.F32.PACK_AB R62, R63, R62 ;  /* 0x0000003e3f3e723e */ /* 0x000fe200000010ff */
[----:B------:R-:W-:Y:S01]  /*d6f0*/  STS [R13], R40 ;  /* 0x000000280d007388 */ /* 0x000fe20000000800 */
[C---:B------:R-:W-:Y:S01]  /*d700*/  FMUL.FTZ R85, R2.reuse, R85 ;  /* 0x0000005502557220 */ /* 0x040fe20000410000 */
[----:B------:R-:W-:Y:S01]  /*d710*/  F2FP.BF16.F32.PACK_AB R64, R65, R64 ;  /* 0x000000404140723e */ /* 0x000fe200000010ff */
[----:B------:R-:W-:Y:S01]  /*d720*/  @!UP3 UIMAD UR12, UR7, UR5, UR15 ;  /* 0x00000005070cb2a4 */ /* 0x000fe2000f8e020f */
[----:B------:R-:W-:Y:S01]  /*d730*/  STS [R13+0x400], R42 ;  /* 0x0004002a0d007388 */ /* 0x000fe20000000800 */
[----:B------:R-:W-:Y:S01]  /*d740*/  F2FP.BF16.F32.PACK_AB R66, R67, R66 ;  /* 0x000000424342723e */ /* 0x000fe200000010ff */
[C---:B------:R-:W-:Y:S01]  /*d750*/  FMUL.FTZ R88, R2.reuse, R88 ;  /* 0x0000005802587220 */ /* 0x040fe20000410000 */
[C---:B------:R-:W-:Y:S01]  /*d760*/  FMUL.FTZ R89, R2.reuse, R89 ;  /* 0x0000005902597220 */ /* 0x040fe20000410000 */
[----:B------:R-:W-:Y:S01]  /*d770*/  STS [R12], R44 ;  /* 0x0000002c0c007388 */ /* 0x000fe20000000800 */
[----:B------:R-:W-:Y:S01]  /*d780*/  F2FP.BF16.F32.PACK_AB R68, R69, R68 ;  /* 0x000000444544723e */ /* 0x000fe200000010ff */
[----:B------:R-:W2:Y:S01]  /*d790*/  @UP3 LDCU.64 UR4, c[0x0][0x408] ;  /* 0x00008100ff0437ac */ /* 0x000ea20008000a00 */
        /* <DEDUP_REMOVED lines=87> */
[----:B--2---:R-:W-:Y:S01]  /*dd10*/  @UP3 UIMAD.WIDE.U32 UR16, UR18, UR4, URZ ;  /* 0x00000004121032a5 */ /* 0x004fe2000f8e00ff */
[----:B------:R-:W-:Y:S01]  /*dd20*/  F2FP.BF16.F32.PACK_AB R136, R137, R136 ;  /* 0x000000888988723e */ /* 0x000fe200000010ff */
[----:B------:R-:W-:Y:S01]  /*dd30*/  STS [R10+0x2400], R90 ;  /* 0x0024005a0a007388 */ /* 0x000fe20000000800 */
[----:B------:R-:W-:Y:S01]  /*dd40*/  F2FP.BF16.F32.PACK_AB R138, R139, R138 ;  /* 0x0000008a8b8a723e */ /* 0x000fe200000010ff */
[----:B------:R-:W-:Y:S01]  /*dd50*/  @UP3 UIMAD UR12, UR18, UR5, UR17 ;  /* 0x00000005120c32a4 */ /* 0x000fe2000f8e0211 */
[----:B------:R-:W-:Y:S01]  /*dd60*/  F2FP.BF16.F32.PACK_AB R140, R141, R140 ;  /* 0x0000008c8d8c723e */ /* 0x000fe200000010ff */
[----:B------:R-:W-:Y:S01]  /*dd70*/  STS [R8+0x4000], R92 ;  /* 0x0040005c08007388 */ /* 0x000fe20000000800 */
[----:B------:R-:W-:Y:S01]  /*dd80*/  F2FP.BF16.F32.PACK_AB R142, R143, R142 ;  /* 0x0000008e8f8e723e */ /* 0x000fe200000010ff */
[----:B------:R-:W-:Y:S01]  /*dd90*/  @!UP3 UMOV UR17, UR14 ;  /* 0x0000000e0011bc82 */ /* 0x000fe20008000000 */
[----:B------:R-:W-:Y:S01]  /*dda0*/  F2FP.BF16.F32.PACK_AB R144, R145, R144 ;  /* 0x000000909190723e */ /* 0x000fe200000010ff */
[----:B------:R-:W-:Y:S01]  /*ddb0*/  STS [R8+0x4400], R94 ;  /* 0x0044005e08007388 */ /* 0x000fe20000000800 */
[----:B------:R-:W-:Y:S01]  /*ddc0*/  F2FP.BF16.F32.PACK_AB R146, R147, R146 ;  /* 0x000000929392723e */ /* 0x000fe200000010ff */
[----:B------:R-:W2:Y:S01]  /*ddd0*/  S2UR UR14, SR_CTAID.Z ;  /* 0x00000000000e79c3 */ /* 0x000ea20000002700 */
[----:B------:R-:W-:Y:S01]  /*dde0*/  F2FP.BF16.F32.PACK_AB R152, R153, R152 ;  /* 0x000000989998723e */ /* 0x000fe200000010ff */
[----:B------:R-:W-:Y:S01]  /*ddf0*/  STS [R9+0x4000], R96 ;  /* 0x0040006009007388 */ /* 0x000fe20000000800 */
[----:B------:R-:W-:Y:S01]  /*de00*/  F2FP.BF16.F32.PACK_AB R154, R155, R154 ;  /* 0x0000009a9b9a723e */ /* 0x000fe200000010ff */
[----:B------:R-:W-:Y:S01]  /*de10*/  @!UP2 UIMAD UR18, UR7, UR10, URZ ;  /* 0x0000000a0712a2a4 */ /* 0x000fe2000f8e02ff */
[----:B------:R-:W-:Y:S01]  /*de20*/  F2FP.BF16.F32.PACK_AB R2, R2, R148 ;  /* 0x000000940202723e */ /* 0x000fe200000010ff */
[----:B------:R-:W-:Y:S01]  /*de30*/  STS [R9+0x4400], R98 ;  /* 0x0044006209007388 */ /* 0x000fe20000000800 */
[----:B------:R-:W3:Y:S03]  /*de40*/  @UP1 LDCU UR5, c[0x0][0x430] ;  /* 0x00008600ff0517ac */ /* 0x000ee60008000800 */
[----:B------:R-:W-:Y:S01]  /*de50*/  STS [R11+0x4000], R100 ;  /* 0x004000640b007388 */ /* 0x000fe20000000800 */
[----:B------:R-:W-:Y:S01]  /*de60*/  @UP1 UMOV UR4, 0x1 ;  /* 0x0000000100041882 */ /* 0x000fe20000000000 */
[----:B------:R-:W-:-:S02]  /*de70*/  @UP3 UMOV UR17, UR16 ;  /* 0x0000001000113c82 */ /* 0x000fc40008000000 */
        /* <DEDUP_REMOVED lines=26> */
[----:B------:R1:W-:Y:S01]  /*e020*/  STS [R10+0x6400], R150 ;  /* 0x006400960a007388 */ /* 0x0003e20000000800 */
[----:B----4-:R-:W-:-:S04]  /*e030*/  LOP3.LUT R0, R5, 0x1f8, RZ, 0xc0, !PT ;  /* 0x000001f805007812 */ /* 0x010fc800078ec0ff */
[----:B------:R-:W-:-:S04]  /*e040*/  LOP3.LUT R0, R0, 0x38, R213, 0x78, !PT ;  /* 0x0000003800007812 */ /* 0x000fc800078e78d5 */
[----:B------:R-:W-:-:S04]  /*e050*/  LOP3.LUT R0, R0, 0x1e00, R5, 0xf8, !PT ;  /* 0x00001e0000007812 */ /* 0x000fc800078ef805 */
[----:B------:R-:W-:Y:S01]  /*e060*/  LEA R0, R0, UR6, 0x1 ;  /* 0x0000000600007c11 */ /* 0x000fe2000f8e08ff */
[----:B------:R-:W-:Y:S01]  /*e070*/  USHF.R.S32.HI UR6, URZ, 0x1f, UR18 ;  /* 0x0000001fff067899 */ /* 0x000fe20008011412 */
[----:B-123--:R-:W-:Y:S11]  /*e080*/  BRA.U UP1, `(.L_x_869) ;  /* 0x0000000101207547 */ /* 0x00eff6000b800000 */
        /* <DEDUP_REMOVED lines=8> */
.L_x_869:
        /* <DEDUP_REMOVED lines=15> */
[----:B------:R-:W-:Y:S01]  /*e200*/  USHF.L.U32 UR19, UR19, 0x6, URZ ;  /* 0x0000000613137899 */ /* 0x000fe200080006ff */
[----:B------:R-:W-:Y:S01]  /*e210*/  MOV R13, 0x7f800000 ;  /* 0x7f800000000d7802 */ /* 0x000fe20000000f00 */
[----:B------:R-:W-:Y:S01]  /*e220*/  USHF.R.S32.HI UR7, URZ, 0x1f, UR13 ;  /* 0x0000001fff077899 */ /* 0x000fe2000801140d */
[----:B------:R-:W-:Y:S01]  /*e230*/  MOV R12, 0x7f800000 ;  /* 0x7f800000000c7802 */ /* 0x000fe20000000f00 */
[----:B------:R-:W-:Y:S01]  /*e240*/  USHF.R.S32.HI UR4, URZ, 0x1f, UR9 ;  /* 0x0000001fff047899 */ /* 0x000fe20008011409 */
[----:B------:R-:W-:Y:S01]  /*e250*/  LOP3.LUT R14, R214, 0x7, R14, 0xf8, !PT ;  /* 0x00000007d60e7812 */ /* 0x000fe200078ef80e */
[----:B------:R-:W-:-:S02]  /*e260*/  UIADD3 UR18, UP1, UP0, UR9, UR18, UR13 ;  /* 0x0000001209127290 */ /* 0x000fc4000f83e00d */
[----:B------:R-:W-:Y:S01]  /*e270*/  UIADD3 UR19, UPT, UPT, -UR19, UR21, URZ ;  /* 0x0000001513137290 */ /* 0x000fe2000fffe1ff */
[----:B------:R3:W4:Y:S01]  /*e280*/  LDS.128 R8, [R0+0x1800] ;  /* 0x0018000000087984 */ /* 0x0007220000000c00 */
[----:B-1----:R-:W1:Y:S01]  /*e290*/  @P4 LDC R7, c[0x0][0x458] ;  /* 0x00011600ff074b82 */ /* 0x002e620000000800 */
[----:B--2---:R-:W-:Y:S01]  /*e2a0*/  @P4 FMUL.FTZ R15, R15, 0.69314718246459960938 ;  /* 0x3f3172180f0f4820 */ /* 0x004fe20000410000 */
[----:B------:R-:W-:Y:S01]  /*e2b0*/  UIADD3.X UR4, UPT, UPT, UR4, UR6, UR7, UP1, UP0 ;  /* 0x0000000604047290 */ /* 0x000fe20008fe0407 */
[----:B-----5:R-:W-:-:S04]  /*e2c0*/  @P3 FMUL.FTZ R6, R6, 0.69314718246459960938 ;  /* 0x3f31721806063820 */ /* 0x020fc80000410000 */
[----:B---3--:R-:W-:Y:S01]  /*e2d0*/  @P3 FFMA.FTZ R12, R3, R2, R6 ;  /* 0x00000002030c3223 */ /* 0x008fe20000010006 */
        /* <DEDUP_REMOVED lines=19> */
.L_x_871:
[----:B------:R-:W-:Y:S05]  /*e410*/  BSYNC.RECONVERGENT B0 ;  /* 0x0000000000007941 */ /* 0x000fea0003800200 */
.L_x_870:
[----:B------:R-:W2:Y:S01]  /*e420*/  LDCU.64 UR4, c[0x0][0x410] ;  /* 0x00008200ff0477ac */ /* 0x000ea20008000a00 */
[----:B-1----:R-:W-:Y:S01]  /*e430*/  SHF.R.U32.HI R6, RZ, 0x3, R213 ;  /* 0x00000003ff067819 */ /* 0x002fe200000116d5 */
[----:B------:R-:W-:Y:S01]  /*e440*/  IMAD.MOV.U32 R7, RZ, RZ, RZ ;  /* 0x000000ffff077224 */ /* 0x000fe200078e00ff */
[----:B------:R-:W-:Y:S01]  /*e450*/  IADD3 R14, P0, PT, R4, UR17, RZ ;  /* 0x00000011040e7c10 */ /* 0x000fe2000ff1e0ff */
[----:B------:R1:W3:Y:S01]  /*e460*/  LDS.128 R24, [R0] ;  /* 0x0000000000187984 */ /* 0x0002e20000000c00 */
[C---:B------:R-:W-:Y:S01]  /*e470*/  ISETP.GE.AND P3, PT, R6.reuse, UR19, PT ;  /* 0x0000001306007c0c */ /* 0x040fe2000bf66270 */
[----:B------:R-:W-:Y:S01]  /*e480*/  IMAD.WIDE.U32 R2, R5, 0x40, R6 ;  /* 0x0000004005027825 */ /* 0x000fe200078e0006 */
[C---:B------:R-:W-:Y:S01]  /*e490*/  IADD3 R7, PT, PT, R6.reuse, 0x20, RZ ;  /* 0x0000002006077810 */ /* 0x040fe20007ffe0ff */
[----:B------:R1:W4:Y:S01]  /*e4a0*/  LDS.128 R20, [R0+0x2000] ;  /* 0x0020000000147984 */ /* 0x0003220000000c00 */
[----:B------:R-:W-:Y:S01]  /*e4b0*/  IADD3.X R15, PT, PT, RZ, UR12, RZ, P0, !PT ;  /* 0x0000000cff0f7c10 */ /* 0x000fe200087fe4ff */
[C---:B------:R-:W-:Y:S01]  /*e4c0*/  VIADD R12, R6.reuse, 0x10 ;  /* 0x00000010060c7836 */ /* 0x040fe20000000000 */
[----:B------:R-:W-:Y:S01]  /*e4d0*/  ISETP.GE.AND P1, PT, R7, UR19, PT ;  /* 0x0000001307007c0c */ /* 0x000fe2000bf26270 */
[----:B------:R-:W-:Y:S01]  /*e4e0*/  VIADD R5, R6, 0x30 ;  /* 0x0000003006057836 */ /* 0x000fe20000000000 */
[----:B------:R1:W1:Y:S01]  /*e4f0*/  LDS.128 R16, [R0+0x4000] ;  /* 0x0040000000107984 */ /* 0x0002620000000c00 */
[----:B------:R-:W-:Y:S01]  /*e500*/  BSSY.RECONVERGENT B0, `(.L_x_872) ;  /* 0x000001b000007945 */ /* 0x000fe20003800200 */
[----:B------:R-:W-:-:S02]  /*e510*/  ISETP.GE.AND P2, PT, R12, UR19, PT ;  /* 0x000000130c007c0c */ /* 0x000fc4000bf46270 */
[----:B------:R-:W-:Y:S01]  /*e520*/  ISETP.GE.AND P0, PT, R5, UR19, PT ;  /* 0x0000001305007c0c */ /* 0x000fe2000bf06270 */
[----:B--2---:R-:W-:Y:S01]  /*e530*/  IMAD.U32 R6, RZ, RZ, UR4 ;  /* 0x00000004ff067e24 */ /* 0x004fe2000f8e00ff */
[----:B------:R-:W-:-:S03]  /*e540*/  MOV R28, UR5 ;  /* 0x00000005001c7c02 */ /* 0x000fc60008000f00 */
[----:B------:R-:W-:Y:S02]  /*e550*/  IMAD.WIDE.U32 R6, R6, UR14, R14 ;  /* 0x0000000e06067c25 */ /* 0x000fe4000f8e000e */
[----:B------:R2:W1:Y:S02]  /*e560*/  LDS.128 R12, [R0+0x6000] ;  /* 0x00600000000c7984 */ /* 0x0004640000000c00 */
[----:B------:R-:W-:Y:S01]  /*e570*/  IMAD R29, R28, UR14, R7 ;  /* 0x0000000e1c1d7c24 */ /* 0x000fe2000f8e0207 */
[----:B------:R-:W-:Y:S06]  /*e580*/  @P3 BRA `(.L_x_873) ;  /* 0x0000000000483947 */ /* 0x000fec0003800000 */
[----:B------:R-:W5:Y:S01]  /*e590*/  LDCU.64 UR6, c[0x0][0x408] ;  /* 0x00008100ff0677ac */ /* 0x000f620008000a00 */
[----:B------:R-:W-:Y:S01]  /*e5a0*/  IMAD.MOV.U32 R28, RZ, RZ, R6 ;  /* 0x000000ffff1c7224 */ /* 0x000fe200078e0006 */
[----:B------:R-:W3:Y:S01]  /*e5b0*/  LDCU.64 UR4, c[0x0][0x3f0] ;  /* 0x00007e00ff0477ac */ /* 0x000ee20008000a00 */
[----:B------:R-:W2:Y:S01]  /*e5c0*/  LDCU UR8, c[0x0][0x440] ;  /* 0x00008800ff0877ac */ /* 0x000ea20008000800 */
[----:B-----5:R-:W-:Y:S02]  /*e5d0*/  IMAD R5, R3, UR6, RZ ;  /* 0x0000000603057c24 */ /* 0x020fe4000f8e02ff */
[----:B------:R-:W-:-:S04]  /*e5e0*/  IMAD.WIDE.U32 R30, R2, UR6, R28 ;  /* 0x00000006021e7c25 */ /* 0x000fc8000f8e001c */
[----:B------:R-:W-:Y:S01]  /*e5f0*/  IMAD R5, R2, UR7, R5 ;  /* 0x0000000702057c24 */ /* 0x000fe2000f8e0205 */
[----:B---3--:R-:W-:Y:S02]  /*e600*/  LEA R32, P3, R30, UR4, 0x1 ;  /* 0x000000041e207c11 */ /* 0x008fe4000f8608ff */
[----:B--2---:R-:W-:Y:S01]  /*e610*/  ISETP.GE.AND P6, PT, R4, UR8, PT ;  /* 0x0000000804007c0c */ /* 0x004fe2000bfc6270 */
[----:B------:R-:W-:Y:S01]  /*e620*/  IMAD.IADD R5, R5, 0x1, R31 ;  /* 0x0000000105057824 */ /* 0x000fe200078e021f */
[----:B------:R-:W-:Y:S02]  /*e630*/  ISETP.GE.AND P5, PT, R236, UR8, PT ;  /* 0x00000008ec007c0c */ /* 0x000fe4000bfa6270 */
[----:B------:R-:W-:Y:S02]  /*e640*/  ISETP.GE.AND P4, PT, R235, UR8, PT ;  /* 0x00000008eb007c0c */ /* 0x000fe4000bf86270 */
[----:B------:R-:W-:Y:S02]  /*e650*/  LEA.HI.X R33, R30, UR5, R5, 0x1, P3 ;  /* 0x000000051e217c11 */ /* 0x000fe400098f0c05 */
[----:B------:R-:W-:-:S05]  /*e660*/  ISETP.GE.AND P3, PT, R234, UR8, PT ;  /* 0x00000008ea007c0c */ /* 0x000fca000bf66270 */
[----:B------:R2:W-:Y:S04]  /*e670*/  @!P6 STG.E.128 desc[UR24][R32.64], R24 ;  /* 0x000000182000e986 */ /* 0x0005e8000c101d18 */
[----:B----4-:R2:W-:Y:S04]  /*e680*/  @!P5 STG.E.128 desc[UR24][R32.64+0x80], R20 ;  /* 0x000080142000d986 */ /* 0x0105e8000c101d18 */
[----:B-1----:R2:W-:Y:S04]  /*e690*/  @!P4 STG.E.128 desc[UR24][R32.64+0x100], R16 ;  /* 0x000100102000c986 */ /* 0x0025e8000c101d18 */
[----:B------:R2:W-:Y:S02]  /*e6a0*/  @!P3 STG.E.128 desc[UR24][R32.64+0x180], R12 ;  /* 0x0001800c2000b986 */ /* 0x0005e4000c101d18 */
.L_x_873:
[----:B------:R-:W-:Y:S05]  /*e6b0*/  BSYNC.RECONVERGENT B0 ;  /* 0x0000000000007941 */ /* 0x000fea0003800200 */
.L_x_872:
        /* <DEDUP_REMOVED lines=11> */
[----:B------:R-:W-:Y:S01]  /*e770*/  IMAD.X R5, RZ, RZ, R3, P2 ;  /* 0x000000ffff057224 */ /* 0x000fe200010e0603 */
        /* <DEDUP_REMOVED lines=15> */
.L_x_875:
[----:B------:R-:W-:Y:S05]  /*e870*/  BSYNC.RECONVERGENT B0 ;  /* 0x0000000000007941 */ /* 0x000fea0003800200 */
.L_x_874:
        /* <DEDUP_REMOVED lines=27> */
.L_x_877:
[----:B------:R-:W-:Y:S05]  /*ea30*/  BSYNC.RECONVERGENT B0 ;  /* 0x0000000000007941 */ /* 0x000fea0003800200 */
.L_x_876:
[----:B-12---:R1:W2:Y:S04]  /*ea40*/  LDS.128 R16, [R0+0x3800] ;  /* 0x0038000000107984 */ /* 0x0062a80000000c00 */
[----:B------:R1:W1:Y:S01]  /*ea50*/  LDS.128 R12, [R0+0x5800] ;  /* 0x00580000000c7984 */ /* 0x0002620000000c00 */
[----:B------:R-:W-:Y:S05]  /*ea60*/  @P0 EXIT ;  /* 0x000000000000094d */ /* 0x000fea0003800000 */
[----:B------:R-:W5:Y:S01]  /*ea70*/  LDCU.64 UR6, c[0x0][0x408] ;  /* 0x00008100ff0677ac */ /* 0x000f620008000a00 */
[----:B----4-:R1:W4:Y:S01]  /*ea80*/  LDS.128 R20, [R0+0x7800] ;  /* 0x0078000000147984 */ /* 0x0103220000000c00 */
[----:B------:R-:W-:Y:S01]  /*ea90*/  IMAD.MOV.U32 R7, RZ, RZ, R29 ;  /* 0x000000ffff077224 */ /* 0x000fe200078e001d */
[----:B------:R-:W3:Y:S01]  /*eaa0*/  LDCU UR8, c[0x0][0x440] ;  /* 0x00008800ff0877ac */ /* 0x000ee20008000800 */
[----:B------:R-:W5:Y:S01]  /*eab0*/  LDCU.64 UR4, c[0x0][0x3f0] ;  /* 0x00007e00ff0477ac */ /* 0x000f620008000a00 */
[----:B---3--:R-:W-:Y:S02]  /*eac0*/  ISETP.GE.AND P3, PT, R4, UR8, PT ;  /* 0x0000000804007c0c */ /* 0x008fe4000bf66270 */
[----:B-1----:R-:W-:Y:S02]  /*ead0*/  IADD3 R0, P0, PT, R2, 0x30, RZ ;  /* 0x0000003002007810 */ /* 0x002fe40007f1e0ff */
[----:B------:R-:W-:Y:S02]  /*eae0*/  ISETP.GE.AND P2, PT, R236, UR8, PT ;  /* 0x00000008ec007c0c */ /* 0x000fe4000bf46270 */
[----:B------:R-:W-:Y:S01]  /*eaf0*/  ISETP.GE.AND P1, PT, R235, UR8, PT ;  /* 0x00000008eb007c0c */ /* 0x000fe2000bf26270 */
[----:B------:R-:W-:-:S02]  /*eb00*/  IMAD.X R2, RZ, RZ, R3, P0 ;  /* 0x000000ffff027224 */ /* 0x000fc400000e0603 */
[----:B-----5:R-:W-:-:S04]  /*eb10*/  IMAD.WIDE.U32 R6, R0, UR6, R6 ;  /* 0x0000000600067c25 */ /* 0x020fc8000f8e0006 */
        /* <DEDUP_REMOVED lines=9> */
[----:B----4-:R-:W-:Y:S05]  /*ebb0*/  @P0 EXIT ;  /* 0x000000000000094d */ /* 0x010fea0003800000 */
[----:B------:R-:W-:Y:S01]  /*ebc0*/  STG.E.128 desc[UR24][R4.64+0x180], R20 ;  /* 0x0001801404007986 */ /* 0x000fe2000c101d18 */
[----:B------:R-:W-:Y:S05]  /*ebd0*/  EXIT ;  /* 0x000000000000794d */ /* 0x000fea0003800000 */
.L_x_878:
        /* <DEDUP_REMOVED lines=10> */
.L_x_2349:


//--------------------- .text._ZN5flash16flash_fwd_kernelI23Flash_fwd_kernel_traitsILi256ELi64ELi64ELi4ELb0ELb0EN7cutlass10bfloat16_tE19Flash_kernel_traitsILi256ELi64ELi64ELi4ES3_EELb1ELb0ELb0ELb0ELb0ELb0ELb0ELb1EEEvNS_16Flash_fwd_paramsE --------------------------
	.section	.text._ZN5flash16flash_fwd_kernelI23Flash_fwd_kernel_traitsILi256ELi64ELi64ELi4ELb0ELb0EN7cutlass10bfloat16_tE19Flash_kernel_traitsILi256ELi64ELi64ELi4ES3_EELb1ELb0ELb0ELb0ELb0ELb0ELb0ELb1EEEvNS_16Flash_fwd_paramsE,"ax",@progbits
	.align	128
        .global         _ZN5flash16flash_fwd_kernelI23Flash_fwd_kernel_traitsILi256ELi64ELi64ELi4ELb0ELb0EN7cutlass10bfloat16_tE19Flash_kernel_traitsILi256ELi64ELi64ELi4ES3_EELb1ELb0ELb0ELb0ELb0ELb0ELb0ELb1EEEvNS_16Flash_fwd_paramsE
        .type           _ZN5flash16flash_fwd_kernelI23Flash_fwd_kernel_traitsILi256ELi64ELi64ELi4ELb0ELb0EN7cutlass10bfloat16_tE19Flash_kernel_traitsILi256ELi64ELi64ELi4ES3_EELb1ELb0ELb0ELb0ELb0ELb0ELb0ELb1EEEvNS_16Flash_fwd_paramsE,@function
        .size           _ZN5flash16flash_fwd_kernelI23Flash_fwd_kernel_traitsILi256ELi64ELi64ELi4ELb0ELb0EN7cutlass10bfloat16_tE19Flash_kernel_traitsILi256ELi64ELi64ELi4ES3_EELb1ELb0ELb0ELb0ELb0ELb0ELb0ELb1EEEvNS_16Flash_fwd_paramsE,(.L_x_2350 - _ZN5flash16flash_fwd_kernelI23Flash_fwd_kernel_traitsILi256ELi64ELi64ELi4ELb0ELb0EN7cutlass10bfloat16_tE19Flash_kernel_traitsILi256ELi64ELi64ELi4ES3_EELb1ELb0ELb0ELb0ELb0ELb0ELb0ELb1EEEvNS_16Flash_fwd_paramsE)
        .other          _ZN5flash16flash_fwd_kernelI23Flash_fwd_kernel_traitsILi256ELi64ELi64ELi4ELb0ELb0EN7cutlass10bfloat16_tE19Flash_kernel_traitsILi256ELi64ELi64ELi4ES3_EELb1ELb0ELb0ELb0ELb0ELb0ELb0ELb1EEEvNS_16Flash_fwd_paramsE,@"STO_CUDA_ENTRY STV_DEFAULT"
_ZN5flash16flash_fwd_kernelI23Flash_fwd_kernel_traitsILi256ELi64ELi64ELi4ELb0ELb0EN7cutlass10bfloat16_tE19Flash_kernel_traitsILi256ELi64ELi64ELi4ES3_EELb1ELb0ELb0ELb0ELb0ELb0ELb0ELb1EEEvNS_16Flash_fwd_paramsE:
.text._ZN5flash16flash_fwd_kernelI23Flash_fwd_kernel_traitsILi256ELi64ELi64ELi4ELb0ELb0EN7cutlass10bfloat16_tE19Flash_kernel_traitsILi256ELi64ELi64ELi4ES3_EELb1ELb0ELb0ELb0ELb0ELb0ELb0ELb1EEEvNS_16Flash_fwd_paramsE:
[----:B------:R-:W1:Y:S01]  /*0000*/  LDC R1, c[0x0][0x37c] ;  /* 0x0000df00ff017b82 */ /* 0x000e620000000800 */
[----:B------:R-:W2:Y:S07]  /*0010*/  LDCU.U8 UR4, c[0x0][0x524] ;  /* 0x0000a480ff0477ac */ /* 0x000eae0008000000 */
[----:B------:R-:W3:Y:S01]  /*0020*/  LDC R97, c[0x0][0x518] ;  /* 0x00014600ff617b82 */ /* 0x000ee20000000800 */
[----:B-1----:R-:W-:Y:S01]  /*0030*/  VIADD R1, R1, 0xffffff50 ;  /* 0xffffff5001017836 */ /* 0x002fe20000000000 */
[----:B------:R-:W1:Y:S01]  /*0040*/  LDCU.64 UR24, c[0x0][0x510] ;  /* 0x0000a200ff1877ac */ /* 0x000e620008000a00 */
[----:B------:R-:W4:Y:S05]  /*0050*/  LDCU.64 UR22, c[0x0][0x358] ;  /* 0x00006b00ff1677ac */ /* 0x000f2a0008000a00 */
[----:B------:R-:W5:Y:S01]  /*0060*/  LDC R98, c[0x0][0x51c] ;  /* 0x00014700ff627b82 */ /* 0x000f620000000800 */
[----:B------:R-:W5:Y:S01]  /*0070*/  S2R R22, SR_TID.X ;  /* 0x0000000000167919 */ /* 0x000f620000002100 */
[----:B------:R-:W5:Y:S01]  /*0080*/  LDCU.64 UR12, c[0x0][0x460] ;  /* 0x00008c00ff0c77ac */ /* 0x000f620008000a00 */
[----:B------:R-:W5:Y:S01]  /*0090*/  LDCU.64 UR10, c[0x0][0x470] ;  /* 0x00008e00ff0a77ac */ /* 0x000f620008000a00 */
[----:B--2---:R-:W-:-:S04]  /*00a0*/  ISETP.NE.AND P2, PT, RZ, UR4, PT ;  /* 0x00000004ff007c0c */ /* 0x004fc8000bf45270 */
[----:B------:R-:W-:Y:S01]  /*00b0*/  S2UR UR21, SR_CTAID.X ;  /* 0x00000000001579c3 */ /* 0x000fe20000002500 */
[----:B------:R-:W2:Y:S01]  /*00c0*/  LDCU.64 UR6, c[0x0][0x478] ;  /* 0x00008f00ff0677ac */ /* 0x000ea20008000a00 */
[----:B-1----:R-:W-:Y:S02]  /*00d0*/  IMAD.U32 R2, RZ, RZ, UR24 ;  /* 0x00000018ff027e24 */ /* 0x002fe4000f8e00ff */
[----:B------:R-:W-:Y:S01]  /*00e0*/  IMAD.U32 R3, RZ, RZ, UR25 ;  /* 0x00000019ff037e24 */ /* 0x000fe2000f8e00ff */
[----:B------:R-:W1:Y:S04]  /*00f0*/  LDCU.64 UR14, c[0x0][0x460] ;  /* 0x00008c00ff0e77ac */ /* 0x000e680008000a00 */
[----:B----4-:R3:W4:Y:S01]  /*0100*/  @P2 LDG.E.64 R4, desc[UR22][R2.64] ;  /* 0x0000001602042981 */ /* 0x010722000c1e1b00 */
[----:B------:R-:W-:Y:S08]  /*0110*/  S2UR UR9, SR_CTAID.Y ;  /* 0x00000000000979c3 */ /* 0x000ff00000002600 */
[----:B------:R-:W2:Y:S08]  /*0120*/  S2UR UR32, SR_CTAID.Z ;  /* 0x00000000002079c3 */ /* 0x000eb00000002700 */
[----:B------:R-:W4:Y:S01]  /*0130*/  @P2 LDC R0, c[0x0][0x520] ;  /* 0x00014800ff002b82 */ /* 0x000f220000000800 */
[----:B---3--:R-:W-:-:S02]  /*0140*/  @P2 IMAD.MOV.U32 R2, RZ, RZ, R97 ;  /* 0x000000ffff022224 */ /* 0x008fc400078e0061 */
[----:B-----5:R-:W-:-:S06]  /*0150*/  @P2 IMAD.MOV.U32 R3, RZ, RZ, R98 ;  /* 0x000000ffff032224 */ /* 0x020fcc00078e0062 */
[----:B------:R-:W3:Y:S01]  /*0160*/  @P2 LDG.E.64 R2, desc[UR22][R2.64] ;  /* 0x0000001602022981 */ /* 0x000ee2000c1e1b00 */
[----:B--2---:R-:W-:Y:S01]  /*0170*/  ULOP3.LUT UR4, UR32, UR21, UR9, 0xfe, !UPT ;  /* 0x0000001520047292 */ /* 0x004fe2000f8efe09 */
[----:B------:R-:W-:Y:S01]  /*0180*/  ISETP.NE.U32.AND P4, PT, RZ, UR12, PT ;  /* 0x0000000cff007c0c */ /* 0x000fe2000bf85070 */
[----:B------:R-:W-:Y:S02]  /*0190*/  UISETP.NE.U32.AND UP0, UPT, UR12, URZ, UPT ;  /* 0x000000ff0c00728c */ /* 0x000fe4000bf05070 */
[----:B------:R-:W-:Y:S01]  /*01a0*/  UISETP.NE.U32.AND UP4, UPT, UR10, URZ, UPT ;  /* 0x000000ff0a00728c */ /* 0x000fe2000bf85070 */
[----:B------:R-:W-:Y:S01]  /*01b0*/  ISETP.NE.AND.EX P4, PT, RZ, UR13, PT, P4 ;  /* 0x0000000dff007c0c */ /* 0x000fe2000bf85340 */
[----:B------:R-:W2:Y:S01]  /*01c0*/  LDCU.U8 UR8, c[0x0][0x532] ;  /* 0x0000a640ff0877ac */ /* 0x000ea20008000000 */
[----:B------:R-:W-:Y:S01]  /*01d0*/  LOP3.LUT P0, RZ, R22, UR4, RZ, 0xfc, !PT ;  /* 0x0000000416ff7c12 */ /* 0x000fe2000f80fcff */
[----:B------:R-:W-:-:S03]  /*01e0*/  UISETP.NE.AND.EX UP0, UPT, UR13, URZ, UPT, UP0 ;  /* 0x000000ff0d00728c */ /* 0x000fc6000bf05300 */
[----:B------:R-:W5:Y:S01]  /*01f0*/  LDCU.64 UR4, c[0x0][0x468] ;  /* 0x00008d00ff0477ac */ /* 0x000f620008000a00 */
[----:B------:R-:W-:Y:S02]  /*0200*/  UISETP.NE.AND.EX UP4, UPT, UR11, URZ, UPT, UP4 ;  /* 0x000000ff0b00728c */ /* 0x000fe4000bf85340 */
[----:B------:R-:W-:-:S06]  /*0210*/  UISETP.NE.U32.AND UP3, UPT, UR6, URZ, UPT ;  /* 0x000000ff0600728c */ /* 0x000fcc000bf65070 */
[----:B------:R-:W2:Y:S01]  /*0220*/  @!P0 LDC.64 R6, c[0x0][0x528] ;  /* 0x00014a00ff068b82 */ /* 0x000ea20000000a00 */
[----:B------:R-:W-:Y:S02]  /*0230*/  USHF.L.U32 UR13, UR9, 0x2, URZ ;  /* 0x00000002090d7899 */ /* 0x000fe400080006ff */
[----:B------:R-:W-:Y:S02]  /*0240*/  UISETP.NE.AND.EX UP3, UPT, UR7, URZ, UPT, UP3 ;  /* 0x000000ff0700728c */ /* 0x000fe4000bf65330 */
[----:B-1----:R-:W-:Y:S02]  /*0250*/  UIMAD.WIDE.U32 UR14, UR9, 0x4, UR14 ;  /* 0x00000004090e78a5 */ /* 0x002fe4000f8e000e */
[----:B------:R-:W-:Y:S02]  /*0260*/  USHF.R.U32.HI UR12, URZ, 0x1e, UR9 ;  /* 0x0000001eff0c7899 */ /* 0x000fe40008011609 */
[----:B------:R-:W-:-:S04]  /*0270*/  @UP4 UIADD3 UR10, UP2, UPT, UR13, UR10, URZ ;  /* 0x0000000a0d0a4290 */ /* 0x000fc8000ff5e0ff */
[----:B------:R-:W-:Y:S02]  /*0280*/  @UP4 UIADD3.X UR11, UPT, UPT, UR12, UR11, URZ, UP2, !UPT ;  /* 0x0000000b0c0b4290 */ /* 0x000fe400097fe4ff */
[----:B-----5:R-:W-:Y:S02]  /*0290*/  UISETP.EQ.U32.AND UP2, UPT, UR4, URZ, UPT ;  /* 0x000000ff0400728c */ /* 0x020fe4000bf42070 */
[----:B------:R-:W-:-:S04]  /*02a0*/  @UP3 UIADD3 UR6, UP1, UPT, UR13, UR6, URZ ;  /* 0x000000060d063290 */ /* 0x000fc8000ff3e0ff */
[----:B------:R-:W-:Y:S02]  /*02b0*/  @UP3 UIADD3.X UR7, UPT, UPT, UR12, UR7, URZ, UP1, !UPT ;  /* 0x000000070c073290 */ /* 0x000fe40008ffe4ff */
[----:B------:R-:W-:-:S04]  /*02c0*/  UIADD3 UR13, UP1, UPT, UR13, UR4, URZ ;  /* 0x000000040d0d7290 */ /* 0x000fc8000ff3e0ff */
[----:B------:R-:W-:Y:S01]  /*02d0*/  UIADD3.X UR12, UPT, UPT, UR12, UR5, URZ, UP1, !UPT ;  /* 0x000000050c0c7290 */ /* 0x000fe20008ffe4ff */
[----:B----4-:R-:W-:Y:S02]  /*02e0*/  @P2 R2UR UR24, R4 ;  /* 0x00000000041822ca */ /* 0x010fe400000e0000 */
[----:B------:R-:W-:Y:S02]  /*02f0*/  @P2 R2UR UR25, R5 ;  /* 0x00000000051922ca */ /* 0x000fe400000e0000 */
[----:B---3--:R-:W-:-:S09]  /*0300*/  @P2 IADD3 R97, P1, PT, R2, R0, RZ ;  /* 0x0000000002612210 */ /* 0x008fd20007f3e0ff */
[----:B------:R-:W-:Y:S02]  /*0310*/  IMAD.U32 R2, RZ, RZ, UR24 ;  /* 0x00000018ff027e24 */ /* 0x000fe4000f8e00ff */
[----:B------:R-:W-:Y:S01]  /*0320*/  @P2 IMAD.X R98, RZ, RZ, R3, P1 ;  /* 0x000000ffff622224 */ /* 0x000fe200008e0603 */
[----:B------:R-:W-:Y:S01]  /*0330*/  PLOP3.LUT P2, PT, PT, PT, UP0, 0x80, 0x8 ;  /* 0x000000000008781c */ /* 0x000fe20003f4f008 */
[----:B------:R-:W-:Y:S01]  /*0340*/  IMAD.U32 R3, RZ, RZ, UR25 ;  /* 0x00000019ff037e24 */ /* 0x000fe2000f8e00ff */
[----:B------:R-:W-:-:S04]  /*0350*/  PLOP3.LUT P1, PT, PT, PT, UP4, 0x80, 0x8 ;  /* 0x000000000008781c */ /* 0x000fc80003f2f048 */
[----:B--2---:R1:W-:Y:S01]  /*0360*/  @!P0 STG.E.64 desc[UR22][R6.64], R2 ;  /* 0x0000000206008986 */ /* 0x0043e2000c101b16 */
[----:B------:R-:W-:Y:S01]  /*0370*/  UISETP.NE.AND UP4, UPT, UR8, URZ, UPT ;  /* 0x000000ff0800728c */ /* 0x000fe2000bf85270 */
[----:B------:R-:W-:Y:S01]  /*0380*/  IMAD.U32 R5, RZ, RZ, UR11 ;  /* 0x0000000bff057e24 */ /* 0x000fe2000f8e00ff */
[----:B------:R-:W-:Y:S01]  /*0390*/  UMOV UR20, 0xffffffff ;  /* 0xffffffff00147882 */ /* 0x000fe20000000000 */
[----:B------:R-:W-:Y:S01]  /*03a0*/  IMAD.U32 R4, RZ, RZ, UR10 ;  /* 0x0000000aff047e24 */ /* 0x000fe2000f8e00ff */
[----:B------:R-:W-:Y:S01]  /*03b0*/  UISETP.EQ.OR.EX UP2, UPT, UR5, URZ, !UP4, UP2 ;  /* 0x000000ff0500728c */ /* 0x000fe2000e742720 */
[----:B------:R-:W2:Y:S05]  /*03c0*/  @!UP3 LDCU UR11, c[0x0][0x43c] ;  /* 0x00008780ff0bb7ac */ /* 0x000eaa0008000800 */
[----:B------:R-:W-:Y:S01]  /*03d0*/  PLOP3.LUT P3, PT, PT, PT, UP2, 0x80, 0x8 ;  /* 0x000000000008781c */ /* 0x000fe20003f6f028 */
[----:B------:R-:W3:Y:S01]  /*03e0*/  @!UP0 LDCU UR34, c[0x0][0x434] ;  /* 0x00008680ff2287ac */ /* 0x000ee20008000800 */
[----:B------:R-:W4:Y:S01]  /*03f0*/  LDCU UR8, c[0x0][0x3e0] ;  /* 0x00007c00ff0877ac */ /* 0x000f220008000800 */
[----:B-1----:R-:W-:Y:S01]  /*0400*/  @!P0 IMAD.MOV.U32 R2, RZ, RZ, R97 ;  /* 0x000000ffff028224 */ /* 0x002fe200078e0061 */
[----:B------:R-:W-:-:S05]  /*0410*/  @!P0 MOV R3, R98 ;  /* 0x0000006200038202 */ /* 0x000fca0000000f00 */
[----:B------:R1:W-:Y:S01]  /*0420*/  @!P0 STG.E.64 desc[UR22][R6.64+0x8], R2 ;  /* 0x0000080206008986 */ /* 0x0003e2000c101b16 */
[----:B------:R-:W-:-:S03]  /*0430*/  PLOP3.LUT P0, PT, PT, PT, UP3, 0x80, 0x8 ;  /* 0x000000000008781c */ /* 0x000fc60003f0f038 */
[----:B------:R-:W5:Y:S01]  /*0440*/  @P1 LDG.E R5, desc[UR22][R4.64] ;  /* 0x0000001604051981 */ /* 0x000f62000c1e1900 */
[----:B-1----:R-:W-:Y:S02]  /*0450*/  IMAD.U32 R2, RZ, RZ, UR14 ;  /* 0x0000000eff027e24 */ /* 0x002fe4000f8e00ff */
[----:B------:R-:W-:-:S05]  /*0460*/  IMAD.U32 R3, RZ, RZ, UR15 ;  /* 0x0000000fff037e24 */ /* 0x000fca000f8e00ff */
[----:B------:R-:W2:Y:S04]  /*0470*/  @P4 LDG.E R7, desc[UR22][R2.64] ;  /* 0x0000001602074981 */ /* 0x000ea8000c1e1900 */
[----:B------:R1:W3:Y:S02]  /*0480*/  @P2 LDG.E R6, desc[UR22][R2.64+0x4] ;  /* 0x0000041602062981 */ /* 0x0002e4000c1e1900 */
[----:B-1----:R-:W-:Y:S01]  /*0490*/  MOV R2, UR6 ;  /* 0x0000000600027c02 */ /* 0x002fe20008000f00 */
[----:B------:R-:W-:Y:S01]  /*04a0*/  IMAD.U32 R3, RZ, RZ, UR7 ;  /* 0x00000007ff037e24 */ /* 0x000fe2000f8e00ff */
[----:B------:R-:W1:Y:S04]  /*04b0*/  @!UP3 LDCU.64 UR6, c[0x0][0x488] ;  /* 0x00009100ff06b7ac */ /* 0x000e680008000a00 */
[----:B------:R4:W3:Y:S02]  /*04c0*/  @P0 LDG.E R0, desc[UR22][R2.64] ;  /* 0x0000001602000981 */ /* 0x0008e4000c1e1900 */
[----:B----4-:R-:W-:-:S02]  /*04d0*/  IMAD.U32 R2, RZ, RZ, UR13 ;  /* 0x0000000dff027e24 */ /* 0x010fc4000f8e00ff */
[----:B------:R-:W-:-:S05]  /*04e0*/  IMAD.U32 R3, RZ, RZ, UR12 ;  /* 0x0000000cff037e24 */ /* 0x000fca000f8e00ff */
[----:B------:R-:W4:Y:S01]  /*04f0*/  @!P3 LDG.E R4, desc[UR22][R2.64] ;  /* 0x000000160204b981 */ /* 0x000f22000c1e1900 */
[----:B-1----:R-:W-:-:S04]  /*0500*/  @!UP3 UISETP.NE.U32.AND UP2, UPT, UR6, URZ, UPT ;  /* 0x000000ff0600b28c */ /* 0x002fc8000bf45070 */
[----:B------:R-:W-:Y:S01]  /*0510*/  @!UP3 UISETP.NE.AND.EX UP2, UPT, UR7, URZ, UPT, UP2 ;  /* 0x000000ff0700b28c */ /* 0x000fe2000bf45320 */
[----:B------:R-:W-:Y:S01]  /*0520*/  UMOV UR10, URZ ;  /* 0x000000ff000a7c82 */ /* 0x000fe20008000000 */
[----:B------:R-:W-:Y:S02]  /*0530*/  USHF.L.U32 UR33, UR21, 0x6, URZ ;  /* 0x0000000615217899 */ /* 0x000fe400080006ff */
[----:B------:R-:W-:Y:S01]  /*0540*/  UIMAD UR31, UR9, UR8, UR32 ;  /* 0x00000008091f72a4 */ /* 0x000fe2000f8e0220 */
[----:B-----5:R-:W-:Y:S02]  /*0550*/  @P1 R2UR UR10, R5 ;  /* 0x00000000050a12ca */ /* 0x020fe400000e0000 */
[----:B--2---:R-:W-:Y:S02]  /*0560*/  @P4 R2UR UR20, R7 ;  /* 0x00000000071442ca */ /* 0x004fe400000e0000 */
[----:B---3--:R-:W-:-:S13]  /*0570*/  @P2 R2UR UR12, R6 ;  /* 0x00000000060c22ca */ /* 0x008fda00000e0000 */
[----:B------:R-:W-:Y:S02]  /*0580*/  @UP0 UIADD3 UR34, UPT, UPT, UR12, -UR20, URZ ;  /* 0x800000140c220290 */ /* 0x000fe4000fffe0ff */
[----:B------:R-:W-:Y:S02]  /*0590*/  UISETP.NE.U32.AND UP0, UPT, UR4, URZ, UPT ;  /* 0x000000ff0400728c */ /* 0x000fe4000bf05070 */
[----:B------:R-:W-:Y:S02]  /*05a0*/  @!UP3 USEL UR4, UR11, URZ, UP2 ;  /* 0x000000ff0b04b287 */ /* 0x000fe40009000000 */
[----:B------:R-:W-:Y:S01]  /*05b0*/  UISETP.NE.AND.EX UP0, UPT, UR5, URZ, UPT, UP0 ;  /* 0x000000ff0500728c */ /* 0x000fe2000bf05300 */
[----:B------:R-:W-:Y:S01]  /*05c0*/  UMOV UR11, 0xffffffff ;  /* 0xffffffff000b7882 */ /* 0x000fe20000000000 */
[----:B------:R-:W-:Y:S01]  /*05d0*/  UISETP.GT.AND UP1, UPT, UR34, UR33, UPT ;  /* 0x000000212200728c */ /* 0x000fe2000bf24270 */
[----:B------:R-:W-:-:S05]  /*05e0*/  @P0 R2UR UR30, R0 ;  /* 0x00000000001e02ca */ /* 0x000fca00000e0000 */
[----:B------:R-:W-:-:S03]  /*05f0*/  PLOP3.LUT P0, PT, PT, PT, UP1, 0x80, 0x8 ;  /* 0x000000000008781c */ /* 0x000fc60003f0f018 */
[----:B------:R-:W1:Y:S05]  /*0600*/  @!UP0 LDCU UR5, c[0x0][0x438] ;  /* 0x00008700ff0587ac */ /* 0x000e6a0008000800 */
[----:B------:R-:W-:Y:S01]  /*0610*/  @UP3 UIADD3 UR30, UPT, UPT, UR30, -UR10, URZ ;  /* 0x8000000a1e1e3290 */ /* 0x000fe2000fffe0ff */
[----:B----4-:R-:W-:Y:S01]  /*0620*/  @!P3 R2UR UR11, R4 ;  /* 0x00000000040bb2ca */ /* 0x010fe200000e0000 */
[----:B-1----:R-:W-:-:S14]  /*0630*/  BRA.U !UP0, `(.L_x_879) ;  /* 0x0000000108187547 */ /* 0x002fdc000b800000 */
[----:B------:R-:W-:-:S13]  /*0640*/  PLOP3.LUT P1, PT, PT, PT, UP4, 0x80, 0x8 ;  /* 0x000000000008781c */ /* 0x000fda0003f2f048 */
[----:B------:R-:W2:Y:S04]  /*0650*/  @P1 LDG.E R0, desc[UR22][R2.64+0x4] ;  /* 0x0000041602001981 */ /* 0x000ea8000c1e1900 */
[----:B------:R-:W3:Y:S01]  /*0660*/  @!P1 LDG.E R2, desc[UR22][R2.64] ;  /* 0x0000001602029981 */ /* 0x000ee2000c1e1900 */
[----:B--2---:R-:W-:-:S13]  /*0670*/  @P1 R2UR UR5, R0 ;  /* 0x00000000000512ca */ /* 0x004fda00000e0000 */
[----:B------:R-:W-:-:S07]  /*0680*/  @UP4 UIADD3 UR5, UPT, UPT, UR5, -UR11, URZ ;  /* 0x8000000b05054290 */ /* 0x000fce000fffe0ff */
[----:B---3--:R-:W-:-:S15]  /*0690*/  @!P1 R2UR UR5, R2 ;  /* 0x00000000020592ca */ /* 0x008fde00000e0000 */
.L_x_879:
[----:B------:R-:W-:Y:S01]  /*06a0*/  @!UP3 UIADD3 UR30, UPT, UPT, UR4, UR5, -UR10 ;  /* 0x00000005041eb290 */ /* 0x000fe2000fffe80a */
[----:B------:R-:W-:Y:S11]  /*06b0*/  @!P0 EXIT ;  /* 0x000000000000894d */ /* 0x000ff60003800000 */
[----:B------:R-:W-:Y:S01]  /*06c0*/  UISETP.GT.AND UP0, UPT, UR30, URZ, UPT ;  /* 0x000000ff1e00728c */ /* 0x000fe2000bf04270 */
[----:B------:R-:W-:-:S08]  /*06d0*/  LOP3.LUT R103, R22, 0x1f, RZ, 0xc0, !PT ;  /* 0x0000001f16677812 */ /* 0x000fd000078ec0ff */
        /* <DEDUP_REMOVED lines=17> */
[----:B------:R-:W-:-:S11]  /*07f0*/  UISETP.NE.AND UP0, UPT, UR10, URZ, UPT ;  /* 0x000000ff0a00728c */ /* 0x000fd6000bf05270 */
[----:B------:R-:W2:Y:S01]  /*0800*/  @UP0 LDCU UR7, c[0x0][0x454] ;  /* 0x00008a80ff0707ac */ /* 0x000ea20008000800 */
[----:B------:R-:W3:Y:S01]  /*0810*/  @!UP0 LDCU UR4, c[0x0][0x434] ;  /* 0x00008680ff0487ac */ /* 0x000ee20008000800 */
[----:B------:R-:W4:Y:S01]  /*0820*/  @UP0 LDCU UR13, c[0x0][0x454] ;  /* 0x00008a80ff0d07ac */ /* 0x000f220008000800 */
[----:B-1----:R-:W-:Y:S01]  /*0830*/  @UP0 UMOV UR6, 0x1 ;  /* 0x0000000100060882 */ /* 0x002fe20000000000 */
[----:B----4-:R-:W4:Y:S01]  /*0840*/  @!UP0 LDCU UR13, c[0x0][0x434] ;  /* 0x00008680ff0d87ac */ /* 0x010f220008000800 */
[----:B------:R-:W-:Y:S01]  /*0850*/  @!UP0 UMOV UR6, 0x1 ;  /* 0x0000000100068882 */ /* 0x000fe20000000000 */
[----:B--2---:R-:W-:Y:S02]  /*0860*/  @UP0 UIMAD UR7, UR8, UR7, URZ ;  /* 0x00000007080702a4 */ /* 0x004fe4000f8e02ff */
[----:B---3--:R-:W-:-:S12]  /*0870*/  @!UP0 UIMAD UR7, UR8, UR4, URZ ;  /* 0x00000004080782a4 */ /* 0x008fd8000f8e02ff */
.L_x_881:
        /* <DEDUP_REMOVED lines=8> */
[----:B------:R-:W-:Y:S01]  /*0900*/  VIADD R14, R8, 0x10 ;  /* 0x00000010080e7836 */ /* 0x000fe20000000000 */
[----:B------:R-:W-:Y:S01]  /*0910*/  BSSY.RECONVERGENT B0, `(.L_x_882) ;  /* 0x0000030000007945 */ /* 0x000fe20003800200 */
[----:B----4-:R-:W-:Y:S01]  /*0920*/  UIMAD UR13, UR32, UR13, URZ ;  /* 0x0000000d200d72a4 */ /* 0x010fe2000f8e02ff */
[C---:B------:R-:W-:Y:S01]  /*0930*/  IADD3 R2, P0, PT, R15.reuse, UR12, RZ ;  /* 0x0000000c0f027c10 */ /* 0x040fe2000ff1e0ff */
[----:B-1----:R-:W-:Y:S01]  /*0940*/  UIMAD UR10, UR33, UR6, URZ ;  /* 0x00000006210a72a4 */ /* 0x002fe2000f8e02ff */
[----:B------:R-:W-:Y:S01]  /*0950*/  IMAD.WIDE.U32 R6, R6, 0x40, R8 ;  /* 0x0000004006067825 */ /* 0x000fe200078e0008 */
[----:B------:R-:W-:Y:S01]  /*0960*/  UIADD3 UR33, UPT, UPT, -UR33, UR34, URZ ;  /* 0x0000002221217290 */ /* 0x000fe2000fffe1ff */
[C---:B------:R-:W-:Y:S01]  /*0970*/  IADD3 R17, PT, PT, R8.reuse, 0x20, RZ ;  /* 0x0000002008117810 */ /* 0x040fe20007ffe0ff */
[----:B------:R-:W-:Y:S01]  /*0980*/  @!UP1 UIMAD UR13, UR9, UR7, UR13 ;  /* 0x00000007090d92a4 */ /* 0x000fe2000f8e020d */
[----:B------:R-:W-:Y:S01]  /*0990*/  IMAD.X R3, RZ, RZ, UR11, P0 ;  /* 0x0000000bff037e24 */ /* 0x000fe200080e06ff */
[----:B------:R-:W-:Y:S01]  /*09a0*/  UISETP.NE.AND UP0, UPT, UR20, -0x1, UPT ;  /* 0xffffffff1400788c */ /* 0x000fe2000bf05270 */
[C---:B------:R-:W-:Y:S01]  /*09b0*/  ISETP.NE.AND P3, PT, R15.reuse, RZ, PT ;  /* 0x000000ff0f00720c */ /* 0x040fe20003f65270 */
[----:B--2---:R-:W-:Y:S01]  /*09c0*/  UIMAD UR7, UR9, UR8, URZ ;  /* 0x00000008090772a4 */ /* 0x004fe2000f8e02ff */
[----:B------:R-:W-:Y:S01]  /*09d0*/  ISETP.GE.AND P1, PT, R8, UR33, PT ;  /* 0x0000002108007c0c */ /* 0x000fe2000bf26270 */
[----:B------:R-:W-:Y:S01]  /*09e0*/  USHF.R.S32.HI UR8, URZ, 0x1f, UR13 ;  /* 0x0000001fff087899 */ /* 0x000fe2000801140d */
        /* <DEDUP_REMOVED lines=12> */
[----:B------:R-:W-:Y:S01]  /*0ab0*/  UIADD3 UR7, UP1, UP0, UR10, UR7, UR13 ;  /* 0x000000070a077290 */ /* 0x000fe2000f83e00d */
[----:B------:R-:W-:-:S03]  /*0ac0*/  IMAD R11, R10, UR32, R13 ;  /* 0x000000200a0b7c24 */ /* 0x000fc6000f8e020d */
        /* <DEDUP_REMOVED lines=20> */
.L_x_883:
[----:B------:R-:W-:Y:S05]  /*0c10*/  BSYNC.RECONVERGENT B0 ;  /* 0x0000000000007941 */ /* 0x000fea0003800200 */
.L_x_882:
[----:B------:R-:W-:Y:S01]  /*0c20*/  BSSY.RECONVERGENT B0, `(.L_x_884) ;  /* 0x0000019000007945 */ /* 0x000fe20003800200 */
[----:B------:R-:W-:Y:S02]  /*0c30*/  ISETP.GE.AND P1, PT, R17, UR33, PT ;  /* 0x0000002111007c0c */ /* 0x000fe4000bf26270 */
[----:B------:R-:W-:Y:S01]  /*0c40*/  IADD3 R16, PT, PT, R8, 0x30, RZ ;  /* 0x0000003008107810 */ /* 0x000fe20007ffe0ff */
[----:B------:R-:W-:Y:S05]  /*0c50*/  @P0 BRA `(.L_x_885) ;  /* 0x0000000000540947 */ /* 0x000fea0003800000 */
[----:B------:R-:W2:Y:S01]  /*0c60*/  LDCU.64 UR8, c[0x0][0x408] ;  /* 0x00008100ff0877ac */ /* 0x000ea20008000a00 */
[----:B------:R-:W-:Y:S01]  /*0c70*/  IADD3 R0, P0, PT, R6, 0x10, RZ ;  /* 0x0000001006007810 */ /* 0x000fe20007f1e0ff */
[----:B------:R-:W-:Y:S01]  /*0c80*/  IMAD.MOV.U32 R4, RZ, RZ, R12 ;  /* 0x000000ffff047224 */ /* 0x000fe200078e000c */
[----:B------:R-:W3:Y:S01]  /*0c90*/  LDCU UR11, c[0x0][0x440] ;  /* 0x00008800ff0b77ac */ /* 0x000ee20008000800 */
[----:B------:R-:W-:Y:S02]  /*0ca0*/  IMAD.MOV.U32 R5, RZ, RZ, R11 ;  /* 0x000000ffff057224 */ /* 0x000fe400078e000b */
[----:B-1----:R-:W-:Y:S01]  /*0cb0*/  IMAD.X R2, RZ, RZ, R7, P0 ;  /* 0x000000ffff027224 */ /* 0x002fe200000e0607 */
        /* <DEDUP_REMOVED lines=15> */
.L_x_885:
[----:B------:R-:W-:Y:S05]  /*0db0*/  BSYNC.RECONVERGENT B0 ;  /* 0x0000000000007941 */ /* 0x000fea0003800200 */
.L_x_884:
        /* <DEDUP_REMOVED lines=8> */
[----:B-12---:R-:W-:Y:S01]  /*0e40*/  IMAD.X R2, RZ, RZ, R7, P1 ;  /* 0x000000ffff027224 */ /* 0x006fe200008e0607 */
        /* <DEDUP_REMOVED lines=15> */
.L_x_887:
[----:B------:R-:W-:Y:S05]  /*0f40*/  BSYNC.RECONVERGENT B0 ;  /* 0x0000000000007941 */ /* 0x000fea0003800200 */
.L_x_886:
        /* <DEDUP_REMOVED lines=27> */
.L_x_889:
[----:B------:R-:W-:Y:S05]  /*1100*/  BSYNC.RECONVERGENT B0 ;  /* 0x0000000000007941 */ /* 0x000fea0003800200 */
.L_x_888:
[----:B------:R-:W-:Y:S04]  /*1110*/  BSSY.RECONVERGENT B0, `(.L_x_890) ;  /* 0x000000a000007945 */ /* 0x000fe80003800200 */
[----:B------:R-:W-:Y:S05]  /*1120*/  @P6 BRA `(.L_x_891) ;  /* 0x0000000000206947 */ /* 0x000fea0003800000 */
[----:B------:R-:W5:Y:S01]  /*1130*/  LDCU.64 UR4, c[0x0][0x420] ;  /* 0x00008400ff0477ac */ /* 0x000f620008000a00 */
[----:B------:R-:W-:-:S05]  /*1140*/  IMAD R0, R8, UR6, RZ ;  /* 0x0000000608007c24 */ /* 0x000fca000f8e02ff */
[----:B-1234-:R-:W-:-:S04]  /*1150*/  IADD3 R3, P0, PT, R0, UR7, RZ ;  /* 0x0000000700037c10 */ /* 0x01efc8000ff1e0ff */
[----:B------:R-:W-:Y:S02]  /*1160*/  LEA.HI.X.SX32 R0, R0, UR10, 0x1, P0 ;  /* 0x0000000a00007c11 */ /* 0x000fe400080f0eff */
[----:B-----5:R-:W-:-:S04]  /*1170*/  LEA R2, P0, R3, UR4, 0x2 ;  /* 0x0000000403027c11 */ /* 0x020fc8000f8010ff */
[----:B------:R-:W-:Y:S01]  /*1180*/  LEA.HI.X R3, R3, UR5, R0, 0x2, P0 ;  /* 0x0000000503037c11 */ /* 0x000fe200080f1400 */
[----:B------:R-:W-:-:S05]  /*1190*/  IMAD.MOV.U32 R0, RZ, RZ, 0x7f800000 ;  /* 0x7f800000ff007424 */ /* 0x000fca00078e00ff */
[----:B------:R1:W-:Y:S03]  /*11a0*/  STG.E desc[UR22][R2.64], R0 ;  /* 0x0000000002007986 */ /* 0x0003e6000c101916 */
.L_x_891:
[----:B------:R-:W-:Y:S05]  /*11b0*/  BSYNC.RECONVERGENT B0 ;  /* 0x0000000000007941 */ /* 0x000fea0003800200 */
.L_x_890:
[----:B------:R-:W-:Y:S04]  /*11c0*/  BSSY.RECONVERGENT B0, `(.L_x_892) ;  /* 0x000000a000007945 */ /* 0x000fe80003800200 */
[----:B------:R-:W-:Y:S05]  /*11d0*/  @P5 BRA `(.L_x_893) ;  /* 0x0000000000205947 */ /* 0x000fea0003800000 */
[----:B------:R-:W5:Y:S01]  /*11e0*/  LDCU.64 UR4, c[0x0][0x420] ;  /* 0x00008400ff0477ac */ /* 0x000f620008000a00 */
[----:B-1----:R-:W-:-:S05]  /*11f0*/  IMAD R0, R14, UR6, RZ ;  /* 0x000000060e007c24 */ /* 0x002fca000f8e02ff */
[----:B--234-:R-:W-:-:S04]  /*1200*/  IADD3 R3, P0, PT, R0, UR7, RZ ;  /* 0x0000000700037c10 */ /* 0x01cfc8000ff1e0ff */
[----:B------:R-:W-:Y:S02]  /*1210*/  LEA.HI.X.SX32 R0, R0, UR10, 0x1, P0 ;  /* 0x0000000a00007c11 */ /* 0x000fe400080f0eff */
[----:B-----5:R-:W-:-:S04]  /*1220*/  LEA R2, P0, R3, UR4, 0x2 ;  /* 0x0000000403027c11 */ /* 0x020fc8000f8010ff */
[----:B------:R-:W-:Y:S01]  /*1230*/  LEA.HI.X R3, R3, UR5, R0, 0x2, P0 ;  /* 0x0000000503037c11 */ /* 0x000fe200080f1400 */
[----:B------:R-:W-:-:S05]  /*1240*/  IMAD.MOV.U32 R0, RZ, RZ, 0x7f800000 ;  /* 0x7f800000ff007424 */ /* 0x000fca00078e00ff */
[----:B------:R1:W-:Y:S03]  /*1250*/  STG.E desc[UR22][R2.64], R0 ;  /* 0x0000000002007986 */ /* 0x0003e6000c101916 */
.L_x_893:
[----:B------:R-:W-:Y:S05]  /*1260*/  BSYNC.RECONVERGENT B0 ;  /* 0x0000000000007941 */ /* 0x000fea0003800200 */
.L_x_892:
        /* <DEDUP_REMOVED lines=10> */
.L_x_895:
[----:B------:R-:W-:Y:S05]  /*1310*/  BSYNC.RECONVERGENT B0 ;  /* 0x0000000000007941 */ /* 0x000fea0003800200 */
.L_x_894:
[----:B------:R-:W-:Y:S05]  /*1320*/  @P3 EXIT ;  /* 0x000000000000394d */ /* 0x000fea0003800000 */
[----:B------:R-:W5:Y:S01]  /*1330*/  LDCU.64 UR4, c[0x0][0x420] ;  /* 0x00008400ff0477ac */ /* 0x000f620008000a00 */
[----:B-1----:R-:W-:-:S05]  /*1340*/  IMAD R0, R16, UR6, RZ ;  /* 0x0000000610007c24 */ /* 0x002fca000f8e02ff */
[----:B--234-:R-:W-:-:S04]  /*1350*/  IADD3 R3, P0, PT, R0, UR7, RZ ;  /* 0x0000000700037c10 */ /* 0x01cfc8000ff1e0ff */
[----:B------:R-:W-:Y:S02]  /*1360*/  LEA.HI.X.SX32 R0, R0, UR10, 0x1, P0 ;  /* 0x0000000a00007c11 */ /* 0x000fe400080f0eff */
[----:B-----5:R-:W-:-:S04]  /*1370*/  LEA R2, P0, R3, UR4, 0x2 ;  /* 0x0000000403027c11 */ /* 0x020fc8000f8010ff */
[----:B------:R-:W-:Y:S01]  /*1380*/  LEA.HI.X R3, R3, UR5, R0, 0x2, P0 ;  /* 0x0000000503037c11 */ /* 0x000fe200080f1400 */
[----:B------:R-:W-:-:S05]  /*1390*/  IMAD.MOV.U32 R0, RZ, RZ, 0x7f800000 ;  /* 0x7f800000ff007424 */ /* 0x000fca00078e00ff */
[----:B------:R-:W-:Y:S01]  /*13a0*/  STG.E desc[UR22][R2.64], R0 ;  /* 0x0000000002007986 */ /* 0x000fe2000c101916 */
[----:B------:R-:W-:Y:S05]  /*13b0*/  EXIT ;  /* 0x000000000000794d */ /* 0x000fea0003800000 */
.L_x_880:
[----:B------:R-:W-:Y:S02]  /*13c0*/  UISETP.NE.AND UP0, UPT, UR20, -0x1, UPT ;  /* 0xffffffff1400788c */ /* 0x000fe4000bf05270 */
[----:B------:R-:W-:Y:S02]  /*13d0*/  UISETP.NE.AND UP1, UPT, UR11, -0x1, UPT ;  /* 0xffffffff0b00788c */ /* 0x000fe4000bf25270 */
[----:B------:R-:W-:-:S04]  /*13e0*/  UIADD3 UR26, UPT, UPT, UR30, 0x3f, URZ ;  /* 0x0000003f1e1a7890 */ /* 0x000fc8000fffe0ff */
[----:B------:R-:W-:-:S03]  /*13f0*/  ULEA.HI UR28, UR26, 0xffffffff, URZ, 0x1a ;  /* 0xffffffff1a1c7891 */ /* 0x000fc6000f8fd0ff */
[----:B------:R-:W1:Y:S01]  /*1400*/  @!UP0 LDCU.64 UR6, c[0x0][0x398] ;  /* 0x00007300ff0687ac */ /* 0x000e620008000a00 */
[----:B------:R-:W2:Y:S01]  /*1410*/  @UP0 LDCU.64 UR4, c[0x0][0x3b0] ;  /* 0x00007600ff0407ac */ /* 0x000ea20008000a00 */
[----:B------:R-:W-:Y:S02]  /*1420*/  USHF.L.U32 UR27, UR28, 0x6, URZ ;  /* 0x000000061c1b7899 */ /* 0x000fe400080006ff */
        /* <DEDUP_REMOVED lines=17> */
.L_x_896:
[----:B------:R-:W1:Y:S01]  /*1540*/  LDCU.64 UR16, c[0x0][0x3b8] ;  /* 0x00007700ff1077ac */ /* 0x000e620008000a00 */
[----:B------:R-:W-:-:S04]  /*1550*/  UIADD3 UR8, UPT, UPT, UR10, UR11, URZ ;  /* 0x0000000b0a087290 */ /* 0x000fc8000fffe0ff */
[----:B-1----:R-:W-:Y:S02]  /*1560*/  UIMAD.WIDE.U32 UR36, UR8, UR16, URZ ;  /* 0x00000010082472a5 */ /* 0x002fe4000f8e00ff */
[----:B------:R-:W-:-:S04]  /*1570*/  UIMAD UR8, UR8, UR17, URZ ;  /* 0x00000011080872a4 */ /* 0x000fc8000f8e02ff */
[----:B------:R-:W-:Y:S02]  /*1580*/  UIADD3 UR8, UPT, UPT, UR37, UR8, URZ ;  /* 0x0000000825087290 */ /* 0x000fe4000fffe0ff */
.L_x_897:
[----:B------:R-:W1:Y:S01]  /*1590*/  LDC R5, c[0x0][0x3e8] ;  /* 0x0000fa00ff057b82 */ /* 0x000e620000000800 */
[----:B------:R-:W2:Y:S01]  /*15a0*/  S2R R6, SR_CTAID.Z ;  /* 0x0000000000067919 */ /* 0x000ea20000002700 */
[----:B------:R-:W3:Y:S01]  /*15b0*/  LDCU UR4, c[0x0][0x444] ;  /* 0x00008880ff0477ac */ /* 0x000ee20008000800 */
[----:B------:R-:W4:Y:S01]  /*15c0*/  LDCU UR29, c[0x0][0x448] ;  /* 0x00008900ff1d77ac */ /* 0x000f220008000800 */
[----:B---3--:R-:W-:Y:S01]  /*15d0*/  UIMAD UR4, UR31, UR4, UR33 ;  /* 0x000000041f0472a4 */ /* 0x008fe2000f8e0221 */
[----:B-1----:R-:W-:-:S03]  /*15e0*/  IABS R0, R5 ;  /* 0x0000000500007213 */ /* 0x002fc60000000000 */
[----:B----4-:R-:W-:Y:S02]  /*15f0*/  UIMAD UR35, UR4, UR29, UR27 ;  /* 0x0000001d042372a4 */ /* 0x010fe4000f8e021b */
[----:B------:R-:W-:-:S04]  /*1600*/  IMAD.MOV.U32 R4, RZ, RZ, R0 ;  /* 0x000000ffff047224 */ /* 0x000fc800078e0000 */
[----:B------:R-:W1:Y:S01]  /*1610*/  I2F.RP R2, R4 ;  /* 0x0000000400027306 */ /* 0x000e620000209400 */
[----:B--2---:R-:W-:-:S07]  /*1620*/  IABS R6, R6 ;  /* 0x0000000600067213 */ /* 0x004fce0000000000 */
[----:B-1----:R-:W1:Y:S02]  /*1630*/  MUFU.RCP R2, R2 ;  /* 0x0000000200027308 */ /* 0x002e640000001000 */
[----:B-1----:R-:W-:-:S06]  /*1640*/  VIADD R2, R2, 0xffffffe ;  /* 0x0ffffffe02027836 */ /* 0x002fcc0000000000 */
[----:B------:R-:W1:Y:S02]  /*1650*/  F2I.FTZ.U32.TRUNC.NTZ R3, R2 ;  /* 0x0000000200037305 */ /* 0x000e64000021f000 */
[----:B-1----:R-:W-:Y:S01]  /*1660*/  IADD3 R0, PT, PT, RZ, -R3, RZ ;  /* 0x80000003ff007210 */ /* 0x002fe20007ffe0ff */
[----:B------:R-:W-:-:S04]  /*1670*/  IMAD.MOV.U32 R2, RZ, RZ, RZ ;  /* 0x000000ffff027224 */ /* 0x000fc800078e00ff */
        /* <DEDUP_REMOVED lines=9> */
[C---:B------:R-:W-:Y:S02]  /*1710*/  ISETP.NE.AND P1, PT, R5.reuse, RZ, PT ;  /* 0x000000ff0500720c */ /* 0x040fe40003f25270 */
[----:B------:R-:W-:Y:S02]  /*1720*/  ISETP.GE.U32.AND P2, PT, R2, R4, PT ;  /* 0x000000040200720c */ /* 0x000fe40003f46070 */
[----:B------:R-:W-:-:S04]  /*1730*/  LOP3.LUT R2, R5, UR32, RZ, 0x3c, !PT ;  /* 0x0000002005027c12 */ /* 0x000fc8000f8e3cff */
[----:B------:R-:W-:-:S07]  /*1740*/  ISETP.GE.AND P0, PT, R2, RZ, PT ;  /* 0x000000ff0200720c */ /* 0x000fce0003f06270 */
[----:B------:R-:W-:-:S06]  /*1750*/  @P2 VIADD R0, R0, 0x1 ;  /* 0x0000000100002836 */ /* 0x000fcc0000000000 */
[----:B------:R-:W-:Y:S02]  /*1760*/  @!P0 IADD3 R0, PT, PT, -R0, RZ, RZ ;  /* 0x000000ff00008210 */ /* 0x000fe40007ffe1ff */
[----:B------:R-:W-:Y:S01]  /*1770*/  @!P1 LOP3.LUT R0, RZ, R5, RZ, 0x33, !PT ;  /* 0x00000005ff009212 */ /* 0x000fe200078e33ff */
[----:B------:R-:W-:Y:S06]  /*1780*/  BRA.U UP1, `(.L_x_898) ;  /* 0x0000000101287547 */ /* 0x000fec000b800000 */
        /* <DEDUP_REMOVED lines=10> */
.L_x_898:
[----:B------:R-:W1:Y:S01]  /*1830*/  LDCU.64 UR14, c[0x0][0x3c0] ;  /* 0x00007800ff0e77ac */ /* 0x000e620008000a00 */
[----:B------:R-:W-:-:S04]  /*1840*/  UIADD3 UR10, UPT, UPT, UR10, UR11, URZ ;  /* 0x0000000b0a0a7290 */ /* 0x000fc8000fffe0ff */
[----:B-1----:R-:W-:Y:S02]  /*1850*/  UIMAD.WIDE.U32 UR4, UR10, UR14, URZ ;  /* 0x0000000e0a0472a5 */ /* 0x002fe4000f8e00ff */
[----:B------:R-:W-:-:S04]  /*1860*/  UIMAD UR9, UR10, UR15, URZ ;  /* 0x0000000f0a0972a4 */ /* 0x000fc8000f8e02ff */
[----:B------:R-:W-:Y:S01]  /*1870*/  UIADD3 UR9, UPT, UPT, UR5, UR9, URZ ;  /* 0x0000000905097290 */ /* 0x000fe2000fffe0ff */
[----:B------:R-:W-:-:S11]  /*1880*/  UMOV UR10, UR4 ;  /* 0x00000004000a7c82 */ /* 0x000fd60008000000 */
.L_x_899:
[----:B------:R-:W1:Y:S01]  /*1890*/  LDCU.64 UR18, c[0x0][0x3c8] ;  /* 0x00007900ff1277ac */ /* 0x000e620008000a00 */
[C---:B------:R-:W-:Y:S01]  /*18a0*/  IMAD.SHL.U32 R16, R22.reuse, 0x8, RZ ;  /* 0x0000000816107824 */ /* 0x040fe200078e00ff */
[----:B------:R-:W-:Y:S01]  /*18b0*/  SHF.R.U32.HI R2, RZ, 0x3, R22 ;  /* 0x00000003ff027819 */ /* 0x000fe20000011616 */
[----:B------:R-:W-:Y:S01]  /*18c0*/  IMAD.SHL.U32 R14, R22, 0x2, RZ ;  /* 0x00000002160e7824 */ /* 0x000fe200078e00ff */
[----:B------:R-:W-:Y:S01]  /*18d0*/  SHF.R.S32.HI R8, RZ, 0x1f, R0 ;  /* 0x0000001fff087819 */ /* 0x000fe20000011400 */
[----:B------:R-:W2:Y:S01]  /*18e0*/  LDCU.64 UR12, c[0x0][0x388] ;  /* 0x00007100ff0c77ac */ /* 0x000ea20008000a00 */
[----:B------:R-:W-:Y:S01]  /*18f0*/  LOP3.LUT R92, R16, 0x38, RZ, 0xc0, !PT ;  /* 0x00000038105c7812 */ /* 0x000fe200078ec0ff */
[----:B------:R-:W-:Y:S01]  /*1900*/  IMAD.U32 R10, RZ, RZ, UR21 ;  /* 0x00000015ff0a7e24 */ /* 0x000fe2000f8e00ff */
[----:B------:R-:W-:Y:S01]  /*1910*/  SHF.R.U32.HI R208, RZ, 0x1, R22 ;  /* 0x00000001ffd07819 */ /* 0x000fe20000011616 */
[----:B------:R-:W-:Y:S01]  /*1920*/  IMAD.MOV.U32 R3, RZ, RZ, RZ ;  /* 0x000000ffff037224 */ /* 0x000fe200078e00ff */
[----:B------:R-:W-:Y:S01]  /*1930*/  IADD3 R4, P0, PT, R92, UR6, RZ ;  /* 0x000000065c047c10 */ /* 0x000fe2000ff1e0ff */
[----:B------:R-:W-:Y:S01]  /*1940*/  BSSY.RECONVERGENT B0, `(.L_x_900) ;  /* 0x0000060000007945 */ /* 0x000fe20003800200 */
[----:B------:R-:W-:Y:S01]  /*1950*/  LOP3.LUT R102, R14, 0x6, RZ, 0xc0, !PT ;  /* 0x000000060e667812 */ /* 0x000fe200078ec0ff */
[----:B------:R-:W-:Y:S01]  /*1960*/  IMAD.WIDE.U32 R10, R10, 0x40, R2 ;  /* 0x000000400a0a7825 */ /* 0x000fe200078e0002 */
[----:B------:R-:W-:-:S02]  /*1970*/  LOP3.LUT R9, R208, 0x30, RZ, 0xc0, !PT ;  /* 0x00000030d0097812 */ /* 0x000fc400078ec0ff */
[C---:B------:R-:W-:Y:S01]  /*1980*/  LOP3.LUT R107, R92.reuse, 0x40, RZ, 0xfc, !PT ;  /* 0x000000405c6b7812 */ /* 0x040fe200078efcff */
[----:B------:R-:W-:Y:S01]  /*1990*/  IMAD.X R5, RZ, RZ, UR7, P0 ;  /* 0x00000007ff057e24 */ /* 0x000fe200080e06ff */
[----:B------:R-:W3:Y:S01]  /*19a0*/  LDCU.128 UR4, c[0x0][0x3d0] ;  /* 0x00007a00ff0477ac */ /* 0x000ee20008000c00 */
[----:B-1----:R-:W-:Y:S01]  /*19b0*/  IMAD.U32 R6, RZ, RZ, UR18 ;  /* 0x00000012ff067e24 */ /* 0x002fe2000f8e00ff */
[----:B------:R-:W-:Y:S01]  /*19c0*/  LEA.HI R9, R103, R9, RZ, 0x1e ;  /* 0x0000000967097211 */ /* 0x000fe200078ff0ff */
[----:B------:R-:W1:Y:S01]  /*19d0*/  S2UR UR18, SR_CgaCtaId ;  /* 0x00000000001279c3 */ /* 0x000e620000008800 */
[----:B------:R-:W-:Y:S01]  /*19e0*/  LOP3.LUT R106, R92, 0x80, RZ, 0xfc, !PT ;  /* 0x000000805c6a7812 */ /* 0x000fe200078efcff */
[----:B------:R-:W-:Y:S01]  /*19f0*/  IMAD.WIDE.U32 R12, R6, UR32, R4 ;  /* 0x00000020060c7c25 */ /* 0x000fe2000f8e0004 */
[C---:B------:R-:W-:Y:S01]  /*1a00*/  IADD3 R4, P0, PT, R92.reuse, UR10, RZ ;  /* 0x0000000a5c047c10 */ /* 0x040fe2000ff1e0ff */
[----:B------:R-:W4:Y:S01]  /*1a10*/  LDCU.64 UR10, c[0x0][0x390] ;  /* 0x00007200ff0a77ac */ /* 0x000f220008000a00 */
[C---:B------:R-:W-:Y:S01]  /*1a20*/  IADD3 R6, P1, PT, R92.reuse, UR36, RZ ;  /* 0x000000245c067c10 */ /* 0x040fe2000ff3e0ff */
[----:B------:R-:W-:Y:S01]  /*1a30*/  IMAD R9, R9, UR29, R102 ;  /* 0x0000001d09097c24 */ /* 0x000fe2000f8e0266 */
[----:B------:R-:W-:Y:S01]  /*1a40*/  LOP3.LUT R105, R92, 0xc0, RZ, 0xfc, !PT ;  /* 0x000000c05c697812 */ /* 0x000fe200078efcff */
[----:B------:R-:W-:Y:S01]  /*1a50*/  IMAD.X R5, RZ, RZ, UR9, P0 ;  /* 0x00000009ff057e24 */ /* 0x000fe200080e06ff */
[----:B------:R-:W-:Y:S01]  /*1a60*/  USHF.R.S32.HI UR36, URZ, 0x1f, UR35 ;  /* 0x0000001fff247899 */ /* 0x000fe20008011423 */
[----:B------:R-:W-:Y:S01]  /*1a70*/  IMAD.X R7, RZ, RZ, UR8, P1 ;  /* 0x00000008ff077e24 */ /* 0x000fe200088e06ff */
[----:B------:R-:W5:Y:S01]  /*1a80*/  LDCU.64 UR8, c[0x0][0x418] ;  /* 0x00008300ff0877ac */ /* 0x000f620008000a00 */
[----:B------:R-:W-:Y:S01]  /*1a90*/  IMAD.WIDE.U32 R4, R2, UR14, R4 ;  /* 0x0000000e02047c25 */ /* 0x000fe2000f8e0004 */
[----:B------:R-:W-:-:S03]  /*1aa0*/  LOP3.LUT R215, R16, 0x1f8, RZ, 0xc0, !PT ;  /* 0x000001f810d77812 */ /* 0x000fc600078ec0ff */
[----:B------:R-:W-:Y:S01]  /*1ab0*/  IMAD R5, R2, UR15, R5 ;  /* 0x0000000f02057c24 */ /* 0x000fe2000f8e0205 */
[----:B------:R-:W-:Y:S01]  /*1ac0*/  LOP3.LUT R215, R215, 0x38, R22, 0x78, !PT ;  /* 0x00000038d7d77812 */ /* 0x000fe200078e7816 */
[----:B---3--:R-:W-:Y:S02]  /*1ad0*/  IMAD R14, R8, UR6, RZ ;  /* 0x00000006080e7c24 */ /* 0x008fe4000f8e02ff */
[----:B------:R-:W-:Y:S01]  /*1ae0*/  IMAD.WIDE.U32 R4, R0, UR6, R4 ;  /* 0x0000000600047c25 */ /* 0x000fe2000f8e0004 */
[----:B------:R-:W-:-:S03]  /*1af0*/  LOP3.LUT R215, R215, 0x1e00, R16, 0xf8, !PT ;  /* 0x00001e00d7d77812 */ /* 0x000fc600078ef810 */
[----:B------:R-:W-:Y:S01]  /*1b00*/  IMAD R14, R0, UR7, R14 ;  /* 0x00000007000e7c24 */ /* 0x000fe2000f8e020e */
[----:B----4-:R-:W-:Y:S01]  /*1b10*/  LEA R18, P1, R4, UR10, 0x1 ;  /* 0x0000000a04127c11 */ /* 0x010fe2000f8208ff */
[----:B------:R-:W-:Y:S01]  /*1b20*/  IMAD R15, R8, UR4, RZ ;  /* 0x00000004080f7c24 */ /* 0x000fe2000f8e02ff */
[----:B------:R-:W-:Y:S01]  /*1b30*/  IADD3 R8, P0, PT, R9, UR35, RZ ;  /* 0x0000002309087c10 */ /* 0x000fe2000ff1e0ff */
[----:B------:R-:W-:Y:S01]  /*1b40*/  IMAD.IADD R5, R5, 0x1, R14 ;  /* 0x0000000105057824 */ /* 0x000fe200078e020e */
[----:B------:R-:W-:Y:S01]  /*1b50*/  UMOV UR10, 0x400 ;  /* 0x00000400000a7882 */ /* 0x000fe20000000000 */
[----:B------:R3:W-:Y:S01]  /*1b60*/  STL [R1+0x64], R18 ;  /* 0x0000641201007387 */ /* 0x0007e20000100800 */
[----:B------:R-:W-:Y:S01]  /*1b70*/  LEA.HI.X.SX32 R9, R9, UR36, 0x1, P0 ;  /* 0x0000002409097c11 */ /* 0x000fe200080f0eff */
[----:B------:R-:W-:Y:S01]  /*1b80*/  IMAD.WIDE.U32 R6, R2, UR16, R6 ;  /* 0x0000001002067c25 */ /* 0x000fe2000f8e0006 */
[----:B------:R-:W-:Y:S01]  /*1b90*/  LEA.HI.X R17, R4, UR11, R5, 0x1, P1 ;  /* 0x0000000b04117c11 */ /* 0x000fe200088f0c05 */
[----:B-1----:R-:W-:Y:S01]  /*1ba0*/  ULEA UR10, UR18, UR10, 0x18 ;  /* 0x0000000a120a7291 */ /* 0x002fe2000f8ec0ff */
[----:B-----5:R-:W-:Y:S01]  /*1bb0*/  LEA R217, P0, R8, UR8, 0x1 ;  /* 0x0000000808d97c11 */ /* 0x020fe2000f8008ff */
[----:B------:R-:W-:Y:S01]  /*1bc0*/  UIADD3 UR8, UPT, UPT, -UR33, UR34, URZ ;  /* 0x0000002221087290 */ /* 0x000fe2000fffe1ff */
[----:B------:R-:W-:Y:S01]  /*1bd0*/  IMAD R7, R2, UR17, R7 ;  /* 0x0000001102077c24 */ /* 0x000fe2000f8e0207 */
[----:B------:R3:W-:Y:S01]  /*1be0*/  STL [R1+0x60], R17 ;  /* 0x0000601101007387 */ /* 0x0007e20000100800 */
[----:B------:R-:W-:Y:S01]  /*1bf0*/  IMAD R15, R0, UR5, R15 ;  /* 0x00000005000f7c24 */ /* 0x000fe2000f8e020f */
[----:B------:R-:W-:Y:S01]  /*1c00*/  LEA.HI.X R216, R8, UR9, R9, 0x1, P0 ;  /* 0x0000000908d87c11 */ /* 0x000fe200080f0c09 */
[----:B------:R-:W-:Y:S01]  /*1c10*/  IMAD.WIDE.U32 R6, R0, UR4, R6 ;  /* 0x0000000400067c25 */ /* 0x000fe2000f8e0006 */
[----:B------:R3:W-:Y:S01]  /*1c20*/  STL [R1+0x7c], R107 ;  /* 0x00007c6b01007387 */ /* 0x0007e20000100800 */
[----:B------:R-:W-:Y:S01]  /*1c30*/  ISETP.GE.AND P1, PT, R2, UR8, PT ;  /* 0x0000000802007c0c */ /* 0x000fe2000bf26270 */
[----:B------:R-:W-:Y:S01]  /*1c40*/  UIADD3 UR9, UPT, UPT, -UR27, UR30, URZ ;  /* 0x0000001e1b097290 */ /* 0x000fe2000fffe1ff */
[----:B------:R-:W-:Y:S01]  /*1c50*/  IMAD.IADD R0, R7, 0x1, R15 ;  /* 0x0000000107007824 */ /* 0x000fe200078e020f */
[----:B------:R3:W-:Y:S01]  /*1c60*/  STL [R1+0x78], R106 ;  /* 0x0000786a01007387 */ /* 0x0007e20000100800 */
[----:B--2---:R-:W-:Y:S01]  /*1c70*/  LEA R244, P2, R6, UR12, 0x1 ;  /* 0x0000000c06f47c11 */ /* 0x004fe2000f8408ff */
[----:B------:R-:W-:Y:S01]  /*1c80*/  IMAD.U32 R8, RZ, RZ, UR19 ;  /* 0x00000013ff087e24 */ /* 0x000fe2000f8e00ff */
[----:B------:R-:W-:Y:S01]  /*1c90*/  LEA R215, R215, UR10, 0x1 ;  /* 0x0000000ad7d77c11 */ /* 0x000fe2000f8e08ff */
[----:B------:R3:W-:Y:S01]  /*1ca0*/  STL [R1+0x80], R105 ;  /* 0x0000806901007387 */ /* 0x0007e20000100800 */
[----:B------:R-:W-:Y:S01]  /*1cb0*/  VIADD R14, R2, 0x10 ;  /* 0x00000010020e7836 */ /* 0x000fe20000000000 */
[----:B------:R-:W-:Y:S01]  /*1cc0*/  LEA.HI.X R241, R6, UR13, R0, 0x1, P2 ;  /* 0x0000000d06f17c11 */ /* 0x000fe200090f0c00 */
[----:B------:R-:W-:Y:S01]  /*1cd0*/  IMAD R9, R8, UR32, R13 ;  /* 0x0000002008097c24 */ /* 0x000fe2000f8e020d */
[C---:B------:R-:W-:Y:S01]  /*1ce0*/  ISETP.GE.AND P6, PT, R2.reuse, UR9, PT ;  /* 0x0000000902007c0c */ /* 0x040fe2000bfc6270 */
[----:B------:R-:W-:Y:S01]  /*1cf0*/  VIADD R15, R2, 0x20 ;  /* 0x00000020020f7836 */ /* 0x000fe20000000000 */
[----:B------:R-:W-:Y:S01]  /*1d00*/  ISETP.GE.AND P0, PT, R14, UR8, PT ;  /* 0x000000080e007c0c */ /* 0x000fe2000bf06270 */
[----:B------:R-:W-:-:S12]  /*1d10*/  @P1 BRA `(.L_x_901) ;  /* 0x0000000000881947 */ /* 0x000fd80003800000 */
[----:B------:R-:W1:Y:S01]  /*1d20*/  LDCU.64 UR4, c[0x0][0x3b0] ;  /* 0x00007600ff0477ac */ /* 0x000e620008000a00 */
[----:B------:R-:W-:Y:S01]  /*1d30*/  IMAD.MOV.U32 R8, RZ, RZ, R12 ;  /* 0x000000ffff087224 */ /* 0x000fe200078e000c */
[----:B------:R-:W2:Y:S01]  /*1d40*/  LDCU UR11, c[0x0][0x440] ;  /* 0x00008800ff0b77ac */ /* 0x000ea20008000800 */
[----:B------:R-:W4:Y:S01]  /*1d50*/  LDCU.64 UR6, c[0x0][0x380] ;  /* 0x00007000ff0677ac */ /* 0x000f220008000a00 */
[----:B-1----:R-:W-:Y:S02]  /*1d60*/  IMAD R0, R11, UR4, RZ ;  /* 0x000000040b007c24 */ /* 0x002fe4000f8e02ff */
[----:B------:R-:W-:Y:S01]  /*1d70*/  IMAD.WIDE.U32 R6, R10, UR4, R8 ;  /* 0x000000040a067c25 */ /* 0x000fe2000f8e0008 */
[----:B--2---:R-:W-:-:S03]  /*1d80*/  ISETP.GE.AND P4, PT, R92, UR11, PT ;  /* 0x0000000b5c007c0c */ /* 0x004fc6000bf86270 */
        /* <DEDUP_REMOVED lines=27> */
.L_x_901:
[----:B------:R-:W-:Y:S05]  /*1f40*/  BSYNC.RECONVERGENT B0 ;  /* 0x0000000000007941 */ /* 0x000fea0003800200 */
.L_x_900:
[----:B------:R-:W-:Y:S01]  /*1f50*/  USHF.L.U64.HI UR11, UR16, 0x6, UR17 ;  /* 0x00000006100b7899 */ /* 0x000fe20008010211 */
[----:B------:R-:W-:Y:S01]  /*1f60*/  BSSY.RECONVERGENT B0, `(.L_x_902) ;  /* 0x0000029000007945 */ /* 0x000fe20003800200 */
[----:B------:R-:W-:Y:S02]  /*1f70*/  ISETP.GE.AND P1, PT, R15, UR8, PT ;  /* 0x000000080f007c0c */ /* 0x000fe4000bf26270 */
[----:B------:R-:W-:Y:S01]  /*1f80*/  IADD3 R7, PT, PT, R2, 0x30, RZ ;  /* 0x0000003002077810 */ /* 0x000fe20007ffe0ff */
[----:B------:R-:W-:Y:S10]  /*1f90*/  @P0 BRA `(.L_x_903) ;  /* 0x0000000000940947 */ /* 0x000ff40003800000 */
[----:B------:R-:W2:Y:S01]  /*1fa0*/  LDCU.64 UR6, c[0x0][0x3b0] ;  /* 0x00007600ff0677ac */ /* 0x000ea20008000a00 */
[----:B------:R-:W-:Y:S01]  /*1fb0*/  IADD3 R2, P0, PT, R10, 0x10, RZ ;  /* 0x000000100a027810 */ /* 0x000fe20007f1e0ff */
[----:B-1----:R-:W-:Y:S01]  /*1fc0*/  IMAD.MOV.U32 R4, RZ, RZ, R12 ;  /* 0x000000ffff047224 */ /* 0x002fe200078e000c */
[----:B------:R-:W1:Y:S01]  /*1fd0*/  LDCU UR12, c[0x0][0x440] ;  /* 0x00008800ff0c77ac */ /* 0x000e620008000800 */
[----:B------:R-:W-:Y:S02]  /*1fe0*/  IMAD.MOV.U32 R5, RZ, RZ, R9 ;  /* 0x000000ffff057224 */ /* 0x000fe400078e0009 */
[----:B------:R-:W-:Y:S01]  /*1ff0*/  IMAD.X R0, RZ, RZ, R11, P0 ;  /* 0x000000ffff007224 */ /* 0x000fe200000e060b */
[----:B------:R-:W4:Y:S03]  /*2000*/  LDCU.64 UR4, c[0x0][0x380] ;  /* 0x00007000ff0477ac */ /* 0x000f260008000a00 */
[----:B--2---:R-:W-:-:S02]  /*2010*/  IMAD R0, R0, UR6, RZ ;  /* 0x0000000600007c24 */ /* 0x004fc4000f8e02ff */
        /* <DEDUP_REMOVED lines=29> */
.L_x_903:
[----:B------:R-:W-:Y:S05]  /*21f0*/  BSYNC.RECONVERGENT B0 ;  /* 0x0000000000007941 */ /* 0x000fea0003800200 */
.L_x_902:
[----:B------:R-:W-:Y:S01]  /*2200*/  USHF.L.U32 UR12, UR16, 0x6, URZ ;  /* 0x00000006100c7899 */ /* 0x000fe200080006ff */
[----:B------:R-:W-:Y:S01]  /*2210*/  BSSY.RECONVERGENT B0, `(.L_x_904) ;  /* 0x0000028000007945 */ /* 0x000fe20003800200 */
[----:B------:R-:W-:-:S03]  /*2220*/  ISETP.GE.AND P0, PT, R7, UR8, PT ;  /* 0x0000000807007c0c */ /* 0x000fc6000bf06270 */
[----:B------:R-:W-:Y:S10]  /*2230*/  @P1 BRA `(.L_x_905) ;  /* 0x0000000000941947 */ /* 0x000ff40003800000 */
[----:B------:R-:W4:Y:S01]  /*2240*/  LDCU.64 UR6, c[0x0][0x3b0] ;  /* 0x00007600ff0677ac */ /* 0x000f220008000a00 */
[----:B--2---:R-:W-:Y:S01]  /*2250*/  IADD3 R2, P1, PT, R10, 0x20, RZ ;  /* 0x000000200a027810 */ /* 0x004fe20007f3e0ff */
[----:B-1----:R-:W-:Y:S01]  /*2260*/  IMAD.MOV.U32 R4, RZ, RZ, R12 ;  /* 0x000000ffff047224 */ /* 0x002fe200078e000c */
        /* <DEDUP_REMOVED lines=34> */
.L_x_905:
[----:B------:R-:W-:Y:S05]  /*2490*/  BSYNC.RECONVERGENT B0 ;  /* 0x0000000000007941 */ /* 0x000fea0003800200 */
.L_x_904:
[----:B------:R-:W-:Y:S01]  /*24a0*/  UIMAD.WIDE.U32 UR18, UR12, UR28, URZ ;  /* 0x0000001c0c1272a5 */ /* 0x000fe2000f8e00ff */
[----:B------:R-:W-:Y:S01]  /*24b0*/  BSSY.RECONVERGENT B0, `(.L_x_906) ;  /* 0x0000028000007945 */ /* 0x000fe20003800200 */
[----:B------:R-:W-:-:S03]  /*24c0*/  ISETP.GE.AND P1, PT, R14, UR9, PT ;  /* 0x000000090e007c0c */ /* 0x000fc6000bf26270 */
[----:B------:R-:W-:Y:S10]  /*24d0*/  @P0 BRA `(.L_x_907) ;  /* 0x0000000000940947 */ /* 0x000ff40003800000 */
[----:B------:R-:W5:Y:S01]  /*24e0*/  LDCU.64 UR6, c[0x0][0x3b0] ;  /* 0x00007600ff0677ac */ /* 0x000f620008000a00 */
[----:B------:R-:W-:Y:S01]  /*24f0*/  IADD3 R0, P0, PT, R10, 0x30, RZ ;  /* 0x000000300a007810 */ /* 0x000fe20007f1e0ff */
[----:B--2-4-:R-:W-:Y:S01]  /*2500*/  IMAD.MOV.U32 R2, RZ, RZ, R12 ;  /* 0x000000ffff027224 */ /* 0x014fe200078e000c */
[----:B------:R-:W2:Y:S01]  /*2510*/  LDCU UR13, c[0x0][0x440] ;  /* 0x00008800ff0d77ac */ /* 0x000ea20008000800 */
[----:B------:R-:W-:Y:S02]  /*2520*/  IMAD.MOV.U32 R3, RZ, RZ, R9 ;  /* 0x000000ffff037224 */ /* 0x000fe400078e0009 */
[----:B------:R-:W-:Y:S01]  /*2530*/  IMAD.X R10, RZ, RZ, R11, P0 ;  /* 0x000000ffff0a7224 */ /* 0x000fe200000e060b */
[----:B------:R-:W4:Y:S03]  /*2540*/  LDCU.64 UR4, c[0x0][0x380] ;  /* 0x00007000ff0477ac */ /* 0x000f260008000a00 */
[----:B-----5:R-:W-:-:S02]  /*2550*/  IMAD R10, R10, UR6, RZ ;  /* 0x000000060a0a7c24 */ /* 0x020fc4000f8e02ff */
[----:B-1----:R-:W-:Y:S01]  /*2560*/  IMAD.WIDE.U32 R4, R0, UR6, R2 ;  /* 0x0000000600047c25 */ /* 0x002fe2000f8e0002 */
        /* <DEDUP_REMOVED lines=28> */
.L_x_907:
[----:B------:R-:W-:Y:S05]  /*2730*/  BSYNC.RECONVERGENT B0 ;  /* 0x0000000000007941 */ /* 0x000fea0003800200 */
.L_x_906:
[----:B------:R-:W-:Y:S01]  /*2740*/  UIMAD UR5, UR11, UR28, URZ ;  /* 0x0000001c0b0572a4 */ /* 0x000fe2000f8e02ff */
[----:B------:R-:W-:Y:S03]  /*2750*/  BSSY.RECONVERGENT B0, `(.L_x_908) ;  /* 0x0000021000007945 */ /* 0x000fe60003800200 */
[----:B------:R-:W-:Y:S01]  /*2760*/  UIADD3 UR5, UPT, UPT, UR19, UR5, URZ ;  /* 0x0000000513057290 */ /* 0x000fe2000fffe0ff */
[----:B------:R-:W-:Y:S11]  /*2770*/  @P6 BRA `(.L_x_909) ;  /* 0x0000000000786947 */ /* 0x000ff60003800000 */
[----:B------:R-:W5:Y:S01]  /*2780*/  LDCU UR4, c[0x0][0x440] ;  /* 0x00008800ff0477ac */ /* 0x000f620008000800 */
[----:B-1----:R-:W-:Y:S02]  /*2790*/  IMAD.U32 R4, RZ, RZ, UR18 ;  /* 0x00000012ff047e24 */ /* 0x002fe4000f8e00ff */
[----:B------:R-:W-:Y:S02]  /*27a0*/  IMAD.U32 R0, RZ, RZ, UR5 ;  /* 0x00000005ff007e24 */ /* 0x000fe4000f8e00ff */
[----:B------:R-:W-:Y:S01]  /*27b0*/  IMAD.U32 R5, RZ, RZ, UR19 ;  /* 0x00000013ff057e24 */ /* 0x000fe2000f8e00ff */
[----:B--2-4-:R-:W-:-:S04]  /*27c0*/  LEA R2, P5, R4, R244, 0x1 ;  /* 0x000000f404027211 */ /* 0x014fc800078a08ff */
        /* <DEDUP_REMOVED lines=25> */
.L_x_909:
[----:B------:R-:W-:Y:S05]  /*2960*/  BSYNC.RECONVERGENT B0 ;  /* 0x0000000000007941 */ /* 0x000fea0003800200 */
.L_x_908:
        /* <DEDUP_REMOVED lines=10> */
[----:B-12-4-:R-:W-:Y:S01]  /*2a10*/  IMAD.U32 R3, RZ, RZ, UR6 ;  /* 0x00000006ff037e24 */ /* 0x016fe2000f8e00ff */
        /* <DEDUP_REMOVED lines=26> */
.L_x_911:
[----:B------:R-:W-:Y:S05]  /*2bc0*/  BSYNC.RECONVERGENT B0 ;  /* 0x0000000000007941 */ /* 0x000fea0003800200 */
.L_x_910:
        /* <DEDUP_REMOVED lines=11> */
[----:B-12-4-:R-:W-:Y:S01]  /*2c80*/  IMAD.U32 R3, RZ, RZ, UR6 ;  /* 0x00000006ff037e24 */ /* 0x016fe2000f8e00ff */
        /* <DEDUP_REMOVED lines=25> */
.L_x_913:
[----:B------:R-:W-:Y:S05]  /*2e20*/  BSYNC.RECONVERGENT B0 ;  /* 0x0000000000007941 */ /* 0x000fea0003800200 */
.L_x_912:
        /* <DEDUP_REMOVED lines=13> */
[----:B--2-4-:R-:W-:Y:S02]  /*2f00*/  LEA R2, P4, R4, R244, 0x1 ;  /* 0x000000f404027211 */ /* 0x014fe400078808ff */
        /* <DEDUP_REMOVED lines=23> */
.L_x_915:
[----:B------:R-:W-:Y:S05]  /*3080*/  BSYNC.RECONVERGENT B0 ;  /* 0x0000000000007941 */ /* 0x000fea0003800200 */
.L_x_914:
[----:B------:R-:W0:Y:S01]  /*3090*/  LDGDEPBAR ;  /* 0x00000000000079af */ /* 0x000e220000000000 */
[----:B------:R-:W-:Y:S01]  /*30a0*/  IMAD.SHL.U32 R101, R22, 0x40, RZ ;  /* 0x0000004016657824 */ /* 0x000fe200078e00ff */
[-C--:B------:R-:W-:Y:S01]  /*30b0*/  LOP3.LUT R217, R217, R216.reuse, RZ, 0x3c, !PT ;  /* 0x000000d8d9d97212 */ /* 0x080fe200078e3cff */
[----:B------:R-:W-:Y:S01]  /*30c0*/  UIMAD.WIDE.U32 UR34, UR34, UR28, URZ ;  /* 0x0000001c222272a5 */ /* 0x000fe2000f8e00ff */
[----:B------:R-:W-:Y:S01]  /*30d0*/  LOP3.LUT R0, R208, 0x8, RZ, 0xc0, !PT ;  /* 0x00000008d0007812 */ /* 0x000fe200078ec0ff */
[----:B------:R-:W-:Y:S01]  /*30e0*/  UIMAD UR5, UR33, UR28, URZ ;  /* 0x0000001c210572a4 */ /* 0x000fe2000f8e02ff */
[----:B------:R-:W-:Y:S01]  /*30f0*/  LOP3.LUT R6, R101, 0x1c0, RZ, 0xc0, !PT ;  /* 0x000001c065067812 */ /* 0x000fe200078ec0ff */
[----:B------:R-:W-:Y:S01]  /*3100*/  BSSY.RECONVERGENT B0, `(.L_x_916) ;  /* 0x000002d000007945 */ /* 0x000fe20003800200 */
[----:B------:R-:W-:Y:S01]  /*3110*/  LOP3.LUT R216, R217, R216, RZ, 0x3c, !PT ;  /* 0x000000d8d9d87212 */ /* 0x000fe200078e3cff */
[----:B------:R-:W-:Y:S01]  /*3120*/  UIADD3 UR5, UPT, UPT, UR35, UR5, URZ ;  /* 0x0000000523057290 */ /* 0x000fe2000fffe0ff */
[----:B------:R-:W-:-:S02]  /*3130*/  LOP3.LUT R6, R6, 0x38, R16, 0xf8, !PT ;  /* 0x0000003806067812 */ /* 0x000fc400078ef810 */
[----:B------:R-:W-:Y:S02]  /*3140*/  SHF.R.U32.HI R104, RZ, 0x5, R22 ;  /* 0x00000005ff687819 */ /* 0x000fe40000011616 */
[----:B------:R-:W-:Y:S02]  /*3150*/  LOP3.LUT R100, R6, R0, RZ, 0x3c, !PT ;  /* 0x0000000006647212 */ /* 0x000fe400078e3cff */
[----:B------:R-:W-:Y:S01]  /*3160*/  LOP3.LUT R217, R217, R216, RZ, 0x3c, !PT ;  /* 0x000000d8d9d97212 */ /* 0x000fe200078e3cff */
[----:B------:R-:W-:-:S04]  /*3170*/  DEPBAR.LE SB0, 0x0 ;  /* 0x000080000000791a */ /* 0x000fc80000000000 */
[----:B------:R-:W-:Y:S06]  /*3180*/  BAR.SYNC.DEFER_BLOCKING 0x0 ;  /* 0x0000000000007b1d */ /* 0x000fec0000010000 */
[----:B------:R-:W-:Y:S05]  /*3190*/  @P6 BRA `(.L_x_917) ;  /* 0x00000000007c6947 */ /* 0x000fea0003800000 */
        /* <DEDUP_REMOVED lines=31> */
.L_x_917:
[----:B------:R1:W-:Y:S04]  /*3390*/  STS.128 [R215+0x10000], RZ ;  /* 0x010000ffd7007388 */ /* 0x0003e80000000c00 */
[----:B------:R1:W-:Y:S04]  /*33a0*/  STS.128 [R215+0x12000], RZ ;  /* 0x012000ffd7007388 */ /* 0x0003e80000000c00 */
[----:B------:R1:W-:Y:S04]  /*33b0*/  STS.128 [R215+0x14000], RZ ;  /* 0x014000ffd7007388 */ /* 0x0003e80000000c00 */
[----:B------:R1:W-:Y:S02]  /*33c0*/  STS.128 [R215+0x16000], RZ ;  /* 0x016000ffd7007388 */ /* 0x0003e40000000c00 */
.L_x_918:
[----:B------:R-:W-:Y:S05]  /*33d0*/  BSYNC.RECONVERGENT B0 ;  /* 0x0000000000007941 */ /* 0x000fea0003800200 */
.L_x_916:
        /* <DEDUP_REMOVED lines=18> */
[----:B-12-4-:R-:W-:-:S04]  /*3500*/  IMAD.U32 R3, RZ, RZ, UR7 ;  /* 0x00000007ff037e24 */ /* 0x016fc8000f8e00ff */
        /* <DEDUP_REMOVED lines=27> */
.L_x_920:
[----:B------:R-:W-:Y:S05]  /*36c0*/  BSYNC.RECONVERGENT B0 ;  /* 0x0000000000007941 */ /* 0x000fea0003800200 */
.L_x_919:
        /* <DEDUP_REMOVED lines=41> */
.L_x_922:
[----:B------:R-:W-:Y:S05]  /*3960*/  BSYNC.RECONVERGENT B0 ;  /* 0x0000000000007941 */ /* 0x000fea0003800200 */
.L_x_921:
        /* <DEDUP_REMOVED lines=41> */
.L_x_924:
[----:B------:R-:W-:Y:S05]  /*3c00*/  BSYNC.RECONVERGENT B0 ;  /* 0x0000000000007941 */ /* 0x000fea0003800200 */
.L_x_923:
[----:B-1----:R-:W-:Y:S01]  /*3c10*/  LDSM.16.M88.4 R4, [R21] ;  /* 0x000000001504783b */ /* 0x002fe20000000200 */
[----:B------:R-:W-:Y:S01]  /*3c20*/  IMAD.MOV.U32 R95, RZ, RZ, 0x20 ;  /* 0x00000020ff5f7424 */ /* 0x000fe200078e00ff */
[----:B------:R-:W-:Y:S01]  /*3c30*/  LOP3.LUT P6, RZ, R22, 0x2, RZ, 0xc0, !PT ;  /* 0x0000000216ff7812 */ /* 0x000fe200078cc0ff */
[----:B------:R-:W-:Y:S01]  /*3c40*/  VIADD R0, R20, UR10 ;  /* 0x0000000a14007c36 */ /* 0x000fe20008000000 */
[----:B------:R-:W1:Y:S01]  /*3c50*/  LDSM.16.M88.4 R32, [R20+UR10+0x8800] ;  /* 0x0088000a1420783b */ /* 0x000e620008000200 */
[----:B------:R-:W-:Y:S01]  /*3c60*/  IMAD.MOV.U32 R99, RZ, RZ, 0x40 ;  /* 0x00000040ff637424 */ /* 0x000fe200078e00ff */
[----:B------:R-:W-:Y:S01]  /*3c70*/  SEL R95, R95, 0xffffffe0, !P6 ;  /* 0xffffffe05f5f7807 */ /* 0x000fe20007000000 */
[----:B------:R-:W-:Y:S01]  /*3c80*/  UISETP.GE.U32.AND UP1, UPT, UR30, 0x41, UPT ;  /* 0x000000411e00788c */ /* 0x000fe2000bf26070 */
[----:B------:R-:W3:Y:S01]  /*3c90*/  LDSM.16.M88.4 R12, [R20+UR10+0x8000] ;  /* 0x0080000a140c783b */ /* 0x000ee20008000200 */
[----:B------:R-:W-:Y:S01]  /*3ca0*/  LOP3.LUT P0, RZ, R22, 0x4, RZ, 0xc0, !PT ;  /* 0x0000000416ff7812 */ /* 0x000fe2000780c0ff */
[----:B------:R-:W1:Y:S01]  /*3cb0*/  LDCU.U8 UR4, c[0x0][0x4f8] ;  /* 0x00009f00ff0477ac */ /* 0x000e620008000000 */
[--C-:B------:R-:W-:Y:S01]  /*3cc0*/  IMAD.IADD R94, R21, 0x1, R95.reuse ;  /* 0x00000001155e7824 */ /* 0x100fe200078e025f */
[----:B------:R-:W5:Y:S01]  /*3cd0*/  LDSM.16.M88.4 R28, [R20+UR10+0x9000] ;  /* 0x0090000a141c783b */ /* 0x000f620008000200 */
[----:B--2-4-:R-:W-:Y:S01]  /*3ce0*/  IMAD.IADD R2, R0, 0x1, R95 ;  /* 0x0000000100027824 */ /* 0x014fe200078e025f */
[----:B------:R-:W-:-:S02]  /*3cf0*/  SEL R99, R99, 0xffffffc0, !P0 ;  /* 0xffffffc063637807 */ /* 0x000fc40004000000 */
[----:B------:R-:W2:Y:S03]  /*3d00*/  LDSM.16.M88.4 R24, [R20+UR10+0x9800] ;  /* 0x0098000a1418783b */ /* 0x000ea60008000200 */
[--C-:B------:R-:W-:Y:S01]  /*3d10*/  IMAD.IADD R96, R21, 0x1, R99.reuse ;  /* 0x0000000115607824 */ /* 0x100fe200078e0263 */
[----:B------:R-:W-:Y:S01]  /*3d20*/  LDSM.16.M88.4 R8, [R94] ;  /* 0x000000005e08783b */ /* 0x000fe20000000200 */
[----:B------:R-:W-:Y:S02]  /*3d30*/  IMAD.IADD R0, R0, 0x1, R99 ;  /* 0x0000000100007824 */ /* 0x000fe400078e0263 */
[C---:B------:R-:W-:Y:S01]  /*3d40*/  IMAD.IADD R93, R95.reuse, 0x1, R96 ;  /* 0x000000015f5d7824 */ /* 0x040fe200078e0260 */
[----:B------:R-:W4:Y:S01]  /*3d50*/  LDSM.16.M88.4 R36, [R2+0x8000] ;  /* 0x008000000224783b */ /* 0x000f220000000200 */
[----:B------:R-:W-:-:S03]  /*3d60*/  IMAD.IADD R3, R95, 0x1, R0 ;  /* 0x000000015f037824 */ /* 0x000fc600078e0200 */
[----:B------:R-:W-:Y:S04]  /*3d70*/  LDSM.16.M88.4 R48, [R2+0x9000] ;  /* 0x009000000230783b */ /* 0x000fe80000000200 */
[----:B------:R-:W-:Y:S04]  /*3d80*/  LDSM.16.M88.4 R64, [R0+0x8000] ;  /* 0x008000000040783b */ /* 0x000fe80000000200 */
[----:B------:R-:W-:Y:S04]  /*3d90*/  LDSM.16.M88.4 R76, [R0+0x8800] ;  /* 0x00880000004c783b */ /* 0x000fe80000000200 */
[----:B------:R-:W-:Y:S01]  /*3da0*/  LDSM.16.M88.4 R80, [R0+0x9000] ;  /* 0x009000000050783b */ /* 0x000fe20000000200 */
[C---:B-1----:R-:W-:Y:S03]  /*3db0*/  HMMA.16816.F32.BF16 R40, R4.reuse, R32, RZ ;  /* 0x000000200428723c */ /* 0x042fe600000418ff */
[----:B------:R-:W-:Y:S04]  /*3dc0*/  LDSM.16.M88.4 R84, [R0+0x9800] ;  /* 0x009800000054783b */ /* 0x000fe80000000200 */
[----:B------:R-:W-:Y:S01]  /*3dd0*/  LDSM.16.M88.4 R88, [R3+0x8000] ;  /* 0x008000000358783b */ /* 0x000fe20000000200 */
[C---:B------:R-:W-:Y:S03]  /*3de0*/  HMMA.16816.F32.BF16 R44, R4.reuse, R34, RZ ;  /* 0x00000022042c723c */ /* 0x040fe600000418ff */
[----:B------:R-:W1:Y:S04]  /*3df0*/  LDSM.16.M88.4 R32, [R2+0x8800] ;  /* 0x008800000220783b */ /* 0x000e680000000200 */
[----:B------:R-:W0:Y:S01]  /*3e00*/  LDGDEPBAR ;  /* 0x00000000000079af */ /* 0x000e220000000000 */
[C---:B---3--:R-:W-:Y:S08]  /*3e10*/  HMMA.16816.F32.BF16 R16, R4.reuse, R12, RZ ;  /* 0x0000000c0410723c */ /* 0x048ff000000418ff */
[C---:B------:R-:W-:Y:S08]  /*3e20*/  HMMA.16816.F32.BF16 R12, R4.reuse, R14, RZ ;  /* 0x0000000e040c723c */ /* 0x040ff000000418ff */
[C---:B-----5:R-:W-:Y:S08]  /*3e30*/  HMMA.16816.F32.BF16 R52, R4.reuse, R28, RZ ;  /* 0x0000001c0434723c */ /* 0x060ff000000418ff */
[C---:B------:R-:W-:Y:S01]  /*3e40*/  HMMA.16816.F32.BF16 R56, R4.reuse, R30, RZ ;  /* 0x0000001e0438723c */ /* 0x040fe200000418ff */
[----:B------:R-:W3:Y:S07]  /*3e50*/  LDSM.16.M88.4 R28, [R2+0x9800] ;  /* 0x00980000021c783b */ /* 0x000eee0000000200 */
[C---:B--2---:R-:W-:Y:S08]  /*3e60*/  HMMA.16816.F32.BF16 R72, R4.reuse, R24, RZ ;  /* 0x000000180448723c */ /* 0x044ff000000418ff */
[----:B------:R-:W-:Y:S01]  /*3e70*/  HMMA.16816.F32.BF16 R68, R4, R26, RZ ;  /* 0x0000001a0444723c */ /* 0x000fe200000418ff */
[----:B------:R-:W2:Y:S07]  /*3e80*/  LDSM.16.M88.4 R4, [R96] ;  /* 0x000000006004783b */ /* 0x000eae0000000200 */
[C---:B----4-:R-:W-:Y:S08]  /*3e90*/  HMMA.16816.F32.BF16 R24, R8.reuse, R38, R12 ;  /* 0x000000260818723c */ /* 0x050ff0000004180c */
[C---:B-1----:R-:W-:Y:S08]  /*3ea0*/  HMMA.16816.F32.BF16 R12, R8.reuse, R32, R40 ;  /* 0x00000020080c723c */ /* 0x042ff00000041828 */
[C---:B------:R-:W-:Y:S01]  /*3eb0*/  HMMA.16816.F32.BF16 R60, R8.reuse, R36, R16 ;  /* 0x00000024083c723c */ /* 0x040fe20000041810 */
[----:B------:R-:W1:Y:S07]  /*3ec0*/  LDSM.16.M88.4 R16, [R93] ;  /* 0x000000005d10783b */ /* 0x000e6e0000000200 */
[C---:B------:R-:W-:Y:S08]  /*3ed0*/  HMMA.16816.F32.BF16 R32, R8.reuse, R34, R44 ;  /* 0x000000220820723c */ /* 0x040ff0000004182c */
[C---:B------:R-:W-:Y:S08]  /*3ee0*/  HMMA.16816.F32.BF16 R36, R8.reuse, R48, R52 ;  /* 0x000000300824723c */ /* 0x040ff00000041834 */
[C---:B------:R-:W-:Y:S08]  /*3ef0*/  HMMA.16816.F32.BF16 R40, R8.reuse, R50, R56 ;  /* 0x000000320828723c */ /* 0x040ff00000041838 */
[----:B---3--:R-:W-:Y:S01]  /*3f00*/  HMMA.16816.F32.BF16 R44, R8, R28, R72 ;  /* 0x0000001c082c723c */ /* 0x008fe20000041848 */
[----:B------:R-:W-:Y:S07]  /*3f10*/  LDSM.16.M88.4 R72, [R20+UR10+0xa000] ;  /* 0x00a0000a1448783b */ /* 0x000fee0008000200 */
[----:B--2---:R-:W-:Y:S08]  /*3f20*/  HMMA.16816.F32.BF16 R48, R4, R66, R24 ;  /* 0x000000420430723c */ /* 0x004ff00000041818 */
[----:B------:R-:W-:Y:S01]  /*3f30*/  HMMA.16816.F32.BF16 R52, R8, R30, R68 ;  /* 0x0000001e0834723c */ /* 0x000fe20000041844 */
[----:B------:R-:W-:Y:S07]  /*3f40*/  LDSM.16.M88.4 R68, [R20+UR10+0xa800] ;  /* 0x00a8000a1444783b */ /* 0x000fee0008000200 */
[C---:B------:R-:W-:Y:S01]  /*3f50*/  HMMA.16816.F32.BF16 R24, R4.reuse, R78, R32 ;  /* 0x0000004e0418723c */ /* 0x040fe20000041820 */
[----:B------:R-:W2:Y:S07]  /*3f60*/  LDSM.16.M88.4 R32, [R3+0x8800] ;  /* 0x008800000320783b */ /* 0x000eae0000000200 */
[C---:B------:R-:W-:Y:S01]  /*3f70*/  HMMA.16816.F32.BF16 R56, R4.reuse, R64, R60 ;  /* 0x000000400438723c */ /* 0x040fe2000004183c */
[----:B------:R-:W3:Y:S04]  /*3f80*/  LDSM.16.M88.4 R60, [R3+0x9000] ;  /* 0x00900000033c783b */ /* 0x000ee80000000200 */
[----:B------:R-:W4:Y:S03]  /*3f90*/  LDSM.16.M88.4 R64, [R3+0x9800] ;  /* 0x009800000340783b */ /* 0x000f260000000200 */
[C---:B------:R-:W-:Y:S08]  /*3fa0*/  HMMA.16816.F32.BF16 R8, R4.reuse, R80, R36 ;  /* 0x000000500408723c */ /* 0x040ff00000041824 */
[C---:B------:R-:W-:Y:S01]  /*3fb0*/  HMMA.16816.F32.BF16 R36, R4.reuse, R82, R40 ;  /* 0x000000520424723c */ /* 0x040fe20000041828 */
[----:B------:R-:W-:Y:S07]  /*3fc0*/  LDSM.16.M88.4 R80, [R20+UR10+0xb800] ;  /* 0x00b8000a1450783b */ /* 0x000fee0008000200 */
[C---:B------:R-:W-:Y:S08]  /*3fd0*/  HMMA.16816.F32.BF16 R40, R4.reuse, R84, R44 ;  /* 0x000000540428723c */ /* 0x040ff0000004182c */
[C---:B------:R-:W-:Y:S01]  /*3fe0*/  HMMA.16816.F32.BF16 R28, R4.reuse, R76, R12 ;  /* 0x0000004c041c723c */ /* 0x040fe2000004180c */
[----:B------:R-:W5:Y:S04]  /*3ff0*/  LDSM.16.M88.4 R12, [R21+0x2000] ;  /* 0x00200000150c783b */ /* 0x000f680000000200 */
[----:B------:R-:W-:Y:S03]  /*4000*/  LDSM.16.M88.4 R76, [R0+0xa000] ;  /* 0x00a00000004c783b */ /* 0x000fe60000000200 */
[----:B------:R-:W-:Y:S01]  /*4010*/  HMMA.16816.F32.BF16 R44, R4, R86, R52 ;  /* 0x00000056042c723c */ /* 0x000fe20000041834 */
[----:B------:R-:W-:Y:S07]  /*4020*/  LDSM.16.M88.4 R84, [R2+0xa000] ;  /* 0x00a000000254783b */ /* 0x000fee0000000200 */
[C---:B-1----:R-:W-:Y:S08]  /*4030*/  HMMA.16816.F32.BF16 R52, R16.reuse, R88, R56 ;  /* 0x000000581034723c */ /* 0x042ff00000041838 */
[C---:B------:R-:W-:Y:S01]  /*4040*/  HMMA.16816.F32.BF16 R56, R16.reuse, R90, R48 ;  /* 0x0000005a1038723c */ /* 0x040fe20000041830 */
[----:B------:R-:W1:Y:S07]  /*4050*/  LDSM.16.M88.4 R88, [R20+UR10+0xb000] ;  /* 0x00b0000a1458783b */ /* 0x000e6e0008000200 */
[C---:B--2---:R-:W-:Y:S08]  /*4060*/  HMMA.16816.F32.BF16 R48, R16.reuse, R32, R28 ;  /* 0x000000201030723c */ /* 0x044ff0000004181c */
[C---:B------:R-:W-:Y:S08]  /*4070*/  HMMA.16816.F32.BF16 R32, R16.reuse, R34, R24 ;  /* 0x000000221020723c */ /* 0x040ff00000041818 */
[C---:B---3--:R-:W-:Y:S01]  /*4080*/  HMMA.16816.F32.BF16 R4, R16.reuse, R60, R8 ;  /* 0x0000003c1004723c */ /* 0x048fe20000041808 */
[----:B------:R-:W2:Y:S07]  /*4090*/  LDSM.16.M88.4 R8, [R94+0x2000] ;  /* 0x002000005e08783b */ /* 0x000eae0000000200 */
[C---:B------:R-:W-:Y:S01]  /*40a0*/  HMMA.16816.F32.BF16 R28, R16.reuse, R62, R36 ;  /* 0x0000003e101c723c */ /* 0x040fe20000041824 */
[----:B------:R-:W-:Y:S07]  /*40b0*/  LDSM.16.M88.4 R60, [R2+0xb000] ;  /* 0x00b00000023c783b */ /* 0x000fee0000000200 */
[C---:B----4-:R-:W-:Y:S08]  /*40c0*/  HMMA.16816.F32.BF16 R24, R16.reuse, R64, R40 ;  /* 0x000000401018723c */ /* 0x050ff00000041828 */
[----:B------:R-:W-:Y:S01]  /*40d0*/  HMMA.16816.F32.BF16 R16, R16, R66, R44 ;  /* 0x000000421010723c */ /* 0x000fe2000004182c */
[----:B------:R-:W3:Y:S07]  /*40e0*/  LDSM.16.M88.4 R64, [R2+0xa800] ;  /* 0x00a800000240783b */ /* 0x000eee0000000200 */
[C---:B-----5:R-:W-:Y:S08]  /*40f0*/  HMMA.16816.F32.BF16 R40, R12.reuse, R72, R52 ;  /* 0x000000480c28723c */ /* 0x060ff00000041834 */
[C---:B------:R-:W-:Y:S08]  /*4100*/  HMMA.16816.F32.BF16 R48, R12.reuse, R68, R48 ;  /* 0x000000440c30723c */ /* 0x040ff00000041830 */
[C---:B------:R-:W-:Y:S01]  /*4110*/  HMMA.16816.F32.BF16 R52, R12.reuse, R70, R32 ;  /* 0x000000460c34723c */ /* 0x040fe20000041820 */
[----:B------:R-:W4:Y:S07]  /*4120*/  LDSM.16.M88.4 R68, [R2+0xb800] ;  /* 0x00b800000244783b */ /* 0x000f2e0000000200 */
[C---:B-1----:R-:W-:Y:S01]  /*4130*/  HMMA.16816.F32.BF16 R44, R12.reuse, R88, R4 ;  /* 0x000000580c2c723c */ /* 0x042fe20000041804 */
[----:B------:R-:W1:Y:S07]  /*4140*/  LDSM.16.M88.4 R4, [R96+0x2000] ;  /* 0x002000006004783b */ /* 0x000e6e0000000200 */
[C---:B------:R-:W-:Y:S01]  /*4150*/  HMMA.16816.F32.BF16 R56, R12.reuse, R74, R56 ;  /* 0x0000004a0c38723c */ /* 0x040fe20000041838 */
[----:B------:R-:W5:Y:S07]  /*4160*/  LDSM.16.M88.4 R72, [R0+0xa800] ;  /* 0x00a800000048783b */ /* 0x000f6e0000000200 */
[C---:B------:R-:W-:Y:S01]  /*4170*/  HMMA.16816.F32.BF16 R36, R12.reuse, R90, R28 ;  /* 0x0000005a0c24723c */ /* 0x040fe2000004181c */
[----:B------:R-:W5:Y:S07]  /*4180*/  LDSM.16.M88.4 R88, [R0+0xb000] ;  /* 0x00b000000058783b */ /* 0x000f6e0000000200 */
[C---:B------:R-:W-:Y:S08]  /*4190*/  HMMA.16816.F32.BF16 R32, R12.reuse, R80, R24 ;  /* 0x000000500c20723c */ /* 0x040ff00000041818 */
[----:B------:R-:W-:Y:S01]  /*41a0*/  HMMA.16816.F32.BF16 R24, R12, R82, R16 ;  /* 0x000000520c18723c */ /* 0x000fe20000041810 */
[----:B------:R-:W5:Y:S07]  /*41b0*/  LDSM.16.M88.4 R80, [R0+0xb800] ;  /* 0x00b800000050783b */ /* 0x000f6e0000000200 */
[C---:B--2---:R-:W-:Y:S08]  /*41c0*/  HMMA.16816.F32.BF16 R12, R8.reuse, R86, R56 ;  /* 0x00000056080c723c */ /* 0x044ff00000041838 */
[C---:B---3--:R-:W-:Y:S08]  /*41d0*/  HMMA.16816.F32.BF16 R28, R8.reuse, R64, R48 ;  /* 0x00000040081c723c */ /* 0x048ff00000041830 */
[C---:B------:R-:W-:Y:S08]  /*41e0*/  HMMA.16816.F32.BF16 R52, R8.reuse, R66, R52 ;  /* 0x000000420834723c */ /* 0x040ff00000041834 */
[C---:B------:R-:W-:Y:S08]  /*41f0*/  HMMA.16816.F32.BF16 R56, R8.reuse, R60, R44 ;  /* 0x0000003c0838723c */ /* 0x040ff0000004182c */
[C---:B------:R-:W-:Y:S01]  /*4200*/  HMMA.16816.F32.BF16 R64, R8.reuse, R62, R36 ;  /* 0x0000003e0840723c */ /* 0x040fe20000041824 */
[----:B------:R-:W-:Y:S07]  /*4210*/  LDSM.16.M88.4 R36, [R3+0xb000] ;  /* 0x00b000000324783b */ /* 0x000fee0000000200 */
[C---:B----4-:R-:W-:Y:S08]  /*4220*/  HMMA.16816.F32.BF16 R60, R8.reuse, R68, R32 ;  /* 0x00000044083c723c */ /* 0x050ff00000041820 */
[----:B------:R-:W-:Y:S01]  /*4230*/  HMMA.16816.F32.BF16 R16, R8, R84, R40 ;  /* 0x000000540810723c */ /* 0x000fe20000041828 */
[----:B------:R-:W-:Y:S04]  /*4240*/  LDSM.16.M88.4 R40, [R3+0xa000] ;  /* 0x00a000000328783b */ /* 0x000fe80000000200 */
[----:B------:R-:W-:Y:S03]  /*4250*/  LDSM.16.M88.4 R84, [R3+0xb800] ;  /* 0x00b800000354783b */ /* 0x000fe60000000200 */
[----:B-1----:R-:W-:Y:S01]  /*4260*/  HMMA.16816.F32.BF16 R32, R4, R78, R12 ;  /* 0x0000004e0420723c */ /* 0x002fe2000004180c */
[----:B------:R-:W1:Y:S07]  /*4270*/  LDSM.16.M88.4 R12, [R93+0x2000] ;  /* 0x002000005d0c783b */ /* 0x000e6e0000000200 */
[----:B------:R-:W-:Y:S01]  /*4280*/  HMMA.16816.F32.BF16 R48, R8, R70, R24 ;  /* 0x000000460830723c */ /* 0x000fe20000041818 */
[----:B------:R-:W-:Y:S07]  /*4290*/  LDSM.16.M88.4 R68, [R2+0xc000] ;  /* 0x00c000000244783b */ /* 0x000fee0000000200 */
[C---:B-----5:R-:W-:Y:S01]  /*42a0*/  HMMA.16816.F32.BF16 R24, R4.reuse, R72, R28 ;  /* 0x000000480418723c */ /* 0x060fe2000004181c */
[----:B------:R-:W2:Y:S07]  /*42b0*/  LDSM.16.M88.4 R28, [R3+0xa800] ;  /* 0x00a80000031c783b */ /* 0x000eae0000000200 */
[C---:B------:R-:W-:Y:S08]  /*42c0*/  HMMA.16816.F32.BF16 R44, R4.reuse, R76, R16 ;  /* 0x0000004c042c723c */ /* 0x040ff00000041810 */
[C---:B------:R-:W-:Y:S01]  /*42d0*/  HMMA.16816.F32.BF16 R16, R4.reuse, R74, R52 ;  /* 0x0000004a0410723c */ /* 0x040fe20000041834 */
[----:B------:R-:W-:Y:S07]  /*42e0*/  LDSM.16.M88.4 R72, [R20+UR10+0xc800] ;  /* 0x00c8000a1448783b */ /* 0x000fee0008000200 */
[C---:B------:R-:W-:Y:S08]  /*42f0*/  HMMA.16816.F32.BF16 R8, R4.reuse, R88, R56 ;  /* 0x000000580408723c */ /* 0x040ff00000041838 */
[C---:B------:R-:W-:Y:S01]  /*4300*/  HMMA.16816.F32.BF16 R52, R4.reuse, R90, R64 ;  /* 0x0000005a0434723c */ /* 0x040fe20000041840 */
[----:B------:R-:W-:Y:S07]  /*4310*/  LDSM.16.M88.4 R88, [R2+0xc800] ;  /* 0x00c800000258783b */ /* 0x000fee0000000200 */
[C---:B------:R-:W-:Y:S08]  /*4320*/  HMMA.16816.F32.BF16 R76, R4.reuse, R80, R60 ;  /* 0x00000050044c723c */ /* 0x040ff0000004183c */
[----:B------:R-:W-:Y:S01]  /*4330*/  HMMA.16816.F32.BF16 R64, R4, R82, R48 ;  /* 0x000000520440723c */ /* 0x000fe20000041830 */
[----:B------:R-:W3:Y:S04]  /*4340*/  LDSM.16.M88.4 R4, [R21+0x4000] ;  /* 0x004000001504783b */ /* 0x000ee80000000200 */
[----:B------:R-:W4:Y:S03]  /*4350*/  LDSM.16.M88.4 R80, [R20+UR10+0xc000] ;  /* 0x00c0000a1450783b */ /* 0x000f260008000200 */
[C---:B-1----:R-:W-:Y:S08]  /*4360*/  HMMA.16816.F32.BF16 R60, R12.reuse, R40, R44 ;  /* 0x000000280c3c723c */ /* 0x042ff0000004182c */
[C---:B------:R-:W-:Y:S01]  /*4370*/  HMMA.16816.F32.BF16 R44, R12.reuse, R42, R32 ;  /* 0x0000002a0c2c723c */ /* 0x040fe20000041820 */
[----:B------:R-:W1:Y:S07]  /*4380*/  LDSM.16.M88.4 R32, [R20+UR10+0xd000] ;  /* 0x00d0000a1420783b */ /* 0x000e6e0008000200 */
[C---:B--2---:R-:W-:Y:S08]  /*4390*/  HMMA.16816.F32.BF16 R56, R12.reuse, R28, R24 ;  /* 0x0000001c0c38723c */ /* 0x044ff00000041818 */
[C---:B------:R-:W-:Y:S08]  /*43a0*/  HMMA.16816.F32.BF16 R48, R12.reuse, R30, R16 ;  /* 0x0000001e0c30723c */ /* 0x040ff00000041810 */
[C---:B------:R-:W-:Y:S01]  /*43b0*/  HMMA.16816.F32.BF16 R28, R12.reuse, R36, R8 ;  /* 0x000000240c1c723c */ /* 0x040fe20000041808 */
[----:B------:R-:W-:Y:S07]  /*43c0*/  LDSM.16.M88.4 R8, [R94+0x4000] ;  /* 0x004000005e08783b */ /* 0x000fee0000000200 */
[C---:B------:R-:W-:Y:S01]  /*43d0*/  HMMA.16816.F32.BF16 R24, R12.reuse, R38, R52 ;  /* 0x000000260c18723c */ /* 0x040fe20000041834 */
[----:B------:R-:W2:Y:S07]  /*43e0*/  LDSM.16.M88.4 R36, [R20+UR10+0xd800] ;  /* 0x00d8000a1424783b */ /* 0x000eae0008000200 */
[C---:B------:R-:W-:Y:S01]  /*43f0*/  HMMA.16816.F32.BF16 R16, R12.reuse, R84, R76 ;  /* 0x000000540c10723c */ /* 0x040fe2000004184c */
[----:B------:R-:W-:Y:S07]  /*4400*/  LDSM.16.M88.4 R76, [R2+0xd800] ;  /* 0x00d80000024c783b */ /* 0x000fee0000000200 */
[----:B------:R-:W-:Y:S01]  /*4410*/  HMMA.16816.F32.BF16 R12, R12, R86, R64 ;  /* 0x000000560c0c723c */ /* 0x000fe20000041840 */
[----:B------:R-:W5:Y:S04]  /*4420*/  LDSM.16.M88.4 R84, [R2+0xd000] ;  /* 0x00d000000254783b */ /* 0x000f680000000200 */
[----:B------:R-:W-:Y:S03]  /*4430*/  LDSM.16.M88.4 R64, [R0+0xc800] ;  /* 0x00c800000040783b */ /* 0x000fe60000000200 */
[C---:B---3--:R-:W-:Y:S08]  /*4440*/  HMMA.16816.F32.BF16 R56, R4.reuse, R72, R56 ;  /* 0x000000480438723c */ /* 0x048ff00000041838 */
[C---:B------:R-:W-:Y:S01]  /*4450*/  HMMA.16816.F32.BF16 R52, R4.reuse, R74, R48 ;  /* 0x0000004a0434723c */ /* 0x040fe20000041830 */
[----:B------:R-:W-:Y:S07]  /*4460*/  LDSM.16.M88.4 R72, [R3+0xd000] ;  /* 0x00d000000348783b */ /* 0x000fee0000000200 */
[C---:B----4-:R-:W-:Y:S08]  /*4470*/  HMMA.16816.F32.BF16 R40, R4.reuse, R80, R60 ;  /* 0x000000500428723c */ /* 0x050ff0000004183c */
[C---:B-1----:R-:W-:Y:S01]  /*4480*/  HMMA.16816.F32.BF16 R48, R4.reuse, R32, R28 ;  /* 0x000000200430723c */ /* 0x042fe2000004181c */
[----:B------:R-:W-:Y:S07]  /*4490*/  LDSM.16.M88.4 R28, [R0+0xc000] ;  /* 0x00c00000001c783b */ /* 0x000fee0000000200 */
[C---:B------:R-:W-:Y:S01]  /*44a0*/  HMMA.16816.F32.BF16 R44, R4.reuse, R82, R44 ;  /* 0x00000052042c723c */ /* 0x040fe2000004182c */
[----:B------:R-:W-:Y:S07]  /*44b0*/  LDSM.16.M88.4 R80, [R20+UR10+0xf800] ;  /* 0x00f8000a1450783b */ /* 0x000fee0008000200 */
[C---:B------:R-:W-:Y:S08]  /*44c0*/  HMMA.16816.F32.BF16 R32, R4.reuse, R34, R24 ;  /* 0x000000220420723c */ /* 0x040ff00000041818 */
[C---:B--2---:R-:W-:Y:S08]  /*44d0*/  HMMA.16816.F32.BF16 R24, R4.reuse, R36, R16 ;  /* 0x000000240418723c */ /* 0x044ff00000041810 */
[----:B------:R-:W-:Y:S01]  /*44e0*/  HMMA.16816.F32.BF16 R12, R4, R38, R12 ;  /* 0x00000026040c723c */ /* 0x000fe2000004180c */
[----:B------:R-:W1:Y:S07]  /*44f0*/  LDSM.16.M88.4 R4, [R96+0x4000] ;  /* 0x004000006004783b */ /* 0x000e6e0000000200 */
[C---:B------:R-:W-:Y:S08]  /*4500*/  HMMA.16816.F32.BF16 R60, R8.reuse, R88, R56 ;  /* 0x00000058083c723c */ /* 0x040ff00000041838 */
[C---:B------:R-:W-:Y:S01]  /*4510*/  HMMA.16816.F32.BF16 R56, R8.reuse, R90, R52 ;  /* 0x0000005a0838723c */ /* 0x040fe20000041834 */
[----:B------:R-:W2:Y:S07]  /*4520*/  LDSM.16.M88.4 R52, [R0+0xd000] ;  /* 0x00d000000034783b */ /* 0x000eae0000000200 */
[C---:B------:R-:W-:Y:S01]  /*4530*/  HMMA.16816.F32.BF16 R16, R8.reuse, R68, R40 ;  /* 0x000000440810723c */ /* 0x040fe20000041828 */
[----:B------:R-:W3:Y:S07]  /*4540*/  LDSM.16.M88.4 R40, [R0+0xd800] ;  /* 0x00d800000028783b */ /* 0x000eee0000000200 */
[C---:B------:R-:W-:Y:S01]  /*4550*/  HMMA.16816.F32.BF16 R36, R8.reuse, R70, R44 ;  /* 0x000000460824723c */ /* 0x040fe2000004182c */
[----:B------:R-:W-:Y:S07]  /*4560*/  LDSM.16.M88.4 R68, [R3+0xc000] ;  /* 0x00c000000344783b */ /* 0x000fee0000000200 */
[C---:B-----5:R-:W-:Y:S08]  /*4570*/  HMMA.16816.F32.BF16 R44, R8.reuse, R86, R32 ;  /* 0x00000056082c723c */ /* 0x060ff00000041820 */
[C---:B------:R-:W-:Y:S08]  /*4580*/  HMMA.16816.F32.BF16 R32, R8.reuse, R76, R24 ;  /* 0x0000004c0820723c */ /* 0x040ff00000041818 */
[C---:B------:R-:W-:Y:S01]  /*4590*/  HMMA.16816.F32.BF16 R48, R8.reuse, R84, R48 ;  /* 0x000000540830723c */ /* 0x040fe20000041830 */
[----:B------:R-:W-:Y:S07]  /*45a0*/  LDSM.16.M88.4 R84, [R2+0xe000] ;  /* 0x00e000000254783b */ /* 0x000fee0000000200 */
[----:B------:R-:W-:Y:S01]  /*45b0*/  HMMA.16816.F32.BF16 R24, R8, R78, R12 ;  /* 0x0000004e0818723c */ /* 0x000fe2000004180c */
[----:B------:R-:W4:Y:S04]  /*45c0*/  LDSM.16.M88.4 R8, [R93+0x4000] ;  /* 0x004000005d08783b */ /* 0x000f280000000200 */
[----:B------:R-:W5:Y:S03]  /*45d0*/  LDSM.16.M88.4 R76, [R3+0xc800] ;  /* 0x00c80000034c783b */ /* 0x000f660000000200 */
[C---:B-1----:R-:W-:Y:S08]  /*45e0*/  HMMA.16816.F32.BF16 R60, R4.reuse, R64, R60 ;  /* 0x00000040043c723c */ /* 0x042ff0000004183c */
[C---:B------:R-:W-:Y:S08]  /*45f0*/  HMMA.16816.F32.BF16 R64, R4.reuse, R66, R56 ;  /* 0x000000420440723c */ /* 0x040ff00000041838 */
[C---:B------:R-:W-:Y:S08]  /*4600*/  HMMA.16816.F32.BF16 R16, R4.reuse, R28, R16 ;  /* 0x0000001c0410723c */ /* 0x040ff00000041810 */
[C---:B------:R-:W-:Y:S01]  /*4610*/  HMMA.16816.F32.BF16 R12, R4.reuse, R30, R36 ;  /* 0x0000001e040c723c */ /* 0x040fe20000041824 */
[----:B------:R-:W-:Y:S07]  /*4620*/  LDSM.16.M88.4 R28, [R20+UR10+0xe000] ;  /* 0x00e0000a141c783b */ /* 0x000fee0008000200 */
[C---:B--2---:R-:W-:Y:S08]  /*4630*/  HMMA.16816.F32.BF16 R56, R4.reuse, R52, R48 ;  /* 0x000000340438723c */ /* 0x044ff00000041830 */
[C---:B---3--:R-:W-:Y:S08]  /*4640*/  HMMA.16816.F32.BF16 R48, R4.reuse, R40, R32 ;  /* 0x000000280430723c */ /* 0x048ff00000041820 */
[C---:B------:R-:W-:Y:S01]  /*4650*/  HMMA.16816.F32.BF16 R36, R4.reuse, R42, R24 ;  /* 0x0000002a0424723c */ /* 0x040fe20000041818 */
[----:B------:R-:W1:Y:S07]  /*4660*/  LDSM.16.M88.4 R40, [R3+0xd800] ;  /* 0x00d800000328783b */ /* 0x000e6e0000000200 */
[----:B------:R-:W-:Y:S01]  /*4670*/  HMMA.16816.F32.BF16 R52, R4, R54, R44 ;  /* 0x000000360434723c */ /* 0x000fe2000004182c */
[----:B------:R-:W2:Y:S04]  /*4680*/  LDSM.16.M88.4 R4, [R21+0x6000] ;  /* 0x006000001504783b */ /* 0x000ea80000000200 */
[----:B------:R-:W3:Y:S03]  /*4690*/  LDSM.16.M88.4 R44, [R20+UR10+0xe800] ;  /* 0x00e8000a142c783b */ /* 0x000ee60008000200 */
[C---:B----4-:R-:W-:Y:S08]  /*46a0*/  HMMA.16816.F32.BF16 R32, R8.reuse, R68, R16 ;  /* 0x000000440820723c */ /* 0x050ff00000041810 */
[C---:B------:R-:W-:Y:S01]  /*46b0*/  HMMA.16816.F32.BF16 R24, R8.reuse, R70, R12 ;  /* 0x000000460818723c */ /* 0x040fe2000004180c */
[----:B------:R4:W3:Y:S04]  /*46c0*/  LDSM.16.M88.4 R68, [R20+UR10+0xf000] ;  /* 0x00f0000a1444783b */ /* 0x0008e80008000200 */
[----:B------:R-:W3:Y:S03]  /*46d0*/  LDSM.16.M88.4 R12, [R94+0x6000] ;  /* 0x006000005e0c783b */ /* 0x000ee60000000200 */
[C---:B-----5:R-:W-:Y:S08]  /*46e0*/  HMMA.16816.F32.BF16 R16, R8.reuse, R76, R60 ;  /* 0x0000004c0810723c */ /* 0x060ff0000004183c */
[C---:B------:R-:W-:Y:S08]  /*46f0*/  HMMA.16816.F32.BF16 R56, R8.reuse, R72, R56 ;  /* 0x000000480838723c */ /* 0x040ff00000041838 */
[C---:B----4-:R-:W-:Y:S01]  /*4700*/  HMMA.16816.F32.BF16 R20, R8.reuse, R78, R64 ;  /* 0x0000004e0814723c */ /* 0x050fe20000041840 */
[----:B------:R-:W4:Y:S07]  /*4710*/  LDSM.16.M88.4 R76, [R2+0xe800] ;  /* 0x00e80000024c783b */ /* 0x000f2e0000000200 */
[C---:B------:R-:W-:Y:S01]  /*4720*/  HMMA.16816.F32.BF16 R52, R8.reuse, R74, R52 ;  /* 0x0000004a0834723c */ /* 0x040fe20000041834 */
[----:B------:R-:W-:Y:S07]  /*4730*/  LDSM.16.M88.4 R72, [R0+0xf800] ;  /* 0x00f800000048783b */ /* 0x000fee0000000200 */
[C---:B-1----:R-:W-:Y:S08]  /*4740*/  HMMA.16816.F32.BF16 R48, R8.reuse, R40, R48 ;  /* 0x000000280830723c */ /* 0x042ff00000041830 */
[----:B------:R-:W-:Y:S08]  /*4750*/  HMMA.16816.F32.BF16 R8, R8, R42, R36 ;  /* 0x0000002a0808723c */ /* 0x000ff00000041824 */
[C---:B--2---:R-:W-:Y:S08]  /*4760*/  HMMA.16816.F32.BF16 R32, R4.reuse, R28, R32 ;  /* 0x0000001c0420723c */ /* 0x044ff00000041820 */
[C---:B------:R-:W-:Y:S01]  /*4770*/  HMMA.16816.F32.BF16 R64, R4.reuse, R30, R24 ;  /* 0x0000001e0440723c */ /* 0x040fe20000041818 */
[----:B------:R-:W-:Y:S07]  /*4780*/  LDSM.16.M88.4 R28, [R0+0xe000] ;  /* 0x00e00000001c783b */ /* 0x000fee0000000200 */
[C---:B---3--:R-:W-:Y:S01]  /*4790*/  HMMA.16816.F32.BF16 R40, R4.reuse, R44, R16 ;  /* 0x0000002c0428723c */ /* 0x048fe20000041810 */
[----:B------:R-:W-:Y:S07]  /*47a0*/  LDSM.16.M88.4 R16, [R2+0xf800] ;  /* 0x00f800000210783b */ /* 0x000fee0000000200 */
[C---:B------:R-:W-:Y:S01]  /*47b0*/  HMMA.16816.F32.BF16 R36, R4.reuse, R46, R20 ;  /* 0x0000002e0424723c */ /* 0x040fe20000041814 */
[----:B------:R-:W1:Y:S07]  /*47c0*/  LDSM.16.M88.4 R44, [R2+0xf000] ;  /* 0x00f00000022c783b */ /* 0x000e6e0000000200 */
[C---:B------:R-:W-:Y:S08]  /*47d0*/  HMMA.16816.F32.BF16 R60, R4.reuse, R68, R56 ;  /* 0x00000044043c723c */ /* 0x040ff00000041838 */
        /* <DEDUP_REMOVED lines=8> */
[----:B------:R3:W5:Y:S07]  /*4860*/  LDSM.16.M88.4 R64, [R0+0xe800] ;  /* 0x00e800000040783b */ /* 0x00076e0000000200 */
[C---:B----4-:R-:W-:Y:S08]  /*4870*/  HMMA.16816.F32.BF16 R40, R12.reuse, R76, R40 ;  /* 0x0000004c0c28723c */ /* 0x050ff00000041828 */
[C---:B------:R-:W-:Y:S01]  /*4880*/  HMMA.16816.F32.BF16 R36, R12.reuse, R78, R36 ;  /* 0x0000004e0c24723c */ /* 0x040fe20000041824 */
[----:B------:R-:W4:Y:S07]  /*4890*/  LDSM.16.M88.4 R76, [R3+0xe000] ;  /* 0x00e00000034c783b */ /* 0x000f2e0000000200 */
[----:B-1----:R-:W-:Y:S01]  /*48a0*/  HMMA.16816.F32.BF16 R48, R12, R44, R60 ;  /* 0x0000002c0c30723c */ /* 0x002fe2000004183c */
[----:B------:R-:W1:Y:S01]  /*48b0*/  LDSM.16.M88.4 R60, [R3+0xe800] ;  /* 0x00e80000033c783b */ /* 0x000e620000000200 */
[----:B---3--:R-:W-:-:S04]  /*48c0*/  VIADD R0, R102, UR27 ;  /* 0x0000001b66007c36 */ /* 0x008fc80008000000 */
[C---:B------:R-:W-:Y:S01]  /*48d0*/  VIADD R2, R0.reuse, 0x8 ;  /* 0x0000000800027836 */ /* 0x040fe20000000000 */
[----:B------:R-:W-:Y:S01]  /*48e0*/  ISETP.GE.AND P1, PT, R0, UR30, PT ;  /* 0x0000001e00007c0c */ /* 0x000fe2000bf26270 */
[----:B------:R-:W-:Y:S03]  /*48f0*/  HMMA.16816.F32.BF16 R56, R12, R46, R56 ;  /* 0x0000002e0c38723c */ /* 0x000fe60000041838 */
[----:B------:R-:W-:Y:S01]  /*4900*/  ISETP.GE.AND P4, PT, R2, UR30, PT ;  /* 0x0000001e02007c0c */ /* 0x000fe2000bf86270 */
[----:B------:R-:W-:-:S04]  /*4910*/  VIADD R2, R0, 0x9 ;  /* 0x0000000900027836 */ /* 0x000fc80000000000 */
[----:B------:R-:W-:Y:S01]  /*4920*/  HMMA.16816.F32.BF16 R44, R12, R16, R52 ;  /* 0x000000100c2c723c */ /* 0x000fe20000041834 */
[----:B------:R-:W-:Y:S01]  /*4930*/  ISETP.GE.AND P3, PT, R2, UR30, PT ;  /* 0x0000001e02007c0c */ /* 0x000fe2000bf66270 */
[----:B------:R-:W-:-:S06]  /*4940*/  VIADD R2, R0, 0x11 ;  /* 0x0000001100027836 */ /* 0x000fcc0000000000 */
[----:B------:R-:W-:Y:S08]  /*4950*/  HMMA.16816.F32.BF16 R16, R12, R18, R20 ;  /* 0x000000120c10723c */ /* 0x000ff00000041814 */
[C---:B--2---:R-:W-:Y:S08]  /*4960*/  HMMA.16816.F32.BF16 R12, R4.reuse, R28, R24 ;  /* 0x0000001c040c723c */ /* 0x044ff00000041818 */
[C---:B------:R-:W-:Y:S01]  /*4970*/  HMMA.16816.F32.BF16 R20, R4.reuse, R30, R32 ;  /* 0x0000001e0414723c */ /* 0x040fe20000041820 */
[----:B------:R-:W-:Y:S07]  /*4980*/  LDSM.16.M88.4 R32, [R3+0xf800] ;  /* 0x00f800000320783b */ /* 0x000fee0000000200 */
[----:B-----5:R-:W-:Y:S01]  /*4990*/  HMMA.16816.F32.BF16 R28, R4, R66, R36 ;  /* 0x00000042041c723c */ /* 0x020fe20000041824 */
[----:B------:R2:W3:Y:S01]  /*49a0*/  LDSM.16.M88.4 R36, [R3+0xf000] ;  /* 0x00f000000324783b */ /* 0x0004e20000000200 */
[----:B------:R-:W-:-:S06]  /*49b0*/  DEPBAR.LE SB0, 0x0 ;  /* 0x000080000000791a */ /* 0x000fcc0000000000 */
[----:B------:R-:W-:Y:S08]  /*49c0*/  HMMA.16816.F32.BF16 R24, R4, R64, R40 ;  /* 0x000000400418723c */ /* 0x000ff00000041828 */
[----:B----4-:R-:W-:Y:S08]  /*49d0*/  HMMA.16816.F32.BF16 R12, R8, R76, R12 ;  /* 0x0000004c080c723c */ /* 0x010ff0000004180c */
[C---:B------:R-:W-:Y:S01]  /*49e0*/  HMMA.16816.F32.BF16 R40, R4.reuse, R68, R48 ;  /* 0x000000440428723c */ /* 0x040fe20000041830 */
[C---:B--2---:R-:W-:Y:S01]  /*49f0*/  VIADD R3, R0.reuse, 0x10 ;  /* 0x0000001000037836 */ /* 0x044fe20000000000 */
[----:B------:R-:W-:Y:S04]  /*4a00*/  BAR.SYNC.DEFER_BLOCKING 0x0 ;  /* 0x0000000000007b1d */ /* 0x000fe80000010000 */
[----:B------:R-:W-:Y:S01]  /*4a10*/  ISETP.GE.AND P2, PT, R3, UR30, PT ;  /* 0x0000001e03007c0c */ /* 0x000fe2000bf46270 */
[----:B------:R-:W-:Y:S01]  /*4a20*/  VIADD R3, R0, 0x18 ;  /* 0x0000001800037836 */ /* 0x000fe20000000000 */
[C---:B------:R-:W-:Y:S08]  /*4a30*/  HMMA.16816.F32.BF16 R56, R4.reuse, R70, R56 ;  /* 0x000000460438723c */ /* 0x040ff00000041838 */
[----:B------:R-:W-:Y:S01]  /*4a40*/  HMMA.16816.F32.BF16 R48, R4, R72, R44 ;  /* 0x000000480430723c */ /* 0x000fe2000004182c */
[----:B------:R-:W-:-:S02]  /*4a50*/  FSEL R44, R14, -INF , !P1 ;  /* 0xff8000000e2c7808 */ /* 0x000fc40004800000 */
[----:B------:R-:W-:Y:S02]  /*4a60*/  FSEL R47, R12, -INF , !P1 ;  /* 0xff8000000c2f7808 */ /* 0x000fe40004800000 */
[----:B------:R-:W-:Y:S01]  /*4a70*/  ISETP.GE.AND P1, PT, R2, UR30, PT ;  /* 0x0000001e02007c0c */ /* 0x000fe2000bf26270 */
[C---:B------:R-:W-:Y:S02]  /*4a80*/  VIADD R2, R0.reuse, 0x19 ;  /* 0x0000001900027836 */ /* 0x040fe40000000000 */
[----:B------:R-:W-:Y:S01]  /*4a90*/  HMMA.16816.F32.BF16 R52, R4, R74, R16 ;  /* 0x0000004a0434723c */ /* 0x000fe20000041810 */
[----:B------:R-:W-:-:S05]  /*4aa0*/  VIADD R16, R0, 0x1 ;  /* 0x0000000100107836 */ /* 0x000fca0000000000 */
[----:B------:R-:W-:Y:S02]  /*4ab0*/  ISETP.GE.AND P5, PT, R16, UR30, PT ;  /* 0x0000001e10007c0c */ /* 0x000fe4000bfa6270 */
[----:B------:R-:W-:Y:S02]  /*4ac0*/  HMMA.16816.F32.BF16 R4, R8, R78, R20 ;  /* 0x0000004e0804723c */ /* 0x000fe40000041814 */
[----:B------:R-:W-:-:S06]  /*4ad0*/  FSEL R46, R13, -INF , !P5 ;  /* 0xff8000000d2e7808 */ /* 0x000fcc0006800000 */
[C---:B-1----:R-:W-:Y:S08]  /*4ae0*/  HMMA.16816.F32.BF16 R16, R8.reuse, R60, R24 ;  /* 0x0000003c0810723c */ /* 0x042ff00000041818 */
[----:B------:R-:W-:Y:S01]  /*4af0*/  HMMA.16816.F32.BF16 R24, R8, R62, R28 ;  /* 0x0000003e0818723c */ /* 0x000fe2000004181c */
[----:B------:R-:W-:Y:S02]  /*4b00*/  FSEL R30, R15, -INF , !P5 ;  /* 0xff8000000f1e7808 */ /* 0x000fe40006800000 */
[----:B------:R-:W-:-:S02]  /*4b10*/  FSEL R29, R6, -INF , !P4 ;  /* 0xff800000061d7808 */ /* 0x000fc40006000000 */
[----:B------:R-:W-:Y:S02]  /*4b20*/  FSEL R45, R4, -INF , !P4 ;  /* 0xff800000042d7808 */ /* 0x000fe40006000000 */
[----:B------:R-:W-:Y:S01]  /*4b30*/  ISETP.GE.AND P4, PT, R2, UR30, PT ;  /* 0x0000001e02007c0c */ /* 0x000fe2000bf86270 */
[C---:B---3--:R-:W-:Y:S01]  /*4b40*/  HMMA.16816.F32.BF16 R20, R8.reuse, R36, R40 ;  /* 0x000000240814723c */ /* 0x048fe20000041828 */
[C---:B------:R-:W-:Y:S01]  /*4b50*/  VIADD R2, R0.reuse, 0x21 ;  /* 0x0000002100027836 */ /* 0x040fe20000000000 */
[----:B------:R-:W-:Y:S01]  /*4b60*/  ISETP.GE.AND P5, PT, R3, UR30, PT ;  /* 0x0000001e03007c0c */ /* 0x000fe2000bfa6270 */
[----:B------:R-:W-:Y:S01]  /*4b70*/  VIADD R3, R0, 0x20 ;  /* 0x0000002000037836 */ /* 0x000fe20000000000 */
[----:B------:R-:W-:Y:S02]  /*4b80*/  FSEL R18, R18, -INF , !P2 ;  /* 0xff80000012127808 */ /* 0x000fe40005000000 */
[----:B------:R-:W-:Y:S02]  /*4b90*/  FSEL R31, R16, -INF , !P2 ;  /* 0xff800000101f7808 */ /* 0x000fe40005000000 */
[----:B------:R-:W-:Y:S01]  /*4ba0*/  ISETP.GE.AND P2, PT, R2, UR30, PT ;  /* 0x0000001e02007c0c */ /* 0x000fe2000bf46270 */
[----:B------:R-:W-:Y:S01]  /*4bb0*/  VIADD R2, R0, 0x29 ;  /* 0x0000002900027836 */ /* 0x000fe20000000000 */
[----:B------:R-:W-:Y:S01]  /*4bc0*/  FSEL R28, R7, -INF , !P3 ;  /* 0xff800000071c7808 */ /* 0x000fe20005800000 */
[----:B------:R-:W-:Y:S01]  /*4bd0*/  HMMA.16816.F32.BF16 R12, R8, R38, R56 ;  /* 0x00000026080c723c */ /* 0x000fe20000041838 */
[----:B------:R-:W-:-:S02]  /*4be0*/  FSEL R16, R26, -INF , !P5 ;  /* 0xff8000001a107808 */ /* 0x000fc40006800000 */
[----:B------:R-:W-:Y:S02]  /*4bf0*/  FSEL R24, R24, -INF , !P5 ;  /* 0xff80000018187808 */ /* 0x000fe40006800000 */
[----:B------:R-:W-:Y:S02]  /*4c00*/  FSEL R36, R5, -INF , !P3 ;  /* 0xff80000005247808 */ /* 0x000fe40005800000 */
[----:B------:R-:W-:Y:S01]  /*4c10*/  ISETP.GE.AND P5, PT, R2, UR30, PT ;  /* 0x0000001e02007c0c */ /* 0x000fe2000bfa6270 */
[C---:B------:R-:W-:Y:S01]  /*4c20*/  VIADD R2, R0.reuse, 0x31 ;  /* 0x0000003100027836 */ /* 0x040fe20000000000 */
[----:B------:R-:W-:Y:S01]  /*4c30*/  ISETP.GE.AND P3, PT, R3, UR30, PT ;  /* 0x0000001e03007c0c */ /* 0x000fe2000bf66270 */
[----:B------:R-:W-:Y:S01]  /*4c40*/  VIADD R3, R0, 0x28 ;  /* 0x0000002800037836 */ /* 0x000fe20000000000 */
[----:B------:R-:W-:Y:S01]  /*4c50*/  FSEL R19, R19, -INF , !P1 ;  /* 0xff80000013137808 */ /* 0x000fe20004800000 */
[----:B------:R-:W-:Y:S01]  /*4c60*/  HMMA.16816.F32.BF16 R4, R8, R32, R48 ;  /* 0x000000200804723c */ /* 0x000fe20000041830 */
[----:B------:R-:W-:-:S02]  /*4c70*/  FSEL R128, R22, -INF , !P3 ;  /* 0xff80000016807808 */ /* 0x000fc40005800000 */
[----:B------:R-:W-:Y:S02]  /*4c80*/  FSEL R126, R20, -INF , !P3 ;  /* 0xff800000147e7808 */ /* 0x000fe40005800000 */
[----:B------:R-:W-:Y:S01]  /*4c90*/  ISETP.GE.AND P3, PT, R2, UR30, PT ;  /* 0x0000001e02007c0c */ /* 0x000fe2000bf66270 */
[C---:B------:R-:W-:Y:S01]  /*4ca0*/  VIADD R2, R0.reuse, 0x38 ;  /* 0x0000003800027836 */ /* 0x040fe20000000000 */
[----:B------:R-:W-:Y:S01]  /*4cb0*/  FSEL R17, R17, -INF , !P1 ;  /* 0xff80000011117808 */ /* 0x000fe20004800000 */
[----:B------:R-:W-:Y:S01]  /*4cc0*/  HMMA.16816.F32.BF16 R8, R8, R34, R52 ;  /* 0x000000220808723c */ /* 0x000fe20000041834 */
[----:B------:R-:W-:Y:S02]  /*4cd0*/  FSEL R127, R23, -INF , !P2 ;  /* 0xff800000177f7808 */ /* 0x000fe40005000000 */
[----:B------:R-:W-:Y:S02]  /*4ce0*/  FSEL R119, R21, -INF , !P2 ;  /* 0xff80000015777808 */ /* 0x000fe40005000000 */
[----:B------:R-:W-:Y:S01]  /*4cf0*/  ISETP.GE.AND P1, PT, R3, UR30, PT ;  /* 0x0000001e03007c0c */ /* 0x000fe2000bf26270 */
[----:B------:R-:W-:Y:S01]  /*4d00*/  VIADD R3, R0, 0x30 ;  /* 0x0000003000037836 */ /* 0x000fe20000000000 */
[----:B------:R-:W-:Y:S01]  /*4d10*/  ISETP.GE.AND P2, PT, R2, UR30, PT ;  /* 0x0000001e02007c0c */ /* 0x000fe2000bf46270 */
[----:B------:R-:W-:Y:S01]  /*4d20*/  VIADD R2, R0, 0x39 ;  /* 0x0000003900027836 */ /* 0x000fe20000000000 */
[----:B------:R-:W-:-:S02]  /*4d30*/  FMNMX3.FTZ R0, R44, R30, R29, !PT ;  /* 0x0000001e2c007276 */ /* 0x000fc4000781001d */
[----:B------:R-:W-:Y:S02]  /*4d40*/  FSEL R27, R27, -INF , !P4 ;  /* 0xff8000001b1b7808 */ /* 0x000fe40006000000 */
[----:B------:R-:W-:Y:S02]  /*4d50*/  FMNMX3.FTZ R0, R0, R28, R18, !PT ;  /* 0x0000001c00007276 */ /* 0x000fe40007810012 */
[----:B------:R-:W-:Y:S02]  /*4d60*/  FSEL R25, R25, -INF , !P4 ;  /* 0xff80000019197808 */ /* 0x000fe40006000000 */
[----:B------:R-:W-:Y:S02]  /*4d70*/  FMNMX3.FTZ R0, R0, R19, R16, !PT ;  /* 0x0000001300007276 */ /* 0x000fe40007810010 */
[----:B------:R-:W-:Y:S02]  /*4d80*/  ISETP.GE.AND P4, PT, R3, UR30, PT ;  /* 0x0000001e03007c0c */ /* 0x000fe4000bf86270 */
[----:B------:R-:W-:-:S02]  /*4d90*/  FSEL R125, R14, -INF , !P1 ;  /* 0xff8000000e7d7808 */ /* 0x000fc40004800000 */
[----:B------:R-:W-:Y:S02]  /*4da0*/  FMNMX3.FTZ R0, R0, R27, R128, !PT ;  /* 0x0000001b00007276 */ /* 0x000fe40007810080 */
[----:B------:R-:W-:Y:S02]  /*4db0*/  FSEL R118, R12, -INF , !P1 ;  /* 0xff8000000c767808 */ /* 0x000fe40004800000 */
[----:B------:R-:W-:Y:S02]  /*4dc0*/  ISETP.GE.AND P1, PT, R2, UR30, PT ;  /* 0x0000001e02007c0c */ /* 0x000fe4000bf26270 */
        /* <DEDUP_REMOVED lines=9> */
[----:B------:R-:W-:Y:S02]  /*4e60*/  FMNMX3.FTZ R2, R2, R17, R24, !PT ;  /* 0x0000001102027276 */ /* 0x000fe40007810018 */
[----:B------:R-:W-:Y:S02]  /*4e70*/  FMNMX3.FTZ R0, R0, R122, R121, !PT ;  /* 0x0000007a00007276 */ /* 0x000fe40007810079 */
[----:B------:R-:W-:Y:S02]  /*4e80*/  FSEL R117, R13, -INF , !P5 ;  /* 0xff8000000d757808 */ /* 0x000fe40006800000 */
[----:B------:R-:W-:Y:S02]  /*4e90*/  FSEL R116, R4, -INF , !P4 ;  /* 0xff80000004747808 */ /* 0x000fe40006000000 */
[----:B------:R-:W-:Y:S02]  /*4ea0*/  FSEL R115, R5, -INF , !P3 ;  /* 0xff80000005737808 */ /* 0x000fe40005800000 */
[----:B------:R-:W-:-:S02]  /*4eb0*/  FSEL R114, R8, -INF , !P2 ;  /* 0xff80000008727808 */ /* 0x000fc40005000000 */
[----:B------:R-:W-:Y:S02]  /*4ec0*/  FSEL R113, R9, -INF , !P1 ;  /* 0xff80000009717808 */ /* 0x000fe40004800000 */
[----:B------:R-:W-:Y:S02]  /*4ed0*/  FMNMX3.FTZ R11, R2, R25, R126, !PT ;  /* 0x00000019020b7276 */ /* 0x000fe4000781007e */
[----:B------:R-:W-:Y:S01]  /*4ee0*/  FMNMX.FTZ R10, R120, R0, !PT ;  /* 0x00000000780a7209 */ /* 0x000fe20007810000 */
[----:B------:R-:W-:Y:S06]  /*4ef0*/  BRA.U !UP1, `(.L_x_925) ;  /* 0x0000000509c47547 */ /* 0x000fec000b800000 */
[----:B------:R-:W-:Y:S01]  /*4f00*/  ULEA.HI UR6, UR26, 0xfffffffe, URZ, 0x1a ;  /* 0xfffffffe1a067891 */ /* 0x000fe2000f8fd0ff */
        /* <DEDUP_REMOVED lines=11> */
[-C--:B------:R-:W-:Y:S02]  /*4fc0*/  LEA R8, P2, R2, R244.reuse, 0x1 ;  /* 0x000000f402087211 */ /* 0x080fe400078408ff */
[----:B------:R-:W-:Y:S01]  /*4fd0*/  UIADD3.X UR13, UPT, UPT, UR13, UR6, URZ, UP0, !UPT ;  /* 0x000000060d0d7290 */ /* 0x000fe200087fe4ff */
[----:B------:R-:W-:Y:S01]  /*4fe0*/  IMAD.U32 R0, RZ, RZ, UR6 ;  /* 0x00000006ff007e24 */ /* 0x000fe2000f8e00ff */
[-C--:B------:R-:W-:Y:S01]  /*4ff0*/  LEA R6, P1, R4, R244.reuse, 0x1 ;  /* 0x000000f404067211 */ /* 0x080fe200078208ff */
[----:B------:R-:W-:Y:S01]  /*5000*/  ULEA UR7, UP0, UR16, UR7, 0x5 ;  /* 0x0000000710077291 */ /* 0x000fe2000f8028ff */
[-C--:B------:R-:W-:Y:S01]  /*5010*/  LEA.HI.X R9, R2, R241.reuse, R3, 0x1, P2 ;  /* 0x000000f102097211 */ /* 0x080fe200010f0c03 */
[----:B------:R-:W-:Y:S01]  /*5020*/  IMAD.U32 R2, RZ, RZ, UR32 ;  /* 0x00000020ff027e24 */ /* 0x000fe2000f8e00ff */
        /* <DEDUP_REMOVED lines=94> */
.L_x_925:
[----:B------:R-:W-:Y:S01]  /*5610*/  FMNMX3.FTZ R0, R11, R119, R118, !PT ;  /* 0x000000770b007276 */ /* 0x000fe20007810076 */
[----:B-1----:R-:W1:Y:S01]  /*5620*/  SHFL.BFLY PT, R2, R10, 0x2, 0x1f ;  /* 0x0c401f000a027f89 */ /* 0x002e6200000e0000 */
[----:B------:R-:W-:Y:S01]  /*5630*/  USHF.L.U32 UR31, UR31, 0x5, URZ ;  /* 0x000000051f1f7899 */ /* 0x000fe200080006ff */
[----:B------:R-:W-:Y:S01]  /*5640*/  IMAD.U32 R3, RZ, RZ, UR21 ;  /* 0x00000015ff037e24 */ /* 0x000fe2000f8e00ff */
[----:B------:R-:W-:Y:S01]  /*5650*/  FMNMX3.FTZ R0, R0, R117, R116, !PT ;  /* 0x0000007500007276 */ /* 0x000fe20007810074 */
[----:B------:R-:W-:Y:S01]  /*5660*/  USHF.L.U32 UR28, UR28, 0x1, URZ ;  /* 0x000000011c1c7899 */ /* 0x000fe200080006ff */
[----:B------:R-:W-:Y:S01]  /*5670*/  STL [R1+0xac], R244 ;  /* 0x0000acf401007387 */ /* 0x000fe20000100800 */
[----:B------:R-:W-:Y:S01]  /*5680*/  USHF.R.S32.HI UR5, URZ, 0x1f, UR31 ;  /* 0x0000001fff057899 */ /* 0x000fe2000801141f */
[----:B------:R-:W-:Y:S01]  /*5690*/  FMNMX3.FTZ R0, R0, R115, R114, !PT ;  /* 0x0000007300007276 */ /* 0x000fe20007810072 */
[----:B------:R-:W2:Y:S01]  /*56a0*/  LDCU UR18, c[0x0][0x45c] ;  /* 0x00008b80ff1277ac */ /* 0x000ea20008000800 */
[----:B------:R-:W-:Y:S02]  /*56b0*/  STL [R1+0xa8], R241 ;  /* 0x0000a8f101007387 */ /* 0x000fe40000100800 */
[----:B------:R-:W-:Y:S01]  /*56c0*/  FMNMX.FTZ R0, R113, R0, !PT ;  /* 0x0000000071007209 */ /* 0x000fe20007810000 */
[----:B------:R-:W-:Y:S01]  /*56d0*/  UIADD3 UR17, UPT, UPT, UR24, -0x61c88647, URZ ;  /* 0x9e3779b918117890 */ /* 0x000fe2000fffe0ff */
[----:B------:R-:W-:Y:S01]  /*56e0*/  STL [R1+0xa4], R215 ;  /* 0x0000a4d701007387 */ /* 0x000fe20000100800 */
[----:B------:R-:W-:-:S02]  /*56f0*/  UIADD3 UR16, UPT, UPT, UR24, 0x3c6ef372, URZ ;  /* 0x3c6ef37218107890 */ /* 0x000fc4000fffe0ff */
[----:B------:R-:W-:Y:S01]  /*5700*/  UIADD3 UR15, UPT, UPT, UR25, 0x76cf5d0a, URZ ;  /* 0x76cf5d0a190f7890 */ /* 0x000fe2000fffe0ff */
[----:B------:R-:W3:Y:S01]  /*5710*/  SHFL.BFLY PT, R4, R0, 0x2, 0x1f ;  /* 0x0c401f0000047f89 */ /* 0x000ee200000e0000 */
[----:B------:R-:W-:Y:S02]  /*5720*/  UIADD3 UR13, UPT, UPT, UR25, 0x32370b8f, URZ ;  /* 0x32370b8f190d7890 */ /* 0x000fe4000fffe0ff */
[----:B------:R-:W-:Y:S01]  /*5730*/  UIADD3 UR14, UPT, UPT, UR24, -0x255992d5, URZ ;  /* 0xdaa66d2b180e7890 */ /* 0x000fe2000fffe0ff */
[----:B------:R-:W-:Y:S01]  /*5740*/  STL [R1+0xa0], R209 ;  /* 0x0000a0d101007387 */ /* 0x000fe20000100800 */
[----:B------:R-:W-:Y:S01]  /*5750*/  UIADD3 UR12, UPT, UPT, UR24, 0x78dde6e4, URZ ;  /* 0x78dde6e4180c7890 */ /* 0x000fe2000fffe0ff */
[----:B-1----:R-:W-:Y:S01]  /*5760*/  FMNMX.FTZ R6, R10, R2, !PT ;  /* 0x000000020a067209 */ /* 0x002fe20007810000 */
[----:B------:R-:W-:Y:S01]  /*5770*/  IMAD R2, R3, 0x4, R104 ;  /* 0x0000000403027824 */ /* 0x000fe200078e0268 */
[----:B------:R-:W-:Y:S01]  /*5780*/  IADD3 R3, P2, P1, R97, UR31, R103 ;  /* 0x0000001f61037c10 */ /* 0x000fe2000f95e067 */
[----:B------:R-:W-:Y:S01]  /*5790*/  UIADD3 UR11, UPT, UPT, UR25, -0x126145ec, URZ ;  /* 0xed9eba14190b7890 */ /* 0x000fe2000fffe0ff */
[----:B------:R-:W-:Y:S01]  /*57a0*/  STL [R1+0x9c], R208 ;  /* 0x00009cd001007387 */ /* 0x000fe20000100800 */
[----:B------:R-:W-:Y:S01]  /*57b0*/  IMAD.WIDE.U32 R86, R2, -0x326172a9, RZ ;  /* 0xcd9e8d5702567825 */ /* 0x000fe200078e00ff */
[----:B------:R-:W-:Y:S01]  /*57c0*/  IADD3.X R2, PT, PT, R98, UR5, RZ, P2, P1 ;  /* 0x0000000562027c10 */ /* 0x000fe200097e24ff */
[----:B------:R-:W-:Y:S01]  /*57d0*/  UIADD3 UR5, UPT, UPT, UR25, -0x4498517b, URZ ;  /* 0xbb67ae8519057890 */ /* 0x000fe2000fffe0ff */
[----:B------:R-:W1:Y:S01]  /*57e0*/  SHFL.BFLY PT, R7, R6, 0x1, 0x1f ;  /* 0x0c201f0006077f89 */ /* 0x000e6200000e0000 */
[----:B------:R-:W-:Y:S01]  /*57f0*/  IMAD.WIDE.U32 R150, R3, -0x2daee0ad, RZ ;  /* 0xd2511f5303967825 */ /* 0x000fe200078e00ff */
[----:B------:R-:W-:Y:S01]  /*5800*/  LOP3.LUT R2, R2, UR24, R87, 0x96, !PT ;  /* 0x0000001802027c12 */ /* 0x000fe2000f8e9657 */
[----:B------:R-:W-:-:S02]  /*5810*/  UIADD3 UR7, UPT, UPT, UR25, -0x56f99767, URZ ;  /* 0xa906689919077890 */ /* 0x000fc4000fffe0ff */
[----:B------:R-:W-:Y:S01]  /*5820*/  UIADD3 UR9, UPT, UPT, UR24, 0x1715609d, URZ ;  /* 0x1715609d18097890 */ /* 0x000fe2000fffe0ff */
[----:B------:R-:W-:Y:S01]  /*5830*/  STL.64 [R1+0x70], R150 ;  /* 0x0000709601007387 */ /* 0x000fe20000100a00 */
[----:B------:R-:W-:Y:S01]  /*5840*/  IMAD.WIDE.U32 R146, R2, -0x2daee0ad, RZ ;  /* 0xd2511f5302927825 */ /* 0x000fe200078e00ff */
[----:B------:R-:W-:Y:S01]  /*5850*/  UIADD3 UR6, UPT, UPT, UR24, -0x4ab325aa, URZ ;  /* 0xb54cda5618067890 */ /* 0x000fe2000fffe0ff */
[----:B---3--:R-:W-:Y:S02]  /*5860*/  FMNMX.FTZ R136, R0, R4, !PT ;  /* 0x0000000400887209 */ /* 0x008fe40007810000 */
[----:B------:R-:W-:Y:S01]  /*5870*/  IMAD.U32 R0, RZ, RZ, UR28 ;  /* 0x0000001cff007e24 */ /* 0x000fe2000f8e00ff */
[----:B------:R-:W-:Y:S01]  /*5880*/  LOP3.LUT R2, R150, UR5, R147, 0x96, !PT ;  /* 0x0000000596027c12 */ /* 0x000fe2000f8e9693 */
[----:B------:R-:W-:Y:S01]  /*5890*/  UIADD3 UR5, UPT, UPT, UR25, 0x646e171e, URZ ;  /* 0x646e171e19057890 */ /* 0x000fe2000fffe0ff */
[----:B------:R-:W3:Y:S01]  /*58a0*/  SHFL.BFLY PT, R10, R136, 0x1, 0x1f ;  /* 0x0c201f00880a7f89 */ /* 0x000ee200000e0000 */
[----:B------:R-:W-:Y:S01]  /*58b0*/  UIADD3 UR28, UPT, UPT, UR28, 0x1, URZ ;  /* 0x000000011c1c7890 */ /* 0x000fe2000fffe0ff */
[----:B------:R-:W-:Y:S01]  /*58c0*/  LOP3.LUT R0, R0, UR25, R151, 0x96, !PT ;  /* 0x0000001900007c12 */ /* 0x000fe2000f8e9697 */
[----:B------:R-:W-:Y:S01]  /*58d0*/  IMAD.WIDE.U32 R130, R2, -0x326172a9, RZ ;  /* 0xcd9e8d5702827825 */ /* 0x000fe200078e00ff */
[----:B------:R-:W-:Y:S03]  /*58e0*/  STL.64 [R1+0x68], R146 ;  /* 0x0000689201007387 */ /* 0x000fe60000100a00 */
[----:B------:R-:W-:Y:S01]  /*58f0*/  IMAD.WIDE.U32 R4, R0, -0x326172a9, RZ ;  /* 0xcd9e8d5700047825 */ /* 0x000fe200078e00ff */
[----:B-1----:R-:W-:-:S04]  /*5900*/  FMNMX.FTZ R3, R6, R7, !PT ;  /* 0x0000000706037209 */ /* 0x002fc80007810000 */
[----:B------:R-:W-:Y:S02]  /*5910*/  LOP3.LUT R5, R86, UR17, R5, 0x96, !PT ;  /* 0x0000001156057c12 */ /* 0x000fe4000f8e9605 */
[----:B------:R-:W-:Y:S01]  /*5920*/  LOP3.LUT R6, R4, UR16, R131, 0x96, !PT ;  /* 0x0000001004067c12 */ /* 0x000fe2000f8e9683 */
[C---:B--2---:R-:W-:Y:S01]  /*5930*/  FMUL.FTZ R0, R3.reuse, UR18 ;  /* 0x0000001203007c20 */ /* 0x044fe20008410000 */
[----:B------:R-:W-:Y:S01]  /*5940*/  FSETP.NEU.FTZ.AND P1, PT, R3, -INF , PT ;  /* 0xff8000000300780b */ /* 0x000fe20003f3d000 */
[----:B------:R-:W-:-:S03]  /*5950*/  IMAD.WIDE.U32 R4, R5, -0x2daee0ad, RZ ;  /* 0xd2511f5305047825 */ /* 0x000fc600078e00ff */
[----:B------:R-:W-:Y:S01]  /*5960*/  FSEL R0, R0, RZ, P1 ;  /* 0x000000ff00007208 */ /* 0x000fe20000800000 */
[----:B------:R-:W-:Y:S01]  /*5970*/  IMAD.WIDE.U32 R6, R6, -0x2daee0ad, RZ ;  /* 0xd2511f5306067825 */ /* 0x000fe200078e00ff */
[----:B------:R-:W-:Y:S02]  /*5980*/  LOP3.LUT R9, R146, UR15, R5, 0x96, !PT ;  /* 0x0000000f92097c12 */ /* 0x000fe4000f8e9605 */
[----:B---3--:R-:W-:Y:S01]  /*5990*/  FMNMX.FTZ R136, R136, R10, !PT ;  /* 0x0000000a88887209 */ /* 0x008fe20007810000 */
[--C-:B------:R-:W-:Y:S01]  /*59a0*/  FFMA.FTZ R2, R30, UR18, -R0.reuse ;  /* 0x000000121e027c23 */ /* 0x100fe20008010800 */
[----:B------:R-:W-:Y:S01]  /*59b0*/  LOP3.LUT R7, R4, UR13, R7, 0x96, !PT ;  /* 0x0000000d04077c12 */ /* 0x000fe2000f8e9607 */
[----:B------:R-:W-:Y:S01]  /*59c0*/  FFMA.FTZ R4, R28, UR18, -R0 ;  /* 0x000000121c047c23 */ /* 0x000fe20008010800 */
[----:B------:R-:W-:-:S04]  /*59d0*/  IMAD.WIDE.U32 R14, R9, -0x326172a9, RZ ;  /* 0xcd9e8d57090e7825 */ /* 0x000fc800078e00ff */
[--C-:B------:R-:W-:Y:S01]  /*59e0*/  FFMA.FTZ R8, R44, UR18, -R0.reuse ;  /* 0x000000122c087c23 */ /* 0x100fe20008010800 */
[----:B------:R1:W-:Y:S01]  /*59f0*/  MUFU.EX2 R133, R2 ;  /* 0x0000000200857308 */ /* 0x0003e20000000800 */
[----:B------:R-:W-:Y:S01]  /*5a00*/  FFMA.FTZ R5, R29, UR18, -R0 ;  /* 0x000000121d057c23 */ /* 0x000fe20008010800 */
[----:B------:R-:W-:Y:S02]  /*5a10*/  FSETP.NEU.FTZ.AND P1, PT, R136, -INF , PT ;  /* 0xff8000008800780b */ /* 0x000fe40003f3d000 */
[----:B------:R2:W-:Y:S01]  /*5a20*/  MUFU.EX2 R235, R4 ;  /* 0x0000000400eb7308 */ /* 0x0005e20000000800 */
[----:B------:R-:W-:-:S03]  /*5a30*/  LOP3.LUT R10, R130, UR14, R15, 0x96, !PT ;  /* 0x0000000e820a7c12 */ /* 0x000fc6000f8e960f */
[----:B------:R3:W-:Y:S02]  /*5a40*/  MUFU.EX2 R134, R8 ;  /* 0x0000000800867308 */ /* 0x0007e40000000800 */
[----:B------:R-:W-:Y:S02]  /*5a50*/  IMAD.WIDE.U32 R10, R10, -0x2daee0ad, RZ ;  /* 0xd2511f530a0a7825 */ /* 0x000fe400078e00ff */
[----:B------:R4:W-:Y:S02]  /*5a60*/  MUFU.EX2 R137, R5 ;  /* 0x0000000500897308 */ /* 0x0009e40000000800 */
[----:B-1----:R-:W-:Y:S01]  /*5a70*/  FFMA.FTZ R2, R18, UR18, -R0 ;  /* 0x0000001212027c23 */ /* 0x002fe20008010800 */
[----:B--2---:R-:W-:-:S03]  /*5a80*/  FMUL.FTZ R4, R136, UR18 ;  /* 0x0000001288047c20 */ /* 0x004fc60008410000 */
[----:B------:R1:W-:Y:S01]  /*5a90*/  MUFU.EX2 R152, R2 ;  /* 0x0000000200987308 */ /* 0x0003e20000000800 */
[----:B---3--:R-:W-:-:S04]  /*5aa0*/  IMAD.WIDE.U32 R8, R7, -0x326172a9, RZ ;  /* 0xcd9e8d5707087825 */ /* 0x008fc800078e00ff */
[----:B----4-:R-:W-:Y:S01]  /*5ab0*/  FFMA.FTZ R5, R19, UR18, -R0 ;  /* 0x0000001213057c23 */ /* 0x010fe20008010800 */
[----:B------:R-:W-:-:S03]  /*5ac0*/  LOP3.LUT R7, R14, UR12, R9, 0x96, !PT ;  /* 0x0000000c0e077c12 */ /* 0x000fc6000f8e9609 */
[----:B------:R2:W-:Y:S01]  /*5ad0*/  MUFU.EX2 R233, R5 ;  /* 0x0000000500e97308 */ /* 0x0005e20000000800 */
[----:B-1----:R-:W-:Y:S01]  /*5ae0*/  FSEL R2, R4, RZ, P1 ;  /* 0x000000ff04027208 */ /* 0x002fe20000800000 */
[----:B------:R-:W-:-:S04]  /*5af0*/  FFMA.FTZ R4, R16, UR18, -R0 ;  /* 0x0000001210047c23 */ /* 0x000fc80008010800 */
[----:B------:R1:W-:Y:S01]  /*5b00*/  MUFU.EX2 R234, R4 ;  /* 0x0000000400ea7308 */ /* 0x0003e20000000800 */
[--C-:B------:R-:W-:Y:S01]  /*5b10*/  FFMA.FTZ R12, R47, UR18, -R2.reuse ;  /* 0x000000122f0c7c23 */ /* 0x100fe20008010802 */
[----:B------:R-:W-:-:S03]  /*5b20*/  FFMA.FTZ R9, R45, UR18, -R2 ;  /* 0x000000122d097c23 */ /* 0x000fc60008010802 */
[----:B------:R3:W-:Y:S01]  /*5b30*/  MUFU.EX2 R132, R12 ;  /* 0x0000000c00847308 */ /* 0x0007e20000000800 */
[----:B--2---:R-:W-:-:S03]  /*5b40*/  FFMA.FTZ R5, R46, UR18, -R2 ;  /* 0x000000122e057c23 */ /* 0x004fc60008010802 */
[----:B------:R2:W-:Y:S04]  /*5b50*/  MUFU.EX2 R135, R9 ;  /* 0x0000000900877308 */ /* 0x0005e80000000800 */
[----:B------:R4:W4:Y:S01]  /*5b60*/  MUFU.EX2 R129, R5 ;  /* 0x0000000500817308 */ /* 0x0009220000000800 */
[----:B-1----:R-:W-:Y:S01]  /*5b70*/  LOP3.LUT R4, R6, UR11, R11, 0x96, !PT ;  /* 0x0000000b06047c12 */ /* 0x002fe2000f8e960b */
[----:B------:R-:W-:-:S04]  /*5b80*/  IMAD.WIDE.U32 R6, R7, -0x2daee0ad, RZ ;  /* 0xd2511f5307067825 */ /* 0x000fc800078e00ff */
[--C-:B------:R-:W-:Y:S01]  /*5b90*/  FFMA.FTZ R11, R36, UR18, -R2.reuse ;  /* 0x00000012240b7c23 */ /* 0x100fe20008010802 */
[----:B---3--:R-:W1:Y:S01]  /*5ba0*/  LDC R12, c[0x0][0x4f8] ;  /* 0x00013e00ff0c7b82 */ /* 0x008e620000000800 */
[----:B------:R-:W-:Y:S02]  /*5bb0*/  LOP3.LUT R10, R10, UR7, R7, 0x96, !PT ;  /* 0x000000070a0a7c12 */ /* 0x000fe4000f8e9607 */
[----:B------:R-:W3:Y:S01]  /*5bc0*/  MUFU.EX2 R145, R11 ;  /* 0x0000000b00917308 */ /* 0x000ee20000000800 */
[--C-:B------:R-:W-:Y:S01]  /*5bd0*/  FFMA.FTZ R7, R17, UR18, -R2.reuse ;  /* 0x0000001211077c23 */ /* 0x100fe20008010802 */
[----:B--2---:R-:W-:Y:S01]  /*5be0*/  FFMA.FTZ R9, R31, UR18, -R2 ;  /* 0x000000121f097c23 */ /* 0x004fe20008010802 */
[----:B------:R-:W-:Y:S02]  /*5bf0*/  IMAD.WIDE.U32 R56, R10, -0x326172a9, RZ ;  /* 0xcd9e8d570a387825 */ /* 0x000fe400078e00ff */
[----:B------:R-:W-:Y:S02]  /*5c00*/  MUFU.EX2 R148, R7 ;  /* 0x0000000700947308 */ /* 0x000fe40000000800 */
[----:B----4-:R-:W-:-:S02]  /*5c10*/  IMAD.WIDE.U32 R4, R4, -0x326172a9, RZ ;  /* 0xcd9e8d5704047825 */ /* 0x010fc400078e00ff */
[----:B------:R-:W2:Y:S01]  /*5c20*/  MUFU.EX2 R153, R9 ;  /* 0x0000000900997308 */ /* 0x000ea20000000800 */
[C---:B------:R-:W-:Y:S02]  /*5c30*/  PRMT R107, R56.reuse, 0x7771, RZ ;  /* 0x00007771386b7816 */ /* 0x040fe400000000ff */
[----:B------:R-:W-:Y:S02]  /*5c40*/  PRMT R109, R56, 0x7773, RZ ;  /* 0x00007773386d7816 */ /* 0x000fe400000000ff */
[----:B------:R-:W-:Y:S01]  /*5c50*/  LOP3.LUT R8, R8, UR9, R5, 0x96, !PT ;  /* 0x0000000908087c12 */ /* 0x000fe2000f8e9605 */
[----:B------:R-:W-:Y:S01]  /*5c60*/  FFMA.FTZ R5, R24, UR18, -R2 ;  /* 0x0000001218057c23 */ /* 0x000fe20008010802 */
[----:B------:R-:W-:Y:S02]  /*5c70*/  LOP3.LUT R13, R4, UR6, R57, 0x96, !PT ;  /* 0x00000006040d7c12 */ /* 0x000fe4000f8e9639 */
[----:B------:R-:W-:Y:S01]  /*5c80*/  F2FP.BF16.F32.PACK_AB R4, R129, R132 ;  /* 0x000000848104723e */ /* 0x000fe200000010ff */
[----:B------:R4:W-:Y:S01]  /*5c90*/  MUFU.EX2 R149, R5 ;  /* 0x0000000500957308 */ /* 0x0009e20000000800 */
[----:B------:R-:W-:Y:S01]  /*5ca0*/  IMAD.WIDE.U32 R58, R8, -0x2daee0ad, RZ ;  /* 0xd2511f53083a7825 */ /* 0x000fe200078e00ff */
[----:B------:R-:W-:-:S02]  /*5cb0*/  PRMT R108, R56, 0x7772, RZ ;  /* 0x00007772386c7816 */ /* 0x000fc400000000ff */
[C---:B------:R-:W-:Y:S02]  /*5cc0*/  PRMT R161, R4.reuse, 0x7610, R161 ;  /* 0x0000761004a17816 */ /* 0x040fe400000000a1 */
[----:B------:R-:W-:Y:S02]  /*5cd0*/  PRMT R188, R4, 0x7632, R188 ;  /* 0x0000763204bc7816 */ /* 0x000fe400000000bc */
[----:B---3--:R-:W-:Y:S02]  /*5ce0*/  F2FP.BF16.F32.PACK_AB R4, R145, R135 ;  /* 0x000000879104723e */ /* 0x008fe400000010ff */
[----:B------:R-:W-:Y:S01]  /*5cf0*/  LOP3.LUT R14, R6, UR5, R59, 0x96, !PT ;  /* 0x00000005060e7c12 */ /* 0x000fe2000f8e963b */
[----:B------:R-:W-:Y:S01]  /*5d00*/  FFMA.FTZ R6, R25, UR18, -R2 ;  /* 0x0000001219067c23 */ /* 0x000fe20008010802 */
[C---:B------:R-:W-:Y:S01]  /*5d10*/  PRMT R198, R4.reuse, 0x7610, R198 ;  /* 0x0000761004c67816 */ /* 0x040fe200000000c6 */
[----:B----4-:R-:W-:Y:S01]  /*5d20*/  FFMA.FTZ R5, R27, UR18, -R0 ;  /* 0x000000121b057c23 */ /* 0x010fe20008010800 */
[----:B------:R-:W-:Y:S01]  /*5d30*/  PRMT R195, R4, 0x7632, R195 ;  /* 0x0000763204c37816 */ /* 0x000fe200000000c3 */
[----:B------:R3:W-:Y:S01]  /*5d40*/  MUFU.EX2 R210, R6 ;  /* 0x0000000600d27308 */ /* 0x0007e20000000800 */
[----:B--2---:R-:W-:-:S02]  /*5d50*/  F2FP.BF16.F32.PACK_AB R4, R148, R153 ;  /* 0x000000999404723e */ /* 0x004fc400000010ff */
[----:B-1----:R-:W-:Y:S01]  /*5d60*/  LOP3.LUT R12, R12, 0xff, RZ, 0xc0, !PT ;  /* 0x000000ff0c0c7812 */ /* 0x002fe200078ec0ff */
[----:B------:R-:W1:Y:S01]  /*5d70*/  MUFU.EX2 R232, R5 ;  /* 0x0000000500e87308 */ /* 0x000e620000000800 */
[C---:B------:R-:W-:Y:S02]  /*5d80*/  PRMT R199, R4.reuse, 0x7610, R199 ;  /* 0x0000761004c77816 */ /* 0x040fe400000000c7 */
[----:B------:R-:W-:Y:S01]  /*5d90*/  PRMT R197, R4, 0x7632, R197 ;  /* 0x0000763204c57816 */ /* 0x000fe200000000c5 */
[----:B------:R-:W-:Y:S01]  /*5da0*/  IMAD R12, R12, 0x10000, R12 ;  /* 0x000100000c0c7824 */ /* 0x000fe200078e020c */
[C---:B------:R-:W-:Y:S02]  /*5db0*/  PRMT R111, R58.reuse, 0x7772, RZ ;  /* 0x000077723a6f7816 */ /* 0x040fe400000000ff */
[----:B------:R-:W-:Y:S02]  /*5dc0*/  PRMT R110, R58, 0x7773, RZ ;  /* 0x000077733a6e7816 */ /* 0x000fe400000000ff */
[----:B------:R-:W-:-:S02]  /*5dd0*/  LOP3.LUT R8, R100, 0x200, R101, 0xf8, !PT ;  /* 0x0000020064087812 */ /* 0x000fc400078ef865 */
[----:B---3--:R-:W-:Y:S02]  /*5de0*/  F2FP.BF16.F32.PACK_AB R6, R133, R134 ;  /* 0x000000868506723e */ /* 0x008fe400000010ff */
[----:B------:R-:W-:Y:S02]  /*5df0*/  PRMT R7, R108, 0x5410, R109 ;  /* 0x000054106c077816 */ /* 0x000fe4000000006d */
[----:B-1----:R-:W-:Y:S02]  /*5e00*/  F2FP.BF16.F32.PACK_AB R4, R232, R234 ;  /* 0x000000eae804723e */ /* 0x002fe400000010ff */
[C---:B------:R-:W-:Y:S02]  /*5e10*/  PRMT R163, R6.reuse, 0x7610, R163 ;  /* 0x0000761006a37816 */ /* 0x040fe400000000a3 */
[----:B------:R-:W-:Y:S02]  /*5e20*/  PRMT R196, R6, 0x7632, R196 ;  /* 0x0000763206c47816 */ /* 0x000fe400000000c4 */
[----:B------:R-:W-:-:S02]  /*5e30*/  PRMT R192, R4, 0x7610, R192 ;  /* 0x0000761004c07816 */ /* 0x000fc400000000c0 */
[----:B------:R-:W-:Y:S01]  /*5e40*/  PRMT R190, R4, 0x7632, R190 ;  /* 0x0000763204be7816 */ /* 0x000fe200000000be */
[----:B------:R-:W-:Y:S01]  /*5e50*/  IMAD.MOV.U32 R4, RZ, RZ, R56 ;  /* 0x000000ffff047224 */ /* 0x000fe200078e0038 */
[----:B------:R-:W-:Y:S02]  /*5e60*/  F2FP.BF16.F32.PACK_AB R5, R235, R137 ;  /* 0x00000089eb05723e */ /* 0x000fe400000010ff */
[----:B------:R-:W-:Y:S02]  /*5e70*/  F2FP.BF16.F32.PACK_AB R6, R233, R152 ;  /* 0x00000098e906723e */ /* 0x000fe400000010ff */
[C---:B------:R-:W-:Y:S02]  /*5e80*/  PRMT R194, R5.reuse, 0x7632, R194 ;  /* 0x0000763205c27816 */ /* 0x040fe400000000c2 */
[----:B------:R-:W-:Y:S02]  /*5e90*/  PRMT R200, R5, 0x7610, R200 ;  /* 0x0000761005c87816 */ /* 0x000fe400000000c8 */
[----:B------:R-:W-:-:S02]  /*5ea0*/  PRMT R193, R6, 0x7610, R193 ;  /* 0x0000761006c17816 */ /* 0x000fc400000000c1 */
[----:B------:R-:W-:Y:S02]  /*5eb0*/  PRMT R191, R6, 0x7632, R191 ;  /* 0x0000763206bf7816 */ /* 0x000fe400000000bf */
[----:B------:R-:W-:Y:S02]  /*5ec0*/  F2FP.BF16.F32.PACK_AB R5, R210, R149 ;  /* 0x00000095d205723e */ /* 0x000fe400000010ff */
[----:B------:R-:W-:Y:S02]  /*5ed0*/  LOP3.LUT R6, R4, 0xff, RZ, 0xc0, !PT ;  /* 0x000000ff04067812 */ /* 0x000fe400078ec0ff */
[----:B------:R-:W-:Y:S02]  /*5ee0*/  MOV R4, R58 ;  /* 0x0000003a00047202 */ /* 0x000fe40000000f00 */
[C---:B------:R-:W-:Y:S02]  /*5ef0*/  PRMT R189, R5.reuse, 0x7610, R189 ;  /* 0x0000761005bd7816 */ /* 0x040fe400000000bd */
[----:B------:R-:W-:-:S02]  /*5f00*/  PRMT R162, R5, 0x7632, R162 ;  /* 0x0000763205a27816 */ /* 0x000fc400000000a2 */
[----:B------:R-:W-:Y:S02]  /*5f10*/  PRMT R6, R6, 0x5410, R107 ;  /* 0x0000541006067816 */ /* 0x000fe4000000006b */
[----:B------:R-:W-:Y:S02]  /*5f20*/  PRMT R5, R111, 0x5410, R110 ;  /* 0x000054106f057816 */ /* 0x000fe4000000006e */
[----:B------:R-:W-:Y:S02]  /*5f30*/  PRMT R112, R58, 0x7771, RZ ;  /* 0x000077713a707816 */ /* 0x000fe400000000ff */
[----:B------:R-:W-:Y:S02]  /*5f40*/  LOP3.LUT R9, R4, 0xff, RZ, 0xc0, !PT ;  /* 0x000000ff04097812 */ /* 0x000fe400078ec0ff */
[----:B------:R-:W-:Y:S02]  /*5f50*/  LEA R85, R8, UR10, 0x1 ;  /* 0x0000000a08557c11 */ /* 0x000fe4000f8e08ff */
[----:B------:R-:W-:-:S02]  /*5f60*/  HSET2.LE.AND R6, R6, R12, PT ;  /* 0x0000000c06067233 */ /* 0x000fc40003803000 */
[----:B------:R-:W-:Y:S01]  /*5f70*/  LOP3.LUT R7, R7, 0xff00ff, RZ, 0xc0, !PT ;  /* 0x00ff00ff07077812 */ /* 0x000fe200078ec0ff */
[----:B------:R-:W1:Y:S01]  /*5f80*/  LDSM.16.MT88.4 R24, [R85+0x10000] ;  /* 0x010000005518783b */ /* 0x000e620000004200 */
[----:B------:R-:W-:Y:S01]  /*5f90*/  LOP3.LUT R8, R5, 0xff00ff, RZ, 0xc0, !PT ;  /* 0x00ff00ff05087812 */ /* 0x000fe200078ec0ff */
[----:B------:R-:W-:Y:S01]  /*5fa0*/  IMAD.IADD R57, R95, 0x1, R85 ;  /* 0x000000015f397824 */ /* 0x000fe200078e0255 */
[----:B------:R-:W-:Y:S01]  /*5fb0*/  PRMT R4, R198, 0x5410, R195 ;  /* 0x00005410c6047816 */ /* 0x000fe200000000c3 */
[----:B------:R-:W-:Y:S01]  /*5fc0*/  LDSM.16.MT88.4 R60, [R85+0x10800] ;  /* 0x01080000553c783b */ /* 0x000fe20000004200 */
[----:B------:R-:W-:Y:S01]  /*5fd0*/  PRMT R5, R9, 0x5410, R112 ;  /* 0x0000541009057816 */ /* 0x000fe20000000070 */
[----:B------:R-:W-:Y:S01]  /*5fe0*/  IMAD.IADD R59, R99, 0x1, R85 ;  /* 0x00000001633b7824 */ /* 0x000fe200078e0255 */
[----:B------:R-:W-:Y:S01]  /*5ff0*/  LOP3.LUT R6, R4, R6, RZ, 0xc0, !PT ;  /* 0x0000000604067212 */ /* 0x000fe200078ec0ff */
[----:B------:R-:W2:Y:S01]  /*6000*/  LDSM.16.MT88.4 R20, [R57+0x10000] ;  /* 0x010000003914783b */ /* 0x000ea20000004200 */
[--C-:B------:R-:W-:Y:S01]  /*6010*/  HSET2.LE.AND R7, R7, R12.reuse, PT ;  /* 0x0000000c07077233 */ /* 0x100fe20003803000 */
[----:B------:R-:W-:Y:S01]  /*6020*/  IMAD.IADD R84, R95, 0x1, R59 ;  /* 0x000000015f547824 */ /* 0x000fe200078e023b */
[----:B------:R-:W-:Y:S01]  /*6030*/  HSET2.LE.AND R5, R5, R12, PT ;  /* 0x0000000c05057233 */ /* 0x000fe20003803000 */
[----:B------:R-:W3:Y:S01]  /*6040*/  LDSM.16.MT88.4 R64, [R85+0x12000] ;  /* 0x012000005540783b */ /* 0x000ee20000004200 */
[----:B------:R-:W-:-:S02]  /*6050*/  PRMT R4, R200, 0x5410, R194 ;  /* 0x00005410c8047816 */ /* 0x000fc400000000c2 */
[----:B------:R-:W-:Y:S01]  /*6060*/  PRMT R10, R189, 0x5410, R162 ;  /* 0x00005410bd0a7816 */ /* 0x000fe200000000a2 */
[----:B------:R-:W4:Y:S01]  /*6070*/  LDSM.16.MT88.4 R32, [R59+0x10000] ;  /* 0x010000003b20783b */ /* 0x000f220000004200 */
[----:B------:R-:W-:Y:S02]  /*6080*/  LOP3.LUT R7, R4, R7, RZ, 0xc0, !PT ;  /* 0x0000000704077212 */ /* 0x000fe400078ec0ff */
[----:B------:R-:W-:Y:S01]  /*6090*/  HSET2.LE.AND R4, R8, R12, PT ;  /* 0x0000000c08047233 */ /* 0x000fe20003803000 */
[----:B------:R-:W4:Y:S01]  /*60a0*/  LDSM.16.MT88.4 R68, [R85+0x12800] ;  /* 0x012800005544783b */ /* 0x000f220000004200 */
[----:B------:R-:W-:Y:S02]  /*60b0*/  LOP3.LUT R10, R10, R5, RZ, 0xc0, !PT ;  /* 0x000000050a0a7212 */ /* 0x000fe400078ec0ff */
[----:B------:R-:W-:Y:S01]  /*60c0*/  PRMT R5, R192, 0x5410, R190 ;  /* 0x00005410c0057816 */ /* 0x000fe200000000be */
[----:B------:R-:W4:Y:S01]  /*60d0*/  LDSM.16.MT88.4 R48, [R84+0x10000] ;  /* 0x010000005430783b */ /* 0x000f220000004200 */
[----:B------:R-:W-:-:S02]  /*60e0*/  LOP3.LUT R87, R13, 0xff, RZ, 0xc0, !PT ;  /* 0x000000ff0d577812 */ /* 0x000fc400078ec0ff */
[----:B------:R-:W-:Y:S01]  /*60f0*/  LOP3.LUT R11, R5, R4, RZ, 0xc0, !PT ;  /* 0x00000004050b7212 */ /* 0x000fe200078ec0ff */
[----:B------:R-:W4:Y:S01]  /*6100*/  LDSM.16.MT88.4 R76, [R57+0x12000] ;  /* 0x01200000394c783b */ /* 0x000f220000004200 */
[C---:B------:R-:W-:Y:S02]  /*6110*/  LOP3.LUT R4, R13.reuse, 0xffff, RZ, 0xc0, !PT ;  /* 0x0000ffff0d047812 */ /* 0x040fe400078ec0ff */
[----:B------:R-:W-:Y:S01]  /*6120*/  PRMT R5, R13, 0x7632, R5 ;  /* 0x000076320d057816 */ /* 0x000fe20000000005 */
[----:B------:R-:W4:Y:S01]  /*6130*/  LDSM.16.MT88.4 R96, [R57+0x10800] ;  /* 0x010800003960783b */ /* 0x000f220000004200 */
[----:B------:R-:W-:Y:S02]  /*6140*/  SHF.R.U32.HI R211, RZ, 0x8, R4 ;  /* 0x00000008ffd37819 */ /* 0x000fe40000011604 */
[----:B------:R-:W-:Y:S01]  /*6150*/  SHF.R.U32.HI R104, RZ, 0x18, R13 ;  /* 0x00000018ff687819 */ /* 0x000fe2000001160d */
[----:B------:R-:W4:Y:S01]  /*6160*/  LDSM.16.MT88.4 R92, [R59+0x10800] ;  /* 0x010800003b5c783b */ /* 0x000f220000004200 */
[----:B------:R-:W-:-:S02]  /*6170*/  PRMT R4, R87, 0x5410, R211 ;  /* 0x0000541057047816 */ /* 0x000fc400000000d3 */
[----:B------:R-:W-:Y:S01]  /*6180*/  LOP3.LUT R202, R5, 0xff, RZ, 0xc0, !PT ;  /* 0x000000ff05ca7812 */ /* 0x000fe200078ec0ff */
[----:B------:R-:W4:Y:S01]  /*6190*/  LDSM.16.MT88.4 R88, [R59+0x12000] ;  /* 0x012000003b58783b */ /* 0x000f220000004200 */
[----:B------:R-:W-:Y:S02]  /*61a0*/  PRMT R8, R161, 0x5410, R188 ;  /* 0x00005410a1087816 */ /* 0x000fe400000000bc */
[----:B------:R-:W-:Y:S01]  /*61b0*/  HSET2.LE.AND R4, R4, R12, PT ;  /* 0x0000000c04047233 */ /* 0x000fe20003803000 */
[----:B------:R-:W4:Y:S01]  /*61c0*/  LDSM.16.MT88.4 R80, [R84+0x10800] ;  /* 0x010800005450783b */ /* 0x000f220000004200 */
[----:B------:R-:W-:Y:S02]  /*61d0*/  PRMT R5, R202, 0x5410, R104 ;  /* 0x00005410ca057816 */ /* 0x000fe40000000068 */
[----:B------:R-:W-:Y:S01]  /*61e0*/  LOP3.LUT R105, R14, 0xff, RZ, 0xc0, !PT ;  /* 0x000000ff0e697812 */ /* 0x000fe200078ec0ff */
[----:B------:R-:W4:Y:S01]  /*61f0*/  LDSM.16.MT88.4 R100, [R57+0x12800] ;  /* 0x012800003964783b */ /* 0x000f220000004200 */
[----:B------:R-:W-:-:S02]  /*6200*/  LOP3.LUT R4, R8, R4, RZ, 0xc0, !PT ;  /* 0x0000000408047212 */ /* 0x000fc400078ec0ff */
[----:B------:R-:W-:Y:S01]  /*6210*/  HSET2.LE.AND R5, R5, R12, PT ;  /* 0x0000000c05057233 */ /* 0x000fe20003803000 */
[----:B------:R-:W-:Y:S01]  /*6220*/  LDSM.16.MT88.4 R72, [R84+0x12000] ;  /* 0x012000005448783b */ /* 0x000fe20000004200 */
[----:B------:R-:W-:Y:S02]  /*6230*/  PRMT R8, R163, 0x5410, R196 ;  /* 0x00005410a3087816 */ /* 0x000fe400000000c4 */
[----:B------:R-:W-:Y:S02]  /*6240*/  PRMT R9, R14, 0x7632, R9 ;  /* 0x000076320e097816 */ /* 0x000fe40000000009 */
[----:B------:R-:W-:Y:S02]  /*6250*/  LOP3.LUT R5, R8, R5, RZ, 0xc0, !PT ;  /* 0x0000000508057212 */ /* 0x000fe400078ec0ff */
[----:B------:R-:W-:Y:S02]  /*6260*/  LOP3.LUT R8, R14, 0xffff, RZ, 0xc0, !PT ;  /* 0x0000ffff0e087812 */ /* 0x000fe400078ec0ff */
[----:B------:R-:W-:-:S02]  /*6270*/  SHF.R.U32.HI R106, RZ, 0x18, R14 ;  /* 0x00000018ff6a7819 */ /* 0x000fc4000001160e */
[----:B------:R-:W-:Y:S01]  /*6280*/  SHF.R.U32.HI R203, RZ, 0x8, R8 ;  /* 0x00000008ffcb7819 */ /* 0x000fe20000011608 */
[C---:B-1----:R-:W-:Y:S01]  /*6290*/  HMMA.16816.F32.BF16 R16, R4.reuse, R24, RZ ;  /* 0x000000180410723c */ /* 0x042fe200000418ff */
[----:B------:R-:W-:Y:S02]  /*62a0*/  LOP3.LUT R201, R9, 0xff, RZ, 0xc0, !PT ;  /* 0x000000ff09c97812 */ /* 0x000fe400078ec0ff */
[----:B------:R-:W-:Y:S02]  /*62b0*/  PRMT R8, R105, 0x5410, R203 ;  /* 0x0000541069087816 */ /* 0x000fe400000000cb */
[----:B------:R-:W-:Y:S02]  /*62c0*/  PRMT R9, R201, 0x5410, R106 ;  /* 0x00005410c9097816 */ /* 0x000fe4000000006a */
[----:B------:R-:W-:Y:S01]  /*62d0*/  PRMT R13, R199, 0x5410, R197 ;  /* 0x00005410c70d7816 */ /* 0x000fe200000000c5 */
[----:B--2---:R-:W-:Y:S01]  /*62e0*/  HMMA.16816.F32.BF16 R44, R4, R20, RZ ;  /* 0x00000014042c723c */ /* 0x004fe200000418ff */
[----:B------:R-:W-:-:S02]  /*62f0*/  HSET2.LE.AND R8, R8, R12, PT ;  /* 0x0000000c08087233 */ /* 0x000fc40003803000 */
[----:B------:R-:W-:Y:S02]  /*6300*/  HSET2.LE.AND R9, R9, R12, PT ;  /* 0x0000000c09097233 */ /* 0x000fe40003803000 */
[----:B------:R-:W-:Y:S02]  /*6310*/  ISETP.LE.U32.AND P5, PT, R87, UR4, PT ;  /* 0x0000000457007c0c */ /* 0x000fe4000bfa3070 */
[----:B------:R-:W-:Y:S01]  /*6320*/  LOP3.LUT R8, R13, R8, RZ, 0xc0, !PT ;  /* 0x000000080d087212 */ /* 0x000fe200078ec0ff */
[----:B------:R-:W-:Y:S01]  /*6330*/  HMMA.16816.F32.BF16 R40, R4, R22, RZ ;  /* 0x000000160428723c */ /* 0x000fe200000418ff */
[----:B------:R-:W-:Y:S02]  /*6340*/  PRMT R13, R193, 0x5410, R191 ;  /* 0x00005410c10d7816 */ /* 0x000fe400000000bf */
[----:B------:R-:W-:Y:S02]  /*6350*/  ISETP.LE.U32.AND P3, PT, R104, UR4, PT ;  /* 0x0000000468007c0c */ /* 0x000fe4000bf63070 */
[----:B------:R-:W-:-:S02]  /*6360*/  LOP3.LUT R9, R13, R9, RZ, 0xc0, !PT ;  /* 0x000000090d097212 */ /* 0x000fc400078ec0ff */
[----:B------:R-:W-:Y:S01]  /*6370*/  ISETP.GT.U32.AND P4, PT, R107, UR4, PT ;  /* 0x000000046b007c0c */ /* 0x000fe2000bf84070 */
[----:B---3--:R-:W-:Y:S01]  /*6380*/  HMMA.16816.F32.BF16 R20, R4, R64, RZ ;  /* 0x000000400414723c */ /* 0x008fe200000418ff */
[----:B------:R-:W-:-:S07]  /*6390*/  ISETP.GT.U32.AND P2, PT, R109, UR4, PT ;  /* 0x000000046d007c0c */ /* 0x000fce000bf44070 */
[----:B------:R-:W-:Y:S08]  /*63a0*/  HMMA.16816.F32.BF16 R140, R8, R60, R16 ;  /* 0x0000003c088c723c */ /* 0x000ff00000041810 */
[C---:B------:R-:W-:Y:S01]  /*63b0*/  HMMA.16816.F32.BF16 R16, R4.reuse, R66, RZ ;  /* 0x000000420410723c */ /* 0x040fe200000418ff */
[----:B------:R-:W1:Y:S07]  /*63c0*/  LDSM.16.MT88.4 R64, [R59+0x12800] ;  /* 0x012800003b40783b */ /* 0x000e6e0000004200 */
[C---:B----4-:R-:W-:Y:S08]  /*63d0*/  HMMA.16816.F32.BF16 R36, R4.reuse, R32, RZ ;  /* 0x000000200424723c */ /* 0x050ff000000418ff */
[----:B------:R-:W-:Y:S08]  /*63e0*/  HMMA.16816.F32.BF16 R32, R4, R34, RZ ;  /* 0x000000220420723c */ /* 0x000ff000000418ff */
[C---:B------:R-:W-:Y:S08]  /*63f0*/  HMMA.16816.F32.BF16 R20, R8.reuse, R68, R20 ;  /* 0x000000440814723c */ /* 0x040ff00000041814 */
[----:B------:R-:W-:Y:S01]  /*6400*/  HMMA.16816.F32.BF16 R16, R8, R70, R16 ;  /* 0x000000460810723c */ /* 0x000fe20000041810 */
[----:B------:R-:W-:Y:S07]  /*6410*/  LDSM.16.MT88.4 R68, [R84+0x14000] ;  /* 0x014000005444783b */ /* 0x000fee0000004200 */
[----:B------:R-:W-:Y:S03]  /*6420*/  HMMA.16816.F32.BF16 R52, R4, R26, RZ ;  /* 0x0000001a0434723c */ /* 0x000fe600000418ff */
[----:B------:R-:W-:Y:S01]  /*6430*/  IMAD.MOV.U32 R244, RZ, RZ, R21 ;  /* 0x000000fffff47224 */ /* 0x000fe200078e0015 */
[----:B------:R-:W-:Y:S01]  /*6440*/  MOV R241, R22 ;  /* 0x0000001600f17202 */ /* 0x000fe20000000f00 */
[----:B------:R-:W-:-:S03]  /*6450*/  IMAD.MOV.U32 R215, RZ, RZ, R23 ;  /* 0x000000ffffd77224 */ /* 0x000fc600078e0017 */
[C---:B------:R-:W-:Y:S03]  /*6460*/  HMMA.16816.F32.BF16 R28, R4.reuse, R48, RZ ;  /* 0x00000030041c723c */ /* 0x040fe600000418ff */
[----:B------:R-:W-:Y:S02]  /*6470*/  IMAD.MOV.U32 R144, RZ, RZ, R17 ;  /* 0x000000ffff907224 */ /* 0x000fe400078e0011 */
[----:B------:R-:W-:Y:S02]  /*6480*/  IMAD.MOV.U32 R15, RZ, RZ, R19 ;  /* 0x000000ffff0f7224 */ /* 0x000fe400078e0013 */
[----:B------:R-:W-:Y:S01]  /*6490*/  IMAD.MOV.U32 R14, RZ, RZ, R16 ;  /* 0x000000ffff0e7224 */ /* 0x000fe200078e0010 */
[C---:B------:R-:W-:Y:S08]  /*64a0*/  HMMA.16816.F32.BF16 R24, R4.reuse, R50, RZ ;  /* 0x000000320418723c */ /* 0x040ff000000418ff */
[----:B------:R-:W-:Y:S08]  /*64b0*/  HMMA.16816.F32.BF16 R48, R4, R76, RZ ;  /* 0x0000004c0430723c */ /* 0x000ff000000418ff */
[----:B------:R-:W-:Y:S01]  /*64c0*/  HMMA.16816.F32.BF16 R168, R8, R96, R44 ;  /* 0x0000006008a8723c */ /* 0x000fe2000004182c */
[----:B------:R-:W-:-:S02]  /*64d0*/  IMAD.MOV.U32 R96, RZ, RZ, R20 ;  /* 0x000000ffff607224 */ /* 0x000fc400078e0014 */
[----:B------:R-:W-:-:S05]  /*64e0*/  IMAD.MOV.U32 R97, RZ, RZ, R152 ;  /* 0x000000ffff617224 */ /* 0x000fca00078e0098 */
[----:B------:R-:W-:Y:S01]  /*64f0*/  HMMA.16816.F32.BF16 R44, R8, R98, R40 ;  /* 0x00000062082c723c */ /* 0x000fe20000041828 */
[----:B------:R-:W-:-:S07]  /*6500*/  IMAD.MOV.U32 R40, RZ, RZ, R18 ;  /* 0x000000ffff287224 */ /* 0x000fce00078e0012 */
[C---:B------:R-:W-:Y:S01]  /*6510*/  HMMA.16816.F32.BF16 R228, R8.reuse, R92, R36 ;  /* 0x0000005c08e4723c */ /* 0x040fe20000041824 */
[----:B------:R-:W2:Y:S02]  /*6520*/  LDSM.16.MT88.4 R36, [R85+0x14000] ;  /* 0x014000005524783b */ /* 0x000ea40000004200 */
[----:B------:R-:W-:Y:S01]  /*6530*/  IMAD.MOV.U32 R159, RZ, RZ, R168 ;  /* 0x000000ffff9f7224 */ /* 0x000fe200078e00a8 */
[----:B------:R-:W-:Y:S01]  /*6540*/  MOV R157, R170 ;  /* 0x000000aa009d7202 */ /* 0x000fe20000000f00 */
[----:B------:R-:W-:Y:S02]  /*6550*/  IMAD.MOV.U32 R158, RZ, RZ, R169 ;  /* 0x000000ffff9e7224 */ /* 0x000fe400078e00a9 */
[----:B------:R-:W-:Y:S01]  /*6560*/  IMAD.MOV.U32 R156, RZ, RZ, R171 ;  /* 0x000000ffff9c7224 */ /* 0x000fe200078e00ab */
[----:B------:R-:W-:Y:S01]  /*6570*/  HMMA.16816.F32.BF16 R176, R8, R94, R32 ;  /* 0x0000005e08b0723c */ /* 0x000fe20000041820 */
[----:B------:R-:W3:Y:S02]  /*6580*/  LDSM.16.MT88.4 R32, [R84+0x12800] ;  /* 0x012800005420783b */ /* 0x000ee40000004200 */
[----:B------:R-:W-:-:S02]  /*6590*/  IMAD.MOV.U32 R41, RZ, RZ, R47 ;  /* 0x000000ffff297224 */ /* 0x000fc400078e002f */
[----:B------:R-:W-:Y:S02]  /*65a0*/  IMAD.MOV.U32 R43, RZ, RZ, R44 ;  /* 0x000000ffff2b7224 */ /* 0x000fe400078e002c */
[----:B------:R-:W-:Y:S01]  /*65b0*/  IMAD.MOV.U32 R42, RZ, RZ, R45 ;  /* 0x000000ffff2a7224 */ /* 0x000fe200078e002d */
[C---:B------:R-:W-:Y:S01]  /*65c0*/  HMMA.16816.F32.BF16 R20, R4.reuse, R78, RZ ;  /* 0x0000004e0414723c */ /* 0x040fe200000418ff */
[----:B------:R-:W-:Y:S02]  /*65d0*/  IMAD.MOV.U32 R13, RZ, RZ, R46 ;  /* 0x000000ffff0d7224 */ /* 0x000fe400078e002e */
[----:B------:R-:W-:Y:S05]  /*65e0*/  LDSM.16.MT88.4 R44, [R59+0x14800] ;  /* 0x014800003b2c783b */ /* 0x000fea0000004200 */
[----:B------:R-:W-:Y:S01]  /*65f0*/  HMMA.16816.F32.BF16 R16, R4, R88, RZ ;  /* 0x000000580410723c */ /* 0x000fe200000418ff */
[----:B------:R-:W-:-:S02]  /*6600*/  IMAD.MOV.U32 R88, RZ, RZ, R43 ;  /* 0x000000ffff587224 */ /* 0x000fc400078e002b */
[----:B------:R-:W-:-:S05]  /*6610*/  IMAD.MOV.U32 R89, RZ, RZ, R42 ;  /* 0x000000ffff597224 */ /* 0x000fca00078e002a */
[C---:B------:R-:W-:Y:S08]  /*6620*/  HMMA.16816.F32.BF16 R248, R8.reuse, R82, R24 ;  /* 0x0000005208f8723c */ /* 0x040ff00000041818 */
[C---:B------:R-:W-:Y:S01]  /*6630*/  HMMA.16816.F32.BF16 R24, R8.reuse, R100, R48 ;  /* 0x000000640818723c */ /* 0x040fe20000041830 */
[----:B------:R-:W4:Y:S07]  /*6640*/  LDSM.16.MT88.4 R48, [R59+0x14000] ;  /* 0x014000003b30783b */ /* 0x000f2e0000004200 */
[C---:B------:R-:W-:Y:S08]  /*6650*/  HMMA.16816.F32.BF16 R28, R8.reuse, R80, R28 ;  /* 0x00000050081c723c */ /* 0x040ff0000004181c */
[----:B------:R-:W-:Y:S01]  /*6660*/  HMMA.16816.F32.BF16 R164, R8, R62, R52 ;  /* 0x0000003e08a4723c */ /* 0x000fe20000041834 */
[----:B------:R-:W4:Y:S02]  /*6670*/  LDSM.16.MT88.4 R52, [R85+0x14800] ;  /* 0x014800005534783b */ /* 0x000f240000004200 */
[----:B------:R-:W-:Y:S01]  /*6680*/  MOV R99, R24 ;  /* 0x0000001800637202 */ /* 0x000fe20000000f00 */
[----:B------:R-:W-:Y:S01]  /*6690*/  IMAD.MOV.U32 R98, RZ, RZ, R25 ;  /* 0x000000ffff627224 */ /* 0x000fe200078e0019 */
[----:B------:R-:W-:Y:S01]  /*66a0*/  LDSM.16.MT88.4 R60, [R57+0x14800] ;  /* 0x01480000393c783b */ /* 0x000fe20000004200 */
[----:B------:R-:W-:-:S02]  /*66b0*/  IMAD.MOV.U32 R83, RZ, RZ, R26 ;  /* 0x000000ffff537224 */ /* 0x000fc400078e001a */
[C---:B------:R-:W-:Y:S01]  /*66c0*/  HMMA.16816.F32.BF16 R220, R8.reuse, R102, R20 ;  /* 0x0000006608dc723c */ /* 0x040fe20000041814 */
[----:B------:R-:W-:Y:S02]  /*66d0*/  IMAD.MOV.U32 R82, RZ, RZ, R27 ;  /* 0x000000ffff527224 */ /* 0x000fe400078e001b */
[----:B------:R-:W4:Y:S01]  /*66e0*/  LDSM.16.MT88.4 R24, [R57+0x14000] ;  /* 0x014000003918783b */ /* 0x000f220000004200 */
[----:B------:R-:W-:Y:S01]  /*66f0*/  MOV R81, R29 ;  /* 0x0000001d00517202 */ /* 0x000fe20000000f00 */
[----:B------:R-:W-:Y:S02]  /*6700*/  IMAD.MOV.U32 R80, RZ, RZ, R28 ;  /* 0x000000ffff507224 */ /* 0x000fe400078e001c */
[----:B------:R-:W-:Y:S01]  /*6710*/  IMAD.MOV.U32 R209, RZ, RZ, R30 ;  /* 0x000000ffffd17224 */ /* 0x000fe200078e001e */
[----:B-1----:R-:W-:Y:S01]  /*6720*/  HMMA.16816.F32.BF16 R204, R8, R64, R16 ;  /* 0x0000004008cc723c */ /* 0x002fe20000041810 */
[----:B------:R-:W-:-:S07]  /*6730*/  IMAD.MOV.U32 R208, RZ, RZ, R31 ;  /* 0x000000ffffd07224 */ /* 0x000fce00078e001f */
[----:B------:R-:W-:Y:S01]  /*6740*/  HMMA.16816.F32.BF16 R20, R4, R72, RZ ;  /* 0x000000480414723c */ /* 0x000fe200000418ff */
[----:B------:R-:W-:-:S07]  /*6750*/  IMAD.MOV.U32 R73, RZ, RZ, R40 ;  /* 0x000000ffff497224 */ /* 0x000fce00078e0028 */
[C---:B------:R-:W-:Y:S08]  /*6760*/  HMMA.16816.F32.BF16 R16, R4.reuse, R74, RZ ;  /* 0x0000004a0410723c */ /* 0x040ff000000418ff */
[----:B------:R-:W-:Y:S01]  /*6770*/  HMMA.16816.F32.BF16 R28, R4, R90, RZ ;  /* 0x0000005a041c723c */ /* 0x000fe200000418ff */
[----:B------:R-:W-:Y:S01]  /*6780*/  MOV R91, R41 ;  /* 0x00000029005b7202 */ /* 0x000fe20000000f00 */
[----:B------:R-:W-:-:S02]  /*6790*/  IMAD.MOV.U32 R90, RZ, RZ, R13 ;  /* 0x000000ffff5a7224 */ /* 0x000fc400078e000d */
[----:B------:R-:W-:-:S04]  /*67a0*/  IMAD.MOV.U32 R13, RZ, RZ, R153 ;  /* 0x000000ffff0d7224 */ /* 0x000fc800078e0099 */
[----:B--2---:R-:W-:Y:S08]  /*67b0*/  HMMA.16816.F32.BF16 R40, R4, R36, RZ ;  /* 0x000000240428723c */ /* 0x004ff000000418ff */
[C---:B---3--:R-:W-:Y:S08]  /*67c0*/  HMMA.16816.F32.BF16 R236, R8.reuse, R32, R20 ;  /* 0x0000002008ec723c */ /* 0x048ff00000041814 */
[----:B------:R-:W-:Y:S08]  /*67d0*/  HMMA.16816.F32.BF16 R168, R8, R34, R16 ;  /* 0x0000002208a8723c */ /* 0x000ff00000041810 */
[----:B------:R-:W-:Y:S01]  /*67e0*/  HMMA.16816.F32.BF16 R32, R4, R38, RZ ;  /* 0x000000260420723c */ /* 0x000fe200000418ff */
[----:B------:R-:W-:Y:S07]  /*67f0*/  LDSM.16.MT88.4 R36, [R59+0x16000] ;  /* 0x016000003b24783b */ /* 0x000fee0000004200 */
[----:B------:R-:W-:Y:S01]  /*6800*/  HMMA.16816.F32.BF16 R184, R8, R66, R28 ;  /* 0x0000004208b8723c */ /* 0x000fe2000004181c */
[----:B------:R-:W1:Y:S07]  /*6810*/  LDSM.16.MT88.4 R64, [R84+0x14800] ;  /* 0x014800005440783b */ /* 0x000e6e0000004200 */
[----:B----4-:R-:W-:Y:S08]  /*6820*/  HMMA.16816.F32.BF16 R16, R4, R50, RZ ;  /* 0x000000320410723c */ /* 0x010ff000000418ff */
[----:B------:R-:W-:Y:S01]  /*6830*/  HMMA.16816.F32.BF16 R92, R8, R52, R40 ;  /* 0x00000034085c723c */ /* 0x000fe20000041828 */
[----:B------:R-:W2:Y:S07]  /*6840*/  LDSM.16.MT88.4 R40, [R57+0x16000] ;  /* 0x016000003928783b */ /* 0x000eae0000004200 */
[----:B------:R-:W-:Y:S01]  /*6850*/  HMMA.16816.F32.BF16 R20, R4, R48, RZ ;  /* 0x000000300414723c */ /* 0x000fe200000418ff */
[----:B------:R-:W3:Y:S07]  /*6860*/  LDSM.16.MT88.4 R48, [R85+0x16000] ;  /* 0x016000005530783b */ /* 0x000eee0000004200 */
[----:B------:R-:W-:Y:S01]  /*6870*/  HMMA.16816.F32.BF16 R76, R8, R54, R32 ;  /* 0x00000036084c723c */ /* 0x000fe20000041820 */
[----:B------:R-:W4:Y:S07]  /*6880*/  LDSM.16.MT88.4 R32, [R84+0x16000] ;  /* 0x016000005420783b */ /* 0x000f2e0000004200 */
[----:B------:R-:W-:Y:S08]  /*6890*/  HMMA.16816.F32.BF16 R28, R4, R24, RZ ;  /* 0x00000018041c723c */ /* 0x000ff000000418ff */
[----:B------:R-:W-:Y:S08]  /*68a0*/  HMMA.16816.F32.BF16 R180, R8, R46, R16 ;  /* 0x0000002e08b4723c */ /* 0x000ff00000041810 */
[C---:B------:R-:W-:Y:S08]  /*68b0*/  HMMA.16816.F32.BF16 R24, R4.reuse, R26, RZ ;  /* 0x0000001a0418723c */ /* 0x040ff000000418ff */
[----:B------:R-:W-:Y:S08]  /*68c0*/  HMMA.16816.F32.BF16 R16, R4, R68, RZ ;  /* 0x000000440410723c */ /* 0x000ff000000418ff */
[C---:B------:R-:W-:Y:S01]  /*68d0*/  HMMA.16816.F32.BF16 R100, R8.reuse, R60, R28 ;  /* 0x0000003c0864723c */ /* 0x040fe2000004181c */
[----:B------:R-:W4:Y:S07]  /*68e0*/  LDSM.16.MT88.4 R28, [R85+0x16800] ;  /* 0x01680000551c783b */ /* 0x000f2e0000004200 */
[C---:B------:R-:W-:Y:S08]  /*68f0*/  HMMA.16816.F32.BF16 R172, R8.reuse, R44, R20 ;  /* 0x0000002c08ac723c */ /* 0x040ff00000041814 */
[C---:B------:R-:W-:Y:S08]  /*6900*/  HMMA.16816.F32.BF16 R152, R8.reuse, R62, R24 ;  /* 0x0000003e0898723c */ /* 0x040ff00000041818 */
[----:B-1----:R-:W-:Y:S01]  /*6910*/  HMMA.16816.F32.BF16 R224, R8, R64, R16 ;  /* 0x0000004008e0723c */ /* 0x002fe20000041810 */
[----:B------:R-:W-:-:S02]  /*6920*/  IMAD.MOV.U32 R65, RZ, RZ, R13 ;  /* 0x000000ffff417224 */ /* 0x000fc400078e000d */
[----:B------:R-:W-:Y:S02]  /*6930*/  IMAD.MOV.U32 R64, RZ, RZ, R235 ;  /* 0x000000ffff407224 */ /* 0x000fe400078e00eb */
[----:B------:R-:W-:-:S03]  /*6940*/  IMAD.MOV.U32 R13, RZ, RZ, R234 ;  /* 0x000000ffff0d7224 */ /* 0x000fc600078e00ea */
[----:B--2---:R-:W-:Y:S01]  /*6950*/  HMMA.16816.F32.BF16 R44, R4, R40, RZ ;  /* 0x00000028042c723c */ /* 0x004fe200000418ff */
[----:B------:R-:W-:Y:S02]  /*6960*/  IMAD.MOV.U32 R41, RZ, RZ, R73 ;  /* 0x000000ffff297224 */ /* 0x000fe400078e0049 */
[----:B------:R-:W-:-:S05]  /*6970*/  FFMA.FTZ R40, R115, UR18, -R2 ;  /* 0x0000001273287c23 */ /* 0x000fca0008010802 */
[C---:B------:R-:W-:Y:S08]  /*6980*/  HMMA.16816.F32.BF16 R24, R4.reuse, R70, RZ ;  /* 0x000000460418723c */ /* 0x040ff000000418ff */
[C---:B---3--:R-:W-:Y:S08]  /*6990*/  HMMA.16816.F32.BF16 R20, R4.reuse, R48, RZ ;  /* 0x000000300414723c */ /* 0x048ff000000418ff */
[C---:B------:R-:W-:Y:S08]  /*69a0*/  HMMA.16816.F32.BF16 R16, R4.reuse, R50, RZ ;  /* 0x000000320410723c */ /* 0x040ff000000418ff */
[----:B------:R-:W-:Y:S01]  /*69b0*/  HMMA.16816.F32.BF16 R48, R4, R42, RZ ;  /* 0x0000002a0430723c */ /* 0x000fe200000418ff */
[----:B------:R-:W-:Y:S01]  /*69c0*/  MOV R43, R96 ;  /* 0x00000060002b7202 */ /* 0x000fe20000000f00 */
[----:B------:R-:W-:Y:S01]  /*69d0*/  IMAD.MOV.U32 R42, RZ, RZ, R97 ;  /* 0x000000ffff2a7224 */ /* 0x000fe200078e0061 */
[----:B------:R-:W-:Y:S01]  /*69e0*/  MOV R96, R232 ;  /* 0x000000e800607202 */ /* 0x000fe20000000f00 */
[----:B------:R-:W-:-:S04]  /*69f0*/  IMAD.MOV.U32 R97, RZ, RZ, R233 ;  /* 0x000000ffff617224 */ /* 0x000fc800078e00e9 */
[C---:B------:R-:W-:Y:S01]  /*6a00*/  HMMA.16816.F32.BF16 R52, R4.reuse, R36, RZ ;  /* 0x000000240434723c */ /* 0x040fe200000418ff */
[----:B------:R-:W-:Y:S02]  /*6a10*/  IMAD.MOV.U32 R37, RZ, RZ, R151 ;  /* 0x000000ffff257224 */ /* 0x000fe400078e0097 */
[----:B------:R-:W-:Y:S02]  /*6a20*/  IMAD.MOV.U32 R36, RZ, RZ, R150 ;  /* 0x000000ffff247224 */ /* 0x000fe400078e0096 */
[----:B------:R-:W-:Y:S01]  /*6a30*/  FFMA.FTZ R36, R113, UR18, -R2 ;  /* 0x0000001271247c23 */ /* 0x000fe20008010802 */
[----:B------:R-:W-:Y:S02]  /*6a40*/  @!P5 HFMA2.BF16_V2 R113, -RZ.H0_H0, RZ.H0_H0, -R161.H0_H0 ;  /* 0x200000ffff71d231 */ /* 0x000fe400003409a1 */
[----:B------:R-:W-:Y:S01]  /*6a50*/  HMMA.16816.F32.BF16 R60, R4, R38, RZ ;  /* 0x00000026043c723c */ /* 0x000fe200000418ff */
[----:B------:R-:W-:Y:S02]  /*6a60*/  IMAD.MOV.U32 R38, RZ, RZ, R149 ;  /* 0x000000ffff267224 */ /* 0x000fe400078e0095 */
[----:B------:R-:W-:Y:S01]  /*6a70*/  @!P5 PRMT R161, R113, 0x5410, RZ ;  /* 0x0000541071a1d816 */ /* 0x000fe200000000ff */
[----:B------:R-:W-:Y:S01]  /*6a80*/  IMAD.MOV.U32 R39, RZ, RZ, R148 ;  /* 0x000000ffff277224 */ /* 0x000fe200078e0094 */
[----:B------:R-:W-:-:S03]  /*6a90*/  ISETP.GT.U32.AND P5, PT, R108, UR4, PT ;  /* 0x000000046c007c0c */ /* 0x000fc6000bfa4070 */
[----:B----4-:R-:W-:Y:S01]  /*6aa0*/  HMMA.16816.F32.BF16 R72, R4, R32, RZ ;  /* 0x000000200448723c */ /* 0x010fe200000418ff */
[----:B------:R-:W-:Y:S02]  /*6ab0*/  IMAD.MOV.U32 R32, RZ, RZ, R145 ;  /* 0x000000ffff207224 */ /* 0x000fe400078e0091 */
[----:B------:R-:W-:-:S05]  /*6ac0*/  FFMA.FTZ R33, R118, UR18, -R2 ;  /* 0x0000001276217c23 */ /* 0x000fca0008010802 */
[----:B------:R-:W-:Y:S01]  /*6ad0*/  HMMA.16816.F32.BF16 R68, R4, R34, RZ ;  /* 0x000000220444723c */ /* 0x000fe200000418ff */
[----:B------:R-:W-:Y:S02]  /*6ae0*/  IMAD.U32 R4, RZ, RZ, UR28 ;  /* 0x0000001cff047e24 */ /* 0x000fe4000f8e00ff */
[--C-:B------:R-:W-:Y:S01]  /*6af0*/  FFMA.FTZ R34, R117, UR18, -R2.reuse ;  /* 0x0000001275227c23 */ /* 0x100fe20008010802 */
[--C-:B------:R-:W-:Y:S01]  /*6b00*/  FFMA.FTZ R35, R116, UR18, -R2.reuse ;  /* 0x0000001274237c23 */ /* 0x100fe20008010802 */
[----:B------:R-:W-:Y:S01]  /*6b10*/  @P4 HFMA2.BF16_V2 R116, -RZ.H0_H0, RZ.H0_H0, -R195.H0_H0 ;  /* 0x200000ffff744231 */ /* 0x000fe200003409c3 */
[----:B------:R-:W-:Y:S01]  /*6b20*/  LOP3.LUT R4, R4, UR25, R37, 0x96, !PT ;  /* 0x0000001904047c12 */ /* 0x000fe2000f8e9625 */
[----:B------:R-:W-:Y:S01]  /*6b30*/  FFMA.FTZ R37, R114, UR18, -R2 ;  /* 0x0000001272257c23 */ /* 0x000fe20008010802 */
[----:B------:R-:W-:Y:S01]  /*6b40*/  HMMA.16816.F32.BF16 R232, R8, R66, R24 ;  /* 0x0000004208e8723c */ /* 0x000fe20000041818 */
[----:B------:R-:W-:Y:S01]  /*6b50*/  MOV R24, R146 ;  /* 0x0000009200187202 */ /* 0x000fe20000000f00 */
[----:B------:R-:W-:-:S02]  /*6b60*/  IMAD.MOV.U32 R25, RZ, RZ, R147 ;  /* 0x000000ffff197224 */ /* 0x000fc400078e0093 */
[----:B------:R-:W-:Y:S01]  /*6b70*/  FFMA.FTZ R26, R128, UR18, -R0 ;  /* 0x00000012801a7c23 */ /* 0x000fe20008010800 */
[----:B------:R-:W-:Y:S01]  /*6b80*/  IMAD.WIDE.U32 R4, R4, -0x326172a9, RZ ;  /* 0xcd9e8d5704047825 */ /* 0x000fe200078e00ff */
[----:B------:R-:W-:-:S03]  /*6b90*/  MOV R25, R38 ;  /* 0x0000002600197202 */ /* 0x000fc60000000f00 */
[----:B------:R-:W-:Y:S02]  /*6ba0*/  @!P3 HFMA2.BF16_V2 R114, -RZ.H0_H0, RZ.H0_H0, -R196.H0_H0 ;  /* 0x200000ffff72b231 */ /* 0x000fe400003409c4 */
[----:B------:R-:W-:Y:S01]  /*6bb0*/  FADD.FTZ R38, R132, R129 ;  /* 0x0000008184267221 */ /* 0x000fe20000010000 */
[----:B------:R-:W-:Y:S01]  /*6bc0*/  IMAD.MOV.U32 R27, RZ, RZ, R144 ;  /* 0x000000ffff1b7224 */ /* 0x000fe200078e0090 */
[----:B------:R-:W-:Y:S01]  /*6bd0*/  LOP3.LUT R5, R86, UR17, R5, 0x96, !PT ;  /* 0x0000001156057c12 */ /* 0x000fe2000f8e9605 */
[----:B------:R-:W-:Y:S01]  /*6be0*/  HMMA.16816.F32.BF16 R144, R8, R30, R16 ;  /* 0x0000001e0890723c */ /* 0x000fe20000041810 */
[----:B------:R-:W-:Y:S01]  /*6bf0*/  LOP3.LUT R6, R4, UR16, R131, 0x96, !PT ;  /* 0x0000001004067c12 */ /* 0x000fe2000f8e9683 */
[--C-:B------:R-:W-:Y:S01]  /*6c00*/  FFMA.FTZ R18, R126, UR18, -R2.reuse ;  /* 0x000000127e127c23 */ /* 0x100fe20008010802 */
[----:B------:R-:W-:Y:S01]  /*6c10*/  FFMA.FTZ R30, R119, UR18, -R2 ;  /* 0x00000012771e7c23 */ /* 0x000fe20008010802 */
[----:B------:R-:W-:Y:S01]  /*6c20*/  IMAD.WIDE.U32 R4, R5, -0x2daee0ad, RZ ;  /* 0xd2511f5305047825 */ /* 0x000fe200078e00ff */
[----:B------:R-:W-:-:S03]  /*6c30*/  MOV R86, R14 ;  /* 0x0000000e00567202 */ /* 0x000fc60000000f00 */
[--C-:B------:R-:W-:Y:S01]  /*6c40*/  FFMA.FTZ R31, R121, UR18, -R0.reuse ;  /* 0x00000012791f7c23 */ /* 0x100fe20008010800 */
[----:B------:R-:W-:Y:S01]  /*6c50*/  @!P3 PRMT R196, R114, 0x5410, RZ ;  /* 0x0000541072c4b816 */ /* 0x000fe200000000ff */
[----:B------:R-:W-:Y:S01]  /*6c60*/  IMAD.WIDE.U32 R6, R6, -0x2daee0ad, RZ ;  /* 0xd2511f5306067825 */ /* 0x000fe200078e00ff */
[----:B------:R-:W-:Y:S01]  /*6c70*/  LOP3.LUT R5, R24, UR15, R5, 0x96, !PT ;  /* 0x0000000f18057c12 */ /* 0x000fe2000f8e9605 */
[----:B------:R-:W-:Y:S02]  /*6c80*/  HMMA.16816.F32.BF16 R148, R8, R28, R20 ;  /* 0x0000001c0894723c */ /* 0x000fe40000041814 */
[--C-:B------:R-:W-:Y:S01]  /*6c90*/  FFMA.FTZ R29, R125, UR18, -R0.reuse ;  /* 0x000000127d1d7c23 */ /* 0x100fe20008010800 */
[----:B------:R-:W-:Y:S01]  /*6ca0*/  IMAD.MOV.U32 R23, RZ, RZ, R43 ;  /* 0x000000ffff177224 */ /* 0x000fe200078e002b */
[----:B------:R-:W-:Y:S01]  /*6cb0*/  LOP3.LUT R2, R4, UR13, R7, 0x96, !PT ;  /* 0x0000000d04027c12 */ /* 0x000fe2000f8e9607 */
[----:B------:R-:W-:Y:S02]  /*6cc0*/  IMAD.MOV.U32 R43, RZ, RZ, R15 ;  /* 0x000000ffff2b7224 */ /* 0x000fe400078e000f */
[----:B------:R-:W-:Y:S01]  /*6cd0*/  FFMA.FTZ R28, R124, UR18, -R0 ;  /* 0x000000127c1c7c23 */ /* 0x000fe20008010800 */
[----:B------:R-:W-:Y:S01]  /*6ce0*/  IMAD.WIDE.U32 R4, R5, -0x326172a9, RZ ;  /* 0xcd9e8d5705047825 */ /* 0x000fe200078e00ff */
[----:B------:R-:W-:-:S03]  /*6cf0*/  ISETP.LE.U32.AND P3, PT, R105, UR4, PT ;  /* 0x0000000469007c0c */ /* 0x000fc6000bf63070 */
[----:B------:R-:W-:Y:S01]  /*6d00*/  FADD.FTZ R19, R134, R133 ;  /* 0x0000008586137221 */ /* 0x000fe20000010000 */
[----:B------:R-:W-:Y:S01]  /*6d10*/  @P4 PRMT R195, R116, 0x5410, RZ ;  /* 0x0000541074c34816 */ /* 0x000fe200000000ff */
[----:B------:R-:W-:Y:S01]  /*6d20*/  IMAD.WIDE.U32 R14, R2, -0x326172a9, RZ ;  /* 0xcd9e8d57020e7825 */ /* 0x000fe200078e00ff */
[----:B------:R-:W-:Y:S01]  /*6d30*/  ISETP.GT.U32.AND P4, PT, R112, UR4, PT ;  /* 0x0000000470007c0c */ /* 0x000fe2000bf84070 */
[----:B------:R-:W-:Y:S02]  /*6d40*/  MUFU.EX2 R30, R30 ;  /* 0x0000001e001e7308 */ /* 0x000fe40000000800 */
[----:B------:R-:W-:Y:S02]  /*6d50*/  @P5 HFMA2.BF16_V2 R121, -RZ.H0_H0, RZ.H0_H0, -R200.H0_H0 ;  /* 0x200000ffff795231 */ /* 0x000fe400003409c8 */
[----:B------:R-:W-:Y:S01]  /*6d60*/  IMAD.MOV.U32 R22, RZ, RZ, R27 ;  /* 0x000000ffff167224 */ /* 0x000fe200078e001b */
[----:B------:R-:W-:Y:S01]  /*6d70*/  LOP3.LUT R2, R4, UR12, R15, 0x96, !PT ;  /* 0x0000000c04027c12 */ /* 0x000fe2000f8e960f */
[----:B------:R-:W-:Y:S01]  /*6d80*/  IMAD.MOV.U32 R67, RZ, RZ, R42 ;  /* 0x000000ffff437224 */ /* 0x000fe200078e002a */
[----:B------:R-:W-:Y:S01]  /*6d90*/  PRMT R15, R56, 0x7770, RZ ;  /* 0x00007770380f7816 */ /* 0x000fe200000000ff */
[----:B------:R-:W-:-:S02]  /*6da0*/  IMAD.MOV.U32 R87, RZ, RZ, R22 ;  /* 0x000000ffff577224 */ /* 0x000fc400078e0016 */
[----:B------:R-:W-:Y:S01]  /*6db0*/  FFMA.FTZ R27, R127, UR18, -R0 ;  /* 0x000000127f1b7c23 */ /* 0x000fe20008010800 */
[----:B------:R-:W-:Y:S01]  /*6dc0*/  IMAD.MOV.U32 R56, RZ, RZ, R23 ;  /* 0x000000ffff387224 */ /* 0x000fe200078e0017 */
[----:B------:R-:W-:Y:S01]  /*6dd0*/  ISETP.LE.U32.AND P1, PT, R15, UR4, PT ;  /* 0x000000040f007c0c */ /* 0x000fe2000bf23070 */
[----:B------:R-:W1:Y:S01]  /*6de0*/  LDSM.16.MT88.4 R20, [R57+0x16800] ;  /* 0x016800003914783b */ /* 0x000e620000004200 */
[----:B------:R-:W-:Y:S02]  /*6df0*/  IMAD.MOV.U32 R66, RZ, RZ, R32 ;  /* 0x000000ffff427224 */ /* 0x000fe400078e0020 */
[--C-:B------:R-:W-:Y:S01]  /*6e00*/  FFMA.FTZ R32, R123, UR18, -R0.reuse ;  /* 0x000000127b207c23 */ /* 0x100fe20008010800 */
[----:B------:R-:W-:Y:S02]  /*6e10*/  IMAD.MOV.U32 R24, RZ, RZ, R39 ;  /* 0x000000ffff187224 */ /* 0x000fe400078e0027 */
[----:B------:R-:W-:Y:S01]  /*6e20*/  FFMA.FTZ R39, R120, UR18, -R0 ;  /* 0x0000001278277c23 */ /* 0x000fe20008010800 */
[----:B------:R-:W-:-:S02]  /*6e30*/  IMAD.MOV.U32 R42, RZ, RZ, R41 ;  /* 0x000000ffff2a7224 */ /* 0x000fc400078e0029 */
[----:B------:R-:W-:Y:S01]  /*6e40*/  FFMA.FTZ R41, R122, UR18, -R0 ;  /* 0x000000127a297c23 */ /* 0x000fe20008010800 */
[----:B------:R-:W-:Y:S01]  /*6e50*/  LOP3.LUT R0, R130, UR14, R5, 0x96, !PT ;  /* 0x0000000e82007c12 */ /* 0x000fe2000f8e9605 */
[----:B------:R-:W-:-:S04]  /*6e60*/  IMAD.WIDE.U32 R16, R2, -0x2daee0ad, RZ ;  /* 0xd2511f5302107825 */ /* 0x000fc800078e00ff */
[----:B------:R-:W-:Y:S01]  /*6e70*/  FADD.FTZ R15, R135, R38 ;  /* 0x00000026870f7221 */ /* 0x000fe20000010000 */
[----:B------:R-:W-:Y:S01]  /*6e80*/  @!P3 HFMA2.BF16_V2 R115, -RZ.H0_H0, RZ.H0_H0, -R199.H0_H0 ;  /* 0x200000ffff73b231 */ /* 0x000fe200003409c7 */
[----:B------:R-:W-:Y:S01]  /*6e90*/  @P5 PRMT R200, R121, 0x5410, RZ ;  /* 0x0000541079c85816 */ /* 0x000fe200000000ff */
[----:B------:R-:W-:-:S04]  /*6ea0*/  IMAD.WIDE.U32 R4, R0, -0x2daee0ad, RZ ;  /* 0xd2511f5300047825 */ /* 0x000fc800078e00ff */
[----:B------:R-:W-:Y:S01]  /*6eb0*/  @!P1 HFMA2.BF16_V2 R119, -RZ.H0_H0, RZ.H0_H0, -R198.H0_H0 ;  /* 0x200000ffff779231 */ /* 0x000fe200003409c6 */
[----:B------:R-:W-:Y:S01]  /*6ec0*/  ISETP.GT.U32.AND P5, PT, R110, UR4, PT ;  /* 0x000000046e007c0c */ /* 0x000fe2000bfa4070 */
[----:B------:R-:W-:Y:S02]  /*6ed0*/  @P2 HFMA2.BF16_V2 R120, -RZ.H0_H0, RZ.H0_H0, -R194.H0_H0 ;  /* 0x200000ffff782231 */ /* 0x000fe400003409c2 */
[----:B------:R-:W-:Y:S01]  /*6ee0*/  IMAD.MOV.U32 R129, RZ, RZ, R25 ;  /* 0x000000ffff817224 */ /* 0x000fe200078e0019 */
[----:B------:R-:W-:Y:S01]  /*6ef0*/  LOP3.LUT R2, R6, UR11, R5, 0x96, !PT ;  /* 0x0000000b06027c12 */ /* 0x000fe2000f8e9605 */
[----:B------:R-:W-:Y:S01]  /*6f00*/  IMAD.MOV.U32 R25, RZ, RZ, R65 ;  /* 0x000000ffff197224 */ /* 0x000fe200078e0041 */
[----:B------:R-:W-:Y:S01]  /*6f10*/  LOP3.LUT R0, R4, UR7, R17, 0x96, !PT ;  /* 0x0000000704007c12 */ /* 0x000fe2000f8e9611 */
[----:B------:R-:W-:Y:S01]  /*6f20*/  IMAD.MOV.U32 R130, RZ, RZ, R24 ;  /* 0x000000ffff827224 */ /* 0x000fe200078e0018 */
[----:B------:R-:W-:Y:S01]  /*6f30*/  MOV R65, R96 ;  /* 0x0000006000417202 */ /* 0x000fe20000000f00 */
[----:B------:R-:W-:Y:S01]  /*6f40*/  IMAD.WIDE.U32 R6, R2, -0x326172a9, RZ ;  /* 0xcd9e8d5702067825 */ /* 0x000fe200078e00ff */
[----:B------:R-:W-:-:S03]  /*6f50*/  PRMT R17, R58, 0x7770, RZ ;  /* 0x000077703a117816 */ /* 0x000fc600000000ff */
[----:B------:R-:W-:Y:S01]  /*6f60*/  FADD.FTZ R58, R137, R19 ;  /* 0x00000013893a7221 */ /* 0x000fe20000010000 */
[----:B------:R-:W-:Y:S01]  /*6f70*/  @!P1 PRMT R198, R119, 0x5410, RZ ;  /* 0x0000541077c69816 */ /* 0x000fe200000000ff */
[----:B------:R-:W-:Y:S01]  /*6f80*/  IMAD.WIDE.U32 R4, R0, -0x326172a9, RZ ;  /* 0xcd9e8d5700047825 */ /* 0x000fe200078e00ff */
[----:B------:R-:W-:-:S03]  /*6f90*/  LOP3.LUT R0, R14, UR9, R7, 0x96, !PT ;  /* 0x000000090e007c12 */ /* 0x000fc6000f8e9607 */
[----:B------:R-:W-:Y:S01]  /*6fa0*/  @P4 HFMA2.BF16_V2 R124, -RZ.H0_H0, RZ.H0_H0, -R162.H0_H0 ;  /* 0x200000ffff7c4231 */ /* 0x000fe200003409a2 */
[----:B------:R-:W-:Y:S01]  /*6fb0*/  ISETP.LE.U32.AND P1, PT, R17, UR4, PT ;  /* 0x0000000411007c0c */ /* 0x000fe2000bf23070 */
[----:B------:R-:W-:Y:S01]  /*6fc0*/  IMAD.MOV.U32 R96, RZ, RZ, R97 ;  /* 0x000000ffff607224 */ /* 0x000fe200078e0061 */
[----:B------:R-:W-:Y:S01]  /*6fd0*/  LOP3.LUT R2, R6, UR6, R5, 0x96, !PT ;  /* 0x0000000606027c12 */ /* 0x000fe2000f8e9605 */
[----:B------:R-:W-:Y:S01]  /*6fe0*/  IMAD.MOV.U32 R97, RZ, RZ, R13 ;  /* 0x000000ffff617224 */ /* 0x000fe200078e000d */
[C---:B------:R-:W-:Y:S01]  /*6ff0*/  PRMT R14, R4.reuse, 0x7770, RZ ;  /* 0x00007770040e7816 */ /* 0x040fe200000000ff */
[----:B------:R-:W-:Y:S01]  /*7000*/  IMAD.MOV.U32 R24, RZ, RZ, R4 ;  /* 0x000000ffff187224 */ /* 0x000fe200078e0004 */
[C---:B------:R-:W-:Y:S01]  /*7010*/  PRMT R13, R4.reuse, 0x7771, RZ ;  /* 0x00007771040d7816 */ /* 0x040fe200000000ff */
[----:B------:R-:W-:Y:S01]  /*7020*/  IMAD.MOV.U32 R131, RZ, RZ, R65 ;  /* 0x000000ffff837224 */ /* 0x000fe200078e0041 */
[C---:B------:R-:W-:Y:S01]  /*7030*/  PRMT R6, R4.reuse, 0x7772, RZ ;  /* 0x0000777204067816 */ /* 0x040fe200000000ff */
[----:B------:R-:W-:Y:S01]  /*7040*/  IMAD.MOV.U32 R65, RZ, RZ, R99 ;  /* 0x000000ffff417224 */ /* 0x000fe200078e0063 */
[----:B------:R-:W-:Y:S01]  /*7050*/  PRMT R7, R4, 0x7773, RZ ;  /* 0x0000777304077816 */ /* 0x000fe200000000ff */
[----:B------:R-:W-:Y:S01]  /*7060*/  IMAD.WIDE.U32 R4, R0, -0x2daee0ad, RZ ;  /* 0xd2511f5300047825 */ /* 0x000fe200078e00ff */
[C---:B-1----:R-:W-:Y:S01]  /*7070*/  HMMA.16816.F32.BF16 R132, R8.reuse, R20, R44 ;  /* 0x000000140884723c */ /* 0x042fe2000004182c */
[----:B------:R1:W2:Y:S01]  /*7080*/  MUFU.EX2 R44, R18 ;  /* 0x00000012002c7308 */ /* 0x0002a20000000800 */
[----:B------:R-:W-:Y:S01]  /*7090*/  @!P3 PRMT R199, R115, 0x5410, RZ ;  /* 0x0000541073c7b816 */ /* 0x000fe200000000ff */
[----:B------:R-:W-:Y:S01]  /*70a0*/  IMAD.MOV.U32 R99, RZ, RZ, R96 ;  /* 0x000000ffff637224 */ /* 0x000fe200078e0060 */
[----:B------:R-:W-:Y:S01]  /*70b0*/  LOP3.LUT R0, R16, UR5, R5, 0x96, !PT ;  /* 0x0000000510007c12 */ /* 0x000fe2000f8e9605 */
[----:B------:R-:W-:Y:S01]  /*70c0*/  IMAD.MOV.U32 R96, RZ, RZ, R210 ;  /* 0x000000ffff607224 */ /* 0x000fe200078e00d2 */
[----:B------:R-:W-:Y:S01]  /*70d0*/  ISETP.LE.U32.AND P3, PT, R106, UR4, PT ;  /* 0x000000046a007c0c */ /* 0x000fe2000bf63070 */
[----:B------:R-:W-:Y:S01]  /*70e0*/  MUFU.EX2 R46, R27 ;  /* 0x0000001b002e7308 */ /* 0x000fe20000000800 */
[----:B------:R-:W-:Y:S01]  /*70f0*/  @P2 PRMT R194, R120, 0x5410, RZ ;  /* 0x0000541078c22816 */ /* 0x000fe200000000ff */
[----:B------:R-:W-:Y:S01]  /*7100*/  IMAD.MOV.U32 R112, RZ, RZ, R15 ;  /* 0x000000ffff707224 */ /* 0x000fe200078e000f */
[----:B------:R-:W-:Y:S01]  /*7110*/  ISETP.GT.U32.AND P2, PT, R111, UR4, PT ;  /* 0x000000046f007c0c */ /* 0x000fe2000bf44070 */
[----:B------:R-:W-:Y:S01]  /*7120*/  IMAD.MOV.U32 R116, RZ, RZ, R64 ;  /* 0x000000ffff747224 */ /* 0x000fe200078e0040 */
[----:B------:R-:W-:Y:S01]  /*7130*/  MOV R105, R25 ;  /* 0x0000001900697202 */ /* 0x000fe20000000f00 */
[----:B------:R-:W-:Y:S01]  /*7140*/  IMAD.MOV.U32 R108, RZ, RZ, R67 ;  /* 0x000000ffff6c7224 */ /* 0x000fe200078e0043 */
[C---:B------:R-:W-:Y:S01]  /*7150*/  PRMT R210, R4.reuse, 0x7770, RZ ;  /* 0x0000777004d27816 */ /* 0x040fe200000000ff */
[----:B-1----:R-:W1:Y:S01]  /*7160*/  LDSM.16.MT88.4 R16, [R59+0x16800] ;  /* 0x016800003b10783b */ /* 0x002e620000004200 */
[C---:B------:R-:W-:Y:S01]  /*7170*/  PRMT R109, R4.reuse, 0x7771, RZ ;  /* 0x00007771046d7816 */ /* 0x040fe200000000ff */
[----:B------:R-:W-:Y:S01]  /*7180*/  @!P1 HFMA2.BF16_V2 R122, -RZ.H0_H0, RZ.H0_H0, -R189.H0_H0 ;  /* 0x200000ffff7a9231 */ /* 0x000fe200003409bd */
[C---:B------:R-:W-:Y:S01]  /*7190*/  PRMT R117, R4.reuse, 0x7772, RZ ;  /* 0x0000777204757816 */ /* 0x040fe200000000ff */
[----:B------:R-:W-:Y:S01]  /*71a0*/  @!P3 HFMA2.BF16_V2 R125, -RZ.H0_H0, RZ.H0_H0, -R191.H0_H0 ;  /* 0x200000ffff7db231 */ /* 0x000fe200003409bf */
[----:B------:R-:W-:Y:S01]  /*71b0*/  PRMT R118, R4, 0x7773, RZ ;  /* 0x0000777304767816 */ /* 0x000fe200000000ff */
[----:B------:R-:W-:Y:S01]  /*71c0*/  IMAD.MOV.U32 R107, RZ, RZ, R66 ;  /* 0x000000ffff6b7224 */ /* 0x000fe200078e0042 */
[----:B------:R-:W-:Y:S01]  /*71d0*/  MOV R25, R4 ;  /* 0x0000000400197202 */ /* 0x000fe20000000f00 */
[----:B------:R-:W-:Y:S01]  /*71e0*/  @P2 HFMA2.BF16_V2 R123, -RZ.H0_H0, RZ.H0_H0, -R192.H0_H0 ;  /* 0x200000ffff7b2231 */ /* 0x000fe200003409c0 */
[----:B------:R-:W-:Y:S01]  /*71f0*/  LOP3.LUT R4, R2, 0xff, RZ, 0xc0, !PT ;  /* 0x000000ff02047812 */ /* 0x000fe200078ec0ff */
[----:B------:R-:W-:Y:S01]  /*7200*/  IMAD.MOV.U32 R111, RZ, RZ, R65 ;  /* 0x000000ffff6f7224 */ /* 0x000fe200078e0041 */
[----:B------:R-:W-:Y:S01]  /*7210*/  @P4 PRMT R162, R124, 0x5410, RZ ;  /* 0x000054107ca24816 */ /* 0x000fe200000000ff */
[----:B------:R-:W-:Y:S01]  /*7220*/  IMAD.MOV.U32 R110, RZ, RZ, R116 ;  /* 0x000000ffff6e7224 */ /* 0x000fe200078e0074 */
[----:B------:R-:W-:Y:S01]  /*7230*/  ISETP.LE.U32.AND P4, PT, R4, UR4, PT ;  /* 0x0000000404007c0c */ /* 0x000fe2000bf83070 */
[----:B------:R-:W-:Y:S01]  /*7240*/  MUFU.EX2 R124, R26 ;  /* 0x0000001a007c7308 */ /* 0x000fe20000000800 */
[----:B------:R-:W-:Y:S01]  /*7250*/  @!P3 PRMT R191, R125, 0x5410, RZ ;  /* 0x000054107dbfb816 */ /* 0x000fe200000000ff */
[----:B------:R-:W-:Y:S01]  /*7260*/  @P5 HFMA2.BF16_V2 R126, -RZ.H0_H0, RZ.H0_H0, -R190.H0_H0 ;  /* 0x200000ffff7e5231 */ /* 0x000fe200003409be */
[C---:B------:R-:W-:Y:S01]  /*7270*/  ISETP.GT.U32.AND P3, PT, R6.reuse, UR4, PT ;  /* 0x0000000406007c0c */ /* 0x040fe2000bf64070 */
[----:B------:R3:W-:Y:S01]  /*7280*/  MUFU.EX2 R125, R29 ;  /* 0x0000001d007d7308 */ /* 0x0007e20000000800 */
[----:B------:R-:W-:Y:S01]  /*7290*/  PRMT R20, R6, 0x5410, R7 ;  /* 0x0000541006147816 */ /* 0x000fe20000000007 */
[----:B------:R-:W-:Y:S01]  /*72a0*/  IMAD.MOV.U32 R38, RZ, RZ, R98 ;  /* 0x000000ffff267224 */ /* 0x000fe200078e0062 */
[----:B------:R-:W-:Y:S01]  /*72b0*/  LOP3.LUT R6, R24, 0xff, RZ, 0xc0, !PT ;  /* 0x000000ff18067812 */ /* 0x000fe200078ec0ff */
[----:B------:R-:W-:Y:S01]  /*72c0*/  MUFU.EX2 R119, R33 ;  /* 0x0000002100777308 */ /* 0x000fe20000000800 */
[----:B--2---:R-:W-:Y:S01]  /*72d0*/  F2FP.BF16.F32.PACK_AB R5, R30, R44 ;  /* 0x0000002c1e05723e */ /* 0x004fe200000010ff */
[----:B------:R-:W-:Y:S01]  /*72e0*/  IMAD.MOV.U32 R114, RZ, RZ, R96 ;  /* 0x000000ffff727224 */ /* 0x000fe200078e0060 */
[----:B------:R-:W-:Y:S01]  /*72f0*/  PRMT R15, R6, 0x5410, R13 ;  /* 0x00005410060f7816 */ /* 0x000fe2000000000d */
[----:B------:R-:W-:Y:S01]  /*7300*/  IMAD.MOV.U32 R113, RZ, RZ, R97 ;  /* 0x000000ffff717224 */ /* 0x000fe200078e0061 */
[----:B------:R-:W-:Y:S01]  /*7310*/  @P2 PRMT R192, R123, 0x5410, RZ ;  /* 0x000054107bc02816 */ /* 0x000fe200000000ff */
[----:B------:R-:W-:Y:S01]  /*7320*/  IMAD.MOV.U32 R47, RZ, RZ, R111 ;  /* 0x000000ffff2f7224 */ /* 0x000fe200078e006f */
[C---:B------:R-:W-:Y:S01]  /*7330*/  PRMT R160, R5.reuse, 0x7610, R160 ;  /* 0x0000761005a07816 */ /* 0x040fe200000000a0 */
[----:B------:R-:W2:Y:S01]  /*7340*/  MUFU.EX2 R28, R28 ;  /* 0x0000001c001c7308 */ /* 0x000ea20000000800 */
[C---:B------:R-:W-:Y:S01]  /*7350*/  LOP3.LUT R6, R2.reuse, 0xffff, RZ, 0xc0, !PT ;  /* 0x0000ffff02067812 */ /* 0x040fe200078ec0ff */
[----:B---3--:R-:W-:Y:S01]  /*7360*/  IMAD.MOV.U32 R29, RZ, RZ, R108 ;  /* 0x000000ffff1d7224 */ /* 0x008fe200078e006c */
[----:B------:R-:W-:Y:S01]  /*7370*/  PRMT R123, R5, 0x7632, R123 ;  /* 0x00007632057b7816 */ /* 0x000fe2000000007b */
[----:B------:R-:W-:Y:S01]  /*7380*/  @!P4 HFMA2.BF16_V2 R127, -RZ.H0_H0, RZ.H0_H0, -R160.H0_H0 ;  /* 0x200000ffff7fc231 */ /* 0x000fe200003409a0 */
[--C-:B------:R-:W-:Y:S01]  /*7390*/  SHF.R.U32.HI R5, RZ, 0x18, R2.reuse ;  /* 0x00000018ff057819 */ /* 0x100fe20000011602 */
[----:B------:R-:W-:Y:S01]  /*73a0*/  IMAD.MOV.U32 R45, RZ, RZ, R105 ;  /* 0x000000ffff2d7224 */ /* 0x000fe200078e0069 */
[----:B------:R-:W-:Y:S01]  /*73b0*/  PRMT R2, R2, 0x7632, R2 ;  /* 0x0000763202027816 */ /* 0x000fe20000000002 */
[----:B------:R-:W-:Y:S01]  /*73c0*/  MUFU.EX2 R105, R37 ;  /* 0x0000002500697308 */ /* 0x000fe20000000800 */
[----:B------:R-:W-:Y:S01]  /*73d0*/  SHF.R.U32.HI R116, RZ, 0x8, R6 ;  /* 0x00000008ff747819 */ /* 0x000fe20000011606 */
[----:B-1----:R-:W-:Y:S01]  /*73e0*/  HMMA.16816.F32.BF16 R64, R8, R16, R52 ;  /* 0x000000100840723c */ /* 0x002fe20000041834 */
[----:B------:R-:W-:Y:S01]  /*73f0*/  @!P1 PRMT R189, R122, 0x5410, RZ ;  /* 0x000054107abd9816 */ /* 0x000fe200000000ff */
[----:B------:R-:W1:Y:S01]  /*7400*/  MUFU.EX2 R52, R34 ;  /* 0x0000002200347308 */ /* 0x000e620000000800 */
[----:B------:R-:W-:Y:S01]  /*7410*/  LOP3.LUT R108, R2, 0xff, RZ, 0xc0, !PT ;  /* 0x000000ff026c7812 */ /* 0x000fe200078ec0ff */
[----:B--2---:R-:W-:Y:S01]  /*7420*/  IMAD.MOV.U32 R16, RZ, RZ, R28 ;  /* 0x000000ffff107224 */ /* 0x004fe200078e001c */
[----:B------:R-:W-:Y:S01]  /*7430*/  ISETP.LE.U32.AND P1, PT, R14, UR4, PT ;  /* 0x000000040e007c0c */ /* 0x000fe2000bf23070 */
[----:B------:R-:W2:Y:S01]  /*7440*/  MUFU.EX2 R53, R36 ;  /* 0x0000002400357308 */ /* 0x000ea20000000800 */
[----:B------:R-:W-:Y:S01]  /*7450*/  PRMT R2, R4, 0x5410, R116 ;  /* 0x0000541004027816 */ /* 0x000fe20000000074 */
[----:B------:R-:W-:Y:S01]  /*7460*/  IMAD.MOV.U32 R115, RZ, RZ, R107 ;  /* 0x000000ffff737224 */ /* 0x000fe200078e006b */
[----:B------:R-:W-:Y:S01]  /*7470*/  ISETP.GT.U32.AND P2, PT, R7, UR4, PT ;  /* 0x0000000407007c0c */ /* 0x000fe2000bf44070 */
[----:B------:R-:W-:Y:S01]  /*7480*/  MUFU.EX2 R107, R31 ;  /* 0x0000001f006b7308 */ /* 0x000fe20000000800 */
[----:B------:R-:W-:-:S02]  /*7490*/  PRMT R14, R160, 0x5410, R123 ;  /* 0x00005410a00e7816 */ /* 0x000fc4000000007b */
[----:B------:R-:W-:Y:S01]  /*74a0*/  @!P4 PRMT R160, R127, 0x5410, RZ ;  /* 0x000054107fa0c816 */ /* 0x000fe200000000ff */
[----:B------:R-:W3:Y:S01]  /*74b0*/  MUFU.EX2 R106, R39 ;  /* 0x00000027006a7308 */ /* 0x000ee20000000800 */
[----:B------:R-:W-:Y:S02]  /*74c0*/  F2FP.BF16.F32.PACK_AB R7, R46, R124 ;  /* 0x0000007c2e07723e */ /* 0x000fe400000010ff */
[----:B------:R-:W-:Y:S01]  /*74d0*/  ISETP.LE.U32.AND P4, PT, R5, UR4, PT ;  /* 0x0000000405007c0c */ /* 0x000fe2000bf83070 */
[----:B------:R-:W-:Y:S01]  /*74e0*/  MUFU.EX2 R21, R32 ;  /* 0x0000002000157308 */ /* 0x000fe20000000800 */
[----:B------:R-:W-:Y:S02]  /*74f0*/  PRMT R5, R108, 0x5410, R5 ;  /* 0x000054106c057816 */ /* 0x000fe40000000005 */
[----:B------:R-:W-:Y:S01]  /*7500*/  HSET2.LE.AND R2, R2, R12, PT ;  /* 0x0000000c02027233 */ /* 0x000fe20003803000 */
[----:B------:R-:W4:Y:S01]  /*7510*/  MUFU.EX2 R17, R41 ;  /* 0x0000002900117308 */ /* 0x000f220000000800 */
[----:B------:R-:W-:-:S02]  /*7520*/  PRMT R122, R7, 0x7632, R122 ;  /* 0x00007632077a7816 */ /* 0x000fc4000000007a */
[----:B------:R-:W-:Y:S02]  /*7530*/  PRMT R121, R7, 0x7610, R121 ;  /* 0x0000761007797816 */ /* 0x000fe40000000079 */
[----:B------:R-:W-:Y:S02]  /*7540*/  HSET2.LE.AND R5, R5, R12, PT ;  /* 0x0000000c05057233 */ /* 0x000fe40003803000 */
[----:B------:R-:W-:Y:S01]  /*7550*/  PRMT R6, R121, 0x5410, R122 ;  /* 0x0000541079067816 */ /* 0x000fe2000000007a */
[----:B------:R-:W-:Y:S01]  /*7560*/  @!P4 HFMA2.BF16_V2 R128, -RZ.H0_H0, RZ.H0_H0, -R122.H0_H0 ;  /* 0x200000ffff80c231 */ /* 0x000fe2000034097a */
[----:B------:R-:W-:Y:S02]  /*7570*/  LOP3.LUT R4, R14, R2, RZ, 0xc0, !PT ;  /* 0x000000020e047212 */ /* 0x000fe400078ec0ff */
[----:B-1----:R-:W-:Y:S02]  /*7580*/  F2FP.BF16.F32.PACK_AB R2, R52, R119 ;  /* 0x000000773402723e */ /* 0x002fe400000010ff */
[----:B------:R-:W-:-:S02]  /*7590*/  LOP3.LUT R5, R6, R5, RZ, 0xc0, !PT ;  /* 0x0000000506057212 */ /* 0x000fc400078ec0ff */
[C---:B------:R-:W-:Y:S02]  /*75a0*/  PRMT R120, R2.reuse, 0x7610, R120 ;  /* 0x0000761002787816 */ /* 0x040fe40000000078 */
[----:B------:R-:W-:Y:S02]  /*75b0*/  PRMT R139, R2, 0x7632, R139 ;  /* 0x00007632028b7816 */ /* 0x000fe4000000008b */
[----:B------:R-:W-:Y:S02]  /*75c0*/  LOP3.LUT R6, R0, 0xffff, RZ, 0xc0, !PT ;  /* 0x0000ffff00067812 */ /* 0x000fe400078ec0ff */
[----:B------:R-:W-:Y:S02]  /*75d0*/  MOV R104, R99 ;  /* 0x0000006300687202 */ /* 0x000fe40000000f00 */
[----:B------:R-:W-:Y:S01]  /*75e0*/  LOP3.LUT R2, R25, 0xff, RZ, 0xc0, !PT ;  /* 0x000000ff19027812 */ /* 0x000fe200078ec0ff */
[----:B------:R-:W-:Y:S01]  /*75f0*/  HMMA.16816.F32.BF16 R96, R8, R22, R48 ;  /* 0x000000160860723c */ /* 0x000fe20000041830 */
[----:B------:R-:W-:Y:S01]  /*7600*/  @P5 PRMT R190, R126, 0x5410, RZ ;  /* 0x000054107ebe5816 */ /* 0x000fe200000000ff */
[----:B------:R-:W-:Y:S01]  /*7610*/  IMAD.MOV.U32 R23, RZ, RZ, R87 ;  /* 0x000000ffff177224 */ /* 0x000fe200078e0057 */
[----:B------:R-:W-:Y:S01]  /*7620*/  ISETP.GT.U32.AND P5, PT, R13, UR4, PT ;  /* 0x000000040d007c0c */ /* 0x000fe2000bfa4070 */
[----:B------:R-:W-:Y:S01]  /*7630*/  IMAD.MOV.U32 R126, RZ, RZ, R56 ;  /* 0x000000ffff7e7224 */ /* 0x000fe200078e0038 */
[----:B------:R-:W-:Y:S01]  /*7640*/  SHF.R.U32.HI R87, RZ, 0x8, R6 ;  /* 0x00000008ff577819 */ /* 0x000fe20000011606 */
[----:B------:R-:W-:Y:S01]  /*7650*/  IMAD.MOV.U32 R22, RZ, RZ, R86 ;  /* 0x000000ffff167224 */ /* 0x000fe200078e0056 */
[----:B------:R-:W-:-:S02]  /*7660*/  LOP3.LUT R13, R20, 0xff00ff, RZ, 0xc0, !PT ;  /* 0x00ff00ff140d7812 */ /* 0x000fc400078ec0ff */
[----:B------:R-:W-:Y:S01]  /*7670*/  MOV R111, R112 ;  /* 0x00000070006f7202 */ /* 0x000fe20000000f00 */
[----:B------:R1:W-:Y:S01]  /*7680*/  MUFU.EX2 R20, R40 ;  /* 0x0000002800147308 */ /* 0x0003e20000000800 */
[----:B------:R-:W-:Y:S01]  /*7690*/  PRMT R6, R2, 0x5410, R109 ;  /* 0x0000541002067816 */ /* 0x000fe2000000006d */
[----:B------:R-:W-:Y:S01]  /*76a0*/  IMAD.MOV.U32 R127, RZ, RZ, R30 ;  /* 0x000000ffff7f7224 */ /* 0x000fe200078e001e */
[----:B------:R-:W-:Y:S01]  /*76b0*/  MOV R112, R58 ;  /* 0x0000003a00707202 */ /* 0x000fe20000000f00 */
[----:B------:R-:W-:Y:S01]  /*76c0*/  HMMA.16816.F32.BF16 R48, R8, R18, R60 ;  /* 0x000000120830723c */ /* 0x000fe2000004183c */
[C---:B------:R-:W-:Y:S02]  /*76d0*/  LOP3.LUT R58, R0.reuse, 0xff, RZ, 0xc0, !PT ;  /* 0x000000ff003a7812 */ /* 0x040fe400078ec0ff */
[----:B------:R-:W-:Y:S02]  /*76e0*/  PRMT R7, R0, 0x7632, R7 ;  /* 0x0000763200077816 */ /* 0x000fe40000000007 */
[----:B------:R-:W-:-:S02]  /*76f0*/  SHF.R.U32.HI R56, RZ, 0x18, R0 ;  /* 0x00000018ff387819 */ /* 0x000fc40000011600 */
[--C-:B------:R-:W-:Y:S02]  /*7700*/  HSET2.LE.AND R2, R13, R12.reuse, PT ;  /* 0x0000000c0d027233 */ /* 0x100fe40003803000 */
[----:B------:R-:W-:Y:S01]  /*7710*/  @!P4 PRMT R122, R128, 0x5410, RZ ;  /* 0x00005410807ac816 */ /* 0x000fe200000000ff */
[----:B------:R-:W-:Y:S01]  /*7720*/  IMAD.MOV.U32 R30, RZ, RZ, R81 ;  /* 0x000000ffff1e7224 */ /* 0x000fe200078e0051 */
[----:B------:R-:W-:Y:S01]  /*7730*/  PRMT R0, R117, 0x5410, R118 ;  /* 0x0000541075007816 */ /* 0x000fe20000000076 */
[----:B------:R2:W4:Y:S01]  /*7740*/  MUFU.EX2 R128, R35 ;  /* 0x0000002300807308 */ /* 0x0005220000000800 */
[--C-:B------:R-:W-:Y:S01]  /*7750*/  HSET2.LE.AND R13, R6, R12.reuse, PT ;  /* 0x0000000c060d7233 */ /* 0x100fe20003803000 */
[----:B------:R-:W-:Y:S01]  /*7760*/  IMAD.MOV.U32 R60, RZ, RZ, R126 ;  /* 0x000000ffff3c7224 */ /* 0x000fe200078e007e */
[----:B------:R-:W-:Y:S01]  /*7770*/  PRMT R6, R58, 0x5410, R87 ;  /* 0x000054103a067816 */ /* 0x000fe20000000057 */
[----:B------:R-:W-:Y:S01]  /*7780*/  IMAD.MOV.U32 R28, RZ, RZ, R83 ;  /* 0x000000ffff1c7224 */ /* 0x000fe200078e0053 */
[----:B------:R-:W-:Y:S01]  /*7790*/  LOP3.LUT R86, R7, 0xff, RZ, 0xc0, !PT ;  /* 0x000000ff07567812 */ /* 0x000fe200078ec0ff */
[----:B------:R-:W-:Y:S01]  /*77a0*/  IMAD.MOV.U32 R54, RZ, RZ, R38 ;  /* 0x000000ffff367224 */ /* 0x000fe200078e0026 */
[----:B------:R-:W-:Y:S01]  /*77b0*/  LOP3.LUT R7, R0, 0xff00ff, RZ, 0xc0, !PT ;  /* 0x00ff00ff00077812 */ /* 0x000fe200078ec0ff */
[----:B-1----:R-:W-:Y:S01]  /*77c0*/  IMAD.MOV.U32 R40, RZ, RZ, R22 ;  /* 0x000000ffff287224 */ /* 0x002fe200078e0016 */
[--C-:B------:R-:W-:Y:S01]  /*77d0*/  HSET2.LE.AND R0, R15, R12.reuse, PT ;  /* 0x0000000c0f007233 */ /* 0x100fe20003803000 */
[----:B------:R-:W-:Y:S01]  /*77e0*/  IMAD.MOV.U32 R55, RZ, RZ, R46 ;  /* 0x000000ffff377224 */ /* 0x000fe200078e002e */
[----:B------:R-:W-:Y:S01]  /*77f0*/  HSET2.LE.AND R15, R6, R12, PT ;  /* 0x0000000c060f7233 */ /* 0x000fe20003803000 */
[----:B------:R-:W-:Y:S01]  /*7800*/  IMAD.MOV.U32 R61, RZ, RZ, R244 ;  /* 0x000000ffff3d7224 */ /* 0x000fe200078e00f4 */
[----:B------:R-:W-:-:S02]  /*7810*/  PRMT R6, R86, 0x5410, R56 ;  /* 0x0000541056067816 */ /* 0x000fc40000000038 */
[--C-:B------:R-:W-:Y:S01]  /*7820*/  HSET2.LE.AND R14, R7, R12.reuse, PT ;  /* 0x0000000c070e7233 */ /* 0x100fe20003803000 */
[----:B------:R-:W-:Y:S01]  /*7830*/  IMAD.MOV.U32 R81, RZ, RZ, R158 ;  /* 0x000000ffff517224 */ /* 0x000fe200078e009e */
[----:B------:R-:W-:Y:S02]  /*7840*/  F2FP.BF16.F32.PACK_AB R7, R16, R125 ;  /* 0x0000007d1007723e */ /* 0x000fe400000010ff */
[----:B------:R-:W-:Y:S01]  /*7850*/  MOV R126, R29 ;  /* 0x0000001d007e7202 */ /* 0x000fe20000000f00 */
[----:B------:R-:W-:Y:S01]  /*7860*/  IMAD.MOV.U32 R83, RZ, RZ, R156 ;  /* 0x000000ffff537224 */ /* 0x000fe200078e009c */
[----:B------:R-:W-:Y:S01]  /*7870*/  HSET2.LE.AND R12, R6, R12, PT ;  /* 0x0000000c060c7233 */ /* 0x000fe20003803000 */
[----:B------:R-:W-:Y:S01]  /*7880*/  IMAD.MOV.U32 R38, RZ, RZ, R82 ;  /* 0x000000ffff267224 */ /* 0x000fe200078e0052 */
[----:B------:R-:W-:Y:S01]  /*7890*/  PRMT R6, R120, 0x5410, R139 ;  /* 0x0000541078067816 */ /* 0x000fe2000000008b */
[----:B------:R-:W-:Y:S01]  /*78a0*/  IMAD.MOV.U32 R22, RZ, RZ, R45 ;  /* 0x000000ffff167224 */ /* 0x000fe200078e002d */
[----:B--2---:R-:W-:-:S02]  /*78b0*/  PRMT R35, R7, 0x7610, R35 ;  /* 0x0000761007237816 */ /* 0x004fc40000000023 */
[----:B------:R-:W-:Y:S02]  /*78c0*/  MOV R41, R23 ;  /* 0x0000001700297202 */ /* 0x000fe40000000f00 */
[----:B------:R-:W-:Y:S01]  /*78d0*/  MOV R31, R47 ;  /* 0x0000002f001f7202 */ /* 0x000fe20000000f00 */
[----:B------:R-:W-:Y:S01]  /*78e0*/  IMAD.MOV.U32 R62, RZ, RZ, R241 ;  /* 0x000000ffff3e7224 */ /* 0x000fe200078e00f1 */
[----:B------:R-:W-:Y:S01]  /*78f0*/  LOP3.LUT R6, R6, R0, RZ, 0xc0, !PT ;  /* 0x0000000006067212 */ /* 0x000fe200078ec0ff */
[----:B------:R-:W-:Y:S01]  /*7900*/  IMAD.MOV.U32 R63, RZ, RZ, R215 ;  /* 0x000000ffff3f7224 */ /* 0x000fe200078e00d7 */
[----:B------:R-:W-:Y:S01]  /*7910*/  F2FP.BF16.F32.PACK_AB R0, R53, R105 ;  /* 0x000000693500723e */ /* 0x000fe200000010ff */
[----:B------:R-:W-:Y:S01]  /*7920*/  IMAD.MOV.U32 R18, RZ, RZ, R55 ;  /* 0x000000ffff127224 */ /* 0x000fe200078e0037 */
[----:B------:R-:W-:Y:S01]  /*7930*/  PRMT R34, R7, 0x7632, R34 ;  /* 0x0000763207227816 */ /* 0x000fe20000000022 */
[----:B------:R-:W-:Y:S01]  /*7940*/  @!P1 HFMA2.BF16_V2 R214, -RZ.H0_H0, RZ.H0_H0, -R120.H0_H0 ;  /* 0x200000ffffd69231 */ /* 0x000fe20000340978 */
[C---:B------:R-:W-:Y:S01]  /*7950*/  PRMT R138, R0.reuse, 0x7610, R138 ;  /* 0x00007610008a7816 */ /* 0x040fe2000000008a */
[----:B------:R1:W5:Y:S01]  /*7960*/  LDL.LU R244, [R1+0xac] ;  /* 0x0000ac0001f47983 */ /* 0x0003620000300800 */
[----:B------:R-:W-:-:S02]  /*7970*/  PRMT R137, R0, 0x7632, R137 ;  /* 0x0000763200897816 */ /* 0x000fc40000000089 */
[----:B------:R-:W-:Y:S02]  /*7980*/  PRMT R0, R35, 0x5410, R34 ;  /* 0x0000541023007816 */ /* 0x000fe40000000022 */
[----:B------:R-:W-:Y:S01]  /*7990*/  MOV R29, R80 ;  /* 0x00000050001d7202 */ /* 0x000fe20000000f00 */
[----:B------:R-:W-:Y:S01]  /*79a0*/  IMAD.MOV.U32 R82, RZ, RZ, R157 ;  /* 0x000000ffff527224 */ /* 0x000fe200078e009d */
[----:B------:R-:W-:Y:S01]  /*79b0*/  LOP3.LUT R7, R0, R2, RZ, 0xc0, !PT ;  /* 0x0000000200077212 */ /* 0x000fe200078ec0ff */
[----:B------:R-:W-:Y:S01]  /*79c0*/  IMAD.MOV.U32 R23, RZ, RZ, R44 ;  /* 0x000000ffff177224 */ /* 0x000fe200078e002c */
[----:B------:R-:W-:Y:S01]  /*79d0*/  PRMT R0, R138, 0x5410, R137 ;  /* 0x000054108a007816 */ /* 0x000fe20000000089 */
[----:B------:R1:W5:Y:S03]  /*79e0*/  LDL.LU R241, [R1+0xa8] ;  /* 0x0000a80001f17983 */ /* 0x0003660000300800 */
[----:B------:R-:W-:Y:S01]  /*79f0*/  LOP3.LUT R158, R0, R13, RZ, 0xc0, !PT ;  /* 0x0000000d009e7212 */ /* 0x000fe200078ec0ff */
[----:B------:R-:W-:Y:S01]  /*7a00*/  IMAD.MOV.U32 R80, RZ, RZ, R159 ;  /* 0x000000ffff507224 */ /* 0x000fe200078e009f */
[----:B---3--:R-:W-:Y:S01]  /*7a10*/  F2FP.BF16.F32.PACK_AB R0, R106, R107 ;  /* 0x0000006b6a00723e */ /* 0x008fe200000010ff */
[----:B------:R1:W5:Y:S03]  /*7a20*/  LDL.LU R215, [R1+0xa4] ;  /* 0x0000a40001d77983 */ /* 0x0003660000300800 */
[----:B------:R-:W-:-:S02]  /*7a30*/  PRMT R33, R0, 0x7610, R33 ;  /* 0x0000761000217816 */ /* 0x000fc40000000021 */
[----:B------:R-:W-:Y:S02]  /*7a40*/  PRMT R32, R0, 0x7632, R32 ;  /* 0x0000763200207816 */ /* 0x000fe40000000020 */
[----:B----4-:R-:W-:Y:S02]  /*7a50*/  F2FP.BF16.F32.PACK_AB R0, R17, R21 ;  /* 0x000000151100723e */ /* 0x010fe400000010ff */
[----:B------:R-:W-:Y:S02]  /*7a60*/  F2FP.BF16.F32.PACK_AB R2, R20, R128 ;  /* 0x000000801402723e */ /* 0x000fe400000010ff */
[C---:B------:R-:W-:Y:S02]  /*7a70*/  PRMT R25, R0.reuse, 0x7610, R25 ;  /* 0x0000761000197816 */ /* 0x040fe40000000019 */
[----:B------:R-:W-:Y:S02]  /*7a80*/  PRMT R24, R0, 0x7632, R24 ;  /* 0x0000763200187816 */ /* 0x000fe40000000018 */
[----:B------:R-:W-:-:S02]  /*7a90*/  PRMT R0, R33, 0x5410, R32 ;  /* 0x0000541021007816 */ /* 0x000fc40000000020 */
[C---:B------:R-:W-:Y:S02]  /*7aa0*/  PRMT R27, R2.reuse, 0x7610, R27 ;  /* 0x00007610021b7816 */ /* 0x040fe4000000001b */
[----:B------:R-:W-:Y:S02]  /*7ab0*/  PRMT R26, R2, 0x7632, R26 ;  /* 0x00007632021a7816 */ /* 0x000fe4000000001a */
[----:B------:R-:W-:Y:S02]  /*7ac0*/  LOP3.LUT R159, R0, R14, RZ, 0xc0, !PT ;  /* 0x0000000e009f7212 */ /* 0x000fe400078ec0ff */
[----:B------:R-:W-:-:S04]  /*7ad0*/  PRMT R0, R27, 0x5410, R26 ;  /* 0x000054101b007816 */ /* 0x000fc8000000001a */
[----:B------:R-:W-:Y:S02]  /*7ae0*/  LOP3.LUT R156, R0, R15, RZ, 0xc0, !PT ;  /* 0x0000000f009c7212 */ /* 0x000fe400078ec0ff */
[----:B------:R-:W-:-:S04]  /*7af0*/  PRMT R0, R25, 0x5410, R24 ;  /* 0x0000541019007816 */ /* 0x000fc80000000018 */
[----:B------:R-:W-:Y:S02]  /*7b00*/  LOP3.LUT R157, R0, R12, RZ, 0xc0, !PT ;  /* 0x0000000c009d7212 */ /* 0x000fe400078ec0ff */
[----:B------:R-:W2:Y:S02]  /*7b10*/  LDSM.16.MT88.4 R12, [R84+0x16800] ;  /* 0x01680000540c783b */ /* 0x000ea40000004200 */
[----:B--2---:R-:W-:Y:S01]  /*7b20*/  HMMA.16816.F32.BF16 R44, R8, R12, R72 ;  /* 0x0000000c082c723c */ /* 0x004fe20000041848 */
[----:B------:R-:W-:-:S07]  /*7b30*/  IMAD.MOV.U32 R75, RZ, RZ, R38 ;  /* 0x000000ffff4b7224 */ /* 0x000fce00078e0026 */
[----:B------:R-:W-:Y:S01]  /*7b40*/  HMMA.16816.F32.BF16 R36, R8, R14, R68 ;  /* 0x0000000e0824723c */ /* 0x000fe20000041844 */
[----:B------:R-:W2:Y:S04]  /*7b50*/  LDSM.16.MT88.4 R8, [R85+0x11000] ;  /* 0x011000005508783b */ /* 0x000ea80000004200 */
[----:B------:R-:W3:Y:S01]  /*7b60*/  LDSM.16.MT88.4 R12, [R57+0x11000] ;  /* 0x01100000390c783b */ /* 0x000ee20000004200 */
[----:B------:R-:W-:Y:S01]  /*7b70*/  MOV R72, R31 ;  /* 0x0000001f00487202 */ /* 0x000fe20000000f00 */
[----:B------:R-:W-:Y:S01]  /*7b80*/  IMAD.MOV.U32 R74, RZ, RZ, R28 ;  /* 0x000000ffff4a7224 */ /* 0x000fe200078e001c */
[----:B------:R-:W-:Y:S01]  /*7b90*/  MOV R69, R30 ;  /* 0x0000001e00457202 */ /* 0x000fe20000000f00 */
[----:B------:R-:W-:Y:S01]  /*7ba0*/  IMAD.MOV.U32 R68, RZ, RZ, R29 ;  /* 0x000000ffff447224 */ /* 0x000fe200078e001d */
[C---:B--2---:R-:W-:Y:S08]  /*7bb0*/  HMMA.16816.F32.BF16 R140, R4.reuse, R8, R140 ;  /* 0x00000008048c723c */ /* 0x044ff0000004188c */
[C---:B------:R-:W-:Y:S01]  /*7bc0*/  HMMA.16816.F32.BF16 R28, R4.reuse, R10, R164 ;  /* 0x0000000a041c723c */ /* 0x040fe200000418a4 */
[----:B------:R-:W2:Y:S07]  /*7bd0*/  LDSM.16.MT88.4 R8, [R59+0x11000] ;  /* 0x011000003b08783b */ /* 0x000eae0000004200 */
[C---:B---3--:R-:W-:Y:S08]  /*7be0*/  HMMA.16816.F32.BF16 R80, R4.reuse, R12, R80 ;  /* 0x0000000c0450723c */ /* 0x048ff00000041850 */
[----:B------:R-:W-:Y:S01]  /*7bf0*/  HMMA.16816.F32.BF16 R88, R4, R14, R88 ;  /* 0x0000000e0458723c */ /* 0x000fe20000041858 */
[----:B------:R-:W3:Y:S01]  /*7c00*/  LDSM.16.MT88.4 R12, [R84+0x11000] ;  /* 0x01100000540c783b */ /* 0x000ee20000004200 */
[----:B------:R-:W-:-:S02]  /*7c10*/  IMAD.MOV.U32 R70, RZ, RZ, R209 ;  /* 0x000000ffff467224 */ /* 0x000fc400078e00d1 */
[----:B------:R-:W-:Y:S01]  /*7c20*/  IMAD.MOV.U32 R71, RZ, RZ, R208 ;  /* 0x000000ffff477224 */ /* 0x000fe200078e00d0 */
[----:B------:R-:W-:-:S03]  /*7c30*/  MOV R19, R127 ;  /* 0x0000007f00137202 */ /* 0x000fc60000000f00 */
[C---:B--2---:R-:W-:Y:S01]  /*7c40*/  HMMA.16816.F32.BF16 R164, R4.reuse, R8, R228 ;  /* 0x0000000804a4723c */ /* 0x044fe200000418e4 */
[----:B------:R-:W-:Y:S01]  /*7c50*/  IMAD.MOV.U32 R73, RZ, RZ, R54 ;  /* 0x000000ffff497224 */ /* 0x000fe200078e0036 */
[----:B------:R-:W-:Y:S01]  /*7c60*/  @!P1 PRMT R120, R214, 0x5410, RZ ;  /* 0x00005410d6789816 */ /* 0x000fe200000000ff */
[----:B------:R-:W-:Y:S01]  /*7c70*/  IMAD.MOV.U32 R2, RZ, RZ, R17 ;  /* 0x000000ffff027224 */ /* 0x000fe200078e0011 */
[----:B------:R1:W5:Y:S04]  /*7c80*/  LDL.LU R209, [R1+0xa0] ;  /* 0x0000a00001d17983 */ /* 0x0003680000300800 */
[C---:B------:R-:W-:Y:S01]  /*7c90*/  HMMA.16816.F32.BF16 R176, R4.reuse, R10, R176 ;  /* 0x0000000a04b0723c */ /* 0x040fe200000418b0 */
[----:B------:R-:W2:Y:S07]  /*7ca0*/  LDSM.16.MT88.4 R8, [R85+0x13000] ;  /* 0x013000005508783b */ /* 0x000eae0000004200 */
[C---:B---3--:R-:W-:Y:S08]  /*7cb0*/  HMMA.16816.F32.BF16 R228, R4.reuse, R12, R68 ;  /* 0x0000000c04e4723c */ /* 0x048ff00000041844 */
[----:B------:R-:W-:Y:S01]  /*7cc0*/  HMMA.16816.F32.BF16 R248, R4, R14, R248 ;  /* 0x0000000e04f8723c */ /* 0x000fe200000418f8 */
[----:B------:R-:W3:Y:S01]  /*7cd0*/  LDSM.16.MT88.4 R12, [R57+0x13000] ;  /* 0x01300000390c783b */ /* 0x000ee20000004200 */
[----:B------:R-:W-:-:S02]  /*7ce0*/  IMAD.MOV.U32 R17, RZ, RZ, R22 ;  /* 0x000000ffff117224 */ /* 0x000fc400078e0016 */
[----:B------:R-:W-:Y:S01]  /*7cf0*/  IMAD.MOV.U32 R127, RZ, RZ, R23 ;  /* 0x000000ffff7f7224 */ /* 0x000fe200078e0017 */
[----:B------:R-:W-:Y:S01]  /*7d00*/  ISETP.LE.U32.AND P1, PT, R58, UR4, PT ;  /* 0x000000043a007c0c */ /* 0x000fe2000bf23070 */
[----:B------:R1:W5:Y:S02]  /*7d10*/  LDL.LU R208, [R1+0x9c] ;  /* 0x00009c0001d07983 */ /* 0x0003640000300800 */
[C---:B--2---:R-:W-:Y:S08]  /*7d20*/  HMMA.16816.F32.BF16 R60, R4.reuse, R8, R60 ;  /* 0x00000008043c723c */ /* 0x044ff0000004183c */
[C---:B------:R-:W-:Y:S01]  /*7d30*/  HMMA.16816.F32.BF16 R40, R4.reuse, R10, R40 ;  /* 0x0000000a0428723c */ /* 0x040fe20000041828 */
[----:B------:R-:W2:Y:S07]  /*7d40*/  LDSM.16.MT88.4 R8, [R59+0x13000] ;  /* 0x013000003b08783b */ /* 0x000eae0000004200 */
[----:B---3--:R-:W-:Y:S01]  /*7d50*/  HMMA.16816.F32.BF16 R68, R4, R12, R72 ;  /* 0x0000000c0444723c */ /* 0x008fe20000041848 */
[----:B------:R-:W-:Y:S01]  /*7d60*/  IMAD.MOV.U32 R75, RZ, RZ, R53 ;  /* 0x000000ffff4b7224 */ /* 0x000fe200078e0035 */
[----:B------:R-:W-:-:S06]  /*7d70*/  MOV R72, R52 ;  /* 0x0000003400487202 */ /* 0x000fcc0000000f00 */
[----:B------:R-:W-:Y:S01]  /*7d80*/  HMMA.16816.F32.BF16 R52, R4, R14, R220 ;  /* 0x0000000e0434723c */ /* 0x000fe200000418dc */
[----:B------:R-:W3:Y:S01]  /*7d90*/  LDSM.16.MT88.4 R12, [R84+0x13000] ;  /* 0x01300000540c783b */ /* 0x000ee20000004200 */
[----:B------:R-:W-:Y:S01]  /*7da0*/  IMAD.MOV.U32 R22, RZ, RZ, R126 ;  /* 0x000000ffff167224 */ /* 0x000fe200078e007e */
[----:B------:R-:W-:Y:S01]  /*7db0*/  MOV R126, R112 ;  /* 0x00000070007e7202 */ /* 0x000fe20000000f00 */
[----:B------:R-:W-:Y:S02]  /*7dc0*/  IMAD.MOV.U32 R74, RZ, RZ, R21 ;  /* 0x000000ffff4a7224 */ /* 0x000fe400078e0015 */
[----:B------:R-:W-:Y:S02]  /*7dd0*/  IMAD.MOV.U32 R23, RZ, RZ, R115 ;  /* 0x000000ffff177224 */ /* 0x000fe400078e0073 */
[----:B------:R-:W-:Y:S02]  /*7de0*/  IMAD.MOV.U32 R21, RZ, RZ, R114 ;  /* 0x000000ffff157224 */ /* 0x000fe400078e0072 */
[----:B------:R-:W-:-:S02]  /*7df0*/  IMAD.MOV.U32 R73, RZ, RZ, R113 ;  /* 0x000000ffff497224 */ /* 0x000fc400078e0071 */
[C---:B--2---:R-:W-:Y:S08]  /*7e00*/  HMMA.16816.F32.BF16 R112, R4.reuse, R8, R204 ;  /* 0x000000080470723c */ /* 0x044ff000000418cc */
[C---:B------:R-:W-:Y:S01]  /*7e10*/  HMMA.16816.F32.BF16 R184, R4.reuse, R10, R184 ;  /* 0x0000000a04b8723c */ /* 0x040fe200000418b8 */
[----:B------:R-:W2:Y:S07]  /*7e20*/  LDSM.16.MT88.4 R8, [R85+0x15000] ;  /* 0x015000005508783b */ /* 0x000eae0000004200 */
[----:B---3--:R-:W-:Y:S01]  /*7e30*/  HMMA.16816.F32.BF16 R168, R4, R14, R168 ;  /* 0x0000000e04a8723c */ /* 0x008fe200000418a8 */
[----:B------:R-:W-:-:S02]  /*7e40*/  IMAD.MOV.U32 R207, RZ, RZ, R2 ;  /* 0x000000ffffcf7224 */ /* 0x000fc400078e0002 */
[----:B------:R-:W-:Y:S02]  /*7e50*/  IMAD.MOV.U32 R2, RZ, RZ, R110 ;  /* 0x000000ffff027224 */ /* 0x000fe400078e006e */
[----:B------:R-:W-:Y:S02]  /*7e60*/  IMAD.MOV.U32 R204, RZ, RZ, R19 ;  /* 0x000000ffffcc7224 */ /* 0x000fe400078e0013 */
[----:B------:R-:W-:Y:S02]  /*7e70*/  IMAD.MOV.U32 R222, RZ, RZ, R17 ;  /* 0x000000ffffde7224 */ /* 0x000fe400078e0011 */
[----:B------:R-:W-:Y:S02]  /*7e80*/  IMAD.MOV.U32 R206, RZ, RZ, R20 ;  /* 0x000000ffffce7224 */ /* 0x000fe400078e0014 */
[----:B------:R-:W-:Y:S02]  /*7e90*/  IMAD.MOV.U32 R17, RZ, RZ, R22 ;  /* 0x000000ffff117224 */ /* 0x000fe400078e0016 */
[----:B------:R-:W-:Y:S01]  /*7ea0*/  IMAD.MOV.U32 R19, RZ, RZ, R23 ;  /* 0x000000ffff137224 */ /* 0x000fe200078e0017 */
[----:B------:R-:W-:Y:S01]  /*7eb0*/  HMMA.16816.F32.BF16 R236, R4, R12, R236 ;  /* 0x0000000c04ec723c */ /* 0x000fe200000418ec */
[----:B------:R-:W3:Y:S04]  /*7ec0*/  LDSM.16.MT88.4 R12, [R57+0x15000] ;  /* 0x01500000390c783b */ /* 0x000ee80000004200 */
[----:B------:R-:W-:-:S02]  /*7ed0*/  IMAD.MOV.U32 R110, RZ, RZ, R171 ;  /* 0x000000ffff6e7224 */ /* 0x000fc400078e00ab */
[----:B------:R-:W-:Y:S01]  /*7ee0*/  IMAD.MOV.U32 R171, RZ, RZ, R21 ;  /* 0x000000ffffab7224 */ /* 0x000fe200078e0015 */
[C---:B--2---:R-:W-:Y:S08]  /*7ef0*/  HMMA.16816.F32.BF16 R92, R4.reuse, R8, R92 ;  /* 0x00000008045c723c */ /* 0x044ff0000004185c */
[C---:B------:R-:W-:Y:S01]  /*7f00*/  HMMA.16816.F32.BF16 R20, R4.reuse, R10, R76 ;  /* 0x0000000a0414723c */ /* 0x040fe2000004184c */
[----:B------:R-:W2:Y:S07]  /*7f10*/  LDSM.16.MT88.4 R8, [R59+0x15000] ;  /* 0x015000003b08783b */ /* 0x000eae0000004200 */
[C---:B---3--:R-:W-:Y:S08]  /*7f20*/  HMMA.16816.F32.BF16 R100, R4.reuse, R12, R100 ;  /* 0x0000000c0464723c */ /* 0x048ff00000041864 */
[C---:B------:R-:W-:Y:S01]  /*7f30*/  HMMA.16816.F32.BF16 R76, R4.reuse, R14, R152 ;  /* 0x0000000e044c723c */ /* 0x040fe20000041898 */
[----:B------:R-:W3:Y:S07]  /*7f40*/  LDSM.16.MT88.4 R12, [R84+0x15000] ;  /* 0x01500000540c783b */ /* 0x000eee0000004200 */
[C---:B--2---:R-:W-:Y:S08]  /*7f50*/  HMMA.16816.F32.BF16 R172, R4.reuse, R8, R172 ;  /* 0x0000000804ac723c */ /* 0x044ff000000418ac */
[----:B------:R-:W-:Y:S01]  /*7f60*/  HMMA.16816.F32.BF16 R180, R4, R10, R180 ;  /* 0x0000000a04b4723c */ /* 0x000fe200000418b4 */
[----:B------:R-:W2:Y:S01]  /*7f70*/  LDSM.16.MT88.4 R8, [R85+0x17000] ;  /* 0x017000005508783b */ /* 0x000ea20000004200 */
[----:B------:R-:W-:Y:S01]  /*7f80*/  IMAD.MOV.U32 R205, RZ, RZ, R18 ;  /* 0x000000ffffcd7224 */ /* 0x000fe200078e0012 */
[----:B------:R-:W-:Y:S01]  /*7f90*/  MOV R223, R16 ;  /* 0x0000001000df7202 */ /* 0x000fe20000000f00 */
[----:B------:R-:W-:Y:S01]  /*7fa0*/  IMAD.MOV.U32 R18, RZ, RZ, R111 ;  /* 0x000000ffff127224 */ /* 0x000fe200078e006f */
[----:B------:R-:W-:Y:S01]  /*7fb0*/  MOV R0, R126 ;  /* 0x0000007e00007202 */ /* 0x000fe20000000f00 */
[----:B------:R-:W-:Y:S01]  /*7fc0*/  IMAD.MOV.U32 R16, RZ, RZ, R169 ;  /* 0x000000ffff107224 */ /* 0x000fe200078e00a9 */
[----:B------:R-:W-:Y:S01]  /*7fd0*/  MOV R111, R170 ;  /* 0x000000aa006f7202 */ /* 0x000fe20000000f00 */
[----:B------:R-:W-:-:S02]  /*7fe0*/  IMAD.MOV.U32 R221, RZ, RZ, R127 ;  /* 0x000000ffffdd7224 */ /* 0x000fc400078e007f */
[----:B------:R-:W-:Y:S02]  /*7ff0*/  IMAD.MOV.U32 R169, RZ, RZ, R125 ;  /* 0x000000ffffa97224 */ /* 0x000fe400078e007d */
[----:B------:R-:W-:Y:S01]  /*8000*/  IMAD.MOV.U32 R170, RZ, RZ, R124 ;  /* 0x000000ffffaa7224 */ /* 0x000fe200078e007c */
[C---:B---3--:R-:W-:Y:S08]  /*8010*/  HMMA.16816.F32.BF16 R224, R4.reuse, R12, R224 ;  /* 0x0000000c04e0723c */ /* 0x048ff000000418e0 */
[C---:B------:R-:W-:Y:S01]  /*8020*/  HMMA.16816.F32.BF16 R232, R4.reuse, R14, R232 ;  /* 0x0000000e04e8723c */ /* 0x040fe200000418e8 */
[----:B------:R-:W3:Y:S07]  /*8030*/  LDSM.16.MT88.4 R12, [R57+0x17000] ;  /* 0x01700000390c783b */ /* 0x000eee0000004200 */
[----:B--2---:R-:W-:Y:S01]  /*8040*/  HMMA.16816.F32.BF16 R124, R4, R8, R148 ;  /* 0x00000008047c723c */ /* 0x004fe20000041894 */
[----:B------:R-:W-:Y:S01]  /*8050*/  MOV R151, R0 ;  /* 0x0000000000977202 */ /* 0x000fe20000000f00 */
[----:B------:R-:W-:Y:S01]  /*8060*/  IMAD.MOV.U32 R0, RZ, RZ, R2 ;  /* 0x000000ffff007224 */ /* 0x000fe200078e0002 */
[----:B------:R-:W-:Y:S01]  /*8070*/  MOV R148, R16 ;  /* 0x0000001000947202 */ /* 0x000fe20000000f00 */
[----:B------:R-:W-:-:S02]  /*8080*/  IMAD.MOV.U32 R150, RZ, RZ, R18 ;  /* 0x000000ffff967224 */ /* 0x000fc400078e0012 */
[----:B------:R-:W-:Y:S02]  /*8090*/  IMAD.MOV.U32 R2, RZ, RZ, R19 ;  /* 0x000000ffff027224 */ /* 0x000fe400078e0013 */
[----:B------:R-:W-:Y:S02]  /*80a0*/  IMAD.MOV.U32 R149, RZ, RZ, R17 ;  /* 0x000000ffff957224 */ /* 0x000fe400078e0011 */
[----:B------:R-:W-:Y:S01]  /*80b0*/  HMMA.16816.F32.BF16 R16, R4, R10, R144 ;  /* 0x0000000a0410723c */ /* 0x000fe20000041890 */
[----:B------:R-:W2:Y:S01]  /*80c0*/  LDSM.16.MT88.4 R8, [R59+0x17000] ;  /* 0x017000003b08783b */ /* 0x000ea20000004200 */
[----:B------:R-:W-:-:S03]  /*80d0*/  IMAD.MOV.U32 R220, RZ, RZ, R168 ;  /* 0x000000ffffdc7224 */ /* 0x000fc600078e00a8 */
[----:B------:R-:W-:Y:S03]  /*80e0*/  LDSM.16.MT88.4 R144, [R85+0x11800] ;  /* 0x011800005590783b */ /* 0x000fe60000004200 */
[C---:B---3--:R-:W-:Y:S08]  /*80f0*/  HMMA.16816.F32.BF16 R132, R4.reuse, R12, R132 ;  /* 0x0000000c0484723c */ /* 0x048ff00000041884 */
[----:B------:R-:W-:Y:S01]  /*8100*/  HMMA.16816.F32.BF16 R12, R4, R14, R96 ;  /* 0x0000000e040c723c */ /* 0x000fe20000041860 */
[----:B------:R-:W-:-:S02]  /*8110*/  IMAD.MOV.U32 R97, RZ, RZ, R169 ;  /* 0x000000ffff617224 */ /* 0x000fc400078e00a9 */
[----:B------:R-:W-:Y:S02]  /*8120*/  IMAD.MOV.U32 R98, RZ, RZ, R170 ;  /* 0x000000ffff627224 */ /* 0x000fe400078e00aa */
[----:B------:R-:W-:-:S03]  /*8130*/  IMAD.MOV.U32 R99, RZ, RZ, R171 ;  /* 0x000000ffff637224 */ /* 0x000fc600078e00ab */
[C---:B--2---:R-:W-:Y:S01]  /*8140*/  HMMA.16816.F32.BF16 R152, R4.reuse, R8, R64 ;  /* 0x000000080498723c */ /* 0x044fe20000041840 */
[----:B------:R-:W-:Y:S07]  /*8150*/  LDSM.16.MT88.4 R64, [R85+0x13800] ;  /* 0x013800005540783b */ /* 0x000fee0000004200 */
[----:B------:R-:W-:Y:S01]  /*8160*/  HMMA.16816.F32.BF16 R168, R4, R10, R48 ;  /* 0x0000000a04a8723c */ /* 0x000fe20000041830 */
[----:B------:R-:W2:Y:S01]  /*8170*/  LDSM.16.MT88.4 R8, [R84+0x17000] ;  /* 0x017000005408783b */ /* 0x000ea20000004200 */
[----:B------:R-:W-:Y:S01]  /*8180*/  IMAD.MOV.U32 R48, RZ, RZ, R221 ;  /* 0x000000ffff307224 */ /* 0x000fe200078e00dd */
[----:B------:R-:W-:Y:S01]  /*8190*/  MOV R49, R222 ;  /* 0x000000de00317202 */ /* 0x000fe20000000f00 */
[----:B------:R-:W-:-:S02]  /*81a0*/  IMAD.MOV.U32 R50, RZ, RZ, R223 ;  /* 0x000000ffff327224 */ /* 0x000fc400078e00df */
[----:B------:R-:W-:Y:S02]  /*81b0*/  IMAD.MOV.U32 R51, RZ, RZ, R220 ;  /* 0x000000ffff337224 */ /* 0x000fe400078e00dc */
[C---:B--2---:R-:W-:Y:S01]  /*81c0*/  HMMA.16816.F32.BF16 R220, R4.reuse, R8, R44 ;  /* 0x0000000804dc723c */ /* 0x044fe2000004182c */
[----:B------:R-:W-:Y:S01]  /*81d0*/  MOV R46, R204 ;  /* 0x000000cc002e7202 */ /* 0x000fe20000000f00 */
[----:B------:R-:W-:Y:S02]  /*81e0*/  IMAD.MOV.U32 R47, RZ, RZ, R205 ;  /* 0x000000ffff2f7224 */ /* 0x000fe400078e00cd */
[----:B------:R-:W-:Y:S02]  /*81f0*/  IMAD.MOV.U32 R8, RZ, RZ, R206 ;  /* 0x000000ffff087224 */ /* 0x000fe400078e00ce */
[----:B------:R-:W-:Y:S02]  /*8200*/  IMAD.MOV.U32 R9, RZ, RZ, R207 ;  /* 0x000000ffff097224 */ /* 0x000fe400078e00cf */
[----:B------:R-:W-:Y:S01]  /*8210*/  HMMA.16816.F32.BF16 R204, R4, R10, R36 ;  /* 0x0000000a04cc723c */ /* 0x000fe20000041824 */
[----:B------:R-:W-:Y:S01]  /*8220*/  MOV R36, R128 ;  /* 0x0000008000247202 */ /* 0x000fe20000000f00 */
[----:B------:R-:W-:-:S02]  /*8230*/  IMAD.MOV.U32 R37, RZ, RZ, R129 ;  /* 0x000000ffff257224 */ /* 0x000fc400078e0081 */
[----:B------:R-:W-:Y:S02]  /*8240*/  IMAD.MOV.U32 R38, RZ, RZ, R130 ;  /* 0x000000ffff267224 */ /* 0x000fe400078e0082 */
[----:B------:R-:W-:Y:S02]  /*8250*/  IMAD.MOV.U32 R39, RZ, RZ, R131 ;  /* 0x000000ffff277224 */ /* 0x000fe400078e0083 */
[----:B------:R-:W2:Y:S01]  /*8260*/  LDSM.16.MT88.4 R128, [R85+0x17800] ;  /* 0x017800005580783b */ /* 0x000ea20000004200 */
[----:B------:R-:W-:Y:S02]  /*8270*/  IMAD.MOV.U32 R11, RZ, RZ, R99 ;  /* 0x000000ffff0b7224 */ /* 0x000fe400078e0063 */
[----:B------:R-:W-:Y:S02]  /*8280*/  IMAD.MOV.U32 R10, RZ, RZ, R8 ;  /* 0x000000ffff0a7224 */ /* 0x000fe400078e0008 */
[----:B------:R-:W-:Y:S02]  /*8290*/  IMAD.MOV.U32 R8, RZ, RZ, R72 ;  /* 0x000000ffff087224 */ /* 0x000fe400078e0048 */
[----:B------:R-:W-:-:S02]  /*82a0*/  IMAD.MOV.U32 R7, RZ, RZ, R75 ;  /* 0x000000ffff077224 */ /* 0x000fc400078e004b */
[----:B------:R-:W-:Y:S02]  /*82b0*/  IMAD.MOV.U32 R44, RZ, RZ, R97 ;  /* 0x000000ffff2c7224 */ /* 0x000fe400078e0061 */
[----:B------:R-:W-:Y:S01]  /*82c0*/  IMAD.MOV.U32 R45, RZ, RZ, R98 ;  /* 0x000000ffff2d7224 */ /* 0x000fe200078e0062 */
[C---:B------:R-:W-:Y:S01]  /*82d0*/  HMMA.16816.F32.BF16 R60, R156.reuse, R64, R60 ;  /* 0x000000409c3c723c */ /* 0x040fe2000004183c */
[----:B------:R-:W-:Y:S07]  /*82e0*/  LDSM.16.MT88.4 R96, [R85+0x15800] ;  /* 0x015800005560783b */ /* 0x000fee0000004200 */
[C---:B--2---:R-:W-:Y:S08]  /*82f0*/  HMMA.16816.F32.BF16 R124, R156.reuse, R128, R124 ;  /* 0x000000809c7c723c */ /* 0x044ff0000004187c */
[----:B------:R-:W-:Y:S01]  /*8300*/  HMMA.16816.F32.BF16 R128, R156, R130, R16 ;  /* 0x000000829c80723c */ /* 0x000fe20000041810 */
[----:B------:R-:W-:Y:S01]  /*8310*/  IMAD.MOV.U32 R19, RZ, RZ, R11 ;  /* 0x000000ffff137224 */ /* 0x000fe200078e000b */
[----:B------:R-:W-:Y:S01]  /*8320*/  MOV R11, R9 ;  /* 0x00000009000b7202 */ /* 0x000fe20000000f00 */
[----:B------:R-:W-:-:S02]  /*8330*/  IMAD.MOV.U32 R17, RZ, RZ, R73 ;  /* 0x000000ffff117224 */ /* 0x000fc400078e0049 */
[----:B------:R-:W-:Y:S02]  /*8340*/  IMAD.MOV.U32 R9, RZ, RZ, R74 ;  /* 0x000000ffff097224 */ /* 0x000fe400078e004a */
[----:B------:R-:W2:Y:S01]  /*8350*/  LDSM.16.MT88.4 R72, [R57+0x13800] ;  /* 0x013800003948783b */ /* 0x000ea20000004200 */
[----:B------:R-:W-:Y:S03]  /*8360*/  HMMA.16816.F32.BF16 R64, R156, R66, R40 ;  /* 0x000000429c40723c */ /* 0x000fe60000041828 */
[----:B------:R-:W3:Y:S01]  /*8370*/  LDSM.16.MT88.4 R40, [R57+0x11800] ;  /* 0x011800003928783b */ /* 0x000ee20000004200 */
[----:B------:R-:W-:-:S04]  /*8380*/  MOV R4, R149 ;  /* 0x0000009500047202 */ /* 0x000fc80000000f00 */
[C---:B------:R-:W-:Y:S08]  /*8390*/  HMMA.16816.F32.BF16 R140, R156.reuse, R144, R140 ;  /* 0x000000909c8c723c */ /* 0x040ff0000004188c */
[----:B------:R-:W-:Y:S01]  /*83a0*/  HMMA.16816.F32.BF16 R144, R156, R146, R28 ;  /* 0x000000929c90723c */ /* 0x000fe2000004181c */
[----:B------:R-:W-:-:S07]  /*83b0*/  IMAD.MOV.U32 R28, RZ, RZ, R148 ;  /* 0x000000ffff1c7224 */ /* 0x000fce00078e0094 */
[C---:B--2---:R-:W-:Y:S08]  /*83c0*/  HMMA.16816.F32.BF16 R68, R156.reuse, R72, R68 ;  /* 0x000000489c44723c */ /* 0x044ff00000041844 */
[----:B------:R-:W-:Y:S01]  /*83d0*/  HMMA.16816.F32.BF16 R72, R156, R74, R52 ;  /* 0x0000004a9c48723c */ /* 0x000fe20000041834 */
[----:B------:R-:W-:Y:S02]  /*83e0*/  IMAD.MOV.U32 R55, RZ, RZ, R150 ;  /* 0x000000ffff377224 */ /* 0x000fe400078e0096 */
[----:B------:R-:W-:-:S02]  /*83f0*/  IMAD.MOV.U32 R54, RZ, RZ, R151 ;  /* 0x000000ffff367224 */ /* 0x000fc400078e0097 */
[----:B------:R-:W2:Y:S01]  /*8400*/  LDSM.16.MT88.4 R148, [R57+0x17800] ;  /* 0x017800003994783b */ /* 0x000ea20000004200 */
[----:B------:R-:W-:Y:S02]  /*8410*/  IMAD.MOV.U32 R5, RZ, RZ, R38 ;  /* 0x000000ffff057224 */ /* 0x000fe400078e0026 */
[C---:B------:R-:W-:Y:S01]  /*8420*/  HMMA.16816.F32.BF16 R92, R156.reuse, R96, R92 ;  /* 0x000000609c5c723c */ /* 0x040fe2000004185c */
[----:B------:R-:W-:Y:S02]  /*8430*/  IMAD.MOV.U32 R18, RZ, RZ, R37 ;  /* 0x000000ffff127224 */ /* 0x000fe400078e0025 */
[----:B------:R-:W-:Y:S02]  /*8440*/  @!P1 HFMA2.BF16_V2 R219, -RZ.H0_H0, RZ.H0_H0, -R27.H0_H0 ;  /* 0x200000ffffdb9231 */ /* 0x000fe4000034091b */
[----:B------:R-:W-:Y:S02]  /*8450*/  IMAD.MOV.U32 R6, RZ, RZ, R39 ;  /* 0x000000ffff067224 */ /* 0x000fe400078e0027 */
[----:B------:R-:W-:Y:S01]  /*8460*/  FADD.FTZ R0, R0, R54 ;  /* 0x0000003600007221 */ /* 0x000fe20000010000 */
[----:B------:R-:W-:Y:S01]  /*8470*/  HMMA.16816.F32.BF16 R96, R156, R98, R20 ;  /* 0x000000629c60723c */ /* 0x000fe20000041814 */
[----:B------:R-:W-:Y:S01]  /*8480*/  MOV R22, R36 ;  /* 0x0000002400167202 */ /* 0x000fe20000000f00 */
[----:B------:R-:W-:Y:S01]  /*8490*/  IMAD.MOV.U32 R21, RZ, RZ, R50 ;  /* 0x000000ffff157224 */ /* 0x000fe200078e0032 */
[----:B------:R-:W-:Y:S01]  /*84a0*/  @!P1 PRMT R27, R219, 0x5410, RZ ;  /* 0x00005410db1b9816 */ /* 0x000fe200000000ff */
[----:B------:R-:W-:-:S04]  /*84b0*/  IMAD.MOV.U32 R23, RZ, RZ, R51 ;  /* 0x000000ffff177224 */ /* 0x000fc800078e0033 */
[C---:B---3--:R-:W-:Y:S01]  /*84c0*/  HMMA.16816.F32.BF16 R36, R156.reuse, R40, R80 ;  /* 0x000000289c24723c */ /* 0x048fe20000041850 */
[----:B------:R-:W-:Y:S01]  /*84d0*/  ISETP.GT.U32.AND P1, PT, R118, UR4, PT ;  /* 0x0000000476007c0c */ /* 0x000fe2000bf24070 */
[----:B------:R-:W-:Y:S01]  /*84e0*/  FADD.FTZ R4, R4, R0 ;  /* 0x0000000004047221 */ /* 0x000fe20000010000 */
[----:B------:R-:W-:Y:S01]  /*84f0*/  FADD.FTZ R2, R2, R55 ;  /* 0x0000003702027221 */ /* 0x000fe20000010000 */
[----:B------:R1:W3:Y:S04]  /*8500*/  LDL.LU.S16 R0, [R1+0x84] ;  /* 0x0000840001007983 */ /* 0x0002e80000300600 */
[----:B------:R-:W-:Y:S01]  /*8510*/  HMMA.16816.F32.BF16 R40, R156, R42, R88 ;  /* 0x0000002a9c28723c */ /* 0x000fe20000041858 */
[----:B------:R-:W-:Y:S01]  /*8520*/  IMAD.MOV.U32 R91, RZ, RZ, R5 ;  /* 0x000000ffff5b7224 */ /* 0x000fe200078e0005 */
[----:B------:R-:W-:Y:S01]  /*8530*/  MOV R88, R48 ;  /* 0x0000003000587202 */ /* 0x000fe20000000f00 */
[----:B------:R-:W-:-:S02]  /*8540*/  IMAD.MOV.U32 R5, RZ, RZ, R49 ;  /* 0x000000ffff057224 */ /* 0x000fc400078e0031 */
[----:B------:R-:W-:Y:S01]  /*8550*/  @P2 HFMA2.BF16_V2 R240, -RZ.H0_H0, RZ.H0_H0, -R34.H0_H0 ;  /* 0x200000fffff02231 */ /* 0x000fe20000340922 */
[----:B------:R-:W4:Y:S01]  /*8560*/  LDSM.16.MT88.4 R48, [R59+0x11800] ;  /* 0x011800003b30783b */ /* 0x000f220000004200 */
[----:B------:R-:W-:Y:S02]  /*8570*/  IMAD.MOV.U32 R16, RZ, RZ, R104 ;  /* 0x000000ffff107224 */ /* 0x000fe400078e0068 */
[----:B------:R-:W-:Y:S02]  /*8580*/  @P1 HFMA2.BF16_V2 R245, -RZ.H0_H0, RZ.H0_H0, -R32.H0_H0 ;  /* 0x200000fffff51231 */ /* 0x000fe40000340920 */
[----:B------:R-:W-:Y:S02]  /*8590*/  IMAD.MOV.U32 R89, RZ, RZ, R45 ;  /* 0x000000ffff597224 */ /* 0x000fe400078e002d */
[----:B------:R-:W-:Y:S01]  /*85a0*/  FADD.FTZ R5, R5, R2 ;  /* 0x0000000205057221 */ /* 0x000fe20000010000 */
[----:B------:R-:W-:Y:S01]  /*85b0*/  LOP3.LUT R2, R211, 0xffff, RZ, 0xc0, !PT ;  /* 0x0000ffffd3027812 */ /* 0x000fe200078ec0ff */
[C---:B--2---:R-:W-:Y:S01]  /*85c0*/  HMMA.16816.F32.BF16 R132, R156.reuse, R148, R132 ;  /* 0x000000949c84723c */ /* 0x044fe20000041884 */
[----:B------:R-:W-:Y:S01]  /*85d0*/  @P2 PRMT R34, R240, 0x5410, RZ ;  /* 0x00005410f0222816 */ /* 0x000fe200000000ff */
[----:B------:R-:W-:Y:S01]  /*85e0*/  IMAD.MOV.U32 R54, RZ, RZ, R89 ;  /* 0x000000ffff367224 */ /* 0x000fe200078e0059 */
[----:B------:R-:W-:Y:S01]  /*85f0*/  ISETP.GT.U32.AND P2, PT, R117, UR4, PT ;  /* 0x0000000475007c0c */ /* 0x000fe2000bf44070 */
[----:B------:R-:W-:Y:S01]  /*8600*/  IMAD.MOV.U32 R53, RZ, RZ, R17 ;  /* 0x000000ffff357224 */ /* 0x000fe200078e0011 */
[----:B------:R-:W-:Y:S01]  /*8610*/  @P1 PRMT R32, R245, 0x5410, RZ ;  /* 0x00005410f5201816 */ /* 0x000fe200000000ff */
[----:B------:R1:W2:Y:S02]  /*8620*/  LDL.LU.S16 R117, [R1+0x88] ;  /* 0x0000880001757983 */ /* 0x0002a40000300600 */
[----:B------:R-:W-:Y:S01]  /*8630*/  HMMA.16816.F32.BF16 R148, R156, R150, R12 ;  /* 0x000000969c94723c */ /* 0x000fe2000004180c */
[----:B------:R-:W-:Y:S01]  /*8640*/  IMAD.MOV.U32 R14, RZ, RZ, R16 ;  /* 0x000000ffff0e7224 */ /* 0x000fe200078e0010 */
[----:B------:R-:W-:Y:S01]  /*8650*/  ISETP.LE.U32.AND P1, PT, R2, UR4, PT ;  /* 0x0000000402007c0c */ /* 0x000fe2000bf23070 */
[----:B------:R-:W-:-:S02]  /*8660*/  IMAD.MOV.U32 R15, RZ, RZ, R91 ;  /* 0x000000ffff0f7224 */ /* 0x000fc400078e005b */
[----:B------:R-:W-:Y:S02]  /*8670*/  IMAD.MOV.U32 R85, RZ, RZ, R47 ;  /* 0x000000ffff557224 */ /* 0x000fe400078e002f */
[----:B------:R-:W-:Y:S01]  /*8680*/  FADD.FTZ R2, R14, R4 ;  /* 0x000000040e027221 */ /* 0x000fe20000010000 */
[----:B------:R-:W-:Y:S01]  /*8690*/  FADD.FTZ R4, R15, R5 ;  /* 0x000000050f047221 */ /* 0x000fe20000010000 */
[----:B------:R-:W-:Y:S02]  /*86a0*/  IMAD.MOV.U32 R15, RZ, RZ, R54 ;  /* 0x000000ffff0f7224 */ /* 0x000fe400078e0036 */
[----:B------:R-:W-:Y:S01]  /*86b0*/  @P3 HFMA2.BF16_V2 R212, -RZ.H0_H0, RZ.H0_H0, -R35.H0_H0 ;  /* 0x200000ffffd43231 */ /* 0x000fe20000340923 */
[----:B------:R1:W2:Y:S01]  /*86c0*/  LDL.LU.S16 R54, [R1+0x94] ;  /* 0x0000940001367983 */ /* 0x0002a20000300600 */
[----:B------:R-:W-:-:S03]  /*86d0*/  FADD.FTZ R2, R53, R2 ;  /* 0x0000000235027221 */ /* 0x000fc60000010000 */
[----:B------:R1:W2:Y:S01]  /*86e0*/  LDL.LU.S16 R53, [R1+0x90] ;  /* 0x0000900001357983 */ /* 0x0002a20000300600 */
[----:B------:R-:W-:Y:S01]  /*86f0*/  MOV R90, R6 ;  /* 0x00000006005a7202 */ /* 0x000fe20000000f00 */
[----:B------:R-:W-:Y:S01]  /*8700*/  IMAD.MOV.U32 R20, RZ, RZ, R44 ;  /* 0x000000ffff147224 */ /* 0x000fe200078e002c */
[----:B------:R-:W-:Y:S01]  /*8710*/  ISETP.LE.U32.AND P4, PT, R210, UR4, PT ;  /* 0x00000004d2007c0c */ /* 0x000fe2000bf83070 */
[----:B------:R-:W-:Y:S01]  /*8720*/  IMAD.MOV.U32 R30, RZ, RZ, R105 ;  /* 0x000000ffff1e7224 */ /* 0x000fe200078e0069 */
[----:B------:R-:W-:Y:S01]  /*8730*/  MOV R52, R90 ;  /* 0x0000005a00347202 */ /* 0x000fe20000000f00 */
[----:B------:R-:W-:Y:S01]  /*8740*/  IMAD.MOV.U32 R6, RZ, RZ, R46 ;  /* 0x000000ffff067224 */ /* 0x000fe200078e002e */
[----:B------:R-:W-:Y:S01]  /*8750*/  MOV R31, R106 ;  /* 0x0000006a001f7202 */ /* 0x000fe20000000f00 */
[----:B------:R-:W-:Y:S01]  /*8760*/  IMAD.MOV.U32 R29, RZ, RZ, R107 ;  /* 0x000000ffff1d7224 */ /* 0x000fe200078e006b */
[----:B------:R-:W-:Y:S01]  /*8770*/  LDSM.16.MT88.4 R80, [R59+0x13800] ;  /* 0x013800003b50783b */ /* 0x000fe20000004200 */
[----:B----4-:R-:W-:Y:S01]  /*8780*/  HMMA.16816.F32.BF16 R44, R156, R48, R164 ;  /* 0x000000309c2c723c */ /* 0x010fe200000418a4 */
[----:B------:R-:W-:-:S02]  /*8790*/  @P3 PRMT R35, R212, 0x5410, RZ ;  /* 0x00005410d4233816 */ /* 0x000fc400000000ff */
[----:B------:R-:W4:Y:S05]  /*87a0*/  LDSM.16.MT88.4 R104, [R57+0x15800] ;  /* 0x015800003968783b */ /* 0x000f2a0000004200 */
[----:B------:R-:W-:Y:S01]  /*87b0*/  HMMA.16816.F32.BF16 R48, R156, R50, R176 ;  /* 0x000000329c30723c */ /* 0x000fe200000418b0 */
[----:B------:R-:W-:Y:S02]  /*87c0*/  IMAD.MOV.U32 R178, RZ, RZ, R52 ;  /* 0x000000ffffb27224 */ /* 0x000fe400078e0034 */
[----:B------:R-:W-:Y:S01]  /*87d0*/  @!P4 HFMA2.BF16_V2 R243, -RZ.H0_H0, RZ.H0_H0, -R138.H0_H0 ;  /* 0x200000fffff3c231 */ /* 0x000fe2000034098a */
[----:B------:R1:W2:Y:S04]  /*87e0*/  LDL.LU.S16 R52, [R1+0x8c] ;  /* 0x00008c0001347983 */ /* 0x0002a80000300600 */
[----:B------:R1:W2:Y:S01]  /*87f0*/  LDL.LU.S16 R5, [R1+0x98] ;  /* 0x0000980001057983 */ /* 0x0002a20000300600 */
[----:B------:R-:W-:-:S02]  /*8800*/  ISETP.GT.U32.AND P3, PT, R109, UR4, PT ;  /* 0x000000046d007c0c */ /* 0x000fc4000bf64070 */
[----:B------:R-:W-:Y:S01]  /*8810*/  @!P4 PRMT R138, R243, 0x5410, RZ ;  /* 0x00005410f38ac816 */ /* 0x000fe200000000ff */
[----:B------:R-:W-:Y:S02]  /*8820*/  @P2 HFMA2.BF16_V2 R246, -RZ.H0_H0, RZ.H0_H0, -R33.H0_H0 ;  /* 0x200000fffff62231 */ /* 0x000fe40000340921 */
[----:B------:R-:W-:Y:S02]  /*8830*/  @P5 HFMA2.BF16_V2 R213, -RZ.H0_H0, RZ.H0_H0, -R139.H0_H0 ;  /* 0x200000ffffd55231 */ /* 0x000fe4000034098b */
[----:B------:R-:W-:Y:S01]  /*8840*/  IMAD.MOV.U32 R16, RZ, RZ, R18 ;  /* 0x000000ffff107224 */ /* 0x000fe200078e0012 */
[----:B------:R-:W-:Y:S01]  /*8850*/  MOV R17, R19 ;  /* 0x0000001300117202 */ /* 0x000fe20000000f00 */
[----:B------:R-:W1:Y:S04]  /*8860*/  LDSM.16.MT88.4 R164, [R59+0x17800] ;  /* 0x017800003ba4783b */ /* 0x000e680000004200 */
[----:B------:R-:W-:-:S05]  /*8870*/  @P3 HFMA2.BF16_V2 R242, -RZ.H0_H0, RZ.H0_H0, -R137.H0_H0 ;  /* 0x200000fffff23231 */ /* 0x000fca0000340989 */
[----:B------:R-:W-:Y:S02]  /*8880*/  @P3 PRMT R137, R242, 0x5410, RZ ;  /* 0x00005410f2893816 */ /* 0x000fe400000000ff */
[----:B------:R-:W-:Y:S02]  /*8890*/  ISETP.LE.U32.AND P3, PT, R108, UR4, PT ;  /* 0x000000046c007c0c */ /* 0x000fe4000bf63070 */
[----:B------:R-:W-:Y:S02]  /*88a0*/  ISETP.LE.U32.AND P4, PT, R201, UR4, PT ;  /* 0x00000004c9007c0c */ /* 0x000fe4000bf83070 */
[----:B------:R-:W-:Y:S02]  /*88b0*/  @P2 PRMT R33, R246, 0x5410, RZ ;  /* 0x00005410f6212816 */ /* 0x000fe400000000ff */
[----:B------:R-:W-:-:S09]  /*88c0*/  ISETP.LE.U32.AND P2, PT, R86, UR4, PT ;  /* 0x0000000456007c0c */ /* 0x000fd2000bf43070 */
[----:B------:R-:W-:-:S05]  /*88d0*/  @!P4 HFMA2.BF16_V2 R252, -RZ.H0_H0, RZ.H0_H0, -R193.H0_H0 ;  /* 0x200000fffffcc231 */ /* 0x000fca00003409c1 */
[----:B------:R-:W-:Y:S02]  /*88e0*/  @!P4 PRMT R193, R252, 0x5410, RZ ;  /* 0x00005410fcc1c816 */ /* 0x000fe400000000ff */
[----:B------:R-:W-:Y:S02]  /*88f0*/  @P5 PRMT R139, R213, 0x5410, RZ ;  /* 0x00005410d58b5816 */ /* 0x000fe400000000ff */
[----:B------:R-:W-:Y:S01]  /*8900*/  ISETP.LE.U32.AND P5, PT, R56, UR4, PT ;  /* 0x0000000438007c0c */ /* 0x000fe2000bfa3070 */
[----:B------:R-:W-:Y:S02]  /*8910*/  IMAD.MOV.U32 R18, RZ, RZ, R20 ;  /* 0x000000ffff127224 */ /* 0x000fe400078e0014 */
[----:B------:R-:W-:Y:S02]  /*8920*/  IMAD.MOV.U32 R19, RZ, RZ, R21 ;  /* 0x000000ffff137224 */ /* 0x000fe400078e0015 */
[----:B------:R-:W-:Y:S01]  /*8930*/  IMAD.MOV.U32 R20, RZ, RZ, R23 ;  /* 0x000000ffff147224 */ /* 0x000fe200078e0017 */
[----:B------:R-:W-:Y:S01]  /*8940*/  MOV R23, R111 ;  /* 0x0000006f00177202 */ /* 0x000fe20000000f00 */
[----:B------:R-:W-:-:S02]  /*8950*/  IMAD.MOV.U32 R21, RZ, RZ, R28 ;  /* 0x000000ffff157224 */ /* 0x000fc400078e001c */
[----:B------:R-:W-:Y:S01]  /*8960*/  IMAD.MOV.U32 R28, RZ, RZ, R110 ;  /* 0x000000ffff1c7224 */ /* 0x000fe200078e006e */
[C---:B----4-:R-:W-:Y:S01]  /*8970*/  HMMA.16816.F32.BF16 R100, R156.reuse, R104, R100 ;  /* 0x000000689c64723c */ /* 0x050fe20000041864 */
[----:B------:R-:W-:Y:S02]  /*8980*/  IMAD.MOV.U32 R179, RZ, RZ, R17 ;  /* 0x000000ffffb37224 */ /* 0x000fe400078e0011 */
[----:B------:R-:W-:Y:S01]  /*8990*/  FADD.FTZ R2, R178, R2 ;  /* 0x00000002b2027221 */ /* 0x000fe20000010000 */
[----:B------:R-:W-:Y:S02]  /*89a0*/  IMAD.MOV.U32 R14, RZ, RZ, R19 ;  /* 0x000000ffff0e7224 */ /* 0x000fe400078e0013 */
[----:B------:R-:W-:Y:S02]  /*89b0*/  @!P5 HFMA2.BF16_V2 R218, -RZ.H0_H0, RZ.H0_H0, -R24.H0_H0 ;  /* 0x200000ffffdad231 */ /* 0x000fe40000340918 */
[----:B------:R-:W-:Y:S01]  /*89c0*/  IMAD.MOV.U32 R55, RZ, RZ, R88 ;  /* 0x000000ffff377224 */ /* 0x000fe200078e0058 */
[----:B------:R-:W-:Y:S01]  /*89d0*/  MOV R19, R28 ;  /* 0x0000001c00137202 */ /* 0x000fe20000000f00 */
[----:B------:R-:W-:Y:S01]  /*89e0*/  HMMA.16816.F32.BF16 R104, R156, R106, R76 ;  /* 0x0000006a9c68723c */ /* 0x000fe2000004184c */
[----:B------:R-:W-:Y:S01]  /*89f0*/  IMAD.MOV.U32 R17, RZ, RZ, R21 ;  /* 0x000000ffff117224 */ /* 0x000fe200078e0015 */
[----:B------:R-:W-:Y:S01]  /*8a00*/  LDSM.16.MT88.4 R88, [R84+0x13800] ;  /* 0x013800005458783b */ /* 0x000fe20000004200 */
[----:B------:R-:W-:-:S02]  /*8a10*/  IMAD.MOV.U32 R28, RZ, RZ, R10 ;  /* 0x000000ffff1c7224 */ /* 0x000fc400078e000a */
[----:B------:R-:W-:Y:S01]  /*8a20*/  FADD.FTZ R2, R15, R2 ;  /* 0x000000020f027221 */ /* 0x000fe20000010000 */
[----:B------:R-:W-:Y:S02]  /*8a30*/  IMAD.MOV.U32 R21, RZ, RZ, R9 ;  /* 0x000000ffff157224 */ /* 0x000fe400078e0009 */
[----:B------:R-:W-:Y:S01]  /*8a40*/  HMMA.16816.F32.BF16 R76, R156, R80, R112 ;  /* 0x000000509c4c723c */ /* 0x000fe20000041870 */
[----:B------:R-:W4:Y:S01]  /*8a50*/  LDSM.16.MT88.4 R112, [R59+0x15800] ;  /* 0x015800003b70783b */ /* 0x000f220000004200 */
[----:B------:R-:W-:-:S03]  /*8a60*/  @!P5 PRMT R24, R218, 0x5410, RZ ;  /* 0x00005410da18d816 */ /* 0x000fc600000000ff */
[----:B------:R-:W2:Y:S01]  /*8a70*/  LDSM.16.MT88.4 R56, [R84+0x11800] ;  /* 0x011800005438783b */ /* 0x000ea20000004200 */
[----:B------:R-:W-:Y:S01]  /*8a80*/  ISETP.LE.U32.AND P5, PT, R202, UR4, PT ;  /* 0x00000004ca007c0c */ /* 0x000fe2000bfa3070 */
[----:B------:R-:W-:Y:S02]  /*8a90*/  USHF.L.U32 UR29, UR29, 0x3, URZ ;  /* 0x000000031d1d7899 */ /* 0x000fe400080006ff */
[----:B------:R-:W-:Y:S10]  /*8aa0*/  STG.E.U16 desc[UR22][R216.64], R161 ;  /* 0x000000a1d8007986 */ /* 0x000ff4000c101516 */
[----:B------:R-:W-:-:S05]  /*8ab0*/  @!P5 HFMA2.BF16_V2 R247, -RZ.H0_H0, RZ.H0_H0, -R163.H0_H0 ;  /* 0x200000fffff7d231 */ /* 0x000fca00003409a3 */
[----:B------:R-:W-:Y:S02]  /*8ac0*/  @!P5 PRMT R163, R247, 0x5410, RZ ;  /* 0x00005410f7a3d816 */ /* 0x000fe400000000ff */
[----:B------:R-:W-:Y:S01]  /*8ad0*/  MOV R177, R55 ;  /* 0x0000003700b17202 */ /* 0x000fe20000000f00 */
[----:B------:R-:W-:Y:S01]  /*8ae0*/  FADD.FTZ R2, R85, R2 ;  /* 0x0000000255027221 */ /* 0x000fe20000010000 */
[C---:B-1----:R-:W-:Y:S08]  /*8af0*/  HMMA.16816.F32.BF16 R152, R156.reuse, R164, R152 ;  /* 0x000000a49c98723c */ /* 0x042ff00000041898 */
[C---:B------:R-:W-:Y:S08]  /*8b00*/  HMMA.16816.F32.BF16 R80, R156.reuse, R82, R184 ;  /* 0x000000529c50723c */ /* 0x040ff000000418b8 */
[C---:B----4-:R-:W-:Y:S08]  /*8b10*/  HMMA.16816.F32.BF16 R108, R156.reuse, R112, R172 ;  /* 0x000000709c6c723c */ /* 0x050ff000000418ac */
[C---:B------:R-:W-:Y:S08]  /*8b20*/  HMMA.16816.F32.BF16 R112, R156.reuse, R114, R180 ;  /* 0x000000729c70723c */ /* 0x040ff000000418b4 */
[----:B------:R-:W-:Y:S01]  /*8b30*/  HMMA.16816.F32.BF16 R164, R156, R166, R168 ;  /* 0x000000a69ca4723c */ /* 0x000fe200000418a8 */
[----:B---3--:R-:W-:-:S05]  /*8b40*/  @!P3 HFMA2.BF16_V2 R0, -RZ.H0_H0, RZ.H0_H0, -R121.H0_H0 ;  /* 0x200000ffff00b231 */ /* 0x008fca0000340979 */
[----:B------:R-:W-:Y:S02]  /*8b50*/  PRMT R118, R0, 0x7610, R118 ;  /* 0x0000761000767816 */ /* 0x000fe40000000076 */
[----:B------:R-:W-:-:S04]  /*8b60*/  LOP3.LUT R0, R203, 0xffff, RZ, 0xc0, !PT ;  /* 0x0000ffffcb007812 */ /* 0x000fc800078ec0ff */
[----:B------:R-:W-:Y:S02]  /*8b70*/  ISETP.LE.U32.AND P4, PT, R0, UR4, PT ;  /* 0x0000000400007c0c */ /* 0x000fe4000bf83070 */
[----:B------:R-:W-:Y:S02]  /*8b80*/  LOP3.LUT R0, R116, 0xffff, RZ, 0xc0, !PT ;  /* 0x0000ffff74007812 */ /* 0x000fe400078ec0ff */
[----:B------:R-:W-:Y:S02]  /*8b90*/  @!P3 PRMT R121, R118, 0x5410, RZ ;  /* 0x000054107679b816 */ /* 0x000fe400000000ff */
[----:B------:R-:W-:Y:S01]  /*8ba0*/  ISETP.LE.U32.AND P3, PT, R0, UR4, PT ;  /* 0x0000000400007c0c */ /* 0x000fe2000bf63070 */
[----:B--2---:R-:W-:Y:S01]  /*8bb0*/  @!P2 HFMA2.BF16_V2 R117, -RZ.H0_H0, RZ.H0_H0, -R25.H0_H0 ;  /* 0x200000ffff75a231 */ /* 0x004fe20000340919 */
[----:B------:R-:W-:-:S04]  /*8bc0*/  LOP3.LUT R0, R87, 0xffff, RZ, 0xc0, !PT ;  /* 0x0000ffff57007812 */ /* 0x000fc800078ec0ff */
[----:B------:R-:W-:-:S04]  /*8bd0*/  PRMT R13, R117, 0x7610, R13 ;  /* 0x00007610750d7816 */ /* 0x000fc8000000000d */
[----:B------:R-:W-:Y:S02]  /*8be0*/  @!P2 PRMT R25, R13, 0x5410, RZ ;  /* 0x000054100d19a816 */ /* 0x000fe400000000ff */
[----:B------:R-:W-:Y:S01]  /*8bf0*/  ISETP.LE.U32.AND P2, PT, R0, UR4, PT ;  /* 0x0000000400007c0c */ /* 0x000fe2000bf43070 */
[----:B------:R-:W-:Y:S02]  /*8c00*/  @!P4 HFMA2.BF16_V2 R53, -RZ.H0_H0, RZ.H0_H0, -R197.H0_H0 ;  /* 0x200000ffff35c231 */ /* 0x000fe400003409c5 */
[----:B------:R-:W-:Y:S01]  /*8c10*/  FADD.FTZ R0, R16, R4 ;  /* 0x0000000410007221 */ /* 0x000fe20000010000 */
[----:B------:R-:W-:Y:S02]  /*8c20*/  MOV R13, R18 ;  /* 0x00000012000d7202 */ /* 0x000fe40000000f00 */
[----:B------:R-:W-:Y:S01]  /*8c30*/  PRMT R12, R53, 0x7610, R12 ;  /* 0x00007610350c7816 */ /* 0x000fe2000000000c */
[----:B------:R-:W-:Y:S02]  /*8c40*/  IMAD.MOV.U32 R16, RZ, RZ, R20 ;  /* 0x000000ffff107224 */ /* 0x000fe400078e0014 */
[----:B------:R-:W-:Y:S01]  /*8c50*/  FADD.FTZ R0, R179, R0 ;  /* 0x00000000b3007221 */ /* 0x000fe20000010000 */
[----:B------:R-:W-:Y:S01]  /*8c60*/  IMAD.MOV.U32 R18, RZ, RZ, R23 ;  /* 0x000000ffff127224 */ /* 0x000fe200078e0017 */
[----:B------:R-:W-:Y:S01]  /*8c70*/  @!P4 PRMT R197, R12, 0x5410, RZ ;  /* 0x000054100cc5c816 */ /* 0x000fe200000000ff */
[----:B------:R-:W-:-:S02]  /*8c80*/  IMAD.MOV.U32 R23, RZ, RZ, R11 ;  /* 0x000000ffff177224 */ /* 0x000fc400078e000b */
[----:B------:R-:W-:Y:S02]  /*8c90*/  IMAD.MOV.U32 R20, RZ, RZ, R8 ;  /* 0x000000ffff147224 */ /* 0x000fe400078e0008 */
[----:B------:R-:W-:Y:S01]  /*8ca0*/  IMAD.MOV.U32 R178, RZ, RZ, R13 ;  /* 0x000000ffffb27224 */ /* 0x000fe200078e000d */
[----:B------:R-:W1:Y:S01]  /*8cb0*/  LDSM.16.MT88.4 R8, [R84+0x15800] ;  /* 0x015800005408783b */ /* 0x000e620000004200 */
[----:B------:R-:W-:-:S03]  /*8cc0*/  IMAD.MOV.U32 R179, RZ, RZ, R14 ;  /* 0x000000ffffb37224 */ /* 0x000fc600078e000e */
[----:B------:R2:W3:Y:S01]  /*8cd0*/  LDSM.16.MT88.4 R12, [R84+0x17800] ;  /* 0x01780000540c783b */ /* 0x0004e20000004200 */
[----:B------:R-:W-:Y:S02]  /*8ce0*/  @!P3 HFMA2.BF16_V2 R52, -RZ.H0_H0, RZ.H0_H0, -R123.H0_H0 ;  /* 0x200000ffff34b231 */ /* 0x000fe4000034097b */
[----:B------:R-:W-:-:S03]  /*8cf0*/  @!P1 HFMA2.BF16_V2 R54, -RZ.H0_H0, RZ.H0_H0, -R188.H0_H0 ;  /* 0x200000ffff369231 */ /* 0x000fc600003409bc */
[----:B------:R-:W-:Y:S01]  /*8d00*/  PRMT R4, R52, 0x7610, R4 ;  /* 0x0000761034047816 */ /* 0x000fe20000000004 */
[----:B------:R-:W-:Y:S01]  /*8d10*/  @!P2 HFMA2.BF16_V2 R5, -RZ.H0_H0, RZ.H0_H0, -R26.H0_H0 ;  /* 0x200000ffff05a231 */ /* 0x000fe2000034091a */
[----:B------:R-:W-:Y:S02]  /*8d20*/  PRMT R87, R54, 0x7610, R87 ;  /* 0x0000761036577816 */ /* 0x000fe40000000057 */
[----:B------:R-:W-:Y:S01]  /*8d30*/  @!P3 PRMT R123, R4, 0x5410, RZ ;  /* 0x00005410047bb816 */ /* 0x000fe200000000ff */
[----:B------:R-:W-:Y:S01]  /*8d40*/  IMAD.U32 R4, RZ, RZ, UR29 ;  /* 0x0000001dff047e24 */ /* 0x000fe2000f8e00ff */
[----:B------:R-:W-:Y:S02]  /*8d50*/  @!P1 PRMT R188, R87, 0x5410, RZ ;  /* 0x0000541057bc9816 */ /* 0x000fe400000000ff */
[----:B------:R-:W-:Y:S01]  /*8d60*/  PRMT R86, R5, 0x7610, R86 ;  /* 0x0000761005567816 */ /* 0x000fe20000000056 */
[----:B------:R-:W-:Y:S02]  /*8d70*/  IMAD.WIDE R4, R4, 0x2, R216 ;  /* 0x0000000204047825 */ /* 0x000fe400078e02d8 */
[----:B------:R-:W-:Y:S04]  /*8d80*/  STG.E.U16 desc[UR22][R216.64+0x2], R188 ;  /* 0x000002bcd8007986 */ /* 0x000fe8000c101516 */
[----:B------:R-:W-:Y:S04]  /*8d90*/  STG.E.U16 desc[UR22][R4.64], R163 ;  /* 0x000000a304007986 */ /* 0x000fe8000c101516 */
[----:B------:R-:W-:Y:S04]  /*8da0*/  STG.E.U16 desc[UR22][R4.64+0x2], R196 ;  /* 0x000002c404007986 */ /* 0x000fe8000c101516 */
[----:B------:R-:W-:Y:S04]  /*8db0*/  STG.E.U16 desc[UR22][R216.64+0x10], R198 ;  /* 0x000010c6d8007986 */ /* 0x000fe8000c101516 */
[----:B------:R-:W-:Y:S04]  /*8dc0*/  STG.E.U16 desc[UR22][R216.64+0x12], R195 ;  /* 0x000012c3d8007986 */ /* 0x000fe8000c101516 */
[----:B------:R-:W-:Y:S04]  /*8dd0*/  STG.E.U16 desc[UR22][R4.64+0x12], R194 ;  /* 0x000012c204007986 */ /* 0x000fe8000c101516 */
[----:B------:R-:W-:Y:S01]  /*8de0*/  STG.E.U16 desc[UR22][R4.64+0x10], R200 ;  /* 0x000010c804007986 */ /* 0x000fe2000c101516 */
[----:B------:R-:W-:-:S03]  /*8df0*/  FADD.FTZ R0, R177, R0 ;  /* 0x00000000b1007221 */ /* 0x000fc60000010000 */
[----:B------:R-:W-:Y:S01]  /*8e00*/  STG.E.U16 desc[UR22][R216.64+0x20], R199 ;  /* 0x000020c7d8007986 */ /* 0x000fe2000c101516 */
[----:B------:R-:W-:-:S03]  /*8e10*/  @!P2 PRMT R26, R86, 0x5410, RZ ;  /* 0x00005410561aa816 */ /* 0x000fc600000000ff */
        /* <DEDUP_REMOVED lines=8> */
[----:B------:R-:W-:Y:S04]  /*8ea0*/  STG.E.U16 desc[UR22][R216.64+0x40], R160 ;  /* 0x000040a0d8007986 */ /* 0x000fe8000c101516 */
[----:B------:R-:W-:Y:S04]  /*8eb0*/  STG.E.U16 desc[UR22][R216.64+0x42], R123 ;  /* 0x0000427bd8007986 */ /* 0x000fe8000c101516 */
[----:B------:R-:W-:Y:S04]  /*8ec0*/  STG.E.U16 desc[UR22][R4.64+0x40], R121 ;  /* 0x0000407904007986 */ /* 0x000fe8000c101516 */
[----:B------:R-:W-:Y:S04]  /*8ed0*/  STG.E.U16 desc[UR22][R4.64+0x42], R122 ;  /* 0x0000427a04007986 */ /* 0x000fe8000c101516 */
[----:B------:R4:W-:Y:S04]  /*8ee0*/  STG.E.U16 desc[UR22][R216.64+0x50], R120 ;  /* 0x00005078d8007986 */ /* 0x0009e8000c101516 */
[----:B------:R1:W-:Y:S01]  /*8ef0*/  STG.E.U16 desc[UR22][R216.64+0x52], R139 ;  /* 0x0000528bd8007986 */ /* 0x0003e2000c101516 */
[----:B------:R-:W-:-:S03]  /*8f00*/  FADD.FTZ R0, R178, R2 ;  /* 0x00000002b2007221 */ /* 0x000fc60000010000 */
[----:B------:R1:W-:Y:S04]  /*8f10*/  STG.E.U16 desc[UR22][R4.64+0x50], R35 ;  /* 0x0000502304007986 */ /* 0x0003e8000c101516 */
[----:B------:R1:W-:Y:S01]  /*8f20*/  STG.E.U16 desc[UR22][R4.64+0x52], R34 ;  /* 0x0000522204007986 */ /* 0x0003e2000c101516 */
[----:B------:R-:W-:Y:S03]  /*8f30*/  HMMA.16816.F32.BF16 R52, R156, R56, R228 ;  /* 0x000000389c34723c */ /* 0x000fe600000418e4 */
[----:B------:R1:W-:Y:S01]  /*8f40*/  STG.E.U16 desc[UR22][R216.64+0x60], R27 ;  /* 0x0000601bd8007986 */ /* 0x0003e2000c101516 */
[----:B------:R-:W-:-:S03]  /*8f50*/  FADD.FTZ R6, R119, R6 ;  /* 0x0000000677067221 */ /* 0x000fc60000010000 */
[----:B------:R3:W-:Y:S01]  /*8f60*/  STG.E.U16 desc[UR22][R216.64+0x62], R26 ;  /* 0x0000621ad8007986 */ /* 0x0007e2000c101516 */
[C---:B--2---:R-:W-:Y:S03]  /*8f70*/  HMMA.16816.F32.BF16 R84, R156.reuse, R88, R236 ;  /* 0x000000589c54723c */ /* 0x044fe600000418ec */
[----:B------:R2:W-:Y:S04]  /*8f80*/  STG.E.U16 desc[UR22][R4.64+0x60], R25 ;  /* 0x0000601904007986 */ /* 0x0005e8000c101516 */
[----:B------:R2:W-:Y:S01]  /*8f90*/  STG.E.U16 desc[UR22][R4.64+0x62], R24 ;  /* 0x0000621804007986 */ /* 0x0005e2000c101516 */
[C---:B------:R-:W-:Y:S03]  /*8fa0*/  HMMA.16816.F32.BF16 R56, R156.reuse, R58, R248 ;  /* 0x0000003a9c38723c */ /* 0x040fe600000418f8 */
[----:B------:R2:W-:Y:S04]  /*8fb0*/  STG.E.U16 desc[UR22][R216.64+0x70], R138 ;  /* 0x0000708ad8007986 */ /* 0x0005e8000c101516 */
[----:B------:R2:W-:Y:S01]  /*8fc0*/  STG.E.U16 desc[UR22][R216.64+0x72], R137 ;  /* 0x00007289d8007986 */ /* 0x0005e2000c101516 */
[----:B------:R-:W-:Y:S03]  /*8fd0*/  HMMA.16816.F32.BF16 R88, R156, R90, R16 ;  /* 0x0000005a9c58723c */ /* 0x000fe60000041810 */
[----:B------:R2:W-:Y:S01]  /*8fe0*/  STG.E.U16 desc[UR22][R4.64+0x70], R33 ;  /* 0x0000702104007986 */ /* 0x0005e2000c101516 */
[----:B------:R-:W-:-:S03]  /*8ff0*/  FADD.FTZ R2, R179, R0 ;  /* 0x00000000b3027221 */ /* 0x000fc60000010000 */
[----:B------:R2:W-:Y:S01]  /*9000*/  STG.E.U16 desc[UR22][R4.64+0x72], R32 ;  /* 0x0000722004007986 */ /* 0x0005e2000c101516 */
[----:B-1----:R-:W-:Y:S01]  /*9010*/  HMMA.16816.F32.BF16 R116, R156, R8, R224 ;  /* 0x000000089c74723c */ /* 0x002fe200000418e0 */
[----:B------:R-:W-:-:S07]  /*9020*/  FADD.FTZ R0, R20, R6 ;  /* 0x0000000614007221 */ /* 0x000fce0000010000 */
[----:B----4-:R-:W-:Y:S01]  /*9030*/  HMMA.16816.F32.BF16 R120, R156, R10, R232 ;  /* 0x0000000a9c78723c */ /* 0x010fe200000418e8 */
[----:B------:R-:W-:-:S07]  /*9040*/  FADD.FTZ R2, R21, R2 ;  /* 0x0000000215027221 */ /* 0x000fce0000010000 */
[----:B---3--:R-:W-:Y:S01]  /*9050*/  HMMA.16816.F32.BF16 R160, R156, R12, R220 ;  /* 0x0000000c9ca0723c */ /* 0x008fe200000418dc */
[----:B------:R-:W-:-:S07]  /*9060*/  FADD.FTZ R0, R22, R0 ;  /* 0x0000000016007221 */ /* 0x000fce0000010000 */
[----:B------:R-:W-:Y:S01]  /*9070*/  HMMA.16816.F32.BF16 R156, R156, R14, R204 ;  /* 0x0000000e9c9c723c */ /* 0x000fe200000418cc */
[----:B------:R-:W-:Y:S01]  /*9080*/  FADD.FTZ R240, R23, R2 ;  /* 0x0000000217f07221 */ /* 0x000fe20000010000 */
[----:B------:R-:W-:-:S03]  /*9090*/  FADD.FTZ R0, R28, R0 ;  /* 0x000000001c007221 */ /* 0x000fc60000010000 */
[----:B------:R-:W-:Y:S01]  /*90a0*/  FADD.FTZ R240, R29, R240 ;  /* 0x000000f01df07221 */ /* 0x000fe20000010000 */
[----:B------:R-:W-:-:S03]  /*90b0*/  FADD.FTZ R239, R30, R0 ;  /* 0x000000001eef7221 */ /* 0x000fc60000010000 */
[----:B------:R-:W-:Y:S01]  /*90c0*/  FADD.FTZ R240, R31, R240 ;  /* 0x000000f01ff07221 */ /* 0x000fe20000010000 */
[----:B------:R-:W-:Y:S01]  /*90d0*/  FADD.FTZ R239, R7, R239 ;  /* 0x000000ef07ef7221 */ /* 0x000fe20000010000 */
[----:B--2---:R-:W-:Y:S09]  /*90e0*/  BRA.U !UP1, `(.L_x_926) ;  /* 0x0000005509807547 */ /* 0x004ff2000b800000 */
[----:B------:R-:W1:Y:S01]  /*90f0*/  S2R R211, SR_TID.X ;  /* 0x0000000000d37919 */ /* 0x000e620000002100 */
[----:B------:R-:W2:Y:S01]  /*9100*/  S2UR UR5, SR_CgaCtaId ;  /* 0x00000000000579c3 */ /* 0x000ea20000008800 */
[----:B------:R-:W3:Y:S01]  /*9110*/  LDCU UR10, c[0x0][0x440] ;  /* 0x00008800ff0a77ac */ /* 0x000ee20008000800 */
[----:B------:R-:W-:Y:S02]  /*9120*/  IMAD.MOV.U32 R206, RZ, RZ, 0x20 ;  /* 0x00000020ffce7424 */ /* 0x000fe400078e00ff */
[----:B------:R-:W-:Y:S01]  /*9130*/  IMAD.MOV.U32 R207, RZ, RZ, 0x20 ;  /* 0x00000020ffcf7424 */ /* 0x000fe200078e00ff */
[----:B------:R-:W4:Y:S01]  /*9140*/  LDCU UR15, c[0x0][0x448] ;  /* 0x00008900ff0f77ac */ /* 0x000f220008000800 */
[----:B------:R-:W-:Y:S01]  /*9150*/  IMAD.MOV.U32 R137, RZ, RZ, R3 ;  /* 0x000000ffff897224 */ /* 0x000fe200078e0003 */
[----:B------:R-:W-:Y:S01]  /*9160*/  SEL R206, R206, 0xffffffe0, !P6 ;  /* 0xffffffe0cece7807 */ /* 0x000fe20007000000 */
[----:B------:R-:W3:Y:S01]  /*9170*/  LDC R214, c[0x0][0x4f8] ;  /* 0x00013e00ffd67b82 */ /* 0x000ee20000000800 */
[----:B------:R-:W-:Y:S01]  /*9180*/  UMOV UR6, 0x400 ;  /* 0x0000040000067882 */ /* 0x000fe20000000000 */
[----:B------:R-:W-:Y:S01]  /*9190*/  IMAD.MOV.U32 R213, RZ, RZ, 0x40 ;  /* 0x00000040ffd57424 */ /* 0x000fe200078e00ff */
[----:B------:R-:W-:Y:S01]  /*91a0*/  ULEA.HI UR26, UR26, 0xfffffffe, URZ, 0x1a ;  /* 0xfffffffe1a1a7891 */ /* 0x000fe2000f8fd0ff */
[----:B------:R-:W1:Y:S04]  /*91b0*/  LDCU UR9, c[0x0][0x440] ;  /* 0x00008800ff0977ac */ /* 0x000e680008000800 */
[----:B------:R-:W3:Y:S01]  /*91c0*/  LDC.64 R242, c[0x0][0x3c0] ;  /* 0x0000f000fff27b82 */ /* 0x000ee20000000a00 */
[----:B------:R-:W3:Y:S01]  /*91d0*/  LDCU UR4, c[0x0][0x45c] ;  /* 0x00008b80ff0477ac */ /* 0x000ee20008000800 */
[----:B------:R-:W3:Y:S01]  /*91e0*/  LDCU.U8 UR7, c[0x0][0x4f8] ;  /* 0x00009f00ff0777ac */ /* 0x000ee20008000000 */
[----:B--2---:R-:W-:-:S02]  /*91f0*/  ULEA UR5, UR5, UR6, 0x18 ;  /* 0x0000000605057291 */ /* 0x004fc4000f8ec0ff */
[----:B----4-:R-:W-:Y:S01]  /*9200*/  USHF.L.U32 UR15, UR15, 0x3, URZ ;  /* 0x000000030f0f7899 */ /* 0x010fe200080006ff */
[C---:B-1----:R-:W-:Y:S01]  /*9210*/  IMAD.SHL.U32 R4, R211.reuse, 0x40, RZ ;  /* 0x00000040d3047824 */ /* 0x042fe200078e00ff */
[----:B------:R-:W-:Y:S01]  /*9220*/  SHF.R.U32.HI R204, RZ, 0x1, R211 ;  /* 0x00000001ffcc7819 */ /* 0x000fe200000116d3 */
[C---:B------:R-:W-:Y:S01]  /*9230*/  IMAD.SHL.U32 R2, R211.reuse, 0x8, RZ ;  /* 0x00000008d3027824 */ /* 0x040fe200078e00ff */
[----:B---3--:R-:W-:Y:S01]  /*9240*/  LOP3.LUT R214, R214, 0xff, RZ, 0xc0, !PT ;  /* 0x000000ffd6d67812 */ /* 0x008fe200078ec0ff */
[C---:B------:R-:W-:Y:S01]  /*9250*/  IMAD.SHL.U32 R212, R211.reuse, 0x40, RZ ;  /* 0x00000040d3d47824 */ /* 0x040fe200078e00ff */
[----:B------:R-:W-:Y:S02]  /*9260*/  LOP3.LUT R0, R4, 0x1c0, RZ, 0xc0, !PT ;  /* 0x000001c004007812 */ /* 0x000fe400078ec0ff */
[----:B------:R-:W-:Y:S01]  /*9270*/  LOP3.LUT P0, RZ, R211, 0x2, RZ, 0xc0, !PT ;  /* 0x00000002d3ff7812 */ /* 0x000fe2000780c0ff */
[----:B------:R-:W-:Y:S01]  /*9280*/  IMAD R214, R214, 0x10000, R214 ;  /* 0x00010000d6d67824 */ /* 0x000fe200078e02d6 */
[----:B------:R-:W-:Y:S01]  /*9290*/  LOP3.LUT R0, R0, 0x38, R2, 0xf8, !PT ;  /* 0x0000003800007812 */ /* 0x000fe200078ef802 */
[----:B------:R-:W-:Y:S01]  /*92a0*/  IMAD.SHL.U32 R3, R242, 0x10, RZ ;  /* 0x00000010f2037824 */ /* 0x000fe200078e00ff */
[----:B------:R-:W-:-:S02]  /*92b0*/  LOP3.LUT R210, R212, 0x1c0, RZ, 0xc0, !PT ;  /* 0x000001c0d4d27812 */ /* 0x000fc400078ec0ff */
[----:B------:R-:W-:Y:S02]  /*92c0*/  LOP3.LUT R204, R0, 0x8, R204, 0x78, !PT ;  /* 0x0000000800cc7812 */ /* 0x000fe400078e78cc */
[----:B------:R-:W-:Y:S02]  /*92d0*/  LOP3.LUT R210, R210, 0x38, R2, 0xf8, !PT ;  /* 0x00000038d2d27812 */ /* 0x000fe400078ef802 */
[----:B------:R-:W-:Y:S02]  /*92e0*/  LOP3.LUT R204, R204, 0x200, R4, 0xf8, !PT ;  /* 0x00000200cccc7812 */ /* 0x000fe400078ef804 */
[----:B------:R-:W-:Y:S02]  /*92f0*/  LOP3.LUT R0, R212, 0x400, RZ, 0xc0, !PT ;  /* 0x00000400d4007812 */ /* 0x000fe400078ec0ff */
[----:B------:R-:W-:Y:S02]  /*9300*/  LOP3.LUT R205, R210, 0x8, R211, 0x78, !PT ;  /* 0x00000008d2cd7812 */ /* 0x000fe400078e78d3 */
[----:B------:R-:W-:-:S02]  /*9310*/  LOP3.LUT R2, R2, 0x38, RZ, 0xc0, !PT ;  /* 0x0000003802027812 */ /* 0x000fc400078ec0ff */
[----:B------:R-:W-:Y:S01]  /*9320*/  LEA R204, R204, UR5, 0x1 ;  /* 0x00000005cccc7c11 */ /* 0x000fe2000f8e08ff */
[----:B------:R-:W-:Y:S01]  /*9330*/  IMAD R205, R205, 0x2, R0 ;  /* 0x00000002cdcd7824 */ /* 0x000fe200078e0200 */
[----:B------:R-:W-:Y:S01]  /*9340*/  ISETP.GE.AND P1, PT, R2, UR10, PT ;  /* 0x0000000a02007c0c */ /* 0x000fe2000bf26270 */
[----:B------:R-:W-:Y:S01]  /*9350*/  IMAD.MOV.U32 R0, RZ, RZ, R136 ;  /* 0x000000ffff007224 */ /* 0x000fe200078e0088 */
[----:B------:R-:W-:Y:S01]  /*9360*/  SHF.L.U64.HI R4, R242, 0x4, R243 ;  /* 0x00000004f2047819 */ /* 0x000fe200000102f3 */
[----:B------:R-:W-:Y:S01]  /*9370*/  IMAD.IADD R206, R206, 0x1, R204 ;  /* 0x00000001cece7824 */ /* 0x000fe200078e02cc */
[----:B------:R-:W-:Y:S01]  /*9380*/  SEL R207, R207, 0xffffffe0, !P0 ;  /* 0xffffffe0cfcf7807 */ /* 0x000fe20004000000 */
[----:B------:R-:W-:Y:S01]  /*9390*/  VIADD R2, R204, 0x10000 ;  /* 0x00010000cc027836 */ /* 0x000fe20000000000 */
[----:B------:R-:W-:Y:S07]  /*93a0*/  BRA `(.L_x_927) ;  /* 0x0000000400987947 */ /* 0x000fee0003800000 */
.L_x_929:
        /* <DEDUP_REMOVED lines=102> */
.L_x_927:
[----:B------:R-:W2:Y:S01]  /*9a10*/  LDL R16, [R1+0x64] ;  /* 0x0000640001107983 */ /* 0x000ea20000100800 */
[----:B------:R-:W-:Y:S04]  /*9a20*/  DEPBAR.LE SB0, 0x0 ;  /* 0x000080000000791a */ /* 0x000fe80000000000 */
[----:B------:R-:W3:Y:S01]  /*9a30*/  LDL R15, [R1+0x60] ;  /* 0x00006000010f7983 */ /* 0x000ee20000100800 */
[----:B------:R-:W-:Y:S01]  /*9a40*/  IMAD.SHL.U32 R17, R211, 0x8, RZ ;  /* 0x00000008d3117824 */ /* 0x000fe200078e00ff */
[C---:B------:R-:W-:Y:S01]  /*9a50*/  SHF.L.U64.HI R10, R242.reuse, 0x4, R243 ;  /* 0x00000004f20a7819 */ /* 0x040fe200000102f3 */
[C---:B------:R-:W-:Y:S01]  /*9a60*/  IMAD.WIDE.U32 R8, R242.reuse, UR26, RZ ;  /* 0x0000001af2087c25 */ /* 0x040fe2000f8e00ff */
[----:B------:R-:W-:Y:S01]  /*9a70*/  BAR.SYNC.DEFER_BLOCKING 0x0 ;  /* 0x0000000000007b1d */ /* 0x000fe20000010000 */
[----:B------:R-:W-:Y:S01]  /*9a80*/  USHF.L.U32 UR11, UR26, 0x1, URZ ;  /* 0x000000011a0b7899 */ /* 0x000fe200080006ff */
[----:B------:R-:W-:Y:S01]  /*9a90*/  LOP3.LUT R17, R17, 0x38, RZ, 0xc0, !PT ;  /* 0x0000003811117812 */ /* 0x000fe200078ec0ff */
[----:B------:R-:W-:Y:S01]  /*9aa0*/  IMAD R9, R243, UR26, R9 ;  /* 0x0000001af3097c24 */ /* 0x000fe2000f8e0209 */
[--C-:B-----5:R-:W-:Y:S01]  /*9ab0*/  SHF.R.U32.HI R208, RZ, 0x1, R211.reuse ;  /* 0x00000001ffd07819 */ /* 0x120fe200000116d3 */
[----:B------:R-:W-:Y:S01]  /*9ac0*/  IMAD.SHL.U32 R4, R242, 0x10, RZ ;  /* 0x00000010f2047824 */ /* 0x000fe200078e00ff */
[----:B------:R-:W-:Y:S01]  /*9ad0*/  LOP3.LUT R11, R17, 0x40, RZ, 0xfc, !PT ;  /* 0x00000040110b7812 */ /* 0x000fe200078efcff */
[----:B------:R-:W-:Y:S01]  /*9ae0*/  IMAD.SHL.U32 R12, R211, 0x20, RZ ;  /* 0x00000020d30c7824 */ /* 0x000fe200078e00ff */
[----:B------:R-:W-:Y:S01]  /*9af0*/  LOP3.LUT R3, R17, 0x80, RZ, 0xfc, !PT ;  /* 0x0000008011037812 */ /* 0x000fe200078efcff */
[----:B------:R-:W-:Y:S01]  /*9b00*/  VIADD R28, R205, UR5 ;  /* 0x00000005cd1c7c36 */ /* 0x000fe20008000000 */
[----:B------:R-:W-:Y:S01]  /*9b10*/  ISETP.GE.AND P4, PT, R11, UR9, PT ;  /* 0x000000090b007c0c */ /* 0x000fe2000bf86270 */
[----:B------:R1:W-:Y:S01]  /*9b20*/  STL [R1+0x7c], R11 ;  /* 0x00007c0b01007387 */ /* 0x0003e20000100800 */
[----:B------:R-:W-:Y:S01]  /*9b30*/  ISETP.GE.AND P3, PT, R3, UR9, PT ;  /* 0x0000000903007c0c */ /* 0x000fe2000bf66270 */
[----:B------:R-:W-:Y:S01]  /*9b40*/  UIADD3 UR10, UPT, UPT, UR25, -0x4498517b, URZ ;  /* 0xbb67ae85190a7890 */ /* 0x000fe2000fffe0ff */
[----:B------:R-:W-:Y:S01]  /*9b50*/  LOP3.LUT R2, R17, 0xc0, RZ, 0xfc, !PT ;  /* 0x000000c011027812 */ /* 0x000fe200078efcff */
[----:B------:R4:W-:Y:S01]  /*9b60*/  STL [R1+0x78], R3 ;  /* 0x0000780301007387 */ /* 0x0009e20000100800 */
[-C--:B------:R-:W-:Y:S01]  /*9b70*/  LEA R5, P0, R8, R4.reuse, 0x6 ;  /* 0x0000000408057211 */ /* 0x080fe200078030ff */
[----:B------:R-:W-:Y:S01]  /*9b80*/  UISETP.NE.AND UP0, UPT, UR26, URZ, UPT ;  /* 0x000000ff1a00728c */ /* 0x000fe2000bf05270 */
[----:B------:R-:W-:Y:S01]  /*9b90*/  LOP3.LUT R209, R12, 0x7c00, RZ, 0xc0, !PT ;  /* 0x00007c000cd17812 */ /* 0x000fe200078ec0ff */
[----:B------:R3:W-:Y:S01]  /*9ba0*/  STL [R1+0x80], R2 ;  /* 0x0000800201007387 */ /* 0x0007e20000100800 */
[----:B------:R-:W-:Y:S01]  /*9bb0*/  SHF.R.U32.HI R222, RZ, 0x5, R211 ;  /* 0x00000005ffde7819 */ /* 0x000fe200000116d3 */
[----:B------:R-:W-:Y:S02]  /*9bc0*/  UIADD3 UR12, UPT, UPT, UR24, -0x61c88647, URZ ;  /* 0x9e3779b9180c7890 */ /* 0x000fe4000fffe0ff */
[----:B------:R-:W3:Y:S01]  /*9bd0*/  LDL.64 R220, [R1+0x70] ;  /* 0x0000700001dc7983 */ /* 0x000ee20000100a00 */
[----:B------:R-:W-:Y:S03]  /*9be0*/  UIADD3 UR6, UPT, UPT, UR24, 0x3c6ef372, URZ ;  /* 0x3c6ef37218067890 */ /* 0x000fe6000fffe0ff */
[----:B------:R-:W3:Y:S01]  /*9bf0*/  LDL.64 R218, [R1+0x68] ;  /* 0x0000680001da7983 */ /* 0x000ee20000100a00 */
[----:B-1----:R-:W-:Y:S02]  /*9c00*/  IADD3 R11, P5, PT, R5, R4, RZ ;  /* 0x00000004050b7210 */ /* 0x002fe40007fbe0ff */
[----:B----4-:R-:W-:Y:S02]  /*9c10*/  LOP3.LUT R3, R209, 0x200, R212, 0xf8, !PT ;  /* 0x00000200d1037812 */ /* 0x010fe400078ef8d4 */
[CC--:B--2---:R-:W-:Y:S02]  /*9c20*/  LEA R6, P2, R8.reuse, R16.reuse, 0x7 ;  /* 0x0000001008067211 */ /* 0x0c4fe400078438ff */
[C---:B------:R-:W-:Y:S02]  /*9c30*/  LEA R4, P6, R5.reuse, R16, 0x1 ;  /* 0x0000001005047211 */ /* 0x040fe400078c08ff */
[--C-:B---3--:R-:W-:Y:S02]  /*9c40*/  LEA.HI.X R7, R8, R15, R9.reuse, 0x7, P2 ;  /* 0x0000000f08077211 */ /* 0x108fe400010f3c09 */
[----:B------:R-:W-:Y:S02]  /*9c50*/  ISETP.GE.AND P2, PT, R2, UR9, PT ;  /* 0x0000000902007c0c */ /* 0x000fe4000bf46270 */
[----:B------:R-:W-:Y:S01]  /*9c60*/  LEA.HI.X R9, R8, R10, R9, 0x6, P0 ;  /* 0x0000000a08097211 */ /* 0x000fe200000f3409 */
[----:B------:R-:W-:Y:S01]  /*9c70*/  @!PT LDS RZ, [RZ] ;  /* 0x00000000fffff984 */ /* 0x000fe20000000800 */
[----:B------:R-:W-:Y:S01]  /*9c80*/  @!PT LDS RZ, [RZ] ;  /* 0x00000000fffff984 */ /* 0x000fe20000000800 */
[----:B------:R-:W-:Y:S01]  /*9c90*/  @!PT LDS RZ, [RZ] ;  /* 0x00000000fffff984 */ /* 0x000fe20000000800 */
[----:B------:R-:W-:Y:S01]  /*9ca0*/  @!P1 LDGSTS.E.BYPASS.LTC128B.128 [R215+0x10000], desc[UR22][R6.64] ;  /* 0x1000000006d79fae */ /* 0x000fe2000b981a16 */
[C---:B------:R-:W-:Y:S02]  /*9cb0*/  LEA R12, P0, R242.reuse, R5, 0x5 ;  /* 0x00000005f20c7211 */ /* 0x040fe400078028ff */
[----:B------:R-:W-:Y:S01]  /*9cc0*/  LEA.HI.X R5, R5, R15, R9, 0x1, P6 ;  /* 0x0000000f05057211 */ /* 0x000fe200030f0c09 */
[----:B------:R-:W-:Y:S01]  /*9cd0*/  @P1 STS.128 [R215+0x10000], RZ ;  /* 0x010000ffd7001388 */ /* 0x000fe20000000c00 */
[----:B------:R-:W-:Y:S01]  /*9ce0*/  ISETP.GE.AND P1, PT, R17, UR9, PT ;  /* 0x0000000911007c0c */ /* 0x000fe2000bf26270 */
[----:B------:R-:W-:Y:S01]  /*9cf0*/  IMAD.X R13, R9, 0x1, R10, P5 ;  /* 0x00000001090d7824 */ /* 0x000fe200028e060a */
[CC--:B------:R-:W-:Y:S01]  /*9d00*/  LEA R10, P5, R11.reuse, R16.reuse, 0x1 ;  /* 0x000000100b0a7211 */ /* 0x0c0fe200078a08ff */
[----:B------:R-:W-:Y:S01]  /*9d10*/  @!PT LDS RZ, [RZ] ;  /* 0x00000000fffff984 */ /* 0x000fe20000000800 */
[----:B------:R-:W-:Y:S01]  /*9d20*/  @!PT LDS RZ, [RZ] ;  /* 0x00000000fffff984 */ /* 0x000fe20000000800 */
[----:B------:R-:W-:Y:S01]  /*9d30*/  @!PT LDS RZ, [RZ] ;  /* 0x00000000fffff984 */ /* 0x000fe20000000800 */
[----:B------:R-:W-:Y:S01]  /*9d40*/  @!P4 LDGSTS.E.BYPASS.LTC128B.128 [R215+0x12000], desc[UR22][R6.64+0x80] ;  /* 0x1200008006d7cfae */ /* 0x000fe2000b981a16 */
[----:B------:R-:W-:Y:S02]  /*9d50*/  LEA.HI.X R14, R242, R9, R243, 0x5, P0 ;  /* 0x00000009f20e7211 */ /* 0x000fe400000f2cf3 */
[-C--:B------:R-:W-:Y:S01]  /*9d60*/  LEA.HI.X R11, R11, R15.reuse, R13, 0x1, P5 ;  /* 0x0000000f0b0b7211 */ /* 0x080fe200028f0c0d */
[----:B------:R-:W-:Y:S01]  /*9d70*/  @P4 STS.128 [R215+0x12000], RZ ;  /* 0x012000ffd7004388 */ /* 0x000fe20000000c00 */
[----:B------:R-:W-:Y:S02]  /*9d80*/  LEA R8, P0, R12, R16, 0x1 ;  /* 0x000000100c087211 */ /* 0x000fe400078008ff */
[----:B------:R-:W-:Y:S01]  /*9d90*/  LOP3.LUT R2, R208, 0x8, RZ, 0xc0, !PT ;  /* 0x00000008d0027812 */ /* 0x000fe200078ec0ff */
[----:B------:R-:W-:Y:S01]  /*9da0*/  @!PT LDS RZ, [RZ] ;  /* 0x00000000fffff984 */ /* 0x000fe20000000800 */
[----:B------:R-:W-:Y:S01]  /*9db0*/  @!PT LDS RZ, [RZ] ;  /* 0x00000000fffff984 */ /* 0x000fe20000000800 */
[----:B------:R-:W-:Y:S01]  /*9dc0*/  @!PT LDS RZ, [RZ] ;  /* 0x00000000fffff984 */ /* 0x000fe20000000800 */
[----:B------:R-:W-:Y:S01]  /*9dd0*/  @!P3 LDGSTS.E.BYPASS.LTC128B.128 [R215+0x14000], desc[UR22][R6.64+0x100] ;  /* 0x1400010006d7bfae */ /* 0x000fe2000b981a16 */
[----:B------:R-:W-:Y:S02]  /*9de0*/  LEA.HI.X R9, R12, R15, R14, 0x1, P0 ;  /* 0x0000000f0c097211 */ /* 0x000fe400000f0c0e */
[----:B------:R-:W-:Y:S01]  /*9df0*/  LOP3.LUT R2, R3, R210, R2, 0xf6, !PT ;  /* 0x000000d203027212 */ /* 0x000fe200078ef602 */
[----:B------:R-:W-:Y:S01]  /*9e00*/  @P3 STS.128 [R215+0x14000], RZ ;  /* 0x014000ffd7003388 */ /* 0x000fe20000000c00 */
[----:B------:R-:W-:Y:S02]  /*9e10*/  LOP3.LUT P0, RZ, R211, 0x4, RZ, 0xc0, !PT ;  /* 0x00000004d3ff7812 */ /* 0x000fe4000780c0ff */
[----:B------:R-:W-:Y:S01]  /*9e20*/  LEA R138, R2, UR5, 0x1 ;  /* 0x00000005028a7c11 */ /* 0x000fe2000f8e08ff */
[----:B------:R-:W-:Y:S01]  /*9e30*/  @!PT LDS RZ, [RZ] ;  /* 0x00000000fffff984 */ /* 0x000fe20000000800 */
[----:B------:R-:W-:Y:S01]  /*9e40*/  @!PT LDS RZ, [RZ] ;  /* 0x00000000fffff984 */ /* 0x000fe20000000800 */
[----:B------:R-:W-:Y:S01]  /*9e50*/  @!PT LDS RZ, [RZ] ;  /* 0x00000000fffff984 */ /* 0x000fe20000000800 */
[----:B------:R-:W-:Y:S01]  /*9e60*/  @!P2 LDGSTS.E.BYPASS.LTC128B.128 [R215+0x16000], desc[UR22][R6.64+0x180] ;  /* 0x1600018006d7afae */ /* 0x000fe2000b981a16 */
[C---:B------:R-:W-:Y:S01]  /*9e70*/  IMAD.IADD R2, R28.reuse, 0x1, R207 ;  /* 0x000000011c027824 */ /* 0x040fe200078e02cf */
[----:B------:R-:W-:Y:S02]  /*9e80*/  SEL R3, R213, 0xffffffc0, !P0 ;  /* 0xffffffc0d5037807 */ /* 0x000fe40004000000 */
[----:B------:R-:W-:Y:S01]  /*9e90*/  @P2 STS.128 [R215+0x16000], RZ ;  /* 0x016000ffd7002388 */ /* 0x000fe20000000c00 */
[--C-:B------:R-:W-:Y:S02]  /*9ea0*/  IMAD.IADD R200, R207, 0x1, R138.reuse ;  /* 0x00000001cfc87824 */ /* 0x100fe400078e028a */
[----:B------:R-:W-:Y:S01]  /*9eb0*/  IMAD.IADD R139, R3, 0x1, R138 ;  /* 0x00000001038b7824 */ /* 0x000fe200078e028a */
[----:B------:R-:W-:Y:S01]  /*9ec0*/  @!PT LDS RZ, [RZ] ;  /* 0x00000000fffff984 */ /* 0x000fe20000000800 */
[----:B------:R-:W-:Y:S01]  /*9ed0*/  @!PT LDS RZ, [RZ] ;  /* 0x00000000fffff984 */ /* 0x000fe20000000800 */
[----:B------:R-:W-:Y:S01]  /*9ee0*/  @!PT LDS RZ, [RZ] ;  /* 0x00000000fffff984 */ /* 0x000fe20000000800 */
[----:B------:R-:W-:Y:S01]  /*9ef0*/  @!P1 LDGSTS.E.BYPASS.LTC128B.128 [R215+0x10800], desc[UR22][R4.64] ;  /* 0x1080000004d79fae */ /* 0x000fe2000b981a16 */
[----:B------:R-:W-:Y:S02]  /*9f00*/  IMAD.IADD R3, R28, 0x1, R3 ;  /* 0x000000011c037824 */ /* 0x000fe400078e0203 */
[C---:B------:R-:W-:Y:S01]  /*9f10*/  IMAD.IADD R201, R207.reuse, 0x1, R139 ;  /* 0x00000001cfc97824 */ /* 0x040fe200078e028b */
[----:B------:R-:W-:Y:S01]  /*9f20*/  @P1 STS.128 [R215+0x10800], RZ ;  /* 0x010800ffd7001388 */ /* 0x000fe20000000c00 */
[----:B------:R-:W-:Y:S03]  /*9f30*/  IMAD.IADD R136, R207, 0x1, R3 ;  /* 0x00000001cf887824 */ /* 0x000fe600078e0203 */
        /* <DEDUP_REMOVED lines=56> */
[----:B------:R-:W-:Y:S04]  /*a2c0*/  LDSM.16.M88.4 R16, [R205+UR5+0x8800] ;  /* 0x00880005cd10783b */ /* 0x000fe80008000200 */
[----:B------:R-:W-:Y:S04]  /*a2d0*/  LDSM.16.M88.4 R24, [R205+UR5+0x9000] ;  /* 0x00900005cd18783b */ /* 0x000fe80008000200 */
[----:B------:R-:W-:Y:S04]  /*a2e0*/  LDSM.16.M88.4 R168, [R205+UR5+0x9800] ;  /* 0x00980005cda8783b */ /* 0x000fe80008000200 */
[----:B------:R-:W0:Y:S04]  /*a2f0*/  LDGDEPBAR ;  /* 0x00000000000079af */ /* 0x000e280000000000 */
[----:B-1----:R-:W1:Y:S04]  /*a300*/  LDSM.16.M88.4 R8, [R205+UR5+0x8000] ;  /* 0x00800005cd08783b */ /* 0x002e680008000200 */
[----:B------:R-:W-:Y:S04]  /*a310*/  LDSM.16.M88.4 R172, [R200] ;  /* 0x00000000c8ac783b */ /* 0x000fe80000000200 */
[----:B------:R-:W2:Y:S04]  /*a320*/  LDSM.16.M88.4 R176, [R2+0x8000] ;  /* 0x0080000002b0783b */ /* 0x000ea80000000200 */
[----:B------:R-:W3:Y:S04]  /*a330*/  LDSM.16.M88.4 R180, [R2+0x8800] ;  /* 0x0088000002b4783b */ /* 0x000ee80000000200 */
[----:B------:R-:W4:Y:S04]  /*a340*/  LDSM.16.M88.4 R184, [R2+0x9000] ;  /* 0x0090000002b8783b */ /* 0x000f280000000200 */
[----:B------:R-:W4:Y:S04]  /*a350*/  LDSM.16.M88.4 R188, [R2+0x9800] ;  /* 0x0098000002bc783b */ /* 0x000f280000000200 */
[----:B------:R-:W-:Y:S04]  /*a360*/  LDSM.16.M88.4 R192, [R139] ;  /* 0x000000008bc0783b */ /* 0x000fe80000000200 */
[----:B------:R-:W4:Y:S01]  /*a370*/  LDSM.16.M88.4 R196, [R3+0x8000] ;  /* 0x0080000003c4783b */ /* 0x000f220000000200 */
[C---:B-1----:R-:W-:Y:S08]  /*a380*/  HMMA.16816.F32.BF16 R4, R32.reuse, R8, RZ ;  /* 0x000000082004723c */ /* 0x042ff000000418ff */
[C---:B------:R-:W-:Y:S08]  /*a390*/  HMMA.16816.F32.BF16 R8, R32.reuse, R10, RZ ;  /* 0x0000000a2008723c */ /* 0x040ff000000418ff */
[C---:B------:R-:W-:Y:S08]  /*a3a0*/  HMMA.16816.F32.BF16 R12, R32.reuse, R16, RZ ;  /* 0x00000010200c723c */ /* 0x040ff000000418ff */
[C---:B------:R-:W-:Y:S08]  /*a3b0*/  HMMA.16816.F32.BF16 R16, R32.reuse, R18, RZ ;  /* 0x000000122010723c */ /* 0x040ff000000418ff */
[C---:B------:R-:W-:Y:S08]  /*a3c0*/  HMMA.16816.F32.BF16 R20, R32.reuse, R24, RZ ;  /* 0x000000182014723c */ /* 0x040ff000000418ff */
[C---:B------:R-:W-:Y:S08]  /*a3d0*/  HMMA.16816.F32.BF16 R24, R32.reuse, R26, RZ ;  /* 0x0000001a2018723c */ /* 0x040ff000000418ff */
[C---:B------:R-:W-:Y:S08]  /*a3e0*/  HMMA.16816.F32.BF16 R28, R32.reuse, R168, RZ ;  /* 0x000000a8201c723c */ /* 0x040ff000000418ff */
[----:B------:R-:W-:Y:S01]  /*a3f0*/  HMMA.16816.F32.BF16 R32, R32, R170, RZ ;  /* 0x000000aa2020723c */ /* 0x000fe200000418ff */
[----:B------:R-:W1:Y:S07]  /*a400*/  LDSM.16.M88.4 R168, [R3+0x8800] ;  /* 0x0088000003a8783b */ /* 0x000e6e0000000200 */
        /* <DEDUP_REMOVED lines=9> */
[C---:B------:R-:W-:Y:S08]  /*a4a0*/  HMMA.16816.F32.BF16 R28, R172.reuse, R188, R28 ;  /* 0x000000bcac1c723c */ /* 0x040ff0000004181c */
[----:B------:R-:W-:Y:S01]  /*a4b0*/  HMMA.16816.F32.BF16 R32, R172, R190, R32 ;  /* 0x000000beac20723c */ /* 0x000fe20000041820 */
[----:B------:R-:W4:Y:S04]  /*a4c0*/  LDSM.16.M88.4 R172, [R201] ;  /* 0x00000000c9ac783b */ /* 0x000f280000000200 */
[----:B------:R-:W4:Y:S03]  /*a4d0*/  LDSM.16.M88.4 R188, [R136+0x8800] ;  /* 0x0088000088bc783b */ /* 0x000f260000000200 */
[C---:B------:R-:W-:Y:S08]  /*a4e0*/  HMMA.16816.F32.BF16 R4, R192.reuse, R196, R4 ;  /* 0x000000c4c004723c */ /* 0x040ff00000041804 */
[C---:B------:R-:W-:Y:S01]  /*a4f0*/  HMMA.16816.F32.BF16 R8, R192.reuse, R198, R8 ;  /* 0x000000c6c008723c */ /* 0x040fe20000041808 */
[----:B------:R-:W-:Y:S07]  /*a500*/  LDSM.16.M88.4 R196, [R205+UR5+0xe800] ;  /* 0x00e80005cdc4783b */ /* 0x000fee0008000200 */
[C---:B-1----:R-:W-:Y:S08]  /*a510*/  HMMA.16816.F32.BF16 R12, R192.reuse, R168, R12 ;  /* 0x000000a8c00c723c */ /* 0x042ff0000004180c */
[C---:B------:R-:W-:Y:S01]  /*a520*/  HMMA.16816.F32.BF16 R16, R192.reuse, R170, R16 ;  /* 0x000000aac010723c */ /* 0x040fe20000041810 */
[----:B------:R-:W1:Y:S07]  /*a530*/  LDSM.16.M88.4 R168, [R136+0x9000] ;  /* 0x0090000088a8783b */ /* 0x000e6e0000000200 */
[C---:B--2---:R-:W-:Y:S08]  /*a540*/  HMMA.16816.F32.BF16 R20, R192.reuse, R176, R20 ;  /* 0x000000b0c014723c */ /* 0x044ff00000041814 */
[C---:B------:R-:W-:Y:S01]  /*a550*/  HMMA.16816.F32.BF16 R24, R192.reuse, R178, R24 ;  /* 0x000000b2c018723c */ /* 0x040fe20000041818 */
[----:B------:R-:W2:Y:S07]  /*a560*/  LDSM.16.M88.4 R176, [R136+0x9800] ;  /* 0x0098000088b0783b */ /* 0x000eae0000000200 */
[C---:B---3--:R-:W-:Y:S08]  /*a570*/  HMMA.16816.F32.BF16 R28, R192.reuse, R180, R28 ;  /* 0x000000b4c01c723c */ /* 0x048ff0000004181c */
[----:B------:R-:W-:Y:S01]  /*a580*/  HMMA.16816.F32.BF16 R32, R192, R182, R32 ;  /* 0x000000b6c020723c */ /* 0x000fe20000041820 */
[----:B------:R-:W-:Y:S04]  /*a590*/  LDSM.16.M88.4 R180, [R138+0x2000] ;  /* 0x002000008ab4783b */ /* 0x000fe80000000200 */
[----:B------:R-:W3:Y:S03]  /*a5a0*/  LDSM.16.M88.4 R192, [R205+UR5+0xa000] ;  /* 0x00a00005cdc0783b */ /* 0x000ee60008000200 */
[C---:B----4-:R-:W-:Y:S08]  /*a5b0*/  HMMA.16816.F32.BF16 R4, R172.reuse, R184, R4 ;  /* 0x000000b8ac04723c */ /* 0x050ff00000041804 */
[C---:B------:R-:W-:Y:S01]  /*a5c0*/  HMMA.16816.F32.BF16 R8, R172.reuse, R186, R8 ;  /* 0x000000baac08723c */ /* 0x040fe20000041808 */
[----:B------:R-:W4:Y:S07]  /*a5d0*/  LDSM.16.M88.4 R184, [R205+UR5+0xa800] ;  /* 0x00a80005cdb8783b */ /* 0x000f2e0008000200 */
[C---:B------:R-:W-:Y:S08]  /*a5e0*/  HMMA.16816.F32.BF16 R12, R172.reuse, R188, R12 ;  /* 0x000000bcac0c723c */ /* 0x040ff0000004180c */
[C---:B------:R-:W-:Y:S01]  /*a5f0*/  HMMA.16816.F32.BF16 R16, R172.reuse, R190, R16 ;  /* 0x000000beac10723c */ /* 0x040fe20000041810 */
[----:B------:R-:W4:Y:S07]  /*a600*/  LDSM.16.M88.4 R188, [R205+UR5+0xb000] ;  /* 0x00b00005cdbc783b */ /* 0x000f2e0008000200 */
[C---:B-1----:R-:W-:Y:S08]  /*a610*/  HMMA.16816.F32.BF16 R20, R172.reuse, R168, R20 ;  /* 0x000000a8ac14723c */ /* 0x042ff00000041814 */
[C---:B------:R-:W-:Y:S01]  /*a620*/  HMMA.16816.F32.BF16 R24, R172.reuse, R170, R24 ;  /* 0x000000aaac18723c */ /* 0x040fe20000041818 */
[----:B------:R-:W1:Y:S07]  /*a630*/  LDSM.16.M88.4 R168, [R205+UR5+0xb800] ;  /* 0x00b80005cda8783b */ /* 0x000e6e0008000200 */
[C---:B--2---:R-:W-:Y:S08]  /*a640*/  HMMA.16816.F32.BF16 R28, R172.reuse, R176, R28 ;  /* 0x000000b0ac1c723c */ /* 0x044ff0000004181c */
[----:B------:R-:W-:Y:S01]  /*a650*/  HMMA.16816.F32.BF16 R32, R172, R178, R32 ;  /* 0x000000b2ac20723c */ /* 0x000fe20000041820 */
[----:B------:R-:W-:Y:S04]  /*a660*/  LDSM.16.M88.4 R172, [R200+0x2000] ;  /* 0x00200000c8ac783b */ /* 0x000fe80000000200 */
[----:B------:R-:W2:Y:S03]  /*a670*/  LDSM.16.M88.4 R176, [R2+0xa000] ;  /* 0x00a0000002b0783b */ /* 0x000ea60000000200 */
[C---:B---3--:R-:W-:Y:S08]  /*a680*/  HMMA.16816.F32.BF16 R4, R180.reuse, R192, R4 ;  /* 0x000000c0b404723c */ /* 0x048ff00000041804 */
[C---:B------:R-:W-:Y:S01]  /*a690*/  HMMA.16816.F32.BF16 R8, R180.reuse, R194, R8 ;  /* 0x000000c2b408723c */ /* 0x040fe20000041808 */
[----:B------:R-:W3:Y:S07]  /*a6a0*/  LDSM.16.M88.4 R192, [R2+0xa800] ;  /* 0x00a8000002c0783b */ /* 0x000eee0000000200 */
[C---:B----4-:R-:W-:Y:S08]  /*a6b0*/  HMMA.16816.F32.BF16 R12, R180.reuse, R184, R12 ;  /* 0x000000b8b40c723c */ /* 0x050ff0000004180c */
[C---:B------:R-:W-:Y:S01]  /*a6c0*/  HMMA.16816.F32.BF16 R16, R180.reuse, R186, R16 ;  /* 0x000000bab410723c */ /* 0x040fe20000041810 */
[----:B------:R-:W4:Y:S07]  /*a6d0*/  LDSM.16.M88.4 R184, [R2+0xb000] ;  /* 0x00b0000002b8783b */ /* 0x000f2e0000000200 */
[C---:B------:R-:W-:Y:S08]  /*a6e0*/  HMMA.16816.F32.BF16 R20, R180.reuse, R188, R20 ;  /* 0x000000bcb414723c */ /* 0x040ff00000041814 */
[C---:B------:R-:W-:Y:S01]  /*a6f0*/  HMMA.16816.F32.BF16 R24, R180.reuse, R190, R24 ;  /* 0x000000beb418723c */ /* 0x040fe20000041818 */
[----:B------:R-:W4:Y:S07]  /*a700*/  LDSM.16.M88.4 R188, [R2+0xb800] ;  /* 0x00b8000002bc783b */ /* 0x000f2e0000000200 */
[C---:B-1----:R-:W-:Y:S08]  /*a710*/  HMMA.16816.F32.BF16 R28, R180.reuse, R168, R28 ;  /* 0x000000a8b41c723c */ /* 0x042ff0000004181c */
        /* <DEDUP_REMOVED lines=32> */
[C---:B-1----:R-:W-:Y:S08]  /*a920*/  HMMA.16816.F32.BF16 R12, R184.reuse, R176, R12 ;  /* 0x000000b0b80c723c */ /* 0x042ff0000004180c */
[C---:B------:R-:W-:Y:S01]  /*a930*/  HMMA.16816.F32.BF16 R16, R184.reuse, R178, R16 ;  /* 0x000000b2b810723c */ /* 0x040fe20000041810 */
[----:B------:R-:W1:Y:S07]  /*a940*/  LDSM.16.M88.4 R176, [R205+UR5+0xd000] ;  /* 0x00d00005cdb0783b */ /* 0x000e6e0008000200 */
[C---:B------:R-:W-:Y:S08]  /*a950*/  HMMA.16816.F32.BF16 R20, R184.reuse, R180, R20 ;  /* 0x000000b4b814723c */ /* 0x040ff00000041814 */
        /* <DEDUP_REMOVED lines=14> */
[----:B------:R-:W-:Y:S07]  /*aa40*/  LDSM.16.M88.4 R176, [R139+0x4000] ;  /* 0x004000008bb0783b */ /* 0x000fee0000000200 */
[C---:B------:R-:W-:Y:S08]  /*aa50*/  HMMA.16816.F32.BF16 R28, R168.reuse, R180, R28 ;  /* 0x000000b4a81c723c */ /* 0x040ff0000004181c */
[----:B------:R-:W-:Y:S01]  /*aa60*/  HMMA.16816.F32.BF16 R32, R168, R182, R32 ;  /* 0x000000b6a820723c */ /* 0x000fe20000041820 */
[----:B------:R-:W1:Y:S04]  /*aa70*/  LDSM.16.M88.4 R168, [R2+0xd800] ;  /* 0x00d8000002a8783b */ /* 0x000e680000000200 */
        /* <DEDUP_REMOVED lines=10> */
[C---:B-1----:R-:W-:Y:S08]  /*ab20*/  HMMA.16816.F32.BF16 R28, R184.reuse, R168, R28 ;  /* 0x000000a8b81c723c */ /* 0x042ff0000004181c */
[----:B------:R-:W-:Y:S01]  /*ab30*/  HMMA.16816.F32.BF16 R32, R184, R170, R32 ;  /* 0x000000aab820723c */ /* 0x000fe20000041820 */
[----:B------:R-:W-:Y:S04]  /*ab40*/  LDSM.16.M88.4 R168, [R201+0x4000] ;  /* 0x00400000c9a8783b */ /* 0x000fe80000000200 */
[----:B------:R-:W-:Y:S03]  /*ab50*/  LDSM.16.M88.4 R184, [R136+0xc800] ;  /* 0x00c8000088b8783b */ /* 0x000fe60000000200 */
[C---:B------:R-:W-:Y:S08]  /*ab60*/  HMMA.16816.F32.BF16 R4, R176.reuse, R180, R4 ;  /* 0x000000b4b004723c */ /* 0x040ff00000041804 */
        /* <DEDUP_REMOVED lines=9> */
[----:B------:R-:W-:Y:S01]  /*ac00*/  HMMA.16816.F32.BF16 R32, R176, R190, R32 ;  /* 0x000000beb020723c */ /* 0x000fe20000041820 */
[----:B------:R-:W-:Y:S04]  /*ac10*/  LDSM.16.M88.4 R176, [R138+0x6000] ;  /* 0x006000008ab0783b */ /* 0x000fe80000000200 */
[----:B------:R-:W4:Y:S03]  /*ac20*/  LDSM.16.M88.4 R188, [R205+UR5+0xe000] ;  /* 0x00e00005cdbc783b */ /* 0x000f260008000200 */
[C---:B-1----:R-:W-:Y:S08]  /*ac30*/  HMMA.16816.F32.BF16 R4, R168.reuse, R180, R4 ;  /* 0x000000b4a804723c */ /* 0x042ff00000041804 */
[C---:B------:R-:W-:Y:S01]  /*ac40*/  HMMA.16816.F32.BF16 R8, R168.reuse, R182, R8 ;  /* 0x000000b6a808723c */ /* 0x040fe20000041808 */
[----:B------:R-:W1:Y:S07]  /*ac50*/  LDSM.16.M88.4 R180, [R205+UR5+0xf000] ;  /* 0x00f00005cdb4783b */ /* 0x000e6e0008000200 */
[C---:B------:R-:W-:Y:S08]  /*ac60*/  HMMA.16816.F32.BF16 R12, R168.reuse, R184, R12 ;  /* 0x000000b8a80c723c */ /* 0x040ff0000004180c */
[C---:B------:R-:W-:Y:S01]  /*ac70*/  HMMA.16816.F32.BF16 R16, R168.reuse, R186, R16 ;  /* 0x000000baa810723c */ /* 0x040fe20000041810 */
[----:B------:R-:W1:Y:S07]  /*ac80*/  LDSM.16.M88.4 R184, [R205+UR5+0xf800] ;  /* 0x00f80005cdb8783b */ /* 0x000e6e0008000200 */
[C---:B--2---:R-:W-:Y:S08]  /*ac90*/  HMMA.16816.F32.BF16 R20, R168.reuse, R192, R20 ;  /* 0x000000c0a814723c */ /* 0x044ff00000041814 */
[C---:B------:R-:W-:Y:S01]  /*aca0*/  HMMA.16816.F32.BF16 R24, R168.reuse, R194, R24 ;  /* 0x000000c2a818723c */ /* 0x040fe20000041818 */
[----:B------:R-:W-:Y:S07]  /*acb0*/  LDSM.16.M88.4 R192, [R2+0xf000] ;  /* 0x00f0000002c0783b */ /* 0x000fee0000000200 */
[C---:B---3--:R-:W-:Y:S08]  /*acc0*/  HMMA.16816.F32.BF16 R28, R168.reuse, R172, R28 ;  /* 0x000000aca81c723c */ /* 0x048ff0000004181c */
[----:B------:R-:W-:Y:S01]  /*acd0*/  HMMA.16816.F32.BF16 R32, R168, R174, R32 ;  /* 0x000000aea820723c */ /* 0x000fe20000041820 */
[----:B------:R-:W-:Y:S04]  /*ace0*/  LDSM.16.M88.4 R168, [R200+0x6000] ;  /* 0x00600000c8a8783b */ /* 0x000fe80000000200 */
[----:B------:R-:W2:Y:S03]  /*acf0*/  LDSM.16.M88.4 R172, [R2+0xe000] ;  /* 0x00e0000002ac783b */ /* 0x000ea60000000200 */
[C---:B----4-:R-:W-:Y:S08]  /*ad00*/  HMMA.16816.F32.BF16 R4, R176.reuse, R188, R4 ;  /* 0x000000bcb004723c */ /* 0x050ff00000041804 */
[C---:B------:R-:W-:Y:S01]  /*ad10*/  HMMA.16816.F32.BF16 R8, R176.reuse, R190, R8 ;  /* 0x000000beb008723c */ /* 0x040fe20000041808 */
[----:B------:R-:W3:Y:S07]  /*ad20*/  LDSM.16.M88.4 R188, [R2+0xe800] ;  /* 0x00e8000002bc783b */ /* 0x000eee0000000200 */
[C---:B------:R-:W-:Y:S08]  /*ad30*/  HMMA.16816.F32.BF16 R12, R176.reuse, R196, R12 ;  /* 0x000000c4b00c723c */ /* 0x040ff0000004180c */
        /* <DEDUP_REMOVED lines=14> */
[----:B------:R3:W2:Y:S07]  /*ae20*/  LDSM.16.M88.4 R188, [R3+0xf800] ;  /* 0x00f8000003bc783b */ /* 0x0006ae0000000200 */
[C---:B------:R-:W-:Y:S08]  /*ae30*/  HMMA.16816.F32.BF16 R20, R168.reuse, R192, R20 ;  /* 0x000000c0a814723c */ /* 0x040ff00000041814 */
[C---:B------:R-:W-:Y:S01]  /*ae40*/  HMMA.16816.F32.BF16 R24, R168.reuse, R194, R24 ;  /* 0x000000c2a818723c */ /* 0x040fe20000041818 */
[----:B------:R-:W-:Y:S07]  /*ae50*/  LDSM.16.M88.4 R192, [R136+0xe000] ;  /* 0x00e0000088c0783b */ /* 0x000fee0000000200 */
[C---:B----4-:R-:W-:Y:S01]  /*ae60*/  HMMA.16816.F32.BF16 R28, R168.reuse, R196, R28 ;  /* 0x000000c4a81c723c */ /* 0x050fe2000004181c */
[----:B---3--:R-:W-:Y:S05]  /*ae70*/  IMAD.U32 R3, RZ, RZ, UR25 ;  /* 0x00000019ff037e24 */ /* 0x008fea000f8e00ff */
[----:B------:R-:W-:Y:S02]  /*ae80*/  LOP3.LUT R3, R221, UR11, R3, 0x96, !PT ;  /* 0x0000000bdd037c12 */ /* 0x000fe4000f8e9603 */
[----:B------:R-:W-:Y:S01]  /*ae90*/  HMMA.16816.F32.BF16 R32, R168, R198, R32 ;  /* 0x000000c6a820723c */ /* 0x000fe20000041820 */
[----:B------:R-:W3:Y:S04]  /*aea0*/  LDSM.16.M88.4 R168, [R201+0x6000] ;  /* 0x00600000c9a8783b */ /* 0x000ee80000000200 */
[----:B------:R-:W4:Y:S03]  /*aeb0*/  LDSM.16.M88.4 R196, [R136+0xe800] ;  /* 0x00e8000088c4783b */ /* 0x000f260000000200 */
[C---:B-1----:R-:W-:Y:S01]  /*aec0*/  HMMA.16816.F32.BF16 R4, R176.reuse, R180, R4 ;  /* 0x000000b4b004723c */ /* 0x042fe20000041804 */
[----:B------:R-:W1:Y:S07]  /*aed0*/  LDSM.16.M88.4 R200, [R136+0xf000] ;  /* 0x00f0000088c8783b */ /* 0x000e6e0000000200 */
[C---:B------:R-:W-:Y:S01]  /*aee0*/  HMMA.16816.F32.BF16 R8, R176.reuse, R182, R8 ;  /* 0x000000b6b008723c */ /* 0x040fe20000041808 */
[----:B------:R4:W1:Y:S01]  /*aef0*/  LDSM.16.M88.4 R180, [R136+0xf800] ;  /* 0x00f8000088b4783b */ /* 0x0008620000000200 */
[----:B------:R-:W-:Y:S04]  /*af00*/  DEPBAR.LE SB0, 0x0 ;  /* 0x000080000000791a */ /* 0x000fe80000000000 */
[----:B------:R-:W-:Y:S02]  /*af10*/  BAR.SYNC.DEFER_BLOCKING 0x0 ;  /* 0x0000000000007b1d */ /* 0x000fe40000010000 */
[C---:B--2---:R-:W-:Y:S05]  /*af20*/  HMMA.16816.F32.BF16 R12, R176.reuse, R172, R12 ;  /* 0x000000acb00c723c */ /* 0x044fea000004180c */
[----:B------:R-:W-:Y:S01]  /*af30*/  LOP3.LUT R172, R220, UR10, R219, 0x96, !PT ;  /* 0x0000000adcac7c12 */ /* 0x000fe2000f8e96db */
[----:B------:R-:W-:Y:S02]  /*af40*/  UIADD3 UR10, UPT, UPT, UR11, 0x1, URZ ;  /* 0x000000010b0a7890 */ /* 0x000fe4000fffe0ff */
[C---:B------:R-:W-:Y:S01]  /*af50*/  HMMA.16816.F32.BF16 R16, R176.reuse, R174, R16 ;  /* 0x000000aeb010723c */ /* 0x040fe20000041810 */
[----:B------:R-:W-:Y:S02]  /*af60*/  IMAD.U32 R175, RZ, RZ, UR21 ;  /* 0x00000015ffaf7e24 */ /* 0x000fe4000f8e00ff */
[----:B------:R-:W-:Y:S04]  /*af70*/  IMAD.WIDE.U32 R172, R172, -0x326172a9, RZ ;  /* 0xcd9e8d57acac7825 */ /* 0x000fe800078e00ff */
[----:B------:R-:W-:Y:S01]  /*af80*/  IMAD R175, R175, 0x4, R222 ;  /* 0x00000004afaf7824 */ /* 0x000fe200078e02de */
[C---:B------:R-:W-:Y:S03]  /*af90*/  HMMA.16816.F32.BF16 R20, R176.reuse, R184, R20 ;  /* 0x000000b8b014723c */ /* 0x040fe60000041814 */
[----:B------:R-:W-:Y:S05]  /*afa0*/  IMAD R175, R175, -0x326172a9, RZ ;  /* 0xcd9e8d57afaf7824 */ /* 0x000fea00078e02ff */
[C---:B------:R-:W-:Y:S08]  /*afb0*/  HMMA.16816.F32.BF16 R24, R176.reuse, R186, R24 ;  /* 0x000000bab018723c */ /* 0x040ff00000041818 */
[C---:B------:R-:W-:Y:S08]  /*afc0*/  HMMA.16816.F32.BF16 R28, R176.reuse, R188, R28 ;  /* 0x000000bcb01c723c */ /* 0x040ff0000004181c */
[----:B------:R-:W-:Y:S08]  /*afd0*/  HMMA.16816.F32.BF16 R32, R176, R190, R32 ;  /* 0x000000beb020723c */ /* 0x000ff00000041820 */
[C---:B---3--:R-:W-:Y:S08]  /*afe0*/  HMMA.16816.F32.BF16 R4, R168.reuse, R192, R4 ;  /* 0x000000c0a804723c */ /* 0x048ff00000041804 */
[C---:B------:R-:W-:Y:S08]  /*aff0*/  HMMA.16816.F32.BF16 R8, R168.reuse, R194, R8 ;  /* 0x000000c2a808723c */ /* 0x040ff00000041808 */
[C---:B----4-:R-:W-:Y:S03]  /*b000*/  HMMA.16816.F32.BF16 R12, R168.reuse, R196, R12 ;  /* 0x000000c4a80c723c */ /* 0x050fe6000004180c */
[----:B------:R-:W-:Y:S02]  /*b010*/  FMNMX3.FTZ R2, R0, R4, R5, !PT ;  /* 0x0000000400027276 */ /* 0x000fe40007810005 */
[----:B------:R-:W-:Y:S03]  /*b020*/  FMNMX3.FTZ R136, R137, R6, R7, !PT ;  /* 0x0000000689887276 */ /* 0x000fe60007810007 */
[C---:B------:R-:W-:Y:S03]  /*b030*/  HMMA.16816.F32.BF16 R16, R168.reuse, R198, R16 ;  /* 0x000000c6a810723c */ /* 0x040fe60000041810 */
[----:B------:R-:W-:Y:S02]  /*b040*/  FMNMX3.FTZ R2, R2, R8, R9, !PT ;  /* 0x0000000802027276 */ /* 0x000fe40007810009 */
[----:B------:R-:W-:Y:S03]  /*b050*/  FMNMX3.FTZ R136, R136, R10, R11, !PT ;  /* 0x0000000a88887276 */ /* 0x000fe6000781000b */
[C---:B-1----:R-:W-:Y:S03]  /*b060*/  HMMA.16816.F32.BF16 R20, R168.reuse, R200, R20 ;  /* 0x000000c8a814723c */ /* 0x042fe60000041814 */
[----:B------:R-:W-:Y:S02]  /*b070*/  FMNMX3.FTZ R2, R2, R12, R13, !PT ;  /* 0x0000000c02027276 */ /* 0x000fe4000781000d */
[----:B------:R-:W-:Y:S03]  /*b080*/  FMNMX3.FTZ R136, R136, R14, R15, !PT ;  /* 0x0000000e88887276 */ /* 0x000fe6000781000f */
[C---:B------:R-:W-:Y:S03]  /*b090*/  HMMA.16816.F32.BF16 R24, R168.reuse, R202, R24 ;  /* 0x000000caa818723c */ /* 0x040fe60000041818 */
[----:B------:R-:W-:Y:S02]  /*b0a0*/  FMNMX3.FTZ R176, R2, R16, R17, !PT ;  /* 0x0000001002b07276 */ /* 0x000fe40007810011 */
[----:B------:R-:W-:Y:S03]  /*b0b0*/  FMNMX3.FTZ R2, R136, R18, R19, !PT ;  /* 0x0000001288027276 */ /* 0x000fe60007810013 */
[C---:B------:R-:W-:Y:S03]  /*b0c0*/  HMMA.16816.F32.BF16 R28, R168.reuse, R180, R28 ;  /* 0x000000b4a81c723c */ /* 0x040fe6000004181c */
[----:B------:R-:W-:Y:S01]  /*b0d0*/  FMNMX3.FTZ R176, R176, R20, R21, !PT ;  /* 0x00000014b0b07276 */ /* 0x000fe20007810015 */
[----:B------:R-:W-:Y:S01]  /*b0e0*/  IMAD.WIDE.U32 R180, R3, -0x326172a9, RZ ;  /* 0xcd9e8d5703b47825 */ /* 0x000fe200078e00ff */
[----:B------:R-:W-:Y:S03]  /*b0f0*/  FMNMX3.FTZ R2, R2, R22, R23, !PT ;  /* 0x0000001602027276 */ /* 0x000fe60007810017 */
[----:B------:R-:W-:Y:S03]  /*b100*/  HMMA.16816.F32.BF16 R32, R168, R182, R32 ;  /* 0x000000b6a820723c */ /* 0x000fe60000041820 */
[----:B------:R-:W-:Y:S02]  /*b110*/  FMNMX3.FTZ R176, R176, R24, R25, !PT ;  /* 0x00000018b0b07276 */ /* 0x000fe40007810019 */
[----:B------:R-:W-:Y:S02]  /*b120*/  FMNMX3.FTZ R2, R2, R26, R27, !PT ;  /* 0x0000001a02027276 */ /* 0x000fe4000781001b */
[----:B------:R-:W-:Y:S02]  /*b130*/  LOP3.LUT R181, R175, UR12, R181, 0x96, !PT ;  /* 0x0000000cafb57c12 */ /* 0x000fe4000f8e96b5 */
[----:B------:R-:W-:Y:S02]  /*b140*/  LOP3.LUT R180, R173, UR6, R180, 0x96, !PT ;  /* 0x00000006adb47c12 */ /* 0x000fe4000f8e96b4 */
[----:B------:R-:W-:Y:S02]  /*b150*/  FMNMX3.FTZ R176, R176, R28, R29, !PT ;  /* 0x0000001cb0b07276 */ /* 0x000fe4000781001d */
[----:B------:R-:W-:Y:S06]  /*b160*/  FMNMX3.FTZ R179, R2, R30, R31, !PT ;  /* 0x0000001e02b37276 */ /* 0x000fec000781001f */
[----:B------:R-:W-:Y:S01]  /*b170*/  FMNMX3.FTZ R176, R176, R32, R33, !PT ;  /* 0x00000020b0b07276 */ /* 0x000fe20007810021 */
[----:B------:R-:W-:Y:S06]  /*b180*/  BRA.U.ANY UP0, `(.L_x_929) ;  /* 0xffffffe100887547 */ /* 0x000fec000b93ffff */
.L_x_928:
[----:B-1----:R-:W1:Y:S01]  /*b190*/  SHFL.BFLY PT, R169, R176, 0x2, 0x1f ;  /* 0x0c401f00b0a97f89 */ /* 0x002e6200000e0000 */
[----:B------:R-:W-:Y:S01]  /*b1a0*/  FMNMX3.FTZ R136, R179, R34, R35, !PT ;  /* 0x00000022b3887276 */ /* 0x000fe20007810023 */
[----:B------:R-:W-:Y:S01]  /*b1b0*/  UIADD3 UR14, UPT, UPT, UR25, 0x76cf5d0a, URZ ;  /* 0x76cf5d0a190e7890 */ /* 0x000fe2000fffe0ff */
[----:B------:R-:W-:Y:S01]  /*b1c0*/  IMAD.WIDE.U32 R138, R181, -0x2daee0ad, RZ ;  /* 0xd2511f53b58a7825 */ /* 0x000fe200078e00ff */
[----:B------:R-:W-:Y:S04]  /*b1d0*/  UIADD3 UR13, UPT, UPT, UR25, 0x32370b8f, URZ ;  /* 0x32370b8f190d7890 */ /* 0x000fe8000fffe0ff */
[----:B------:R-:W2:Y:S01]  /*b1e0*/  SHFL.BFLY PT, R171, R136, 0x2, 0x1f ;  /* 0x0c401f0088ab7f89 */ /* 0x000ea200000e0000 */
[----:B------:R-:W-:Y:S01]  /*b1f0*/  IMAD.WIDE.U32 R2, R180, -0x2daee0ad, RZ ;  /* 0xd2511f53b4027825 */ /* 0x000fe200078e00ff */
[----:B------:R-:W-:Y:S01]  /*b200*/  LOP3.LUT R139, R218, UR14, R139, 0x96, !PT ;  /* 0x0000000eda8b7c12 */ /* 0x000fe2000f8e968b */
[----:B------:R-:W-:Y:S02]  /*b210*/  UIADD3 UR11, UPT, UPT, UR24, -0x255992d5, URZ ;  /* 0xdaa66d2b180b7890 */ /* 0x000fe4000fffe0ff */
[----:B------:R-:W-:Y:S01]  /*b220*/  IMAD.U32 R168, RZ, RZ, UR10 ;  /* 0x0000000affa87e24 */ /* 0x000fe2000f8e00ff */
[----:B------:R-:W-:Y:S01]  /*b230*/  LOP3.LUT R138, R138, UR13, R3, 0x96, !PT ;  /* 0x0000000d8a8a7c12 */ /* 0x000fe2000f8e9603 */
[----:B------:R-:W-:Y:S01]  /*b240*/  IMAD.WIDE.U32 R180, R139, -0x326172a9, RZ ;  /* 0xcd9e8d578bb47825 */ /* 0x000fe200078e00ff */
[----:B------:R-:W-:Y:S02]  /*b250*/  UIADD3 UR10, UPT, UPT, UR24, 0x78dde6e4, URZ ;  /* 0x78dde6e4180a7890 */ /* 0x000fe4000fffe0ff */
[----:B------:R-:W-:Y:S01]  /*b260*/  LOP3.LUT R168, R221, UR25, R168, 0x96, !PT ;  /* 0x00000019dda87c12 */ /* 0x000fe2000f8e96a8 */
[----:B------:R-:W-:Y:S01]  /*b270*/  IMAD.WIDE.U32 R138, R138, -0x326172a9, RZ ;  /* 0xcd9e8d578a8a7825 */ /* 0x000fe200078e00ff */
[----:B------:R-:W-:Y:S01]  /*b280*/  LOP3.LUT R170, R172, UR11, R181, 0x96, !PT ;  /* 0x0000000bacaa7c12 */ /* 0x000fe2000f8e96b5 */
[----:B------:R-:W-:Y:S02]  /*b290*/  UISETP.GT.AND UP0, UPT, UR26, URZ, UPT ;  /* 0x000000ff1a00728c */ /* 0x000fe4000bf04270 */
[----:B------:R-:W-:Y:S01]  /*b2a0*/  IMAD.WIDE.U32 R178, R168, -0x326172a9, RZ ;  /* 0xcd9e8d57a8b27825 */ /* 0x000fe200078e00ff */
[----:B------:R-:W-:Y:S03]  /*b2b0*/  LOP3.LUT R174, R180, UR10, R139, 0x96, !PT ;  /* 0x0000000ab4ae7c12 */ /* 0x000fe6000f8e968b */
[----:B------:R-:W-:Y:S01]  /*b2c0*/  VIADD R190, R204, 0x10000 ;  /* 0x00010000ccbe7836 */ /* 0x000fe20000000000 */
[----:B------:R-:W-:Y:S01]  /*b2d0*/  LOP3.LUT R168, R175, UR12, R179, 0x96, !PT ;  /* 0x0000000cafa87c12 */ /* 0x000fe2000f8e96b3 */
[----:B------:R-:W-:Y:S01]  /*b2e0*/  UIADD3 UR12, UPT, UPT, UR25, -0x126145ec, URZ ;  /* 0xed9eba14190c7890 */ /* 0x000fe2000fffe0ff */
[----:B------:R-:W-:Y:S01]  /*b2f0*/  LOP3.LUT R3, R173, UR6, R178, 0x96, !PT ;  /* 0x00000006ad037c12 */ /* 0x000fe2000f8e96b2 */
[----:B------:R-:W-:Y:S01]  /*b300*/  UIADD3 UR6, UPT, UPT, UR25, -0x56f99767, URZ ;  /* 0xa906689919067890 */ /* 0x000fe2000fffe0ff */
[----:B-1----:R-:W-:Y:S01]  /*b310*/  FMNMX.FTZ R139, R176, R169, !PT ;  /* 0x000000a9b08b7209 */ /* 0x002fe20007810000 */
[----:B------:R-:W-:Y:S01]  /*b320*/  IMAD.WIDE.U32 R178, R170, -0x2daee0ad, RZ ;  /* 0xd2511f53aab27825 */ /* 0x000fe200078e00ff */
[----:B--2---:R-:W-:Y:S03]  /*b330*/  FMNMX.FTZ R177, R136, R171, !PT ;  /* 0x000000ab88b17209 */ /* 0x004fe60007810000 */
[----:B------:R-:W1:Y:S01]  /*b340*/  SHFL.BFLY PT, R176, R139, 0x1, 0x1f ;  /* 0x0c201f008bb07f89 */ /* 0x000e6200000e0000 */
[----:B------:R-:W-:Y:S01]  /*b350*/  IMAD.WIDE.U32 R168, R168, -0x2daee0ad, RZ ;  /* 0xd2511f53a8a87825 */ /* 0x000fe200078e00ff */
[----:B------:R-:W-:Y:S06]  /*b360*/  LOP3.LUT R170, R2, UR12, R179, 0x96, !PT ;  /* 0x0000000c02aa7c12 */ /* 0x000fec000f8e96b3 */
[----:B------:R-:W2:Y:S01]  /*b370*/  SHFL.BFLY PT, R173, R177, 0x1, 0x1f ;  /* 0x0c201f00b1ad7f89 */ /* 0x000ea200000e0000 */
[----:B------:R-:W-:Y:S04]  /*b380*/  IMAD.WIDE.U32 R174, R174, -0x2daee0ad, RZ ;  /* 0xd2511f53aeae7825 */ /* 0x000fe800078e00ff */
[----:B------:R-:W-:Y:S01]  /*b390*/  IMAD.WIDE.U32 R182, R3, -0x2daee0ad, RZ ;  /* 0xd2511f5303b67825 */ /* 0x000fe200078e00ff */
[----:B------:R-:W-:Y:S01]  /*b3a0*/  LOP3.LUT R3, R218, UR14, R169, 0x96, !PT ;  /* 0x0000000eda037c12 */ /* 0x000fe2000f8e96a9 */
[----:B------:R-:W-:Y:S01]  /*b3b0*/  UIADD3 UR14, UPT, UPT, UR24, -0x4ab325aa, URZ ;  /* 0xb54cda56180e7890 */ /* 0x000fe2000fffe0ff */
[----:B------:R-:W-:Y:S01]  /*b3c0*/  LOP3.LUT R2, R178, UR6, R175, 0x96, !PT ;  /* 0x00000006b2027c12 */ /* 0x000fe2000f8e96af */
[----:B------:R-:W-:Y:S01]  /*b3d0*/  IMAD.WIDE.U32 R170, R170, -0x326172a9, RZ ;  /* 0xcd9e8d57aaaa7825 */ /* 0x000fe200078e00ff */
[----:B------:R-:W-:Y:S01]  /*b3e0*/  LOP3.LUT R168, R168, UR13, R183, 0x96, !PT ;  /* 0x0000000da8a87c12 */ /* 0x000fe2000f8e96b7 */
[----:B------:R-:W-:Y:S02]  /*b3f0*/  UIADD3 UR13, UPT, UPT, UR24, 0x1715609d, URZ ;  /* 0x1715609d180d7890 */ /* 0x000fe4000fffe0ff */
[----:B------:R-:W-:Y:S04]  /*b400*/  IMAD.WIDE.U32 R178, R3, -0x326172a9, RZ ;  /* 0xcd9e8d5703b27825 */ /* 0x000fe800078e00ff */
[----:B------:R-:W-:Y:S01]  /*b410*/  IMAD.WIDE.U32 R2, R2, -0x326172a9, RZ ;  /* 0xcd9e8d5702027825 */ /* 0x000fe200078e00ff */
[----:B------:R-:W-:Y:S02]  /*b420*/  LOP3.LUT R172, R172, UR11, R179, 0x96, !PT ;  /* 0x0000000bacac7c12 */ /* 0x000fe4000f8e96b3 */
[----:B-1----:R-:W-:Y:S01]  /*b430*/  FMNMX.FTZ R136, R139, R176, !PT ;  /* 0x000000b08b887209 */ /* 0x002fe20007810000 */
[----:B------:R-:W-:Y:S01]  /*b440*/  IMAD.WIDE.U32 R192, R168, -0x326172a9, RZ ;  /* 0xcd9e8d57a8c07825 */ /* 0x000fe200078e00ff */
[----:B------:R-:W-:Y:S02]  /*b450*/  LOP3.LUT R168, R138, UR13, R171, 0x96, !PT ;  /* 0x0000000d8aa87c12 */ /* 0x000fe4000f8e96ab */
[C---:B------:R-:W-:Y:S01]  /*b460*/  PRMT R179, R2.reuse, 0x7772, RZ ;  /* 0x0000777202b37816 */ /* 0x040fe200000000ff */
[----:B------:R-:W-:Y:S01]  /*b470*/  IMAD.MOV.U32 R171, RZ, RZ, R2 ;  /* 0x000000ffffab7224 */ /* 0x000fe200078e0002 */
[----:B------:R-:W-:Y:S01]  /*b480*/  PRMT R191, R2, 0x7773, RZ ;  /* 0x0000777302bf7816 */ /* 0x000fe200000000ff */
[----:B------:R-:W-:Y:S01]  /*b490*/  IMAD.WIDE.U32 R180, R172, -0x2daee0ad, RZ ;  /* 0xd2511f53acb47825 */ /* 0x000fe200078e00ff */
[----:B------:R-:W-:Y:S03]  /*b4a0*/  PRMT R194, R2, 0x7771, RZ ;  /* 0x0000777102c27816 */ /* 0x000fe600000000ff */
[C---:B------:R-:W-:Y:S01]  /*b4b0*/  FMUL.FTZ R2, R136.reuse, UR4 ;  /* 0x0000000488027c20 */ /* 0x040fe20008410000 */
[----:B------:R-:W-:Y:S02]  /*b4c0*/  FSETP.NEU.FTZ.AND P2, PT, R136, -INF , PT ;  /* 0xff8000008800780b */ /* 0x000fe40003f5d000 */
[----:B------:R-:W-:Y:S02]  /*b4d0*/  LOP3.LUT R170, R170, UR14, R3, 0x96, !PT ;  /* 0x0000000eaaaa7c12 */ /* 0x000fe4000f8e9603 */
[----:B------:R-:W-:Y:S02]  /*b4e0*/  FSEL R2, R2, RZ, P2 ;  /* 0x000000ff02027208 */ /* 0x000fe40001000000 */
[----:B--2---:R-:W-:Y:S02]  /*b4f0*/  FMNMX.FTZ R3, R177, R173, !PT ;  /* 0x000000adb1037209 */ /* 0x004fe40007810000 */
[----:B------:R-:W-:Y:S01]  /*b500*/  LOP3.LUT R169, R178, UR10, R193, 0x96, !PT ;  /* 0x0000000ab2a97c12 */ /* 0x000fe2000f8e96c1 */
[--C-:B------:R-:W-:Y:S01]  /*b510*/  FFMA.FTZ R4, R4, UR4, -R2.reuse ;  /* 0x0000000404047c23 */ /* 0x100fe20008010802 */
[C---:B------:R-:W-:Y:S01]  /*b520*/  FSETP.NEU.FTZ.AND P2, PT, R3.reuse, -INF , PT ;  /* 0xff8000000300780b */ /* 0x040fe20003f5d000 */
[----:B------:R-:W-:Y:S01]  /*b530*/  FMUL.FTZ R138, R3, UR4 ;  /* 0x00000004038a7c20 */ /* 0x000fe20008410000 */
[--C-:B------:R-:W-:Y:S01]  /*b540*/  FFMA.FTZ R5, R5, UR4, -R2.reuse ;  /* 0x0000000405057c23 */ /* 0x100fe20008010802 */
[----:B------:R1:W-:Y:S01]  /*b550*/  MUFU.EX2 R220, R4 ;  /* 0x0000000400dc7308 */ /* 0x0003e20000000800 */
[--C-:B------:R-:W-:Y:S01]  /*b560*/  FFMA.FTZ R8, R8, UR4, -R2.reuse ;  /* 0x0000000408087c23 */ /* 0x100fe20008010802 */
[--C-:B------:R-:W-:Y:S01]  /*b570*/  FFMA.FTZ R9, R9, UR4, -R2.reuse ;  /* 0x0000000409097c23 */ /* 0x100fe20008010802 */
[----:B------:R-:W-:Y:S07]  /*b580*/  FSEL R138, R138, RZ, P2 ;  /* 0x000000ff8a8a7208 */ /* 0x000fee0001000000 */
[----:B------:R-:W2:Y:S01]  /*b590*/  MUFU.EX2 R230, R5 ;  /* 0x0000000500e67308 */ /* 0x000ea20000000800 */
[----:B------:R-:W-:Y:S04]  /*b5a0*/  IMAD.WIDE.U32 R202, R169, -0x2daee0ad, RZ ;  /* 0xd2511f53a9ca7825 */ /* 0x000fe800078e00ff */
[----:B------:R-:W-:Y:S01]  /*b5b0*/  FFMA.FTZ R196, R12, UR4, -R2 ;  /* 0x000000040cc47c23 */ /* 0x000fe20008010802 */
[----:B------:R-:W-:Y:S01]  /*b5c0*/  UIADD3 UR10, UPT, UPT, UR25, 0x646e171e, URZ ;  /* 0x646e171e190a7890 */ /* 0x000fe2000fffe0ff */
[--C-:B------:R-:W-:Y:S01]  /*b5d0*/  FFMA.FTZ R7, R7, UR4, -R138.reuse ;  /* 0x0000000407077c23 */ /* 0x100fe2000801088a */
[--C-:B------:R-:W-:Y:S01]  /*b5e0*/  FFMA.FTZ R6, R6, UR4, -R138.reuse ;  /* 0x0000000406067c23 */ /* 0x100fe2000801088a */
[----:B------:R-:W-:Y:S01]  /*b5f0*/  IMAD.WIDE.U32 R168, R168, -0x2daee0ad, RZ ;  /* 0xd2511f53a8a87825 */ /* 0x000fe200078e00ff */
[----:B------:R-:W-:Y:S01]  /*b600*/  MUFU.EX2 R233, R8 ;  /* 0x0000000800e97308 */ /* 0x000fe20000000800 */
[----:B------:R-:W-:Y:S02]  /*b610*/  ISETP.GT.U32.AND P4, PT, R179, UR7, PT ;  /* 0x00000007b3007c0c */ /* 0x000fe4000bf84070 */
[--C-:B------:R-:W-:Y:S01]  /*b620*/  FFMA.FTZ R10, R10, UR4, -R138.reuse ;  /* 0x000000040a0a7c23 */ /* 0x100fe2000801088a */
[----:B-1----:R-:W-:Y:S06]  /*b630*/  LOP3.LUT R4, R170, 0xffff, RZ, 0xc0, !PT ;  /* 0x0000ffffaa047812 */ /* 0x002fec00078ec0ff */
[----:B------:R-:W-:Y:S01]  /*b640*/  MUFU.EX2 R229, R7 ;  /* 0x0000000700e57308 */ /* 0x000fe20000000800 */
[----:B------:R-:W-:Y:S01]  /*b650*/  FFMA.FTZ R11, R11, UR4, -R138 ;  /* 0x000000040b0b7c23 */ /* 0x000fe2000801088a */
[--C-:B------:R-:W-:Y:S01]  /*b660*/  FFMA.FTZ R223, R20, UR4, -R2.reuse ;  /* 0x0000000414df7c23 */ /* 0x100fe20008010802 */
[--C-:B------:R-:W-:Y:S07]  /*b670*/  FFMA.FTZ R237, R32, UR4, -R2.reuse ;  /* 0x0000000420ed7c23 */ /* 0x100fee0008010802 */
[----:B------:R-:W1:Y:S01]  /*b680*/  MUFU.EX2 R228, R6 ;  /* 0x0000000600e47308 */ /* 0x000e620000000800 */
[--C-:B------:R-:W-:Y:S01]  /*b690*/  FFMA.FTZ R238, R33, UR4, -R2.reuse ;  /* 0x0000000421ee7c23 */ /* 0x100fe20008010802 */
[--C-:B------:R-:W-:Y:S01]  /*b6a0*/  FFMA.FTZ R195, R13, UR4, -R2.reuse ;  /* 0x000000040dc37c23 */ /* 0x100fe20008010802 */
[--C-:B------:R-:W-:Y:S07]  /*b6b0*/  FFMA.FTZ R197, R16, UR4, -R2.reuse ;  /* 0x0000000410c57c23 */ /* 0x100fee0008010802 */
[----:B------:R-:W3:Y:S01]  /*b6c0*/  MUFU.EX2 R234, R9 ;  /* 0x0000000900ea7308 */ /* 0x000ee20000000800 */
[--C-:B------:R-:W-:Y:S01]  /*b6d0*/  FFMA.FTZ R186, R17, UR4, -R2.reuse ;  /* 0x0000000411ba7c23 */ /* 0x100fe20008010802 */
        /* <DEDUP_REMOVED lines=8> */
[----:B------:R-:W-:Y:S01]  /*b760*/  IMAD.MOV.U32 R198, RZ, RZ, R168 ;  /* 0x000000ffffc67224 */ /* 0x000fe200078e00a8 */
[----:B--2---:R-:W-:Y:S01]  /*b770*/  F2FP.BF16.F32.PACK_AB R139, R230, R220 ;  /* 0x000000dce68b723e */ /* 0x004fe200000010ff */
[----:B------:R-:W-:Y:S01]  /*b780*/  MUFU.EX2 R232, R11 ;  /* 0x0000000b00e87308 */ /* 0x000fe20000000800 */
[----:B------:R-:W-:Y:S01]  /*b790*/  PRMT R199, R168, 0x7771, RZ ;  /* 0x00007771a8c77816 */ /* 0x000fe200000000ff */
[--C-:B------:R-:W-:Y:S01]  /*b7a0*/  FFMA.FTZ R219, R34, UR4, -R138.reuse ;  /* 0x0000000422db7c23 */ /* 0x100fe2000801088a */
[C---:B------:R-:W-:Y:S07]  /*b7b0*/  PRMT R201, R168.reuse, 0x7772, RZ ;  /* 0x00007772a8c97816 */ /* 0x040fee00000000ff */
[----:B------:R-:W2:Y:S01]  /*b7c0*/  MUFU.EX2 R231, R10 ;  /* 0x0000000a00e77308 */ /* 0x000ea20000000800 */
[----:B------:R-:W-:Y:S01]  /*b7d0*/  PRMT R200, R168, 0x7773, RZ ;  /* 0x00007773a8c87816 */ /* 0x000fe200000000ff */
[----:B------:R-:W-:Y:S01]  /*b7e0*/  FFMA.FTZ R221, R35, UR4, -R138 ;  /* 0x0000000423dd7c23 */ /* 0x000fe2000801088a */
[----:B------:R-:W-:Y:S01]  /*b7f0*/  PRMT R168, R12, 0x5410, R4 ;  /* 0x000054100ca87816 */ /* 0x000fe20000000004 */
[----:B------:R-:W-:Y:S01]  /*b800*/  FFMA.FTZ R193, R26, UR4, -R138 ;  /* 0x000000041ac17c23 */ /* 0x000fe2000801088a */
[----:B------:R-:W-:Y:S01]  /*b810*/  SHF.R.U32.HI R188, RZ, 0x18, R170 ;  /* 0x00000018ffbc7819 */ /* 0x000fe200000116aa */
[----:B------:R-:W-:Y:S01]  /*b820*/  FFMA.FTZ R218, R30, UR4, -R138 ;  /* 0x000000041eda7c23 */ /* 0x000fe2000801088a */
[----:B------:R-:W-:Y:S03]  /*b830*/  LOP3.LUT R187, R2, 0xff, RZ, 0xc0, !PT ;  /* 0x000000ff02bb7812 */ /* 0x000fe600078ec0ff */
[----:B------:R-:W-:Y:S01]  /*b840*/  MUFU.EX2 R195, R195 ;  /* 0x000000c300c37308 */ /* 0x000fe20000000800 */
[----:B------:R-:W-:Y:S02]  /*b850*/  PRMT R176, R139, 0x7632, R176 ;  /* 0x000076328bb07816 */ /* 0x000fe400000000b0 */
[----:B-1----:R-:W-:Y:S07]  /*b860*/  F2FP.BF16.F32.PACK_AB R178, R229, R228 ;  /* 0x000000e4e5b2723e */ /* 0x002fee00000010ff */
[----:B------:R-:W-:Y:S01]  /*b870*/  MUFU.EX2 R197, R197 ;  /* 0x000000c500c57308 */ /* 0x000fe20000000800 */
[----:B------:R-:W-:Y:S02]  /*b880*/  LOP3.LUT R184, R174, UR10, R169, 0x96, !PT ;  /* 0x0000000aaeb87c12 */ /* 0x000fe4000f8e96a9 */
[----:B------:R-:W-:Y:S01]  /*b890*/  PRMT R169, R187, 0x5410, R188 ;  /* 0x00005410bba97816 */ /* 0x000fe200000000bc */
[----:B------:R-:W1:Y:S01]  /*b8a0*/  LDSM.16.MT88.4 R172, [R204+0x10000] ;  /* 0x01000000ccac783b */ /* 0x000e620000004200 */
[--C-:B------:R-:W-:Y:S05]  /*b8b0*/  HSET2.LE.AND R168, R168, R214.reuse, PT ;  /* 0x000000d6a8a87233 */ /* 0x100fea0003803000 */
[----:B------:R-:W-:Y:S01]  /*b8c0*/  MUFU.EX2 R193, R193 ;  /* 0x000000c100c17308 */ /* 0x000fe20000000800 */
[----:B------:R-:W-:Y:S02]  /*b8d0*/  LOP3.LUT R189, R171, 0xff, RZ, 0xc0, !PT ;  /* 0x000000ffabbd7812 */ /* 0x000fe400078ec0ff */
[----:B------:R-:W-:Y:S07]  /*b8e0*/  PRMT R2, R139, 0x5410, R176 ;  /* 0x000054108b027816 */ /* 0x000fee00000000b0 */
[----:B------:R-:W-:Y:S01]  /*b8f0*/  MUFU.EX2 R218, R218 ;  /* 0x000000da00da7308 */ /* 0x000fe20000000800 */
[----:B------:R-:W-:Y:S02]  /*b900*/  LOP3.LUT R225, R182, UR12, R181, 0x96, !PT ;  /* 0x0000000cb6e17c12 */ /* 0x000fe4000f8e96b5 */
[----:B------:R-:W-:Y:S07]  /*b910*/  PRMT R177, R178, 0x7632, R177 ;  /* 0x00007632b2b17816 */ /* 0x000fee00000000b1 */
[----:B------:R-:W-:Y:S01]  /*b920*/  MUFU.EX2 R219, R219 ;  /* 0x000000db00db7308 */ /* 0x000fe20000000800 */
[----:B---3--:R-:W-:Y:S02]  /*b930*/  F2FP.BF16.F32.PACK_AB R181, R234, R233 ;  /* 0x000000e9eab5723e */ /* 0x008fe400000010ff */
[----:B------:R-:W-:Y:S02]  /*b940*/  LOP3.LUT R6, R4, 0xffff, RZ, 0xc0, !PT ;  /* 0x0000ffff04067812 */ /* 0x000fe400078ec0ff */
[----:B------:R-:W-:Y:S02]  /*b950*/  LOP3.LUT R168, R2, R168, RZ, 0xc0, !PT ;  /* 0x000000a802a87212 */ /* 0x000fe400078ec0ff */
[--C-:B------:R-:W-:Y:S02]  /*b960*/  HSET2.LE.AND R169, R169, R214.reuse, PT ;  /* 0x000000d6a9a97233 */ /* 0x100fe40003803000 */
[----:B------:R-:W-:Y:S02]  /*b970*/  PRMT R170, R189, 0x5410, R194 ;  /* 0x00005410bdaa7816 */ /* 0x000fe400000000c2 */
[----:B------:R-:W-:Y:S02]  /*b980*/  PRMT R4, R179, 0x5410, R191 ;  /* 0x00005410b3047816 */ /* 0x000fe400000000bf */
[----:B------:R-:W-:Y:S02]  /*b990*/  PRMT R2, R178, 0x5410, R177 ;  /* 0x00005410b2027816 */ /* 0x000fe400000000b1 */
[----:B------:R-:W-:Y:S01]  /*b9a0*/  LOP3.LUT R224, R180, UR6, R203, 0x96, !PT ;  /* 0x00000006b4e07c12 */ /* 0x000fe2000f8e96cb */
[----:B------:R-:W-:Y:S01]  /*b9b0*/  FFMA.FTZ R203, R31, UR4, -R138 ;  /* 0x000000041fcb7c23 */ /* 0x000fe2000801088a */
[C---:B------:R-:W-:Y:S01]  /*b9c0*/  PRMT R180, R181.reuse, 0x7632, R180 ;  /* 0x00007632b5b47816 */ /* 0x040fe200000000b4 */
[----:B------:R-:W-:Y:S01]  /*b9d0*/  UIADD3 UR6, UPT, UPT, UR26, -0x1, URZ ;  /* 0xffffffff1a067890 */ /* 0x000fe2000fffe0ff */
[----:B--2---:R-:W-:Y:S02]  /*b9e0*/  F2FP.BF16.F32.PACK_AB R183, R232, R231 ;  /* 0x000000e7e8b7723e */ /* 0x004fe400000010ff */
[----:B------:R-:W-:Y:S01]  /*b9f0*/  LOP3.LUT R4, R4, 0xff00ff, RZ, 0xc0, !PT ;  /* 0x00ff00ff04047812 */ /* 0x000fe200078ec0ff */
[----:B------:R-:W-:Y:S01]  /*ba00*/  MUFU.EX2 R203, R203 ;  /* 0x000000cb00cb7308 */ /* 0x000fe20000000800 */
[--C-:B------:R-:W-:Y:S02]  /*ba10*/  HSET2.LE.AND R170, R170, R214.reuse, PT ;  /* 0x000000d6aaaa7233 */ /* 0x100fe40003803000 */
[----:B------:R-:W-:Y:S01]  /*ba20*/  LOP3.LUT R169, R2, R169, RZ, 0xc0, !PT ;  /* 0x000000a902a97212 */ /* 0x000fe200078ec0ff */
[----:B------:R-:W-:Y:S01]  /*ba30*/  UMOV UR26, UR6 ;  /* 0x00000006001a7c82 */ /* 0x000fe20008000000 */
[----:B------:R-:W-:Y:S02]  /*ba40*/  PRMT R2, R181, 0x5410, R180 ;  /* 0x00005410b5027816 */ /* 0x000fe400000000b4 */
[C---:B------:R-:W-:Y:S02]  /*ba50*/  PRMT R182, R183.reuse, 0x7632, R182 ;  /* 0x00007632b7b67816 */ /* 0x040fe400000000b6 */
[----:B------:R-:W-:Y:S02]  /*ba60*/  LOP3.LUT R170, R2, R170, RZ, 0xc0, !PT ;  /* 0x000000aa02aa7212 */ /* 0x000fe400078ec0ff */
[----:B------:R-:W-:Y:S02]  /*ba70*/  HSET2.LE.AND R171, R4, R214, PT ;  /* 0x000000d604ab7233 */ /* 0x000fe40003803000 */
[----:B------:R-:W-:Y:S02]  /*ba80*/  PRMT R2, R183, 0x5410, R182 ;  /* 0x00005410b7027816 */ /* 0x000fe400000000b6 */
[----:B------:R-:W-:Y:S02]  /*ba90*/  LOP3.LUT R5, R184, 0xffff, RZ, 0xc0, !PT ;  /* 0x0000ffffb8057812 */ /* 0x000fe400078ec0ff */
[----:B------:R-:W-:Y:S01]  /*baa0*/  LOP3.LUT R171, R2, R171, RZ, 0xc0, !PT ;  /* 0x000000ab02ab7212 */ /* 0x000fe200078ec0ff */
[----:B------:R-:W-:Y:S01]  /*bab0*/  FADD.FTZ R2, -R136, R0 ;  /* 0x0000000088027221 */ /* 0x000fe20000010100 */
[----:B------:R-:W-:Y:S01]  /*bac0*/  FADD.FTZ R0, -R3, R137 ;  /* 0x0000008903007221 */ /* 0x000fe20000010100 */
[----:B------:R-:W-:Y:S01]  /*bad0*/  SHF.R.U32.HI R185, RZ, 0x8, R5 ;  /* 0x00000008ffb97819 */ /* 0x000fe20000011605 */
[----:B------:R-:W-:Y:S02]  /*bae0*/  VIADD R137, R204, 0x10040 ;  /* 0x00010040cc897836 */ /* 0x000fe40000000000 */
[----:B------:R-:W-:Y:S01]  /*baf0*/  FMUL.FTZ R2, R2, UR4 ;  /* 0x0000000402027c20 */ /* 0x000fe20008410000 */
[----:B------:R-:W-:Y:S01]  /*bb00*/  FMUL.FTZ R0, R0, UR4 ;  /* 0x0000000400007c20 */ /* 0x000fe20008410000 */
[----:B------:R-:W-:Y:S01]  /*bb10*/  LOP3.LUT R5, R185, 0xffff, RZ, 0xc0, !PT ;  /* 0x0000ffffb9057812 */ /* 0x000fe200078ec0ff */
[----:B------:R-:W-:Y:S01]  /*bb20*/  @P0 VIADD R137, R190, 0xffffffc0 ;  /* 0xffffffc0be890836 */ /* 0x000fe20000000000 */
[----:B------:R-:W-:Y:S01]  /*bb30*/  ISETP.LE.U32.AND P2, PT, R6, UR7, PT ;  /* 0x0000000706007c0c */ /* 0x000fe2000bf43070 */
[--C-:B------:R-:W-:Y:S01]  /*bb40*/  FFMA.FTZ R190, R27, UR4, -R138.reuse ;  /* 0x000000041bbe7c23 */ /* 0x100fe2000801088a */
[----:B------:R-:W2:Y:S01]  /*bb50*/  MUFU.EX2 R2, R2 ;  /* 0x0000000200027308 */ /* 0x000ea20000000800 */
[----:B------:R-:W-:Y:S01]  /*bb60*/  ISETP.LE.U32.AND P3, PT, R5, UR7, PT ;  /* 0x0000000705007c0c */ /* 0x000fe2000bf63070 */
[----:B------:R-:W-:Y:S01]  /*bb70*/  IMAD.IADD R179, R207, 0x1, R137 ;  /* 0x00000001cfb37824 */ /* 0x000fe200078e0289 */
[----:B------:R-:W-:Y:S07]  /*bb80*/  ISETP.LE.U32.AND P5, PT, R12, UR7, PT ;  /* 0x000000070c007c0c */ /* 0x000fee000bfa3070 */
[----:B------:R-:W3:Y:S01]  /*bb90*/  MUFU.EX2 R0, R0 ;  /* 0x0000000000007308 */ /* 0x000ee20000000800 */
[----:B------:R-:W-:Y:S01]  /*bba0*/  LDSM.16.MT88.4 R32, [R137+0x6000] ;  /* 0x006000008920783b */ /* 0x000fe20000004200 */
[----:B------:R-:W-:Y:S01]  /*bbb0*/  ISETP.LE.U32.AND P6, PT, R187, UR7, PT ;  /* 0x00000007bb007c0c */ /* 0x000fe2000bfc3070 */
[C---:B--2---:R-:W-:Y:S01]  /*bbc0*/  FMUL.FTZ R4, R2.reuse, R140 ;  /* 0x0000008c02047220 */ /* 0x044fe20000410000 */
[C---:B------:R-:W-:Y:S01]  /*bbd0*/  FMUL.FTZ R5, R2.reuse, R141 ;  /* 0x0000008d02057220 */ /* 0x040fe20000410000 */
[C---:B------:R-:W-:Y:S01]  /*bbe0*/  FMUL.FTZ R8, R2.reuse, R144 ;  /* 0x0000009002087220 */ /* 0x040fe20000410000 */
[----:B------:R-:W-:Y:S01]  /*bbf0*/  FMUL.FTZ R9, R2, R145 ;  /* 0x0000009102097220 */ /* 0x000fe20000410000 */
[C---:B---3--:R-:W-:Y:S01]  /*bc00*/  FMUL.FTZ R6, R0.reuse, R142 ;  /* 0x0000008e00067220 */ /* 0x048fe20000410000 */
[----:B------:R-:W-:Y:S01]  /*bc10*/  FMUL.FTZ R7, R0, R143 ;  /* 0x0000008f00077220 */ /* 0x000fe20000410000 */
[C---:B------:R-:W-:Y:S01]  /*bc20*/  FMUL.FTZ R12, R2.reuse, R148 ;  /* 0x00000094020c7220 */ /* 0x040fe20000410000 */
[----:B------:R-:W2:Y:S01]  /*bc30*/  LDSM.16.MT88.4 R140, [R206+0x10000] ;  /* 0x01000000ce8c783b */ /* 0x000ea20000004200 */
[C---:B------:R-:W-:Y:S01]  /*bc40*/  FMUL.FTZ R13, R2.reuse, R149 ;  /* 0x00000095020d7220 */ /* 0x040fe20000410000 */
[----:B------:R-:W-:Y:S01]  /*bc50*/  FMUL.FTZ R16, R2, R152 ;  /* 0x0000009802107220 */ /* 0x000fe20000410000 */
[C---:B------:R-:W-:Y:S01]  /*bc60*/  FMUL.FTZ R10, R0.reuse, R146 ;  /* 0x00000092000a7220 */ /* 0x040fe20000410000 */
[----:B------:R-:W-:Y:S01]  /*bc70*/  FMUL.FTZ R11, R0, R147 ;  /* 0x00000093000b7220 */ /* 0x000fe20000410000 */
[C---:B-1----:R-:W-:Y:S05]  /*bc80*/  HMMA.16816.F32.BF16 R4, R168.reuse, R172, R4 ;  /* 0x000000aca804723c */ /* 0x042fea0000041804 */
[--C-:B------:R-:W-:Y:S01]  /*bc90*/  FFMA.FTZ R147, R19, UR4, -R138.reuse ;  /* 0x0000000413937c23 */ /* 0x100fe2000801088a */
[C---:B------:R-:W-:Y:S01]  /*bca0*/  FMUL.FTZ R36, R2.reuse, R36 ;  /* 0x0000002402247220 */ /* 0x040fe20000410000 */
[----:B------:R-:W-:Y:S01]  /*bcb0*/  FMUL.FTZ R37, R2, R37 ;  /* 0x0000002502257220 */ /* 0x000fe20000410000 */
[C---:B------:R-:W-:Y:S01]  /*bcc0*/  HMMA.16816.F32.BF16 R8, R168.reuse, R174, R8 ;  /* 0x000000aea808723c */ /* 0x040fe20000041808 */
[----:B------:R1:W3:Y:S02]  /*bcd0*/  LDL.S16 R174, [R1+0x5c] ;  /* 0x00005c0001ae7983 */ /* 0x0002e40000100600 */
        /* <DEDUP_REMOVED lines=31> */
[----:B------:R-:W2:Y:S02]  /*bed0*/  LDSM.16.MT88.4 R140, [R137] ;  /* 0x00000000898c783b */ /* 0x000ea40000004200 */
        /* <DEDUP_REMOVED lines=32> */
[C---:B------:R-:W-:Y:S01]  /*c0e0*/  FMUL.FTZ R99, R0.reuse, R99 ;  /* 0x0000006300637220 */ /* 0x040fe20000410000 */
[--C-:B------:R-:W-:Y:S01]  /*c0f0*/  FFMA.FTZ R172, R23, UR4, -R138.reuse ;  /* 0x0000000417ac7c23 */ /* 0x100fe2000801088a */
        /* <DEDUP_REMOVED lines=11> */
[----:B------:R-:W2:Y:S02]  /*c1b0*/  LDSM.16.MT88.4 R140, [R179] ;  /* 0x00000000b38c783b */ /* 0x000ea40000004200 */
        /* <DEDUP_REMOVED lines=24> */
[--C-:B------:R-:W-:Y:S01]  /*c340*/  FFMA.FTZ R146, R18, UR4, -R138.reuse ;  /* 0x0000000412927c23 */ /* 0x100fe2000801088a */
[C---:B------:R-:W-:Y:S01]  /*c350*/  FMUL.FTZ R132, R2.reuse, R132 ;  /* 0x0000008402847220 */ /* 0x040fe20000410000 */
[----:B------:R-:W-:Y:S01]  /*c360*/  FMUL.FTZ R133, R2, R133 ;  /* 0x0000008502857220 */ /* 0x000fe20000410000 */
[C---:B------:R-:W-:Y:S01]  /*c370*/  FMUL.FTZ R134, R0.reuse, R134 ;  /* 0x0000008600867220 */ /* 0x040fe20000410000 */
[----:B------:R-:W-:Y:S01]  /*c380*/  FMUL.FTZ R135, R0, R135 ;  /* 0x0000008700877220 */ /* 0x000fe20000410000 */
[----:B------:R-:W-:Y:S01]  /*c390*/  FMUL.FTZ R20, R2, R164 ;  /* 0x000000a402147220 */ /* 0x000fe20000410000 */
[--C-:B------:R-:W-:Y:S01]  /*c3a0*/  FFMA.FTZ R145, R14, UR4, -R138.reuse ;  /* 0x000000040e917c23 */ /* 0x100fe2000801088a */
[C---:B------:R-:W-:Y:S01]  /*c3b0*/  FMUL.FTZ R14, R0.reuse, R150 ;  /* 0x00000096000e7220 */ /* 0x040fe20000410000 */
[----:B------:R-:W-:Y:S01]  /*c3c0*/  MUFU.EX2 R164, R146 ;  /* 0x0000009200a47308 */ /* 0x000fe20000000800 */
[----:B------:R-:W-:Y:S01]  /*c3d0*/  FFMA.FTZ R144, R15, UR4, -R138 ;  /* 0x000000040f907c23 */ /* 0x000fe2000801088a */
[----:B------:R-:W-:Y:S01]  /*c3e0*/  FMUL.FTZ R15, R0, R151 ;  /* 0x00000097000f7220 */ /* 0x000fe20000410000 */
[----:B------:R-:W-:Y:S07]  /*c3f0*/  FMUL.FTZ R17, R2, R153 ;  /* 0x0000009902117220 */ /* 0x000fee0000410000 */
[----:B------:R-:W-:Y:S01]  /*c400*/  MUFU.EX2 R145, R145 ;  /* 0x0000009100917308 */ /* 0x000fe20000000800 */
[C---:B------:R-:W-:Y:S01]  /*c410*/  FMUL.FTZ R18, R0.reuse, R154 ;  /* 0x0000009a00127220 */ /* 0x040fe20000410000 */
[C---:B--2---:R-:W-:Y:S08]  /*c420*/  HMMA.16816.F32.BF16 R52, R168.reuse, R140, R52 ;  /* 0x0000008ca834723c */ /* 0x044ff00000041834 */
[----:B------:R-:W-:Y:S01]  /*c430*/  MUFU.EX2 R154, R196 ;  /* 0x000000c4009a7308 */ /* 0x000fe20000000800 */
[----:B------:R-:W-:Y:S01]  /*c440*/  FMUL.FTZ R19, R0, R155 ;  /* 0x0000009b00137220 */ /* 0x000fe20000410000 */
[----:B------:R-:W-:Y:S01]  /*c450*/  LOP3.LUT R155, R184, 0xff, RZ, 0xc0, !PT ;  /* 0x000000ffb89b7812 */ /* 0x000fe200078ec0ff */
[C---:B------:R-:W-:Y:S07]  /*c460*/  FMUL.FTZ R21, R2.reuse, R165 ;  /* 0x000000a502157220 */ /* 0x040fee0000410000 */
[----:B------:R-:W2:Y:S01]  /*c470*/  MUFU.EX2 R196, R147 ;  /* 0x0000009300c47308 */ /* 0x000ea20000000800 */
        /* <DEDUP_REMOVED lines=9> */
[----:B------:R-:W-:Y:S01]  /*c510*/  FMUL.FTZ R31, R0, R159 ;  /* 0x0000009f001f7220 */ /* 0x000fe20000410000 */
[----:B------:R-:W5:Y:S01]  /*c520*/  MUFU.EX2 R157, R144 ;  /* 0x00000090009d7308 */ /* 0x000f620000000800 */
[----:B------:R-:W-:Y:S01]  /*c530*/  SHF.R.U32.HI R175, RZ, 0x18, R184 ;  /* 0x00000018ffaf7819 */ /* 0x000fe200000116b8 */
[----:B------:R-:W-:Y:S01]  /*c540*/  FFMA.FTZ R173, R22, UR4, -R138 ;  /* 0x0000000416ad7c23 */ /* 0x000fe2000801088a */
[----:B--2---:R-:W-:Y:S01]  /*c550*/  F2FP.BF16.F32.PACK_AB R165, R196, R164 ;  /* 0x000000a4c4a5723e */ /* 0x004fe200000010ff */
[----:B------:R-:W-:Y:S01]  /*c560*/  FMUL.FTZ R22, R0, R166 ;  /* 0x000000a600167220 */ /* 0x000fe20000410000 */
[----:B------:R-:W-:Y:S01]  /*c570*/  FFMA.FTZ R138, R2, R239, R220 ;  /* 0x000000ef028a7223 */ /* 0x000fe200000100dc */
[----:B------:R-:W-:Y:S04]  /*c580*/  FFMA.FTZ R2, R0, R240, R228 ;  /* 0x000000f000027223 */ /* 0x000fe800000100e4 */
[----:B------:R2:W1:Y:S01]  /*c590*/  MUFU.EX2 R220, R186 ;  /* 0x000000ba00dc7308 */ /* 0x0004620000000800 */
[----:B------:R-:W-:Y:S02]  /*c5a0*/  F2FP.BF16.F32.PACK_AB R0, R195, R154 ;  /* 0x0000009ac300723e */ /* 0x000fe400000010ff */
[----:B------:R-:W-:Y:S01]  /*c5b0*/  PRMT R166, R165, 0x7632, R166 ;  /* 0x00007632a5a67816 */ /* 0x000fe200000000a6 */
[----:B------:R-:W-:Y:S01]  /*c5c0*/  FADD.FTZ R2, R229, R2 ;  /* 0x00000002e5027221 */ /* 0x000fe20000010000 */
[----:B-----5:R-:W-:Y:S03]  /*c5d0*/  F2FP.BF16.F32.PACK_AB R160, R157, R145 ;  /* 0x000000919da0723e */ /* 0x020fe600000010ff */
[--C-:B------:R-:W-:Y:S01]  /*c5e0*/  FADD.FTZ R144, R231, R2.reuse ;  /* 0x00000002e7907221 */ /* 0x100fe20000010000 */
[----:B------:R-:W-:Y:S01]  /*c5f0*/  PRMT R2, R184, 0x7632, R2 ;  /* 0x00007632b8027816 */ /* 0x000fe20000000002 */
[----:B------:R-:W-:Y:S01]  /*c600*/  IMAD.U32 R184, RZ, RZ, UR15 ;  /* 0x0000000fffb87e24 */ /* 0x000fe2000f8e00ff */
[----:B------:R-:W-:Y:S01]  /*c610*/  PRMT R161, R160, 0x7632, R161 ;  /* 0x00007632a0a17816 */ /* 0x000fe200000000a1 */
[----:B------:R-:W-:Y:S01]  /*c620*/  FADD.FTZ R144, R232, R144 ;  /* 0x00000090e8907221 */ /* 0x000fe20000010000 */
[----:B--2---:R-:W-:Y:S02]  /*c630*/  LOP3.LUT R186, R198, 0xff, RZ, 0xc0, !PT ;  /* 0x000000ffc6ba7812 */ /* 0x004fe400078ec0ff */
[----:B-1----:R-:W-:Y:S01]  /*c640*/  F2FP.BF16.F32.PACK_AB R163, R220, R197 ;  /* 0x000000c5dca3723e */ /* 0x002fe200000010ff */
[----:B------:R-:W-:Y:S03]  /*c650*/  FADD.FTZ R156, R145, R144 ;  /* 0x00000090919c7221 */ /* 0x000fe60000010000 */
[----:B------:R-:W-:Y:S01]  /*c660*/  PRMT R162, R163, 0x7632, R162 ;  /* 0x00007632a3a27816 */ /* 0x000fe200000000a2 */
[C---:B----4-:R-:W-:Y:S08]  /*c670*/  HMMA.16816.F32.BF16 R60, R168.reuse, R140, R60 ;  /* 0x0000008ca83c723c */ /* 0x050ff0000004183c */
[C---:B------:R-:W-:Y:S01]  /*c680*/  HMMA.16816.F32.BF16 R64, R168.reuse, R142, R64 ;  /* 0x0000008ea840723c */ /* 0x040fe20000041840 */
[----:B------:R-:W1:Y:S07]  /*c690*/  LDSM.16.MT88.4 R140, [R206+0x12000] ;  /* 0x01200000ce8c783b */ /* 0x000e6e0000004200 */
[C---:B-1----:R-:W-:Y:S08]  /*c6a0*/  HMMA.16816.F32.BF16 R68, R168.reuse, R140, R68 ;  /* 0x0000008ca844723c */ /* 0x042ff00000041844 */
[C---:B------:R-:W-:Y:S01]  /*c6b0*/  HMMA.16816.F32.BF16 R72, R168.reuse, R142, R72 ;  /* 0x0000008ea848723c */ /* 0x040fe20000041848 */
[----:B------:R-:W1:Y:S07]  /*c6c0*/  LDSM.16.MT88.4 R140, [R137+0x2000] ;  /* 0x00200000898c783b */ /* 0x000e6e0000004200 */
[C---:B-1----:R-:W-:Y:S08]  /*c6d0*/  HMMA.16816.F32.BF16 R76, R168.reuse, R140, R76 ;  /* 0x0000008ca84c723c */ /* 0x042ff0000004184c */
[C---:B------:R-:W-:Y:S01]  /*c6e0*/  HMMA.16816.F32.BF16 R80, R168.reuse, R142, R80 ;  /* 0x0000008ea850723c */ /* 0x040fe20000041850 */
[----:B------:R-:W1:Y:S02]  /*c6f0*/  LDSM.16.MT88.4 R140, [R179+0x2000] ;  /* 0x00200000b38c783b */ /* 0x000e640000004200 */
[----:B---3--:R-:W-:Y:S06]  /*c700*/  @!P5 HFMA2.BF16_V2 R174, -RZ.H0_H0, RZ.H0_H0, -R139.H0_H0 ;  /* 0x200000ffffaed231 */ /* 0x008fec000034098b */
[----:B------:R2:W-:Y:S01]  /*c710*/  @!P5 STL.S16 [R1+0x5c], R174 ;  /* 0x00005cae0100d387 */ /* 0x0005e20000100600 */
[----:B------:R-:W-:Y:S03]  /*c720*/  PRMT R146, R174, 0x7610, R146 ;  /* 0x00007610ae927816 */ /* 0x000fe60000000092 */
[----:B------:R3:W4:Y:S01]  /*c730*/  LDL.S16 R149, [R1+0x58] ;  /* 0x0000580001957983 */ /* 0x0007220000100600 */
[----:B------:R-:W-:Y:S02]  /*c740*/  @!P5 PRMT R139, R146, 0x5410, RZ ;  /* 0x00005410928bd816 */ /* 0x000fe400000000ff */
[----:B------:R-:W-:Y:S01]  /*c750*/  ISETP.LE.U32.AND P5, PT, R188, UR7, PT ;  /* 0x00000007bc007c0c */ /* 0x000fe2000bfa3070 */
[----:B------:R3:W5:Y:S01]  /*c760*/  LDL.S16 R148, [R1+0x4c] ;  /* 0x00004c0001947983 */ /* 0x0007620000100600 */
[----:B------:R-:W-:Y:S03]  /*c770*/  MUFU.EX2 R188, R222 ;  /* 0x000000de00bc7308 */ /* 0x000fe60000000800 */
[----:B------:R3:W3:Y:S01]  /*c780*/  LDL.S16 R152, [R1+0x48] ;  /* 0x0000480001987983 */ /* 0x0006e20000100600 */
[C---:B-1----:R-:W-:Y:S03]  /*c790*/  HMMA.16816.F32.BF16 R84, R168.reuse, R140, R84 ;  /* 0x0000008ca854723c */ /* 0x042fe60000041854 */
[----:B------:R1:W3:Y:S04]  /*c7a0*/  LDL.S16 R167, [R1+0x54] ;  /* 0x0000540001a77983 */ /* 0x0002e80000100600 */
[----:B------:R-:W-:Y:S01]  /*c7b0*/  LDSM.16.MT88.4 R144, [R206+0x10800] ;  /* 0x01080000ce90783b */ /* 0x000fe20000004200 */
[C---:B------:R-:W-:Y:S03]  /*c7c0*/  HMMA.16816.F32.BF16 R88, R168.reuse, R142, R88 ;  /* 0x0000008ea858723c */ /* 0x040fe60000041858 */
[----:B--2---:R-:W-:Y:S04]  /*c7d0*/  LOP3.LUT R174, R2, 0xff, RZ, 0xc0, !PT ;  /* 0x000000ff02ae7812 */ /* 0x004fe800078ec0ff */
[----:B------:R-:W2:Y:S08]  /*c7e0*/  LDSM.16.MT88.4 R140, [R204+0x14000] ;  /* 0x01400000cc8c783b */ /* 0x000eb00000004200 */
[----:B------:R-:W-:Y:S01]  /*c7f0*/  STG.E.U16 desc[UR22][R216.64+-0x80], R139 ;  /* 0xffff808bd8007986 */ /* 0x000fe2000c101516 */
[C---:B--2---:R-:W-:Y:S08]  /*c800*/  HMMA.16816.F32.BF16 R92, R168.reuse, R140, R92 ;  /* 0x0000008ca85c723c */ /* 0x044ff0000004185c */
[C---:B------:R-:W-:Y:S01]  /*c810*/  HMMA.16816.F32.BF16 R96, R168.reuse, R142, R96 ;  /* 0x0000008ea860723c */ /* 0x040fe20000041860 */
[----:B------:R-:W2:Y:S07]  /*c820*/  LDSM.16.MT88.4 R140, [R206+0x14000] ;  /* 0x01400000ce8c783b */ /* 0x000eae0000004200 */
        /* <DEDUP_REMOVED lines=11> */
[----:B------:R-:W2:Y:S02]  /*c8e0*/  LDSM.16.MT88.4 R140, [R206+0x16000] ;  /* 0x01600000ce8c783b */ /* 0x000ea40000004200 */
[----:B----4-:R-:W-:Y:S02]  /*c8f0*/  @!P2 HFMA2.BF16_V2 R149, -RZ.H0_H0, RZ.H0_H0, -R176.H0_H0 ;  /* 0x200000ffff95a231 */ /* 0x010fe400003409b0 */
[----:B-----5:R-:W-:Y:S04]  /*c900*/  @!P6 HFMA2.BF16_V2 R148, -RZ.H0_H0, RZ.H0_H0, -R178.H0_H0 ;  /* 0x200000ffff94e231 */ /* 0x020fe800003409b2 */
[----:B------:R-:W-:Y:S01]  /*c910*/  @!P2 STL.S16 [R1+0x58], R149 ;  /* 0x000058950100a387 */ /* 0x000fe20000100600 */
[----:B---3--:R-:W-:Y:S01]  /*c920*/  @!P5 HFMA2.BF16_V2 R152, -RZ.H0_H0, RZ.H0_H0, -R177.H0_H0 ;  /* 0x200000ffff98d231 */ /* 0x008fe200003409b1 */
[C---:B--2---:R-:W-:Y:S02]  /*c930*/  HMMA.16816.F32.BF16 R132, R168.reuse, R140, R132 ;  /* 0x0000008ca884723c */ /* 0x044fe40000041884 */
[----:B------:R-:W-:Y:S01]  /*c940*/  @!P6 STL.S16 [R1+0x4c], R148 ;  /* 0x00004c940100e387 */ /* 0x000fe20000100600 */
[----:B------:R-:W-:Y:S04]  /*c950*/  PRMT R139, R148, 0x7610, R139 ;  /* 0x00007610948b7816 */ /* 0x000fe8000000008b */
[----:B------:R-:W-:Y:S01]  /*c960*/  @!P6 PRMT R178, R139, 0x5410, RZ ;  /* 0x000054108bb2e816 */ /* 0x000fe200000000ff */
[C---:B------:R-:W-:Y:S01]  /*c970*/  HMMA.16816.F32.BF16 R12, R168.reuse, R142, R12 ;  /* 0x0000008ea80c723c */ /* 0x040fe2000004180c */
[----:B------:R-:W2:Y:S02]  /*c980*/  LDSM.16.MT88.4 R140, [R179+0x6000] ;  /* 0x00600000b38c783b */ /* 0x000ea40000004200 */
[----:B------:R-:W-:Y:S02]  /*c990*/  ISETP.LE.U32.AND P6, PT, R189, UR7, PT ;  /* 0x00000007bd007c0c */ /* 0x000fe4000bfc3070 */
[----:B------:R-:W-:Y:S03]  /*c9a0*/  MUFU.EX2 R189, R172 ;  /* 0x000000ac00bd7308 */ /* 0x000fe60000000800 */
[C---:B------:R-:W-:Y:S03]  /*c9b0*/  HMMA.16816.F32.BF16 R16, R168.reuse, R32, R16 ;  /* 0x00000020a810723c */ /* 0x040fe60000041810 */
[----:B------:R-:W-:Y:S01]  /*c9c0*/  PRMT R32, R155, 0x5410, R185 ;  /* 0x000054109b207816 */ /* 0x000fe200000000b9 */
[--C-:B------:R-:W-:Y:S01]  /*c9d0*/  FADD.FTZ R33, R230, R138.reuse ;  /* 0x0000008ae6217221 */ /* 0x100fe20000010000 */
[----:B------:R-:W-:Y:S03]  /*c9e0*/  PRMT R138, R0, 0x7632, R138 ;  /* 0x00007632008a7816 */ /* 0x000fe6000000008a */
[C---:B------:R-:W-:Y:S03]  /*c9f0*/  HMMA.16816.F32.BF16 R20, R168.reuse, R34, R20 ;  /* 0x00000022a814723c */ /* 0x040fe60000041814 */
[----:B------:R-:W-:Y:S01]  /*ca00*/  @!P6 HFMA2.BF16_V2 R167, -RZ.H0_H0, RZ.H0_H0, -R181.H0_H0 ;  /* 0x200000ffffa7e231 */ /* 0x000fe200003409b5 */
[----:B------:R-:W-:Y:S01]  /*ca10*/  PRMT R34, R186, 0x5410, R199 ;  /* 0x00005410ba227816 */ /* 0x000fe200000000c7 */
[----:B------:R-:W-:Y:S01]  /*ca20*/  FADD.FTZ R33, R233, R33 ;  /* 0x00000021e9217221 */ /* 0x000fe20000010000 */
[--C-:B------:R-:W-:Y:S02]  /*ca30*/  HSET2.LE.AND R32, R32, R214.reuse, PT ;  /* 0x000000d620207233 */ /* 0x100fe40003803000 */
[----:B------:R-:W-:Y:S01]  /*ca40*/  PRMT R2, R0, 0x5410, R138 ;  /* 0x0000541000027816 */ /* 0x000fe2000000008a */
[----:B------:R-:W-:Y:S01]  /*ca50*/  FADD.FTZ R33, R234, R33 ;  /* 0x00000021ea217221 */ /* 0x000fe20000010000 */
[--C-:B------:R-:W-:Y:S02]  /*ca60*/  HSET2.LE.AND R34, R34, R214.reuse, PT ;  /* 0x000000d622227233 */ /* 0x100fe40003803000 */
[----:B------:R-:W-:Y:S01]  /*ca70*/  LOP3.LUT R32, R2, R32, RZ, 0xc0, !PT ;  /* 0x0000002002207212 */ /* 0x000fe200078ec0ff */
[----:B------:R-:W-:Y:S01]  /*ca80*/  FADD.FTZ R154, R154, R33 ;  /* 0x000000219a9a7221 */ /* 0x000fe20000010000 */
[----:B------:R-:W-:Y:S02]  /*ca90*/  PRMT R33, R174, 0x5410, R175 ;  /* 0x00005410ae217816 */ /* 0x000fe400000000af */
[----:B------:R-:W-:Y:S01]  /*caa0*/  PRMT R2, R201, 0x5410, R200 ;  /* 0x00005410c9027816 */ /* 0x000fe200000000c8 */
[----:B------:R-:W-:Y:S02]  /*cab0*/  FADD.FTZ R154, R195, R154 ;  /* 0x0000009ac39a7221 */ /* 0x000fe40000010000 */
[----:B------:R-:W-:Y:S01]  /*cac0*/  MUFU.EX2 R195, R227 ;  /* 0x000000e300c37308 */ /* 0x000fe20000000800 */
[--C-:B------:R-:W-:Y:S02]  /*cad0*/  HSET2.LE.AND R33, R33, R214.reuse, PT ;  /* 0x000000d621217233 */ /* 0x100fe40003803000 */
[----:B------:R-:W-:Y:S02]  /*cae0*/  LOP3.LUT R35, R2, 0xff00ff, RZ, 0xc0, !PT ;  /* 0x00ff00ff02237812 */ /* 0x000fe400078ec0ff */
[----:B------:R-:W-:Y:S01]  /*caf0*/  PRMT R2, R160, 0x5410, R161 ;  /* 0x00005410a0027816 */ /* 0x000fe200000000a1 */
[C---:B--2---:R-:W-:Y:S03]  /*cb00*/  HMMA.16816.F32.BF16 R24, R168.reuse, R140, R24 ;  /* 0x0000008ca818723c */ /* 0x044fe60000041818 */
[----:B------:R-:W-:Y:S02]  /*cb10*/  LOP3.LUT R33, R2, R33, RZ, 0xc0, !PT ;  /* 0x0000002102217212 */ /* 0x000fe400078ec0ff */
[----:B------:R-:W-:Y:S02]  /*cb20*/  PRMT R2, R163, 0x5410, R162 ;  /* 0x00005410a3027816 */ /* 0x000fe400000000a2 */
[----:B------:R-:W-:Y:S01]  /*cb30*/  HSET2.LE.AND R35, R35, R214, PT ;  /* 0x000000d623237233 */ /* 0x000fe20003803000 */
[----:B------:R-:W-:Y:S01]  /*cb40*/  HMMA.16816.F32.BF16 R28, R168, R142, R28 ;  /* 0x0000008ea81c723c */ /* 0x000fe2000004181c */
[----:B------:R1:W2:Y:S01]  /*cb50*/  LDL.S16 R171, [R1+0x50] ;  /* 0x0000500001ab7983 */ /* 0x0002a20000100600 */
[----:B------:R3:W-:Y:S01]  /*cb60*/  MUFU.EX2 R169, R223 ;  /* 0x000000df00a97308 */ /* 0x0007e20000000800 */
[----:B------:R-:W-:Y:S02]  /*cb70*/  PRMT R168, R167, 0x7610, R168 ;  /* 0x00007610a7a87816 */ /* 0x000fe400000000a8 */
[----:B------:R4:W-:Y:S01]  /*cb80*/  @!P5 STL.S16 [R1+0x48], R152 ;  /* 0x000048980100d387 */ /* 0x0009e20000100600 */
[----:B------:R-:W-:Y:S02]  /*cb90*/  LOP3.LUT R34, R2, R34, RZ, 0xc0, !PT ;  /* 0x0000002202227212 */ /* 0x000fe400078ec0ff */
[----:B------:R-:W-:Y:S01]  /*cba0*/  @!P6 PRMT R181, R168, 0x5410, RZ ;  /* 0x00005410a8b5e816 */ /* 0x000fe200000000ff */
[----:B------:R-:W-:Y:S01]  /*cbb0*/  @!P6 STL.S16 [R1+0x54], R167 ;  /* 0x000054a70100e387 */ /* 0x000fe20000100600 */
[----:B------:R-:W-:Y:S03]  /*cbc0*/  PRMT R2, R165, 0x5410, R166 ;  /* 0x00005410a5027816 */ /* 0x000fe600000000a6 */
[----:B------:R-:W5:Y:S01]  /*cbd0*/  LDSM.16.MT88.4 R140, [R204+0x10800] ;  /* 0x01080000cc8c783b */ /* 0x000f620000004200 */
[----:B------:R-:W-:Y:S02]  /*cbe0*/  LOP3.LUT R35, R2, R35, RZ, 0xc0, !PT ;  /* 0x0000002302237212 */ /* 0x000fe400078ec0ff */
[----:B------:R-:W-:Y:S04]  /*cbf0*/  PRMT R2, R149, 0x7610, R2 ;  /* 0x0000761095027816 */ /* 0x000fe80000000002 */
[----:B------:R-:W-:Y:S01]  /*cc00*/  @!P2 PRMT R176, R2, 0x5410, RZ ;  /* 0x0000541002b0a816 */ /* 0x000fe200000000ff */
[----:B---3--:R1:W3:Y:S01]  /*cc10*/  LDL.S16 R223, [R1+0x44] ;  /* 0x0000440001df7983 */ /* 0x0082e20000100600 */
[----:B------:R-:W-:Y:S01]  /*cc20*/  LEA R184, P2, R184, R216, 0x1 ;  /* 0x000000d8b8b87211 */ /* 0x000fe200078408ff */
[----:B------:R-:W-:Y:S02]  /*cc30*/  IMAD.U32 R2, RZ, RZ, UR15 ;  /* 0x0000000fff027e24 */ /* 0x000fe4000f8e00ff */
[----:B------:R1:W3:Y:S03]  /*cc40*/  LDL.S16 R198, [R1+0x40] ;  /* 0x0000400001c67983 */ /* 0x0002e60000100600 */
[----:B------:R-:W-:Y:S01]  /*cc50*/  LEA.HI.X.SX32 R185, R2, R217, 0x1, P2 ;  /* 0x000000d902b97211 */ /* 0x000fe200010f0eff */
[----:B------:R1:W3:Y:S01]  /*cc60*/  LDL.S16 R170, [R1+0x3c] ;  /* 0x00003c0001aa7983 */ /* 0x0002e20000100600 */
[----:B------:R-:W-:Y:S02]  /*cc70*/  ISETP.GT.U32.AND P2, PT, R191, UR7, PT ;  /* 0x00000007bf007c0c */ /* 0x000fe4000bf44070 */
[----:B------:R-:W-:Y:S01]  /*cc80*/  PRMT R2, R152, 0x7610, R2 ;  /* 0x0000761098027816 */ /* 0x000fe20000000002 */
[----:B------:R1:W3:Y:S01]  /*cc90*/  LDL.S16 R168, [R1+0x38] ;  /* 0x0000380001a87983 */ /* 0x0002e20000100600 */
[----:B----4-:R-:W-:Y:S03]  /*cca0*/  IMAD.WIDE.U32 R152, R224, -0x326172a9, RZ ;  /* 0xcd9e8d57e0987825 */ /* 0x010fe600078e00ff */
[----:B------:R-:W-:Y:S01]  /*ccb0*/  LDSM.16.MT88.4 R148, [R179+0x4800] ;  /* 0x00480000b394783b */ /* 0x000fe20000004200 */
[----:B------:R-:W-:Y:S02]  /*ccc0*/  @!P5 PRMT R177, R2, 0x5410, RZ ;  /* 0x0000541002b1d816 */ /* 0x000fe400000000ff */
[----:B------:R-:W-:Y:S02]  /*ccd0*/  ISETP.GT.U32.AND P5, PT, R194, UR7, PT ;  /* 0x00000007c2007c0c */ /* 0x000fe4000bfa4070 */
[C---:B------:R-:W-:Y:S01]  /*cce0*/  PRMT R191, R152.reuse, 0x7772, RZ ;  /* 0x0000777298bf7816 */ /* 0x040fe200000000ff */
[----:B------:R-:W4:Y:S02]  /*ccf0*/  MUFU.EX2 R194, R226 ;  /* 0x000000e200c27308 */ /* 0x000f240000000800 */
[----:B------:R1:W-:Y:S04]  /*cd00*/  STG.E.U16 desc[UR22][R216.64+-0x7e], R176 ;  /* 0xffff82b0d8007986 */ /* 0x0003e8000c101516 */
[----:B------:R-:W-:Y:S01]  /*cd10*/  STG.E.U16 desc[UR22][R184.64+-0x80], R178 ;  /* 0xffff80b2b8007986 */ /* 0x000fe2000c101516 */
[C---:B-----5:R-:W-:Y:S03]  /*cd20*/  HMMA.16816.F32.BF16 R4, R32.reuse, R140, R4 ;  /* 0x0000008c2004723c */ /* 0x060fe60000041804 */
[----:B------:R-:W-:Y:S04]  /*cd30*/  STG.E.U16 desc[UR22][R184.64+-0x7e], R177 ;  /* 0xffff82b1b8007986 */ /* 0x000fe8000c101516 */
[----:B------:R5:W-:Y:S01]  /*cd40*/  STG.E.U16 desc[UR22][R216.64+-0x70], R181 ;  /* 0xffff90b5d8007986 */ /* 0x000be2000c101516 */
[----:B----4-:R-:W-:Y:S01]  /*cd50*/  F2FP.BF16.F32.PACK_AB R159, R195, R194 ;  /* 0x000000c2c39f723e */ /* 0x010fe200000010ff */
[C---:B------:R-:W-:Y:S02]  /*cd60*/  HMMA.16816.F32.BF16 R8, R32.reuse, R142, R8 ;  /* 0x0000008e2008723c */ /* 0x040fe40000041808 */
[----:B------:R-:W4:Y:S06]  /*cd70*/  LDSM.16.MT88.4 R140, [R137+0x800] ;  /* 0x00080000898c783b */ /* 0x000f2c0000004200 */
[C---:B------:R-:W-:Y:S01]  /*cd80*/  HMMA.16816.F32.BF16 R36, R32.reuse, R144, R36 ;  /* 0x000000902024723c */ /* 0x040fe20000041824 */
[----:B-1----:R1:W-:Y:S07]  /*cd90*/  MUFU.EX2 R176, R173 ;  /* 0x000000ad00b07308 */ /* 0x0023ee0000000800 */
[C---:B------:R-:W-:Y:S01]  /*cda0*/  HMMA.16816.F32.BF16 R40, R32.reuse, R146, R40 ;  /* 0x000000922028723c */ /* 0x040fe20000041828 */
[----:B------:R-:W4:Y:S02]  /*cdb0*/  LDSM.16.MT88.4 R144, [R179+0x800] ;  /* 0x00080000b390783b */ /* 0x000f240000004200 */
[----:B-----5:R-:W5:Y:S01]  /*cdc0*/  MUFU.EX2 R181, R190 ;  /* 0x000000be00b57308 */ /* 0x020f620000000800 */
[----:B-1----:R-:W-:Y:S02]  /*cdd0*/  PRMT R173, R152, 0x7771, RZ ;  /* 0x0000777198ad7816 */ /* 0x002fe400000000ff */
[----:B-----5:R-:W-:Y:S02]  /*cde0*/  F2FP.BF16.F32.PACK_AB R178, R181, R193 ;  /* 0x000000c1b5b2723e */ /* 0x020fe400000010ff */
[C---:B----4-:R-:W-:Y:S03]  /*cdf0*/  HMMA.16816.F32.BF16 R44, R32.reuse, R140, R44 ;  /* 0x0000008c202c723c */ /* 0x050fe6000004182c */
[----:B------:R-:W-:Y:S05]  /*ce00*/  PRMT R177, R178, 0x7632, R177 ;  /* 0x00007632b2b17816 */ /* 0x000fea00000000b1 */
[C---:B------:R-:W-:Y:S01]  /*ce10*/  HMMA.16816.F32.BF16 R48, R32.reuse, R142, R48 ;  /* 0x0000008e2030723c */ /* 0x040fe20000041830 */
[----:B------:R-:W1:Y:S07]  /*ce20*/  LDSM.16.MT88.4 R140, [R204+0x12800] ;  /* 0x01280000cc8c783b */ /* 0x000e6e0000004200 */
[C---:B------:R-:W-:Y:S08]  /*ce30*/  HMMA.16816.F32.BF16 R52, R32.reuse, R144, R52 ;  /* 0x000000902034723c */ /* 0x040ff00000041834 */
[C---:B------:R-:W-:Y:S01]  /*ce40*/  HMMA.16816.F32.BF16 R56, R32.reuse, R146, R56 ;  /* 0x000000922038723c */ /* 0x040fe20000041838 */
[----:B------:R-:W4:Y:S07]  /*ce50*/  LDSM.16.MT88.4 R144, [R206+0x12800] ;  /* 0x01280000ce90783b */ /* 0x000f2e0000004200 */
[C---:B-1----:R-:W-:Y:S08]  /*ce60*/  HMMA.16816.F32.BF16 R60, R32.reuse, R140, R60 ;  /* 0x0000008c203c723c */ /* 0x042ff0000004183c */
[C---:B------:R-:W-:Y:S01]  /*ce70*/  HMMA.16816.F32.BF16 R64, R32.reuse, R142, R64 ;  /* 0x0000008e2040723c */ /* 0x040fe20000041840 */
[----:B------:R-:W1:Y:S07]  /*ce80*/  LDSM.16.MT88.4 R140, [R137+0x2800] ;  /* 0x00280000898c783b */ /* 0x000e6e0000004200 */
[C---:B----4-:R-:W-:Y:S08]  /*ce90*/  HMMA.16816.F32.BF16 R68, R32.reuse, R144, R68 ;  /* 0x000000902044723c */ /* 0x050ff00000041844 */
        /* <DEDUP_REMOVED lines=14> */
[C---:B-1----:R-:W-:Y:S03]  /*cf80*/  HMMA.16816.F32.BF16 R108, R32.reuse, R140, R108 ;  /* 0x0000008c206c723c */ /* 0x042fe6000004186c */
[----:B------:R-:W-:Y:S04]  /*cf90*/  IMAD.WIDE.U32 R140, R225, -0x326172a9, RZ ;  /* 0xcd9e8d57e18c7825 */ /* 0x000fe800078e00ff */
[----:B--2---:R-:W-:Y:S01]  /*cfa0*/  @P5 HFMA2.BF16_V2 R171, -RZ.H0_H0, RZ.H0_H0, -R180.H0_H0 ;  /* 0x200000ffffab5231 */ /* 0x004fe200003409b4 */
[C---:B------:R-:W-:Y:S04]  /*cfb0*/  HMMA.16816.F32.BF16 R112, R32.reuse, R142, R112 ;  /* 0x0000008e2070723c */ /* 0x040fe80000041870 */
[----:B------:R1:W-:Y:S01]  /*cfc0*/  @P5 STL.S16 [R1+0x50], R171 ;  /* 0x000050ab01005387 */ /* 0x0003e20000100600 */
[----:B------:R-:W-:Y:S02]  /*cfd0*/  LOP3.LUT R187, R192, UR13, R141, 0x96, !PT ;  /* 0x0000000dc0bb7c12 */ /* 0x000fe4000f8e968d */
[----:B------:R-:W-:Y:S01]  /*cfe0*/  LOP3.LUT R2, R140, UR14, R153, 0x96, !PT ;  /* 0x0000000e8c027c12 */ /* 0x000fe2000f8e9699 */
[----:B------:R-:W-:Y:S01]  /*cff0*/  FADD.FTZ R153, R157, R156 ;  /* 0x0000009c9d997221 */ /* 0x000fe20000010000 */
[----:B------:R-:W-:Y:S01]  /*d000*/  PRMT R224, R171, 0x7610, R224 ;  /* 0x00007610abe07816 */ /* 0x000fe200000000e0 */
[C---:B------:R-:W-:Y:S01]  /*d010*/  HMMA.16816.F32.BF16 R116, R32.reuse, R148, R116 ;  /* 0x000000942074723c */ /* 0x040fe20000041874 */
[----:B------:R-:W2:Y:S02]  /*d020*/  LDSM.16.MT88.4 R140, [R206+0x16800] ;  /* 0x01680000ce8c783b */ /* 0x000ea40000004200 */
[----:B------:R-:W-:Y:S02]  /*d030*/  @P5 PRMT R180, R224, 0x5410, RZ ;  /* 0x00005410e0b45816 */ /* 0x000fe400000000ff */
[----:B------:R-:W-:Y:S01]  /*d040*/  ISETP.LE.U32.AND P5, PT, R155, UR7, PT ;  /* 0x000000079b007c0c */ /* 0x000fe2000bfa3070 */
[----:B---3--:R-:W-:Y:S02]  /*d050*/  @P4 HFMA2.BF16_V2 R223, -RZ.H0_H0, RZ.H0_H0, -R183.H0_H0 ;  /* 0x200000ffffdf4231 */ /* 0x008fe400003409b7 */
[C---:B------:R-:W-:Y:S01]  /*d060*/  HMMA.16816.F32.BF16 R120, R32.reuse, R150, R120 ;  /* 0x000000962078723c */ /* 0x040fe20000041878 */
[----:B------:R-:W3:Y:S02]  /*d070*/  LDSM.16.MT88.4 R148, [R137+0x6800] ;  /* 0x006800008994783b */ /* 0x000ee40000004200 */
[----:B------:R-:W-:Y:S01]  /*d080*/  @P2 HFMA2.BF16_V2 R198, -RZ.H0_H0, RZ.H0_H0, -R182.H0_H0 ;  /* 0x200000ffffc62231 */ /* 0x000fe200003409b6 */
[----:B------:R-:W-:Y:S02]  /*d090*/  F2FP.BF16.F32.PACK_AB R156, R188, R169 ;  /* 0x000000a9bc9c723e */ /* 0x000fe400000010ff */
[----:B------:R-:W-:Y:S02]  /*d0a0*/  F2FP.BF16.F32.PACK_AB R157, R189, R176 ;  /* 0x000000b0bd9d723e */ /* 0x000fe400000010ff */
[C---:B----4-:R-:W-:Y:S01]  /*d0b0*/  HMMA.16816.F32.BF16 R124, R32.reuse, R144, R124 ;  /* 0x00000090207c723c */ /* 0x050fe2000004187c */
[----:B------:R-:W-:Y:S02]  /*d0c0*/  @P4 STL.S16 [R1+0x44], R223 ;  /* 0x000044df01004387 */ /* 0x000fe40000100600 */
[----:B------:R-:W-:Y:S02]  /*d0d0*/  @!P5 HFMA2.BF16_V2 R170, -RZ.H0_H0, RZ.H0_H0, -R0.H0_H0 ;  /* 0x200000ffffaad231 */ /* 0x000fe40000340900 */
[----:B------:R-:W-:Y:S01]  /*d0e0*/  FADD.FTZ R144, R197, R154 ;  /* 0x0000009ac5907221 */ /* 0x000fe20000010000 */
[----:B------:R4:W-:Y:S01]  /*d0f0*/  @P2 STL.S16 [R1+0x40], R198 ;  /* 0x000040c601002387 */ /* 0x0009e20000100600 */
[----:B------:R-:W-:Y:S02]  /*d100*/  @!P3 HFMA2.BF16_V2 R168, -RZ.H0_H0, RZ.H0_H0, -R138.H0_H0 ;  /* 0x200000ffffa8b231 */ /* 0x000fe4000034098a */
[----:B-1----:R-:W-:Y:S01]  /*d110*/  IMAD.MOV.U32 R171, RZ, RZ, R152 ;  /* 0x000000ffffab7224 */ /* 0x002fe200078e0098 */
[C---:B------:R-:W-:Y:S01]  /*d120*/  HMMA.16816.F32.BF16 R128, R32.reuse, R146, R128 ;  /* 0x000000922080723c */ /* 0x040fe20000041880 */
[----:B------:R-:W-:Y:S02]  /*d130*/  @!P5 STL.S16 [R1+0x3c], R170 ;  /* 0x00003caa0100d387 */ /* 0x000fe40000100600 */
[----:B------:R-:W-:Y:S02]  /*d140*/  PRMT R158, R157, 0x7632, R158 ;  /* 0x000076329d9e7816 */ /* 0x000fe4000000009e */
[----:B------:R1:W-:Y:S01]  /*d150*/  @!P3 STL.S16 [R1+0x38], R168 ;  /* 0x000038a80100b387 */ /* 0x0003e20000100600 */
[----:B------:R-:W-:Y:S02]  /*d160*/  LOP3.LUT R167, R2, 0xffff, RZ, 0xc0, !PT ;  /* 0x0000ffff02a77812 */ /* 0x000fe400078ec0ff */
[----:B------:R-:W-:Y:S01]  /*d170*/  PRMT R192, R152, 0x7773, RZ ;  /* 0x0000777398c07816 */ /* 0x000fe200000000ff */
[----:B------:R1:W5:Y:S01]  /*d180*/  LDL.S16 R197, [R1+0x34] ;  /* 0x0000340001c57983 */ /* 0x0003620000100600 */
[----:B------:R-:W-:Y:S01]  /*d190*/  SHF.R.U32.HI R167, RZ, 0x8, R167 ;  /* 0x00000008ffa77819 */ /* 0x000fe200000116a7 */
[--C-:B------:R-:W-:Y:S01]  /*d1a0*/  FADD.FTZ R152, R164, R153.reuse ;  /* 0x00000099a4987221 */ /* 0x100fe20000010000 */
[----:B------:R-:W-:Y:S01]  /*d1b0*/  PRMT R153, R223, 0x7610, R153 ;  /* 0x00007610df997816 */ /* 0x000fe20000000099 */
[----:B------:R1:W5:Y:S01]  /*d1c0*/  LDL.S16 R190, [R1+0x20] ;  /* 0x0000200001be7983 */ /* 0x0003620000100600 */
[----:B------:R-:W-:Y:S02]  /*d1d0*/  LOP3.LUT R139, R167, 0xffff, RZ, 0xc0, !PT ;  /* 0x0000ffffa78b7812 */ /* 0x000fe400078ec0ff */
[----:B------:R-:W-:Y:S01]  /*d1e0*/  @P4 PRMT R183, R153, 0x5410, RZ ;  /* 0x0000541099b74816 */ /* 0x000fe200000000ff */
[C---:B--2---:R-:W-:Y:S01]  /*d1f0*/  HMMA.16816.F32.BF16 R132, R32.reuse, R140, R132 ;  /* 0x0000008c2084723c */ /* 0x044fe20000041884 */
[----:B------:R2:W-:Y:S02]  /*d200*/  STG.E.U16 desc[UR22][R216.64+-0x6e], R180 ;  /* 0xffff92b4d8007986 */ /* 0x0005e4000c101516 */
[----:B------:R-:W-:Y:S01]  /*d210*/  FADD.FTZ R140, R220, R144 ;  /* 0x00000090dc8c7221 */ /* 0x000fe20000010000 */
[----:B------:R-:W-:Y:S01]  /*d220*/  ISETP.LE.U32.AND P6, PT, R139, UR7, PT ;  /* 0x000000078b007c0c */ /* 0x000fe2000bfc3070 */
[----:B------:R-:W2:Y:S01]  /*d230*/  LDSM.16.MT88.4 R144, [R179+0x6800] ;  /* 0x00680000b390783b */ /* 0x000ea20000004200 */
[--C-:B------:R-:W-:Y:S01]  /*d240*/  FADD.FTZ R141, R196, R152.reuse ;  /* 0x00000098c48d7221 */ /* 0x100fe20000010000 */
[----:B------:R-:W-:Y:S01]  /*d250*/  PRMT R152, R198, 0x7610, R152 ;  /* 0x00007610c6987816 */ /* 0x000fe20000000098 */
[C---:B------:R-:W-:Y:S01]  /*d260*/  HMMA.16816.F32.BF16 R12, R32.reuse, R142, R12 ;  /* 0x0000008e200c723c */ /* 0x040fe2000004180c */
[----:B----4-:R-:W-:Y:S02]  /*d270*/  MUFU.EX2 R198, R236 ;  /* 0x000000ec00c67308 */ /* 0x010fe40000000800 */
[--C-:B------:R-:W-:Y:S01]  /*d280*/  FADD.FTZ R169, R169, R140.reuse ;  /* 0x0000008ca9a97221 */ /* 0x100fe20000010000 */
[----:B------:R-:W-:Y:S01]  /*d290*/  PRMT R143, R168, 0x7610, R143 ;  /* 0x00007610a88f7816 */ /* 0x000fe2000000008f */
[----:B------:R4:W-:Y:S01]  /*d2a0*/  STG.E.U16 desc[UR22][R184.64+-0x70], R183 ;  /* 0xffff90b7b8007986 */ /* 0x0009e2000c101516 */
[----:B------:R-:W-:Y:S01]  /*d2b0*/  PRMT R140, R2, 0x7632, R140 ;  /* 0x00007632028c7816 */ /* 0x000fe2000000008c */
[----:B------:R-:W-:Y:S01]  /*d2c0*/  FADD.FTZ R169, R188, R169 ;  /* 0x000000a9bca97221 */ /* 0x000fe20000010000 */
[C---:B---3--:R-:W-:Y:S01]  /*d2d0*/  HMMA.16816.F32.BF16 R16, R32.reuse, R148, R16 ;  /* 0x000000942010723c */ /* 0x048fe20000041810 */
[----:B------:R3:W3:Y:S02]  /*d2e0*/  LDL.S16 R196, [R1+0x28] ;  /* 0x0000280001c47983 */ /* 0x0006e40000100600 */
[----:B-1----:R-:W-:Y:S02]  /*d2f0*/  LOP3.LUT R168, R2, 0xff, RZ, 0xc0, !PT ;  /* 0x000000ff02a87812 */ /* 0x002fe400078ec0ff */
[----:B------:R-:W-:Y:S02]  /*d300*/  LOP3.LUT R172, R140, 0xff, RZ, 0xc0, !PT ;  /* 0x000000ff8cac7812 */ /* 0x000fe400078ec0ff */
[----:B------:R-:W-:Y:S01]  /*d310*/  PRMT R140, R168, 0x5410, R167 ;  /* 0x00005410a88c7816 */ /* 0x000fe200000000a7 */
[C---:B------:R-:W-:Y:S01]  /*d320*/  HMMA.16816.F32.BF16 R20, R32.reuse, R150, R20 ;  /* 0x000000962014723c */ /* 0x040fe20000041814 */
[----:B------:R-:W1:Y:S02]  /*d330*/  LDSM.16.MT88.4 R148, [R204+0x11000] ;  /* 0x01100000cc94783b */ /* 0x000e640000004200 */
[----:B------:R-:W-:Y:S01]  /*d340*/  PRMT R139, R156, 0x7632, R139 ;  /* 0x000076329c8b7816 */ /* 0x000fe2000000008b */
[----:B------:R-:W-:Y:S01]  /*d350*/  FADD.FTZ R167, R176, R141 ;  /* 0x0000008db0a77221 */ /* 0x000fe20000010000 */
[----:B------:R-:W-:Y:S02]  /*d360*/  PRMT R142, R170, 0x7610, R142 ;  /* 0x00007610aa8e7816 */ /* 0x000fe4000000008e */
[----:B------:R-:W-:Y:S02]  /*d370*/  SHF.R.U32.HI R170, RZ, 0x18, R2 ;  /* 0x00000018ffaa7819 */ /* 0x000fe40000011602 */
[--C-:B------:R-:W-:Y:S01]  /*d380*/  HSET2.LE.AND R140, R140, R214.reuse, PT ;  /* 0x000000d68c8c7233 */ /* 0x100fe20003803000 */
[----:B--2---:R2:W2:Y:S01]  /*d390*/  LDL.S16 R180, [R1+0x14] ;  /* 0x0000140001b47983 */ /* 0x0044a20000100600 */
[----:B------:R-:W-:Y:S02]  /*d3a0*/  PRMT R2, R156, 0x5410, R139 ;  /* 0x000054109c027816 */ /* 0x000fe4000000008b */
[----:B------:R-:W-:Y:S02]  /*d3b0*/  @P2 PRMT R182, R152, 0x5410, RZ ;  /* 0x0000541098b62816 */ /* 0x000fe400000000ff */
[----:B------:R-:W-:Y:S01]  /*d3c0*/  LOP3.LUT R140, R2, R140, RZ, 0xc0, !PT ;  /* 0x0000008c028c7212 */ /* 0x000fe200078ec0ff */
[----:B----4-:R4:W4:Y:S01]  /*d3d0*/  LDL.S16 R183, [R1+0x2c] ;  /* 0x00002c0001b77983 */ /* 0x0109220000100600 */
[----:B------:R-:W-:Y:S02]  /*d3e0*/  LOP3.LUT R2, R171, 0xff, RZ, 0xc0, !PT ;  /* 0x000000ffab027812 */ /* 0x000fe400078ec0ff */
[----:B------:R-:W-:Y:S01]  /*d3f0*/  @!P5 PRMT R0, R142, 0x5410, RZ ;  /* 0x000054108e00d816 */ /* 0x000fe200000000ff */
[----:B------:R1:W2:Y:S01]  /*d400*/  LDL.S16 R171, [R1+0x30] ;  /* 0x0000300001ab7983 */ /* 0x0002a20000100600 */
[C---:B------:R-:W-:Y:S03]  /*d410*/  HMMA.16816.F32.BF16 R24, R32.reuse, R144, R24 ;  /* 0x000000902018723c */ /* 0x040fe60000041818 */
[----:B------:R1:W-:Y:S01]  /*d420*/  STG.E.U16 desc[UR22][R184.64+-0x6e], R182 ;  /* 0xffff92b6b8007986 */ /* 0x0003e2000c101516 */
[----:B------:R-:W-:Y:S02]  /*d430*/  ISETP.LE.U32.AND P5, PT, R174, UR7, PT ;  /* 0x00000007ae007c0c */ /* 0x000fe4000bfa3070 */
[----:B------:R-:W-:Y:S01]  /*d440*/  ISETP.LE.U32.AND P4, PT, R175, UR7, PT ;  /* 0x00000007af007c0c */ /* 0x000fe2000bf83070 */
[----:B------:R1:W-:Y:S01]  /*d450*/  STG.E.U16 desc[UR22][R216.64+-0x60], R0 ;  /* 0xffffa000d8007986 */ /* 0x0003e2000c101516 */
[----:B------:R-:W-:Y:S03]  /*d460*/  HMMA.16816.F32.BF16 R28, R32, R146, R28 ;  /* 0x00000092201c723c */ /* 0x000fe6000004181c */
[----:B------:R-:W-:Y:S01]  /*d470*/  @!P3 PRMT R138, R143, 0x5410, RZ ;  /* 0x000054108f8ab816 */ /* 0x000fe200000000ff */
[----:B------:R-:W1:Y:S01]  /*d480*/  LDSM.16.MT88.4 R152, [R206+0x11000] ;  /* 0x01100000ce98783b */ /* 0x000e620000004200 */
[----:B------:R-:W-:Y:S02]  /*d490*/  PRMT R141, R172, 0x5410, R170 ;  /* 0x00005410ac8d7816 */ /* 0x000fe400000000aa */
[----:B------:R-:W-:Y:S02]  /*d4a0*/  PRMT R142, R2, 0x5410, R173 ;  /* 0x00005410028e7816 */ /* 0x000fe400000000ad */
[----:B------:R-:W-:Y:S02]  /*d4b0*/  PRMT R164, R159, 0x7632, R164 ;  /* 0x000076329fa47816 */ /* 0x000fe400000000a4 */
[--C-:B------:R-:W-:Y:S01]  /*d4c0*/  HSET2.LE.AND R141, R141, R214.reuse, PT ;  /* 0x000000d68d8d7233 */ /* 0x100fe20003803000 */
[----:B------:R-:W-:Y:S01]  /*d4d0*/  STG.E.U16 desc[UR22][R216.64+-0x5e], R138 ;  /* 0xffffa28ad8007986 */ /* 0x000fe2000c101516 */
[--C-:B------:R-:W-:Y:S02]  /*d4e0*/  HSET2.LE.AND R142, R142, R214.reuse, PT ;  /* 0x000000d68e8e7233 */ /* 0x100fe40003803000 */
[----:B------:R-:W-:Y:S01]  /*d4f0*/  ISETP.LE.U32.AND P2, PT, R186, UR7, PT ;  /* 0x00000007ba007c0c */ /* 0x000fe2000bf43070 */
[----:B------:R-:W1:Y:S01]  /*d500*/  LDSM.16.MT88.4 R32, [R137+0x1000] ;  /* 0x001000008920783b */ /* 0x000e620000004200 */
[----:B------:R-:W-:Y:S02]  /*d510*/  ISETP.GT.U32.AND P3, PT, R199, UR7, PT ;  /* 0x00000007c7007c0c */ /* 0x000fe4000bf64070 */
[----:B------:R-:W-:Y:S05]  /*d520*/  F2FP.BF16.F32.PACK_AB R174, R203, R218 ;  /* 0x000000dacbae723e */ /* 0x000fea00000010ff */
[----:B-1----:R1:W2:Y:S01]  /*d530*/  LDL.S16 R182, [R1+0x24] ;  /* 0x0000240001b67983 */ /* 0x0022a20000100600 */
[----:B------:R-:W-:Y:S03]  /*d540*/  PRMT R0, R157, 0x5410, R158 ;  /* 0x000054109d007816 */ /* 0x000fe6000000009e */
[----:B------:R-:W1:Y:S01]  /*d550*/  LDSM.16.MT88.4 R144, [R179+0x1000] ;  /* 0x00100000b390783b */ /* 0x000e620000004200 */
[----:B------:R-:W-:Y:S02]  /*d560*/  LOP3.LUT R141, R0, R141, RZ, 0xc0, !PT ;  /* 0x0000008d008d7212 */ /* 0x000fe400078ec0ff */
[----:B------:R-:W-:Y:S04]  /*d570*/  PRMT R0, R191, 0x5410, R192 ;  /* 0x00005410bf007816 */ /* 0x000fe800000000c0 */
[----:B------:R-:W-:Y:S02]  /*d580*/  LOP3.LUT R143, R0, 0xff00ff, RZ, 0xc0, !PT ;  /* 0x00ff00ff008f7812 */ /* 0x000fe400078ec0ff */
[----:B------:R-:W-:Y:S03]  /*d590*/  PRMT R0, R159, 0x5410, R164 ;  /* 0x000054109f007816 */ /* 0x000fe600000000a4 */
[----:B------:R-:W-:Y:S02]  /*d5a0*/  HSET2.LE.AND R143, R143, R214, PT ;  /* 0x000000d68f8f7233 */ /* 0x000fe40003803000 */
[----:B------:R-:W-:Y:S02]  /*d5b0*/  LOP3.LUT R142, R0, R142, RZ, 0xc0, !PT ;  /* 0x0000008e008e7212 */ /* 0x000fe400078ec0ff */
[----:B------:R-:W-:Y:S04]  /*d5c0*/  PRMT R0, R178, 0x5410, R177 ;  /* 0x00005410b2007816 */ /* 0x000fe800000000b1 */
[----:B------:R-:W-:Y:S07]  /*d5d0*/  LOP3.LUT R143, R0, R143, RZ, 0xc0, !PT ;  /* 0x0000008f008f7212 */ /* 0x000fee00078ec0ff */
[C---:B------:R-:W-:Y:S08]  /*d5e0*/  HMMA.16816.F32.BF16 R4, R140.reuse, R148, R4 ;  /* 0x000000948c04723c */ /* 0x040ff00000041804 */
[C---:B------:R-:W-:Y:S01]  /*d5f0*/  HMMA.16816.F32.BF16 R8, R140.reuse, R150, R8 ;  /* 0x000000968c08723c */ /* 0x040fe20000041808 */
[----:B------:R-:W1:Y:S07]  /*d600*/  LDSM.16.MT88.4 R148, [R204+0x13000] ;  /* 0x01300000cc94783b */ /* 0x000e6e0000004200 */
[C---:B------:R-:W-:Y:S08]  /*d610*/  HMMA.16816.F32.BF16 R36, R140.reuse, R152, R36 ;  /* 0x000000988c24723c */ /* 0x040ff00000041824 */
[C---:B------:R-:W-:Y:S01]  /*d620*/  HMMA.16816.F32.BF16 R40, R140.reuse, R154, R40 ;  /* 0x0000009a8c28723c */ /* 0x040fe20000041828 */
[----:B------:R-:W1:Y:S07]  /*d630*/  LDSM.16.MT88.4 R152, [R206+0x13000] ;  /* 0x01300000ce98783b */ /* 0x000e6e0000004200 */
[C---:B------:R-:W-:Y:S08]  /*d640*/  HMMA.16816.F32.BF16 R44, R140.reuse, R32, R44 ;  /* 0x000000208c2c723c */ /* 0x040ff0000004182c */
[C---:B------:R-:W-:Y:S01]  /*d650*/  HMMA.16816.F32.BF16 R48, R140.reuse, R34, R48 ;  /* 0x000000228c30723c */ /* 0x040fe20000041830 */
[----:B------:R-:W1:Y:S07]  /*d660*/  LDSM.16.MT88.4 R32, [R137+0x3000] ;  /* 0x003000008920783b */ /* 0x000e6e0000004200 */
[C---:B-1----:R-:W-:Y:S08]  /*d670*/  HMMA.16816.F32.BF16 R52, R140.reuse, R144, R52 ;  /* 0x000000908c34723c */ /* 0x042ff00000041834 */
        /* <DEDUP_REMOVED lines=10> */
[----:B------:R-:W5:Y:S07]  /*d720*/  LDSM.16.MT88.4 R32, [R137+0x5000] ;  /* 0x005000008920783b */ /* 0x000f6e0000004200 */
[C---:B-1----:R-:W-:Y:S08]  /*d730*/  HMMA.16816.F32.BF16 R84, R140.reuse, R144, R84 ;  /* 0x000000908c54723c */ /* 0x042ff00000041854 */
[C---:B------:R-:W-:Y:S01]  /*d740*/  HMMA.16816.F32.BF16 R88, R140.reuse, R146, R88 ;  /* 0x000000928c58723c */ /* 0x040fe20000041858 */
[----:B------:R-:W1:Y:S07]  /*d750*/  LDSM.16.MT88.4 R144, [R179+0x5000] ;  /* 0x00500000b390783b */ /* 0x000e6e0000004200 */
[C---:B------:R-:W-:Y:S08]  /*d760*/  HMMA.16816.F32.BF16 R92, R140.reuse, R148, R92 ;  /* 0x000000948c5c723c */ /* 0x040ff0000004185c */
[C---:B------:R-:W-:Y:S08]  /*d770*/  HMMA.16816.F32.BF16 R96, R140.reuse, R150, R96 ;  /* 0x000000968c60723c */ /* 0x040ff00000041860 */
[C---:B------:R-:W-:Y:S03]  /*d780*/  HMMA.16816.F32.BF16 R100, R140.reuse, R152, R100 ;  /* 0x000000988c64723c */ /* 0x040fe60000041864 */
[----:B------:R-:W-:Y:S05]  /*d790*/  IMAD.WIDE.U32 R152, R187, -0x2daee0ad, RZ ;  /* 0xd2511f53bb987825 */ /* 0x000fea00078e00ff */
[C---:B------:R-:W-:Y:S03]  /*d7a0*/  HMMA.16816.F32.BF16 R104, R140.reuse, R154, R104 ;  /* 0x0000009a8c68723c */ /* 0x040fe60000041868 */
[C---:B------:R-:W-:Y:S02]  /*d7b0*/  PRMT R187, R152.reuse, 0x7772, RZ ;  /* 0x0000777298bb7816 */ /* 0x040fe400000000ff */
[C---:B------:R-:W-:Y:S02]  /*d7c0*/  PRMT R188, R152.reuse, 0x7773, RZ ;  /* 0x0000777398bc7816 */ /* 0x040fe400000000ff */
[----:B------:R-:W-:Y:S01]  /*d7d0*/  PRMT R186, R152, 0x7771, RZ ;  /* 0x0000777198ba7816 */ /* 0x000fe200000000ff */
[C---:B-----5:R-:W-:Y:S03]  /*d7e0*/  HMMA.16816.F32.BF16 R108, R140.reuse, R32, R108 ;  /* 0x000000208c6c723c */ /* 0x060fe6000004186c */
[----:B------:R-:W-:Y:S05]  /*d7f0*/  LOP3.LUT R153, R202, UR10, R153, 0x96, !PT ;  /* 0x0000000aca997c12 */ /* 0x000fea000f8e9699 */
[C---:B------:R-:W-:Y:S01]  /*d800*/  HMMA.16816.F32.BF16 R112, R140.reuse, R34, R112 ;  /* 0x000000228c70723c */ /* 0x040fe20000041870 */
[----:B------:R-:W-:Y:S07]  /*d810*/  LDSM.16.MT88.4 R32, [R206+0x17000] ;  /* 0x01700000ce20783b */ /* 0x000fee0000004200 */
[C---:B-1----:R-:W-:Y:S03]  /*d820*/  HMMA.16816.F32.BF16 R116, R140.reuse, R144, R116 ;  /* 0x000000908c74723c */ /* 0x042fe60000041874 */
[----:B------:R-:W-:Y:S05]  /*d830*/  @!P5 HFMA2.BF16_V2 R197, -RZ.H0_H0, RZ.H0_H0, -R160.H0_H0 ;  /* 0x200000ffffc5d231 */ /* 0x000fea00003409a0 */
[C---:B------:R-:W-:Y:S01]  /*d840*/  HMMA.16816.F32.BF16 R120, R140.reuse, R146, R120 ;  /* 0x000000928c78723c */ /* 0x040fe20000041878 */
[----:B------:R-:W-:Y:S02]  /*d850*/  LDSM.16.MT88.4 R144, [R137+0x7000] ;  /* 0x007000008990783b */ /* 0x000fe40000004200 */
[----:B------:R-:W-:Y:S01]  /*d860*/  @P3 HFMA2.BF16_V2 R190, -RZ.H0_H0, RZ.H0_H0, -R162.H0_H0 ;  /* 0x200000ffffbe3231 */ /* 0x000fe200003409a2 */
[----:B------:R-:W-:Y:S04]  /*d870*/  PRMT R149, R197, 0x7610, R149 ;  /* 0x00007610c5957816 */ /* 0x000fe80000000095 */
[----:B------:R-:W-:Y:S01]  /*d880*/  @!P5 PRMT R160, R149, 0x5410, RZ ;  /* 0x0000541095a0d816 */ /* 0x000fe200000000ff */
[----:B------:R1:W-:Y:S01]  /*d890*/  @!P5 STL.S16 [R1+0x34], R197 ;  /* 0x000034c50100d387 */ /* 0x0003e20000100600 */
[----:B------:R-:W-:Y:S02]  /*d8a0*/  ISETP.GT.U32.AND P5, PT, R201, UR7, PT ;  /* 0x00000007c9007c0c */ /* 0x000fe4000bfa4070 */
[----:B------:R-:W-:Y:S01]  /*d8b0*/  PRMT R155, R190, 0x7610, R155 ;  /* 0x00007610be9b7816 */ /* 0x000fe2000000009b */
[----:B------:R-:W-:Y:S03]  /*d8c0*/  STG.E.U16 desc[UR22][R184.64+-0x60], R160 ;  /* 0xffffa0a0b8007986 */ /* 0x000fe6000c101516 */
[----:B------:R-:W-:Y:S01]  /*d8d0*/  @P3 PRMT R162, R155, 0x5410, RZ ;  /* 0x000054109ba23816 */ /* 0x000fe200000000ff */
[----:B---3--:R-:W-:Y:S05]  /*d8e0*/  @!P2 HFMA2.BF16_V2 R196, -RZ.H0_H0, RZ.H0_H0, -R163.H0_H0 ;  /* 0x200000ffffc4a231 */ /* 0x008fea00003409a3 */
[----:B------:R-:W-:Y:S04]  /*d8f0*/  PRMT R148, R196, 0x7610, R148 ;  /* 0x00007610c4947816 */ /* 0x000fe80000000094 */
[----:B------:R-:W-:Y:S01]  /*d900*/  @!P2 PRMT R163, R148, 0x5410, RZ ;  /* 0x0000541094a3a816 */ /* 0x000fe200000000ff */
[----:B-1----:R-:W1:Y:S01]  /*d910*/  MUFU.EX2 R197, R235 ;  /* 0x000000eb00c57308 */ /* 0x002e620000000800 */
[----:B------:R-:W3:Y:S01]  /*d920*/  LDSM.16.MT88.4 R148, [R204+0x17000] ;  /* 0x01700000cc94783b */ /* 0x000ee20000004200 */
[----:B----4-:R-:W-:Y:S01]  /*d930*/  @P5 HFMA2.BF16_V2 R183, -RZ.H0_H0, RZ.H0_H0, -R165.H0_H0 ;  /* 0x200000ffffb75231 */ /* 0x010fe200003409a5 */
[----:B-1----:R-:W-:Y:S01]  /*d940*/  F2FP.BF16.F32.PACK_AB R176, R198, R197 ;  /* 0x000000c5c6b0723e */ /* 0x002fe200000010ff */
[----:B--2---:R-:W-:Y:S03]  /*d950*/  @!P4 HFMA2.BF16_V2 R171, -RZ.H0_H0, RZ.H0_H0, -R161.H0_H0 ;  /* 0x200000ffffabc231 */ /* 0x004fe600003409a1 */
[----:B------:R-:W-:Y:S02]  /*d960*/  PRMT R154, R183, 0x7610, R154 ;  /* 0x00007610b79a7816 */ /* 0x000fe4000000009a */
[----:B------:R-:W-:Y:S01]  /*d970*/  PRMT R175, R176, 0x7632, R175 ;  /* 0x00007632b0af7816 */ /* 0x000fe200000000af */
[----:B------:R1:W-:Y:S01]  /*d980*/  @!P4 STL.S16 [R1+0x30], R171 ;  /* 0x000030ab0100c387 */ /* 0x0003e20000100600 */
[----:B------:R-:W-:Y:S02]  /*d990*/  PRMT R138, R171, 0x7610, R138 ;  /* 0x00007610ab8a7816 */ /* 0x000fe4000000008a */
[----:B------:R-:W-:Y:S02]  /*d9a0*/  @P5 PRMT R165, R154, 0x5410, RZ ;  /* 0x000054109aa55816 */ /* 0x000fe400000000ff */
[----:B------:R-:W-:Y:S01]  /*d9b0*/  @!P4 PRMT R161, R138, 0x5410, RZ ;  /* 0x000054108aa1c816 */ /* 0x000fe200000000ff */
[----:B------:R-:W-:Y:S01]  /*d9c0*/  FADD.FTZ R138, R189, R167 ;  /* 0x000000a7bd8a7221 */ /* 0x000fe20000010000 */
[----:B------:R-:W-:Y:S02]  /*d9d0*/  ISETP.GT.U32.AND P4, PT, R200, UR7, PT ;  /* 0x00000007c8007c0c */ /* 0x000fe4000bf84070 */
[----:B------:R-:W-:Y:S01]  /*d9e0*/  LOP3.LUT R154, R153, 0xffff, RZ, 0xc0, !PT ;  /* 0x0000ffff999a7812 */ /* 0x000fe200078ec0ff */
[----:B------:R-:W-:Y:S03]  /*d9f0*/  STG.E.U16 desc[UR22][R184.64+-0x5e], R161 ;  /* 0xffffa2a1b8007986 */ /* 0x000fe6000c101516 */
[----:B------:R-:W-:Y:S01]  /*da00*/  SHF.R.U32.HI R154, RZ, 0x8, R154 ;  /* 0x00000008ff9a7819 */ /* 0x000fe2000001169a */
[----:B------:R-:W-:Y:S04]  /*da10*/  STG.E.U16 desc[UR22][R216.64+-0x50], R163 ;  /* 0xffffb0a3d8007986 */ /* 0x000fe8000c101516 */
[----:B------:R-:W-:Y:S01]  /*da20*/  STG.E.U16 desc[UR22][R216.64+-0x4e], R162 ;  /* 0xffffb2a2d8007986 */ /* 0x000fe2000c101516 */
[C---:B---3--:R-:W-:Y:S03]  /*da30*/  HMMA.16816.F32.BF16 R124, R140.reuse, R148, R124 ;  /* 0x000000948c7c723c */ /* 0x048fe6000004187c */
[----:B------:R-:W-:Y:S04]  /*da40*/  STG.E.U16 desc[UR22][R184.64+-0x50], R165 ;  /* 0xffffb0a5b8007986 */ /* 0x000fe8000c101516 */
[----:B-1----:R1:W2:Y:S01]  /*da50*/  LDL.S16 R171, [R1+0x1c] ;  /* 0x00001c0001ab7983 */ /* 0x0022a20000100600 */
[C---:B------:R-:W-:Y:S03]  /*da60*/  HMMA.16816.F32.BF16 R128, R140.reuse, R150, R128 ;  /* 0x000000968c80723c */ /* 0x040fe60000041880 */
[----:B------:R3:W-:Y:S01]  /*da70*/  @!P2 STL.S16 [R1+0x28], R196 ;  /* 0x000028c40100a387 */ /* 0x0007e20000100600 */
[----:B------:R-:W-:Y:S01]  /*da80*/  ISETP.LE.U32.AND P2, PT, R168, UR7, PT ;  /* 0x00000007a8007c0c */ /* 0x000fe2000bf43070 */
[----:B------:R-:W-:Y:S02]  /*da90*/  @P4 HFMA2.BF16_V2 R182, -RZ.H0_H0, RZ.H0_H0, -R166.H0_H0 ;  /* 0x200000ffffb64231 */ /* 0x000fe400003409a6 */
[----:B------:R4:W-:Y:S01]  /*daa0*/  @P3 STL.S16 [R1+0x20], R190 ;  /* 0x000020be01003387 */ /* 0x0009e20000100600 */
[C---:B------:R-:W-:Y:S03]  /*dab0*/  HMMA.16816.F32.BF16 R132, R140.reuse, R32, R132 ;  /* 0x000000208c84723c */ /* 0x040fe60000041884 */
[----:B------:R-:W-:Y:S01]  /*dac0*/  @P5 STL.S16 [R1+0x2c], R183 ;  /* 0x00002cb701005387 */ /* 0x000fe20000100600 */
[----:B------:R-:W-:Y:S02]  /*dad0*/  PRMT R0, R182, 0x7610, R0 ;  /* 0x00007610b6007816 */ /* 0x000fe40000000000 */
[----:B------:R-:W-:Y:S01]  /*dae0*/  ISETP.LE.U32.AND P5, PT, R170, UR7, PT ;  /* 0x00000007aa007c0c */ /* 0x000fe2000bfa3070 */
[----:B------:R5:W-:Y:S01]  /*daf0*/  @P4 STL.S16 [R1+0x24], R182 ;  /* 0x000024b601004387 */ /* 0x000be20000100600 */
[C---:B------:R-:W-:Y:S03]  /*db00*/  HMMA.16816.F32.BF16 R12, R140.reuse, R34, R12 ;  /* 0x000000228c0c723c */ /* 0x040fe6000004180c */
[----:B------:R-:W-:Y:S01]  /*db10*/  @!P2 HFMA2.BF16_V2 R180, -RZ.H0_H0, RZ.H0_H0, -R156.H0_H0 ;  /* 0x200000ffffb4a231 */ /* 0x000fe2000034099c */
[----:B------:R-:W-:Y:S01]  /*db20*/  @P4 PRMT R166, R0, 0x5410, RZ ;  /* 0x0000541000a64816 */ /* 0x000fe200000000ff */
[----:B------:R-:W1:Y:S01]  /*db30*/  LDSM.16.MT88.4 R148, [R179+0x7000] ;  /* 0x00700000b394783b */ /* 0x000e620000004200 */
[----:B------:R-:W-:Y:S02]  /*db40*/  ISETP.LE.U32.AND P4, PT, R2, UR7, PT ;  /* 0x0000000702007c0c */ /* 0x000fe4000bf83070 */
[C---:B------:R-:W-:Y:S03]  /*db50*/  HMMA.16816.F32.BF16 R16, R140.reuse, R144, R16 ;  /* 0x000000908c10723c */ /* 0x040fe60000041810 */
[----:B------:R-:W-:Y:S01]  /*db60*/  PRMT R2, R180, 0x7610, R2 ;  /* 0x00007610b4027816 */ /* 0x000fe20000000002 */
[----:B---3--:R-:W-:Y:S01]  /*db70*/  MUFU.EX2 R196, R238 ;  /* 0x000000ee00c47308 */ /* 0x008fe20000000800 */
[----:B------:R3:W-:Y:S01]  /*db80*/  @!P2 STL.S16 [R1+0x14], R180 ;  /* 0x000014b40100a387 */ /* 0x0007e20000100600 */
[----:B------:R-:W-:Y:S02]  /*db90*/  LOP3.LUT R0, R154, 0xffff, RZ, 0xc0, !PT ;  /* 0x0000ffff9a007812 */ /* 0x000fe400078ec0ff */
[C---:B------:R-:W-:Y:S01]  /*dba0*/  HMMA.16816.F32.BF16 R20, R140.reuse, R146, R20 ;  /* 0x000000928c14723c */ /* 0x040fe20000041814 */
[----:B------:R-:W-:Y:S02]  /*dbb0*/  STG.E.U16 desc[UR22][R184.64+-0x4e], R166 ;  /* 0xffffb2a6b8007986 */ /* 0x000fe4000c101516 */
[----:B------:R-:W-:Y:S01]  /*dbc0*/  @!P2 PRMT R156, R2, 0x5410, RZ ;  /* 0x00005410029ca816 */ /* 0x000fe200000000ff */
[----:B------:R-:W-:Y:S01]  /*dbd0*/  FADD.FTZ R2, R194, R169 ;  /* 0x000000a9c2027221 */ /* 0x000fe20000010000 */
[----:B------:R-:W-:Y:S01]  /*dbe0*/  ISETP.LE.U32.AND P2, PT, R0, UR7, PT ;  /* 0x0000000700007c0c */ /* 0x000fe2000bf43070 */
[----:B------:R-:W3:Y:S01]  /*dbf0*/  MUFU.EX2 R194, R237 ;  /* 0x000000ed00c27308 */ /* 0x000ee20000000800 */
[----:B------:R-:W-:Y:S01]  /*dc00*/  ISETP.GT.U32.AND P3, PT, R173, UR7, PT ;  /* 0x00000007ad007c0c */ /* 0x000fe2000bf64070 */
[----:B----4-:R-:W-:Y:S01]  /*dc10*/  FADD.FTZ R190, R195, R2 ;  /* 0x00000002c3be7221 */ /* 0x010fe20000010000 */
[----:B------:R4:W-:Y:S01]  /*dc20*/  STG.E.U16 desc[UR22][R216.64+-0x40], R156 ;  /* 0xffffc09cd8007986 */ /* 0x0009e2000c101516 */
[C---:B------:R-:W-:Y:S02]  /*dc30*/  PRMT R32, R153.reuse, 0x7632, R32 ;  /* 0x0000763299207816 */ /* 0x040fe40000000020 */
[----:B-----5:R-:W-:Y:S02]  /*dc40*/  LOP3.LUT R182, R153, 0xff, RZ, 0xc0, !PT ;  /* 0x000000ff99b67812 */ /* 0x020fe400078ec0ff */
[----:B------:R-:W-:Y:S02]  /*dc50*/  SHF.R.U32.HI R183, RZ, 0x18, R153 ;  /* 0x00000018ffb77819 */ /* 0x000fe40000011699 */
[----:B------:R-:W-:Y:S02]  /*dc60*/  PRMT R173, R174, 0x7632, R173 ;  /* 0x00007632aead7816 */ /* 0x000fe400000000ad */
[----:B------:R-:W-:Y:S01]  /*dc70*/  @!P2 HFMA2.BF16_V2 R252, -RZ.H0_H0, RZ.H0_H0, -R175.H0_H0 ;  /* 0x200000fffffca231 */ /* 0x000fe200003409af */
[----:B---3--:R-:W-:Y:S01]  /*dc80*/  F2FP.BF16.F32.PACK_AB R2, R196, R194 ;  /* 0x000000c2c402723e */ /* 0x008fe200000010ff */
[----:B------:R-:W-:Y:S05]  /*dc90*/  IMAD.MOV.U32 R180, RZ, RZ, R152 ;  /* 0x000000ffffb47224 */ /* 0x000fea00078e0098 */
[----:B------:R-:W-:Y:S01]  /*dca0*/  LOP3.LUT R180, R180, 0xff, RZ, 0xc0, !PT ;  /* 0x000000ffb4b47812 */ /* 0x000fe200078ec0ff */
[C---:B-1----:R-:W-:Y:S03]  /*dcb0*/  HMMA.16816.F32.BF16 R24, R140.reuse, R148, R24 ;  /* 0x000000948c18723c */ /* 0x042fe60000041818 */
[----:B----4-:R-:W-:Y:S05]  /*dcc0*/  PRMT R156, R182, 0x5410, R154 ;  /* 0x00005410b69c7816 */ /* 0x010fea000000009a */
[----:B------:R-:W-:Y:S01]  /*dcd0*/  HMMA.16816.F32.BF16 R28, R140, R150, R28 ;  /* 0x000000968c1c723c */ /* 0x000fe2000004181c */
[----:B------:R-:W-:Y:S02]  /*dce0*/  LDSM.16.MT88.4 R148, [R179+0x1800] ;  /* 0x00180000b394783b */ /* 0x000fe40000004200 */
[----:B------:R-:W-:Y:S01]  /*dcf0*/  HSET2.LE.AND R156, R156, R214, PT ;  /* 0x000000d69c9c7233 */ /* 0x000fe20003803000 */
[----:B--2---:R-:W-:Y:S05]  /*dd00*/  @!P6 HFMA2.BF16_V2 R171, -RZ.H0_H0, RZ.H0_H0, -R139.H0_H0 ;  /* 0x200000ffffabe231 */ /* 0x004fea000034098b */
[----:B------:R-:W-:Y:S01]  /*dd10*/  @!P6 STL.S16 [R1+0x1c], R171 ;  /* 0x00001cab0100e387 */ /* 0x000fe20000100600 */
[----:B------:R-:W-:Y:S03]  /*dd20*/  PRMT R0, R171, 0x7610, R0 ;  /* 0x00007610ab007816 */ /* 0x000fe60000000000 */
[----:B------:R1:W2:Y:S01]  /*dd30*/  LDL.S16 R168, [R1+0x18] ;  /* 0x0000180001a87983 */ /* 0x0002a20000100600 */
[----:B------:R-:W-:Y:S01]  /*dd40*/  @!P6 PRMT R139, R0, 0x5410, RZ ;  /* 0x00005410008be816 */ /* 0x000fe200000000ff */
[----:B------:R-:W-:Y:S01]  /*dd50*/  FADD.FTZ R0, R193, R138 ;  /* 0x0000008ac1007221 */ /* 0x000fe20000010000 */
[----:B------:R-:W-:Y:S01]  /*dd60*/  ISETP.LE.U32.AND P6, PT, R172, UR7, PT ;  /* 0x00000007ac007c0c */ /* 0x000fe2000bfc3070 */
[----:B------:R1:W3:Y:S01]  /*dd70*/  LDL.S16 R167, [R1+0x10] ;  /* 0x0000100001a77983 */ /* 0x0002e20000100600 */
[----:B------:R-:W4:Y:S01]  /*dd80*/  MUFU.EX2 R193, R221 ;  /* 0x000000dd00c17308 */ /* 0x000f220000000800 */
[--C-:B------:R-:W-:Y:S01]  /*dd90*/  FADD.FTZ R189, R181, R0.reuse ;  /* 0x00000000b5bd7221 */ /* 0x100fe20000010000 */
[----:B------:R-:W-:Y:S01]  /*dda0*/  LOP3.LUT R181, R32, 0xff, RZ, 0xc0, !PT ;  /* 0x000000ff20b57812 */ /* 0x000fe200078ec0ff */
[----:B------:R1:W5:Y:S01]  /*ddb0*/  LDL.S16 R155, [R1+0xc] ;  /* 0x00000c00019b7983 */ /* 0x0003620000100600 */
[----:B------:R-:W-:Y:S03]  /*ddc0*/  PRMT R0, R2, 0x7632, R0 ;  /* 0x0000763202007816 */ /* 0x000fe60000000000 */
[----:B------:R1:W5:Y:S04]  /*ddd0*/  LDL.S16 R152, [R1+0x8] ;  /* 0x0000080001987983 */ /* 0x0003680000100600 */
[----:B------:R1:W-:Y:S01]  /*dde0*/  STG.E.U16 desc[UR22][R216.64+-0x3e], R139 ;  /* 0xffffc28bd8007986 */ /* 0x0003e2000c101516 */
[----:B----4-:R-:W-:Y:S03]  /*ddf0*/  F2FP.BF16.F32.PACK_AB R172, R193, R219 ;  /* 0x000000dbc1ac723e */ /* 0x010fe600000010ff */
[----:B------:R-:W4:Y:S01]  /*de00*/  LDSM.16.MT88.4 R32, [R204+0x11800] ;  /* 0x01180000cc20783b */ /* 0x000f220000004200 */
[----:B------:R-:W-:Y:S02]  /*de10*/  PRMT R138, R172, 0x7632, R138 ;  /* 0x00007632ac8a7816 */ /* 0x000fe4000000008a */
[----:B-1----:R-:W-:Y:S02]  /*de20*/  PRMT R139, R176, 0x5410, R175 ;  /* 0x00005410b08b7816 */ /* 0x002fe400000000af */
[----:B------:R-:W-:Y:S02]  /*de30*/  @!P2 PRMT R175, R252, 0x5410, RZ ;  /* 0x00005410fcafa816 */ /* 0x000fe400000000ff */
[----:B------:R-:W-:Y:S02]  /*de40*/  LOP3.LUT R156, R139, R156, RZ, 0xc0, !PT ;  /* 0x0000009c8b9c7212 */ /* 0x000fe400078ec0ff */
[----:B------:R-:W-:Y:S02]  /*de50*/  PRMT R139, R174, 0x5410, R173 ;  /* 0x00005410ae8b7816 */ /* 0x000fe400000000ad */
[----:B------:R-:W-:Y:S11]  /*de60*/  ISETP.LE.U32.AND P2, PT, R180, UR7, PT ;  /* 0x00000007b4007c0c */ /* 0x000ff6000bf43070 */
[----:B------:R-:W-:Y:S02]  /*de70*/  @!UPT UIADD3 URZ, UPT, UPT, URZ, URZ, URZ ;  /* 0x000000fffffff290 */ /* 0x000fe4000fffe0ff */
[----:B------:R-:W-:Y:S02]  /*de80*/  @!P2 HFMA2.BF16_V2 R247, -RZ.H0_H0, RZ.H0_H0, -R2.H0_H0 ;  /* 0x200000fffff7a231 */ /* 0x000fe40000340902 */
[----:B--2---:R-:W-:Y:S02]  /*de90*/  @!P6 HFMA2.BF16_V2 R168, -RZ.H0_H0, RZ.H0_H0, -R157.H0_H0 ;  /* 0x200000ffffa8e231 */ /* 0x004fe4000034099d */
[----:B---3--:R-:W-:Y:S03]  /*dea0*/  @!P5 HFMA2.BF16_V2 R167, -RZ.H0_H0, RZ.H0_H0, -R158.H0_H0 ;  /* 0x200000ffffa7d231 */ /* 0x008fe6000034099e */
[----:B------:R-:W-:Y:S01]  /*deb0*/  @!P6 STL.S16 [R1+0x18], R168 ;  /* 0x000018a80100e387 */ /* 0x000fe20000100600 */
[----:B------:R-:W-:Y:S01]  /*dec0*/  PRMT R161, R168, 0x7610, R161 ;  /* 0x00007610a8a17816 */ /* 0x000fe200000000a1 */
[----:B-----5:R-:W-:Y:S02]  /*ded0*/  @!P4 HFMA2.BF16_V2 R155, -RZ.H0_H0, RZ.H0_H0, -R159.H0_H0 ;  /* 0x200000ffff9bc231 */ /* 0x020fe4000034099f */
[----:B------:R-:W-:Y:S01]  /*dee0*/  @!P5 STL.S16 [R1+0x10], R167 ;  /* 0x000010a70100d387 */ /* 0x000fe20000100600 */
[----:B------:R-:W-:Y:S01]  /*def0*/  @!P6 PRMT R157, R161, 0x5410, RZ ;  /* 0x00005410a19de816 */ /* 0x000fe200000000ff */
[----:B------:R-:W-:Y:S02]  /*df00*/  @P3 HFMA2.BF16_V2 R152, -RZ.H0_H0, RZ.H0_H0, -R164.H0_H0 ;  /* 0x200000ffff983231 */ /* 0x000fe400003409a4 */
[----:B------:R-:W-:Y:S01]  /*df10*/  @!P4 STL.S16 [R1+0xc], R155 ;  /* 0x00000c9b0100c387 */ /* 0x000fe20000100600 */
[----:B------:R-:W-:Y:S02]  /*df20*/  PRMT R160, R167, 0x7610, R160 ;  /* 0x00007610a7a07816 */ /* 0x000fe400000000a0 */
[----:B------:R-:W-:Y:S01]  /*df30*/  PRMT R166, R155, 0x7610, R166 ;  /* 0x000076109ba67816 */ /* 0x000fe200000000a6 */
[----:B------:R-:W-:Y:S01]  /*df40*/  @P3 STL.S16 [R1+0x8], R152 ;  /* 0x0000089801003387 */ /* 0x000fe20000100600 */
[----:B------:R-:W-:Y:S02]  /*df50*/  @!P5 PRMT R158, R160, 0x5410, RZ ;  /* 0x00005410a09ed816 */ /* 0x000fe400000000ff */
[----:B------:R-:W-:Y:S01]  /*df60*/  @!P4 PRMT R159, R166, 0x5410, RZ ;  /* 0x00005410a69fc816 */ /* 0x000fe200000000ff */
[----:B------:R1:W2:Y:S01]  /*df70*/  LDL.S16 R199, [R1+0x4] ;  /* 0x0000040001c77983 */ /* 0x0002a20000100600 */
[----:B------:R-:W-:Y:S02]  /*df80*/  PRMT R165, R152, 0x7610, R165 ;  /* 0x0000761098a57816 */ /* 0x000fe400000000a5 */
[----:B------:R-:W-:Y:S01]  /*df90*/  ISETP.GT.U32.AND P4, PT, R191, UR7, PT ;  /* 0x00000007bf007c0c */ /* 0x000fe2000bf84070 */
[----:B------:R1:W3:Y:S01]  /*dfa0*/  LDL.S16 R195, [R1] ;  /* 0x0000000001c37983 */ /* 0x0002e20000100600 */
[----:B------:R-:W-:Y:S02]  /*dfb0*/  @P3 PRMT R164, R165, 0x5410, RZ ;  /* 0x00005410a5a43816 */ /* 0x000fe400000000ff */
[----:B------:R-:W-:Y:S01]  /*dfc0*/  ISETP.LE.U32.AND P3, PT, R182, UR7, PT ;  /* 0x00000007b6007c0c */ /* 0x000fe2000bf63070 */
[----:B------:R5:W-:Y:S01]  /*dfd0*/  STG.E.U16 desc[UR22][R184.64+-0x40], R157 ;  /* 0xffffc09db8007986 */ /* 0x000be2000c101516 */
[----:B------:R-:W-:Y:S02]  /*dfe0*/  ISETP.GT.U32.AND P5, PT, R192, UR7, PT ;  /* 0x00000007c0007c0c */ /* 0x000fe4000bfa4070 */
[----:B------:R-:W-:Y:S01]  /*dff0*/  ISETP.LE.U32.AND P6, PT, R181, UR7, PT ;  /* 0x00000007b5007c0c */ /* 0x000fe2000bfc3070 */
[----:B------:R4:W-:Y:S04]  /*e000*/  STG.E.U16 desc[UR22][R184.64+-0x3e], R158 ;  /* 0xffffc29eb8007986 */ /* 0x0009e8000c101516 */
[----:B------:R1:W-:Y:S04]  /*e010*/  STG.E.U16 desc[UR22][R216.64+-0x30], R159 ;  /* 0xffffd09fd8007986 */ /* 0x0003e8000c101516 */
[----:B------:R-:W1:Y:S02]  /*e020*/  LDSM.16.MT88.4 R152, [R206+0x11800] ;  /* 0x01180000ce98783b */ /* 0x000e640000004200 */
[----:B------:R-:W-:Y:S02]  /*e030*/  @P5 HFMA2.BF16_V2 R251, -RZ.H0_H0, RZ.H0_H0, -R177.H0_H0 ;  /* 0x200000fffffb5231 */ /* 0x000fe400003409b1 */
[----:B------:R-:W-:Y:S03]  /*e040*/  @!P6 HFMA2.BF16_V2 R250, -RZ.H0_H0, RZ.H0_H0, -R174.H0_H0 ;  /* 0x200000fffffae231 */ /* 0x000fe600003409ae */
[----:B------:R-:W-:Y:S01]  /*e050*/  @P5 PRMT R177, R251, 0x5410, RZ ;  /* 0x00005410fbb15816 */ /* 0x000fe200000000ff */
[----:B------:R-:W1:Y:S01]  /*e060*/  LDSM.16.MT88.4 R160, [R137+0x1800] ;  /* 0x0018000089a0783b */ /* 0x000e620000004200 */
[----:B------:R-:W-:Y:S02]  /*e070*/  @!P6 PRMT R174, R250, 0x5410, RZ ;  /* 0x00005410faaee816 */ /* 0x000fe400000000ff */
[----:B------:R-:W-:Y:S02]  /*e080*/  ISETP.LE.U32.AND P5, PT, R183, UR7, PT ;  /* 0x00000007b7007c0c */ /* 0x000fe4000bfa3070 */
[----:B------:R-:W-:Y:S02]  /*e090*/  ISETP.GT.U32.AND P6, PT, R188, UR7, PT ;  /* 0x00000007bc007c0c */ /* 0x000fe4000bfc4070 */
[----:B-----5:R-:W-:Y:S01]  /*e0a0*/  PRMT R157, R181, 0x5410, R183 ;  /* 0x00005410b59d7816 */ /* 0x020fe200000000b7 */
[----:B------:R-:W-:Y:S01]  /*e0b0*/  LDSM.16.MT88.4 R168, [R206+0x15800] ;  /* 0x01580000cea8783b */ /* 0x000fe20000004200 */
[----:B----4-:R-:W-:Y:S03]  /*e0c0*/  PRMT R158, R180, 0x5410, R186 ;  /* 0x00005410b49e7816 */ /* 0x010fe600000000ba */
[--C-:B------:R-:W-:Y:S02]  /*e0d0*/  HSET2.LE.AND R157, R157, R214.reuse, PT ;  /* 0x000000d69d9d7233 */ /* 0x100fe40003803000 */
[----:B------:R-:W-:Y:S02]  /*e0e0*/  HSET2.LE.AND R158, R158, R214, PT ;  /* 0x000000d69e9e7233 */ /* 0x000fe40003803000 */
[----:B------:R-:W-:Y:S01]  /*e0f0*/  STG.E.U16 desc[UR22][R216.64+-0x2e], R164 ;  /* 0xffffd2a4d8007986 */ /* 0x000fe2000c101516 */
[----:B------:R-:W-:Y:S01]  /*e100*/  LOP3.LUT R157, R139, R157, RZ, 0xc0, !PT ;  /* 0x0000009d8b9d7212 */ /* 0x000fe200078ec0ff */
[----:B------:R-:W-:Y:S01]  /*e110*/  @!P5 HFMA2.BF16_V2 R249, -RZ.H0_H0, RZ.H0_H0, -R173.H0_H0 ;  /* 0x200000fffff9d231 */ /* 0x000fe200003409ad */
[----:B------:R-:W-:Y:S01]  /*e120*/  PRMT R139, R187, 0x5410, R188 ;  /* 0x00005410bb8b7816 */ /* 0x000fe200000000bc */
[----:B------:R-:W4:Y:S01]  /*e130*/  LDSM.16.MT88.4 R164, [R204+0x13800] ;  /* 0x01380000cca4783b */ /* 0x000f220000004200 */
[----:B------:R-:W-:Y:S02]  /*e140*/  @P6 HFMA2.BF16_V2 R245, -RZ.H0_H0, RZ.H0_H0, -R138.H0_H0 ;  /* 0x200000fffff56231 */ /* 0x000fe4000034098a */
[----:B-1----:R-:W-:Y:S02]  /*e150*/  LOP3.LUT R159, R139, 0xff00ff, RZ, 0xc0, !PT ;  /* 0x00ff00ff8b9f7812 */ /* 0x002fe400078ec0ff */
[----:B------:R-:W-:Y:S02]  /*e160*/  PRMT R139, R2, 0x5410, R0 ;  /* 0x00005410028b7816 */ /* 0x000fe40000000000 */
[----:B------:R-:W-:Y:S01]  /*e170*/  @!P5 PRMT R173, R249, 0x5410, RZ ;  /* 0x00005410f9add816 */ /* 0x000fe200000000ff */
[----:B------:R-:W-:Y:S01]  /*e180*/  STG.E.U16 desc[UR22][R184.64+-0x2e], R177 ;  /* 0xffffd2b1b8007986 */ /* 0x000fe2000c101516 */
[----:B------:R-:W-:Y:S02]  /*e190*/  LOP3.LUT R158, R139, R158, RZ, 0xc0, !PT ;  /* 0x0000009e8b9e7212 */ /* 0x000fe400078ec0ff */
[----:B------:R-:W-:Y:S02]  /*e1a0*/  HSET2.LE.AND R159, R159, R214, PT ;  /* 0x000000d69f9f7233 */ /* 0x000fe40003803000 */
[----:B------:R-:W-:Y:S02]  /*e1b0*/  PRMT R139, R172, 0x5410, R138 ;  /* 0x00005410ac8b7816 */ /* 0x000fe4000000008a */
[----:B------:R-:W-:Y:S02]  /*e1c0*/  @!P2 PRMT R2, R247, 0x5410, RZ ;  /* 0x00005410f702a816 */ /* 0x000fe400000000ff */
[----:B------:R-:W-:Y:S02]  /*e1d0*/  LOP3.LUT R159, R139, R159, RZ, 0xc0, !PT ;  /* 0x0000009f8b9f7212 */ /* 0x000fe400078ec0ff */
[----:B------:R-:W-:Y:S05]  /*e1e0*/  @P6 PRMT R138, R245, 0x5410, RZ ;  /* 0x00005410f58a6816 */ /* 0x000fea00000000ff */
[C---:B------:R-:W-:Y:S01]  /*e1f0*/  HMMA.16816.F32.BF16 R140, R156.reuse, R32, R4 ;  /* 0x000000209c8c723c */ /* 0x040fe20000041804 */
[----:B------:R-:W1:Y:S07]  /*e200*/  LDSM.16.MT88.4 R4, [R206+0x13800] ;  /* 0x01380000ce04783b */ /* 0x000e6e0000004200 */
[C---:B------:R-:W-:Y:S01]  /*e210*/  HMMA.16816.F32.BF16 R144, R156.reuse, R34, R8 ;  /* 0x000000229c90723c */ /* 0x040fe20000041808 */
[----:B------:R-:W5:Y:S07]  /*e220*/  LDSM.16.MT88.4 R8, [R137+0x3800] ;  /* 0x003800008908783b */ /* 0x000f6e0000004200 */
[C---:B------:R-:W-:Y:S01]  /*e230*/  HMMA.16816.F32.BF16 R36, R156.reuse, R152, R36 ;  /* 0x000000989c24723c */ /* 0x040fe20000041824 */
[----:B------:R-:W5:Y:S07]  /*e240*/  LDSM.16.MT88.4 R32, [R179+0x3800] ;  /* 0x00380000b320783b */ /* 0x000f6e0000004200 */
[C---:B------:R-:W-:Y:S01]  /*e250*/  HMMA.16816.F32.BF16 R40, R156.reuse, R154, R40 ;  /* 0x0000009a9c28723c */ /* 0x040fe20000041828 */
[----:B------:R-:W5:Y:S07]  /*e260*/  LDSM.16.MT88.4 R152, [R204+0x15800] ;  /* 0x01580000cc98783b */ /* 0x000f6e0000004200 */
[C---:B------:R-:W-:Y:S08]  /*e270*/  HMMA.16816.F32.BF16 R44, R156.reuse, R160, R44 ;  /* 0x000000a09c2c723c */ /* 0x040ff0000004182c */
[C---:B------:R-:W-:Y:S01]  /*e280*/  HMMA.16816.F32.BF16 R48, R156.reuse, R162, R48 ;  /* 0x000000a29c30723c */ /* 0x040fe20000041830 */
[----:B------:R-:W5:Y:S07]  /*e290*/  LDSM.16.MT88.4 R160, [R137+0x5800] ;  /* 0x0058000089a0783b */ /* 0x000f6e0000004200 */
[C---:B------:R-:W-:Y:S08]  /*e2a0*/  HMMA.16816.F32.BF16 R52, R156.reuse, R148, R52 ;  /* 0x000000949c34723c */ /* 0x040ff00000041834 */
[C---:B------:R-:W-:Y:S01]  /*e2b0*/  HMMA.16816.F32.BF16 R56, R156.reuse, R150, R56 ;  /* 0x000000969c38723c */ /* 0x040fe20000041838 */
[----:B------:R-:W5:Y:S07]  /*e2c0*/  LDSM.16.MT88.4 R148, [R179+0x5800] ;  /* 0x00580000b394783b */ /* 0x000f6e0000004200 */
[C---:B----4-:R-:W-:Y:S08]  /*e2d0*/  HMMA.16816.F32.BF16 R60, R156.reuse, R164, R60 ;  /* 0x000000a49c3c723c */ /* 0x050ff0000004183c */
[C---:B------:R-:W-:Y:S01]  /*e2e0*/  HMMA.16816.F32.BF16 R64, R156.reuse, R166, R64 ;  /* 0x000000a69c40723c */ /* 0x040fe20000041840 */
[----:B------:R-:W-:Y:S07]  /*e2f0*/  LDSM.16.MT88.4 R164, [R137+0x7800] ;  /* 0x0078000089a4783b */ /* 0x000fee0000004200 */
[C---:B-1----:R-:W-:Y:S08]  /*e300*/  HMMA.16816.F32.BF16 R68, R156.reuse, R4, R68 ;  /* 0x000000049c44723c */ /* 0x042ff00000041844 */
[C---:B------:R-:W-:Y:S01]  /*e310*/  HMMA.16816.F32.BF16 R72, R156.reuse, R6, R72 ;  /* 0x000000069c48723c */ /* 0x040fe20000041848 */
[----:B------:R-:W1:Y:S07]  /*e320*/  LDSM.16.MT88.4 R4, [R204+0x17800] ;  /* 0x01780000cc04783b */ /* 0x000e6e0000004200 */
[C---:B-----5:R-:W-:Y:S08]  /*e330*/  HMMA.16816.F32.BF16 R76, R156.reuse, R8, R76 ;  /* 0x000000089c4c723c */ /* 0x060ff0000004184c */
[C---:B------:R-:W-:Y:S01]  /*e340*/  HMMA.16816.F32.BF16 R80, R156.reuse, R10, R80 ;  /* 0x0000000a9c50723c */ /* 0x040fe20000041850 */
[----:B------:R-:W4:Y:S07]  /*e350*/  LDSM.16.MT88.4 R8, [R206+0x17800] ;  /* 0x01780000ce08783b */ /* 0x000f2e0000004200 */
[C---:B------:R-:W-:Y:S08]  /*e360*/  HMMA.16816.F32.BF16 R84, R156.reuse, R32, R84 ;  /* 0x000000209c54723c */ /* 0x040ff00000041854 */
        /* <DEDUP_REMOVED lines=10> */
[C---:B-1----:R-:W-:Y:S03]  /*e410*/  HMMA.16816.F32.BF16 R124, R156.reuse, R4, R124 ;  /* 0x000000049c7c723c */ /* 0x042fe6000004187c */
[----:B------:R-:W-:Y:S05]  /*e420*/  IADD3 R5, P2, PT, R216, -0x80, RZ ;  /* 0xffffff80d8057810 */ /* 0x000fea0007f5e0ff */
[C---:B------:R-:W-:Y:S08]  /*e430*/  HMMA.16816.F32.BF16 R128, R156.reuse, R6, R128 ;  /* 0x000000069c80723c */ /* 0x040ff00000041880 */
[C---:B----4-:R-:W-:Y:S08]  /*e440*/  HMMA.16816.F32.BF16 R132, R156.reuse, R8, R132 ;  /* 0x000000089c84723c */ /* 0x050ff00000041884 */
[C---:B------:R-:W-:Y:S08]  /*e450*/  HMMA.16816.F32.BF16 R148, R156.reuse, R10, R12 ;  /* 0x0000000a9c94723c */ /* 0x040ff0000004180c */
[C---:B------:R-:W-:Y:S03]  /*e460*/  HMMA.16816.F32.BF16 R152, R156.reuse, R164, R16 ;  /* 0x000000a49c98723c */ /* 0x040fe60000041810 */
[----:B--2---:R-:W-:Y:S02]  /*e470*/  @P4 HFMA2.BF16_V2 R199, -RZ.H0_H0, RZ.H0_H0, -R178.H0_H0 ;  /* 0x200000ffffc74231 */ /* 0x004fe400003409b2 */
[----:B---3--:R-:W-:Y:S03]  /*e480*/  @!P3 HFMA2.BF16_V2 R195, -RZ.H0_H0, RZ.H0_H0, -R176.H0_H0 ;  /* 0x200000ffffc3b231 */ /* 0x008fe600003409b0 */
[----:B------:R-:W-:Y:S01]  /*e490*/  @P4 STL.S16 [R1+0x4], R199 ;  /* 0x000004c701004387 */ /* 0x000fe20000100600 */
[----:B------:R-:W-:Y:S01]  /*e4a0*/  PRMT R137, R199, 0x7610, R137 ;  /* 0x00007610c7897816 */ /* 0x000fe20000000089 */
[C---:B------:R-:W-:Y:S02]  /*e4b0*/  HMMA.16816.F32.BF16 R164, R156.reuse, R166, R20 ;  /* 0x000000a69ca4723c */ /* 0x040fe40000041814 */
[----:B------:R-:W-:Y:S01]  /*e4c0*/  @!P3 STL.S16 [R1], R195 ;  /* 0x000000c30100b387 */ /* 0x000fe20000100600 */
[----:B------:R-:W-:Y:S01]  /*e4d0*/  @P4 PRMT R178, R137, 0x5410, RZ ;  /* 0x0000541089b24816 */ /* 0x000fe200000000ff */
[----:B------:R-:W-:Y:S01]  /*e4e0*/  IMAD.MOV.U32 R137, RZ, RZ, R3 ;  /* 0x000000ffff897224 */ /* 0x000fe200078e0003 */
[----:B------:R-:W-:Y:S02]  /*e4f0*/  ISETP.GT.U32.AND P4, PT, R186, UR7, PT ;  /* 0x00000007ba007c0c */ /* 0x000fe4000bf84070 */
[----:B------:R-:W-:Y:S01]  /*e500*/  PRMT R4, R195, 0x7610, R4 ;  /* 0x00007610c3047816 */ /* 0x000fe20000000004 */
[----:B------:R-:W-:Y:S01]  /*e510*/  STG.E.U16 desc[UR22][R184.64+-0x30], R178 ;  /* 0xffffd0b2b8007986 */ /* 0x000fe2000c101516 */
[C---:B-----5:R-:W-:Y:S03]  /*e520*/  HMMA.16816.F32.BF16 R160, R156.reuse, R32, R24 ;  /* 0x000000209ca0723c */ /* 0x060fe60000041818 */
[----:B------:R-:W-:Y:S01]  /*e530*/  STG.E.U16 desc[UR22][R216.64+-0x1e], R175 ;  /* 0xffffe2afd8007986 */ /* 0x000fe2000c101516 */
[----:B------:R-:W-:Y:S02]  /*e540*/  @!P3 PRMT R176, R4, 0x5410, RZ ;  /* 0x0000541004b0b816 */ /* 0x000fe400000000ff */
[----:B------:R-:W-:Y:S02]  /*e550*/  ISETP.GT.U32.AND P3, PT, R187, UR7, PT ;  /* 0x00000007bb007c0c */ /* 0x000fe4000bf64070 */
[----:B------:R-:W-:Y:S01]  /*e560*/  HMMA.16816.F32.BF16 R156, R156, R34, R28 ;  /* 0x000000229c9c723c */ /* 0x000fe2000004181c */
[----:B------:R-:W-:Y:S02]  /*e570*/  STG.E.U16 desc[UR22][R216.64+-0x20], R176 ;  /* 0xffffe0b0d8007986 */ /* 0x000fe4000c101516 */
[----:B------:R-:W-:Y:S01]  /*e580*/  @P4 HFMA2.BF16_V2 R248, -RZ.H0_H0, RZ.H0_H0, -R0.H0_H0 ;  /* 0x200000fffff84231 */ /* 0x000fe20000340900 */
[----:B------:R-:W-:Y:S01]  /*e590*/  IADD3.X R4, PT, PT, R217, -0x1, RZ, P2, !PT ;  /* 0xffffffffd9047810 */ /* 0x000fe200017fe4ff */
[----:B------:R-:W-:Y:S03]  /*e5a0*/  STG.E.U16 desc[UR22][R184.64+-0x20], R174 ;  /* 0xffffe0aeb8007986 */ /* 0x000fe6000c101516 */
[----:B------:R-:W-:Y:S01]  /*e5b0*/  @P4 PRMT R0, R248, 0x5410, RZ ;  /* 0x00005410f8004816 */ /* 0x000fe200000000ff */
[----:B------:R-:W-:Y:S02]  /*e5c0*/  STG.E.U16 desc[UR22][R184.64+-0x1e], R173 ;  /* 0xffffe2adb8007986 */ /* 0x000fe4000c101516 */
[----:B------:R-:W-:Y:S02]  /*e5d0*/  @P3 HFMA2.BF16_V2 R246, -RZ.H0_H0, RZ.H0_H0, -R172.H0_H0 ;  /* 0x200000fffff63231 */ /* 0x000fe400003409ac */
[----:B------:R1:W-:Y:S03]  /*e5e0*/  STG.E.U16 desc[UR22][R216.64+-0xe], R0 ;  /* 0xfffff200d8007986 */ /* 0x0003e6000c101516 */
[----:B------:R-:W-:Y:S01]  /*e5f0*/  @P3 PRMT R172, R246, 0x5410, RZ ;  /* 0x00005410f6ac3816 */ /* 0x000fe200000000ff */
[----:B------:R2:W-:Y:S04]  /*e600*/  STG.E.U16 desc[UR22][R216.64+-0x10], R2 ;  /* 0xfffff002d8007986 */ /* 0x0005e8000c101516 */
[----:B------:R3:W-:Y:S04]  /*e610*/  STG.E.U16 desc[UR22][R184.64+-0x10], R172 ;  /* 0xfffff0acb8007986 */ /* 0x0007e8000c101516 */
[----:B------:R3:W-:Y:S01]  /*e620*/  STG.E.U16 desc[UR22][R184.64+-0xe], R138 ;  /* 0xfffff28ab8007986 */ /* 0x0007e2000c101516 */
[----:B-1----:R-:W-:Y:S01]  /*e630*/  FADD.FTZ R0, R218, R189 ;  /* 0x000000bdda007221 */ /* 0x002fe20000010000 */
[----:B--2---:R-:W-:Y:S03]  /*e640*/  FADD.FTZ R2, R197, R190 ;  /* 0x000000bec5027221 */ /* 0x004fe60000010000 */
[----:B------:R-:W-:Y:S01]  /*e650*/  FADD.FTZ R0, R203, R0 ;  /* 0x00000000cb007221 */ /* 0x000fe20000010000 */
[----:B------:R-:W-:Y:S02]  /*e660*/  IMAD.MOV.U32 R216, RZ, RZ, R5 ;  /* 0x000000ffffd87224 */ /* 0x000fe400078e0005 */
[----:B------:R-:W-:Y:S01]  /*e670*/  FADD.FTZ R2, R198, R2 ;  /* 0x00000002c6027221 */ /* 0x000fe20000010000 */
[----:B------:R-:W-:Y:S01]  /*e680*/  FADD.FTZ R0, R219, R0 ;  /* 0x00000000db007221 */ /* 0x000fe20000010000 */
[----:B------:R-:W-:Y:S02]  /*e690*/  IMAD.MOV.U32 R217, RZ, RZ, R4 ;  /* 0x000000ffffd97224 */ /* 0x000fe400078e0004 */
[----:B------:R-:W-:Y:S01]  /*e6a0*/  FADD.FTZ R2, R194, R2 ;  /* 0x00000002c2027221 */ /* 0x000fe20000010000 */
[----:B------:R-:W-:Y:S01]  /*e6b0*/  FADD.FTZ R240, R193, R0 ;  /* 0x00000000c1f07221 */ /* 0x000fe20000010000 */
[----:B------:R-:W-:Y:S02]  /*e6c0*/  IMAD.MOV.U32 R0, RZ, RZ, R136 ;  /* 0x000000ffff007224 */ /* 0x000fe400078e0088 */
[----:B------:R-:W-:Y:S01]  /*e6d0*/  FADD.FTZ R239, R196, R2 ;  /* 0x00000002c4ef7221 */ /* 0x000fe20000010000 */
[----:B---3--:R-:W-:Y:S06]  /*e6e0*/  BRA.U UP0, `(.L_x_927) ;  /* 0xffffffb100c87547 */ /* 0x008fec000b83ffff */
.L_x_926:
[----:B------:R-:W1:Y:S01]  /*e6f0*/  SHFL.BFLY PT, R0, R239, 0x2, 0x1f ;  /* 0x0c401f00ef007f89 */ /* 0x000e6200000e0000 */
[----:B------:R-:W2:Y:S01]  /*e700*/  LDCU UR4, c[0x0][0x4fc] ;  /* 0x00009f80ff0477ac */ /* 0x000ea20008000800 */
[----:B------:R-:W3:Y:S02]  /*e710*/  S2UR UR6, SR_CgaCtaId ;  /* 0x00000000000679c3 */ /* 0x000ee40000008800 */
[----:B------:R-:W4:Y:S01]  /*e720*/  SHFL.BFLY PT, R2, R240, 0x2, 0x1f ;  /* 0x0c401f00f0027f89 */ /* 0x000f2200000e0000 */
[----:B------:R-:W-:Y:S01]  /*e730*/  UISETP.NE.AND UP3, UPT, UR20, -0x1, UPT ;  /* 0xffffffff1400788c */ /* 0x000fe2000bf65270 */
[----:B------:R-:W2:Y:S01]  /*e740*/  LDCU.U8 UR9, c[0x0][0x549] ;  /* 0x0000a920ff0977ac */ /* 0x000ea20008000000 */
[----:B------:R-:W3:Y:S03]  /*e750*/  S2R R176, SR_TID.X ;  /* 0x0000000000b07919 */ /* 0x000ee60000002100 */
[----:B------:R-:W3:Y:S01]  /*e760*/  S2UR UR7, SR_CTAID.Y ;  /* 0x00000000000779c3 */ /* 0x000ee20000002600 */
[----:B------:R-:W3:Y:S01]  /*e770*/  LDCU UR10, c[0x0][0x434] ;  /* 0x00008680ff0a77ac */ /* 0x000ee20008000800 */
[----:B------:R-:W4:Y:S01]  /*e780*/  LDCU.U8 UR11, c[0x0][0x548] ;  /* 0x0000a900ff0b77ac */ /* 0x000f220008000000 */
[----:B------:R-:W-:Y:S01]  /*e790*/  UISETP.NE.AND UP2, UPT, UR20, -0x1, UPT ;  /* 0xffffffff1400788c */ /* 0x000fe2000bf45270 */
[----:B------:R-:W3:Y:S01]  /*e7a0*/  LDCU UR13, c[0x0][0x434] ;  /* 0x00008680ff0d77ac */ /* 0x000ee20008000800 */
[----:B-1----:R-:W-:Y:S01]  /*e7b0*/  FADD.FTZ R239, R0, R239 ;  /* 0x000000ef00ef7221 */ /* 0x002fe20000010000 */
[----:B--2---:R-:W-:Y:S01]  /*e7c0*/  UISETP.NE.AND UP1, UPT, UR9, URZ, UPT ;  /* 0x000000ff0900728c */ /* 0x004fe2000bf25270 */
[----:B----4-:R-:W-:-:S03]  /*e7d0*/  FADD.FTZ R240, R2, R240 ;  /* 0x000000f002f07221 */ /* 0x010fc60000010000 */
[----:B------:R-:W1:Y:S04]  /*e7e0*/  SHFL.BFLY PT, R0, R239, 0x1, 0x1f ;  /* 0x0c201f00ef007f89 */ /* 0x000e6800000e0000 */
[----:B------:R-:W2:Y:S01]  /*e7f0*/  SHFL.BFLY PT, R2, R240, 0x1, 0x1f ;  /* 0x0c201f00f0027f89 */ /* 0x000ea200000e0000 */
[----:B------:R-:W-:Y:S02]  /*e800*/  UISETP.NE.AND UP0, UPT, UR11, URZ, !UP1 ;  /* 0x000000ff0b00728c */ /* 0x000fe4000cf05270 */
[----:B------:R-:W4:Y:S01]  /*e810*/  @UP1 LDCU UR9, c[0x0][0x430] ;  /* 0x00008600ff0917ac */ /* 0x000f220008000800 */
[C---:B---3--:R-:W-:Y:S02]  /*e820*/  SHF.L.U32 R4, R176.reuse, 0x4, RZ ;  /* 0x00000004b0047819 */ /* 0x048fe400000006ff */
[----:B------:R-:W-:-:S02]  /*e830*/  LOP3.LUT P1, RZ, R176, 0x10, RZ, 0xc0, !PT ;  /* 0x00000010b0ff7812 */ /* 0x000fc4000782c0ff */
[----:B------:R-:W-:Y:S02]  /*e840*/  LOP3.LUT R4, R4, 0x1c0, RZ, 0xc0, !PT ;  /* 0x000001c004047812 */ /* 0x000fe400078ec0ff */
[----:B------:R-:W-:Y:S01]  /*e850*/  LOP3.LUT P2, RZ, R176, 0x8, RZ, 0xc0, !PT ;  /* 0x00000008b0ff7812 */ /* 0x000fe2000784c0ff */
[----:B-1----:R-:W-:Y:S01]  /*e860*/  FADD.FTZ R239, R239, R0 ;  /* 0x00000000efef7221 */ /* 0x002fe20000010000 */
[----:B----4-:R-:W-:Y:S01]  /*e870*/  @UP1 UIMAD UR13, UR9, UR10, URZ ;  /* 0x0000000a090d12a4 */ /* 0x010fe2000f8e02ff */
[----:B--2---:R-:W-:Y:S02]  /*e880*/  FADD.FTZ R240, R240, R2 ;  /* 0x00000002f0f07221 */ /* 0x004fe40000010000 */
[----:B------:R-:W1:Y:S01]  /*e890*/  MUFU.RCP R0, R239 ;  /* 0x000000ef00007308 */ /* 0x000e620000001000 */
[----:B------:R-:W-:Y:S02]  /*e8a0*/  FSETP.NE.FTZ.AND P4, PT, R239, RZ, PT ;  /* 0x000000ffef00720b */ /* 0x000fe40003f95000 */
[----:B------:R-:W-:-:S02]  /*e8b0*/  SHF.L.U32 R2, R176, 0x1, RZ ;  /* 0x00000001b0027819 */ /* 0x000fc400000006ff */
[----:B------:R-:W-:Y:S02]  /*e8c0*/  FSETP.NE.FTZ.AND P3, PT, R240, RZ, PT ;  /* 0x000000fff000720b */ /* 0x000fe40003f75000 */
[--C-:B-----5:R-:W-:Y:S01]  /*e8d0*/  LOP3.LUT R209, R209, 0x6, R2.reuse, 0xf8, !PT ;  /* 0x00000006d1d17812 */ /* 0x120fe200078ef802 */
[----:B------:R-:W2:Y:S01]  /*e8e0*/  MUFU.RCP R26, R240 ;  /* 0x000000f0001a7308 */ /* 0x000ea20000001000 */
[----:B------:R-:W-:-:S04]  /*e8f0*/  LOP3.LUT R2, R4, 0x38, R2, 0xf8, !PT ;  /* 0x0000003804027812 */ /* 0x000fc800078ef802 */
[----:B------:R-:W-:Y:S02]  /*e900*/  LOP3.LUT R209, R209, R2, RZ, 0xfc, !PT ;  /* 0x00000002d1d17212 */ /* 0x000fe400078efcff */
[----:B-1----:R-:W-:-:S05]  /*e910*/  FSEL R0, R0, 1, P4 ;  /* 0x3f80000000007808 */ /* 0x002fca0002000000 */
[----:B------:R-:W-:Y:S01]  /*e920*/  FMUL.FTZ R0, R0, UR4 ;  /* 0x0000000400007c20 */ /* 0x000fe20008410000 */
[----:B--2---:R-:W-:-:S03]  /*e930*/  FSEL R26, R26, 1, P3 ;  /* 0x3f8000001a1a7808 */ /* 0x004fc60001800000 */
[C---:B------:R-:W-:Y:S01]  /*e940*/  FMUL.FTZ R175, R0.reuse, R140 ;  /* 0x0000008c00af7220 */ /* 0x040fe20000410000 */
[C---:B------:R-:W-:Y:S01]  /*e950*/  FMUL.FTZ R140, R0.reuse, R68 ;  /* 0x00000044008c7220 */ /* 0x040fe20000410000 */
[C---:B------:R-:W-:Y:S01]  /*e960*/  FMUL.FTZ R69, R0.reuse, R69 ;  /* 0x0000004500457220 */ /* 0x040fe20000410000 */
[----:B------:R-:W-:Y:S01]  /*e970*/  FMUL.FTZ R17, R0, R61 ;  /* 0x0000003d00117220 */ /* 0x000fe20000410000 */
[----:B------:R-:W-:Y:S01]  /*e980*/  FMUL.FTZ R26, R26, UR4 ;  /* 0x000000041a1a7c20 */ /* 0x000fe20008410000 */
[----:B------:R-:W-:Y:S01]  /*e990*/  UMOV UR4, 0x400 ;  /* 0x0000040000047882 */ /* 0x000fe20000000000 */
[----:B------:R-:W-:Y:S01]  /*e9a0*/  FMUL.FTZ R141, R0, R141 ;  /* 0x0000008d008d7220 */ /* 0x000fe20000410000 */
[----:B------:R-:W-:Y:S01]  /*e9b0*/  ULEA UR6, UR6, UR4, 0x18 ;  /* 0x0000000406067291 */ /* 0x000fe2000f8ec0ff */
[C---:B------:R-:W-:Y:S01]  /*e9c0*/  FMUL.FTZ R58, R26.reuse, R58 ;  /* 0x0000003a1a3a7220 */ /* 0x040fe20000410000 */
[C---:B------:R-:W-:Y:S01]  /*e9d0*/  FMUL.FTZ R2, R26.reuse, R59 ;  /* 0x0000003b1a027220 */ /* 0x040fe20000410000 */
[C---:B------:R-:W-:Y:S01]  /*e9e0*/  FMUL.FTZ R9, R26.reuse, R62 ;  /* 0x0000003e1a097220 */ /* 0x040fe20000410000 */
[C---:B------:R-:W-:Y:S01]  /*e9f0*/  FMUL.FTZ R61, R26.reuse, R63 ;  /* 0x0000003f1a3d7220 */ /* 0x040fe20000410000 */
[----:B------:R-:W1:Y:S01]  /*ea00*/  @!UP3 LDCU.64 UR4, c[0x0][0x400] ;  /* 0x00008000ff04b7ac */ /* 0x000e620008000a00 */
[----:B------:R-:W-:Y:S01]  /*ea10*/  FMUL.FTZ R142, R26, R142 ;  /* 0x0000008e1a8e7220 */ /* 0x000fe20000410000 */
[----:B------:R-:W-:Y:S01]  /*ea20*/  F2FP.BF16.F32.PACK_AB R63, R2, R58 ;  /* 0x0000003a023f723e */ /* 0x000fe200000010ff */
[C---:B------:R-:W-:Y:S01]  /*ea30*/  FMUL.FTZ R5, R26.reuse, R143 ;  /* 0x0000008f1a057220 */ /* 0x040fe20000410000 */
[----:B------:R-:W-:Y:S01]  /*ea40*/  F2FP.BF16.F32.PACK_AB R58, R69, R140 ;  /* 0x0000008c453a723e */ /* 0x000fe200000010ff */
[C---:B------:R-:W-:Y:S01]  /*ea50*/  FMUL.FTZ R7, R26.reuse, R66 ;  /* 0x000000421a077220 */ /* 0x040fe20000410000 */
[----:B------:R-:W-:Y:S01]  /*ea60*/  MOV R69, 0x10 ;  /* 0x0000001000457802 */ /* 0x000fe20000000f00 */
[----:B------:R-:W-:Y:S01]  /*ea70*/  FMUL.FTZ R59, R26, R67 ;  /* 0x000000431a3b7220 */ /* 0x000fe20000410000 */
[----:B------:R-:W-:Y:S01]  /*ea80*/  F2FP.BF16.F32.PACK_AB R61, R61, R9 ;  /* 0x000000093d3d723e */ /* 0x000fe200000010ff */
[C---:B------:R-:W-:Y:S01]  /*ea90*/  FMUL.FTZ R174, R0.reuse, R144 ;  /* 0x0000009000ae7220 */ /* 0x040fe20000410000 */
[----:B------:R-:W-:Y:S01]  /*eaa0*/  MOV R9, 0x20 ;  /* 0x0000002000097802 */ /* 0x000fe20000000f00 */
[----:B------:R-:W-:Y:S01]  /*eab0*/  FMUL.FTZ R6, R0, R145 ;  /* 0x0000009100067220 */ /* 0x000fe20000410000 */
[C---:B------:R-:W-:Y:S01]  /*eac0*/  FMUL.FTZ R50, R26.reuse, R50 ;  /* 0x000000321a327220 */ /* 0x040fe20000410000 */
[----:B------:R-:W-:Y:S01]  /*ead0*/  FMUL.FTZ R4, R26, R51 ;  /* 0x000000331a047220 */ /* 0x000fe20000410000 */
[----:B------:R-:W-:Y:S01]  /*eae0*/  SEL R69, R69, 0xfffffff0, !P0 ;  /* 0xfffffff045457807 */ /* 0x000fe20004000000 */
[C---:B------:R-:W-:Y:S01]  /*eaf0*/  FMUL.FTZ R173, R0.reuse, R36 ;  /* 0x0000002400ad7220 */ /* 0x040fe20000410000 */
[----:B------:R-:W-:Y:S01]  /*eb00*/  LEA R2, R209, UR6, 0x1 ;  /* 0x00000006d1027c11 */ /* 0x000fe2000f8e08ff */
        /* <DEDUP_REMOVED lines=59> */
[----:B------:R-:W-:Y:S01]  /*eec0*/  F2FP.BF16.F32.PACK_AB R0, R141, R175 ;  /* 0x000000af8d00723e */ /* 0x000fe200000010ff */
[C---:B------:R-:W-:Y:S01]  /*eed0*/  FMUL.FTZ R38, R26.reuse, R38 ;  /* 0x000000261a267220 */ /* 0x040fe20000410000 */
[----:B------:R-:W-:Y:S01]  /*eee0*/  F2FP.BF16.F32.PACK_AB R5, R5, R142 ;  /* 0x0000008e0505723e */ /* 0x000fe200000010ff */
[----:B------:R-:W-:Y:S01]  /*eef0*/  FMUL.FTZ R10, R26, R39 ;  /* 0x000000271a0a7220 */ /* 0x000fe20000410000 */
[----:B------:R-:W-:Y:S01]  /*ef00*/  F2FP.BF16.F32.PACK_AB R59, R59, R7 ;  /* 0x000000073b3b723e */ /* 0x000fe200000010ff */
[----:B------:R2:W-:Y:S01]  /*ef10*/  STS [R2], R0 ;  /* 0x0000000002007388 */ /* 0x0005e20000000800 */
[----:B------:R-:W-:Y:S01]  /*ef20*/  F2FP.BF16.F32.PACK_AB R6, R6, R174 ;  /* 0x000000ae0606723e */ /* 0x000fe200000010ff */
[----:B------:R-:W-:Y:S01]  /*ef30*/  FMUL.FTZ R42, R26, R42 ;  /* 0x0000002a1a2a7220 */ /* 0x000fe20000410000 */
[----:B------:R-:W-:Y:S01]  /*ef40*/  IADD3 R7, PT, PT, R2, R69, RZ ;  /* 0x0000004502077210 */ /* 0x000fe20007ffe0ff */
[----:B------:R-:W-:Y:S01]  /*ef50*/  STS [R2+0x400], R5 ;  /* 0x0004000502007388 */ /* 0x000fe20000000800 */
[----:B------:R-:W-:Y:S01]  /*ef60*/  F2FP.BF16.F32.PACK_AB R67, R4, R50 ;  /* 0x000000320443723e */ /* 0x000fe200000010ff */
[----:B------:R-:W-:Y:S01]  /*ef70*/  FMUL.FTZ R15, R26, R43 ;  /* 0x0000002b1a0f7220 */ /* 0x000fe20000410000 */
[----:B------:R-:W-:Y:S01]  /*ef80*/  IADD3 R4, PT, PT, R2, R9, RZ ;  /* 0x0000000902047210 */ /* 0x000fe20007ffe0ff */
[----:B------:R3:W-:Y:S01]  /*ef90*/  STS [R7], R6 ;  /* 0x0000000607007388 */ /* 0x0007e20000000800 */
[----:B------:R-:W-:Y:S01]  /*efa0*/  F2FP.BF16.F32.PACK_AB R12, R12, R146 ;  /* 0x000000920c0c723e */ /* 0x000fe200000010ff */
[C---:B------:R-:W-:Y:S01]  /*efb0*/  FMUL.FTZ R46, R26.reuse, R46 ;  /* 0x0000002e1a2e7220 */ /* 0x040fe20000410000 */
[----:B------:R-:W-:Y:S01]  /*efc0*/  F2FP.BF16.F32.PACK_AB R11, R11, R173 ;  /* 0x000000ad0b0b723e */ /* 0x000fe200000010ff */
[----:B------:R-:W-:Y:S01]  /*efd0*/  FMUL.FTZ R13, R26, R47 ;  /* 0x0000002f1a0d7220 */ /* 0x000fe20000410000 */
[----:B------:R-:W-:Y:S01]  /*efe0*/  F2FP.BF16.F32.PACK_AB R10, R10, R38 ;  /* 0x000000260a0a723e */ /* 0x000fe200000010ff */
[----:B------:R-:W-:Y:S01]  /*eff0*/  FMUL.FTZ R54, R26, R54 ;  /* 0x000000361a367220 */ /* 0x000fe20000410000 */
[----:B------:R-:W-:Y:S01]  /*f000*/  F2FP.BF16.F32.PACK_AB R8, R8, R172 ;  /* 0x000000ac0808723e */ /* 0x000fe200000010ff */
[----:B------:R-:W-:Y:S01]  /*f010*/  FMUL.FTZ R65, R26, R55 ;  /* 0x000000371a417220 */ /* 0x000fe20000410000 */
[----:B------:R-:W-:Y:S01]  /*f020*/  STS [R7+0x400], R12 ;  /* 0x0004000c07007388 */ /* 0x000fe20000000800 */
[----:B------:R-:W-:Y:S01]  /*f030*/  F2FP.BF16.F32.PACK_AB R15, R15, R42 ;  /* 0x0000002a0f0f723e */ /* 0x000fe200000010ff */
[----:B-1----:R-:W-:Y:S01]  /*f040*/  @!UP3 UIMAD.WIDE.U32 UR14, UR7, UR4, URZ ;  /* 0x00000004070eb2a5 */ /* 0x002fe2000f8e00ff */
[----:B------:R-:W-:Y:S01]  /*f050*/  F2FP.BF16.F32.PACK_AB R14, R14, R171 ;  /* 0x000000ab0e0e723e */ /* 0x000fe200000010ff */
[----:B------:R-:W-:Y:S01]  /*f060*/  STS [R4], R11 ;  /* 0x0000000b04007388 */ /* 0x000fe20000000800 */
[----:B------:R-:W-:Y:S01]  /*f070*/  F2FP.BF16.F32.PACK_AB R13, R13, R46 ;  /* 0x0000002e0d0d723e */ /* 0x000fe200000010ff */
[C---:B------:R-:W-:Y:S01]  /*f080*/  FMUL.FTZ R70, R26.reuse, R70 ;  /* 0x000000461a467220 */ /* 0x040fe20000410000 */
[----:B------:R-:W-:Y:S01]  /*f090*/  FMUL.FTZ R57, R26, R71 ;  /* 0x000000471a397220 */ /* 0x000fe20000410000 */
[C---:B--2---:R-:W-:Y:S01]  /*f0a0*/  IADD3 R0, PT, PT, R2.reuse, 0x40, RZ ;  /* 0x0000004002007810 */ /* 0x044fe20007ffe0ff */
[----:B------:R-:W-:Y:S01]  /*f0b0*/  STS [R4+0x400], R10 ;  /* 0x0004000a04007388 */ /* 0x000fe20000000800 */
[----:B------:R-:W-:Y:S01]  /*f0c0*/  @P1 IADD3 R0, PT, PT, R2, -0x40, RZ ;  /* 0xffffffc002001810 */ /* 0x000fe20007ffe0ff */
[C---:B------:R-:W-:Y:S01]  /*f0d0*/  FMUL.FTZ R74, R26.reuse, R74 ;  /* 0x0000004a1a4a7220 */ /* 0x040fe20000410000 */
[----:B------:R-:W-:Y:S01]  /*f0e0*/  F2FP.BF16.F32.PACK_AB R68, R139, R170 ;  /* 0x000000aa8b44723e */ /* 0x000fe200000010ff */
[C---:B------:R-:W-:Y:S01]  /*f0f0*/  FMUL.FTZ R55, R26.reuse, R75 ;  /* 0x0000004b1a377220 */ /* 0x040fe20000410000 */
[----:B------:R-:W-:Y:S01]  /*f100*/  IADD3 R9, PT, PT, R9, R0, RZ ;  /* 0x0000000009097210 */ /* 0x000fe20007ffe0ff */
[C---:B------:R-:W-:Y:S01]  /*f110*/  FMUL.FTZ R78, R26.reuse, R78 ;  /* 0x0000004e1a4e7220 */ /* 0x040fe20000410000 */
[----:B---3--:R-:W-:Y:S01]  /*f120*/  IADD3 R6, PT, PT, R69, R4, RZ ;  /* 0x0000000445067210 */ /* 0x008fe20007ffe0ff */
[----:B------:R-:W-:Y:S01]  /*f130*/  FMUL.FTZ R53, R26, R79 ;  /* 0x0000004f1a357220 */ /* 0x000fe20000410000 */
[----:B------:R-:W-:Y:S01]  /*f140*/  F2FP.BF16.F32.PACK_AB R66, R138, R169 ;  /* 0x000000a98a42723e */ /* 0x000fe200000010ff */
[C---:B------:R-:W-:Y:S01]  /*f150*/  FMUL.FTZ R82, R26.reuse, R82 ;  /* 0x000000521a527220 */ /* 0x040fe20000410000 */
[----:B------:R-:W-:Y:S01]  /*f160*/  F2FP.BF16.F32.PACK_AB R65, R65, R54 ;  /* 0x000000364141723e */ /* 0x000fe200000010ff */
[----:B------:R1:W-:Y:S01]  /*f170*/  STS [R6], R8 ;  /* 0x0000000806007388 */ /* 0x0003e20000000800 */
[----:B------:R-:W-:Y:S01]  /*f180*/  F2FP.BF16.F32.PACK_AB R64, R137, R168 ;  /* 0x000000a88940723e */ /* 0x000fe200000010ff */
[C---:B------:R-:W-:Y:S01]  /*f190*/  FMUL.FTZ R51, R26.reuse, R83 ;  /* 0x000000531a337220 */ /* 0x040fe20000410000 */
[----:B------:R-:W-:Y:S01]  /*f1a0*/  IADD3 R5, PT, PT, R69, R9, RZ ;  /* 0x0000000945057210 */ /* 0x000fe20007ffe0ff */
[----:B------:R-:W-:Y:S01]  /*f1b0*/  STS [R6+0x400], R15 ;  /* 0x0004000f06007388 */ /* 0x000fe20000000800 */
[----:B------:R-:W-:Y:S01]  /*f1c0*/  F2FP.BF16.F32.PACK_AB R62, R17, R145 ;  /* 0x00000091113e723e */ /* 0x000fe200000010ff */
[----:B------:R-:W-:Y:S01]  /*f1d0*/  @!UP3 UIMAD UR12, UR7, UR5, UR15 ;  /* 0x00000005070cb2a4 */ /* 0x000fe2000f8e020f */
[C---:B------:R-:W-:Y:S01]  /*f1e0*/  FMUL.FTZ R86, R26.reuse, R86 ;  /* 0x000000561a567220 */ /* 0x040fe20000410000 */
[----:B------:R-:W-:Y:S01]  /*f1f0*/  FMUL.FTZ R49, R26, R87 ;  /* 0x000000571a317220 */ /* 0x000fe20000410000 */
[----:B------:R-:W-:Y:S01]  /*f200*/  F2FP.BF16.F32.PACK_AB R60, R60, R144 ;  /* 0x000000903c3c723e */ /* 0x000fe200000010ff */
[----:B------:R-:W-:Y:S01]  /*f210*/  STS [R0], R14 ;  /* 0x0000000e00007388 */ /* 0x000fe20000000800 */
[----:B------:R-:W2:Y:S01]  /*f220*/  @UP3 LDCU.64 UR4, c[0x0][0x408] ;  /* 0x00008100ff0437ac */ /* 0x000ea20008000a00 */
[C---:B------:R-:W-:Y:S01]  /*f230*/  FMUL.FTZ R90, R26.reuse, R90 ;  /* 0x0000005a1a5a7220 */ /* 0x040fe20000410000 */
[C---:B------:R-:W-:Y:S01]  /*f240*/  FMUL.FTZ R47, R26.reuse, R91 ;  /* 0x0000005b1a2f7220 */ /* 0x040fe20000410000 */
[----:B------:R-:W-:Y:S01]  /*f250*/  STS [R0+0x400], R13 ;  /* 0x0004000d00007388 */ /* 0x000fe20000000800 */
[----:B------:R-:W-:Y:S01]  /*f260*/  F2FP.BF16.F32.PACK_AB R57, R57, R70 ;  /* 0x000000463939723e */ /* 0x000fe200000010ff */
[C---:B------:R-:W-:Y:S01]  /*f270*/  FMUL.FTZ R94, R26.reuse, R94 ;  /* 0x0000005e1a5e7220 */ /* 0x040fe20000410000 */
[----:B------:R-:W-:Y:S01]  /*f280*/  FMUL.FTZ R45, R26, R95 ;  /* 0x0000005f1a2d7220 */ /* 0x000fe20000410000 */
        /* <DEDUP_REMOVED lines=8> */
[----:B-1----:R-:W-:Y:S01]  /*f310*/  IADD3 R8, PT, PT, R69, R0, RZ ;  /* 0x0000000045087210 */ /* 0x002fe20007ffe0ff */
[----:B------:R-:W-:Y:S01]  /*f320*/  FMUL.FTZ R106, R26, R106 ;  /* 0x0000006a1a6a7220 */ /* 0x000fe20000410000 */
        /* <DEDUP_REMOVED lines=8> */
[----:B------:R-:W-:Y:S01]  /*f3b0*/  FMUL.FTZ R37, R26, R111 ;  /* 0x0000006f1a257220 */ /* 0x000fe20000410000 */
        /* <DEDUP_REMOVED lines=9> */
[----:B------:R-:W-:Y:S01]  /*f450*/  FMUL.FTZ R33, R26, R119 ;  /* 0x000000771a217220 */ /* 0x000fe20000410000 */
        /* <DEDUP_REMOVED lines=21> */
[----:B------:R-:W-:Y:S01]  /*f5b0*/  FMUL.FTZ R24, R26, R135 ;  /* 0x000000871a187220 */ /* 0x000fe20000410000 */
        /* <DEDUP_REMOVED lines=36> */
[----:B------:R-:W1:Y:S01]  /*f800*/  S2UR UR14, SR_CTAID.Z ;  /* 0x00000000000e79c3 */ /* 0x000e620000002700 */
[----:B------:R-:W-:Y:S01]  /*f810*/  F2FP.BF16.F32.PACK_AB R19, R19, R164 ;  /* 0x000000a41313723e */ /* 0x000fe200000010ff */
[----:B------:R-:W-:Y:S01]  /*f820*/  STS [R9+0x2400], R49 ;  /* 0x0024003109007388 */ /* 0x000fe20000000800 */
[----:B------:R-:W-:Y:S01]  /*f830*/  F2FP.BF16.F32.PACK_AB R18, R18, R166 ;  /* 0x000000a61212723e */ /* 0x000fe200000010ff */
[----:B------:R-:W-:Y:S01]  /*f840*/  FMUL.FTZ R158, R26, R158 ;  /* 0x0000009e1a9e7220 */ /* 0x000fe20000410000 */
[----:B------:R-:W-:Y:S01]  /*f850*/  F2FP.BF16.F32.PACK_AB R17, R161, R160 ;  /* 0x000000a0a111723e */ /* 0x000fe200000010ff */
[----:B------:R-:W-:Y:S01]  /*f860*/  STS [R5+0x2000], R48 ;  /* 0x0020003005007388 */ /* 0x000fe20000000800 */
[----:B------:R-:W-:Y:S01]  /*f870*/  F2FP.BF16.F32.PACK_AB R16, R16, R162 ;  /* 0x000000a21010723e */ /* 0x000fe200000010ff */
[----:B------:R-:W-:-:S02]  /*f880*/  @!UP2 UIMAD UR20, UR7, UR10, URZ ;  /* 0x0000000a0714a2a4 */ /* 0x000fc4000f8e02ff */
[----:B------:R-:W-:Y:S01]  /*f890*/  STS [R5+0x2400], R47 ;  /* 0x0024002f05007388 */ /* 0x000fe20000000800 */
[----:B------:R-:W2:Y:S03]  /*f8a0*/  @UP1 LDCU UR5, c[0x0][0x430] ;  /* 0x00008600ff0517ac */ /* 0x000ea60008000800 */
[----:B------:R-:W-:Y:S01]  /*f8b0*/  STS [R2+0x4000], R46 ;  /* 0x0040002e02007388 */ /* 0x000fe20000000800 */
[----:B------:R-:W-:Y:S01]  /*f8c0*/  @UP1 UMOV UR4, 0x1 ;  /* 0x0000000100041882 */ /* 0x000fe20000000000 */
[----:B------:R-:W-:Y:S01]  /*f8d0*/  @UP3 UMOV UR17, UR16 ;  /* 0x0000001000113c82 */ /* 0x000fe20008000000 */
[----:B------:R-:W-:Y:S01]  /*f8e0*/  USHF.R.S32.HI UR9, URZ, 0x1f, UR20 ;  /* 0x0000001fff097899 */ /* 0x000fe20008011414 */
        /* <DEDUP_REMOVED lines=10> */
[----:B------:R-:W-:Y:S04]  /*f990*/  STS [R8+0x4400], R35 ;  /* 0x0044002308007388 */ /* 0x000fe80000000800 */
[----:B------:R-:W-:Y:S04]  /*f9a0*/  STS [R9+0x4000], R34 ;  /* 0x0040002209007388 */ /* 0x000fe80000000800 */
[----:B------:R-:W-:Y:S04]  /*f9b0*/  STS [R9+0x4400], R33 ;  /* 0x0044002109007388 */ /* 0x000fe80000000800 */
[----:B------:R-:W-:Y:S04]  /*f9c0*/  STS [R5+0x4000], R32 ;  /* 0x0040002005007388 */ /* 0x000fe80000000800 */
[----:B------:R-:W-:Y:S04]  /*f9d0*/  STS [R5+0x4400], R31 ;  /* 0x0044001f05007388 */ /* 0x000fe80000000800 */
[----:B------:R-:W-:Y:S01]  /*f9e0*/  STS [R2+0x6000], R30 ;  /* 0x0060001e02007388 */ /* 0x000fe20000000800 */
[----:B---3--:R-:W-:-:S03]  /*f9f0*/  SHF.L.U32 R36, R176, 0x3, RZ ;  /* 0x00000003b0247819 */ /* 0x008fc600000006ff */
[----:B------:R3:W-:Y:S01]  /*fa00*/  STS [R2+0x6400], R29 ;  /* 0x0064001d02007388 */ /* 0x0007e20000000800 */
[----:B------:R-:W-:-:S03]  /*fa10*/  LOP3.LUT R12, R36, 0x1f8, RZ, 0xc0, !PT ;  /* 0x000001f8240c7812 */ /* 0x000fc600078ec0ff */
[----:B------:R-:W-:Y:S01]  /*fa20*/  STS [R7+0x6000], R28 ;  /* 0x0060001c07007388 */ /* 0x000fe20000000800 */
[----:B------:R-:W-:-:S03]  /*fa30*/  LOP3.LUT R12, R12, 0x38, R176, 0x78, !PT ;  /* 0x000000380c0c7812 */ /* 0x000fc600078e78b0 */
[----:B------:R-:W-:Y:S01]  /*fa40*/  STS [R7+0x6400], R27 ;  /* 0x0064001b07007388 */ /* 0x000fe20000000800 */
[----:B------:R-:W-:-:S03]  /*fa50*/  LOP3.LUT R12, R12, 0x1e00, R36, 0xf8, !PT ;  /* 0x00001e000c0c7812 */ /* 0x000fc600078ef824 */
[----:B------:R-:W-:Y:S04]  /*fa60*/  STS [R4+0x6000], R25 ;  /* 0x0060001904007388 */ /* 0x000fe80000000800 */
[----:B------:R-:W-:Y:S04]  /*fa70*/  STS [R4+0x6400], R24 ;  /* 0x0064001804007388 */ /* 0x000fe80000000800 */
[----:B------:R-:W-:Y:S04]  /*fa80*/  STS [R6+0x6000], R23 ;  /* 0x0060001706007388 */ /* 0x000fe80000000800 */
[----:B------:R-:W-:Y:S01]  /*fa90*/  STS [R6+0x6400], R22 ;  /* 0x0064001606007388 */ /* 0x000fe20000000800 */
[----:B---3--:R-:W-:-:S03]  /*faa0*/  F2FP.BF16.F32.PACK_AB R2, R157, R156 ;  /* 0x0000009c9d02723e */ /* 0x008fc600000010ff */
[----:B------:R-:W-:Y:S04]  /*fab0*/  STS [R0+0x6000], R21 ;  /* 0x0060001500007388 */ /* 0x000fe80000000800 */
[----:B------:R3:W-:Y:S04]  /*fac0*/  STS [R0+0x6400], R20 ;  /* 0x0064001400007388 */ /* 0x0007e80000000800 */
[----:B------:R4:W-:Y:S04]  /*fad0*/  STS [R8+0x6000], R19 ;  /* 0x0060001308007388 */ /* 0x0009e80000000800 */
[----:B------:R4:W-:Y:S04]  /*fae0*/  STS [R8+0x6400], R18 ;  /* 0x0064001208007388 */ /* 0x0009e80000000800 */
[----:B------:R4:W-:Y:S04]  /*faf0*/  STS [R9+0x6000], R17 ;  /* 0x0060001109007388 */ /* 0x0009e80000000800 */
[----:B------:R4:W-:Y:S01]  /*fb00*/  STS [R9+0x6400], R16 ;  /* 0x0064001009007388 */ /* 0x0009e20000000800 */
[----:B---3--:R-:W-:-:S05]  /*fb10*/  FMUL.FTZ R0, R26, R159 ;  /* 0x0000009f1a007220 */ /* 0x008fca0000410000 */
[----:B------:R-:W-:Y:S01]  /*fb20*/  F2FP.BF16.F32.PACK_AB R0, R0, R158 ;  /* 0x0000009e0000723e */ /* 0x000fe200000010ff */
[----:B-12---:R-:W-:Y:S06]  /*fb30*/  BRA.U UP1, `(.L_x_930) ;  /* 0x0000000101207547 */ /* 0x006fec000b800000 */
        /* <DEDUP_REMOVED lines=8> */
.L_x_930:
[----:B------:R1:W-:Y:S01]  /*fbc0*/  STS [R5+0x6000], R2 ;  /* 0x0060000205007388 */ /* 0x0003e20000000800 */
[----:B------:R-:W-:Y:S01]  /*fbd0*/  LEA R12, R12, UR6, 0x1 ;  /* 0x000000060c0c7c11 */ /* 0x000fe2000f8e08ff */
[----:B------:R-:W2:Y:S01]  /*fbe0*/  S2UR UR6, SR_CTAID.X ;  /* 0x00000000000679c3 */ /* 0x000ea20000002500 */
[----:B------:R-:W-:Y:S01]  /*fbf0*/  UIMAD UR13, UR14, UR13, URZ ;  /* 0x0000000d0e0d72a4 */ /* 0x000fe2000f8e02ff */
[----:B------:R3:W-:Y:S01]  /*fc00*/  STS [R5+0x6400], R0 ;  /* 0x0064000005007388 */ /* 0x0007e20000000800 */
[----:B------:R-:W-:Y:S01]  /*fc10*/  LOP3.LUT P0, RZ, R176, 0x3, RZ, 0xc0, !PT ;  /* 0x00000003b0ff7812 */ /* 0x000fe2000780c0ff */
[----:B------:R-:W-:Y:S01]  /*fc20*/  USEL UR20, UR20, URZ, UP0 ;  /* 0x000000ff14147287 */ /* 0x000fe20008000000 */
[----:B------:R-:W-:Y:S03]  /*fc30*/  BSSY.RECONVERGENT B0, `(.L_x_931) ;  /* 0x000002b000007945 */ /* 0x000fe60003800200 */
[----:B------:R-:W-:Y:S01]  /*fc40*/  BAR.SYNC.DEFER_BLOCKING 0x0 ;  /* 0x0000000000007b1d */ /* 0x000fe20000010000 */
[----:B------:R-:W-:Y:S01]  /*fc50*/  @!UP0 UIMAD UR13, UR7, UR4, UR13 ;  /* 0x00000004070d82a4 */ /* 0x000fe2000f8e020d */
[----:B------:R-:W-:Y:S01]  /*fc60*/  MOV R13, 0x7f800000 ;  /* 0x7f800000000d7802 */ /* 0x000fe20000000f00 */
[----:B------:R-:W-:Y:S01]  /*fc70*/  USEL UR9, UR9, URZ, UP0 ;  /* 0x000000ff09097287 */ /* 0x000fe20008000000 */
[----:B------:R-:W-:Y:S01]  /*fc80*/  MOV R7, 0x7f800000 ;  /* 0x7f80000000077802 */ /* 0x000fe20000000f00 */
[----:B------:R-:W-:-:S03]  /*fc90*/  USHF.R.S32.HI UR7, URZ, 0x1f, UR13 ;  /* 0x0000001fff077899 */ /* 0x000fc6000801140d */
[----:B------:R-:W5:Y:S01]  /*fca0*/  @P3 LDC R4, c[0x0][0x458] ;  /* 0x00011600ff043b82 */ /* 0x000f620000000800 */
[----:B------:R-:W4:Y:S01]  /*fcb0*/  S2R R14, SR_CTAID.X ;  /* 0x00000000000e7919 */ /* 0x000f220000002500 */
[----:B-1----:R-:W1:Y:S01]  /*fcc0*/  @P4 MUFU.LG2 R2, R239 ;  /* 0x000000ef00024308 */ /* 0x002e620000000c00 */
[----:B--2---:R-:W-:-:S05]  /*fcd0*/  UIMAD UR10, UR6, UR5, URZ ;  /* 0x00000005060a72a4 */ /* 0x004fca000f8e02ff */
[----:B---3--:R-:W2:Y:S01]  /*fce0*/  @P4 LDC R5, c[0x0][0x458] ;  /* 0x00011600ff054b82 */ /* 0x008ea20000000800 */
[----:B------:R-:W-:Y:S01]  /*fcf0*/  USHF.L.U32 UR10, UR10, 0x6, URZ ;  /* 0x000000060a0a7899 */ /* 0x000fe200080006ff */
[----:B------:R3:W2:Y:S01]  /*fd00*/  LDS.128 R32, [R12+0x1800] ;  /* 0x001800000c207984 */ /* 0x0006a20000000c00 */
[----:B------:R-:W4:Y:S02]  /*fd10*/  @P3 MUFU.LG2 R0, R240 ;  /* 0x000000f000003308 */ /* 0x000f240000000c00 */
[----:B------:R-:W-:Y:S02]  /*fd20*/  USHF.R.S32.HI UR4, URZ, 0x1f, UR10 ;  /* 0x0000001fff047899 */ /* 0x000fe4000801140a */
[----:B------:R-:W-:-:S04]  /*fd30*/  UIADD3 UR20, UP1, UP0, UR10, UR20, UR13 ;  /* 0x000000140a147290 */ /* 0x000fc8000f83e00d */
[----:B------:R-:W-:Y:S01]  /*fd40*/  UIADD3.X UR4, UPT, UPT, UR4, UR9, UR7, UP1, UP0 ;  /* 0x0000000904047290 */ /* 0x000fe20008fe0407 */
[----:B-1----:R-:W-:Y:S01]  /*fd50*/  @P4 FMUL.FTZ R2, R2, 0.69314718246459960938 ;  /* 0x3f31721802024820 */ /* 0x002fe20000410000 */
[----:B----4-:R-:W-:-:S03]  /*fd60*/  @P3 FMUL.FTZ R0, R0, 0.69314718246459960938 ;  /* 0x3f31721800003820 */ /* 0x010fc60000410000 */
[----:B--2---:R-:W-:Y:S01]  /*fd70*/  @P4 FFMA.FTZ R13, R136, R5, R2 ;  /* 0x00000005880d4223 */ /* 0x004fe20000010002 */
[----:B-----5:R-:W-:Y:S01]  /*fd80*/  @P3 FFMA.FTZ R7, R3, R4, R0 ;  /* 0x0000000403073223 */ /* 0x020fe20000010000 */
[----:B---3--:R-:W-:Y:S06]  /*fd90*/  @P0 BRA `(.L_x_932) ;  /* 0x0000000000500947 */ /* 0x008fec0003800000 */
[----:B------:R-:W-:Y:S02]  /*fda0*/  LOP3.LUT R0, R208, 0x30, RZ, 0xc0, !PT ;  /* 0x00000030d0007812 */ /* 0x000fe400078ec0ff */
[----:B------:R-:W-:-:S04]  /*fdb0*/  LOP3.LUT R2, R176, 0x1f, RZ, 0xc0, !PT ;  /* 0x0000001fb0027812 */ /* 0x000fc800078ec0ff */
[----:B------:R-:W-:-:S04]  /*fdc0*/  LEA.HI R0, R2, R0, RZ, 0x1e ;  /* 0x0000000002007211 */ /* 0x000fc800078ff0ff */
[C---:B------:R-:W-:Y:S01]  /*fdd0*/  ISETP.GE.AND P3, PT, R0.reuse, UR8, PT ;  /* 0x0000000800007c0c */ /* 0x040fe2000bf66270 */
[----:B------:R-:W-:-:S05]  /*fde0*/  VIADD R2, R0, 0x8 ;  /* 0x0000000800027836 */ /* 0x000fca0000000000 */
[----:B------:R-:W-:-:S07]  /*fdf0*/  ISETP.GE.AND P2, PT, R2, UR8, PT ;  /* 0x0000000802007c0c */ /* 0x000fce000bf46270 */
[----:B------:R-:W1:Y:S01]  /*fe00*/  @!P3 LDC.64 R8, c[0x0][0x420] ;  /* 0x00010800ff08bb82 */ /* 0x000e620000000a00 */
[----:B------:R-:W-:-:S05]  /*fe10*/  @!P3 IMAD R0, R0, UR5, RZ ;  /* 0x000000050000bc24 */ /* 0x000fca000f8e02ff */
[----:B------:R-:W-:Y:S01]  /*fe20*/  @!P2 IMAD R2, R2, UR5, RZ ;  /* 0x000000050202ac24 */ /* 0x000fe2000f8e02ff */
[----:B------:R-:W-:Y:S01]  /*fe30*/  @!P3 IADD3 R3, P1, PT, R0, UR20, RZ ;  /* 0x000000140003bc10 */ /* 0x000fe2000ff3e0ff */
[----:B------:R-:W2:Y:S03]  /*fe40*/  @!P2 LDC.64 R10, c[0x0][0x420] ;  /* 0x00010800ff0aab82 */ /* 0x000ea60000000a00 */
        /* <DEDUP_REMOVED lines=9> */
.L_x_932:
[----:B------:R-:W-:Y:S05]  /*fee0*/  BSYNC.RECONVERGENT B0 ;  /* 0x0000000000007941 */ /* 0x000fea0003800200 */
.L_x_931:
[----:B------:R2:W5:Y:S01]  /*fef0*/  LDL R37, [R1+0x80] ;  /* 0x0000800001257983 */ /* 0x0005620000100800 */
[----:B------:R-:W3:Y:S03]  /*ff00*/  LDCU.64 UR4, c[0x0][0x410] ;  /* 0x00008200ff0477ac */ /* 0x000ee60008000a00 */
[----:B------:R2:W5:Y:S04]  /*ff10*/  LDL R38, [R1+0x78] ;  /* 0x0000780001267983 */ /* 0x0005680000100800 */
[----:B------:R2:W5:Y:S01]  /*ff20*/  LDL R39, [R1+0x7c] ;  /* 0x00007c0001277983 */ /* 0x0005620000100800 */
[----:B-1----:R-:W-:Y:S01]  /*ff30*/  SHF.R.U32.HI R2, RZ, 0x3, R176 ;  /* 0x00000003ff027819 */ /* 0x002fe200000116b0 */
[----:B------:R-:W-:Y:S01]  /*ff40*/  IMAD.MOV.U32 R3, RZ, RZ, RZ ;  /* 0x000000ffff037224 */ /* 0x000fe200078e00ff */
[----:B------:R-:W-:Y:S01]  /*ff50*/  LOP3.LUT R36, R36, 0x38, RZ, 0xc0, !PT ;  /* 0x0000003824247812 */ /* 0x000fe200078ec0ff */
[----:B------:R2:W1:Y:S01]  /*ff60*/  LDS.128 R28, [R12] ;  /* 0x000000000c1c7984 */ /* 0x0004620000000c00 */
[----:B------:R-:W-:Y:S01]  /*ff70*/  ISETP.GE.AND P3, PT, R2, UR8, PT ;  /* 0x0000000802007c0c */ /* 0x000fe2000bf66270 */
[----:B------:R-:W-:Y:S01]  /*ff80*/  IMAD.WIDE.U32 R6, R14, 0x40, R2 ;  /* 0x000000400e067825 */ /* 0x000fe200078e0002 */
[----:B------:R-:W-:Y:S01]  /*ff90*/  IADD3 R4, P0, PT, R36, UR17, RZ ;  /* 0x0000001124047c10 */ /* 0x000fe2000ff1e0ff */
[----:B------:R2:W4:Y:S01]  /*ffa0*/  LDS.128 R24, [R12+0x2000] ;  /* 0x002000000c187984 */ /* 0x0005220000000c00 */
[C---:B------:R-:W-:Y:S01]  /*ffb0*/  IADD3 R3, PT, PT, R2.reuse, 0x20, RZ ;  /* 0x0000002002037810 */ /* 0x040fe20007ffe0ff */
[C---:B------:R-:W-:Y:S01]  /*ffc0*/  VIADD R8, R2.reuse, 0x10 ;  /* 0x0000001002087836 */ /* 0x040fe20000000000 */
[----:B------:R-:W-:Y:S01]  /*ffd0*/  IADD3.X R5, PT, PT, RZ, UR12, RZ, P0, !PT ;  /* 0x0000000cff057c10 */ /* 0x000fe200087fe4ff */
[----:B------:R2:W1:Y:S01]  /*ffe0*/  LDS.128 R20, [R12+0x4000] ;  /* 0x004000000c147984 */ /* 0x0004620000000c00 */
[----:B---3--:R-:W-:Y:S01]  /*fff0*/  IMAD.U32 R0, RZ, RZ, UR4 ;  /* 0x00000004ff007e24 */ /* 0x008fe2000f8e00ff */
[----:B------:R-:W-:Y:S01]  /*10000*/  BSSY.RECONVERGENT B0, `(.L_x_933) ;  /* 0x000001c000007945 */ /* 0x000fe20003800200 */
[----:B------:R-:W-:Y:S01]  /*10010*/  VIADD R2, R2, 0x30 ;  /* 0x0000003002027836 */ /* 0x000fe20000000000 */
[----:B------:R2:W3:Y:S01]  /*10020*/  LDS.128 R16, [R12+0x6000] ;  /* 0x006000000c107984 */ /* 0x0004e20000000c00 */
[----:B------:R-:W-:Y:S01]  /*10030*/  IMAD.WIDE.U32 R10, R0, UR14, R4 ;  /* 0x0000000e000a7c25 */ /* 0x000fe2000f8e0004 */
[----:B------:R-:W-:-:S02]  /*10040*/  MOV R0, UR5 ;  /* 0x0000000500007c02 */ /* 0x000fc40008000f00 */
[----:B------:R-:W-:Y:S02]  /*10050*/  ISETP.GE.AND P2, PT, R8, UR8, PT ;  /* 0x0000000808007c0c */ /* 0x000fe4000bf46270 */
[----:B------:R-:W-:Y:S01]  /*10060*/  ISETP.GE.AND P1, PT, R3, UR8, PT ;  /* 0x0000000803007c0c */ /* 0x000fe2000bf26270 */
[----:B------:R-:W-:Y:S01]  /*10070*/  IMAD R9, R0, UR14, R11 ;  /* 0x0000000e00097c24 */ /* 0x000fe2000f8e020b */
[----:B------:R-:W-:Y:S01]  /*10080*/  ISETP.GE.AND P0, PT, R2, UR8, PT ;  /* 0x0000000802007c0c */ /* 0x000fe2000bf06270 */
[----:B------:R-:W-:-:S12]  /*10090*/  @P3 BRA `(.L_x_934) ;  /* 0x0000000000483947 */ /* 0x000fd80003800000 */
[----:B------:R-:W2:Y:S01]  /*100a0*/  LDCU.64 UR6, c[0x0][0x408] ;  /* 0x00008100ff0677ac */ /* 0x000ea20008000a00 */
[----:B------:R-:W-:Y:S01]  /*100b0*/  IMAD.MOV.U32 R8, RZ, RZ, R10 ;  /* 0x000000ffff087224 */ /* 0x000fe200078e000a */
[----:B------:R-:W4:Y:S01]  /*100c0*/  LDCU.64 UR4, c[0x0][0x3f0] ;  /* 0x00007e00ff0477ac */ /* 0x000f220008000a00 */
[----:B------:R-:W1:Y:S01]  /*100d0*/  LDCU UR9, c[0x0][0x440] ;  /* 0x00008800ff0977ac */ /* 0x000e620008000800 */
[----:B--2---:R-:W-:Y:S02]  /*100e0*/  IMAD R0, R7, UR6, RZ ;  /* 0x0000000607007c24 */ /* 0x004fe4000f8e02ff */
[----:B------:R-:W-:-:S04]  /*100f0*/  IMAD.WIDE.U32 R4, R6, UR6, R8 ;  /* 0x0000000606047c25 */ /* 0x000fc8000f8e0008 */
[----:B------:R-:W-:Y:S01]  /*10100*/  IMAD R0, R6, UR7, R0 ;  /* 0x0000000706007c24 */ /* 0x000fe2000f8e0200 */
[----:B----4-:R-:W-:Y:S02]  /*10110*/  LEA R2, P3, R4, UR4, 0x1 ;  /* 0x0000000404027c11 */ /* 0x010fe4000f8608ff */
[----:B-1----:R-:W-:Y:S01]  /*10120*/  ISETP.GE.AND P6, PT, R36, UR9, PT ;  /* 0x0000000924007c0c */ /* 0x002fe2000bfc6270 */
[----:B------:R-:W-:Y:S01]  /*10130*/  IMAD.IADD R0, R0, 0x1, R5 ;  /* 0x0000000100007824 */ /* 0x000fe200078e0205 */
[----:B-----5:R-:W-:Y:S02]  /*10140*/  ISETP.GE.AND P5, PT, R39, UR9, PT ;  /* 0x0000000927007c0c */ /* 0x020fe4000bfa6270 */
[----:B------:R-:W-:Y:S02]  /*10150*/  ISETP.GE.AND P4, PT, R38, UR9, PT ;  /* 0x0000000926007c0c */ /* 0x000fe4000bf86270 */
[----:B------:R-:W-:Y:S02]  /*10160*/  LEA.HI.X R3, R4, UR5, R0, 0x1, P3 ;  /* 0x0000000504037c11 */ /* 0x000fe400098f0c00 */
[----:B------:R-:W-:-:S05]  /*10170*/  ISETP.GE.AND P3, PT, R37, UR9, PT ;  /* 0x0000000925007c0c */ /* 0x000fca000bf66270 */
[----:B------:R1:W-:Y:S04]  /*10180*/  @!P6 STG.E.128 desc[UR22][R2.64], R28 ;  /* 0x0000001c0200e986 */ /* 0x0003e8000c101d16 */
[----:B------:R1:W-:Y:S04]  /*10190*/  @!P5 STG.E.128 desc[UR22][R2.64+0x80], R24 ;  /* 0x000080180200d986 */ /* 0x0003e8000c101d16 */
[----:B------:R1:W-:Y:S04]  /*101a0*/  @!P4 STG.E.128 desc[UR22][R2.64+0x100], R20 ;  /* 0x000100140200c986 */ /* 0x0003e8000c101d16 */
[----:B---3--:R1:W-:Y:S02]  /*101b0*/  @!P3 STG.E.128 desc[UR22][R2.64+0x180], R16 ;  /* 0x000180100200b986 */ /* 0x0083e4000c101d16 */
.L_x_934:
[----:B------:R-:W-:Y:S05]  /*101c0*/  BSYNC.RECONVERGENT B0 ;  /* 0x0000000000007941 */ /* 0x000fea0003800200 */
.L_x_933:
[----:B-1----:R1:W1:Y:S01]  /*101d0*/  LDS.128 R28, [R12+0x800] ;  /* 0x000800000c1c7984 */ /* 0x0022620000000c00 */
[----:B------:R-:W-:Y:S03]  /*101e0*/  BSSY.RECONVERGENT B0, `(.L_x_935) ;  /* 0x000001a000007945 */ /* 0x000fe60003800200 */
[----:B----4-:R4:W1:Y:S04]  /*101f0*/  LDS.128 R24, [R12+0x2800] ;  /* 0x002800000c187984 */ /* 0x0108680000000c00 */
[----:B------:R4:W1:Y:S04]  /*10200*/  LDS.128 R20, [R12+0x4800] ;  /* 0x004800000c147984 */ /* 0x0008680000000c00 */
[----:B---3--:R4:W3:Y:S01]  /*10210*/  LDS.128 R16, [R12+0x6800] ;  /* 0x006800000c107984 */ /* 0x0088e20000000c00 */
[----:B------:R-:W-:Y:S05]  /*10220*/  @P2 BRA `(.L_x_936) ;  /* 0x0000000000542947 */ /* 0x000fea0003800000 */
[----:B------:R-:W2:Y:S01]  /*10230*/  LDCU.64 UR6, c[0x0][0x408] ;  /* 0x00008100ff0677ac */ /* 0x000ea20008000a00 */
[----:B------:R-:W-:Y:S01]  /*10240*/  IADD3 R0, P2, PT, R6, 0x10, RZ ;  /* 0x0000001006007810 */ /* 0x000fe20007f5e0ff */
[----:B------:R-:W-:Y:S01]  /*10250*/  IMAD.MOV.U32 R3, RZ, RZ, R9 ;  /* 0x000000ffff037224 */ /* 0x000fe200078e0009 */
[----:B------:R-:W4:Y:S03]  /*10260*/  LDCU UR9, c[0x0][0x440] ;  /* 0x00008800ff0977ac */ /* 0x000f260008000800 */
[----:B------:R-:W-:Y:S01]  /*10270*/  IMAD.X R2, RZ, RZ, R7, P2 ;  /* 0x000000ffff027224 */ /* 0x000fe200010e0607 */
[----:B------:R-:W1:Y:S03]  /*10280*/  LDCU.64 UR4, c[0x0][0x3f0] ;  /* 0x00007e00ff0477ac */ /* 0x000e660008000a00 */
[----:B--2---:R-:W-:-:S02]  /*10290*/  IMAD R13, R2, UR6, RZ ;  /* 0x00000006020d7c24 */ /* 0x004fc4000f8e02ff */
[----:B------:R-:W-:Y:S01]  /*102a0*/  IMAD.MOV.U32 R2, RZ, RZ, R10 ;  /* 0x000000ffff027224 */ /* 0x000fe200078e000a */
[----:B----4-:R-:W-:-:S03]  /*102b0*/  ISETP.GE.AND P5, PT, R36, UR9, PT ;  /* 0x0000000924007c0c */ /* 0x010fc6000bfa6270 */
[----:B------:R-:W-:Y:S01]  /*102c0*/  IMAD.WIDE.U32 R4, R0, UR6, R2 ;  /* 0x0000000600047c25 */ /* 0x000fe2000f8e0002 */
[----:B-----5:R-:W-:Y:S02]  /*102d0*/  ISETP.GE.AND P4, PT, R39, UR9, PT ;  /* 0x0000000927007c0c */ /* 0x020fe4000bf86270 */
[----:B------:R-:W-:Y:S01]  /*102e0*/  ISETP.GE.AND P3, PT, R38, UR9, PT ;  /* 0x0000000926007c0c */ /* 0x000fe2000bf66270 */
[----:B------:R-:W-:Y:S01]  /*102f0*/  IMAD R0, R0, UR7, R13 ;  /* 0x0000000700007c24 */ /* 0x000fe2000f8e020d */
[----:B------:R-:W-:Y:S02]  /*10300*/  ISETP.GE.AND P2, PT, R37, UR9, PT ;  /* 0x0000000925007c0c */ /* 0x000fe4000bf46270 */
[----:B-1----:R-:W-:Y:S01]  /*10310*/  LEA R2, P6, R4, UR4, 0x1 ;  /* 0x0000000404027c11 */ /* 0x002fe2000f8c08ff */
[----:B------:R-:W-:-:S05]  /*10320*/  IMAD.IADD R0, R0, 0x1, R5 ;  /* 0x0000000100007824 */ /* 0x000fca00078e0205 */
[----:B------:R-:W-:-:S05]  /*10330*/  LEA.HI.X R3, R4, UR5, R0, 0x1, P6 ;  /* 0x0000000504037c11 */ /* 0x000fca000b0f0c00 */
[----:B------:R1:W-:Y:S04]  /*10340*/  @!P5 STG.E.128 desc[UR22][R2.64], R28 ;  /* 0x0000001c0200d986 */ /* 0x0003e8000c101d16 */
[----:B------:R1:W-:Y:S04]  /*10350*/  @!P4 STG.E.128 desc[UR22][R2.64+0x80], R24 ;  /* 0x000080180200c986 */ /* 0x0003e8000c101d16 */
[----:B------:R1:W-:Y:S04]  /*10360*/  @!P3 STG.E.128 desc[UR22][R2.64+0x100], R20 ;  /* 0x000100140200b986 */ /* 0x0003e8000c101d16 */
[----:B---3--:R1:W-:Y:S02]  /*10370*/  @!P2 STG.E.128 desc[UR22][R2.64+0x180], R16 ;  /* 0x000180100200a986 */ /* 0x0083e4000c101d16 */
.L_x_936:
[----:B------:R-:W-:Y:S05]  /*10380*/  BSYNC.RECONVERGENT B0 ;  /* 0x0000000000007941 */ /* 0x000fea0003800200 */
.L_x_935:
[----:B-1----:R1:W1:Y:S01]  /*10390*/  LDS.128 R28, [R12+0x1000] ;  /* 0x001000000c1c7984 */ /* 0x0022620000000c00 */
[----:B------:R-:W-:Y:S03]  /*103a0*/  BSSY.RECONVERGENT B0, `(.L_x_937) ;  /* 0x000001a000007945 */ /* 0x000fe60003800200 */
[----:B------:R1:W1:Y:S04]  /*103b0*/  LDS.128 R24, [R12+0x3000] ;  /* 0x003000000c187984 */ /* 0x0002680000000c00 */
[----:B------:R1:W1:Y:S04]  /*103c0*/  LDS.128 R20, [R12+0x5000] ;  /* 0x005000000c147984 */ /* 0x0002680000000c00 */
[----:B---3--:R3:W1:Y:S01]  /*103d0*/  LDS.128 R16, [R12+0x7000] ;  /* 0x007000000c107984 */ /* 0x0086620000000c00 */
[----:B------:R-:W-:Y:S05]  /*103e0*/  @P1 BRA `(.L_x_938) ;  /* 0x0000000000541947 */ /* 0x000fea0003800000 */
[----:B------:R-:W2:Y:S01]  /*103f0*/  LDCU.64 UR6, c[0x0][0x408] ;  /* 0x00008100ff0677ac */ /* 0x000ea20008000a00 */
[----:B------:R-:W-:Y:S01]  /*10400*/  IADD3 R0, P1, PT, R6, 0x20, RZ ;  /* 0x0000002006007810 */ /* 0x000fe20007f3e0ff */
[----:B------:R-:W-:Y:S01]  /*10410*/  IMAD.MOV.U32 R3, RZ, RZ, R9 ;  /* 0x000000ffff037224 */ /* 0x000fe200078e0009 */
[----:B------:R-:W4:Y:S03]  /*10420*/  LDCU UR9, c[0x0][0x440] ;  /* 0x00008800ff0977ac */ /* 0x000f260008000800 */
[----:B------:R-:W-:Y:S01]  /*10430*/  IMAD.X R2, RZ, RZ, R7, P1 ;  /* 0x000000ffff027224 */ /* 0x000fe200008e0607 */
[----:B------:R-:W3:Y:S03]  /*10440*/  LDCU.64 UR4, c[0x0][0x3f0] ;  /* 0x00007e00ff0477ac */ /* 0x000ee60008000a00 */
        /* <DEDUP_REMOVED lines=8> */
[----:B---3--:R-:W-:Y:S01]  /*104d0*/  LEA R2, P5, R4, UR4, 0x1 ;  /* 0x0000000404027c11 */ /* 0x008fe2000f8a08ff */
[----:B------:R-:W-:-:S05]  /*104e0*/  IMAD.IADD R0, R0, 0x1, R5 ;  /* 0x0000000100007824 */ /* 0x000fca00078e0205 */
[----:B------:R-:W-:-:S05]  /*104f0*/  LEA.HI.X R3, R4, UR5, R0, 0x1, P5 ;  /* 0x0000000504037c11 */ /* 0x000fca000a8f0c00 */
[----:B-1----:R1:W-:Y:S04]  /*10500*/  @!P4 STG.E.128 desc[UR22][R2.64], R28 ;  /* 0x0000001c0200c986 */ /* 0x0023e8000c101d16 */
[----:B------:R1:W-:Y:S04]  /*10510*/  @!P3 STG.E.128 desc[UR22][R2.64+0x80], R24 ;  /* 0x000080180200b986 */ /* 0x0003e8000c101d16 */
[----:B------:R1:W-:Y:S04]  /*10520*/  @!P2 STG.E.128 desc[UR22][R2.64+0x100], R20 ;  /* 0x000100140200a986 */ /* 0x0003e8000c101d16 */
[----:B------:R1:W-:Y:S02]  /*10530*/  @!P1 STG.E.128 desc[UR22][R2.64+0x180], R16 ;  /* 0x0001801002009986 */ /* 0x0003e4000c101d16 */
.L_x_938:
[----:B------:R-:W-:Y:S05]  /*10540*/  BSYNC.RECONVERGENT B0 ;  /* 0x0000000000007941 */ /* 0x000fea0003800200 */
.L_x_937:
[----:B-1----:R1:W1:Y:S04]  /*10550*/  LDS.128 R20, [R12+0x3800] ;  /* 0x003800000c147984 */ /* 0x0022680000000c00 */
[----:B------:R1:W1:Y:S01]  /*10560*/  LDS.128 R16, [R12+0x5800] ;  /* 0x005800000c107984 */ /* 0x0002620000000c00 */
[----:B------:R-:W-:Y:S05]  /*10570*/  @P0 EXIT ;  /* 0x000000000000094d */ /* 0x000fea0003800000 */
[----:B------:R-:W1:Y:S01]  /*10580*/  LDCU.64 UR6, c[0x0][0x408] ;  /* 0x00008100ff0677ac */ /* 0x000e620008000a00 */
[----:B------:R-:W-:Y:S01]  /*10590*/  IADD3 R0, P0, PT, R6, 0x30, RZ ;  /* 0x0000003006007810 */ /* 0x000fe20007f1e0ff */
[----:B-1234-:R-:W1:Y:S01]  /*105a0*/  LDS.128 R12, [R12+0x7800] ;  /* 0x007800000c0c7984 */ /* 0x01ee620000000c00 */
[----:B------:R-:W-:Y:S01]  /*105b0*/  IMAD.MOV.U32 R3, RZ, RZ, R9 ;  /* 0x000000ffff037224 */ /* 0x000fe200078e0009 */
[----:B------:R-:W2:Y:S02]  /*105c0*/  LDCU.64 UR4, c[0x0][0x3f0] ;  /* 0x00007e00ff0477ac */ /* 0x000ea40008000a00 */
[----:B------:R-:W-:Y:S01]  /*105d0*/  IMAD.X R2, RZ, RZ, R7, P0 ;  /* 0x000000ffff027224 */ /* 0x000fe200000e0607 */
[----:B------:R-:W3:Y:S03]  /*105e0*/  LDCU UR8, c[0x0][0x440] ;  /* 0x00008800ff0877ac */ /* 0x000ee60008000800 */
[----:B------:R-:W-:-:S02]  /*105f0*/  IMAD R6, R2, UR6, RZ ;  /* 0x0000000602067c24 */ /* 0x000fc4000f8e02ff */
[----:B------:R-:W-:-:S04]  /*10600*/  IMAD.MOV.U32 R2, RZ, RZ, R10 ;  /* 0x000000ffff027224 */ /* 0x000fc800078e000a */
[----:B------:R-:W-:Y:S01]  /*10610*/  IMAD.WIDE.U32 R4, R0, UR6, R2 ;  /* 0x0000000600047c25 */ /* 0x000fe2000f8e0002 */
[----:B---3--:R-:W-:-:S03]  /*10620*/  ISETP.GE.AND P3, PT, R36, UR8, PT ;  /* 0x0000000824007c0c */ /* 0x008fc6000bf66270 */
[----:B------:R-:W-:Y:S01]  /*10630*/  IMAD R0, R0, UR7, R6 ;  /* 0x0000000700007c24 */ /* 0x000fe2000f8e0206 */
[----:B--2---:R-:W-:Y:S02]  /*10640*/  LEA R2, P0, R4, UR4, 0x1 ;  /* 0x0000000404027c11 */ /* 0x004fe4000f8008ff */
[----:B-----5:R-:W-:Y:S01]  /*10650*/  ISETP.GE.AND P2, PT, R39, UR8, PT ;  /* 0x0000000827007c0c */ /* 0x020fe2000bf46270 */
[----:B------:R-:W-:Y:S01]  /*10660*/  IMAD.IADD R0, R0, 0x1, R5 ;  /* 0x0000000100007824 */ /* 0x000fe200078e0205 */
[----:B------:R-:W-:-:S04]  /*10670*/  ISETP.GE.AND P1, PT, R38, UR8, PT ;  /* 0x0000000826007c0c */ /* 0x000fc8000bf26270 */
[----:B------:R-:W-:Y:S02]  /*10680*/  LEA.HI.X R3, R4, UR5, R0, 0x1, P0 ;  /* 0x0000000504037c11 */ /* 0x000fe400080f0c00 */
[----:B------:R-:W-:-:S03]  /*10690*/  ISETP.GE.AND P0, PT, R37, UR8, PT ;  /* 0x0000000825007c0c */ /* 0x000fc6000bf06270 */
[----:B------:R2:W-:Y:S04]  /*106a0*/  @!P3 STG.E.128 desc[UR22][R2.64], R32 ;  /* 0x000000200200b986 */ /* 0x0005e8000c101d16 */
[----:B------:R2:W-:Y:S04]  /*106b0*/  @!P2 STG.E.128 desc[UR22][R2.64+0x80], R20 ;  /* 0x000080140200a986 */ /* 0x0005e8000c101d16 */
[----:B------:R2:W-:Y:S02]  /*106c0*/  @!P1 STG.E.128 desc[UR22][R2.64+0x100], R16 ;  /* 0x0001001002009986 */ /* 0x0005e4000c101d16 */
[----:B-1----:R-:W-:Y:S05]  /*106d0*/  @P0 EXIT ;  /* 0x000000000000094d */ /* 0x002fea0003800000 */
[----:B------:R-:W-:Y:S01]  /*106e0*/  STG.E.128 desc[UR22][R2.64+0x180], R12 ;  /* 0x0001800c02007986 */ /* 0x000fe2000c101d16 */
[----:B------:R-:W-:Y:S05]  /*106f0*/  EXIT ;  /* 0x000000000000794d */ /* 0x000fea0003800000 */
.L_x_939:
        /* <DEDUP_REMOVED lines=16> */
.L_x_2350:


//--------------------- .text._ZN5flash16flash_fwd_kernelI23Flash_fwd_kernel_traitsILi256ELi64ELi64ELi4ELb0ELb0EN7cutlass10bfloat16_tE19Flash_kernel_traitsILi256ELi64ELi64ELi4ES3_EELb0ELb0ELb0ELb0ELb0ELb0ELb1ELb0EEEvNS_16Flash_fwd_paramsE --------------------------
	.section	.text._ZN5flash16flash_fwd_kernelI23Flash_fwd_kernel_traitsILi256ELi64ELi64ELi4ELb0ELb0EN7cutlass10bfloat16_tE19Flash_kernel_traitsILi256ELi64ELi64ELi4ES3_EELb0ELb0ELb0ELb0ELb0ELb0ELb1ELb0EEEvNS_16Flash_fwd_paramsE,"ax",@progbits
	.align	128
        .global         _ZN5flash16flash_fwd_kernelI23Flash_fwd_kernel_traitsILi256ELi64ELi64ELi4ELb0ELb0EN7cutlass10bfloat16_tE19Flash_kernel_traitsILi256ELi64ELi64ELi4ES3_EELb0ELb0ELb0ELb0ELb0ELb0ELb1ELb0EEEvNS_16Flash_fwd_paramsE
        .type           _ZN5flash16flash_fwd_kernelI23Flash_fwd_kernel_traitsILi256ELi64ELi64ELi4ELb0ELb0EN7cutlass10bfloat16_tE19Flash_kernel_traitsILi256ELi64ELi64ELi4ES3_EELb0ELb0ELb0ELb0ELb0ELb0ELb1ELb0EEEvNS_16Flash_fwd_paramsE,@function
        .size           _ZN5flash16flash_fwd_kernelI23Flash_fwd_kernel_traitsILi256ELi64ELi64ELi4ELb0ELb0EN7cutlass10bfloat16_tE19Flash_kernel_traitsILi256ELi64ELi64ELi4ES3_EELb0ELb0ELb0ELb0ELb0ELb0ELb1ELb0EEEvNS_16Flash_fwd_paramsE,(.L_x_2351 - _ZN5flash16flash_fwd_kernelI23Flash_fwd_kernel_traitsILi256ELi64ELi64ELi4ELb0ELb0EN7cutlass10bfloat16_tE19Flash_kernel_traitsILi256ELi64ELi64ELi4ES3_EELb0ELb0ELb0ELb0ELb0ELb0ELb1ELb0EEEvNS_16Flash_fwd_paramsE)
        .other          _ZN5flash16flash_fwd_kernelI23Flash_fwd_kernel_traitsILi256ELi64ELi64ELi4ELb0ELb0EN7cutlass10bfloat16_tE19Flash_kernel_traitsILi256ELi64ELi64ELi4ES3_EELb0ELb0ELb0ELb0ELb0ELb0ELb1ELb0EEEvNS_16Flash_fwd_paramsE,@"STO_CUDA_ENTRY STV_DEFAULT"
_ZN5flash16flash_fwd_kernelI23Flash_fwd_kernel_traitsILi256ELi64ELi64ELi4ELb0ELb0EN7cutlass10bfloat16_tE19Flash_kernel_traitsILi256ELi64ELi64ELi4ES3_EELb0ELb0ELb0ELb0ELb0ELb0ELb1ELb0EEEvNS_16Flash_fwd_paramsE:
.text._ZN5flash16flash_fwd_kernelI23Flash_fwd_kernel_traitsILi256ELi64ELi64ELi4ELb0ELb0EN7cutlass10bfloat16_tE19Flash_kernel_traitsILi256ELi64ELi64ELi4ES3_EELb0ELb0ELb0ELb0ELb0ELb0ELb1ELb0EEEvNS_16Flash_fwd_paramsE:
        /* <DEDUP_REMOVED lines=77> */
.L_x_940:
        /* <DEDUP_REMOVED lines=35> */
.L_x_942:
        /* <DEDUP_REMOVED lines=56> */
.L_x_944:
[----:B------:R-:W-:Y:S05]  /*0a80*/  BSYNC.RECONVERGENT B0 ;  /* 0x0000000000007941 */ /* 0x000fea0003800200 */
.L_x_943:
        /* <DEDUP_REMOVED lines=25> */
.L_x_946:
[----:B------:R-:W-:Y:S05]  /*0c20*/  BSYNC.RECONVERGENT B0 ;  /* 0x0000000000007941 */ /* 0x000fea0003800200 */
.L_x_945:
        /* <DEDUP_REMOVED lines=24> */
.L_x_948:
[----:B------:R-:W-:Y:S05]  /*0db0*/  BSYNC.RECONVERGENT B0 ;  /* 0x0000000000007941 */ /* 0x000fea0003800200 */
.L_x_947:
        /* <DEDUP_REMOVED lines=26> */
.L_x_950:
[----:B------:R-:W-:Y:S05]  /*0f60*/  BSYNC.RECONVERGENT B0 ;  /* 0x0000000000007941 */ /* 0x000fea0003800200 */
.L_x_949:
        /* <DEDUP_REMOVED lines=10> */
.L_x_952:
[----:B------:R-:W-:Y:S05]  /*1010*/  BSYNC.RECONVERGENT B0 ;  /* 0x0000000000007941 */ /* 0x000fea0003800200 */
.L_x_951:
        /* <DEDUP_REMOVED lines=10> */
.L_x_954:
[----:B------:R-:W-:Y:S05]  /*10c0*/  BSYNC.RECONVERGENT B0 ;  /* 0x0000000000007941 */ /* 0x000fea0003800200 */
.L_x_953:
        /* <DEDUP_REMOVED lines=10> */
.L_x_956:
[----:B------:R-:W-:Y:S05]  /*1170*/  BSYNC.RECONVERGENT B0 ;  /* 0x0000000000007941 */ /* 0x000fea0003800200 */
.L_x_955:
        /* <DEDUP_REMOVED lines=10> */
.L_x_941:
        /* <DEDUP_REMOVED lines=22> */
.L_x_957:
[----:B------:R-:W1:Y:S01]  /*1380*/  LDCU.64 UR10, c[0x0][0x3b8] ;  /* 0x00007700ff0a77ac */ /* 0x000e620008000a00 */
[----:B------:R-:W-:-:S04]  /*1390*/  UIADD3 UR6, UPT, UPT, UR13, UR14, URZ ;  /* 0x0000000e0d067290 */ /* 0x000fc8000fffe0ff */
[----:B-1----:R-:W-:Y:S02]  /*13a0*/  UIMAD.WIDE.U32 UR16, UR6, UR10, URZ ;  /* 0x0000000a061072a5 */ /* 0x002fe4000f8e00ff */
[----:B------:R-:W-:-:S04]  /*13b0*/  UIMAD UR6, UR6, UR11, URZ ;  /* 0x0000000b060672a4 */ /* 0x000fc8000f8e02ff */
[----:B------:R-:W-:Y:S02]  /*13c0*/  UIADD3 UR6, UPT, UPT, UR17, UR6, URZ ;  /* 0x0000000611067290 */ /* 0x000fe4000fffe0ff */
.L_x_958:
        /* <DEDUP_REMOVED lines=38> */
.L_x_959:
[----:B------:R-:W1:Y:S01]  /*1630*/  LDCU.64 UR8, c[0x0][0x3c0] ;  /* 0x00007800ff0877ac */ /* 0x000e620008000a00 */
[----:B------:R-:W-:-:S04]  /*1640*/  UIADD3 UR13, UPT, UPT, UR13, UR14, URZ ;  /* 0x0000000e0d0d7290 */ /* 0x000fc8000fffe0ff */
[----:B-1----:R-:W-:Y:S02]  /*1650*/  UIMAD.WIDE.U32 UR4, UR13, UR8, URZ ;  /* 0x000000080d0472a5 */ /* 0x002fe4000f8e00ff */
[----:B------:R-:W-:-:S04]  /*1660*/  UIMAD UR13, UR13, UR9, URZ ;  /* 0x000000090d0d72a4 */ /* 0x000fc8000f8e02ff */
[----:B------:R-:W-:-:S12]  /*1670*/  UIADD3 UR5, UPT, UPT, UR5, UR13, URZ ;  /* 0x0000000d05057290 */ /* 0x000fd8000fffe0ff */
.L_x_960:
[----:B------:R-:W-:Y:S01]  /*1680*/  IMAD.SHL.U32 R241, R222, 0x8, RZ ;  /* 0x00000008def17824 */ /* 0x000fe200078e00ff */
[----:B------:R-:W-:Y:S01]  /*1690*/  SHF.R.U32.HI R0, RZ, 0x3, R222 ;  /* 0x00000003ff007819 */ /* 0x000fe200000116de */
[----:B------:R-:W1:Y:S01]  /*16a0*/  LDCU.64 UR14, c[0x0][0x390] ;  /* 0x00007200ff0e77ac */ /* 0x000e620008000a00 */
[----:B------:R-:W-:Y:S01]  /*16b0*/  SHF.R.S32.HI R11, RZ, 0x1f, R4 ;  /* 0x0000001fff0b7819 */ /* 0x000fe20000011404 */
[----:B------:R-:W2:Y:S01]  /*16c0*/  S2R R3, SR_CTAID.X ;  /* 0x0000000000037919 */ /* 0x000ea20000002500 */
[C---:B------:R-:W-:Y:S01]  /*16d0*/  LOP3.LUT R223, R241.reuse, 0x38, RZ, 0xc0, !PT ;  /* 0x00000038f1df7812 */ /* 0x040fe200078ec0ff */
[----:B------:R-:W3:Y:S01]  /*16e0*/  S2UR UR28, SR_CgaCtaId ;  /* 0x00000000001c79c3 */ /* 0x000ee20000008800 */
[----:B------:R-:W-:Y:S01]  /*16f0*/  LOP3.LUT R5, R241, 0x1f8, RZ, 0xc0, !PT ;  /* 0x000001f8f1057812 */ /* 0x000fe200078ec0ff */
[----:B------:R-:W4:Y:S01]  /*1700*/  LDCU.64 UR12, c[0x0][0x3c8] ;  /* 0x00007900ff0c77ac */ /* 0x000f220008000a00 */
[C---:B------:R-:W-:Y:S01]  /*1710*/  IADD3 R6, P1, PT, R223.reuse, UR16, RZ ;  /* 0x00000010df067c10 */ /* 0x040fe2000ff3e0ff */
[----:B------:R-:W-:Y:S01]  /*1720*/  BSSY.RECONVERGENT B0, `(.L_x_961) ;  /* 0x0000051000007945 */ /* 0x000fe20003800200 */
[----:B------:R-:W-:Y:S01]  /*1730*/  IADD3 R14, P0, PT, R223, UR4, RZ ;  /* 0x00000004df0e7c10 */ /* 0x000fe2000ff1e0ff */
[----:B------:R-:W5:Y:S01]  /*1740*/  LDCU.64 UR16, c[0x0][0x388] ;  /* 0x00007100ff1077ac */ /* 0x000f620008000a00 */
[----:B------:R-:W-:Y:S01]  /*1750*/  LOP3.LUT R9, R241, 0x1e00, RZ, 0xc0, !PT ;  /* 0x00001e00f1097812 */ /* 0x000fe200078ec0ff */
[----:B------:R-:W-:Y:S01]  /*1760*/  IMAD.X R7, RZ, RZ, UR6, P1 ;  /* 0x00000006ff077e24 */ /* 0x000fe200088e06ff */
[----:B------:R-:W-:Y:S01]  /*1770*/  LOP3.LUT R236, R5, 0x38, R222, 0x78, !PT ;  /* 0x0000003805ec7812 */ /* 0x000fe200078e78de */
[----:B------:R-:W-:Y:S01]  /*1780*/  IMAD.X R15, RZ, RZ, UR5, P0 ;  /* 0x00000005ff0f7e24 */ /* 0x000fe200080e06ff */
[----:B------:R-:W1:Y:S01]  /*1790*/  LDCU.128 UR4, c[0x0][0x3d0] ;  /* 0x00007a00ff0477ac */ /* 0x000e620008000c00 */
[----:B------:R-:W-:Y:S01]  /*17a0*/  IMAD.WIDE.U32 R6, R0, UR10, R6 ;  /* 0x0000000a00067c25 */ /* 0x000fe2000f8e0006 */
[----:B------:R-:W-:-:S02]  /*17b0*/  IADD3 R8, P0, PT, R223, UR26, RZ ;  /* 0x0000001adf087c10 */ /* 0x000fc4000ff1e0ff */
[----:B------:R-:W-:Y:S01]  /*17c0*/  LOP3.LUT R236, R236, R9, RZ, 0xfc, !PT ;  /* 0x00000009ecec7212 */ /* 0x000fe200078efcff */
[C---:B------:R-:W-:Y:S01]  /*17d0*/  IMAD.WIDE.U32 R14, R0.reuse, UR8, R14 ;  /* 0x00000008000e7c25 */ /* 0x040fe2000f8e000e */
[C---:B------:R-:W-:Y:S02]  /*17e0*/  LOP3.LUT R240, R223.reuse, 0x40, RZ, 0xfc, !PT ;  /* 0x00000040dff07812 */ /* 0x040fe400078efcff */
[C---:B------:R-:W-:Y:S01]  /*17f0*/  LOP3.LUT R239, R223.reuse, 0x80, RZ, 0xfc, !PT ;  /* 0x00000080dfef7812 */ /* 0x040fe200078efcff */
[C---:B------:R-:W-:Y:S01]  /*1800*/  IMAD R7, R0.reuse, UR11, R7 ;  /* 0x0000000b00077c24 */ /* 0x040fe2000f8e0207 */
[----:B------:R-:W-:Y:S01]  /*1810*/  LOP3.LUT R238, R223, 0xc0, RZ, 0xfc, !PT ;  /* 0x000000c0dfee7812 */ /* 0x000fe200078efcff */
[----:B------:R-:W-:Y:S02]  /*1820*/  IMAD R15, R0, UR9, R15 ;  /* 0x00000009000f7c24 */ /* 0x000fe4000f8e020f */
[----:B------:R-:W-:Y:S02]  /*1830*/  IMAD.X R9, RZ, RZ, UR24, P0 ;  /* 0x00000018ff097e24 */ /* 0x000fe400080e06ff */
[----:B----4-:R-:W-:-:S02]  /*1840*/  IMAD.U32 R10, RZ, RZ, UR12 ;  /* 0x0000000cff0a7e24 */ /* 0x010fc4000f8e00ff */
[C---:B-1----:R-:W-:Y:S02]  /*1850*/  IMAD R13, R11.reuse, UR4, RZ ;  /* 0x000000040b0d7c24 */ /* 0x042fe4000f8e02ff */
[----:B------:R-:W-:Y:S02]  /*1860*/  IMAD R11, R11, UR6, RZ ;  /* 0x000000060b0b7c24 */ /* 0x000fe4000f8e02ff */
        /* <DEDUP_REMOVED lines=8> */
[----:B------:R-:W-:Y:S01]  /*18f0*/  IMAD.IADD R234, R7, 0x1, R13 ;  /* 0x0000000107ea7824 */ /* 0x000fe200078e020d */
[----:B------:R-:W-:Y:S01]  /*1900*/  LEA R233, P0, R4, UR14, 0x1 ;  /* 0x0000000e04e97c11 */ /* 0x000fe2000f8008ff */
[----:B------:R-:W-:Y:S01]  /*1910*/  UIADD3 UR14, UPT, UPT, -UR25, UR27, URZ ;  /* 0x0000001b190e7290 */ /* 0x000fe2000fffe1ff */
[----:B------:R-:W-:Y:S02]  /*1920*/  IMAD.IADD R232, R5, 0x1, R11 ;  /* 0x0000000105e87824 */ /* 0x000fe400078e020b */
[----:B------:R-:W-:Y:S01]  /*1930*/  IMAD.WIDE.U32 R10, R10, UR23, R8 ;  /* 0x000000170a0a7c25 */ /* 0x000fe2000f8e0008 */
[----:B------:R-:W-:-:S02]  /*1940*/  LEA.HI.X R234, R6, UR17, R234, 0x1, P1 ;  /* 0x0000001106ea7c11 */ /* 0x000fc400088f0cea */
[C---:B------:R-:W-:Y:S01]  /*1950*/  ISETP.GE.AND P2, PT, R0.reuse, UR14, PT ;  /* 0x0000000e00007c0c */ /* 0x040fe2000bf46270 */
[----:B------:R-:W-:Y:S01]  /*1960*/  IMAD.U32 R15, RZ, RZ, UR13 ;  /* 0x0000000dff0f7e24 */ /* 0x000fe2000f8e00ff */
[C---:B--2---:R-:W-:Y:S01]  /*1970*/  LEA R7, P1, R3.reuse, R0, 0x6 ;  /* 0x0000000003077211 */ /* 0x044fe200078230ff */
[----:B------:R-:W-:Y:S01]  /*1980*/  VIADD R6, R0, 0x10 ;  /* 0x0000001000067836 */ /* 0x000fe20000000000 */
[----:B------:R-:W-:Y:S01]  /*1990*/  LEA.HI.X R232, R4, UR15, R232, 0x1, P0 ;  /* 0x0000000f04e87c11 */ /* 0x000fe200080f0ce8 */
[----:B------:R-:W-:Y:S01]  /*19a0*/  VIADD R5, R0, 0x20 ;  /* 0x0000002000057836 */ /* 0x000fe20000000000 */
[----:B------:R-:W-:Y:S01]  /*19b0*/  LEA.HI.X R3, R3, RZ, RZ, 0x6, P1 ;  /* 0x000000ff03037211 */ /* 0x000fe200008f34ff */
[----:B------:R-:W-:Y:S01]  /*19c0*/  IMAD R15, R15, UR23, R11 ;  /* 0x000000170f0f7c24 */ /* 0x000fe2000f8e020b */
[----:B------:R-:W-:Y:S01]  /*19d0*/  ISETP.GE.AND P0, PT, R6, UR14, PT ;  /* 0x0000000e06007c0c */ /* 0x000fe2000bf06270 */
[----:B------:R-:W-:Y:S01]  /*19e0*/  VIADD R4, R0, 0x30 ;  /* 0x0000003000047836 */ /* 0x000fe20000000000 */
[----:B------:R-:W-:-:S03]  /*19f0*/  ISETP.GE.AND P6, PT, R5, UR14, PT ;  /* 0x0000000e05007c0c */ /* 0x000fc6000bfc6270 */
        /* <DEDUP_REMOVED lines=35> */
.L_x_962:
[----:B------:R-:W-:Y:S05]  /*1c30*/  BSYNC.RECONVERGENT B0 ;  /* 0x0000000000007941 */ /* 0x000fea0003800200 */
.L_x_961:
        /* <DEDUP_REMOVED lines=40> */
.L_x_964:
[----:B------:R-:W-:Y:S05]  /*1ec0*/  BSYNC.RECONVERGENT B0 ;  /* 0x0000000000007941 */ /* 0x000fea0003800200 */
.L_x_963:
        /* <DEDUP_REMOVED lines=39> */
.L_x_966:
[----:B------:R-:W-:Y:S05]  /*2140*/  BSYNC.RECONVERGENT B0 ;  /* 0x0000000000007941 */ /* 0x000fea0003800200 */
.L_x_965:
        /* <DEDUP_REMOVED lines=39> */
.L_x_968:
[----:B------:R-:W-:Y:S05]  /*23c0*/  BSYNC.RECONVERGENT B0 ;  /* 0x0000000000007941 */ /* 0x000fea0003800200 */
.L_x_967:
        /* <DEDUP_REMOVED lines=43> */
.L_x_970:
[----:B------:R-:W-:Y:S05]  /*2680*/  BSYNC.RECONVERGENT B0 ;  /* 0x0000000000007941 */ /* 0x000fea0003800200 */
.L_x_969:
        /* <DEDUP_REMOVED lines=10> */
[----:B----4-:R-:W-:Y:S01]  /*2730*/  IMAD.U32 R3, RZ, RZ, UR15 ;  /* 0x0000000fff037e24 */ /* 0x010fe2000f8e00ff */
        /* <DEDUP_REMOVED lines=26> */
.L_x_972:
[----:B------:R-:W-:Y:S05]  /*28e0*/  BSYNC.RECONVERGENT B0 ;  /* 0x0000000000007941 */ /* 0x000fea0003800200 */
.L_x_971:
        /* <DEDUP_REMOVED lines=11> */
[----:B----4-:R-:W-:Y:S01]  /*29a0*/  IMAD.U32 R3, RZ, RZ, UR15 ;  /* 0x0000000fff037e24 */ /* 0x010fe2000f8e00ff */
        /* <DEDUP_REMOVED lines=25> */
.L_x_974:
[----:B------:R-:W-:Y:S05]  /*2b40*/  BSYNC.RECONVERGENT B0 ;  /* 0x0000000000007941 */ /* 0x000fea0003800200 */
.L_x_973:
        /* <DEDUP_REMOVED lines=37> */
.L_x_976:
[----:B------:R-:W-:Y:S05]  /*2da0*/  BSYNC.RECONVERGENT B0 ;  /* 0x0000000000007941 */ /* 0x000fea0003800200 */
.L_x_975:
        /* <DEDUP_REMOVED lines=15> */
[----:B--23--:R-:W-:Y:S02]  /*2ea0*/  IMAD.U32 R8, RZ, RZ, UR28 ;  /* 0x0000001cff087e24 */ /* 0x00cfe4000f8e00ff */
[----:B------:R-:W-:Y:S02]  /*2eb0*/  IMAD.U32 R7, RZ, RZ, UR7 ;  /* 0x00000007ff077e24 */ /* 0x000fe4000f8e00ff */
[----:B------:R-:W-:Y:S01]  /*2ec0*/  IMAD.U32 R9, RZ, RZ, UR29 ;  /* 0x0000001dff097e24 */ /* 0x000fe2000f8e00ff */
[----:B------:R-:W-:-:S04]  /*2ed0*/  LEA R10, P4, R8, R233, 0x1 ;  /* 0x000000e9080a7211 */ /* 0x000fc800078808ff */
        /* <DEDUP_REMOVED lines=26> */
.L_x_978:
[----:B------:R4:W-:Y:S04]  /*3080*/  STS.128 [R236+0x10000], RZ ;  /* 0x010000ffec007388 */ /* 0x0009e80000000c00 */
[----:B------:R4:W-:Y:S04]  /*3090*/  STS.128 [R236+0x12000], RZ ;  /* 0x012000ffec007388 */ /* 0x0009e80000000c00 */
[----:B------:R4:W-:Y:S04]  /*30a0*/  STS.128 [R236+0x14000], RZ ;  /* 0x014000ffec007388 */ /* 0x0009e80000000c00 */
[----:B------:R4:W-:Y:S02]  /*30b0*/  STS.128 [R236+0x16000], RZ ;  /* 0x016000ffec007388 */ /* 0x0009e40000000c00 */
.L_x_979:
[----:B------:R-:W-:Y:S05]  /*30c0*/  BSYNC.RECONVERGENT B0 ;  /* 0x0000000000007941 */ /* 0x000fea0003800200 */
.L_x_977:
        /* <DEDUP_REMOVED lines=47> */
.L_x_981:
[----:B------:R-:W-:Y:S05]  /*33c0*/  BSYNC.RECONVERGENT B0 ;  /* 0x0000000000007941 */ /* 0x000fea0003800200 */
.L_x_980:
        /* <DEDUP_REMOVED lines=41> */
.L_x_983:
[----:B------:R-:W-:Y:S05]  /*3660*/  BSYNC.RECONVERGENT B0 ;  /* 0x0000000000007941 */ /* 0x000fea0003800200 */
.L_x_982:
        /* <DEDUP_REMOVED lines=41> */
.L_x_985:
[----:B------:R-:W-:Y:S05]  /*3900*/  BSYNC.RECONVERGENT B0 ;  /* 0x0000000000007941 */ /* 0x000fea0003800200 */
.L_x_984:
[----:B------:R-:W-:Y:S01]  /*3910*/  LDSM.16.M88.4 R48, [R89] ;  /* 0x000000005930783b */ /* 0x000fe20000000200 */
[----:B------:R-:W-:Y:S01]  /*3920*/  IMAD.MOV.U32 R80, RZ, RZ, 0x20 ;  /* 0x00000020ff507424 */ /* 0x000fe200078e00ff */
[----:B------:R-:W-:Y:S01]  /*3930*/  LOP3.LUT P2, RZ, R222, 0x2, RZ, 0xc0, !PT ;  /* 0x00000002deff7812 */ /* 0x000fe2000784c0ff */
[----:B------:R-:W-:Y:S01]  /*3940*/  VIADD R83, R86, UR5 ;  /* 0x0000000556537c36 */ /* 0x000fe20008000000 */
[----:B------:R-:W5:Y:S01]  /*3950*/  LDSM.16.M88.4 R32, [R86+UR5+0x8000] ;  /* 0x008000055620783b */ /* 0x000f620008000200 */
[----:B------:R-:W-:Y:S01]  /*3960*/  IMAD.MOV.U32 R82, RZ, RZ, 0x40 ;  /* 0x00000040ff527424 */ /* 0x000fe200078e00ff */
[----:B------:R-:W-:Y:S01]  /*3970*/  SEL R80, R80, 0xffffffe0, !P2 ;  /* 0xffffffe050507807 */ /* 0x000fe20005000000 */
[----:B------:R-:W4:Y:S01]  /*3980*/  LDCU UR4, c[0x0][0x50c] ;  /* 0x0000a180ff0477ac */ /* 0x000f220008000800 */
[----:B------:R-:W4:Y:S01]  /*3990*/  LDSM.16.M88.4 R24, [R86+UR5+0x8800] ;  /* 0x008800055618783b */ /* 0x000f220008000200 */
[----:B------:R-:W-:Y:S02]  /*39a0*/  LOP3.LUT P0, RZ, R222, 0x4, RZ, 0xc0, !PT ;  /* 0x00000004deff7812 */ /* 0x000fe4000780c0ff */
[--C-:B------:R-:W-:Y:S01]  /*39b0*/  IMAD.IADD R88, R89, 0x1, R80.reuse ;  /* 0x0000000159587824 */ /* 0x100fe200078e0250 */
[----:B------:R-:W4:Y:S01]  /*39c0*/  LDSM.16.M88.4 R56, [R86+UR5+0x9000] ;  /* 0x009000055638783b */ /* 0x000f220008000200 */
[----:B------:R-:W-:Y:S01]  /*39d0*/  IMAD.IADD R84, R83, 0x1, R80 ;  /* 0x0000000153547824 */ /* 0x000fe200078e0250 */
[----:B------:R-:W-:Y:S01]  /*39e0*/  SEL R82, R82, 0xffffffc0, !P0 ;  /* 0xffffffc052527807 */ /* 0x000fe20004000000 */
[----:B------:R-:W-:Y:S01]  /*39f0*/  UISETP.GE.U32.AND UP1, UPT, UR22, 0x41, UPT ;  /* 0x000000411600788c */ /* 0x000fe2000bf26070 */
[----:B-1----:R-:W1:Y:S03]  /*3a00*/  LDSM.16.M88.4 R4, [R86+UR5+0x9800] ;  /* 0x009800055604783b */ /* 0x002e660008000200 */
[--C-:B------:R-:W-:Y:S01]  /*3a10*/  IMAD.IADD R87, R89, 0x1, R82.reuse ;  /* 0x0000000159577824 */ /* 0x100fe200078e0252 */
[----:B------:R-:W-:Y:S01]  /*3a20*/  LDSM.16.M88.4 R16, [R88] ;  /* 0x000000005810783b */ /* 0x000fe20000000200 */
[----:B------:R-:W-:-:S02]  /*3a30*/  IMAD.IADD R83, R83, 0x1, R82 ;  /* 0x0000000153537824 */ /* 0x000fc400078e0252 */
        /* <DEDUP_REMOVED lines=8> */
[----:B--23--:R-:W2:Y:S04]  /*3ac0*/  LDSM.16.M88.4 R8, [R83+0x8000] ;  /* 0x008000005308783b */ /* 0x00cea80000000200 */
[----:B------:R-:W-:Y:S01]  /*3ad0*/  LDSM.16.M88.4 R68, [R89+0x2000] ;  /* 0x002000005944783b */ /* 0x000fe20000000200 */
[C---:B----4-:R-:W-:Y:S03]  /*3ae0*/  HMMA.16816.F32.BF16 R28, R48.reuse, R24, RZ ;  /* 0x00000018301c723c */ /* 0x050fe600000418ff */
[----:B------:R-:W-:Y:S04]  /*3af0*/  LDSM.16.M88.4 R72, [R86+UR5+0xb800] ;  /* 0x00b800055648783b */ /* 0x000fe80008000200 */
[----:B------:R-:W-:Y:S01]  /*3b00*/  LDSM.16.M88.4 R76, [R81+0xc000] ;  /* 0x00c00000514c783b */ /* 0x000fe20000000200 */
[C---:B------:R-:W-:Y:S03]  /*3b10*/  HMMA.16816.F32.BF16 R60, R48.reuse, R56, RZ ;  /* 0x00000038303c723c */ /* 0x040fe600000418ff */
        /* <DEDUP_REMOVED lines=31> */
[----:B------:R-:W4:Y:S04]  /*3d10*/  LDSM.16.M88.4 R20, [R86+UR5+0xa000] ;  /* 0x00a000055614783b */ /* 0x000f280008000200 */
[----:B------:R-:W-:Y:S03]  /*3d20*/  LDSM.16.M88.4 R44, [R84+0xa000] ;  /* 0x00a00000542c783b */ /* 0x000fe60000000200 */
[C---:B--2---:R-:W-:Y:S08]  /*3d30*/  HMMA.16816.F32.BF16 R12, R8.reuse, R16, R12 ;  /* 0x00000010080c723c */ /* 0x044ff0000004180c */
[C---:B------:R-:W-:Y:S01]  /*3d40*/  HMMA.16816.F32.BF16 R32, R8.reuse, R18, R32 ;  /* 0x000000120820723c */ /* 0x040fe20000041820 */
[----:B------:R-:W2:Y:S07]  /*3d50*/  LDSM.16.M88.4 R16, [R86+UR5+0xa800] ;  /* 0x00a800055610783b */ /* 0x000eae0008000200 */
[C---:B-1----:R-:W-:Y:S08]  /*3d60*/  HMMA.16816.F32.BF16 R28, R8.reuse, R4, R28 ;  /* 0x00000004081c723c */ /* 0x042ff0000004181c */
[C---:B------:R-:W-:Y:S01]  /*3d70*/  HMMA.16816.F32.BF16 R24, R8.reuse, R6, R24 ;  /* 0x000000060818723c */ /* 0x040fe20000041818 */
[----:B------:R-:W1:Y:S07]  /*3d80*/  LDSM.16.M88.4 R4, [R86+UR5+0xb000] ;  /* 0x00b000055604783b */ /* 0x000e6e0008000200 */
[C---:B------:R-:W-:Y:S08]  /*3d90*/  HMMA.16816.F32.BF16 R60, R8.reuse, R40, R60 ;  /* 0x00000028083c723c */ /* 0x040ff0000004183c */
[C---:B------:R-:W-:Y:S01]  /*3da0*/  HMMA.16816.F32.BF16 R56, R8.reuse, R42, R56 ;  /* 0x0000002a0838723c */ /* 0x040fe20000041838 */
[----:B------:R-:W-:Y:S07]  /*3db0*/  LDSM.16.M88.4 R40, [R84+0xa800] ;  /* 0x00a800005428783b */ /* 0x000fee0000000200 */
[C---:B---3--:R-:W-:Y:S08]  /*3dc0*/  HMMA.16816.F32.BF16 R52, R8.reuse, R36, R52 ;  /* 0x000000240834723c */ /* 0x048ff00000041834 */
[----:B------:R-:W-:Y:S01]  /*3dd0*/  HMMA.16816.F32.BF16 R48, R8, R38, R48 ;  /* 0x000000260830723c */ /* 0x000fe20000041830 */
[----:B------:R-:W3:Y:S04]  /*3de0*/  LDSM.16.M88.4 R36, [R88+0x2000] ;  /* 0x002000005824783b */ /* 0x000ee80000000200 */
[----:B------:R-:W5:Y:S03]  /*3df0*/  LDSM.16.M88.4 R8, [R84+0xb000] ;  /* 0x00b000005408783b */ /* 0x000f660000000200 */
        /* <DEDUP_REMOVED lines=29> */
[C---:B-1----:R-:W-:Y:S08]  /*3fd0*/  HMMA.16816.F32.BF16 R28, R16.reuse, R4, R28 ;  /* 0x00000004101c723c */ /* 0x042ff0000004181c */
[C---:B------:R-:W-:Y:S01]  /*3fe0*/  HMMA.16816.F32.BF16 R24, R16.reuse, R6, R24 ;  /* 0x000000061018723c */ /* 0x040fe20000041818 */
[----:B------:R-:W1:Y:S07]  /*3ff0*/  LDSM.16.M88.4 R4, [R86+UR5+0xc000] ;  /* 0x00c000055604783b */ /* 0x000e6e0008000200 */
[C---:B----4-:R-:W-:Y:S08]  /*4000*/  HMMA.16816.F32.BF16 R60, R16.reuse, R72, R60 ;  /* 0x00000048103c723c */ /* 0x050ff0000004183c */
[C---:B------:R-:W-:Y:S01]  /*4010*/  HMMA.16816.F32.BF16 R56, R16.reuse, R74, R56 ;  /* 0x0000004a1038723c */ /* 0x040fe20000041838 */
[----:B------:R-:W-:Y:S07]  /*4020*/  LDSM.16.M88.4 R72, [R87+0x4000] ;  /* 0x004000005748783b */ /* 0x000fee0000000200 */
        /* <DEDUP_REMOVED lines=9> */
[----:B------:R-:W-:Y:S07]  /*40c0*/  LDSM.16.M88.4 R68, [R83+0xd000] ;  /* 0x00d000005344783b */ /* 0x000fee0000000200 */
[C---:B------:R-:W-:Y:S08]  /*40d0*/  HMMA.16816.F32.BF16 R60, R8.reuse, R64, R60 ;  /* 0x00000040083c723c */ /* 0x040ff0000004183c */
[C---:B------:R-:W-:Y:S01]  /*40e0*/  HMMA.16816.F32.BF16 R56, R8.reuse, R66, R56 ;  /* 0x000000420838723c */ /* 0x040fe20000041838 */
[----:B------:R-:W-:Y:S07]  /*40f0*/  LDSM.16.M88.4 R64, [R83+0xd800] ;  /* 0x00d800005340783b */ /* 0x000fee0000000200 */
[C---:B--2---:R-:W-:Y:S08]  /*4100*/  HMMA.16816.F32.BF16 R52, R8.reuse, R20, R52 ;  /* 0x000000140834723c */ /* 0x044ff00000041834 */
[----:B------:R-:W-:Y:S01]  /*4110*/  HMMA.16816.F32.BF16 R48, R8, R22, R48 ;  /* 0x000000160830723c */ /* 0x000fe20000041830 */
[----:B------:R-:W-:Y:S04]  /*4120*/  LDSM.16.M88.4 R8, [R88+0x4000] ;  /* 0x004000005808783b */ /* 0x000fe80000000200 */
[----:B------:R-:W-:Y:S03]  /*4130*/  LDSM.16.M88.4 R20, [R84+0xc000] ;  /* 0x00c000005414783b */ /* 0x000fe60000000200 */
[C---:B-1----:R-:W-:Y:S08]  /*4140*/  HMMA.16816.F32.BF16 R12, R36.reuse, R4, R12 ;  /* 0x00000004240c723c */ /* 0x042ff0000004180c */
        /* <DEDUP_REMOVED lines=8> */
[C---:B-----5:R-:W-:Y:S08]  /*41d0*/  HMMA.16816.F32.BF16 R52, R36.reuse, R44, R52 ;  /* 0x0000002c2434723c */ /* 0x060ff00000041834 */
        /* <DEDUP_REMOVED lines=11> */
[----:B------:R-:W2:Y:S07]  /*4290*/  LDSM.16.M88.4 R16, [R86+UR5+0xe000] ;  /* 0x00e000055610783b */ /* 0x000eae0008000200 */
[C---:B---3--:R-:W-:Y:S08]  /*42a0*/  HMMA.16816.F32.BF16 R12, R72.reuse, R36, R12 ;  /* 0x00000024480c723c */ /* 0x048ff0000004180c */
[----:B------:R-:W-:Y:S01]  /*42b0*/  HMMA.16816.F32.BF16 R32, R72, R38, R32 ;  /* 0x000000264820723c */ /* 0x000fe20000041820 */
[----:B------:R-:W-:Y:S07]  /*42c0*/  LDSM.16.M88.4 R36, [R81+0xd000] ;  /* 0x00d000005124783b */ /* 0x000fee0000000200 */
[C---:B------:R-:W-:Y:S08]  /*42d0*/  HMMA.16816.F32.BF16 R52, R8.reuse, R40, R52 ;  /* 0x000000280834723c */ /* 0x040ff00000041834 */
[----:B------:R-:W-:Y:S01]  /*42e0*/  HMMA.16816.F32.BF16 R48, R8, R42, R48 ;  /* 0x0000002a0830723c */ /* 0x000fe20000041830 */
[----:B------:R-:W3:Y:S04]  /*42f0*/  LDSM.16.M88.4 R40, [R81+0xc800] ;  /* 0x00c800005128783b */ /* 0x000ee80000000200 */
[----:B------:R-:W-:Y:S03]  /*4300*/  LDSM.16.M88.4 R8, [R88+0x6000] ;  /* 0x006000005808783b */ /* 0x000fe60000000200 */
[C---:B-1----:R-:W-:Y:S01]  /*4310*/  HMMA.16816.F32.BF16 R28, R72.reuse, R4, R28 ;  /* 0x00000004481c723c */ /* 0x042fe2000004181c */
[----:B------:R-:W-:Y:S07]  /*4320*/  LDSM.16.M88.4 R88, [R86+UR5+0xf000] ;  /* 0x00f000055658783b */ /* 0x000fee0008000200 */
[----:B------:R-:W-:Y:S01]  /*4330*/  HMMA.16816.F32.BF16 R24, R72, R6, R24 ;  /* 0x000000064818723c */ /* 0x000fe20000041818 */
[----:B------:R-:W1:Y:S07]  /*4340*/  LDSM.16.M88.4 R4, [R84+0xe000] ;  /* 0x00e000005404783b */ /* 0x000e6e0000000200 */
[C---:B------:R-:W-:Y:S08]  /*4350*/  HMMA.16816.F32.BF16 R12, R44.reuse, R76, R12 ;  /* 0x0000004c2c0c723c */ /* 0x040ff0000004180c */
[----:B------:R-:W-:Y:S01]  /*4360*/  HMMA.16816.F32.BF16 R32, R44, R78, R32 ;  /* 0x0000004e2c20723c */ /* 0x000fe20000041820 */
        /* <DEDUP_REMOVED lines=8> */
[C---:B--2---:R-:W-:Y:S08]  /*43f0*/  HMMA.16816.F32.BF16 R12, R20.reuse, R16, R12 ;  /* 0x00000010140c723c */ /* 0x044ff0000004180c */
[----:B------:R-:W-:Y:S01]  /*4400*/  HMMA.16816.F32.BF16 R32, R20, R18, R32 ;  /* 0x000000121420723c */ /* 0x000fe20000041820 */
[----:B------:R-:W-:Y:S07]  /*4410*/  LDSM.16.M88.4 R16, [R84+0xe800] ;  /* 0x00e800005410783b */ /* 0x000fee0000000200 */
[C---:B---3--:R-:W-:Y:S08]  /*4420*/  HMMA.16816.F32.BF16 R28, R44.reuse, R40, R28 ;  /* 0x000000282c1c723c */ /* 0x048ff0000004181c */
[----:B------:R-:W-:Y:S01]  /*4430*/  HMMA.16816.F32.BF16 R24, R44, R42, R24 ;  /* 0x0000002a2c18723c */ /* 0x000fe20000041818 */
[----:B------:R-:W2:Y:S07]  /*4440*/  LDSM.16.M88.4 R40, [R81+0xe000] ;  /* 0x00e000005128783b */ /* 0x000eae0000000200 */
[----:B-1----:R-:W-:Y:S08]  /*4450*/  HMMA.16816.F32.BF16 R12, R8, R4, R12 ;  /* 0x00000004080c723c */ /* 0x002ff0000004180c */
[C---:B------:R-:W-:Y:S08]  /*4460*/  HMMA.16816.F32.BF16 R60, R44.reuse, R36, R60 ;  /* 0x000000242c3c723c */ /* 0x040ff0000004183c */
[----:B------:R-:W-:Y:S01]  /*4470*/  HMMA.16816.F32.BF16 R56, R44, R38, R56 ;  /* 0x000000262c38723c */ /* 0x000fe20000041838 */
[----:B------:R-:W1:Y:S07]  /*4480*/  LDSM.16.M88.4 R36, [R86+UR5+0xe800] ;  /* 0x00e800055624783b */ /* 0x000e6e0008000200 */
[----:B------:R-:W-:Y:S01]  /*4490*/  HMMA.16816.F32.BF16 R32, R8, R6, R32 ;  /* 0x000000060820723c */ /* 0x000fe20000041820 */
[----:B------:R-:W-:Y:S07]  /*44a0*/  LDSM.16.M88.4 R4, [R83+0xe800] ;  /* 0x00e800005304783b */ /* 0x000fee0000000200 */
[----:B----4-:R-:W-:Y:S08]  /*44b0*/  HMMA.16816.F32.BF16 R12, R72, R68, R12 ;  /* 0x00000044480c723c */ /* 0x010ff0000004180c */
[----:B-----5:R-:W-:Y:S08]  /*44c0*/  HMMA.16816.F32.BF16 R52, R44, R64, R52 ;  /* 0x000000402c34723c */ /* 0x020ff00000041834 */
[----:B------:R-:W-:Y:S08]  /*44d0*/  HMMA.16816.F32.BF16 R32, R72, R70, R32 ;  /* 0x000000464820723c */ /* 0x000ff00000041820 */
[----:B--2---:R-:W-:Y:S08]  /*44e0*/  HMMA.16816.F32.BF16 R12, R76, R40, R12 ;  /* 0x000000284c0c723c */ /* 0x004ff0000004180c */
[----:B-1----:R-:W-:Y:S08]  /*44f0*/  HMMA.16816.F32.BF16 R28, R20, R36, R28 ;  /* 0x00000024141c723c */ /* 0x002ff0000004181c */
[----:B------:R-:W-:Y:S01]  /*4500*/  HMMA.16816.F32.BF16 R32, R76, R42, R32 ;  /* 0x0000002a4c20723c */ /* 0x000fe20000041820 */
[----:B------:R-:W1:Y:S02]  /*4510*/  LDSM.16.M88.4 R40, [R84+0xf000] ;  /* 0x00f000005428783b */ /* 0x000e640000000200 */
[----:B------:R-:W-:Y:S01]  /*4520*/  FMUL.FTZ R12, R12, UR4 ;  /* 0x000000040c0c7c20 */ /* 0x000fe20008410000 */
[----:B------:R-:W-:Y:S01]  /*4530*/  FMUL.FTZ R65, R13, UR4 ;  /* 0x000000040d417c20 */ /* 0x000fe20008410000 */
[----:B------:R-:W-:Y:S01]  /*4540*/  FMUL.FTZ R68, R14, UR4 ;  /* 0x000000040e447c20 */ /* 0x000fe20008410000 */
[----:B------:R-:W-:Y:S01]  /*4550*/  FMUL.FTZ R69, R15, UR4 ;  /* 0x000000040f457c20 */ /* 0x000fe20008410000 */
[----:B------:R2:W-:Y:S01]  /*4560*/  MUFU.TANH R64, R12 ;  /* 0x0000000c00407308 */ /* 0x0005e20000002400 */
[----:B------:R-:W-:Y:S07]  /*4570*/  HMMA.16816.F32.BF16 R24, R20, R38, R24 ;  /* 0x000000261418723c */ /* 0x000fee0000041818 */
[----:B------:R-:W3:Y:S01]  /*4580*/  MUFU.TANH R68, R68 ;  /* 0x0000004400447308 */ /* 0x000ee20000002400 */
[----:B------:R-:W-:Y:S01]  /*4590*/  HMMA.16816.F32.BF16 R36, R8, R16, R28 ;  /* 0x000000100824723c */ /* 0x000fe2000004181c */
[----:B------:R-:W-:Y:S02]  /*45a0*/  LDSM.16.M88.4 R28, [R81+0xe800] ;  /* 0x00e80000511c783b */ /* 0x000fe40000000200 */
[----:B------:R-:W-:Y:S01]  /*45b0*/  FMUL.FTZ R32, R32, UR4 ;  /* 0x0000000420207c20 */ /* 0x000fe20008410000 */
[----:B------:R-:W-:Y:S01]  /*45c0*/  FMUL.FTZ R34, R34, UR4 ;  /* 0x0000000422227c20 */ /* 0x000fe20008410000 */
[----:B------:R-:W-:Y:S01]  /*45d0*/  FMUL.FTZ R33, R33, UR4 ;  /* 0x0000000421217c20 */ /* 0x000fe20008410000 */
[----:B------:R-:W-:Y:S01]  /*45e0*/  FMUL.FTZ R35, R35, UR4 ;  /* 0x0000000423237c20 */ /* 0x000fe20008410000 */
[----:B------:R-:W-:Y:S01]  /*45f0*/  MUFU.TANH R65, R65 ;  /* 0x0000004100417308 */ /* 0x000fe20000002400 */
[----:B------:R-:W-:Y:S01]  /*4600*/  HMMA.16816.F32.BF16 R60, R20, R88, R60 ;  /* 0x00000058143c723c */ /* 0x000fe2000004183c */
[----:B--2---:R-:W2:Y:S06]  /*4610*/  LDSM.16.M88.4 R12, [R83+0xf000] ;  /* 0x00f00000530c783b */ /* 0x004eac0000000200 */
[----:B------:R-:W4:Y:S01]  /*4620*/  MUFU.TANH R69, R69 ;  /* 0x0000004500457308 */ /* 0x000f220000002400 */
[----:B------:R-:W-:Y:S01]  /*4630*/  HMMA.16816.F32.BF16 R24, R8, R18, R24 ;  /* 0x000000120818723c */ /* 0x000fe20000041818 */
[----:B------:R-:W5:Y:S04]  /*4640*/  LDSM.16.M88.4 R16, [R86+UR5+0xf800] ;  /* 0x00f800055610783b */ /* 0x000f680008000200 */
[----:B------:R-:W3:Y:S02]  /*4650*/  LDSM.16.M88.4 R84, [R84+0xf800] ;  /* 0x00f800005454783b */ /* 0x000ee40000000200 */
[----:B------:R-:W-:Y:S01]  /*4660*/  MUFU.TANH R32, R32 ;  /* 0x0000002000207308 */ /* 0x000fe20000002400 */
[----:B------:R-:W-:Y:S07]  /*4670*/  HMMA.16816.F32.BF16 R56, R20, R90, R56 ;  /* 0x0000005a1438723c */ /* 0x000fee0000041838 */
[----:B------:R-:W4:Y:S01]  /*4680*/  MUFU.TANH R34, R34 ;  /* 0x0000002200227308 */ /* 0x000f220000002400 */
[----:B-1----:R-:W-:Y:S07]  /*4690*/  HMMA.16816.F32.BF16 R60, R8, R40, R60 ;  /* 0x00000028083c723c */ /* 0x002fee000004183c */
[----:B------:R-:W-:Y:S01]  /*46a0*/  MUFU.TANH R33, R33 ;  /* 0x0000002100217308 */ /* 0x000fe20000002400 */
[----:B------:R-:W-:Y:S07]  /*46b0*/  HMMA.16816.F32.BF16 R36, R72, R4, R36 ;  /* 0x000000044824723c */ /* 0x000fee0000041824 */
[----:B------:R-:W1:Y:S01]  /*46c0*/  MUFU.TANH R35, R35 ;  /* 0x0000002300237308 */ /* 0x000e620000002400 */
[----:B------:R-:W-:Y:S08]  /*46d0*/  HMMA.16816.F32.BF16 R56, R8, R42, R56 ;  /* 0x0000002a0838723c */ /* 0x000ff00000041838 */
[C---:B------:R-:W-:Y:S01]  /*46e0*/  HMMA.16816.F32.BF16 R24, R72.reuse, R6, R24 ;  /* 0x000000064818723c */ /* 0x040fe20000041818 */
[----:B------:R-:W4:Y:S07]  /*46f0*/  LDSM.16.M88.4 R4, [R81+0xf000] ;  /* 0x00f000005104783b */ /* 0x000f2e0000000200 */
[C---:B--2---:R-:W-:Y:S08]  /*4700*/  HMMA.16816.F32.BF16 R60, R72.reuse, R12, R60 ;  /* 0x0000000c483c723c */ /* 0x044ff0000004183c */
[----:B------:R-:W-:Y:S01]  /*4710*/  HMMA.16816.F32.BF16 R56, R72, R14, R56 ;  /* 0x0000000e4838723c */ /* 0x000fe20000041838 */
[----:B------:R-:W2:Y:S07]  /*4720*/  LDSM.16.M88.4 R12, [R83+0xf800] ;  /* 0x00f80000530c783b */ /* 0x000eae0000000200 */
[----:B-----5:R-:W-:Y:S08]  /*4730*/  HMMA.16816.F32.BF16 R52, R20, R16, R52 ;  /* 0x000000101434723c */ /* 0x020ff00000041834 */
[----:B------:R-:W-:Y:S08]  /*4740*/  HMMA.16816.F32.BF16 R48, R44, R66, R48 ;  /* 0x000000422c30723c */ /* 0x000ff00000041830 */
[----:B------:R-:W-:Y:S08]  /*4750*/  HMMA.16816.F32.BF16 R36, R76, R28, R36 ;  /* 0x0000001c4c24723c */ /* 0x000ff00000041824 */
[----:B---3--:R-:W-:Y:S08]  /*4760*/  HMMA.16816.F32.BF16 R52, R8, R84, R52 ;  /* 0x000000540834723c */ /* 0x008ff00000041834 */
[----:B------:R-:W-:Y:S03]  /*4770*/  HMMA.16816.F32.BF16 R48, R20, R18, R48 ;  /* 0x000000121430723c */ /* 0x000fe60000041830 */
[----:B------:R-:W-:Y:S01]  /*4780*/  FMUL.FTZ R36, R36, UR4 ;  /* 0x0000000424247c20 */ /* 0x000fe20008410000 */
[----:B------:R-:W-:Y:S01]  /*4790*/  FMUL.FTZ R38, R38, UR4 ;  /* 0x0000000426267c20 */ /* 0x000fe20008410000 */
[----:B------:R-:W-:Y:S01]  /*47a0*/  FMUL.FTZ R37, R37, UR4 ;  /* 0x0000000425257c20 */ /* 0x000fe20008410000 */
[----:B------:R-:W-:-:S02]  /*47b0*/  FMUL.FTZ R16, R39, UR4 ;  /* 0x0000000427107c20 */ /* 0x000fc40008410000 */
[C---:B----4-:R-:W-:Y:S01]  /*47c0*/  HMMA.16816.F32.BF16 R56, R76.reuse, R6, R56 ;  /* 0x000000064c38723c */ /* 0x050fe20000041838 */
[----:B------:R-:W-:Y:S01]  /*47d0*/  IMAD.SHL.U32 R7, R222, 0x2, RZ ;  /* 0x00000002de077824 */ /* 0x000fe200078e00ff */
[----:B------:R-:W-:Y:S04]  /*47e0*/  MUFU.TANH R36, R36 ;  /* 0x0000002400247308 */ /* 0x000fe80000002400 */
[----:B------:R-:W-:Y:S02]  /*47f0*/  LOP3.LUT R7, R7, 0x6, RZ, 0xc0, !PT ;  /* 0x0000000607077812 */ /* 0x000fe400078ec0ff */
[----:B------:R-:W-:Y:S01]  /*4800*/  HMMA.16816.F32.BF16 R24, R76, R30, R24 ;  /* 0x0000001e4c18723c */ /* 0x000fe20000041818 */
[----:B------:R-:W3:Y:S01]  /*4810*/  LDSM.16.M88.4 R28, [R81+0xf800] ;  /* 0x00f80000511c783b */ /* 0x000ee20000000200 */
[----:B------:R-:W4:Y:S01]  /*4820*/  MUFU.TANH R38, R38 ;  /* 0x0000002600267308 */ /* 0x000f220000002400 */
[----:B------:R-:W-:-:S05]  /*4830*/  DEPBAR.LE SB0, 0x0 ;  /* 0x000080000000791a */ /* 0x000fca0000000000 */
[----:B--2---:R-:W-:Y:S01]  /*4840*/  HMMA.16816.F32.BF16 R52, R72, R12, R52 ;  /* 0x0000000c4834723c */ /* 0x004fe20000041834 */
[----:B------:R-:W-:Y:S01]  /*4850*/  IMAD.U32 R12, RZ, RZ, UR13 ;  /* 0x0000000dff0c7e24 */ /* 0x000fe2000f8e00ff */
[----:B------:R-:W-:Y:S01]  /*4860*/  MUFU.TANH R37, R37 ;  /* 0x0000002500257308 */ /* 0x000fe20000002400 */
[----:B------:R-:W-:Y:S01]  /*4870*/  FMUL.FTZ R56, R56, UR4 ;  /* 0x0000000438387c20 */ /* 0x000fe20008410000 */
[----:B------:R-:W-:Y:S01]  /*4880*/  FMUL.FTZ R57, R57, UR4 ;  /* 0x0000000439397c20 */ /* 0x000fe20008410000 */
[----:B------:R-:W-:Y:S02]  /*4890*/  IMAD R12, R12, 0x40, R7 ;  /* 0x000000400c0c7824 */ /* 0x000fe400078e0207 */
[----:B------:R-:W-:Y:S01]  /*48a0*/  FMUL.FTZ R58, R58, UR4 ;  /* 0x000000043a3a7c20 */ /* 0x000fe20008410000 */
[----:B------:R-:W-:Y:S01]  /*48b0*/  FMUL.FTZ R59, R59, UR4 ;  /* 0x000000043b3b7c20 */ /* 0x000fe20008410000 */
[----:B------:R-:W-:Y:S01]  /*48c0*/  HMMA.16816.F32.BF16 R48, R8, R86, R48 ;  /* 0x000000560830723c */ /* 0x000fe20000041830 */
[C---:B------:R-:W-:Y:S01]  /*48d0*/  VIADD R6, R12.reuse, 0x9 ;  /* 0x000000090c067836 */ /* 0x040fe20000000000 */
[C---:B------:R-:W-:Y:S01]  /*48e0*/  ISETP.GE.AND P1, PT, R12.reuse, UR22, PT ;  /* 0x000000160c007c0c */ /* 0x040fe2000bf26270 */
[C---:B------:R-:W-:Y:S01]  /*48f0*/  VIADD R7, R12.reuse, 0x8 ;  /* 0x000000080c077836 */ /* 0x040fe20000000000 */
[----:B------:R-:W2:Y:S01]  /*4900*/  MUFU.TANH R16, R16 ;  /* 0x0000001000107308 */ /* 0x000ea20000002400 */
[----:B------:R-:W-:Y:S01]  /*4910*/  VIADD R8, R12, 0x1 ;  /* 0x000000010c087836 */ /* 0x000fe20000000000 */
[----:B------:R-:W-:Y:S01]  /*4920*/  ISETP.GE.AND P4, PT, R6, UR22, PT ;  /* 0x0000001606007c0c */ /* 0x000fe2000bf86270 */
[C---:B------:R-:W-:Y:S01]  /*4930*/  VIADD R6, R12.reuse, 0x10 ;  /* 0x000000100c067836 */ /* 0x040fe20000000000 */
[----:B------:R-:W-:Y:S01]  /*4940*/  HMMA.16816.F32.BF16 R60, R76, R4, R60 ;  /* 0x000000044c3c723c */ /* 0x000fe2000004183c */
[----:B------:R-:W-:Y:S01]  /*4950*/  ISETP.GE.AND P5, PT, R7, UR22, PT ;  /* 0x0000001607007c0c */ /* 0x000fe2000bfa6270 */
[----:B------:R-:W-:Y:S01]  /*4960*/  VIADD R7, R12, 0x18 ;  /* 0x000000180c077836 */ /* 0x000fe20000000000 */
[----:B------:R-:W-:Y:S01]  /*4970*/  ISETP.GE.AND P6, PT, R8, UR22, PT ;  /* 0x0000001608007c0c */ /* 0x000fe2000bfc6270 */
[----:B------:R-:W-:Y:S01]  /*4980*/  FMUL.FTZ R17, R24, UR4 ;  /* 0x0000000418117c20 */ /* 0x000fe20008410000 */
[----:B------:R-:W-:Y:S01]  /*4990*/  ISETP.GE.AND P3, PT, R6, UR22, PT ;  /* 0x0000001606007c0c */ /* 0x000fe2000bf66270 */
[----:B------:R-:W-:-:S02]  /*49a0*/  VIADD R6, R12, 0x11 ;  /* 0x000000110c067836 */ /* 0x000fc40000000000 */
[----:B------:R-:W-:Y:S01]  /*49b0*/  FMUL.FTZ R5, R26, UR4 ;  /* 0x000000041a057c20 */ /* 0x000fe20008410000 */
[----:B------:R-:W-:Y:S01]  /*49c0*/  FSEL R68, R68, -INF , !P1 ;  /* 0xff80000044447808 */ /* 0x000fe20004800000 */
[----:B------:R-:W-:Y:S01]  /*49d0*/  VIADD R8, R12, 0x19 ;  /* 0x000000190c087836 */ /* 0x000fe20000000000 */
[----:B------:R-:W-:Y:S01]  /*49e0*/  FSEL R19, R64, -INF , !P1 ;  /* 0xff80000040137808 */ /* 0x000fe20004800000 */
[----:B------:R-:W-:Y:S01]  /*49f0*/  FMUL.FTZ R4, R25, UR4 ;  /* 0x0000000419047c20 */ /* 0x000fe20008410000 */
[----:B------:R-:W-:Y:S01]  /*4a00*/  HMMA.16816.F32.BF16 R48, R72, R14, R48 ;  /* 0x0000000e4830723c */ /* 0x000fe20000041830 */
[----:B------:R-:W-:Y:S01]  /*4a10*/  ISETP.GE.AND P1, PT, R6, UR22, PT ;  /* 0x0000001606007c0c */ /* 0x000fe2000bf26270 */
[----:B------:R-:W-:Y:S01]  /*4a20*/  MUFU.TANH R17, R17 ;  /* 0x0000001100117308 */ /* 0x000fe20000002400 */
[----:B------:R-:W-:Y:S01]  /*4a30*/  FSEL R6, R69, -INF , !P6 ;  /* 0xff80000045067808 */ /* 0x000fe20007000000 */
[----:B------:R-:W-:Y:S01]  /*4a40*/  VIADD R9, R12, 0x21 ;  /* 0x000000210c097836 */ /* 0x000fe20000000000 */
[----:B------:R-:W-:Y:S01]  /*4a50*/  FSEL R65, R65, -INF , !P6 ;  /* 0xff80000041417808 */ /* 0x000fe20007000000 */
[----:B------:R-:W-:Y:S01]  /*4a60*/  FMUL.FTZ R24, R27, UR4 ;  /* 0x000000041b187c20 */ /* 0x000fe20008410000 */
[----:B------:R-:W-:Y:S01]  /*4a70*/  ISETP.GE.AND P6, PT, R7, UR22, PT ;  /* 0x0000001607007c0c */ /* 0x000fe2000bfc6270 */
[----:B------:R-:W-:Y:S01]  /*4a80*/  FMUL.FTZ R60, R60, UR4 ;  /* 0x000000043c3c7c20 */ /* 0x000fe20008410000 */
[----:B------:R-:W-:Y:S01]  /*4a90*/  FSEL R34, R34, -INF , !P5 ;  /* 0xff80000022227808 */ /* 0x000fe20006800000 */
[----:B------:R-:W5:Y:S01]  /*4aa0*/  MUFU.TANH R5, R5 ;  /* 0x0000000500057308 */ /* 0x000f620000002400 */
[----:B------:R-:W-:Y:S01]  /*4ab0*/  FSEL R7, R32, -INF , !P5 ;  /* 0xff80000020077808 */ /* 0x000fe20006800000 */
[----:B------:R-:W-:Y:S01]  /*4ac0*/  FMUL.FTZ R62, R62, UR4 ;  /* 0x000000043e3e7c20 */ /* 0x000fe20008410000 */
[----:B------:R-:W-:Y:S01]  /*4ad0*/  ISETP.GE.AND P5, PT, R8, UR22, PT ;  /* 0x0000001608007c0c */ /* 0x000fe2000bfa6270 */
[----:B------:R-:W-:Y:S01]  /*4ae0*/  VIADD R8, R12, 0x20 ;  /* 0x000000200c087836 */ /* 0x000fe20000000000 */
[----:B-1----:R-:W-:Y:S01]  /*4af0*/  FSEL R10, R35, -INF , !P4 ;  /* 0xff800000230a7808 */ /* 0x002fe20006000000 */
[C---:B---3--:R-:W-:Y:S01]  /*4b00*/  HMMA.16816.F32.BF16 R52, R76.reuse, R28, R52 ;  /* 0x0000001c4c34723c */ /* 0x048fe20000041834 */
[----:B------:R-:W-:Y:S01]  /*4b10*/  FSEL R33, R33, -INF , !P4 ;  /* 0xff80000021217808 */ /* 0x000fe20006000000 */
[----:B------:R-:W1:Y:S01]  /*4b20*/  MUFU.TANH R4, R4 ;  /* 0x0000000400047308 */ /* 0x000e620000002400 */
[----:B------:R-:W-:Y:S01]  /*4b30*/  ISETP.GE.AND P4, PT, R8, UR22, PT ;  /* 0x0000001608007c0c */ /* 0x000fe2000bf86270 */
[----:B------:R-:W-:Y:S01]  /*4b40*/  FMUL.FTZ R61, R61, UR4 ;  /* 0x000000043d3d7c20 */ /* 0x000fe20008410000 */
[----:B----4-:R-:W-:Y:S01]  /*4b50*/  FSEL R8, R38, -INF , !P3 ;  /* 0xff80000026087808 */ /* 0x010fe20005800000 */
[----:B------:R-:W-:Y:S01]  /*4b60*/  FMUL.FTZ R63, R63, UR4 ;  /* 0x000000043f3f7c20 */ /* 0x000fe20008410000 */
[----:B------:R-:W-:Y:S01]  /*4b70*/  FSEL R15, R36, -INF , !P3 ;  /* 0xff800000240f7808 */ /* 0x000fe20005800000 */
[----:B------:R-:W-:Y:S01]  /*4b80*/  HMMA.16816.F32.BF16 R48, R76, R30, R48 ;  /* 0x0000001e4c30723c */ /* 0x000fe20000041830 */
[----:B------:R-:W-:Y:S01]  /*4b90*/  ISETP.GE.AND P3, PT, R9, UR22, PT ;  /* 0x0000001609007c0c */ /* 0x000fe2000bf66270 */
[----:B------:R-:W3:Y:S01]  /*4ba0*/  MUFU.TANH R201, R60 ;  /* 0x0000003c00c97308 */ /* 0x000ee20000002400 */
[----:B------:R-:W-:Y:S01]  /*4bb0*/  VIADD R9, R12, 0x28 ;  /* 0x000000280c097836 */ /* 0x000fe20000000000 */
[----:B--2---:R-:W-:-:S02]  /*4bc0*/  FSEL R20, R16, -INF , !P1 ;  /* 0xff80000010147808 */ /* 0x004fc40004800000 */
[----:B------:R-:W-:Y:S02]  /*4bd0*/  FSEL R13, R37, -INF , !P1 ;  /* 0xff800000250d7808 */ /* 0x000fe40004800000 */
[----:B------:R-:W-:Y:S01]  /*4be0*/  ISETP.GE.AND P1, PT, R9, UR22, PT ;  /* 0x0000001609007c0c */ /* 0x000fe2000bf26270 */
[----:B------:R-:W-:Y:S01]  /*4bf0*/  VIADD R9, R12, 0x29 ;  /* 0x000000290c097836 */ /* 0x000fe20000000000 */
[----:B------:R-:W2:Y:S01]  /*4c00*/  MUFU.TANH R198, R62 ;  /* 0x0000003e00c67308 */ /* 0x000ea20000002400 */
[----:B-----5:R-:W-:Y:S01]  /*4c10*/  FSEL R18, R5, -INF , !P6 ;  /* 0xff80000005127808 */ /* 0x020fe20007000000 */
[----:B------:R-:W-:Y:S01]  /*4c20*/  FMUL.FTZ R52, R52, UR4 ;  /* 0x0000000434347c20 */ /* 0x000fe20008410000 */
[----:B------:R-:W-:Y:S01]  /*4c30*/  FSEL R11, R17, -INF , !P6 ;  /* 0xff800000110b7808 */ /* 0x000fe20007000000 */
[----:B------:R-:W-:Y:S01]  /*4c40*/  FMUL.FTZ R53, R53, UR4 ;  /* 0x0000000435357c20 */ /* 0x000fe20008410000 */
[----:B------:R-:W-:Y:S01]  /*4c50*/  ISETP.GE.AND P6, PT, R9, UR22, PT ;  /* 0x0000001609007c0c */ /* 0x000fe2000bfc6270 */
[----:B------:R-:W-:Y:S01]  /*4c60*/  FMUL.FTZ R54, R54, UR4 ;  /* 0x0000000436367c20 */ /* 0x000fe20008410000 */
[----:B-1----:R-:W-:Y:S01]  /*4c70*/  FSEL R9, R4, -INF , !P5 ;  /* 0xff80000004097808 */ /* 0x002fe20006800000 */
[----:B------:R-:W1:Y:S01]  /*4c80*/  MUFU.TANH R199, R61 ;  /* 0x0000003d00c77308 */ /* 0x000e620000002400 */
[----:B------:R-:W-:Y:S01]  /*4c90*/  VIADD R4, R12, 0x31 ;  /* 0x000000310c047836 */ /* 0x000fe20000000000 */
[----:B---3--:R-:W-:Y:S01]  /*4ca0*/  FSEL R201, R201, -INF , !P4 ;  /* 0xff800000c9c97808 */ /* 0x008fe20006000000 */
[----:B------:R-:W-:Y:S01]  /*4cb0*/  FMUL.FTZ R48, R48, UR4 ;  /* 0x0000000430307c20 */ /* 0x000fe20008410000 */
[----:B------:R-:W-:-:S02]  /*4cc0*/  VIADD R5, R12, 0x30 ;  /* 0x000000300c057836 */ /* 0x000fc40000000000 */
[----:B------:R-:W-:Y:S01]  /*4cd0*/  FMUL.FTZ R49, R49, UR4 ;  /* 0x0000000431317c20 */ /* 0x000fe20008410000 */
[----:B------:R-:W-:Y:S01]  /*4ce0*/  FMUL.FTZ R55, R55, UR4 ;  /* 0x0000000437377c20 */ /* 0x000fe20008410000 */
[----:B------:R-:W-:Y:S01]  /*4cf0*/  FMUL.FTZ R50, R50, UR4 ;  /* 0x0000000432327c20 */ /* 0x000fe20008410000 */
[----:B------:R-:W3:Y:S01]  /*4d00*/  MUFU.TANH R200, R63 ;  /* 0x0000003f00c87308 */ /* 0x000ee20000002400 */
[----:B------:R-:W-:Y:S01]  /*4d10*/  FMUL.FTZ R51, R51, UR4 ;  /* 0x0000000433337c20 */ /* 0x000fe20008410000 */
[----:B--2---:R-:W-:Y:S02]  /*4d20*/  FSEL R198, R198, -INF , !P4 ;  /* 0xff800000c6c67808 */ /* 0x004fe40006000000 */
[----:B------:R-:W-:Y:S01]  /*4d30*/  ISETP.GE.AND P4, PT, R4, UR22, PT ;  /* 0x0000001604007c0c */ /* 0x000fe2000bf86270 */
[C---:B------:R-:W-:Y:S02]  /*4d40*/  VIADD R4, R12.reuse, 0x38 ;  /* 0x000000380c047836 */ /* 0x040fe40000000000 */
[----:B------:R-:W-:Y:S01]  /*4d50*/  VIADD R12, R12, 0x39 ;  /* 0x000000390c0c7836 */ /* 0x000fe20000000000 */
[----:B------:R-:W2:Y:S01]  /*4d60*/  MUFU.TANH R24, R24 ;  /* 0x0000001800187308 */ /* 0x000ea20000002400 */
[----:B-1----:R-:W-:-:S07]  /*4d70*/  FSEL R199, R199, -INF , !P3 ;  /* 0xff800000c7c77808 */ /* 0x002fce0005800000 */
[----:B------:R-:W1:Y:S01]  /*4d80*/  MUFU.TANH R179, R56 ;  /* 0x0000003800b37308 */ /* 0x000e620000002400 */
[----:B---3--:R-:W-:Y:S02]  /*4d90*/  FSEL R200, R200, -INF , !P3 ;  /* 0xff800000c8c87808 */ /* 0x008fe40005800000 */
[----:B------:R-:W-:Y:S02]  /*4da0*/  ISETP.GE.AND P3, PT, R4, UR22, PT ;  /* 0x0000001604007c0c */ /* 0x000fe4000bf66270 */
[----:B------:R-:W-:-:S03]  /*4db0*/  FMNMX3.FTZ R4, R19, R65, R7, !PT ;  /* 0x0000004113047276 */ /* 0x000fc60007810007 */
[----:B------:R-:W3:Y:S01]  /*4dc0*/  MUFU.TANH R177, R57 ;  /* 0x0000003900b17308 */ /* 0x000ee20000002400 */
[----:B------:R-:W-:Y:S02]  /*4dd0*/  FMNMX3.FTZ R4, R4, R33, R15, !PT ;  /* 0x0000002104047276 */ /* 0x000fe4000781000f */
[----:B--2---:R-:W-:Y:S02]  /*4de0*/  FSEL R16, R24, -INF , !P5 ;  /* 0xff80000018107808 */ /* 0x004fe40006800000 */
[----:B------:R-:W-:-:S03]  /*4df0*/  ISETP.GE.AND P5, PT, R5, UR22, PT ;  /* 0x0000001605007c0c */ /* 0x000fc6000bfa6270 */
[----:B------:R-:W2:Y:S01]  /*4e00*/  MUFU.TANH R215, R52 ;  /* 0x0000003400d77308 */ /* 0x000ea20000002400 */
[----:B------:R-:W-:Y:S02]  /*4e10*/  FMNMX3.FTZ R5, R68, R6, R34, !PT ;  /* 0x0000000644057276 */ /* 0x000fe40007810022 */
[----:B------:R-:W-:Y:S02]  /*4e20*/  FMNMX3.FTZ R4, R4, R13, R11, !PT ;  /* 0x0000000d04047276 */ /* 0x000fe4000781000b */
[----:B-1----:R-:W-:Y:S02]  /*4e30*/  FSEL R179, R179, -INF , !P1 ;  /* 0xff800000b3b37808 */ /* 0x002fe40004800000 */
[----:B------:R-:W-:Y:S01]  /*4e40*/  FMNMX3.FTZ R5, R5, R10, R8, !PT ;  /* 0x0000000a05057276 */ /* 0x000fe20007810008 */
[----:B------:R-:W1:Y:S01]  /*4e50*/  MUFU.TANH R178, R58 ;  /* 0x0000003a00b27308 */ /* 0x000e620000002400 */
[----:B------:R-:W-:Y:S02]  /*4e60*/  FMNMX3.FTZ R4, R4, R9, R201, !PT ;  /* 0x0000000904047276 */ /* 0x000fe400078100c9 */
[----:B---3--:R-:W-:-:S02]  /*4e70*/  FSEL R177, R177, -INF , !P6 ;  /* 0xff800000b1b17808 */ /* 0x008fc40007000000 */
[----:B------:R-:W-:Y:S02]  /*4e80*/  FMNMX3.FTZ R5, R5, R20, R18, !PT ;  /* 0x0000001405057276 */ /* 0x000fe40007810012 */
[----:B------:R-:W-:Y:S01]  /*4e90*/  FMNMX3.FTZ R4, R4, R199, R179, !PT ;  /* 0x000000c704047276 */ /* 0x000fe200078100b3 */
[----:B------:R-:W3:Y:S01]  /*4ea0*/  MUFU.TANH R213, R53 ;  /* 0x0000003500d57308 */ /* 0x000ee20000002400 */
[----:B------:R-:W-:Y:S02]  /*4eb0*/  FMNMX3.FTZ R5, R5, R16, R198, !PT ;  /* 0x0000001005057276 */ /* 0x000fe400078100c6 */
[----:B--2---:R-:W-:-:S04]  /*4ec0*/  FSEL R215, R215, -INF , !P5 ;  /* 0xff800000d7d77808 */ /* 0x004fc80006800000 */
[----:B------:R-:W-:Y:S01]  /*4ed0*/  FMNMX3.FTZ R4, R4, R177, R215, !PT ;  /* 0x000000b104047276 */ /* 0x000fe200078100d7 */
[----:B------:R-:W2:Y:S01]  /*4ee0*/  MUFU.TANH R209, R48 ;  /* 0x0000003000d17308 */ /* 0x000ea20000002400 */
[----:B-1----:R-:W-:Y:S02]  /*4ef0*/  FSEL R178, R178, -INF , !P1 ;  /* 0xff800000b2b27808 */ /* 0x002fe40004800000 */
[----:B------:R-:W-:Y:S02]  /*4f00*/  ISETP.GE.AND P1, PT, R12, UR22, PT ;  /* 0x000000160c007c0c */ /* 0x000fe4000bf26270 */
[----:B------:R-:W-:-:S03]  /*4f10*/  FMNMX3.FTZ R5, R5, R200, R178, !PT ;  /* 0x000000c805057276 */ /* 0x000fc600078100b2 */
[----:B------:R-:W1:Y:S01]  /*4f20*/  MUFU.TANH R176, R59 ;  /* 0x0000003b00b07308 */ /* 0x000e620000002400 */
[----:B---3--:R-:W-:-:S07]  /*4f30*/  FSEL R213, R213, -INF , !P4 ;  /* 0xff800000d5d57808 */ /* 0x008fce0006000000 */
[----:B------:R-:W3:Y:S01]  /*4f40*/  MUFU.TANH R210, R54 ;  /* 0x0000003600d27308 */ /* 0x000ee20000002400 */
[----:B--2---:R-:W-:-:S04]  /*4f50*/  FSEL R209, R209, -INF , !P3 ;  /* 0xff800000d1d17808 */ /* 0x004fc80005800000 */
[----:B------:R-:W-:-:S03]  /*4f60*/  FMNMX3.FTZ R17, R4, R213, R209, !PT ;  /* 0x000000d504117276 */ /* 0x000fc600078100d1 */
[----:B------:R-:W2:Y:S01]  /*4f70*/  MUFU.TANH R208, R49 ;  /* 0x0000003100d07308 */ /* 0x000ea20000002400 */
[----:B-1----:R-:W-:-:S07]  /*4f80*/  FSEL R176, R176, -INF , !P6 ;  /* 0xff800000b0b07808 */ /* 0x002fce0007000000 */
[----:B------:R-:W1:Y:S01]  /*4f90*/  MUFU.TANH R204, R55 ;  /* 0x0000003700cc7308 */ /* 0x000e620000002400 */
[----:B---3--:R-:W-:-:S04]  /*4fa0*/  FSEL R210, R210, -INF , !P5 ;  /* 0xff800000d2d27808 */ /* 0x008fc80006800000 */
[----:B------:R-:W-:-:S03]  /*4fb0*/  FMNMX3.FTZ R14, R5, R176, R210, !PT ;  /* 0x000000b0050e7276 */ /* 0x000fc600078100d2 */
[----:B------:R-:W3:Y:S01]  /*4fc0*/  MUFU.TANH R203, R50 ;  /* 0x0000003200cb7308 */ /* 0x000ee20000002400 */
[----:B--2---:R-:W-:-:S04]  /*4fd0*/  FSEL R208, R208, -INF , !P1 ;  /* 0xff800000d0d07808 */ /* 0x004fc80004800000 */
[----:B------:R-:W-:-:S03]  /*4fe0*/  FMNMX.FTZ R17, R208, R17, !PT ;  /* 0x00000011d0117209 */ /* 0x000fc60007810000 */
[----:B------:R-:W2:Y:S01]  /*4ff0*/  MUFU.TANH R202, R51 ;  /* 0x0000003300ca7308 */ /* 0x000ea20000002400 */
[----:B-1----:R-:W-:Y:S02]  /*5000*/  FSEL R204, R204, -INF , !P4 ;  /* 0xff800000cccc7808 */ /* 0x002fe40006000000 */
[----:B---3--:R-:W-:Y:S02]  /*5010*/  FSEL R203, R203, -INF , !P3 ;  /* 0xff800000cbcb7808 */ /* 0x008fe40005800000 */
[----:B--2---:R-:W-:Y:S01]  /*5020*/  FSEL R202, R202, -INF , !P1 ;  /* 0xff800000caca7808 */ /* 0x004fe20004800000 */
        /* <DEDUP_REMOVED lines=115> */
.L_x_986:
        /* <DEDUP_REMOVED lines=37> */
[----:B------:R-:W2:Y:S01]  /*59b0*/  LDSM.16.MT88.4 R64, [R193+0x12000] ;  /* 0x01200000c140783b */ /* 0x000ea20000004200 */
        /* <DEDUP_REMOVED lines=201> */
[C---:B--2---:R-:W-:Y:S03]  /*6650*/  HMMA.16816.F32.BF16 R100, R4.reuse, R12, R100 ;  /* 0x0000000c0464723c */ /* 0x044fe60000041864 */
[----:B------:R-:W2:Y:S05]  /*6660*/  MUFU.EX2 R179, R179 ;  /* 0x000000b300b37308 */ /* 0x000eaa0000000800 */
[C---:B------:R-:W-:Y:S01]  /*6670*/  HMMA.16816.F32.BF16 R104, R4.reuse, R14, R104 ;  /* 0x0000000e0468723c */ /* 0x040fe20000041868 */
[----:B------:R-:W2:Y:S07]  /*6680*/  LDSM.16.MT88.4 R12, [R197+0x11800] ;  /* 0x01180000c50c783b */ /* 0x000eae0000004200 */
        /* <DEDUP_REMOVED lines=22> */
[----:B--2---:R-:W-:-:S02]  /*67f0*/  F2FP.BF16.F32.PACK_AB R5, R204, R179 ;  /* 0x000000b3cc05723e */ /* 0x004fc400000010ff */
[----:B------:R-:W-:Y:S02]  /*6800*/  F2FP.BF16.F32.PACK_AB R6, R245, R178 ;  /* 0x000000b2f506723e */ /* 0x000fe400000010ff */
[----:B------:R-:W-:-:S07]  /*6810*/  F2FP.BF16.F32.PACK_AB R7, R243, R202 ;  /* 0x000000caf307723e */ /* 0x000fce00000010ff */
        /* <DEDUP_REMOVED lines=87> */
.L_x_990:
[----:B------:R-:W1:Y:S01]  /*6d90*/  LDC.64 R2, c[0x0][0x3b8] ;  /* 0x0000ee00ff027b82 */ /* 0x000e620000000a00 */
[----:B------:R-:W-:Y:S06]  /*6da0*/  UIADD3 UR7, UPT, UPT, UR19, -0x1, URZ ;  /* 0xffffffff13077890 */ /* 0x000fec000fffe0ff */
[C---:B-1----:R-:W-:Y:S01]  /*6db0*/  IMAD.WIDE.U32 R16, R2.reuse, UR7, RZ ;  /* 0x0000000702107c25 */ /* 0x042fe2000f8e00ff */
[C---:B------:R-:W-:Y:S03]  /*6dc0*/  SHF.L.U64.HI R5, R2.reuse, 0x4, R3 ;  /* 0x0000000402057819 */ /* 0x040fe60000010203 */
[----:B------:R-:W-:Y:S01]  /*6dd0*/  IMAD.SHL.U32 R12, R2, 0x10, RZ ;  /* 0x00000010020c7824 */ /* 0x000fe200078e00ff */
[C---:B------:R-:W-:Y:S01]  /*6de0*/  LEA R14, P6, R16.reuse, R235, 0x7 ;  /* 0x000000eb100e7211 */ /* 0x040fe200078c38ff */
[----:B------:R-:W-:Y:S01]  /*6df0*/  IMAD R6, R3, UR7, R17 ;  /* 0x0000000703067c24 */ /* 0x000fe2000f8e0211 */
[----:B------:R-:W-:Y:S02]  /*6e00*/  LOP3.LUT R17, R241, 0x1f8, RZ, 0xc0, !PT ;  /* 0x000001f8f1117812 */ /* 0x000fe400078ec0ff */
[C---:B------:R-:W-:Y:S02]  /*6e10*/  LEA R13, P5, R16.reuse, R12, 0x6 ;  /* 0x0000000c100d7211 */ /* 0x040fe400078a30ff */
[C-C-:B------:R-:W-:Y:S02]  /*6e20*/  LEA.HI.X R15, R16.reuse, R234, R6.reuse, 0x7, P6 ;  /* 0x000000ea100f7211 */ /* 0x140fe400030f3c06 */
[----:B------:R-:W-:Y:S02]  /*6e30*/  LEA.HI.X R8, R16, R5, R6, 0x6, P5 ;  /* 0x0000000510087211 */ /* 0x000fe400028f3406 */
[----:B------:R-:W-:Y:S02]  /*6e40*/  LOP3.LUT R6, R17, 0x38, R222, 0x78, !PT ;  /* 0x0000003811067812 */ /* 0x000fe400078e78de */
[-C--:B------:R-:W-:Y:S02]  /*6e50*/  LEA R4, P5, R2, R13.reuse, 0x5 ;  /* 0x0000000d02047211 */ /* 0x080fe400078a28ff */
[----:B------:R-:W-:Y:S02]  /*6e60*/  LOP3.LUT R6, R6, 0x1e00, R241, 0xf8, !PT ;  /* 0x00001e0006067812 */ /* 0x000fe400078ef8f1 */
[----:B------:R-:W-:Y:S02]  /*6e70*/  LEA.HI.X R3, R2, R8, R3, 0x5, P5 ;  /* 0x0000000802037211 */ /* 0x000fe400028f2c03 */
[----:B------:R-:W-:Y:S02]  /*6e80*/  LEA R236, R6, UR5, 0x1 ;  /* 0x0000000506ec7c11 */ /* 0x000fe4000f8e08ff */
[----:B------:R-:W-:Y:S02]  /*6e90*/  IADD3 R2, P5, PT, R12, R13, RZ ;  /* 0x0000000d0c027210 */ /* 0x000fe40007fbe0ff */
[-C--:B------:R-:W-:Y:S01]  /*6ea0*/  LEA R12, P6, R13, R235.reuse, 0x1 ;  /* 0x000000eb0d0c7211 */ /* 0x080fe200078c08ff */
[----:B------:R-:W-:Y:S01]  /*6eb0*/  @!PT LDS RZ, [RZ] ;  /* 0x00000000fffff984 */ /* 0x000fe20000000800 */
[----:B------:R-:W-:Y:S01]  /*6ec0*/  @!PT LDS RZ, [RZ] ;  /* 0x00000000fffff984 */ /* 0x000fe20000000800 */
[----:B------:R-:W-:Y:S01]  /*6ed0*/  @!PT LDS RZ, [RZ] ;  /* 0x00000000fffff984 */ /* 0x000fe20000000800 */
[----:B------:R1:W-:Y:S02]  /*6ee0*/  @!P1 LDGSTS.E.BYPASS.LTC128B.128 [R236+0x8000], desc[UR20][R14.64] ;  /* 0x080000000eec9fae */ /* 0x0003e4000b981a14 */
[--C-:B------:R-:W-:Y:S01]  /*6ef0*/  IMAD.X R5, R5, 0x1, R8.reuse, P5 ;  /* 0x0000000105057824 */ /* 0x100fe200028e0608 */
[-C--:B------:R-:W-:Y:S01]  /*6f00*/  LEA.HI.X R13, R13, R234.reuse, R8, 0x1, P6 ;  /* 0x000000ea0d0d7211 */ /* 0x080fe200030f0c08 */
[----:B------:R1:W-:Y:S01]  /*6f10*/  @P1 STS.128 [R236+0x8000], RZ ;  /* 0x008000ffec001388 */ /* 0x0003e20000000c00 */
[-C--:B------:R-:W-:Y:S02]  /*6f20*/  LEA R18, P6, R2, R235.reuse, 0x1 ;  /* 0x000000eb02127211 */ /* 0x080fe400078c08ff */
[----:B------:R-:W-:Y:S01]  /*6f30*/  LEA R16, P5, R4, R235, 0x1 ;  /* 0x000000eb04107211 */ /* 0x000fe200078a08ff */
[----:B------:R-:W-:Y:S01]  /*6f40*/  @!PT LDS RZ, [RZ] ;  /* 0x00000000fffff984 */ /* 0x000fe20000000800 */
[----:B------:R-:W-:Y:S01]  /*6f50*/  @!PT LDS RZ, [RZ] ;  /* 0x00000000fffff984 */ /* 0x000fe20000000800 */
[----:B------:R-:W-:Y:S01]  /*6f60*/  @!PT LDS RZ, [RZ] ;  /* 0x00000000fffff984 */ /* 0x000fe20000000800 */
[----:B------:R1:W-:Y:S01]  /*6f70*/  @!P4 LDGSTS.E.BYPASS.LTC128B.128 [R236+0xa000], desc[UR20][R14.64+0x80] ;  /* 0x0a0000800eeccfae */ /* 0x0003e2000b981a14 */
[-C--:B------:R-:W-:Y:S02]  /*6f80*/  LEA.HI.X R19, R2, R234.reuse, R5, 0x1, P6 ;  /* 0x000000ea02137211 */ /* 0x080fe400030f0c05 */
        /* <DEDUP_REMOVED lines=74> */
.L_x_988:
        /* <DEDUP_REMOVED lines=12> */
[-CC-:B------:R-:W-:Y:S02]  /*74f0*/  LEA.HI.X R211, R164, R232.reuse, R165.reuse, 0x7, P0 ;  /* 0x000000e8a4d37211 */ /* 0x180fe400000f3ca5 */
        /* <DEDUP_REMOVED lines=9> */
[----:B------:R-:W-:Y:S01]  /*7590*/  LEA R167, P0, R230, R167, 0x4 ;  /* 0x000000a7e6a77211 */ /* 0x000fe200078020ff */
[----:B------:R-:W-:Y:S01]  /*75a0*/  UMOV UR5, UR6 ;  /* 0x0000000600057c82 */ /* 0x000fe20008000000 */
[----:B------:R-:W-:Y:S02]  /*75b0*/  SHF.L.U64.HI R165, R164, 0x6, R165 ;  /* 0x00000006a4a57819 */ /* 0x000fe400000102a5 */
[----:B------:R-:W-:Y:S01]  /*75c0*/  @P1 STS.128 [R236+0x10000], RZ ;  /* 0x010000ffec001388 */ /* 0x000fe20000000c00 */
[----:B------:R-:W-:Y:S02]  /*75d0*/  ISETP.GE.AND P1, PT, R223, UR9, PT ;  /* 0x00000009df007c0c */ /* 0x000fe4000bf26270 */
[C---:B------:R-:W-:Y:S02]  /*75e0*/  LEA R208, P6, R167.reuse, R233, 0x1 ;  /* 0x000000e9a7d07211 */ /* 0x040fe400078c08ff */
[----:B------:R-:W-:Y:S01]  /*75f0*/  @!PT LDS RZ, [RZ] ;  /* 0x00000000fffff984 */ /* 0x000fe20000000800 */
[----:B------:R-:W-:Y:S01]  /*7600*/  @!PT LDS RZ, [RZ] ;  /* 0x00000000fffff984 */ /* 0x000fe20000000800 */
[----:B------:R-:W-:Y:S01]  /*7610*/  @!PT LDS RZ, [RZ] ;  /* 0x00000000fffff984 */ /* 0x000fe20000000800 */
[----:B------:R-:W-:Y:S01]  /*7620*/  @!P4 LDGSTS.E.BYPASS.LTC128B.128 [R236+0x12000], desc[UR20][R210.64+0x80] ;  /* 0x12000080d2eccfae */ /* 0x000fe2000b981a14 */
[C---:B------:R-:W-:Y:S02]  /*7630*/  LEA.HI.X R165, R230.reuse, R165, R231, 0x4, P0 ;  /* 0x000000a5e6a57211 */ /* 0x040fe400000f24e7 */
[C---:B------:R-:W-:Y:S02]  /*7640*/  LEA R166, P5, R230.reuse, R167, 0x4 ;  /* 0x000000a7e6a67211 */ /* 0x040fe400078a20ff */
[----:B------:R-:W-:Y:S01]  /*7650*/  @P4 STS.128 [R236+0x12000], RZ ;  /* 0x012000ffec004388 */ /* 0x000fe20000000c00 */
[-C--:B------:R-:W-:Y:S02]  /*7660*/  LEA.HI.X R209, R167, R232.reuse, R165, 0x1, P6 ;  /* 0x000000e8a7d17211 */ /* 0x080fe400030f0ca5 */
[----:B------:R-:W-:Y:S02]  /*7670*/  LEA.HI.X R205, R230, R165, R231, 0x4, P5 ;  /* 0x000000a5e6cd7211 */ /* 0x000fe400028f24e7 */
[----:B------:R-:W-:Y:S01]  /*7680*/  @!PT LDS RZ, [RZ] ;  /* 0x00000000fffff984 */ /* 0x000fe20000000800 */
[----:B------:R-:W-:Y:S01]  /*7690*/  @!PT LDS RZ, [RZ] ;  /* 0x00000000fffff984 */ /* 0x000fe20000000800 */
[----:B------:R-:W-:Y:S01]  /*76a0*/  @!PT LDS RZ, [RZ] ;  /* 0x00000000fffff984 */ /* 0x000fe20000000800 */
[----:B------:R-:W-:Y:S01]  /*76b0*/  @!P3 LDGSTS.E.BYPASS.LTC128B.128 [R236+0x14000], desc[UR20][R210.64+0x100] ;  /* 0x14000100d2ecbfae */ /* 0x000fe2000b981a14 */
[----:B------:R-:W-:Y:S02]  /*76c0*/  LEA R204, P5, R166, R233, 0x1 ;  /* 0x000000e9a6cc7211 */ /* 0x000fe400078a08ff */
[----:B------:R-:W-:Y:S02]  /*76d0*/  LEA R168, P0, R230, R167, 0x5 ;  /* 0x000000a7e6a87211 */ /* 0x000fe400078028ff */
[----:B------:R-:W-:Y:S01]  /*76e0*/  @P3 STS.128 [R236+0x14000], RZ ;  /* 0x014000ffec003388 */ /* 0x000fe20000000c00 */
[-C--:B------:R-:W-:Y:S02]  /*76f0*/  LEA.HI.X R205, R166, R232.reuse, R205, 0x1, P5 ;  /* 0x000000e8a6cd7211 */ /* 0x080fe400028f0ccd */
[----:B------:R-:W-:Y:S02]  /*7700*/  LEA.HI.X R207, R230, R165, R231, 0x5, P0 ;  /* 0x000000a5e6cf7211 */ /* 0x000fe400000f2ce7 */
[----:B------:R-:W-:Y:S01]  /*7710*/  @!PT LDS RZ, [RZ] ;  /* 0x00000000fffff984 */ /* 0x000fe20000000800 */
[----:B------:R-:W-:Y:S01]  /*7720*/  @!PT LDS RZ, [RZ] ;  /* 0x00000000fffff984 */ /* 0x000fe20000000800 */
[----:B------:R-:W-:Y:S01]  /*7730*/  @!PT LDS RZ, [RZ] ;  /* 0x00000000fffff984 */ /* 0x000fe20000000800 */
[----:B------:R-:W-:Y:S01]  /*7740*/  @!P2 LDGSTS.E.BYPASS.LTC128B.128 [R236+0x16000], desc[UR20][R210.64+0x180] ;  /* 0x16000180d2ecafae */ /* 0x000fe2000b981a14 */
[C---:B------:R-:W-:Y:S02]  /*7750*/  LEA R164, P0, R168.reuse, R233, 0x1 ;  /* 0x000000e9a8a47211 */ /* 0x040fe400078008ff */
[--C-:B------:R-:W-:Y:S02]  /*7760*/  LOP3.LUT R171, R223, 0x1c0, R218.reuse, 0xf8, !PT ;  /* 0x000001c0dfab7812 */ /* 0x100fe400078ef8da */
[----:B------:R-:W-:Y:S01]  /*7770*/  @P2 STS.128 [R236+0x16000], RZ ;  /* 0x016000ffec002388 */ /* 0x000fe20000000c00 */
[----:B------:R-:W-:Y:S02]  /*7780*/  LEA.HI.X R165, R168, R232, R207, 0x1, P0 ;  /* 0x000000e8a8a57211 */ /* 0x000fe400000f0ccf */
        /* <DEDUP_REMOVED lines=16> */
[----:B------:R-:W-:Y:S01]  /*7890*/  IMAD R227, R2, 0x2, R217 ;  /* 0x0000000202e37824 */ /* 0x000fe200078e02d9 */
[----:B------:R-:W-:Y:S01]  /*78a0*/  SEL R2, R219, 0xffffffc0, !P0 ;  /* 0xffffffc0db027807 */ /* 0x000fe20004000000 */
[--C-:B------:R-:W-:Y:S02]  /*78b0*/  IMAD.IADD R226, R216, 0x1, R229.reuse ;  /* 0x00000001d8e27824 */ /* 0x100fe400078e02e5 */
        /* <DEDUP_REMOVED lines=65> */
[----:B-1----:R-:W-:Y:S01]  /*7cd0*/  LDSM.16.M88.4 R164, [R171] ;  /* 0x00000000aba4783b */ /* 0x002fe20000000200 */
[C---:B--2---:R-:W-:Y:S04]  /*7ce0*/  HMMA.16816.F32.BF16 R4, R172.reuse, R176, RZ ;  /* 0x000000b0ac04723c */ /* 0x044fe800000418ff */
[----:B------:R-:W-:Y:S04]  /*7cf0*/  LDSM.16.M88.4 R204, [R2+0x8000] ;  /* 0x0080000002cc783b */ /* 0x000fe80000000200 */
[C---:B------:R-:W-:Y:S01]  /*7d00*/  HMMA.16816.F32.BF16 R8, R172.reuse, R178, RZ ;  /* 0x000000b2ac08723c */ /* 0x040fe200000418ff */
[----:B------:R-:W-:Y:S05]  /*7d10*/  LDSM.16.M88.4 R176, [R170+0x9800] ;  /* 0x00980000aab0783b */ /* 0x000fea0000000200 */
[----:B------:R-:W-:Y:S02]  /*7d20*/  LDSM.16.M88.4 R208, [R3+0xa000] ;  /* 0x00a0000003d0783b */ /* 0x000fe40000000200 */
        /* <DEDUP_REMOVED lines=13> */
[----:B------:R-:W3:Y:S07]  /*7e00*/  LDSM.16.M88.4 R196, [R3+0x9800] ;  /* 0x0098000003c4783b */ /* 0x000eee0000000200 */
[C---:B------:R-:W-:Y:S08]  /*7e10*/  HMMA.16816.F32.BF16 R12, R192.reuse, R200, R12 ;  /* 0x000000c8c00c723c */ /* 0x040ff0000004180c */
[C---:B------:R-:W-:Y:S01]  /*7e20*/  HMMA.16816.F32.BF16 R16, R192.reuse, R202, R16 ;  /* 0x000000cac010723c */ /* 0x040fe20000041810 */
[----:B------:R-:W4:Y:S07]  /*7e30*/  LDSM.16.M88.4 R200, [R168] ;  /* 0x00000000a8c8783b */ /* 0x000f2e0000000200 */
[C---:B-1----:R-:W-:Y:S08]  /*7e40*/  HMMA.16816.F32.BF16 R20, R192.reuse, R172, R20 ;  /* 0x000000acc014723c */ /* 0x042ff00000041814 */
[C---:B------:R-:W-:Y:S01]  /*7e50*/  HMMA.16816.F32.BF16 R24, R192.reuse, R174, R24 ;  /* 0x000000aec018723c */ /* 0x040fe20000041818 */
[----:B------:R-:W1:Y:S07]  /*7e60*/  LDSM.16.M88.4 R172, [R2+0x8800] ;  /* 0x0088000002ac783b */ /* 0x000e6e0000000200 */
[C---:B------:R-:W-:Y:S08]  /*7e70*/  HMMA.16816.F32.BF16 R28, R192.reuse, R176, R28 ;  /* 0x000000b0c01c723c */ /* 0x040ff0000004181c */
[----:B------:R-:W-:Y:S01]  /*7e80*/  HMMA.16816.F32.BF16 R32, R192, R178, R32 ;  /* 0x000000b2c020723c */ /* 0x000fe20000041820 */
[----:B------:R-:W5:Y:S05]  /*7e90*/  LDSM.16.M88.4 R176, [R2+0x9000] ;  /* 0x0090000002b0783b */ /* 0x000f6a0000000200 */
[----:B------:R-:W-:Y:S02]  /*7ea0*/  LDSM.16.M88.4 R192, [R227+UR5+0xb000] ;  /* 0x00b00005e3c0783b */ /* 0x000fe40008000200 */
[C---:B------:R-:W-:Y:S08]  /*7eb0*/  HMMA.16816.F32.BF16 R4, R164.reuse, R180, R4 ;  /* 0x000000b4a404723c */ /* 0x040ff00000041804 */
[C---:B------:R-:W-:Y:S01]  /*7ec0*/  HMMA.16816.F32.BF16 R8, R164.reuse, R182, R8 ;  /* 0x000000b6a408723c */ /* 0x040fe20000041808 */
[----:B------:R-:W-:Y:S07]  /*7ed0*/  LDSM.16.M88.4 R180, [R229+0x2000] ;  /* 0x00200000e5b4783b */ /* 0x000fee0000000200 */
        /* <DEDUP_REMOVED lines=8> */
[----:B------:R-:W2:Y:S05]  /*7f60*/  LDSM.16.M88.4 R164, [R2+0x9800] ;  /* 0x0098000002a4783b */ /* 0x000eaa0000000200 */
[----:B------:R-:W-:Y:S02]  /*7f70*/  LDSM.16.M88.4 R196, [R226+0x2000] ;  /* 0x00200000e2c4783b */ /* 0x000fe40000000200 */
[C---:B----4-:R-:W-:Y:S08]  /*7f80*/  HMMA.16816.F32.BF16 R4, R200.reuse, R204, R4 ;  /* 0x000000ccc804723c */ /* 0x050ff00000041804 */
[C---:B------:R-:W-:Y:S01]  /*7f90*/  HMMA.16816.F32.BF16 R8, R200.reuse, R206, R8 ;  /* 0x000000cec808723c */ /* 0x040fe20000041808 */
[----:B------:R-:W-:Y:S07]  /*7fa0*/  LDSM.16.M88.4 R204, [R170+0xa000] ;  /* 0x00a00000aacc783b */ /* 0x000fee0000000200 */
[C---:B-1----:R-:W-:Y:S08]  /*7fb0*/  HMMA.16816.F32.BF16 R12, R200.reuse, R172, R12 ;  /* 0x000000acc80c723c */ /* 0x042ff0000004180c */
[C---:B------:R-:W-:Y:S01]  /*7fc0*/  HMMA.16816.F32.BF16 R16, R200.reuse, R174, R16 ;  /* 0x000000aec810723c */ /* 0x040fe20000041810 */
[----:B------:R-:W1:Y:S07]  /*7fd0*/  LDSM.16.M88.4 R172, [R227+UR5+0xb800] ;  /* 0x00b80005e3ac783b */ /* 0x000e6e0008000200 */
[C---:B-----5:R-:W-:Y:S08]  /*7fe0*/  HMMA.16816.F32.BF16 R20, R200.reuse, R176, R20 ;  /* 0x000000b0c814723c */ /* 0x060ff00000041814 */
[C---:B------:R-:W-:Y:S01]  /*7ff0*/  HMMA.16816.F32.BF16 R24, R200.reuse, R178, R24 ;  /* 0x000000b2c818723c */ /* 0x040fe20000041818 */
[----:B------:R-:W3:Y:S07]  /*8000*/  LDSM.16.M88.4 R176, [R170+0xa800] ;  /* 0x00a80000aab0783b */ /* 0x000eee0000000200 */
[C---:B--2---:R-:W-:Y:S08]  /*8010*/  HMMA.16816.F32.BF16 R28, R200.reuse, R164, R28 ;  /* 0x000000a4c81c723c */ /* 0x044ff0000004181c */
[----:B------:R-:W-:Y:S01]  /*8020*/  HMMA.16816.F32.BF16 R32, R200, R166, R32 ;  /* 0x000000a6c820723c */ /* 0x000fe20000041820 */
[----:B------:R-:W2:Y:S05]  /*8030*/  LDSM.16.M88.4 R164, [R170+0xb000] ;  /* 0x00b00000aaa4783b */ /* 0x000eaa0000000200 */
[----:B------:R-:W-:Y:S02]  /*8040*/  LDSM.16.M88.4 R200, [R171+0x2000] ;  /* 0x00200000abc8783b */ /* 0x000fe40000000200 */
[C---:B------:R-:W-:Y:S08]  /*8050*/  HMMA.16816.F32.BF16 R4, R180.reuse, R184, R4 ;  /* 0x000000b8b404723c */ /* 0x040ff00000041804 */
[C---:B------:R-:W-:Y:S01]  /*8060*/  HMMA.16816.F32.BF16 R8, R180.reuse, R186, R8 ;  /* 0x000000bab408723c */ /* 0x040fe20000041808 */
[----:B------:R-:W4:Y:S07]  /*8070*/  LDSM.16.M88.4 R184, [R170+0xb800] ;  /* 0x00b80000aab8783b */ /* 0x000f2e0000000200 */
        /* <DEDUP_REMOVED lines=13> */
[C---:B---3--:R-:W-:Y:S08]  /*8150*/  HMMA.16816.F32.BF16 R12, R196.reuse, R176, R12 ;  /* 0x000000b0c40c723c */ /* 0x048ff0000004180c */
[C---:B------:R-:W-:Y:S01]  /*8160*/  HMMA.16816.F32.BF16 R16, R196.reuse, R178, R16 ;  /* 0x000000b2c410723c */ /* 0x040fe20000041810 */
[----:B------:R-:W-:Y:S07]  /*8170*/  LDSM.16.M88.4 R176, [R2+0xb000] ;  /* 0x00b0000002b0783b */ /* 0x000fee0000000200 */
[C---:B--2---:R-:W-:Y:S08]  /*8180*/  HMMA.16816.F32.BF16 R20, R196.reuse, R164, R20 ;  /* 0x000000a4c414723c */ /* 0x044ff00000041814 */
[C---:B------:R-:W-:Y:S01]  /*8190*/  HMMA.16816.F32.BF16 R24, R196.reuse, R166, R24 ;  /* 0x000000a6c418723c */ /* 0x040fe20000041818 */
[----:B------:R-:W2:Y:S07]  /*81a0*/  LDSM.16.M88.4 R164, [R2+0xa800] ;  /* 0x00a8000002a4783b */ /* 0x000eae0000000200 */
[C---:B----4-:R-:W-:Y:S08]  /*81b0*/  HMMA.16816.F32.BF16 R28, R196.reuse, R184, R28 ;  /* 0x000000b8c41c723c */ /* 0x050ff0000004181c */
[----:B------:R-:W-:Y:S01]  /*81c0*/  HMMA.16816.F32.BF16 R32, R196, R186, R32 ;  /* 0x000000bac420723c */ /* 0x000fe20000041820 */
[----:B------:R-:W3:Y:S05]  /*81d0*/  LDSM.16.M88.4 R184, [R2+0xb800] ;  /* 0x00b8000002b8783b */ /* 0x000eea0000000200 */
[----:B------:R-:W-:Y:S02]  /*81e0*/  LDSM.16.M88.4 R196, [R229+0x4000] ;  /* 0x00400000e5c4783b */ /* 0x000fe40000000200 */
[C---:B------:R-:W-:Y:S08]  /*81f0*/  HMMA.16816.F32.BF16 R4, R200.reuse, R208, R4 ;  /* 0x000000d0c804723c */ /* 0x040ff00000041804 */
[C---:B------:R-:W-:Y:S01]  /*8200*/  HMMA.16816.F32.BF16 R8, R200.reuse, R210, R8 ;  /* 0x000000d2c808723c */ /* 0x040fe20000041808 */
[----:B------:R-:W4:Y:S07]  /*8210*/  LDSM.16.M88.4 R208, [R227+UR5+0xc000] ;  /* 0x00c00005e3d0783b */ /* 0x000f2e0008000200 */
        /* <DEDUP_REMOVED lines=16> */
[C---:B------:R-:W-:Y:S08]  /*8320*/  HMMA.16816.F32.BF16 R20, R192.reuse, R176, R20 ;  /* 0x000000b0c014723c */ /* 0x040ff00000041814 */
[C---:B------:R-:W-:Y:S01]  /*8330*/  HMMA.16816.F32.BF16 R24, R192.reuse, R178, R24 ;  /* 0x000000b2c018723c */ /* 0x040fe20000041818 */
[----:B------:R-:W2:Y:S07]  /*8340*/  LDSM.16.M88.4 R176, [R170+0xd000] ;  /* 0x00d00000aab0783b */ /* 0x000eae0000000200 */
[C---:B---3--:R-:W-:Y:S08]  /*8350*/  HMMA.16816.F32.BF16 R28, R192.reuse, R184, R28 ;  /* 0x000000b8c01c723c */ /* 0x048ff0000004181c */
[----:B------:R-:W-:Y:S01]  /*8360*/  HMMA.16816.F32.BF16 R32, R192, R186, R32 ;  /* 0x000000bac020723c */ /* 0x000fe20000041820 */
[----:B------:R-:W3:Y:S05]  /*8370*/  LDSM.16.M88.4 R184, [R170+0xd800] ;  /* 0x00d80000aab8783b */ /* 0x000eea0000000200 */
[----:B------:R-:W3:Y:S02]  /*8380*/  LDSM.16.M88.4 R192, [R171+0x4000] ;  /* 0x00400000abc0783b */ /* 0x000ee40000000200 */
[C---:B----4-:R-:W-:Y:S08]  /*8390*/  HMMA.16816.F32.BF16 R4, R196.reuse, R208, R4 ;  /* 0x000000d0c404723c */ /* 0x050ff00000041804 */
[C---:B------:R-:W-:Y:S01]  /*83a0*/  HMMA.16816.F32.BF16 R8, R196.reuse, R210, R8 ;  /* 0x000000d2c408723c */ /* 0x040fe20000041808 */
[----:B------:R-:W-:Y:S07]  /*83b0*/  LDSM.16.M88.4 R208, [R2+0xc000] ;  /* 0x00c0000002d0783b */ /* 0x000fee0000000200 */
        /* <DEDUP_REMOVED lines=29> */
[C---:B----4-:R-:W-:Y:S08]  /*8590*/  HMMA.16816.F32.BF16 R20, R192.reuse, R180, R20 ;  /* 0x000000b4c014723c */ /* 0x050ff00000041814 */
[C---:B------:R-:W-:Y:S01]  /*85a0*/  HMMA.16816.F32.BF16 R24, R192.reuse, R182, R24 ;  /* 0x000000b6c018723c */ /* 0x040fe20000041818 */
[----:B------:R-:W4:Y:S07]  /*85b0*/  LDSM.16.M88.4 R180, [R227+UR5+0xf000] ;  /* 0x00f00005e3b4783b */ /* 0x000f2e0008000200 */
[C---:B-----5:R-:W-:Y:S08]  /*85c0*/  HMMA.16816.F32.BF16 R28, R192.reuse, R188, R28 ;  /* 0x000000bcc01c723c */ /* 0x060ff0000004181c */
        /* <DEDUP_REMOVED lines=25> */
[C---:B-----5:R-:W-:Y:S08]  /*8760*/  HMMA.16816.F32.BF16 R28, R200.reuse, R188, R28 ;  /* 0x000000bcc81c723c */ /* 0x060ff0000004181c */
        /* <DEDUP_REMOVED lines=8> */
[C---:B------:R-:W-:Y:S08]  /*87f0*/  HMMA.16816.F32.BF16 R20, R192.reuse, R176, R20 ;  /* 0x000000b0c014723c */ /* 0x040ff00000041814 */
        /* <DEDUP_REMOVED lines=8> */
[C---:B----4-:R-:W-:Y:S08]  /*8880*/  HMMA.16816.F32.BF16 R20, R196.reuse, R180, R20 ;  /* 0x000000b4c414723c */ /* 0x050ff00000041814 */
[C---:B------:R-:W-:Y:S08]  /*8890*/  HMMA.16816.F32.BF16 R24, R196.reuse, R182, R24 ;  /* 0x000000b6c418723c */ /* 0x040ff00000041818 */
[C---:B-----5:R-:W-:Y:S08]  /*88a0*/  HMMA.16816.F32.BF16 R28, R196.reuse, R188, R28 ;  /* 0x000000bcc41c723c */ /* 0x060ff0000004181c */
[----:B------:R-:W-:Y:S08]  /*88b0*/  HMMA.16816.F32.BF16 R32, R196, R190, R32 ;  /* 0x000000bec420723c */ /* 0x000ff00000041820 */
[C---:B------:R-:W-:Y:S08]  /*88c0*/  HMMA.16816.F32.BF16 R4, R200.reuse, R212, R4 ;  /* 0x000000d4c804723c */ /* 0x040ff00000041804 */
[C---:B------:R-:W-:Y:S08]  /*88d0*/  HMMA.16816.F32.BF16 R8, R200.reuse, R214, R8 ;  /* 0x000000d6c808723c */ /* 0x040ff00000041808 */
[C---:B--2---:R-:W-:Y:S03]  /*88e0*/  HMMA.16816.F32.BF16 R12, R200.reuse, R164, R12 ;  /* 0x000000a4c80c723c */ /* 0x044fe6000004180c */
[----:B------:R-:W-:Y:S01]  /*88f0*/  FMUL.FTZ R168, R4, UR8 ;  /* 0x0000000804a87c20 */ /* 0x000fe20008410000 */
[----:B------:R-:W-:Y:S01]  /*8900*/  FMUL.FTZ R252, R7, UR8 ;  /* 0x0000000807fc7c20 */ /* 0x000fe20008410000 */
[----:B------:R-:W-:Y:S01]  /*8910*/  FMUL.FTZ R206, R5, UR8 ;  /* 0x0000000805ce7c20 */ /* 0x000fe20008410000 */
[----:B------:R-:W-:Y:S01]  /*8920*/  FMUL.FTZ R205, R6, UR8 ;  /* 0x0000000806cd7c20 */ /* 0x000fe20008410000 */
[----:B------:R2:W-:Y:S01]  /*8930*/  MUFU.TANH R195, R168 ;  /* 0x000000a800c37308 */ /* 0x0005e20000002400 */
[C---:B------:R-:W-:Y:S03]  /*8940*/  HMMA.16816.F32.BF16 R16, R200.reuse, R166, R16 ;  /* 0x000000a6c810723c */ /* 0x040fe60000041810 */
[----:B------:R-:W-:Y:S01]  /*8950*/  FMUL.FTZ R165, R10, UR8 ;  /* 0x000000080aa57c20 */ /* 0x000fe20008410000 */
[----:B------:R-:W-:Y:S01]  /*8960*/  FMUL.FTZ R164, R11, UR8 ;  /* 0x000000080ba47c20 */ /* 0x000fe20008410000 */
[----:B------:R-:W-:Y:S04]  /*8970*/  FMUL.FTZ R204, R8, UR8 ;  /* 0x0000000808cc7c20 */ /* 0x000fe80008410000 */
[----:B------:R-:W-:Y:S01]  /*8980*/  MUFU.TANH R198, R165 ;  /* 0x000000a500c67308 */ /* 0x000fe20000002400 */
[C---:B-1----:R-:W-:Y:S03]  /*8990*/  HMMA.16816.F32.BF16 R20, R200.reuse, R172, R20 ;  /* 0x000000acc814723c */ /* 0x042fe60000041814 */
[----:B------:R-:W-:Y:S01]  /*89a0*/  FMUL.FTZ R250, R12, UR8 ;  /* 0x000000080cfa7c20 */ /* 0x000fe20008410000 */
[----:B------:R-:W-:Y:S01]  /*89b0*/  FMUL.FTZ R251, R13, UR8 ;  /* 0x000000080dfb7c20 */ /* 0x000fe20008410000 */
[----:B------:R-:W-:Y:S01]  /*89c0*/  FMUL.FTZ R248, R14, UR8 ;  /* 0x000000080ef87c20 */ /* 0x000fe20008410000 */
[----:B------:R-:W-:Y:S03]  /*89d0*/  FMUL.FTZ R246, R15, UR8 ;  /* 0x000000080ff67c20 */ /* 0x000fe60008410000 */
[----:B------:R1:W-:Y:S01]  /*89e0*/  MUFU.TANH R10, R164 ;  /* 0x000000a4000a7308 */ /* 0x0003e20000002400 */
[C---:B------:R-:W-:Y:S03]  /*89f0*/  HMMA.16816.F32.BF16 R24, R200.reuse, R174, R24 ;  /* 0x000000aec818723c */ /* 0x040fe60000041818 */
[----:B--2---:R-:W-:Y:S01]  /*8a00*/  FMUL.FTZ R168, R9, UR8 ;  /* 0x0000000809a87c20 */ /* 0x004fe20008410000 */
[----:B------:R-:W-:Y:S01]  /*8a10*/  FMUL.FTZ R247, R16, UR8 ;  /* 0x0000000810f77c20 */ /* 0x000fe20008410000 */
[----:B------:R-:W-:Y:S01]  /*8a20*/  FMUL.FTZ R249, R17, UR8 ;  /* 0x0000000811f97c20 */ /* 0x000fe20008410000 */
[----:B------:R-:W-:Y:S03]  /*8a30*/  FMUL.FTZ R244, R18, UR8 ;  /* 0x0000000812f47c20 */ /* 0x000fe60008410000 */
[----:B------:R-:W2:Y:S01]  /*8a40*/  MUFU.TANH R193, R206 ;  /* 0x000000ce00c17308 */ /* 0x000ea20000002400 */
[----:B------:R-:W-:Y:S01]  /*8a50*/  FMUL.FTZ R242, R19, UR8 ;  /* 0x0000000813f27c20 */ /* 0x000fe20008410000 */
[----:B------:R-:W-:Y:S01]  /*8a60*/  FMUL.FTZ R211, R20, UR8 ;  /* 0x0000000814d37c20 */ /* 0x000fe20008410000 */
[----:B------:R-:W-:Y:S01]  /*8a70*/  FMUL.FTZ R213, R21, UR8 ;  /* 0x0000000815d57c20 */ /* 0x000fe20008410000 */
[----:B------:R-:W-:Y:S01]  /*8a80*/  FMUL.FTZ R208, R22, UR8 ;  /* 0x0000000816d07c20 */ /* 0x000fe20008410000 */
[----:B------:R-:W-:Y:S05]  /*8a90*/  FMUL.FTZ R210, R23, UR8 ;  /* 0x0000000817d27c20 */ /* 0x000fea0008410000 */
[----:B------:R-:W-:Y:S01]  /*8aa0*/  MUFU.TANH R194, R205 ;  /* 0x000000cd00c27308 */ /* 0x000fe20000002400 */
[----:B-1----:R-:W1:Y:S01]  /*8ab0*/  LDSM.16.M88.4 R164, [R2+0xf800] ;  /* 0x00f8000002a4783b */ /* 0x002e620000000200 */
[----:B------:R-:W-:Y:S04]  /*8ac0*/  DEPBAR.LE SB0, 0x0 ;  /* 0x000080000000791a */ /* 0x000fe80000000000 */
[----:B------:R-:W-:Y:S04]  /*8ad0*/  FMUL.FTZ R215, R24, UR8 ;  /* 0x0000000818d77c20 */ /* 0x000fe80008410000 */
[----:B------:R-:W3:Y:S01]  /*8ae0*/  MUFU.TANH R252, R252 ;  /* 0x000000fc00fc7308 */ /* 0x000ee20000002400 */
[----:B------:R-:W-:Y:S01]  /*8af0*/  BAR.SYNC.DEFER_BLOCKING 0x0 ;  /* 0x0000000000007b1d */ /* 0x000fe20000010000 */
[----:B------:R-:W-:Y:S01]  /*8b00*/  FMUL.FTZ R209, R25, UR8 ;  /* 0x0000000819d17c20 */ /* 0x000fe20008410000 */
[----:B------:R-:W-:Y:S01]  /*8b10*/  FMUL.FTZ R212, R26, UR8 ;  /* 0x000000081ad47c20 */ /* 0x000fe20008410000 */
[----:B------:R-:W-:Y:S06]  /*8b20*/  FMUL.FTZ R214, R27, UR8 ;  /* 0x000000081bd67c20 */ /* 0x000fec0008410000 */
[----:B------:R-:W-:Y:S10]  /*8b30*/  MUFU.TANH R197, R204 ;  /* 0x000000cc00c57308 */ /* 0x000ff40000002400 */
[----:B------:R-:W4:Y:S10]  /*8b40*/  MUFU.TANH R9, R168 ;  /* 0x000000a800097308 */ /* 0x000f340000002400 */
[----:B------:R-:W-:Y:S10]  /*8b50*/  MUFU.TANH R250, R250 ;  /* 0x000000fa00fa7308 */ /* 0x000ff40000002400 */
[----:B------:R-:W5:Y:S01]  /*8b60*/  MUFU.TANH R251, R251 ;  /* 0x000000fb00fb7308 */ /* 0x000f620000002400 */
[C---:B-1----:R-:W-:Y:S05]  /*8b70*/  HMMA.16816.F32.BF16 R28, R200.reuse, R164, R28 ;  /* 0x000000a4c81c723c */ /* 0x042fea000004181c */
[----:B--2---:R-:W-:Y:S04]  /*8b80*/  FMNMX3.FTZ R164, R169, R195, R193, !PT ;  /* 0x000000c3a9a47276 */ /* 0x004fe800078100c1 */
[----:B------:R-:W-:Y:S01]  /*8b90*/  MUFU.TANH R248, R248 ;  /* 0x000000f800f87308 */ /* 0x000fe20000002400 */
[----:B---3--:R-:W-:Y:S01]  /*8ba0*/  FMNMX3.FTZ R165, R0, R194, R252, !PT ;  /* 0x000000c200a57276 */ /* 0x008fe200078100fc */
[----:B------:R-:W-:Y:S03]  /*8bb0*/  HMMA.16816.F32.BF16 R32, R200, R166, R32 ;  /* 0x000000a6c820723c */ /* 0x000fe60000041820 */
[----:B----4-:R-:W-:Y:S02]  /*8bc0*/  FMNMX3.FTZ R164, R164, R197, R9, !PT ;  /* 0x000000c5a4a47276 */ /* 0x010fe40007810009 */
[----:B------:R-:W-:Y:S03]  /*8bd0*/  FMNMX3.FTZ R165, R165, R198, R10, !PT ;  /* 0x000000c6a5a57276 */ /* 0x000fe6000781000a */
[----:B------:R-:W1:Y:S01]  /*8be0*/  MUFU.TANH R246, R246 ;  /* 0x000000f600f67308 */ /* 0x000e620000002400 */
[----:B-----5:R-:W-:Y:S01]  /*8bf0*/  FMNMX3.FTZ R164, R164, R250, R251, !PT ;  /* 0x000000faa4a47276 */ /* 0x020fe200078100fb */
[----:B------:R-:W-:Y:S01]  /*8c00*/  FMUL.FTZ R206, R28, UR8 ;  /* 0x000000081cce7c20 */ /* 0x000fe20008410000 */
[----:B------:R-:W-:Y:S01]  /*8c10*/  FMUL.FTZ R207, R29, UR8 ;  /* 0x000000081dcf7c20 */ /* 0x000fe20008410000 */
[----:B------:R-:W-:Y:S06]  /*8c20*/  FMUL.FTZ R168, R30, UR8 ;  /* 0x000000081ea87c20 */ /* 0x000fec0008410000 */
[----:B------:R-:W-:Y:S01]  /*8c30*/  MUFU.TANH R247, R247 ;  /* 0x000000f700f77308 */ /* 0x000fe20000002400 */
[----:B------:R-:W-:Y:S01]  /*8c40*/  FMUL.FTZ R167, R31, UR8 ;  /* 0x000000081fa77c20 */ /* 0x000fe20008410000 */
[----:B------:R-:W-:Y:S01]  /*8c50*/  FMUL.FTZ R204, R32, UR8 ;  /* 0x0000000820cc7c20 */ /* 0x000fe20008410000 */
[----:B------:R-:W-:Y:S01]  /*8c60*/  FMUL.FTZ R205, R33, UR8 ;  /* 0x0000000821cd7c20 */ /* 0x000fe20008410000 */
[----:B------:R-:W-:Y:S06]  /*8c70*/  FMUL.FTZ R34, R34, UR8 ;  /* 0x0000000822227c20 */ /* 0x000fec0008410000 */
[----:B------:R-:W2:Y:S01]  /*8c80*/  MUFU.TANH R249, R249 ;  /* 0x000000f900f97308 */ /* 0x000ea20000002400 */
[----:B------:R-:W-:Y:S01]  /*8c90*/  FMUL.FTZ R35, R35, UR8 ;  /* 0x0000000823237c20 */ /* 0x000fe20008410000 */
[----:B-1----:R-:W-:Y:S08]  /*8ca0*/  FMNMX3.FTZ R165, R165, R248, R246, !PT ;  /* 0x000000f8a5a57276 */ /* 0x002ff000078100f6 */
        /* <DEDUP_REMOVED lines=26> */
[----:B--2---:R-:W-:Y:S02]  /*8e50*/  FMNMX3.FTZ R11, R164, R204, R205, !PT ;  /* 0x000000cca40b7276 */ /* 0x004fe400078100cd */
[----:B-1----:R-:W-:Y:S01]  /*8e60*/  FMNMX3.FTZ R7, R7, R166, R165, !PT ;  /* 0x000000a607077276 */ /* 0x002fe200078100a5 */
[----:B------:R-:W-:Y:S06]  /*8e70*/  BRA.U.ANY UP0, `(.L_x_990) ;  /* 0xffffffdd00c47547 */ /* 0x000fec000b93ffff */
.L_x_989:
[----:B------:R-:W2:Y:S01]  /*8e80*/  SHFL.BFLY PT, R4, R11, 0x2, 0x1f ;  /* 0x0c401f000b047f89 */ /* 0x000ea200000e0000 */
[----:B------:R-:W-:Y:S01]  /*8e90*/  IADD3 R185, PT, PT, R221, 0x10040, RZ ;  /* 0x00010040ddb97810 */ /* 0x000fe20007ffe0ff */
[----:B------:R-:W-:Y:S01]  /*8ea0*/  UISETP.GT.AND UP0, UPT, UR19, URZ, UPT ;  /* 0x000000ff1300728c */ /* 0x000fe2000bf04270 */
[----:B------:R-:W-:Y:S05]  /*8eb0*/  @P0 IADD3 R185, PT, PT, R237, -0x40, RZ ;  /* 0xffffffc0edb90810 */ /* 0x000fea0007ffe0ff */
[----:B------:R-:W3:Y:S01]  /*8ec0*/  SHFL.BFLY PT, R2, R7, 0x2, 0x1f ;  /* 0x0c401f0007027f89 */ /* 0x000ee200000e0000 */
[----:B------:R-:W-:Y:S01]  /*8ed0*/  UIADD3 UR7, UPT, UPT, UR19, -0x1, URZ ;  /* 0xffffffff13077890 */ /* 0x000fe2000fffe0ff */
[----:B------:R-:W-:Y:S06]  /*8ee0*/  IADD3 R184, PT, PT, R216, R185, RZ ;  /* 0x000000b9d8b87210 */ /* 0x000fec0007ffe0ff */
[----:B-1----:R-:W-:Y:S01]  /*8ef0*/  LDSM.16.MT88.4 R12, [R221+0x10000] ;  /* 0x01000000dd0c783b */ /* 0x002fe20000004200 */
[----:B------:R-:W-:Y:S07]  /*8f00*/  UMOV UR19, UR7 ;  /* 0x0000000700137c82 */ /* 0x000fee0008000000 */
        /* <DEDUP_REMOVED lines=20> */
[----:B------:R-:W-:Y:S02]  /*9050*/  FMUL.FTZ R0, R4, UR4 ;  /* 0x0000000404007c20 */ /* 0x000fe40008410000 */
        /* <DEDUP_REMOVED lines=92> */
[----:B------:R-:W2:Y:S01]  /*9620*/  LDSM.16.MT88.4 R144, [R221+0x12000] ;  /* 0x01200000dd90783b */ /* 0x000ea20000004200 */
        /* <DEDUP_REMOVED lines=16> */
[----:B------:R-:W3:Y:S01]  /*9730*/  LDSM.16.MT88.4 R136, [R220+0x12000] ;  /* 0x01200000dc88783b */ /* 0x000ee20000004200 */
        /* <DEDUP_REMOVED lines=92> */
[--C-:B------:R-:W-:Y:S01]  /*9d00*/  FFMA.FTZ R195, R250, UR4, -R170.reuse ;  /* 0x00000004fac37c23 */ /* 0x100fe200080108aa */
        /* <DEDUP_REMOVED lines=11> */
[C---:B---3--:R-:W-:Y:S08]  /*9dc0*/  HMMA.16816.F32.BF16 R84, R160.reuse, R140, R84 ;  /* 0x0000008ca054723c */ /* 0x048ff00000041854 */
[----:B------:R-:W-:Y:S01]  /*9dd0*/  MUFU.EX2 R196, R196 ;  /* 0x000000c400c47308 */ /* 0x000fe20000000800 */
[--C-:B------:R-:W-:Y:S01]  /*9de0*/  FFMA.FTZ R207, R207, UR4, -R170.reuse ;  /* 0x00000004cfcf7c23 */ /* 0x100fe200080108aa */
[----:B------:R-:W-:Y:S01]  /*9df0*/  FFMA.FTZ R167, R167, UR4, -R169 ;  /* 0x00000004a7a77c23 */ /* 0x000fe200080108a9 */
[--C-:B------:R-:W-:Y:S07]  /*9e00*/  FFMA.FTZ R204, R204, UR4, -R170.reuse ;  /* 0x00000004cccc7c23 */ /* 0x100fee00080108aa */
[----:B------:R-:W-:Y:S01]  /*9e10*/  MUFU.EX2 R197, R197 ;  /* 0x000000c500c57308 */ /* 0x000fe20000000800 */
[----:B------:R-:W-:Y:S01]  /*9e20*/  FFMA.FTZ R170, R205, UR4, -R170 ;  /* 0x00000004cdaa7c23 */ /* 0x000fe200080108aa */
[C---:B------:R-:W-:Y:S01]  /*9e30*/  HMMA.16816.F32.BF16 R88, R160.reuse, R142, R88 ;  /* 0x0000008ea058723c */ /* 0x040fe20000041858 */
[----:B------:R-:W3:Y:S07]  /*9e40*/  LDSM.16.MT88.4 R140, [R220+0x16000] ;  /* 0x01600000dc8c783b */ /* 0x000eee0000004200 */
[----:B------:R-:W-:Y:S01]  /*9e50*/  MUFU.EX2 R200, R200 ;  /* 0x000000c800c87308 */ /* 0x000fe20000000800 */
[----:B------:R-:W-:Y:S01]  /*9e60*/  FFMA.FTZ R193, R2, R245, R193 ;  /* 0x000000f502c17223 */ /* 0x000fe200000100c1 */
[----:B------:R-:W-:Y:S08]  /*9e70*/  FFMA.FTZ R191, R0, R243, R191 ;  /* 0x000000f300bf7223 */ /* 0x000ff000000100bf */
[----:B------:R-:W-:Y:S01]  /*9e80*/  MUFU.EX2 R198, R198 ;  /* 0x000000c600c67308 */ /* 0x000fe20000000800 */
[----:B------:R-:W-:Y:S01]  /*9e90*/  FADD.FTZ R193, R192, R193 ;  /* 0x000000c1c0c17221 */ /* 0x000fe20000010000 */
[----:B------:R-:W-:Y:S01]  /*9ea0*/  FADD.FTZ R188, R188, R191 ;  /* 0x000000bfbcbc7221 */ /* 0x000fe20000010000 */
[C---:B-1----:R-:W-:Y:S07]  /*9eb0*/  HMMA.16816.F32.BF16 R92, R160.reuse, R136, R92 ;  /* 0x00000088a05c723c */ /* 0x042fee000004185c */
        /* <DEDUP_REMOVED lines=8> */
[----:B------:R-:W-:Y:S09]  /*9f40*/  FADD.FTZ R186, R186, R187 ;  /* 0x000000bbbaba7221 */ /* 0x000ff20000010000 */
        /* <DEDUP_REMOVED lines=23> */
[C---:B------:R-:W-:Y:S01]  /*a0c0*/  F2FP.BF16.F32.PACK_AB R135, R201.reuse, R198 ;  /* 0x000000c6c987723e */ /* 0x040fe200000010ff */
[----:B------:R-:W-:Y:S04]  /*a0d0*/  FADD.FTZ R199, R196, R199 ;  /* 0x000000c7c4c77221 */ /* 0x000fe80000010000 */
[----:B------:R-:W-:Y:S04]  /*a0e0*/  FADD.FTZ R198, R198, R199 ;  /* 0x000000c7c6c67221 */ /* 0x000fe80000010000 */
        /* <DEDUP_REMOVED lines=49> */
[----:B------:R-:W-:Y:S02]  /*a400*/  F2FP.BF16.F32.PACK_AB R132, R211, R202 ;  /* 0x000000cad384723e */ /* 0x000fe400000010ff */
[----:B------:R-:W-:Y:S01]  /*a410*/  F2FP.BF16.F32.PACK_AB R133, R203, R208 ;  /* 0x000000d0cb85723e */ /* 0x000fe200000010ff */
[----:B------:R-:W-:Y:S01]  /*a420*/  FADD.FTZ R208, R208, R201 ;  /* 0x000000c9d0d07221 */ /* 0x000fe20000010000 */
[----:B------:R-:W-:Y:S02]  /*a430*/  F2FP.BF16.F32.PACK_AB R134, R210, R209 ;  /* 0x000000d1d286723e */ /* 0x000fe400000010ff */
[----:B------:R-:W-:Y:S01]  /*a440*/  F2FP.BF16.F32.PACK_AB R135, R213, R212 ;  /* 0x000000d4d587723e */ /* 0x000fe200000010ff */
        /* <DEDUP_REMOVED lines=103> */
[C---:B------:R-:W-:Y:S03]  /*aac0*/  HMMA.16816.F32.BF16 R120, R168.reuse, R10, R120 ;  /* 0x0000000aa878723c */ /* 0x040fe60000041878 */
[----:B------:R-:W-:Y:S04]  /*aad0*/  FADD.FTZ R206, R206, R5 ;  /* 0x00000005cece7221 */ /* 0x000fe80000010000 */
[----:B------:R-:W-:Y:S01]  /*aae0*/  FADD.FTZ R207, R207, R206 ;  /* 0x000000cecfcf7221 */ /* 0x000fe20000010000 */
[C---:B----4-:R-:W-:Y:S03]  /*aaf0*/  HMMA.16816.F32.BF16 R124, R168.reuse, R12, R124 ;  /* 0x0000000ca87c723c */ /* 0x050fe6000004187c */
[----:B------:R-:W-:Y:S04]  /*ab00*/  FADD.FTZ R204, R204, R207 ;  /* 0x000000cfcccc7221 */ /* 0x000fe80000010000 */
[----:B------:R-:W-:Y:S01]  /*ab10*/  FADD.FTZ R245, R205, R204 ;  /* 0x000000cccdf57221 */ /* 0x000fe20000010000 */
[----:B------:R-:W-:Y:S03]  /*ab20*/  HMMA.16816.F32.BF16 R128, R168, R14, R128 ;  /* 0x0000000ea880723c */ /* 0x000fe60000041880 */
[----:B------:R-:W-:Y:S05]  /*ab30*/  MOV R169, R164 ;  /* 0x000000a400a97202 */ /* 0x000fea0000000f00 */
[----:B------:R-:W-:Y:S01]  /*ab40*/  @!UPT UIADD3 URZ, UPT, UPT, URZ, URZ, URZ ;  /* 0x000000fffffff290 */ /* 0x000fe2000fffe0ff */
[----:B------:R-:W-:Y:S11]  /*ab50*/  BRA.U UP0, `(.L_x_988) ;  /* 0xffffffc900347547 */ /* 0x000ff6000b83ffff */
.L_x_987:
        /* <DEDUP_REMOVED lines=328> */
.L_x_991:
        /* <DEDUP_REMOVED lines=46> */
.L_x_993:
[----:B------:R-:W-:Y:S05]  /*c2c0*/  BSYNC.RECONVERGENT B0 ;  /* 0x0000000000007941 */ /* 0x000fea0003800200 */
.L_x_992:
        /* <DEDUP_REMOVED lines=41> */
.L_x_995:
[----:B------:R-:W-:Y:S05]  /*c560*/  BSYNC.RECONVERGENT B0 ;  /* 0x0000000000007941 */ /* 0x000fea0003800200 */
.L_x_994:
        /* <DEDUP_REMOVED lines=27> */
.L_x_997:
[----:B------:R-:W-:Y:S05]  /*c720*/  BSYNC.RECONVERGENT B0 ;  /* 0x0000000000007941 */ /* 0x000fea0003800200 */
.L_x_996:
        /* <DEDUP_REMOVED lines=27> */
.L_x_999:
[----:B------:R-:W-:Y:S05]  /*c8e0*/  BSYNC.RECONVERGENT B0 ;  /* 0x0000000000007941 */ /* 0x000fea0003800200 */
.L_x_998:
        /* <DEDUP_REMOVED lines=27> */
.L_x_1000:
        /* <DEDUP_REMOVED lines=14> */
.L_x_2351:


//--------------------- .text._ZN5flash16flash_fwd_kernelI23Flash_fwd_kernel_traitsILi256ELi64ELi64ELi4ELb0ELb0EN7cutlass10bfloat16_tE19Flash_kernel_traitsILi256ELi64ELi64ELi4ES3_EELb1ELb0ELb0ELb1ELb0ELb0ELb0ELb1EEEvNS_16Flash_fwd_paramsE --------------------------
	.section	.text._ZN5flash16flash_fwd_kernelI23Flash_fwd_kernel_traitsILi256ELi64ELi64ELi4ELb0ELb0EN7cutlass10bfloat16_tE19Flash_kernel_traitsILi256ELi64ELi64ELi4ES3_EELb1ELb0ELb0ELb1ELb0ELb0ELb0ELb1EEEvNS_16Flash_fwd_paramsE,"ax",@progbits
	.align	128
        .global         _ZN5flash16flash_fwd_kernelI23Flash_fwd_kernel_traitsILi256ELi64ELi64ELi4ELb0ELb0EN7cutlass10bfloat16_tE19Flash_kernel_traitsILi256ELi64ELi64ELi4ES3_EELb1ELb0ELb0ELb1ELb0ELb0ELb0ELb1EEEvNS_16Flash_fwd_paramsE
        .type           _ZN5flash16flash_fwd_kernelI23Flash_fwd_kernel_traitsILi256ELi64ELi64ELi4ELb0ELb0EN7cutlass10bfloat16_tE19Flash_kernel_traitsILi256ELi64ELi64ELi4ES3_EELb1ELb0ELb0ELb1ELb0ELb0ELb0ELb1EEEvNS_16Flash_fwd_paramsE,@function
        .size           _ZN5flash16flash_fwd_kernelI23Flash_fwd_kernel_traitsILi256ELi64ELi64ELi4ELb0ELb0EN7cutlass10bfloat16_tE19Flash_kernel_traitsILi256ELi64ELi64ELi4ES3_EELb1ELb0ELb0ELb1ELb0ELb0ELb0ELb1EEEvNS_16Flash_fwd_paramsE,(.L_x_2352 - _ZN5flash16flash_fwd_kernelI23Flash_fwd_kernel_traitsILi256ELi64ELi64ELi4ELb0ELb0EN7cutlass10bfloat16_tE19Flash_kernel_traitsILi256ELi64ELi64ELi4ES3_EELb1ELb0ELb0ELb1ELb0ELb0ELb0ELb1EEEvNS_16Flash_fwd_paramsE)
        .other          _ZN5flash16flash_fwd_kernelI23Flash_fwd_kernel_traitsILi256ELi64ELi64ELi4ELb0ELb0EN7cutlass10bfloat16_tE19Flash_kernel_traitsILi256ELi64ELi64ELi4ES3_EELb1ELb0ELb0ELb1ELb0ELb0ELb0ELb1EEEvNS_16Flash_fwd_paramsE,@"STO_CUDA_ENTRY STV_DEFAULT"
_ZN5flash16flash_fwd_kernelI23Flash_fwd_kernel_traitsILi256ELi64ELi64ELi4ELb0ELb0EN7cutlass10bfloat16_tE19Flash_kernel_traitsILi256ELi64ELi64ELi4ES3_EELb1ELb0ELb0ELb1ELb0ELb0ELb0ELb1EEEvNS_16Flash_fwd_paramsE:
.text._ZN5flash16flash_fwd_kernelI23Flash_fwd_kernel_traitsILi256ELi64ELi64ELi4ELb0ELb0EN7cutlass10bfloat16_tE19Flash_kernel_traitsILi256ELi64ELi64ELi4ES3_EELb1ELb0ELb0ELb1ELb0ELb0ELb0ELb1EEEvNS_16Flash_fwd_paramsE:
        /* <DEDUP_REMOVED lines=55> */
[----:B------:R-:W-:-:S04]  /*0370*/  UISETP.NE.AND UP4, UPT, UR12, URZ, UPT ;  /* 0x000000ff0c00728c */ /* 0x000fc8000bf85270 */
[----:B------:R-:W-:-:S06]  /*0380*/  UISETP.EQ.OR.EX UP2, UPT, UR5, URZ, !UP4, UP2 ;  /* 0x000000ff0500728c */ /* 0x000fcc000e742720 */
[----:B------:R-:W-:Y:S01]  /*0390*/  PLOP3.LUT P3, PT, PT, PT, UP2, 0x80, 0x8 ;  /* 0x000000000008781c */ /* 0x000fe20003f6f028 */
[----:B-1----:R-:W-:Y:S01]  /*03a0*/  @!P0 IMAD.MOV.U32 R2, RZ, RZ, R107 ;  /* 0x000000ffff028224 */ /* 0x002fe200078e006b */
[----:B------:R-:W-:-:S05]  /*03b0*/  @!P0 MOV R3, R108 ;  /* 0x0000006c00038202 */ /* 0x000fca0000000f00 */
[----:B------:R1:W-:Y:S01]  /*03c0*/  @!P0 STG.E.64 desc[UR24][R6.64+0x8], R2 ;  /* 0x0000080206008986 */ /* 0x0003e2000c101b18 */
[----:B------:R-:W-:Y:S01]  /*03d0*/  PLOP3.LUT P0, PT, PT, PT, UP3, 0x80, 0x8 ;  /* 0x000000000008781c */ /* 0x000fe20003f0f038 */
[----:B------:R-:W-:Y:S02]  /*03e0*/  IMAD.U32 R5, RZ, RZ, UR9 ;  /* 0x00000009ff057e24 */ /* 0x000fe4000f8e00ff */
[----:B------:R-:W-:Y:S01]  /*03f0*/  IMAD.U32 R4, RZ, RZ, UR8 ;  /* 0x00000008ff047e24 */ /* 0x000fe2000f8e00ff */
[----:B------:R-:W-:Y:S01]  /*0400*/  UMOV UR20, 0xffffffff ;  /* 0xffffffff00147882 */ /* 0x000fe20000000000 */
[----:B------:R-:W2:Y:S03]  /*0410*/  @!UP0 LDCU UR23, c[0x0][0x434] ;  /* 0x00008680ff1787ac */ /* 0x000ea60008000800 */
[----:B------:R-:W3:Y:S01]  /*0420*/  @P1 LDG.E R5, desc[UR24][R4.64] ;  /* 0x0000001804051981 */ /* 0x000ee2000c1e1900 */
[----:B------:R-:W4:Y:S01]  /*0430*/  @!UP3 LDCU UR8, c[0x0][0x43c] ;  /* 0x00008780ff08b7ac */ /* 0x000f220008000800 */
[----:B-1----:R-:W-:-:S02]  /*0440*/  IMAD.U32 R2, RZ, RZ, UR14 ;  /* 0x0000000eff027e24 */ /* 0x002fc4000f8e00ff */
[----:B------:R-:W-:-:S05]  /*0450*/  IMAD.U32 R3, RZ, RZ, UR15 ;  /* 0x0000000fff037e24 */ /* 0x000fca000f8e00ff */
[----:B------:R-:W5:Y:S04]  /*0460*/  @P4 LDG.E R7, desc[UR24][R2.64] ;  /* 0x0000001802074981 */ /* 0x000f68000c1e1900 */
[----:B------:R1:W2:Y:S02]  /*0470*/  @P2 LDG.E R6, desc[UR24][R2.64+0x4] ;  /* 0x0000041802062981 */ /* 0x0002a4000c1e1900 */
[----:B-1----:R-:W-:Y:S01]  /*0480*/  MOV R2, UR6 ;  /* 0x0000000600027c02 */ /* 0x002fe20008000f00 */
[----:B------:R-:W-:Y:S01]  /*0490*/  IMAD.U32 R3, RZ, RZ, UR7 ;  /* 0x00000007ff037e24 */ /* 0x000fe2000f8e00ff */
[----:B------:R-:W1:Y:S04]  /*04a0*/  @!UP3 LDCU.64 UR6, c[0x0][0x488] ;  /* 0x00009100ff06b7ac */ /* 0x000e680008000a00 */
[----:B------:R4:W2:Y:S02]  /*04b0*/  @P0 LDG.E R0, desc[UR24][R2.64] ;  /* 0x0000001802000981 */ /* 0x0008a4000c1e1900 */
[----:B----4-:R-:W-:Y:S01]  /*04c0*/  IMAD.U32 R2, RZ, RZ, UR11 ;  /* 0x0000000bff027e24 */ /* 0x010fe2000f8e00ff */
[----:B------:R-:W4:Y:S01]  /*04d0*/  LDCU UR11, c[0x0][0x3e0] ;  /* 0x00007c00ff0b77ac */ /* 0x000f220008000800 */
[----:B------:R-:W-:-:S05]  /*04e0*/  IMAD.U32 R3, RZ, RZ, UR10 ;  /* 0x0000000aff037e24 */ /* 0x000fca000f8e00ff */
[----:B------:R-:W2:Y:S01]  /*04f0*/  @!P3 LDG.E R4, desc[UR24][R2.64] ;  /* 0x000000180204b981 */ /* 0x000ea2000c1e1900 */
[----:B------:R-:W-:Y:S01]  /*0500*/  UMOV UR9, URZ ;  /* 0x000000ff00097c82 */ /* 0x000fe20008000000 */
[----:B------:R-:W-:Y:S02]  /*0510*/  USHF.L.U32 UR34, UR21, 0x6, URZ ;  /* 0x0000000615227899 */ /* 0x000fe400080006ff */
[----:B-1----:R-:W-:-:S04]  /*0520*/  @!UP3 UISETP.NE.U32.AND UP2, UPT, UR6, URZ, UPT ;  /* 0x000000ff0600b28c */ /* 0x002fc8000bf45070 */
[----:B------:R-:W-:Y:S02]  /*0530*/  @!UP3 UISETP.NE.AND.EX UP2, UPT, UR7, URZ, UPT, UP2 ;  /* 0x000000ff0700b28c */ /* 0x000fe4000bf45320 */
[----:B----4-:R-:W-:Y:S02]  /*0540*/  UIMAD UR35, UR33, UR11, UR32 ;  /* 0x0000000b212372a4 */ /* 0x010fe4000f8e0220 */
[----:B------:R-:W-:Y:S01]  /*0550*/  @!UP3 USEL UR8, UR8, URZ, UP2 ;  /* 0x000000ff0808b287 */ /* 0x000fe20009000000 */
[----:B---3--:R-:W-:Y:S02]  /*0560*/  @P1 R2UR UR9, R5 ;  /* 0x00000000050912ca */ /* 0x008fe400000e0000 */
[----:B-----5:R-:W-:Y:S02]  /*0570*/  @P4 R2UR UR20, R7 ;  /* 0x00000000071442ca */ /* 0x020fe400000e0000 */
[----:B--2---:R-:W-:-:S13]  /*0580*/  @P2 R2UR UR10, R6 ;  /* 0x00000000060a22ca */ /* 0x004fda00000e0000 */
[----:B------:R-:W-:Y:S02]  /*0590*/  @UP0 UIADD3 UR23, UPT, UPT, UR10, -UR20, URZ ;  /* 0x800000140a170290 */ /* 0x000fe4000fffe0ff */
[----:B------:R-:W-:Y:S01]  /*05a0*/  UISETP.NE.U32.AND UP0, UPT, UR4, URZ, UPT ;  /* 0x000000ff0400728c */ /* 0x000fe2000bf05070 */
[----:B------:R-:W-:-:S03]  /*05b0*/  UMOV UR10, 0xffffffff ;  /* 0xffffffff000a7882 */ /* 0x000fc60000000000 */
[----:B------:R-:W-:Y:S02]  /*05c0*/  UISETP.NE.AND.EX UP0, UPT, UR5, URZ, UPT, UP0 ;  /* 0x000000ff0500728c */ /* 0x000fe4000bf05300 */
[----:B------:R-:W-:Y:S01]  /*05d0*/  UISETP.GT.AND UP1, UPT, UR23, UR34, UPT ;  /* 0x000000221700728c */ /* 0x000fe2000bf24270 */
[----:B------:R-:W-:-:S05]  /*05e0*/  @P0 R2UR UR22, R0 ;  /* 0x00000000001602ca */ /* 0x000fca00000e0000 */
[----:B------:R-:W-:-:S03]  /*05f0*/  PLOP3.LUT P0, PT, PT, PT, UP1, 0x80, 0x8 ;  /* 0x000000000008781c */ /* 0x000fc60003f0f018 */
[----:B------:R-:W1:Y:S05]  /*0600*/  @!UP0 LDCU UR4, c[0x0][0x438] ;  /* 0x00008700ff0487ac */ /* 0x000e6a0008000800 */
[----:B------:R-:W-:Y:S01]  /*0610*/  @UP3 UIADD3 UR22, UPT, UPT, UR22, -UR9, URZ ;  /* 0x8000000916163290 */ /* 0x000fe2000fffe0ff */
[----:B------:R-:W-:Y:S01]  /*0620*/  @!P3 R2UR UR10, R4 ;  /* 0x00000000040ab2ca */ /* 0x000fe200000e0000 */
[----:B-1----:R-:W-:-:S14]  /*0630*/  BRA.U !UP0, `(.L_x_1001) ;  /* 0x0000000108187547 */ /* 0x002fdc000b800000 */
[----:B------:R-:W-:-:S13]  /*0640*/  PLOP3.LUT P1, PT, PT, PT, UP4, 0x80, 0x8 ;  /* 0x000000000008781c */ /* 0x000fda0003f2f048 */
[----:B------:R-:W2:Y:S04]  /*0650*/  @P1 LDG.E R0, desc[UR24][R2.64+0x4] ;  /* 0x0000041802001981 */ /* 0x000ea8000c1e1900 */
[----:B------:R-:W3:Y:S01]  /*0660*/  @!P1 LDG.E R2, desc[UR24][R2.64] ;  /* 0x0000001802029981 */ /* 0x000ee2000c1e1900 */
[----:B--2---:R-:W-:-:S13]  /*0670*/  @P1 R2UR UR4, R0 ;  /* 0x00000000000412ca */ /* 0x004fda00000e0000 */
[----:B------:R-:W-:-:S07]  /*0680*/  @UP4 UIADD3 UR4, UPT, UPT, UR4, -UR10, URZ ;  /* 0x8000000a04044290 */ /* 0x000fce000fffe0ff */
[----:B---3--:R-:W-:-:S15]  /*0690*/  @!P1 R2UR UR4, R2 ;  /* 0x00000000020492ca */ /* 0x008fde00000e0000 */
.L_x_1001:
        /* <DEDUP_REMOVED lines=30> */
.L_x_1003:
        /* <DEDUP_REMOVED lines=11> */
[C---:B------:R-:W-:Y:S01]  /*0930*/  IADD3 R2, P0, PT, R13.reuse, UR12, RZ ;  /* 0x0000000c0d027c10 */ /* 0x040fe2000ff1e0ff */
        /* <DEDUP_REMOVED lines=46> */
.L_x_1005:
[----:B------:R-:W-:Y:S05]  /*0c20*/  BSYNC.RECONVERGENT B0 ;  /* 0x0000000000007941 */ /* 0x000fea0003800200 */
.L_x_1004:
        /* <DEDUP_REMOVED lines=24> */
.L_x_1007:
[----:B------:R-:W-:Y:S05]  /*0db0*/  BSYNC.RECONVERGENT B0 ;  /* 0x0000000000007941 */ /* 0x000fea0003800200 */
.L_x_1006:
        /* <DEDUP_REMOVED lines=24> */
.L_x_1009:
[----:B------:R-:W-:Y:S05]  /*0f40*/  BSYNC.RECONVERGENT B0 ;  /* 0x0000000000007941 */ /* 0x000fea0003800200 */
.L_x_1008:
        /* <DEDUP_REMOVED lines=27> */
.L_x_1011:
[----:B------:R-:W-:Y:S05]  /*1100*/  BSYNC.RECONVERGENT B0 ;  /* 0x0000000000007941 */ /* 0x000fea0003800200 */
.L_x_1010:
        /* <DEDUP_REMOVED lines=10> */
.L_x_1013:
[----:B------:R-:W-:Y:S05]  /*11b0*/  BSYNC.RECONVERGENT B0 ;  /* 0x0000000000007941 */ /* 0x000fea0003800200 */
.L_x_1012:
        /* <DEDUP_REMOVED lines=10> */
.L_x_1015:
[----:B------:R-:W-:Y:S05]  /*1260*/  BSYNC.RECONVERGENT B0 ;  /* 0x0000000000007941 */ /* 0x000fea0003800200 */
.L_x_1014:
        /* <DEDUP_REMOVED lines=10> */
.L_x_1017:
[----:B------:R-:W-:Y:S05]  /*1310*/  BSYNC.RECONVERGENT B0 ;  /* 0x0000000000007941 */ /* 0x000fea0003800200 */
.L_x_1016:
        /* <DEDUP_REMOVED lines=10> */
.L_x_1002:
        /* <DEDUP_REMOVED lines=24> */
.L_x_1018:
[----:B------:R-:W1:Y:S01]  /*1540*/  LDCU.64 UR16, c[0x0][0x3b8] ;  /* 0x00007700ff1077ac */ /* 0x000e620008000a00 */
[----:B------:R-:W-:-:S04]  /*1550*/  UIADD3 UR8, UPT, UPT, UR9, UR10, URZ ;  /* 0x0000000a09087290 */ /* 0x000fc8000fffe0ff */
[----:B-1----:R-:W-:Y:S02]  /*1560*/  UIMAD.WIDE.U32 UR38, UR8, UR16, URZ ;  /* 0x00000010082672a5 */ /* 0x002fe4000f8e00ff */
[----:B------:R-:W-:-:S04]  /*1570*/  UIMAD UR8, UR8, UR17, URZ ;  /* 0x00000011080872a4 */ /* 0x000fc8000f8e02ff */
[----:B------:R-:W-:Y:S02]  /*1580*/  UIADD3 UR8, UPT, UPT, UR39, UR8, URZ ;  /* 0x0000000827087290 */ /* 0x000fe4000fffe0ff */
.L_x_1019:
[----:B------:R-:W1:Y:S01]  /*1590*/  LDC R5, c[0x0][0x3e8] ;  /* 0x0000fa00ff057b82 */ /* 0x000e620000000800 */
[----:B------:R-:W2:Y:S01]  /*15a0*/  S2R R6, SR_CTAID.Z ;  /* 0x0000000000067919 */ /* 0x000ea20000002700 */
[----:B------:R-:W3:Y:S01]  /*15b0*/  LDCU UR4, c[0x0][0x444] ;  /* 0x00008880ff0477ac */ /* 0x000ee20008000800 */
[----:B------:R-:W4:Y:S01]  /*15c0*/  LDCU UR31, c[0x0][0x448] ;  /* 0x00008900ff1f77ac */ /* 0x000f220008000800 */
[----:B---3--:R-:W-:Y:S01]  /*15d0*/  UIMAD UR4, UR35, UR4, UR34 ;  /* 0x00000004230472a4 */ /* 0x008fe2000f8e0222 */
[----:B-1----:R-:W-:-:S03]  /*15e0*/  IABS R4, R5 ;  /* 0x0000000500047213 */ /* 0x002fc60000000000 */
[----:B----4-:R-:W-:Y:S01]  /*15f0*/  UIMAD UR36, UR4, UR31, UR28 ;  /* 0x0000001f042472a4 */ /* 0x010fe2000f8e021c */
        /* <DEDUP_REMOVED lines=35> */
.L_x_1020:
[----:B------:R-:W1:Y:S01]  /*1830*/  LDCU.64 UR14, c[0x0][0x3c0] ;  /* 0x00007800ff0e77ac */ /* 0x000e620008000a00 */
[----:B------:R-:W-:-:S04]  /*1840*/  UIADD3 UR9, UPT, UPT, UR9, UR10, URZ ;  /* 0x0000000a09097290 */ /* 0x000fc8000fffe0ff */
[----:B-1----:R-:W-:Y:S02]  /*1850*/  UIMAD.WIDE.U32 UR10, UR9, UR14, URZ ;  /* 0x0000000e090a72a5 */ /* 0x002fe4000f8e00ff */
[----:B------:R-:W-:-:S04]  /*1860*/  UIMAD UR9, UR9, UR15, URZ ;  /* 0x0000000f090972a4 */ /* 0x000fc8000f8e02ff */
[----:B------:R-:W-:-:S12]  /*1870*/  UIADD3 UR9, UPT, UPT, UR11, UR9, URZ ;  /* 0x000000090b097290 */ /* 0x000fd8000fffe0ff */
.L_x_1021:
[----:B------:R-:W1:Y:S01]  /*1880*/  LDCU.64 UR18, c[0x0][0x3c8] ;  /* 0x00007900ff1277ac */ /* 0x000e620008000a00 */
[C---:B------:R-:W-:Y:S01]  /*1890*/  IMAD.SHL.U32 R16, R208.reuse, 0x8, RZ ;  /* 0x00000008d0107824 */ /* 0x040fe200078e00ff */
[----:B------:R-:W-:Y:S01]  /*18a0*/  SHF.R.U32.HI R2, RZ, 0x3, R208 ;  /* 0x00000003ff027819 */ /* 0x000fe200000116d0 */
[----:B------:R-:W-:Y:S01]  /*18b0*/  IMAD.SHL.U32 R14, R208, 0x2, RZ ;  /* 0x00000002d00e7824 */ /* 0x000fe200078e00ff */
[----:B------:R-:W2:Y:S01]  /*18c0*/  LDCU.64 UR12, c[0x0][0x388] ;  /* 0x00007100ff0c77ac */ /* 0x000ea20008000a00 */
[----:B------:R-:W-:Y:S01]  /*18d0*/  SHF.R.S32.HI R10, RZ, 0x1f, R0 ;  /* 0x0000001fff0a7819 */ /* 0x000fe20000011400 */
[----:B------:R-:W-:Y:S01]  /*18e0*/  IMAD.U32 R4, RZ, RZ, UR21 ;  /* 0x00000015ff047e24 */ /* 0x000fe2000f8e00ff */
[----:B------:R-:W-:Y:S01]  /*18f0*/  LOP3.LUT R105, R16, 0x38, RZ, 0xc0, !PT ;  /* 0x0000003810697812 */ /* 0x000fe200078ec0ff */
[----:B------:R-:W-:Y:S01]  /*1900*/  USHF.R.S32.HI UR37, URZ, 0x1f, UR36 ;  /* 0x0000001fff257899 */ /* 0x000fe20008011424 */
[----:B------:R-:W-:Y:S01]  /*1910*/  LOP3.LUT R111, R14, 0x6, RZ, 0xc0, !PT ;  /* 0x000000060e6f7812 */ /* 0x000fe200078ec0ff */
[----:B------:R-:W-:Y:S01]  /*1920*/  IMAD.MOV.U32 R3, RZ, RZ, RZ ;  /* 0x000000ffff037224 */ /* 0x000fe200078e00ff */
[C---:B------:R-:W-:Y:S01]  /*1930*/  IADD3 R6, P0, PT, R105.reuse, UR6, RZ ;  /* 0x0000000669067c10 */ /* 0x040fe2000ff1e0ff */
[----:B------:R-:W-:Y:S01]  /*1940*/  BSSY.RECONVERGENT B0, `(.L_x_1022) ;  /* 0x0000061000007945 */ /* 0x000fe20003800200 */
[----:B------:R-:W-:Y:S01]  /*1950*/  SHF.R.U32.HI R205, RZ, 0x1, R208 ;  /* 0x00000001ffcd7819 */ /* 0x000fe200000116d0 */
[----:B------:R-:W-:Y:S01]  /*1960*/  IMAD.WIDE.U32 R4, R4, 0x40, R2 ;  /* 0x0000004004047825 */ /* 0x000fe200078e0002 */
[----:B------:R-:W-:-:S02]  /*1970*/  LOP3.LUT R119, R105, 0x40, RZ, 0xfc, !PT ;  /* 0x0000004069777812 */ /* 0x000fc400078efcff */
[----:B------:R-:W-:Y:S01]  /*1980*/  LOP3.LUT R11, R205, 0x30, RZ, 0xc0, !PT ;  /* 0x00000030cd0b7812 */ /* 0x000fe200078ec0ff */
[----:B------:R-:W-:Y:S01]  /*1990*/  IMAD.X R7, RZ, RZ, UR7, P0 ;  /* 0x00000007ff077e24 */ /* 0x000fe200080e06ff */
[----:B------:R-:W3:Y:S01]  /*19a0*/  LDCU.128 UR4, c[0x0][0x3d0] ;  /* 0x00007a00ff0477ac */ /* 0x000ee20008000c00 */
[----:B-1----:R-:W-:Y:S01]  /*19b0*/  IMAD.U32 R8, RZ, RZ, UR18 ;  /* 0x00000012ff087e24 */ /* 0x002fe2000f8e00ff */
[----:B------:R-:W1:Y:S01]  /*19c0*/  S2UR UR18, SR_CgaCtaId ;  /* 0x00000000001279c3 */ /* 0x000e620000008800 */
[----:B------:R-:W-:Y:S02]  /*19d0*/  LEA.HI R11, R112, R11, RZ, 0x1e ;  /* 0x0000000b700b7211 */ /* 0x000fe400078ff0ff */
[----:B------:R-:W-:Y:S01]  /*19e0*/  IMAD.WIDE.U32 R12, R8, UR32, R6 ;  /* 0x00000020080c7c25 */ /* 0x000fe2000f8e0006 */
[C---:B------:R-:W-:Y:S02]  /*19f0*/  IADD3 R8, P1, PT, R105.reuse, UR38, RZ ;  /* 0x0000002669087c10 */ /* 0x040fe4000ff3e0ff */
[C---:B------:R-:W-:Y:S01]  /*1a00*/  IADD3 R6, P0, PT, R105.reuse, UR10, RZ ;  /* 0x0000000a69067c10 */ /* 0x040fe2000ff1e0ff */
[----:B------:R-:W4:Y:S01]  /*1a10*/  LDCU.64 UR10, c[0x0][0x390] ;  /* 0x00007200ff0a77ac */ /* 0x000f220008000a00 */
[C---:B------:R-:W-:Y:S01]  /*1a20*/  LOP3.LUT R118, R105.reuse, 0x80, RZ, 0xfc, !PT ;  /* 0x0000008069767812 */ /* 0x040fe200078efcff */
[----:B------:R-:W-:Y:S01]  /*1a30*/  IMAD.X R9, RZ, RZ, UR8, P1 ;  /* 0x00000008ff097e24 */ /* 0x000fe200088e06ff */
[----:B------:R-:W-:Y:S01]  /*1a40*/  LOP3.LUT R117, R105, 0xc0, RZ, 0xfc, !PT ;  /* 0x000000c069757812 */ /* 0x000fe200078efcff */
[----:B------:R-:W-:Y:S01]  /*1a50*/  IMAD.X R7, RZ, RZ, UR9, P0 ;  /* 0x00000009ff077e24 */ /* 0x000fe200080e06ff */
[----:B------:R-:W5:Y:S01]  /*1a60*/  LDCU.64 UR8, c[0x0][0x418] ;  /* 0x00008300ff0877ac */ /* 0x000f620008000a00 */
[----:B------:R-:W-:-:S04]  /*1a70*/  IMAD.WIDE.U32 R8, R2, UR16, R8 ;  /* 0x0000001002087c25 */ /* 0x000fc8000f8e0008 */
[----:B------:R-:W-:-:S04]  /*1a80*/  IMAD.WIDE.U32 R6, R2, UR14, R6 ;  /* 0x0000000e02067c25 */ /* 0x000fc8000f8e0006 */
[----:B------:R-:W-:Y:S02]  /*1a90*/  IMAD R9, R2, UR17, R9 ;  /* 0x0000001102097c24 */ /* 0x000fe4000f8e0209 */
[----:B---3--:R-:W-:Y:S02]  /*1aa0*/  IMAD R15, R10, UR4, RZ ;  /* 0x000000040a0f7c24 */ /* 0x008fe4000f8e02ff */
[----:B------:R-:W-:Y:S02]  /*1ab0*/  IMAD R7, R2, UR15, R7 ;  /* 0x0000000f02077c24 */ /* 0x000fe4000f8e0207 */
[----:B------:R-:W-:Y:S02]  /*1ac0*/  IMAD R14, R10, UR6, RZ ;  /* 0x000000060a0e7c24 */ /* 0x000fe4000f8e02ff */
[C---:B------:R-:W-:Y:S02]  /*1ad0*/  IMAD R15, R0.reuse, UR5, R15 ;  /* 0x00000005000f7c24 */ /* 0x040fe4000f8e020f */
[----:B------:R-:W-:-:S04]  /*1ae0*/  IMAD.WIDE.U32 R8, R0, UR4, R8 ;  /* 0x0000000400087c25 */ /* 0x000fc8000f8e0008 */
[----:B------:R-:W-:Y:S01]  /*1af0*/  IMAD R14, R0, UR7, R14 ;  /* 0x00000007000e7c24 */ /* 0x000fe2000f8e020e */
[----:B--2---:R-:W-:Y:S01]  /*1b00*/  LEA R116, P2, R8, UR12, 0x1 ;  /* 0x0000000c08747c11 */ /* 0x004fe2000f8408ff */
[----:B------:R-:W-:-:S04]  /*1b10*/  IMAD.WIDE.U32 R6, R0, UR6, R6 ;  /* 0x0000000600067c25 */ /* 0x000fc8000f8e0006 */
[----:B------:R-:W-:Y:S01]  /*1b20*/  IMAD.IADD R0, R9, 0x1, R15 ;  /* 0x0000000109007824 */ /* 0x000fe200078e020f */
[----:B----4-:R-:W-:Y:S01]  /*1b30*/  LEA R20, P1, R6, UR10, 0x1 ;  /* 0x0000000a06147c11 */ /* 0x010fe2000f8208ff */
[----:B------:R-:W-:Y:S01]  /*1b40*/  IMAD.IADD R7, R7, 0x1, R14 ;  /* 0x0000000107077824 */ /* 0x000fe200078e020e */
[----:B------:R2:W-:Y:S01]  /*1b50*/  STL [R1+0x3c], R116 ;  /* 0x00003c7401007387 */ /* 0x0005e20000100800 */
[----:B------:R-:W-:Y:S01]  /*1b60*/  IMAD R11, R11, UR31, R111 ;  /* 0x0000001f0b0b7c24 */ /* 0x000fe2000f8e026f */
[----:B------:R-:W-:Y:S01]  /*1b70*/  LEA.HI.X R115, R8, UR13, R0, 0x1, P2 ;  /* 0x0000000d08737c11 */ /* 0x000fe200090f0c00 */
[----:B------:R-:W-:Y:S01]  /*1b80*/  VIADD R14, R2, 0x10 ;  /* 0x00000010020e7836 */ /* 0x000fe20000000000 */
[----:B------:R-:W-:Y:S01]  /*1b90*/  LEA.HI.X R19, R6, UR11, R7, 0x1, P1 ;  /* 0x0000000b06137c11 */ /* 0x000fe200088f0c07 */
[----:B------:R2:W-:Y:S01]  /*1ba0*/  STL [R1+0x70], R20 ;  /* 0x0000701401007387 */ /* 0x0005e20000100800 */
[----:B------:R-:W-:Y:S01]  /*1bb0*/  UIADD3 UR11, UPT, UPT, -UR34, UR23, URZ ;  /* 0x00000017220b7290 */ /* 0x000fe2000fffe1ff */
[C---:B------:R-:W-:Y:S01]  /*1bc0*/  IADD3 R10, P0, PT, R11.reuse, UR36, RZ ;  /* 0x000000240b0a7c10 */ /* 0x040fe2000ff1e0ff */
[----:B------:R-:W-:Y:S01]  /*1bd0*/  IMAD.U32 R8, RZ, RZ, UR19 ;  /* 0x00000013ff087e24 */ /* 0x000fe2000f8e00ff */
[----:B------:R2:W-:Y:S01]  /*1be0*/  STL [R1+0x34], R115 ;  /* 0x0000347301007387 */ /* 0x0005e20000100800 */
[----:B------:R-:W-:Y:S01]  /*1bf0*/  LOP3.LUT R0, R16, 0x1f8, RZ, 0xc0, !PT ;  /* 0x000001f810007812 */ /* 0x000fe200078ec0ff */
[C---:B------:R-:W-:Y:S01]  /*1c00*/  VIADD R15, R2.reuse, 0x20 ;  /* 0x00000020020f7836 */ /* 0x040fe20000000000 */
[----:B------:R-:W-:Y:S01]  /*1c10*/  ISETP.GE.AND P1, PT, R2, UR11, PT ;  /* 0x0000000b02007c0c */ /* 0x000fe2000bf26270 */
[----:B------:R2:W-:Y:S01]  /*1c20*/  STL [R1+0x5c], R19 ;  /* 0x00005c1301007387 */ /* 0x0005e20000100800 */
[----:B------:R-:W-:Y:S01]  /*1c30*/  LEA.HI.X.SX32 R11, R11, UR37, 0x1, P0 ;  /* 0x000000250b0b7c11 */ /* 0x000fe200080f0eff */
[----:B------:R-:W-:Y:S01]  /*1c40*/  IMAD R9, R8, UR32, R13 ;  /* 0x0000002008097c24 */ /* 0x000fe2000f8e020d */
[----:B-----5:R-:W-:Y:S01]  /*1c50*/  LEA R213, P0, R10, UR8, 0x1 ;  /* 0x000000080ad57c11 */ /* 0x020fe2000f8008ff */
[----:B------:R2:W-:Y:S01]  /*1c60*/  STL [R1+0x78], R119 ;  /* 0x0000787701007387 */ /* 0x0005e20000100800 */
[----:B------:R-:W-:Y:S01]  /*1c70*/  LOP3.LUT R0, R0, 0x38, R208, 0x78, !PT ;  /* 0x0000003800007812 */ /* 0x000fe200078e78d0 */
[----:B------:R-:W-:Y:S01]  /*1c80*/  UIADD3 UR8, UPT, UPT, -UR28, UR22, URZ ;  /* 0x000000161c087290 */ /* 0x000fe2000fffe1ff */
[----:B------:R-:W-:Y:S01]  /*1c90*/  LEA.HI.X R212, R10, UR9, R11, 0x1, P0 ;  /* 0x000000090ad47c11 */ /* 0x000fe200080f0c0b */
[----:B------:R2:W-:Y:S01]  /*1ca0*/  STL [R1+0x74], R118 ;  /* 0x0000747601007387 */ /* 0x0005e20000100800 */
[----:B------:R-:W-:Y:S01]  /*1cb0*/  UMOV UR9, 0x400 ;  /* 0x0000040000097882 */ /* 0x000fe20000000000 */
[----:B------:R-:W-:Y:S01]  /*1cc0*/  LOP3.LUT R0, R0, 0x1e00, R16, 0xf8, !PT ;  /* 0x00001e0000007812 */ /* 0x000fe200078ef810 */
[----:B-1----:R-:W-:Y:S01]  /*1cd0*/  ULEA UR9, UR18, UR9, 0x18 ;  /* 0x0000000912097291 */ /* 0x002fe2000f8ec0ff */
[----:B------:R2:W-:Y:S01]  /*1ce0*/  STL [R1+0x7c], R117 ;  /* 0x00007c7501007387 */ /* 0x0005e20000100800 */
[----:B------:R-:W-:-:S02]  /*1cf0*/  ISETP.GE.AND P6, PT, R2, UR8, PT ;  /* 0x0000000802007c0c */ /* 0x000fc4000bfc6270 */
[----:B------:R-:W-:Y:S02]  /*1d00*/  ISETP.GE.AND P0, PT, R14, UR11, PT ;  /* 0x0000000b0e007c0c */ /* 0x000fe4000bf06270 */
[----:B------:R-:W-:Y:S01]  /*1d10*/  LEA R0, R0, UR9, 0x1 ;  /* 0x0000000900007c11 */ /* 0x000fe2000f8e08ff */
[----:B------:R-:W-:Y:S10]  /*1d20*/  @P1 BRA `(.L_x_1023) ;  /* 0x0000000000881947 */ /* 0x000ff40003800000 */
[----:B------:R-:W1:Y:S01]  /*1d30*/  LDCU.64 UR4, c[0x0][0x3b0] ;  /* 0x00007600ff0477ac */ /* 0x000e620008000a00 */
[----:B------:R-:W-:Y:S01]  /*1d40*/  IMAD.MOV.U32 R8, RZ, RZ, R12 ;  /* 0x000000ffff087224 */ /* 0x000fe200078e000c */
[----:B------:R-:W3:Y:S01]  /*1d50*/  LDCU UR10, c[0x0][0x440] ;  /* 0x00008800ff0a77ac */ /* 0x000ee20008000800 */
[----:B------:R-:W4:Y:S01]  /*1d60*/  LDCU.64 UR6, c[0x0][0x380] ;  /* 0x00007000ff0677ac */ /* 0x000f220008000a00 */
[----:B-1----:R-:W-:Y:S02]  /*1d70*/  IMAD R6, R5, UR4, RZ ;  /* 0x0000000405067c24 */ /* 0x002fe4000f8e02ff */
        /* <DEDUP_REMOVED lines=29> */
.L_x_1023:
[----:B------:R-:W-:Y:S05]  /*1f50*/  BSYNC.RECONVERGENT B0 ;  /* 0x0000000000007941 */ /* 0x000fea0003800200 */
.L_x_1022:
[----:B------:R-:W-:Y:S01]  /*1f60*/  USHF.L.U64.HI UR10, UR16, 0x6, UR17 ;  /* 0x00000006100a7899 */ /* 0x000fe20008010211 */
[----:B------:R-:W-:Y:S01]  /*1f70*/  BSSY.RECONVERGENT B0, `(.L_x_1024) ;  /* 0x0000029000007945 */ /* 0x000fe20003800200 */
[----:B------:R-:W-:Y:S02]  /*1f80*/  ISETP.GE.AND P1, PT, R15, UR11, PT ;  /* 0x0000000b0f007c0c */ /* 0x000fe4000bf26270 */
[----:B------:R-:W-:Y:S01]  /*1f90*/  IADD3 R10, PT, PT, R2, 0x30, RZ ;  /* 0x00000030020a7810 */ /* 0x000fe20007ffe0ff */
[----:B------:R-:W-:Y:S10]  /*1fa0*/  @P0 BRA `(.L_x_1025) ;  /* 0x0000000000940947 */ /* 0x000ff40003800000 */
[----:B------:R-:W3:Y:S01]  /*1fb0*/  LDCU.64 UR6, c[0x0][0x3b0] ;  /* 0x00007600ff0677ac */ /* 0x000ee20008000a00 */
[----:B------:R-:W-:Y:S01]  /*1fc0*/  IADD3 R2, P0, PT, R4, 0x10, RZ ;  /* 0x0000001004027810 */ /* 0x000fe20007f1e0ff */
[----:B-1----:R-:W-:Y:S01]  /*1fd0*/  IMAD.MOV.U32 R6, RZ, RZ, R12 ;  /* 0x000000ffff067224 */ /* 0x002fe200078e000c */
[----:B------:R-:W1:Y:S01]  /*1fe0*/  LDCU UR12, c[0x0][0x440] ;  /* 0x00008800ff0c77ac */ /* 0x000e620008000800 */
[----:B------:R-:W-:Y:S02]  /*1ff0*/  IMAD.MOV.U32 R7, RZ, RZ, R9 ;  /* 0x000000ffff077224 */ /* 0x000fe400078e0009 */
[----:B------:R-:W-:Y:S01]  /*2000*/  IMAD.X R3, RZ, RZ, R5, P0 ;  /* 0x000000ffff037224 */ /* 0x000fe200000e0605 */
        /* <DEDUP_REMOVED lines=31> */
.L_x_1025:
[----:B------:R-:W-:Y:S05]  /*2200*/  BSYNC.RECONVERGENT B0 ;  /* 0x0000000000007941 */ /* 0x000fea0003800200 */
.L_x_1024:
[----:B------:R-:W-:Y:S01]  /*2210*/  USHF.L.U32 UR12, UR16, 0x6, URZ ;  /* 0x00000006100c7899 */ /* 0x000fe200080006ff */
[----:B------:R-:W-:Y:S01]  /*2220*/  BSSY.RECONVERGENT B0, `(.L_x_1026) ;  /* 0x0000028000007945 */ /* 0x000fe20003800200 */
[----:B------:R-:W-:-:S03]  /*2230*/  ISETP.GE.AND P0, PT, R10, UR11, PT ;  /* 0x0000000b0a007c0c */ /* 0x000fc6000bf06270 */
[----:B------:R-:W-:Y:S10]  /*2240*/  @P1 BRA `(.L_x_1027) ;  /* 0x0000000000941947 */ /* 0x000ff40003800000 */
[----:B------:R-:W4:Y:S01]  /*2250*/  LDCU.64 UR6, c[0x0][0x3b0] ;  /* 0x00007600ff0677ac */ /* 0x000f220008000a00 */
[----:B---3--:R-:W-:Y:S01]  /*2260*/  IADD3 R2, P1, PT, R4, 0x20, RZ ;  /* 0x0000002004027810 */ /* 0x008fe20007f3e0ff */
[----:B-1----:R-:W-:Y:S01]  /*2270*/  IMAD.MOV.U32 R6, RZ, RZ, R12 ;  /* 0x000000ffff067224 */ /* 0x002fe200078e000c */
[----:B------:R-:W1:Y:S01]  /*2280*/  LDCU UR13, c[0x0][0x440] ;  /* 0x00008800ff0d77ac */ /* 0x000e620008000800 */
[----:B------:R-:W-:Y:S02]  /*2290*/  IMAD.MOV.U32 R7, RZ, RZ, R9 ;  /* 0x000000ffff077224 */ /* 0x000fe400078e0009 */
[----:B------:R-:W-:Y:S01]  /*22a0*/  IMAD.X R3, RZ, RZ, R5, P1 ;  /* 0x000000ffff037224 */ /* 0x000fe200008e0605 */
[----:B------:R-:W3:Y:S03]  /*22b0*/  LDCU.64 UR4, c[0x0][0x380] ;  /* 0x00007000ff0477ac */ /* 0x000ee60008000a00 */
[----:B----4-:R-:W-:-:S02]  /*22c0*/  IMAD R3, R3, UR6, RZ ;  /* 0x0000000603037c24 */ /* 0x010fc4000f8e02ff */
        /* <DEDUP_REMOVED lines=29> */
.L_x_1027:
[----:B------:R-:W-:Y:S05]  /*24a0*/  BSYNC.RECONVERGENT B0 ;  /* 0x0000000000007941 */ /* 0x000fea0003800200 */
.L_x_1026:
[----:B------:R-:W-:Y:S01]  /*24b0*/  UIMAD.WIDE.U32 UR18, UR12, UR29, URZ ;  /* 0x0000001d0c1272a5 */ /* 0x000fe2000f8e00ff */
[----:B------:R-:W-:Y:S01]  /*24c0*/  BSSY.RECONVERGENT B0, `(.L_x_1028) ;  /* 0x0000027000007945 */ /* 0x000fe20003800200 */
[----:B------:R-:W-:-:S03]  /*24d0*/  ISETP.GE.AND P1, PT, R14, UR8, PT ;  /* 0x000000080e007c0c */ /* 0x000fc6000bf26270 */
[----:B------:R-:W-:Y:S10]  /*24e0*/  @P0 BRA `(.L_x_1029) ;  /* 0x0000000000900947 */ /* 0x000ff40003800000 */
[----:B------:R-:W5:Y:S01]  /*24f0*/  LDCU.64 UR6, c[0x0][0x3b0] ;  /* 0x00007600ff0677ac */ /* 0x000f620008000a00 */
[----:B---34-:R-:W-:Y:S01]  /*2500*/  IADD3 R2, P0, PT, R4, 0x30, RZ ;  /* 0x0000003004027810 */ /* 0x018fe20007f1e0ff */
[----:B------:R-:W-:Y:S01]  /*2510*/  IMAD.MOV.U32 R8, RZ, RZ, R12 ;  /* 0x000000ffff087224 */ /* 0x000fe200078e000c */
[----:B------:R-:W3:Y:S03]  /*2520*/  LDCU UR11, c[0x0][0x440] ;  /* 0x00008800ff0b77ac */ /* 0x000ee60008000800 */
[----:B------:R-:W-:Y:S01]  /*2530*/  IMAD.X R4, RZ, RZ, R5, P0 ;  /* 0x000000ffff047224 */ /* 0x000fe200000e0605 */
[----:B------:R-:W4:Y:S03]  /*2540*/  LDCU.64 UR4, c[0x0][0x380] ;  /* 0x00007000ff0477ac */ /* 0x000f260008000a00 */
[----:B-----5:R-:W-:-:S02]  /*2550*/  IMAD R3, R4, UR6, RZ ;  /* 0x0000000604037c24 */ /* 0x020fc4000f8e02ff */
        /* <DEDUP_REMOVED lines=29> */
.L_x_1029:
[----:B------:R-:W-:Y:S05]  /*2730*/  BSYNC.RECONVERGENT B0 ;  /* 0x0000000000007941 */ /* 0x000fea0003800200 */
.L_x_1028:
[----:B------:R-:W-:Y:S01]  /*2740*/  UIMAD UR5, UR10, UR29, URZ ;  /* 0x0000001d0a0572a4 */ /* 0x000fe2000f8e02ff */
[----:B------:R-:W-:Y:S03]  /*2750*/  BSSY.RECONVERGENT B0, `(.L_x_1030) ;  /* 0x0000021000007945 */ /* 0x000fe60003800200 */
[----:B------:R-:W-:Y:S01]  /*2760*/  UIADD3 UR5, UPT, UPT, UR19, UR5, URZ ;  /* 0x0000000513057290 */ /* 0x000fe2000fffe0ff */
[----:B------:R-:W-:Y:S11]  /*2770*/  @P6 BRA `(.L_x_1031) ;  /* 0x0000000000786947 */ /* 0x000ff60003800000 */
[----:B------:R-:W5:Y:S01]  /*2780*/  LDCU UR4, c[0x0][0x440] ;  /* 0x00008800ff0477ac */ /* 0x000f620008000800 */
[----:B------:R-:W-:Y:S02]  /*2790*/  IMAD.U32 R4, RZ, RZ, UR18 ;  /* 0x00000012ff047e24 */ /* 0x000fe4000f8e00ff */
[----:B---34-:R-:W-:Y:S02]  /*27a0*/  IMAD.U32 R3, RZ, RZ, UR5 ;  /* 0x00000005ff037e24 */ /* 0x018fe4000f8e00ff */
        /* <DEDUP_REMOVED lines=27> */
.L_x_1031:
[----:B------:R-:W-:Y:S05]  /*2960*/  BSYNC.RECONVERGENT B0 ;  /* 0x0000000000007941 */ /* 0x000fea0003800200 */
.L_x_1030:
        /* <DEDUP_REMOVED lines=8> */
[----:B---34-:R-:W-:-:S04]  /*29f0*/  IMAD.U32 R3, RZ, RZ, UR7 ;  /* 0x00000007ff037e24 */ /* 0x018fc8000f8e00ff */
        /* <DEDUP_REMOVED lines=27> */
.L_x_1033:
[----:B------:R-:W-:Y:S05]  /*2bb0*/  BSYNC.RECONVERGENT B0 ;  /* 0x0000000000007941 */ /* 0x000fea0003800200 */
.L_x_1032:
        /* <DEDUP_REMOVED lines=8> */
[----:B---34-:R-:W-:Y:S01]  /*2c40*/  IMAD.U32 R3, RZ, RZ, UR7 ;  /* 0x00000007ff037e24 */ /* 0x018fe2000f8e00ff */
        /* <DEDUP_REMOVED lines=27> */
.L_x_1035:
[----:B------:R-:W-:Y:S05]  /*2e00*/  BSYNC.RECONVERGENT B0 ;  /* 0x0000000000007941 */ /* 0x000fea0003800200 */
.L_x_1034:
        /* <DEDUP_REMOVED lines=11> */
[----:B---34-:R-:W-:Y:S01]  /*2ec0*/  IMAD.U32 R3, RZ, RZ, UR6 ;  /* 0x00000006ff037e24 */ /* 0x018fe2000f8e00ff */
        /* <DEDUP_REMOVED lines=25> */
.L_x_1037:
[----:B------:R-:W-:Y:S05]  /*3060*/  BSYNC.RECONVERGENT B0 ;  /* 0x0000000000007941 */ /* 0x000fea0003800200 */
.L_x_1036:
[----:B------:R-:W5:Y:S01]  /*3070*/  LDCU.64 UR6, c[0x0][0x538] ;  /* 0x0000a700ff0677ac */ /* 0x000f620008000a00 */
[----:B------:R-:W0:Y:S01]  /*3080*/  LDGDEPBAR ;  /* 0x00000000000079af */ /* 0x000e220000000000 */
[----:B-----5:R-:W-:-:S04]  /*3090*/  UISETP.NE.U32.AND UP1, UPT, UR6, URZ, UPT ;  /* 0x000000ff0600728c */ /* 0x020fc8000bf25070 */
[----:B------:R-:W-:Y:S01]  /*30a0*/  UISETP.NE.AND.EX UP1, UPT, UR7, URZ, UPT, UP1 ;  /* 0x000000ff0700728c */ /* 0x000fe2000bf25310 */
[----:B------:R-:W-:Y:S01]  /*30b0*/  IMAD.SHL.U32 R110, R208, 0x40, RZ ;  /* 0x00000040d06e7824 */ /* 0x000fe200078e00ff */
[----:B------:R-:W-:Y:S01]  /*30c0*/  LOP3.LUT R213, R213, R212, RZ, 0x3c, !PT ;  /* 0x000000d4d5d57212 */ /* 0x000fe200078e3cff */
        /* <DEDUP_REMOVED lines=10> */
[----:B---34-:R-:W-:-:S04]  /*3170*/  IMAD.U32 R2, RZ, RZ, UR6 ;  /* 0x00000006ff027e24 */ /* 0x018fc8000f8e00ff */
[----:B------:R-:W-:-:S06]  /*3180*/  IMAD.U32 R3, RZ, RZ, UR7 ;  /* 0x00000007ff037e24 */ /* 0x000fcc000f8e00ff */
[----:B------:R5:W3:Y:S01]  /*3190*/  @P0 LDG.E R3, desc[UR24][R2.64] ;  /* 0x0000001802030981 */ /* 0x000ae2000c1e1900 */
[----:B------:R-:W-:Y:S01]  /*31a0*/  USHF.L.U32 UR32, UR14, 0x6, URZ ;  /* 0x000000060e207899 */ /* 0x000fe200080006ff */
[----:B-1----:R-:W-:Y:S01]  /*31b0*/  LOP3.LUT R6, R110, 0x1c0, RZ, 0xc0, !PT ;  /* 0x000001c06e067812 */ /* 0x002fe200078ec0ff */
[----:B------:R-:W-:Y:S01]  /*31c0*/  USHF.L.U64.HI UR5, UR14, 0x6, UR15 ;  /* 0x000000060e057899 */ /* 0x000fe2000801020f */
[C---:B------:R-:W-:Y:S01]  /*31d0*/  LOP3.LUT R212, R213.reuse, R212, RZ, 0x3c, !PT ;  /* 0x000000d4d5d47212 */ /* 0x040fe200078e3cff */
[----:B------:R-:W-:Y:S01]  /*31e0*/  UIMAD.WIDE.U32 UR32, UR32, UR29, URZ ;  /* 0x0000001d202072a5 */ /* 0x000fe2000f8e00ff */
[----:B------:R-:W-:Y:S01]  /*31f0*/  BSSY.RECONVERGENT B0, `(.L_x_1038) ;  /* 0x0000030000007945 */ /* 0x000fe20003800200 */
[----:B------:R-:W-:Y:S01]  /*3200*/  UIMAD UR5, UR5, UR29, URZ ;  /* 0x0000001d050572a4 */ /* 0x000fe2000f8e02ff */
[----:B------:R-:W-:Y:S01]  /*3210*/  LOP3.LUT R6, R6, 0x38, R16, 0xf8, !PT ;  /* 0x0000003806067812 */ /* 0x000fe200078ef810 */
[----:B------:R-:W-:Y:S01]  /*3220*/  UMOV UR7, URZ ;  /* 0x000000ff00077c82 */ /* 0x000fe20008000000 */
[----:B------:R-:W-:Y:S01]  /*3230*/  SHF.R.U32.HI R113, RZ, 0x5, R208 ;  /* 0x00000005ff717819 */ /* 0x000fe200000116d0 */
[----:B------:R-:W-:Y:S01]  /*3240*/  UIADD3 UR5, UPT, UPT, UR33, UR5, URZ ;  /* 0x0000000521057290 */ /* 0x000fe2000fffe0ff */
[----:B------:R-:W-:Y:S01]  /*3250*/  LOP3.LUT R213, R213, R212, RZ, 0x3c, !PT ;  /* 0x000000d4d5d57212 */ /* 0x000fe200078e3cff */
[----:B-----5:R-:W3:Y:S01]  /*3260*/  @P0 MUFU.RCP R2, UR4 ;  /* 0x0000000400020d08 */ /* 0x020ee20008001000 */
[----:B------:R-:W-:Y:S01]  /*3270*/  BAR.SYNC.DEFER_BLOCKING 0x0 ;  /* 0x0000000000007b1d */ /* 0x000fe20000010000 */
[----:B---3--:R-:W-:-:S05]  /*3280*/  @P0 FMUL.FTZ R2, R3, R2 ;  /* 0x0000000203020220 */ /* 0x008fca0000410000 */
[----:B------:R-:W-:-:S13]  /*3290*/  @P0 R2UR UR4, R2 ;  /* 0x00000000020402ca */ /* 0x000fda00000e0000 */
        /* <DEDUP_REMOVED lines=33> */
.L_x_1039:
[----:B------:R3:W-:Y:S04]  /*34b0*/  STS.128 [R0+0x10000], RZ ;  /* 0x010000ff00007388 */ /* 0x0007e80000000c00 */
[----:B------:R3:W-:Y:S04]  /*34c0*/  STS.128 [R0+0x12000], RZ ;  /* 0x012000ff00007388 */ /* 0x0007e80000000c00 */
[----:B------:R3:W-:Y:S04]  /*34d0*/  STS.128 [R0+0x14000], RZ ;  /* 0x014000ff00007388 */ /* 0x0007e80000000c00 */
[----:B------:R3:W-:Y:S02]  /*34e0*/  STS.128 [R0+0x16000], RZ ;  /* 0x016000ff00007388 */ /* 0x0007e40000000c00 */
.L_x_1040:
[----:B------:R-:W-:Y:S05]  /*34f0*/  BSYNC.RECONVERGENT B0 ;  /* 0x0000000000007941 */ /* 0x000fea0003800200 */
.L_x_1038:
[----:B------:R-:W-:Y:S01]  /*3500*/  ISETP.GE.AND P0, PT, R14, UR8, PT ;  /* 0x000000080e007c0c */ /* 0x000fe2000bf06270 */
[----:B------:R-:W-:Y:S01]  /*3510*/  IMAD.SHL.U32 R206, R208, 0x20, RZ ;  /* 0x00000020d0ce7824 */ /* 0x000fe200078e00ff */
[----:B------:R-:W-:Y:S01]  /*3520*/  LOP3.LUT R17, R6, 0x8, R208, 0x78, !PT ;  /* 0x0000000806117812 */ /* 0x000fe200078e78d0 */
[----:B------:R-:W-:Y:S01]  /*3530*/  BSSY.RECONVERGENT B0, `(.L_x_1041) ;  /* 0x000002c000007945 */ /* 0x000fe20003800200 */
[----:B-1----:R-:W-:Y:S02]  /*3540*/  LOP3.LUT R2, R110, 0x400, RZ, 0xc0, !PT ;  /* 0x000004006e027812 */ /* 0x002fe400078ec0ff */
        /* <DEDUP_REMOVED lines=42> */
.L_x_1042:
[----:B------:R-:W-:Y:S05]  /*37f0*/  BSYNC.RECONVERGENT B0 ;  /* 0x0000000000007941 */ /* 0x000fea0003800200 */
.L_x_1041:
[----:B------:R1:W-:Y:S01]  /*3800*/  @P6 STS.128 [R0+0x11000], RZ ;  /* 0x011000ff00006388 */ /* 0x0003e20000000c00 */
[----:B----4-:R-:W-:Y:S01]  /*3810*/  IADD3 R2, PT, PT, R4, R109, RZ ;  /* 0x0000006d04027210 */ /* 0x010fe20007ffe0ff */
[----:B------:R-:W-:Y:S02]  /*3820*/  BSSY.RECONVERGENT B0, `(.L_x_1043) ;  /* 0x0000027000007945 */ /* 0x000fe40003800200 */
[----:B------:R1:W-:Y:S01]  /*3830*/  @P6 STS.128 [R0+0x13000], RZ ;  /* 0x013000ff00006388 */ /* 0x0003e20000000c00 */
[----:B------:R-:W-:-:S03]  /*3840*/  LEA R18, R2, UR9, 0x1 ;  /* 0x0000000902127c11 */ /* 0x000fc6000f8e08ff */
[----:B------:R1:W-:Y:S04]  /*3850*/  @P6 STS.128 [R0+0x15000], RZ ;  /* 0x015000ff00006388 */ /* 0x0003e80000000c00 */
[----:B------:R1:W-:Y:S01]  /*3860*/  @P6 STS.128 [R0+0x17000], RZ ;  /* 0x017000ff00006388 */ /* 0x0003e20000000c00 */
[----:B------:R-:W-:Y:S05]  /*3870*/  @P6 BRA `(.L_x_1044) ;  /* 0x0000000000846947 */ /* 0x000fea0003800000 */
[----:B------:R-:W4:Y:S01]  /*3880*/  LDCU UR4, c[0x0][0x440] ;  /* 0x00008800ff0477ac */ /* 0x000f220008000800 */
[----:B------:R-:W-:Y:S02]  /*3890*/  UIMAD.WIDE.U32 UR18, UR14, 0x20, URZ ;  /* 0x000000200e1278a5 */ /* 0x000fe4000f8e00ff */
[----:B------:R-:W-:Y:S02]  /*38a0*/  USHF.L.U32 UR6, UR15, 0x5, URZ ;  /* 0x000000050f067899 */ /* 0x000fe400080006ff */
[----:B------:R-:W-:-:S04]  /*38b0*/  UIADD3 UR18, UP0, UPT, UR32, UR18, URZ ;  /* 0x0000001220127290 */ /* 0x000fc8000ff1e0ff */
[----:B------:R-:W-:Y:S02]  /*38c0*/  UIADD3.X UR6, UPT, UPT, UR5, UR19, UR6, UP0, !UPT ;  /* 0x0000001305067290 */ /* 0x000fe400087fe406 */
[----:B------:R-:W-:Y:S01]  /*38d0*/  IMAD.U32 R3, RZ, RZ, UR18 ;  /* 0x00000012ff037e24 */ /* 0x000fe2000f8e00ff */
[----:B----4-:R-:W-:-:S03]  /*38e0*/  ISETP.GE.AND P3, PT, R105, UR4, PT ;  /* 0x0000000469007c0c */ /* 0x010fc6000bf66270 */
        /* <DEDUP_REMOVED lines=26> */
.L_x_1044:
[----:B------:R-:W-:Y:S05]  /*3a90*/  BSYNC.RECONVERGENT B0 ;  /* 0x0000000000007941 */ /* 0x000fea0003800200 */
.L_x_1043:
        /* <DEDUP_REMOVED lines=15> */
[----:B----4-:R-:W-:Y:S01]  /*3b90*/  IMAD.U32 R3, RZ, RZ, UR6 ;  /* 0x00000006ff037e24 */ /* 0x010fe2000f8e00ff */
        /* <DEDUP_REMOVED lines=25> */
.L_x_1046:
[----:B------:R-:W-:Y:S05]  /*3d30*/  BSYNC.RECONVERGENT B0 ;  /* 0x0000000000007941 */ /* 0x000fea0003800200 */
.L_x_1045:
[----:B------:R-:W-:Y:S01]  /*3d40*/  LDSM.16.M88.4 R4, [R18] ;  /* 0x000000001204783b */ /* 0x000fe20000000200 */
[----:B------:R-:W-:Y:S01]  /*3d50*/  IMAD.MOV.U32 R114, RZ, RZ, 0x20 ;  /* 0x00000020ff727424 */ /* 0x000fe200078e00ff */
[----:B------:R-:W-:Y:S01]  /*3d60*/  LOP3.LUT P2, RZ, R208, 0x2, RZ, 0xc0, !PT ;  /* 0x00000002d0ff7812 */ /* 0x000fe2000784c0ff */
[----:B----4-:R-:W-:Y:S01]  /*3d70*/  VIADD R3, R17, UR9 ;  /* 0x0000000911037c36 */ /* 0x010fe20008000000 */
[----:B------:R-:W4:Y:S01]  /*3d80*/  LDSM.16.M88.4 R12, [R17+UR9+0x8000] ;  /* 0x00800009110c783b */ /* 0x000f220008000200 */
[----:B------:R-:W-:Y:S01]  /*3d90*/  IMAD.MOV.U32 R2, RZ, RZ, 0x40 ;  /* 0x00000040ff027424 */ /* 0x000fe200078e00ff */
[----:B------:R-:W-:Y:S01]  /*3da0*/  SEL R114, R114, 0xffffffe0, !P2 ;  /* 0xffffffe072727807 */ /* 0x000fe20005000000 */
[----:B------:R-:W-:Y:S01]  /*3db0*/  UISETP.GE.U32.AND UP1, UPT, UR22, 0x41, UPT ;  /* 0x000000411600788c */ /* 0x000fe2000bf26070 */
[----:B------:R-:W5:Y:S01]  /*3dc0*/  LDSM.16.M88.4 R24, [R17+UR9+0x8800] ;  /* 0x008800091118783b */ /* 0x000f620008000200 */
[----:B------:R-:W-:Y:S01]  /*3dd0*/  LOP3.LUT P0, RZ, R208, 0x4, RZ, 0xc0, !PT ;  /* 0x00000004d0ff7812 */ /* 0x000fe2000780c0ff */
[----:B------:R-:W1:Y:S01]  /*3de0*/  LDCU.U8 UR4, c[0x0][0x4f8] ;  /* 0x00009f00ff0477ac */ /* 0x000e620008000000 */
[--C-:B------:R-:W-:Y:S01]  /*3df0*/  IMAD.IADD R106, R18, 0x1, R114.reuse ;  /* 0x00000001126a7824 */ /* 0x100fe200078e0272 */
[----:B------:R-:W3:Y:S01]  /*3e00*/  LDSM.16.M88.4 R40, [R17+UR9+0x9000] ;  /* 0x009000091128783b */ /* 0x000ee20008000200 */
[----:B------:R-:W-:Y:S01]  /*3e10*/  IMAD.IADD R16, R3, 0x1, R114 ;  /* 0x0000000103107824 */ /* 0x000fe200078e0272 */
[----:B------:R-:W-:-:S02]  /*3e20*/  SEL R2, R2, 0xffffffc0, !P0 ;  /* 0xffffffc002027807 */ /* 0x000fc40004000000 */
[----:B------:R-:W1:Y:S01]  /*3e30*/  LDSM.16.M88.4 R36, [R17+UR9+0x9800] ;  /* 0x009800091124783b */ /* 0x000e620008000200 */
[----:B------:R-:W-:Y:S02]  /*3e40*/  LOP3.LUT R120, R205, 0x1f0, RZ, 0xc0, !PT ;  /* 0x000001f0cd787812 */ /* 0x000fe400078ec0ff */
[--C-:B--2---:R-:W-:Y:S01]  /*3e50*/  IMAD.IADD R19, R18, 0x1, R2.reuse ;  /* 0x0000000112137824 */ /* 0x104fe200078e0202 */
[----:B------:R-:W-:Y:S01]  /*3e60*/  LDSM.16.M88.4 R8, [R106] ;  /* 0x000000006a08783b */ /* 0x000fe20000000200 */
[----:B------:R-:W-:Y:S02]  /*3e70*/  IMAD.IADD R2, R3, 0x1, R2 ;  /* 0x0000000103027824 */ /* 0x000fe400078e0202 */
[C---:B------:R-:W-:Y:S01]  /*3e80*/  IMAD.IADD R104, R114.reuse, 0x1, R19 ;  /* 0x0000000172687824 */ /* 0x040fe200078e0213 */
[----:B------:R-:W2:Y:S01]  /*3e90*/  LDSM.16.M88.4 R32, [R16+0x8000] ;  /* 0x008000001020783b */ /* 0x000ea20000000200 */
[----:B------:R-:W-:-:S03]  /*3ea0*/  IMAD.IADD R3, R114, 0x1, R2 ;  /* 0x0000000172037824 */ /* 0x000fc600078e0202 */
[----:B------:R-:W2:Y:S04]  /*3eb0*/  LDSM.16.M88.4 R44, [R16+0x8800] ;  /* 0x00880000102c783b */ /* 0x000ea80000000200 */
[----:B------:R-:W2:Y:S04]  /*3ec0*/  LDSM.16.M88.4 R56, [R16+0x9000] ;  /* 0x009000001038783b */ /* 0x000ea80000000200 */
[----:B------:R-:W2:Y:S04]  /*3ed0*/  LDSM.16.M88.4 R60, [R16+0x9800] ;  /* 0x00980000103c783b */ /* 0x000ea80000000200 */
        /* <DEDUP_REMOVED lines=8> */
[----:B------:R-:W0:Y:S04]  /*3f60*/  LDGDEPBAR ;  /* 0x00000000000079af */ /* 0x000e280000000000 */
[----:B------:R-:W-:Y:S01]  /*3f70*/  STL [R1+0x44], R120 ;  /* 0x0000447801007387 */ /* 0x000fe20000100800 */
[C---:B------:R-:W-:Y:S08]  /*3f80*/  HMMA.16816.F32.BF16 R24, R4.reuse, R26, RZ ;  /* 0x0000001a0418723c */ /* 0x040ff000000418ff */
[C---:B---3--:R-:W-:Y:S08]  /*3f90*/  HMMA.16816.F32.BF16 R52, R4.reuse, R40, RZ ;  /* 0x000000280434723c */ /* 0x048ff000000418ff */
[C---:B------:R-:W-:Y:S01]  /*3fa0*/  HMMA.16816.F32.BF16 R64, R4.reuse, R42, RZ ;  /* 0x0000002a0440723c */ /* 0x040fe200000418ff */
[----:B------:R-:W-:Y:S07]  /*3fb0*/  LDSM.16.M88.4 R40, [R2+0x9000] ;  /* 0x009000000228783b */ /* 0x000fee0000000200 */
[C---:B-1----:R-:W-:Y:S08]  /*3fc0*/  HMMA.16816.F32.BF16 R84, R4.reuse, R36, RZ ;  /* 0x000000240454723c */ /* 0x042ff000000418ff */
[----:B------:R-:W-:Y:S01]  /*3fd0*/  HMMA.16816.F32.BF16 R88, R4, R38, RZ ;  /* 0x000000260458723c */ /* 0x000fe200000418ff */
[----:B------:R-:W1:Y:S04]  /*3fe0*/  LDSM.16.M88.4 R4, [R19] ;  /* 0x000000001304783b */ /* 0x000e680000000200 */
[----:B------:R-:W3:Y:S03]  /*3ff0*/  LDSM.16.M88.4 R36, [R2+0x9800] ;  /* 0x009800000224783b */ /* 0x000ee60000000200 */
[C---:B--2---:R-:W-:Y:S08]  /*4000*/  HMMA.16816.F32.BF16 R80, R8.reuse, R32, R28 ;  /* 0x000000200850723c */ /* 0x044ff0000004181c */
[C---:B------:R-:W-:Y:S01]  /*4010*/  HMMA.16816.F32.BF16 R76, R8.reuse, R34, R12 ;  /* 0x00000022084c723c */ /* 0x040fe2000004180c */
[----:B------:R-:W-:Y:S07]  /*4020*/  LDSM.16.M88.4 R12, [R104] ;  /* 0x00000000680c783b */ /* 0x000fee0000000200 */
[C---:B------:R-:W-:Y:S08]  /*4030*/  HMMA.16816.F32.BF16 R68, R8.reuse, R44, R20 ;  /* 0x0000002c0844723c */ /* 0x040ff00000041814 */
[C---:B------:R-:W-:Y:S08]  /*4040*/  HMMA.16816.F32.BF16 R32, R8.reuse, R46, R24 ;  /* 0x0000002e0820723c */ /* 0x040ff00000041818 */
[C---:B------:R-:W-:Y:S08]  /*4050*/  HMMA.16816.F32.BF16 R28, R8.reuse, R56, R52 ;  /* 0x00000038081c723c */ /* 0x040ff00000041834 */
[C---:B------:R-:W-:Y:S01]  /*4060*/  HMMA.16816.F32.BF16 R24, R8.reuse, R58, R64 ;  /* 0x0000003a0818723c */ /* 0x040fe20000041840 */
[----:B------:R-:W-:Y:S07]  /*4070*/  LDSM.16.M88.4 R56, [R3+0x9000] ;  /* 0x009000000338783b */ /* 0x000fee0000000200 */
[C---:B------:R-:W-:Y:S01]  /*4080*/  HMMA.16816.F32.BF16 R20, R8.reuse, R60, R84 ;  /* 0x0000003c0814723c */ /* 0x040fe20000041854 */
[----:B------:R-:W2:Y:S07]  /*4090*/  LDSM.16.M88.4 R84, [R3+0x8000] ;  /* 0x008000000354783b */ /* 0x000eae0000000200 */
[----:B------:R-:W-:Y:S01]  /*40a0*/  HMMA.16816.F32.BF16 R8, R8, R62, R88 ;  /* 0x0000003e0808723c */ /* 0x000fe20000041858 */
[----:B------:R-:W4:Y:S07]  /*40b0*/  LDSM.16.M88.4 R88, [R3+0x8800] ;  /* 0x008800000358783b */ /* 0x000f2e0000000200 */
[C---:B-1----:R-:W-:Y:S01]  /*40c0*/  HMMA.16816.F32.BF16 R44, R4.reuse, R48, R80 ;  /* 0x00000030042c723c */ /* 0x042fe20000041850 */
[----:B------:R-:W-:Y:S07]  /*40d0*/  LDSM.16.M88.4 R80, [R16+0xb000] ;  /* 0x00b000001050783b */ /* 0x000fee0000000200 */
[C---:B------:R-:W-:Y:S01]  /*40e0*/  HMMA.16816.F32.BF16 R48, R4.reuse, R50, R76 ;  /* 0x000000320430723c */ /* 0x040fe2000004184c */
[----:B------:R-:W-:Y:S07]  /*40f0*/  LDSM.16.M88.4 R76, [R17+UR9+0xb000] ;  /* 0x00b00009114c783b */ /* 0x000fee0008000200 */
[C---:B------:R-:W-:Y:S08]  /*4100*/  HMMA.16816.F32.BF16 R68, R4.reuse, R72, R68 ;  /* 0x000000480444723c */ /* 0x040ff00000041844 */
[C---:B------:R-:W-:Y:S01]  /*4110*/  HMMA.16816.F32.BF16 R72, R4.reuse, R74, R32 ;  /* 0x0000004a0448723c */ /* 0x040fe20000041820 */
[----:B------:R-:W-:Y:S07]  /*4120*/  LDSM.16.M88.4 R32, [R17+UR9+0xa000] ;  /* 0x00a000091120783b */ /* 0x000fee0008000200 */
[C---:B------:R-:W-:Y:S08]  /*4130*/  HMMA.16816.F32.BF16 R60, R4.reuse, R40, R28 ;  /* 0x00000028043c723c */ /* 0x040ff0000004181c */
[C---:B------:R-:W-:Y:S01]  /*4140*/  HMMA.16816.F32.BF16 R64, R4.reuse, R42, R24 ;  /* 0x0000002a0440723c */ /* 0x040fe20000041818 */
[----:B------:R-:W1:Y:S07]  /*4150*/  LDSM.16.M88.4 R40, [R3+0x9800] ;  /* 0x009800000328783b */ /* 0x000e6e0000000200 */
[C---:B---3--:R-:W-:Y:S08]  /*4160*/  HMMA.16816.F32.BF16 R52, R4.reuse, R36, R20 ;  /* 0x000000240434723c */ /* 0x048ff00000041814 */
[----:B------:R-:W-:Y:S01]  /*4170*/  HMMA.16816.F32.BF16 R36, R4, R38, R8 ;  /* 0x000000260424723c */ /* 0x000fe20000041808 */
[----:B------:R-:W3:Y:S04]  /*4180*/  LDSM.16.M88.4 R8, [R18+0x2000] ;  /* 0x002000001208783b */ /* 0x000ee80000000200 */
[----:B------:R-:W-:Y:S03]  /*4190*/  LDSM.16.M88.4 R4, [R106+0x2000] ;  /* 0x002000006a04783b */ /* 0x000fe60000000200 */
[C---:B--2---:R-:W-:Y:S01]  /*41a0*/  HMMA.16816.F32.BF16 R28, R12.reuse, R84, R44 ;  /* 0x000000540c1c723c */ /* 0x044fe2000004182c */
[----:B------:R-:W2:Y:S07]  /*41b0*/  LDSM.16.M88.4 R44, [R17+UR9+0xa800] ;  /* 0x00a80009112c783b */ /* 0x000eae0008000200 */
[C---:B------:R-:W-:Y:S01]  /*41c0*/  HMMA.16816.F32.BF16 R24, R12.reuse, R86, R48 ;  /* 0x000000560c18723c */ /* 0x040fe20000041830 */
[----:B------:R-:W-:Y:S07]  /*41d0*/  LDSM.16.M88.4 R84, [R2+0xa000] ;  /* 0x00a000000254783b */ /* 0x000fee0000000200 */
[C---:B----4-:R-:W-:Y:S01]  /*41e0*/  HMMA.16816.F32.BF16 R48, R12.reuse, R90, R72 ;  /* 0x0000005a0c30723c */ /* 0x050fe20000041848 */
[----:B------:R-:W4:Y:S07]  /*41f0*/  LDSM.16.M88.4 R72, [R17+UR9+0xb800] ;  /* 0x00b800091148783b */ /* 0x000f2e0008000200 */
[C---:B------:R-:W-:Y:S01]  /*4200*/  HMMA.16816.F32.BF16 R20, R12.reuse, R88, R68 ;  /* 0x000000580c14723c */ /* 0x040fe20000041844 */
[----:B------:R-:W-:Y:S07]  /*4210*/  LDSM.16.M88.4 R88, [R2+0xb000] ;  /* 0x00b000000258783b */ /* 0x000fee0000000200 */
[C---:B------:R-:W-:Y:S08]  /*4220*/  HMMA.16816.F32.BF16 R60, R12.reuse, R56, R60 ;  /* 0x000000380c3c723c */ /* 0x040ff0000004183c */
[C---:B------:R-:W-:Y:S08]  /*4230*/  HMMA.16816.F32.BF16 R64, R12.reuse, R58, R64 ;  /* 0x0000003a0c40723c */ /* 0x040ff00000041840 */
[C---:B-1----:R-:W-:Y:S08]  /*4240*/  HMMA.16816.F32.BF16 R68, R12.reuse, R40, R52 ;  /* 0x000000280c44723c */ /* 0x042ff00000041834 */
[----:B------:R-:W-:Y:S01]  /*4250*/  HMMA.16816.F32.BF16 R56, R12, R42, R36 ;  /* 0x0000002a0c38723c */ /* 0x000fe20000041824 */
[----:B------:R-:W-:Y:S07]  /*4260*/  LDSM.16.M88.4 R12, [R19+0x2000] ;  /* 0x00200000130c783b */ /* 0x000fee0000000200 */
[C---:B---3--:R-:W-:Y:S08]  /*4270*/  HMMA.16816.F32.BF16 R52, R8.reuse, R32, R28 ;  /* 0x000000200834723c */ /* 0x048ff0000004181c */
[C---:B------:R-:W-:Y:S08]  /*4280*/  HMMA.16816.F32.BF16 R40, R8.reuse, R34, R24 ;  /* 0x000000220828723c */ /* 0x040ff00000041818 */
[C---:B--2---:R-:W-:Y:S08]  /*4290*/  HMMA.16816.F32.BF16 R36, R8.reuse, R44, R20 ;  /* 0x0000002c0824723c */ /* 0x044ff00000041814 */
[C---:B------:R-:W-:Y:S08]  /*42a0*/  HMMA.16816.F32.BF16 R28, R8.reuse, R76, R60 ;  /* 0x0000004c081c723c */ /* 0x040ff0000004183c */
[C---:B------:R-:W-:Y:S01]  /*42b0*/  HMMA.16816.F32.BF16 R24, R8.reuse, R78, R64 ;  /* 0x0000004e0818723c */ /* 0x040fe20000041840 */
[----:B------:R-:W1:Y:S07]  /*42c0*/  LDSM.16.M88.4 R76, [R2+0xa800] ;  /* 0x00a80000024c783b */ /* 0x000e6e0000000200 */
[C---:B------:R-:W-:Y:S08]  /*42d0*/  HMMA.16816.F32.BF16 R32, R8.reuse, R46, R48 ;  /* 0x0000002e0820723c */ /* 0x040ff00000041830 */
[C---:B----4-:R-:W-:Y:S08]  /*42e0*/  HMMA.16816.F32.BF16 R20, R8.reuse, R72, R68 ;  /* 0x000000480814723c */ /* 0x050ff00000041844 */
[----:B------:R-:W-:Y:S01]  /*42f0*/  HMMA.16816.F32.BF16 R8, R8, R74, R56 ;  /* 0x0000004a0808723c */ /* 0x000fe20000041838 */
[----:B------:R-:W2:Y:S07]  /*4300*/  LDSM.16.M88.4 R72, [R2+0xb800] ;  /* 0x00b800000248783b */ /* 0x000eae0000000200 */
[C---:B------:R-:W-:Y:S08]  /*4310*/  HMMA.16816.F32.BF16 R68, R4.reuse, R96, R52 ;  /* 0x000000600444723c */ /* 0x040ff00000041834 */
[C---:B------:R-:W-:Y:S01]  /*4320*/  HMMA.16816.F32.BF16 R64, R4.reuse, R98, R40 ;  /* 0x000000620440723c */ /* 0x040fe20000041828 */
[----:B------:R-:W-:Y:S07]  /*4330*/  LDSM.16.M88.4 R96, [R17+UR9+0xc800] ;  /* 0x00c800091160783b */ /* 0x000fee0008000200 */
[C---:B------:R-:W-:Y:S01]  /*4340*/  HMMA.16816.F32.BF16 R60, R4.reuse, R92, R36 ;  /* 0x0000005c043c723c */ /* 0x040fe20000041824 */
[----:B------:R-:W-:Y:S07]  /*4350*/  LDSM.16.M88.4 R36, [R3+0xa000] ;  /* 0x00a000000324783b */ /* 0x000fee0000000200 */
[C---:B------:R-:W-:Y:S01]  /*4360*/  HMMA.16816.F32.BF16 R56, R4.reuse, R94, R32 ;  /* 0x0000005e0438723c */ /* 0x040fe20000041820 */
[----:B------:R-:W-:Y:S07]  /*4370*/  LDSM.16.M88.4 R92, [R3+0xb000] ;  /* 0x00b00000035c783b */ /* 0x000fee0000000200 */
[C---:B------:R-:W-:Y:S08]  /*4380*/  HMMA.16816.F32.BF16 R52, R4.reuse, R80, R28 ;  /* 0x000000500434723c */ /* 0x040ff0000004181c */
[C---:B------:R-:W-:Y:S01]  /*4390*/  HMMA.16816.F32.BF16 R48, R4.reuse, R82, R24 ;  /* 0x000000520430723c */ /* 0x040fe20000041818 */
[----:B------:R-:W-:Y:S07]  /*43a0*/  LDSM.16.M88.4 R80, [R3+0xa800] ;  /* 0x00a800000350783b */ /* 0x000fee0000000200 */
[C---:B------:R-:W-:Y:S01]  /*43b0*/  HMMA.16816.F32.BF16 R40, R4.reuse, R102, R8 ;  /* 0x000000660428723c */ /* 0x040fe20000041808 */
[----:B------:R-:W3:Y:S07]  /*43c0*/  LDSM.16.M88.4 R8, [R104+0x2000] ;  /* 0x002000006808783b */ /* 0x000eee0000000200 */
[----:B------:R-:W-:Y:S01]  /*43d0*/  HMMA.16816.F32.BF16 R44, R4, R100, R20 ;  /* 0x00000064042c723c */ /* 0x000fe20000041814 */
[----:B------:R-:W-:Y:S07]  /*43e0*/  LDSM.16.M88.4 R4, [R18+0x4000] ;  /* 0x004000001204783b */ /* 0x000fee0000000200 */
[C---:B-1----:R-:W-:Y:S08]  /*43f0*/  HMMA.16816.F32.BF16 R24, R12.reuse, R76, R60 ;  /* 0x0000004c0c18723c */ /* 0x042ff0000004183c */
[C---:B------:R-:W-:Y:S08]  /*4400*/  HMMA.16816.F32.BF16 R20, R12.reuse, R78, R56 ;  /* 0x0000004e0c14723c */ /* 0x040ff00000041838 */
[C---:B------:R-:W-:Y:S08]  /*4410*/  HMMA.16816.F32.BF16 R32, R12.reuse, R84, R68 ;  /* 0x000000540c20723c */ /* 0x040ff00000041844 */
[C---:B------:R-:W-:Y:S01]  /*4420*/  HMMA.16816.F32.BF16 R28, R12.reuse, R86, R64 ;  /* 0x000000560c1c723c */ /* 0x040fe20000041840 */
[----:B------:R-:W1:Y:S07]  /*4430*/  LDSM.16.M88.4 R84, [R3+0xb800] ;  /* 0x00b800000354783b */ /* 0x000e6e0000000200 */
[C---:B------:R-:W-:Y:S08]  /*4440*/  HMMA.16816.F32.BF16 R56, R12.reuse, R88, R52 ;  /* 0x000000580c38723c */ /* 0x040ff00000041834 */
[C---:B------:R-:W-:Y:S01]  /*4450*/  HMMA.16816.F32.BF16 R76, R12.reuse, R90, R48 ;  /* 0x0000005a0c4c723c */ /* 0x040fe20000041830 */
[----:B------:R-:W4:Y:S07]  /*4460*/  LDSM.16.M88.4 R88, [R17+UR9+0xc000] ;  /* 0x00c000091158783b */ /* 0x000f2e0008000200 */
[----:B--2---:R-:W-:Y:S01]  /*4470*/  HMMA.16816.F32.BF16 R68, R12, R72, R44 ;  /* 0x000000480c44723c */ /* 0x004fe2000004182c */
[----:B------:R-:W2:Y:S07]  /*4480*/  LDSM.16.M88.4 R44, [R17+UR9+0xd000] ;  /* 0x00d00009112c783b */ /* 0x000eae0008000200 */
[----:B---3--:R-:W-:Y:S08]  /*4490*/  HMMA.16816.F32.BF16 R60, R8, R36, R32 ;  /* 0x00000024083c723c */ /* 0x008ff00000041820 */
[----:B------:R-:W-:Y:S01]  /*44a0*/  HMMA.16816.F32.BF16 R64, R12, R74, R40 ;  /* 0x0000004a0c40723c */ /* 0x000fe20000041828 */
[----:B------:R-:W3:Y:S04]  /*44b0*/  LDSM.16.M88.4 R40, [R17+UR9+0xd800] ;  /* 0x00d800091128783b */ /* 0x000ee80008000200 */
[----:B------:R-:W-:Y:S03]  /*44c0*/  LDSM.16.M88.4 R12, [R106+0x4000] ;  /* 0x004000006a0c783b */ /* 0x000fe60000000200 */
[C---:B------:R-:W-:Y:S01]  /*44d0*/  HMMA.16816.F32.BF16 R48, R8.reuse, R38, R28 ;  /* 0x000000260830723c */ /* 0x040fe2000004181c */
[----:B------:R-:W5:Y:S07]  /*44e0*/  LDSM.16.M88.4 R72, [R16+0xc000] ;  /* 0x00c000001048783b */ /* 0x000f6e0000000200 */
[C---:B------:R-:W-:Y:S08]  /*44f0*/  HMMA.16816.F32.BF16 R52, R8.reuse, R80, R24 ;  /* 0x000000500834723c */ /* 0x040ff00000041818 */
[C---:B------:R-:W-:Y:S01]  /*4500*/  HMMA.16816.F32.BF16 R36, R8.reuse, R82, R20 ;  /* 0x000000520824723c */ /* 0x040fe20000041814 */
[----:B------:R-:W-:Y:S07]  /*4510*/  LDSM.16.M88.4 R80, [R3+0xd000] ;  /* 0x00d000000350783b */ /* 0x000fee0000000200 */
[C---:B------:R-:W-:Y:S08]  /*4520*/  HMMA.16816.F32.BF16 R32, R8.reuse, R92, R56 ;  /* 0x0000005c0820723c */ /* 0x040ff00000041838 */
[----:B-1----:R-:W-:Y:S01]  /*4530*/  HMMA.16816.F32.BF16 R24, R8, R84, R68 ;  /* 0x000000540818723c */ /* 0x002fe20000041844 */
[----:B------:R-:W1:Y:S07]  /*4540*/  LDSM.16.M88.4 R68, [R16+0xc800] ;  /* 0x00c800001044783b */ /* 0x000e6e0000000200 */
[----:B----4-:R-:W-:Y:S01]  /*4550*/  HMMA.16816.F32.BF16 R20, R4, R88, R60 ;  /* 0x000000580414723c */ /* 0x010fe2000004183c */
[----:B------:R-:W4:Y:S07]  /*4560*/  LDSM.16.M88.4 R60, [R16+0xd000] ;  /* 0x00d00000103c783b */ /* 0x000f2e0000000200 */
[C---:B------:R-:W-:Y:S01]  /*4570*/  HMMA.16816.F32.BF16 R28, R8.reuse, R94, R76 ;  /* 0x0000005e081c723c */ /* 0x040fe2000004184c */
[----:B------:R-:W4:Y:S07]  /*4580*/  LDSM.16.M88.4 R76, [R16+0xd800] ;  /* 0x00d80000104c783b */ /* 0x000f2e0000000200 */
[----:B------:R-:W-:Y:S01]  /*4590*/  HMMA.16816.F32.BF16 R8, R8, R86, R64 ;  /* 0x000000560808723c */ /* 0x000fe20000041840 */
[----:B------:R-:W-:Y:S07]  /*45a0*/  LDSM.16.M88.4 R84, [R3+0xc800] ;  /* 0x00c800000354783b */ /* 0x000fee0000000200 */
[C---:B------:R-:W-:Y:S08]  /*45b0*/  HMMA.16816.F32.BF16 R48, R4.reuse, R90, R48 ;  /* 0x0000005a0430723c */ /* 0x040ff00000041830 */
[C---:B--2---:R-:W-:Y:S08]  /*45c0*/  HMMA.16816.F32.BF16 R56, R4.reuse, R44, R32 ;  /* 0x0000002c0438723c */ /* 0x044ff00000041820 */
[C---:B------:R-:W-:Y:S08]  /*45d0*/  HMMA.16816.F32.BF16 R52, R4.reuse, R96, R52 ;  /* 0x000000600434723c */ /* 0x040ff00000041834 */
[C---:B------:R-:W-:Y:S01]  /*45e0*/  HMMA.16816.F32.BF16 R32, R4.reuse, R46, R28 ;  /* 0x0000002e0420723c */ /* 0x040fe2000004181c */
[----:B------:R-:W-:Y:S07]  /*45f0*/  LDSM.16.M88.4 R44, [R2+0xc800] ;  /* 0x00c80000022c783b */ /* 0x000fee0000000200 */
[C---:B------:R-:W-:Y:S08]  /*4600*/  HMMA.16816.F32.BF16 R36, R4.reuse, R98, R36 ;  /* 0x000000620424723c */ /* 0x040ff00000041824 */
[C---:B---3--:R-:W-:Y:S01]  /*4610*/  HMMA.16816.F32.BF16 R64, R4.reuse, R40, R24 ;  /* 0x000000280440723c */ /* 0x048fe20000041818 */
[----:B------:R-:W-:Y:S07]  /*4620*/  LDSM.16.M88.4 R24, [R2+0xc000] ;  /* 0x00c000000218783b */ /* 0x000fee0000000200 */
[----:B------:R-:W-:Y:S01]  /*4630*/  HMMA.16816.F32.BF16 R8, R4, R42, R8 ;  /* 0x0000002a0408723c */ /* 0x000fe20000041808 */
[----:B------:R-:W2:Y:S07]  /*4640*/  LDSM.16.M88.4 R4, [R19+0x4000] ;  /* 0x004000001304783b */ /* 0x000eae0000000200 */
[C---:B-----5:R-:W-:Y:S08]  /*4650*/  HMMA.16816.F32.BF16 R28, R12.reuse, R74, R48 ;  /* 0x0000004a0c1c723c */ /* 0x060ff00000041830 */
[C---:B-1----:R-:W-:Y:S01]  /*4660*/  HMMA.16816.F32.BF16 R40, R12.reuse, R68, R52 ;  /* 0x000000440c28723c */ /* 0x042fe20000041834 */
[----:B------:R-:W1:Y:S07]  /*4670*/  LDSM.16.M88.4 R52, [R2+0xd000] ;  /* 0x00d000000234783b */ /* 0x000e6e0000000200 */
[C---:B----4-:R-:W-:Y:S08]  /*4680*/  HMMA.16816.F32.BF16 R56, R12.reuse, R60, R56 ;  /* 0x0000003c0c38723c */ /* 0x050ff00000041838 */
[C---:B------:R-:W-:Y:S01]  /*4690*/  HMMA.16816.F32.BF16 R48, R12.reuse, R62, R32 ;  /* 0x0000003e0c30723c */ /* 0x040fe20000041820 */
[----:B------:R-:W3:Y:S07]  /*46a0*/  LDSM.16.M88.4 R60, [R2+0xd800] ;  /* 0x00d80000023c783b */ /* 0x000eee0000000200 */
[C---:B------:R-:W-:Y:S01]  /*46b0*/  HMMA.16816.F32.BF16 R20, R12.reuse, R72, R20 ;  /* 0x000000480c14723c */ /* 0x040fe20000041814 */
[----:B------:R-:W-:Y:S07]  /*46c0*/  LDSM.16.M88.4 R72, [R3+0xc000] ;  /* 0x00c000000348783b */ /* 0x000fee0000000200 */
[C---:B------:R-:W-:Y:S01]  /*46d0*/  HMMA.16816.F32.BF16 R36, R12.reuse, R70, R36 ;  /* 0x000000460c24723c */ /* 0x040fe20000041824 */
[----:B------:R-:W-:Y:S07]  /*46e0*/  LDSM.16.M88.4 R68, [R3+0xd800] ;  /* 0x00d800000344783b */ /* 0x000fee0000000200 */
[C---:B------:R-:W-:Y:S08]  /*46f0*/  HMMA.16816.F32.BF16 R64, R12.reuse, R76, R64 ;  /* 0x0000004c0c40723c */ /* 0x040ff00000041840 */
[----:B------:R-:W-:Y:S01]  /*4700*/  HMMA.16816.F32.BF16 R32, R12, R78, R8 ;  /* 0x0000004e0c20723c */ /* 0x000fe20000041808 */
[----:B------:R-:W4:Y:S07]  /*4710*/  LDSM.16.M88.4 R12, [R104+0x4000] ;  /* 0x00400000680c783b */ /* 0x000f2e0000000200 */
[C---:B--2---:R-:W-:Y:S08]  /*4720*/  HMMA.16816.F32.BF16 R20, R4.reuse, R24, R20 ;  /* 0x000000180414723c */ /* 0x044ff00000041814 */
[C---:B------:R-:W-:Y:S08]  /*4730*/  HMMA.16816.F32.BF16 R8, R4.reuse, R26, R28 ;  /* 0x0000001a0408723c */ /* 0x040ff0000004181c */
[C---:B------:R-:W-:Y:S08]  /*4740*/  HMMA.16816.F32.BF16 R76, R4.reuse, R44, R40 ;  /* 0x0000002c044c723c */ /* 0x040ff00000041828 */
[C---:B------:R-:W-:Y:S01]  /*4750*/  HMMA.16816.F32.BF16 R28, R4.reuse, R46, R36 ;  /* 0x0000002e041c723c */ /* 0x040fe20000041824 */
[----:B------:R-:W-:Y:S07]  /*4760*/  LDSM.16.M88.4 R44, [R17+UR9+0xe800] ;  /* 0x00e80009112c783b */ /* 0x000fee0008000200 */
[C---:B-1----:R-:W-:Y:S08]  /*4770*/  HMMA.16816.F32.BF16 R24, R4.reuse, R52, R56 ;  /* 0x000000340418723c */ /* 0x042ff00000041838 */
[C---:B---3--:R-:W-:Y:S08]  /*4780*/  HMMA.16816.F32.BF16 R64, R4.reuse, R60, R64 ;  /* 0x0000003c0440723c */ /* 0x048ff00000041840 */
[C---:B------:R-:W-:Y:S01]  /*4790*/  HMMA.16816.F32.BF16 R52, R4.reuse, R54, R48 ;  /* 0x000000360434723c */ /* 0x040fe20000041830 */
[----:B------:R-:W-:Y:S07]  /*47a0*/  LDSM.16.M88.4 R48, [R17+UR9+0xe000] ;  /* 0x00e000091130783b */ /* 0x000fee0008000200 */
[----:B------:R-:W-:Y:S01]  /*47b0*/  HMMA.16816.F32.BF16 R60, R4, R62, R32 ;  /* 0x0000003e043c723c */ /* 0x000fe20000041820 */
[----:B------:R-:W1:Y:S07]  /*47c0*/  LDSM.16.M88.4 R4, [R18+0x6000] ;  /* 0x006000001204783b */ /* 0x000e6e0000000200 */
[C---:B----4-:R-:W-:Y:S08]  /*47d0*/  HMMA.16816.F32.BF16 R56, R12.reuse, R72, R20 ;  /* 0x000000480c38723c */ /* 0x050ff00000041814 */
[C---:B------:R-:W-:Y:S01]  /*47e0*/  HMMA.16816.F32.BF16 R40, R12.reuse, R74, R8 ;  /* 0x0000004a0c28723c */ /* 0x040fe20000041808 */
[----:B------:R-:W2:Y:S04]  /*47f0*/  LDSM.16.M88.4 R72, [R17+UR9+0xf000] ;  /* 0x00f000091148783b */ /* 0x000ea80008000200 */
[----:B------:R-:W-:Y:S03]  /*4800*/  LDSM.16.M88.4 R8, [R106+0x6000] ;  /* 0x006000006a08783b */ /* 0x000fe60000000200 */
[C---:B------:R-:W-:Y:S01]  /*4810*/  HMMA.16816.F32.BF16 R36, R12.reuse, R84, R76 ;  /* 0x000000540c24723c */ /* 0x040fe2000004184c */
[----:B------:R-:W3:Y:S07]  /*4820*/  LDSM.16.M88.4 R76, [R17+UR9+0xf800] ;  /* 0x00f80009114c783b */ /* 0x000eee0008000200 */
[C---:B------:R-:W-:Y:S01]  /*4830*/  HMMA.16816.F32.BF16 R32, R12.reuse, R86, R28 ;  /* 0x000000560c20723c */ /* 0x040fe2000004181c */
[----:B------:R-:W-:Y:S07]  /*4840*/  LDSM.16.M88.4 R84, [R16+0xe800] ;  /* 0x00e800001054783b */ /* 0x000fee0000000200 */
[C---:B------:R-:W-:Y:S08]  /*4850*/  HMMA.16816.F32.BF16 R28, R12.reuse, R80, R24 ;  /* 0x000000500c1c723c */ /* 0x040ff00000041818 */
[C---:B------:R-:W-:Y:S01]  /*4860*/  HMMA.16816.F32.BF16 R24, R12.reuse, R82, R52 ;  /* 0x000000520c18723c */ /* 0x040fe20000041834 */
[----:B------:R-:W4:Y:S07]  /*4870*/  LDSM.16.M88.4 R80, [R16+0xe000] ;  /* 0x00e000001050783b */ /* 0x000f2e0000000200 */
[C---:B------:R-:W-:Y:S08]  /*4880*/  HMMA.16816.F32.BF16 R20, R12.reuse, R68, R64 ;  /* 0x000000440c14723c */ /* 0x040ff00000041840 */
[----:B------:R-:W-:Y:S01]  /*4890*/  HMMA.16816.F32.BF16 R12, R12, R70, R60 ;  /* 0x000000460c0c723c */ /* 0x000fe2000004183c */
[----:B------:R-:W-:Y:S07]  /*48a0*/  LDSM.16.M88.4 R68, [R2+0xf000] ;  /* 0x00f000000244783b */ /* 0x000fee0000000200 */
[C---:B-1----:R-:W-:Y:S08]  /*48b0*/  HMMA.16816.F32.BF16 R64, R4.reuse, R48, R56 ;  /* 0x000000300440723c */ /* 0x042ff00000041838 */
[C---:B------:R-:W-:Y:S01]  /*48c0*/  HMMA.16816.F32.BF16 R60, R4.reuse, R50, R40 ;  /* 0x00000032043c723c */ /* 0x040fe20000041828 */
[----:B------:R-:W1:Y:S07]  /*48d0*/  LDSM.16.M88.4 R40, [R16+0xf000] ;  /* 0x00f000001028783b */ /* 0x000e6e0000000200 */
[C---:B------:R-:W-:Y:S08]  /*48e0*/  HMMA.16816.F32.BF16 R56, R4.reuse, R44, R36 ;  /* 0x0000002c0438723c */ /* 0x040ff00000041824 */
[C---:B------:R-:W-:Y:S08]  /*48f0*/  HMMA.16816.F32.BF16 R52, R4.reuse, R46, R32 ;  /* 0x0000002e0434723c */ /* 0x040ff00000041820 */
[C---:B--2---:R-:W-:Y:S01]  /*4900*/  HMMA.16816.F32.BF16 R44, R4.reuse, R74, R24 ;  /* 0x0000004a042c723c */ /* 0x044fe20000041818 */
[----:B------:R-:W2:Y:S07]  /*4910*/  LDSM.16.M88.4 R24, [R16+0xf800] ;  /* 0x00f800001018783b */ /* 0x000eae0000000200 */
[C---:B------:R-:W-:Y:S01]  /*4920*/  HMMA.16816.F32.BF16 R48, R4.reuse, R72, R28 ;  /* 0x000000480430723c */ /* 0x040fe2000004181c */
[----:B------:R-:W-:Y:S04]  /*4930*/  LDSM.16.M88.4 R72, [R2+0xf800] ;  /* 0x00f800000248783b */ /* 0x000fe80000000200 */
[----:B------:R-:W-:Y:S03]  /*4940*/  LDSM.16.M88.4 R28, [R104+0x6000] ;  /* 0x00600000681c783b */ /* 0x000fe60000000200 */
[C---:B---3--:R-:W-:Y:S01]  /*4950*/  HMMA.16816.F32.BF16 R36, R4.reuse, R76, R20 ;  /* 0x0000004c0424723c */ /* 0x048fe20000041814 */
[----:B------:R-:W-:Y:S07]  /*4960*/  LDSM.16.M88.4 R20, [R2+0xe000] ;  /* 0x00e000000214783b */ /* 0x000fee0000000200 */
[----:B------:R-:W-:Y:S01]  /*4970*/  HMMA.16816.F32.BF16 R32, R4, R78, R12 ;  /* 0x0000004e0420723c */ /* 0x000fe2000004180c */
[----:B------:R3:W5:Y:S04]  /*4980*/  LDSM.16.M88.4 R4, [R19+0x6000] ;  /* 0x006000001304783b */ /* 0x0007680000000200 */
[----:B------:R-:W-:Y:S03]  /*4990*/  LDSM.16.M88.4 R76, [R3+0xe000] ;  /* 0x00e00000034c783b */ /* 0x000fe60000000200 */
[C---:B----4-:R-:W-:Y:S08]  /*49a0*/  HMMA.16816.F32.BF16 R12, R8.reuse, R82, R60 ;  /* 0x00000052080c723c */ /* 0x050ff0000004183c */
[C---:B------:R-:W-:Y:S08]  /*49b0*/  HMMA.16816.F32.BF16 R60, R8.reuse, R84, R56 ;  /* 0x00000054083c723c */ /* 0x040ff00000041838 */
[C---:B---3--:R-:W-:Y:S01]  /*49c0*/  HMMA.16816.F32.BF16 R16, R8.reuse, R80, R64 ;  /* 0x000000500810723c */ /* 0x048fe20000041840 */
[----:B------:R3:W4:Y:S04]  /*49d0*/  LDSM.16.M88.4 R64, [R2+0xe800] ;  /* 0x00e800000240783b */ /* 0x0007280000000200 */
[----:B------:R-:W4:Y:S03]  /*49e0*/  LDSM.16.M88.4 R80, [R3+0xe800] ;  /* 0x00e800000350783b */ /* 0x000f260000000200 */
[C---:B------:R-:W-:Y:S08]  /*49f0*/  HMMA.16816.F32.BF16 R56, R8.reuse, R86, R52 ;  /* 0x000000560838723c */ /* 0x040ff00000041834 */
[C---:B-1----:R-:W-:Y:S08]  /*4a00*/  HMMA.16816.F32.BF16 R52, R8.reuse, R40, R48 ;  /* 0x000000280834723c */ /* 0x042ff00000041830 */
[----:B------:R-:W-:Y:S01]  /*4a10*/  HMMA.16816.F32.BF16 R48, R8, R42, R44 ;  /* 0x0000002a0830723c */ /* 0x000fe2000004182c */
[----:B---3--:R-:W-:-:S07]  /*4a20*/  IMAD.U32 R2, RZ, RZ, UR22 ;  /* 0x00000016ff027e24 */ /* 0x008fce000f8e00ff */
[----:B--2---:R-:W-:Y:S08]  /*4a30*/  HMMA.16816.F32.BF16 R40, R8, R24, R36 ;  /* 0x000000180828723c */ /* 0x004ff00000041824 */
[----:B-----5:R-:W-:Y:S08]  /*4a40*/  HMMA.16816.F32.BF16 R36, R4, R20, R16 ;  /* 0x000000140424723c */ /* 0x020ff00000041810 */
[----:B------:R-:W-:Y:S01]  /*4a50*/  HMMA.16816.F32.BF16 R44, R8, R26, R32 ;  /* 0x0000001a082c723c */ /* 0x000fe20000041820 */
[----:B------:R-:W1:Y:S07]  /*4a60*/  LDSM.16.M88.4 R24, [R3+0xf000] ;  /* 0x00f000000318783b */ /* 0x000e6e0000000200 */
[C---:B------:R-:W-:Y:S08]  /*4a70*/  HMMA.16816.F32.BF16 R16, R4.reuse, R22, R12 ;  /* 0x000000160410723c */ /* 0x040ff0000004180c */
[C---:B----4-:R-:W-:Y:S08]  /*4a80*/  HMMA.16816.F32.BF16 R12, R4.reuse, R64, R60 ;  /* 0x00000040040c723c */ /* 0x050ff0000004183c */
[----:B------:R-:W-:Y:S01]  /*4a90*/  HMMA.16816.F32.BF16 R8, R4, R66, R56 ;  /* 0x000000420408723c */ /* 0x000fe20000041838 */
[----:B------:R2:W3:Y:S01]  /*4aa0*/  LDSM.16.M88.4 R56, [R3+0xf800] ;  /* 0x00f800000338783b */ /* 0x0004e20000000200 */
[----:B------:R-:W-:-:S06]  /*4ab0*/  DEPBAR.LE SB0, 0x0 ;  /* 0x000080000000791a */ /* 0x000fcc0000000000 */
[----:B------:R-:W-:Y:S08]  /*4ac0*/  HMMA.16816.F32.BF16 R84, R4, R74, R44 ;  /* 0x0000004a0454723c */ /* 0x000ff0000004182c */
[----:B------:R-:W-:Y:S01]  /*4ad0*/  HMMA.16816.F32.BF16 R44, R28, R80, R12 ;  /* 0x000000501c2c723c */ /* 0x000fe2000004180c */
[----:B------:R-:W-:-:S04]  /*4ae0*/  VIADD R14, R111, UR28 ;  /* 0x0000001c6f0e7c36 */ /* 0x000fc80008000000 */
[C---:B------:R-:W-:Y:S01]  /*4af0*/  VIADD R13, R14.reuse, 0x10 ;  /* 0x000000100e0d7836 */ /* 0x040fe20000000000 */
[C---:B------:R-:W-:Y:S01]  /*4b00*/  ISETP.GE.AND P1, PT, R14.reuse, UR22, PT ;  /* 0x000000160e007c0c */ /* 0x040fe2000bf26270 */
[C---:B------:R-:W-:Y:S01]  /*4b10*/  VIADD R15, R14.reuse, 0x11 ;  /* 0x000000110e0f7836 */ /* 0x040fe20000000000 */
[----:B--2---:R-:W-:Y:S01]  /*4b20*/  SHF.R.U32.HI R3, RZ, 0x2, R208 ;  /* 0x00000002ff037819 */ /* 0x004fe200000116d0 */
[----:B------:R-:W-:Y:S01]  /*4b30*/  HMMA.16816.F32.BF16 R32, R4, R70, R48 ;  /* 0x000000460420723c */ /* 0x000fe20000041830 */
[C---:B------:R-:W-:Y:S01]  /*4b40*/  VIADD R12, R14.reuse, 0x28 ;  /* 0x000000280e0c7836 */ /* 0x040fe20000000000 */
[----:B------:R-:W-:Y:S01]  /*4b50*/  BAR.SYNC.DEFER_BLOCKING 0x0 ;  /* 0x0000000000007b1d */ /* 0x000fe20000010000 */
[----:B------:R-:W-:Y:S02]  /*4b60*/  LOP3.LUT R3, R3, 0x7, RZ, 0xc0, !PT ;  /* 0x0000000703037812 */ /* 0x000fe400078ec0ff */
[----:B------:R-:W-:Y:S02]  /*4b70*/  ISETP.GE.AND P3, PT, R13, UR22, PT ;  /* 0x000000160d007c0c */ /* 0x000fe4000bf66270 */
[----:B------:R-:W-:Y:S01]  /*4b80*/  IADD3 R3, PT, PT, R3, UR34, R120 ;  /* 0x0000002203037c10 */ /* 0x000fe2000fffe078 */
[----:B------:R-:W-:Y:S01]  /*4b90*/  HMMA.16816.F32.BF16 R48, R28, R76, R36 ;  /* 0x0000004c1c30723c */ /* 0x000fe20000041824 */
[----:B------:R-:W-:-:S02]  /*4ba0*/  VIADD R36, R14, 0x1 ;  /* 0x000000010e247836 */ /* 0x000fc40000000000 */
[----:B------:R-:W-:-:S03]  /*4bb0*/  IADD3 R2, PT, PT, R2, -UR23, R3 ;  /* 0x8000001702027c10 */ /* 0x000fc6000fffe003 */
[----:B------:R-:W-:Y:S02]  /*4bc0*/  ISETP.GE.AND P6, PT, R36, UR22, PT ;  /* 0x0000001624007c0c */ /* 0x000fe4000bfc6270 */
[----:B------:R-:W-:Y:S01]  /*4bd0*/  IMAD.IADD R3, R2, 0x1, -R36 ;  /* 0x0000000102037824 */ /* 0x000fe200078e0a24 */
[----:B------:R-:W-:Y:S04]  /*4be0*/  HMMA.16816.F32.BF16 R20, R4, R68, R52 ;  /* 0x000000440414723c */ /* 0x000fe80000041834 */
[----:B------:R-:W-:-:S04]  /*4bf0*/  IABS R3, R3 ;  /* 0x0000000300037213 */ /* 0x000fc80000000000 */
[----:B------:R-:W-:Y:S01]  /*4c00*/  I2FP.F32.S32 R3, R3 ;  /* 0x0000000300037245 */ /* 0x000fe20000201400 */
[----:B-1----:R-:W-:Y:S04]  /*4c10*/  HMMA.16816.F32.BF16 R68, R28, R26, R32 ;  /* 0x0000001a1c44723c */ /* 0x002fe80000041820 */
[----:B------:R-:W-:Y:S01]  /*4c20*/  FFMA.FTZ R27, R3, -UR7, R49 ;  /* 0x80000007031b7c23 */ /* 0x000fe20008010031 */
[----:B------:R-:W-:-:S03]  /*4c30*/  VIADD R3, R14, 0x8 ;  /* 0x000000080e037836 */ /* 0x000fc60000000000 */
[----:B------:R-:W-:Y:S01]  /*4c40*/  HMMA.16816.F32.BF16 R64, R28, R82, R8 ;  /* 0x000000521c40723c */ /* 0x000fe20000041808 */
[----:B------:R-:W-:Y:S01]  /*4c50*/  VIADD R10, R14, 0x9 ;  /* 0x000000090e0a7836 */ /* 0x000fe20000000000 */
[----:B------:R-:W-:Y:S02]  /*4c60*/  ISETP.GE.AND P5, PT, R3, UR22, PT ;  /* 0x0000001603007c0c */ /* 0x000fe4000bfa6270 */
[----:B------:R-:W-:Y:S02]  /*4c70*/  FSEL R34, R27, -INF , !P6 ;  /* 0xff8000001b227808 */ /* 0x000fe40007000000 */
[----:B------:R-:W-:Y:S02]  /*4c80*/  ISETP.GE.AND P4, PT, R10, UR22, PT ;  /* 0x000000160a007c0c */ /* 0x000fe4000bf86270 */
[----:B------:R-:W-:Y:S01]  /*4c90*/  HMMA.16816.F32.BF16 R40, R4, R72, R40 ;  /* 0x000000480428723c */ /* 0x000fe20000041828 */
[C---:B------:R-:W-:Y:S02]  /*4ca0*/  IMAD.IADD R4, R2.reuse, 0x1, -R3 ;  /* 0x0000000102047824 */ /* 0x040fe400078e0a03 */
[----:B------:R-:W-:-:S02]  /*4cb0*/  IMAD.IADD R3, R2, 0x1, -R10 ;  /* 0x0000000102037824 */ /* 0x000fc400078e0a0a */
[C---:B------:R-:W-:Y:S01]  /*4cc0*/  IMAD.IADD R5, R2.reuse, 0x1, -R13 ;  /* 0x0000000102057824 */ /* 0x040fe200078e0a0d */
[----:B------:R-:W-:Y:S01]  /*4cd0*/  IABS R6, R4 ;  /* 0x0000000400067213 */ /* 0x000fe20000000000 */
[----:B------:R-:W-:Y:S01]  /*4ce0*/  IMAD.IADD R7, R2, 0x1, -R15 ;  /* 0x0000000102077824 */ /* 0x000fe200078e0a0f */
[C---:B------:R-:W-:Y:S01]  /*4cf0*/  HMMA.16816.F32.BF16 R60, R28.reuse, R24, R20 ;  /* 0x000000181c3c723c */ /* 0x040fe20000041814 */
[----:B------:R-:W-:Y:S01]  /*4d00*/  VIADD R24, R14, 0x18 ;  /* 0x000000180e187836 */ /* 0x000fe20000000000 */
[----:B------:R-:W-:Y:S02]  /*4d10*/  IABS R4, R3 ;  /* 0x0000000300047213 */ /* 0x000fe40000000000 */
[----:B------:R-:W-:Y:S01]  /*4d20*/  IABS R3, R5 ;  /* 0x0000000500037213 */ /* 0x000fe20000000000 */
[----:B------:R-:W-:Y:S01]  /*4d30*/  IMAD.IADD R8, R2, 0x1, -R24 ;  /* 0x0000000102087824 */ /* 0x000fe200078e0a18 */
[----:B------:R-:W-:Y:S01]  /*4d40*/  IABS R5, R7 ;  /* 0x0000000700057213 */ /* 0x000fe20000000000 */
[----:B------:R-:W-:Y:S01]  /*4d50*/  IMAD.MOV.U32 R7, RZ, RZ, R6 ;  /* 0x000000ffff077224 */ /* 0x000fe200078e0006 */
[C---:B------:R-:W-:Y:S01]  /*4d60*/  HMMA.16816.F32.BF16 R52, R28.reuse, R78, R16 ;  /* 0x0000004e1c34723c */ /* 0x040fe20000041810 */
[----:B------:R-:W-:Y:S01]  /*4d70*/  IMAD.MOV.U32 R6, RZ, RZ, R4 ;  /* 0x000000ffff067224 */ /* 0x000fe200078e0004 */
[----:B------:R-:W-:Y:S01]  /*4d80*/  IABS R8, R8 ;  /* 0x0000000800087213 */ /* 0x000fe20000000000 */
[----:B------:R-:W-:Y:S01]  /*4d90*/  IMAD.MOV.U32 R4, RZ, RZ, R5 ;  /* 0x000000ffff047224 */ /* 0x000fe200078e0005 */
[----:B------:R-:W-:Y:S01]  /*4da0*/  I2FP.F32.S32 R5, R3 ;  /* 0x0000000300057245 */ /* 0x000fe20000201400 */
[C---:B------:R-:W-:Y:S01]  /*4db0*/  VIADD R16, R14.reuse, 0x19 ;  /* 0x000000190e107836 */ /* 0x040fe20000000000 */
[----:B------:R-:W-:Y:S01]  /*4dc0*/  I2FP.F32.S32 R7, R7 ;  /* 0x0000000700077245 */ /* 0x000fe20000201400 */
[----:B------:R-:W-:Y:S01]  /*4dd0*/  IMAD.MOV.U32 R3, RZ, RZ, R8 ;  /* 0x000000ffff037224 */ /* 0x000fe200078e0008 */
[----:B------:R-:W-:Y:S01]  /*4de0*/  I2FP.F32.S32 R4, R4 ;  /* 0x0000000400047245 */ /* 0x000fe20000201400 */
[C---:B------:R-:W-:Y:S01]  /*4df0*/  VIADD R17, R14.reuse, 0x20 ;  /* 0x000000200e117836 */ /* 0x040fe20000000000 */
[----:B------:R-:W-:Y:S01]  /*4e00*/  I2FP.F32.S32 R6, R6 ;  /* 0x0000000600067245 */ /* 0x000fe20000201400 */
[----:B------:R-:W-:Y:S01]  /*4e10*/  VIADD R18, R14, 0x21 ;  /* 0x000000210e127836 */ /* 0x000fe20000000000 */
[----:B------:R-:W-:Y:S01]  /*4e20*/  I2FP.F32.S32 R3, R3 ;  /* 0x0000000300037245 */ /* 0x000fe20000201400 */
[----:B------:R-:W-:Y:S01]  /*4e30*/  FFMA.FTZ R20, R5, -UR7, R44 ;  /* 0x8000000705147c23 */ /* 0x000fe2000801002c */
[----:B------:R-:W-:Y:S01]  /*4e40*/  FFMA.FTZ R19, R4, -UR7, R45 ;  /* 0x8000000704137c23 */ /* 0x000fe2000801002d */
[C---:B------:R-:W-:Y:S01]  /*4e50*/  IMAD.IADD R5, R2.reuse, 0x1, -R16 ;  /* 0x0000000102057824 */ /* 0x040fe200078e0a10 */
[----:B---3--:R-:W-:Y:S01]  /*4e60*/  HMMA.16816.F32.BF16 R72, R28, R56, R40 ;  /* 0x000000381c48723c */ /* 0x008fe20000041828 */
[----:B------:R-:W-:-:S02]  /*4e70*/  IMAD.IADD R4, R2, 0x1, -R17 ;  /* 0x0000000102047824 */ /* 0x000fc400078e0a11 */
[----:B------:R-:W-:Y:S01]  /*4e80*/  FFMA.FTZ R32, R3, -UR7, R64 ;  /* 0x8000000703207c23 */ /* 0x000fe20008010040 */
[----:B------:R-:W-:Y:S01]  /*4e90*/  FFMA.FTZ R22, R7, -UR7, R52 ;  /* 0x8000000707167c23 */ /* 0x000fe20008010034 */
[----:B------:R-:W-:Y:S02]  /*4ea0*/  IMAD.IADD R7, R2, 0x1, -R18 ;  /* 0x0000000102077824 */ /* 0x000fe400078e0a12 */
[----:B------:R-:W-:Y:S01]  /*4eb0*/  FFMA.FTZ R21, R6, -UR7, R53 ;  /* 0x8000000706157c23 */ /* 0x000fe20008010035 */
[C---:B------:R-:W-:Y:S01]  /*4ec0*/  VIADD R3, R2.reuse, 0x8 ;  /* 0x0000000802037836 */ /* 0x040fe20000000000 */
[----:B------:R-:W-:Y:S01]  /*4ed0*/  IABS R6, R5 ;  /* 0x0000000500067213 */ /* 0x000fe20000000000 */
[--C-:B------:R-:W-:Y:S01]  /*4ee0*/  IMAD.IADD R8, R2, 0x1, -R14.reuse ;  /* 0x0000000102087824 */ /* 0x100fe200078e0a0e */
[----:B------:R-:W-:Y:S01]  /*4ef0*/  IABS R5, R4 ;  /* 0x0000000400057213 */ /* 0x000fe20000000000 */
[----:B------:R-:W-:Y:S01]  /*4f00*/  IMAD.IADD R4, R3, 0x1, -R14 ;  /* 0x0000000103047824 */ /* 0x000fe200078e0a0e */
[----:B------:R-:W-:Y:S01]  /*4f10*/  IABS R7, R7 ;  /* 0x0000000700077213 */ /* 0x000fe20000000000 */
[----:B------:R-:W-:Y:S01]  /*4f20*/  HMMA.16816.F32.BF16 R28, R28, R58, R84 ;  /* 0x0000003a1c1c723c */ /* 0x000fe20000041854 */
[----:B------:R-:W-:Y:S01]  /*4f30*/  IABS R9, R8 ;  /* 0x0000000800097213 */ /* 0x000fe20000000000 */
[----:B------:R-:W-:Y:S01]  /*4f40*/  IMAD.MOV.U32 R8, RZ, RZ, R6 ;  /* 0x000000ffff087224 */ /* 0x000fe200078e0006 */
[----:B------:R-:W-:Y:S01]  /*4f50*/  IABS R4, R4 ;  /* 0x0000000400047213 */ /* 0x000fe20000000000 */
[----:B------:R-:W-:Y:S01]  /*4f60*/  IMAD.MOV.U32 R6, RZ, RZ, R5 ;  /* 0x000000ffff067224 */ /* 0x000fe200078e0005 */
[----:B------:R-:W-:Y:S01]  /*4f70*/  FSEL R35, R22, -INF , !P5 ;  /* 0xff80000016237808 */ /* 0x000fe20006800000 */
[----:B------:R-:W-:Y:S01]  /*4f80*/  IMAD.MOV.U32 R5, RZ, RZ, R7 ;  /* 0x000000ffff057224 */ /* 0x000fe200078e0007 */
[----:B------:R-:W-:-:S02]  /*4f90*/  I2FP.F32.S32 R4, R4 ;  /* 0x0000000400047245 */ /* 0x000fc40000201400 */
[----:B------:R-:W-:Y:S01]  /*4fa0*/  I2FP.F32.S32 R7, R6 ;  /* 0x0000000600077245 */ /* 0x000fe20000201400 */
[----:B------:R-:W-:Y:S01]  /*4fb0*/  IMAD.MOV.U32 R6, RZ, RZ, R9 ;  /* 0x000000ffff067224 */ /* 0x000fe200078e0009 */
[----:B------:R-:W-:Y:S01]  /*4fc0*/  I2FP.F32.S32 R5, R5 ;  /* 0x0000000500057245 */ /* 0x000fe20000201400 */
[----:B------:R-:W-:Y:S01]  /*4fd0*/  FFMA.FTZ R4, R4, -UR7, R50 ;  /* 0x8000000704047c23 */ /* 0x000fe20008010032 */
[----:B------:R-:W-:Y:S01]  /*4fe0*/  I2FP.F32.S32 R8, R8 ;  /* 0x0000000800087245 */ /* 0x000fe20000201400 */
[----:B------:R-:W-:Y:S01]  /*4ff0*/  FFMA.FTZ R25, R7, -UR7, R60 ;  /* 0x8000000707197c23 */ /* 0x000fe2000801003c */
[----:B------:R-:W-:Y:S01]  /*5000*/  I2FP.F32.S32 R11, R6 ;  /* 0x00000006000b7245 */ /* 0x000fe20000201400 */
[----:B------:R-:W-:Y:S01]  /*5010*/  FFMA.FTZ R23, R5, -UR7, R61 ;  /* 0x8000000705177c23 */ /* 0x000fe2000801003d */
[----:B------:R-:W-:Y:S01]  /*5020*/  IMAD.IADD R5, R2, 0x1, -R12 ;  /* 0x0000000102057824 */ /* 0x000fe200078e0a0c */
[----:B------:R-:W-:Y:S01]  /*5030*/  FSEL R40, R4, -INF , !P1 ;  /* 0xff80000004287808 */ /* 0x000fe20004800000 */
[----:B------:R-:W-:Y:S01]  /*5040*/  FFMA.FTZ R26, R8, -UR7, R65 ;  /* 0x80000007081a7c23 */ /* 0x000fe20008010041 */
[----:B------:R-:W-:Y:S01]  /*5050*/  FFMA.FTZ R6, R11, -UR7, R48 ;  /* 0x800000070b067c23 */ /* 0x000fe20008010030 */
[C---:B------:R-:W-:Y:S01]  /*5060*/  IMAD.IADD R7, R3.reuse, 0x1, -R10 ;  /* 0x0000000103077824 */ /* 0x040fe200078e0a0a */
[----:B------:R-:W-:Y:S01]  /*5070*/  IABS R4, R5 ;  /* 0x0000000500047213 */ /* 0x000fe20000000000 */
[----:B------:R-:W-:Y:S01]  /*5080*/  IMAD.IADD R5, R3, 0x1, -R36 ;  /* 0x0000000103057824 */ /* 0x000fe200078e0a24 */
[----:B------:R-:W-:Y:S01]  /*5090*/  FSEL R36, R21, -INF , !P4 ;  /* 0xff80000015247808 */ /* 0x000fe20006000000 */
[C---:B------:R-:W-:Y:S01]  /*50a0*/  IMAD.IADD R8, R3.reuse, 0x1, -R13 ;  /* 0x0000000103087824 */ /* 0x040fe200078e0a0d */
[----:B------:R-:W-:Y:S01]  /*50b0*/  FSEL R41, R6, -INF , !P1 ;  /* 0xff80000006297808 */ /* 0x000fe20004800000 */
[----:B------:R-:W-:Y:S01]  /*50c0*/  IMAD.IADD R10, R3, 0x1, -R15 ;  /* 0x00000001030a7824 */ /* 0x000fe200078e0a0f */
[----:B------:R-:W-:Y:S01]  /*50d0*/  IABS R6, R5 ;  /* 0x0000000500067213 */ /* 0x000fe20000000000 */
[----:B------:R-:W-:Y:S01]  /*50e0*/  IMAD.MOV.U32 R9, RZ, RZ, R4 ;  /* 0x000000ffff097224 */ /* 0x000fe200078e0004 */
[----:B------:R-:W-:-:S02]  /*50f0*/  IABS R5, R7 ;  /* 0x0000000700057213 */ /* 0x000fc40000000000 */
[----:B------:R-:W-:Y:S01]  /*5100*/  IABS R4, R8 ;  /* 0x0000000800047213 */ /* 0x000fe20000000000 */
[----:B------:R-:W-:Y:S01]  /*5110*/  IMAD.MOV.U32 R8, RZ, RZ, R6 ;  /* 0x000000ffff087224 */ /* 0x000fe200078e0006 */
[----:B------:R-:W-:Y:S01]  /*5120*/  IABS R7, R10 ;  /* 0x0000000a00077213 */ /* 0x000fe20000000000 */
[----:B------:R-:W-:Y:S01]  /*5130*/  IMAD.MOV.U32 R6, RZ, RZ, R5 ;  /* 0x000000ffff067224 */ /* 0x000fe200078e0005 */
[----:B------:R-:W-:Y:S01]  /*5140*/  ISETP.GE.AND P1, PT, R15, UR22, PT ;  /* 0x000000160f007c0c */ /* 0x000fe2000bf26270 */
[----:B------:R-:W-:Y:S01]  /*5150*/  IMAD.MOV.U32 R5, RZ, RZ, R4 ;  /* 0x000000ffff057224 */ /* 0x000fe200078e0004 */
[----:B------:R-:W-:Y:S01]  /*5160*/  I2FP.F32.S32 R9, R9 ;  /* 0x0000000900097245 */ /* 0x000fe20000201400 */
[----:B------:R-:W-:Y:S01]  /*5170*/  IMAD.MOV.U32 R4, RZ, RZ, R7 ;  /* 0x000000ffff047224 */ /* 0x000fe200078e0007 */
[----:B------:R-:W-:Y:S01]  /*5180*/  I2FP.F32.S32 R7, R8 ;  /* 0x0000000800077245 */ /* 0x000fe20000201400 */
[----:B------:R-:W-:Y:S01]  /*5190*/  IMAD.IADD R10, R3, 0x1, -R12 ;  /* 0x00000001030a7824 */ /* 0x000fe200078e0a0c */
[----:B------:R-:W-:Y:S01]  /*51a0*/  I2FP.F32.S32 R5, R5 ;  /* 0x0000000500057245 */ /* 0x000fe20000201400 */
[----:B------:R-:W-:Y:S01]  /*51b0*/  FFMA.FTZ R15, R9, -UR7, R68 ;  /* 0x80000007090f7c23 */ /* 0x000fe20008010044 */
[----:B------:R-:W-:Y:S01]  /*51c0*/  I2FP.F32.S32 R4, R4 ;  /* 0x0000000400047245 */ /* 0x000fe20000201400 */
[----:B------:R-:W-:Y:S01]  /*51d0*/  FFMA.FTZ R8, R7, -UR7, R51 ;  /* 0x8000000707087c23 */ /* 0x000fe20008010033 */
[----:B------:R-:W-:Y:S01]  /*51e0*/  I2FP.F32.S32 R6, R6 ;  /* 0x0000000600067245 */ /* 0x000fe20000201400 */
[----:B------:R-:W-:Y:S01]  /*51f0*/  FFMA.FTZ R5, R5, -UR7, R46 ;  /* 0x8000000705057c23 */ /* 0x000fe2000801002e */
[----:B------:R-:W-:Y:S01]  /*5200*/  FFMA.FTZ R7, R11, -UR7, R54 ;  /* 0x800000070b077c23 */ /* 0x000fe20008010036 */
[----:B------:R-:W-:Y:S01]  /*5210*/  FFMA.FTZ R4, R4, -UR7, R47 ;  /* 0x8000000704047c23 */ /* 0x000fe2000801002f */
[----:B------:R-:W-:Y:S01]  /*5220*/  FSEL R33, R8, -INF , !P6 ;  /* 0xff80000008217808 */ /* 0x000fe20007000000 */
[----:B------:R-:W-:Y:S01]  /*5230*/  FFMA.FTZ R6, R6, -UR7, R55 ;  /* 0x8000000706067c23 */ /* 0x000fe20008010037 */
[----:B------:R-:W-:Y:S01]  /*5240*/  FSEL R42, R5, -INF , !P3 ;  /* 0xff800000052a7808 */ /* 0x000fe20005800000 */
[C---:B------:R-:W-:Y:S01]  /*5250*/  IMAD.IADD R5, R3.reuse, 0x1, -R24 ;  /* 0x0000000103057824 */ /* 0x040fe200078e0a18 */
[----:B------:R-:W-:Y:S01]  /*5260*/  FSEL R43, R4, -INF , !P1 ;  /* 0xff800000042b7808 */ /* 0x000fe20004800000 */
[----:B------:R-:W-:Y:S01]  /*5270*/  IMAD.IADD R4, R3, 0x1, -R16 ;  /* 0x0000000103047824 */ /* 0x000fe200078e0a10 */
[----:B------:R-:W-:Y:S01]  /*5280*/  FSEL R22, R7, -INF , !P5 ;  /* 0xff80000007167808 */ /* 0x000fe20006800000 */
[C---:B------:R-:W-:Y:S01]  /*5290*/  IMAD.IADD R7, R3.reuse, 0x1, -R17 ;  /* 0x0000000103077824 */ /* 0x040fe200078e0a11 */
[----:B------:R-:W-:Y:S01]  /*52a0*/  FSEL R21, R6, -INF , !P4 ;  /* 0xff80000006157808 */ /* 0x000fe20006000000 */
[----:B------:R-:W-:Y:S01]  /*52b0*/  IMAD.IADD R8, R3, 0x1, -R18 ;  /* 0x0000000103087824 */ /* 0x000fe200078e0a12 */
[----:B------:R-:W-:-:S02]  /*52c0*/  IABS R9, R5 ;  /* 0x0000000500097213 */ /* 0x000fc40000000000 */
[----:B------:R-:W-:Y:S02]  /*52d0*/  IABS R6, R4 ;  /* 0x0000000400067213 */ /* 0x000fe40000000000 */
[----:B------:R-:W-:Y:S02]  /*52e0*/  IABS R5, R7 ;  /* 0x0000000700057213 */ /* 0x000fe40000000000 */
[----:B------:R-:W-:Y:S01]  /*52f0*/  IABS R4, R8 ;  /* 0x0000000800047213 */ /* 0x000fe20000000000 */
[----:B------:R-:W-:Y:S01]  /*5300*/  IMAD.MOV.U32 R8, RZ, RZ, R6 ;  /* 0x000000ffff087224 */ /* 0x000fe200078e0006 */
[----:B------:R-:W-:Y:S01]  /*5310*/  IABS R7, R10 ;  /* 0x0000000a00077213 */ /* 0x000fe20000000000 */
[----:B------:R-:W-:Y:S01]  /*5320*/  IMAD.MOV.U32 R6, RZ, RZ, R5 ;  /* 0x000000ffff067224 */ /* 0x000fe200078e0005 */
[----:B------:R-:W-:Y:S01]  /*5330*/  I2FP.F32.S32 R9, R9 ;  /* 0x0000000900097245 */ /* 0x000fe20000201400 */
[----:B------:R-:W-:Y:S01]  /*5340*/  IMAD.MOV.U32 R5, RZ, RZ, R4 ;  /* 0x000000ffff057224 */ /* 0x000fe200078e0004 */
[----:B------:R-:W-:Y:S01]  /*5350*/  FSEL R38, R19, -INF , !P1 ;  /* 0xff80000013267808 */ /* 0x000fe20004800000 */
[----:B------:R-:W-:Y:S01]  /*5360*/  IMAD.MOV.U32 R4, RZ, RZ, R7 ;  /* 0x000000ffff047224 */ /* 0x000fe200078e0007 */
[----:B------:R-:W-:Y:S01]  /*5370*/  I2FP.F32.S32 R7, R8 ;  /* 0x0000000800077245 */ /* 0x000fe20000201400 */
[----:B------:R-:W-:Y:S01]  /*5380*/  FFMA.FTZ R13, R9, -UR7, R66 ;  /* 0x80000007090d7c23 */ /* 0x000fe20008010042 */
[----:B------:R-:W-:Y:S01]  /*5390*/  I2FP.F32.S32 R5, R5 ;  /* 0x0000000500057245 */ /* 0x000fe20000201400 */
[----:B------:R-:W-:Y:S01]  /*53a0*/  VIADD R8, R14, 0x29 ;  /* 0x000000290e087836 */ /* 0x000fe20000000000 */
[----:B------:R-:W-:-:S02]  /*53b0*/  I2FP.F32.S32 R6, R6 ;  /* 0x0000000600067245 */ /* 0x000fc40000201400 */
[----:B------:R-:W-:Y:S01]  /*53c0*/  I2FP.F32.S32 R4, R4 ;  /* 0x0000000400047245 */ /* 0x000fe20000201400 */
[----:B------:R-:W-:Y:S01]  /*53d0*/  FFMA.FTZ R10, R5, -UR7, R63 ;  /* 0x80000007050a7c23 */ /* 0x000fe2000801003f */
[----:B------:R-:W-:Y:S01]  /*53e0*/  FSEL R37, R20, -INF , !P3 ;  /* 0xff80000014257808 */ /* 0x000fe20005800000 */
[----:B------:R-:W-:Y:S01]  /*53f0*/  FFMA.FTZ R11, R6, -UR7, R62 ;  /* 0x80000007060b7c23 */ /* 0x000fe2000801003e */
[----:B------:R-:W-:Y:S01]  /*5400*/  ISETP.GE.AND P1, PT, R12, UR22, PT ;  /* 0x000000160c007c0c */ /* 0x000fe2000bf26270 */
[----:B------:R-:W-:Y:S01]  /*5410*/  FFMA.FTZ R12, R7, -UR7, R67 ;  /* 0x80000007070c7c23 */ /* 0x000fe20008010043 */
[----:B------:R-:W-:Y:S01]  /*5420*/  ISETP.GE.AND P3, PT, R18, UR22, PT ;  /* 0x0000001612007c0c */ /* 0x000fe2000bf66270 */
[----:B------:R-:W-:Y:S01]  /*5430*/  FFMA.FTZ R9, R4, -UR7, R70 ;  /* 0x8000000704097c23 */ /* 0x000fe20008010046 */
[----:B------:R-:W-:Y:S01]  /*5440*/  ISETP.GE.AND P4, PT, R17, UR22, PT ;  /* 0x0000001611007c0c */ /* 0x000fe2000bf86270 */
[----:B------:R-:W-:Y:S01]  /*5450*/  VIADD R7, R14, 0x30 ;  /* 0x000000300e077836 */ /* 0x000fe20000000000 */
[----:B------:R-:W-:Y:S01]  /*5460*/  ISETP.GE.AND P6, PT, R24, UR22, PT ;  /* 0x0000001618007c0c */ /* 0x000fe2000bfc6270 */
[----:B------:R-:W-:Y:S01]  /*5470*/  VIADD R6, R14, 0x31 ;  /* 0x000000310e067836 */ /* 0x000fe20000000000 */
[----:B------:R-:W-:Y:S01]  /*5480*/  ISETP.GE.AND P5, PT, R16, UR22, PT ;  /* 0x0000001610007c0c */ /* 0x000fe2000bfa6270 */
[----:B------:R-:W-:Y:S01]  /*5490*/  VIADD R5, R14, 0x38 ;  /* 0x000000380e057836 */ /* 0x000fe20000000000 */
[----:B------:R-:W-:Y:S01]  /*54a0*/  FSEL R94, R10, -INF , !P3 ;  /* 0xff8000000a5e7808 */ /* 0x000fe20005800000 */
[----:B------:R-:W-:Y:S01]  /*54b0*/  VIADD R4, R14, 0x39 ;  /* 0x000000390e047836 */ /* 0x000fe20000000000 */
[----:B------:R-:W-:Y:S01]  /*54c0*/  FSEL R93, R11, -INF , !P4 ;  /* 0xff8000000b5d7808 */ /* 0x000fe20006000000 */
[----:B------:R-:W-:Y:S01]  /*54d0*/  IMAD.IADD R10, R2, 0x1, -R7 ;  /* 0x00000001020a7824 */ /* 0x000fe200078e0a07 */
[----:B------:R-:W-:Y:S01]  /*54e0*/  FSEL R19, R32, -INF , !P6 ;  /* 0xff80000020137808 */ /* 0x000fe20007000000 */
[C---:B------:R-:W-:Y:S01]  /*54f0*/  IMAD.IADD R11, R2.reuse, 0x1, -R6 ;  /* 0x00000001020b7824 */ /* 0x040fe200078e0a06 */
[----:B------:R-:W-:Y:S01]  /*5500*/  FSEL R39, R13, -INF , !P6 ;  /* 0xff8000000d277808 */ /* 0x000fe20007000000 */
[C---:B------:R-:W-:Y:S01]  /*5510*/  IMAD.IADD R13, R2.reuse, 0x1, -R5 ;  /* 0x00000001020d7824 */ /* 0x040fe200078e0a05 */
[----:B------:R-:W-:Y:S01]  /*5520*/  FSEL R98, R9, -INF , !P1 ;  /* 0xff80000009627808 */ /* 0x000fe20004800000 */
[----:B------:R-:W-:Y:S01]  /*5530*/  IMAD.IADD R9, R2, 0x1, -R8 ;  /* 0x0000000102097824 */ /* 0x000fe200078e0a08 */
[----:B------:R-:W-:Y:S01]  /*5540*/  FSEL R32, R12, -INF , !P5 ;  /* 0xff8000000c207808 */ /* 0x000fe20006800000 */
[----:B------:R-:W-:Y:S01]  /*5550*/  IMAD.IADD R12, R2, 0x1, -R4 ;  /* 0x00000001020c7824 */ /* 0x000fe200078e0a04 */
[----:B------:R-:W-:Y:S01]  /*5560*/  FSEL R96, R15, -INF , !P1 ;  /* 0xff8000000f607808 */ /* 0x000fe20004800000 */
[----:B------:R-:W-:Y:S01]  /*5570*/  IMAD.IADD R17, R3, 0x1, -R8 ;  /* 0x0000000103117824 */ /* 0x000fe200078e0a08 */
[----:B------:R-:W-:Y:S01]  /*5580*/  FSEL R92, R23, -INF , !P3 ;  /* 0xff800000175c7808 */ /* 0x000fe20005800000 */
[C---:B------:R-:W-:Y:S01]  /*5590*/  IMAD.IADD R16, R3.reuse, 0x1, -R7 ;  /* 0x0000000103107824 */ /* 0x040fe200078e0a07 */
[----:B------:R-:W-:Y:S01]  /*55a0*/  FSEL R20, R26, -INF , !P5 ;  /* 0xff8000001a147808 */ /* 0x000fe20006800000 */
[----:B------:R-:W-:Y:S01]  /*55b0*/  IMAD.IADD R15, R3, 0x1, -R6 ;  /* 0x00000001030f7824 */ /* 0x000fe200078e0a06 */
[----:B------:R-:W-:Y:S01]  /*55c0*/  ISETP.GE.AND P3, PT, R5, UR22, PT ;  /* 0x0000001605007c0c */ /* 0x000fe2000bf66270 */
[C---:B------:R-:W-:Y:S01]  /*55d0*/  IMAD.IADD R14, R3.reuse, 0x1, -R5 ;  /* 0x00000001030e7824 */ /* 0x040fe200078e0a05 */
[----:B------:R-:W-:Y:S01]  /*55e0*/  ISETP.GE.AND P1, PT, R4, UR22, PT ;  /* 0x0000001604007c0c */ /* 0x000fe2000bf26270 */
[----:B------:R-:W-:Y:S01]  /*55f0*/  IMAD.IADD R18, R3, 0x1, -R4 ;  /* 0x0000000103127824 */ /* 0x000fe200078e0a04 */
[----:B------:R-:W-:-:S02]  /*5600*/  IABS R3, R10 ;  /* 0x0000000a00037213 */ /* 0x000fc40000000000 */
[----:B------:R-:W-:Y:S02]  /*5610*/  IABS R2, R11 ;  /* 0x0000000b00027213 */ /* 0x000fe40000000000 */
[----:B------:R-:W-:Y:S02]  /*5620*/  ISETP.GE.AND P5, PT, R7, UR22, PT ;  /* 0x0000001607007c0c */ /* 0x000fe4000bfa6270 */
[----:B------:R-:W-:Y:S02]  /*5630*/  IABS R4, R9 ;  /* 0x0000000900047213 */ /* 0x000fe40000000000 */
[----:B------:R-:W-:Y:S02]  /*5640*/  IABS R5, R13 ;  /* 0x0000000d00057213 */ /* 0x000fe40000000000 */
[----:B------:R-:W-:Y:S02]  /*5650*/  FSEL R70, R25, -INF , !P4 ;  /* 0xff80000019467808 */ /* 0x000fe40006000000 */
[----:B------:R-:W-:-:S02]  /*5660*/  IABS R7, R12 ;  /* 0x0000000c00077213 */ /* 0x000fc40000000000 */
[----:B------:R-:W-:Y:S01]  /*5670*/  ISETP.GE.AND P4, PT, R6, UR22, PT ;  /* 0x0000001606007c0c */ /* 0x000fe2000bf86270 */
[----:B------:R-:W-:Y:S01]  /*5680*/  IMAD.MOV.U32 R6, RZ, RZ, R3 ;  /* 0x000000ffff067224 */ /* 0x000fe200078e0003 */
[----:B------:R-:W-:Y:S01]  /*5690*/  ISETP.GE.AND P6, PT, R8, UR22, PT ;  /* 0x0000001608007c0c */ /* 0x000fe2000bfc6270 */
[----:B------:R-:W-:Y:S02]  /*56a0*/  IMAD.MOV.U32 R3, RZ, RZ, R2 ;  /* 0x000000ffff037224 */ /* 0x000fe400078e0002 */
[----:B------:R-:W-:Y:S01]  /*56b0*/  IMAD.MOV.U32 R8, RZ, RZ, R4 ;  /* 0x000000ffff087224 */ /* 0x000fe200078e0004 */
[----:B------:R-:W-:Y:S01]  /*56c0*/  I2FP.F32.S32 R6, R6 ;  /* 0x0000000600067245 */ /* 0x000fe20000201400 */
[----:B------:R-:W-:Y:S01]  /*56d0*/  IMAD.MOV.U32 R2, RZ, RZ, R5 ;  /* 0x000000ffff027224 */ /* 0x000fe200078e0005 */
        /* <DEDUP_REMOVED lines=8> */
[----:B------:R-:W-:Y:S01]  /*5760*/  IABS R4, R15 ;  /* 0x0000000f00047213 */ /* 0x000fe20000000000 */
[----:B------:R-:W-:Y:S01]  /*5770*/  FFMA.FTZ R28, R3, -UR7, R28 ;  /* 0x80000007031c7c23 */ /* 0x000fe2000801001c */
[----:B------:R-:W-:Y:S01]  /*5780*/  IABS R3, R17 ;  /* 0x0000001100037213 */ /* 0x000fe20000000000 */
[----:B------:R-:W-:Y:S01]  /*5790*/  FFMA.FTZ R11, R2, -UR7, R29 ;  /* 0x80000007020b7c23 */ /* 0x000fe2000801001d */
[----:B------:R-:W-:Y:S01]  /*57a0*/  IABS R2, R16 ;  /* 0x0000001000027213 */ /* 0x000fe20000000000 */
[----:B------:R-:W-:Y:S01]  /*57b0*/  IMAD.MOV.U32 R6, RZ, RZ, R4 ;  /* 0x000000ffff067224 */ /* 0x000fe200078e0004 */
[----:B------:R-:W-:-:S02]  /*57c0*/  IABS R8, R14 ;  /* 0x0000000e00087213 */ /* 0x000fc40000000000 */
[----:B------:R-:W-:Y:S02]  /*57d0*/  IABS R5, R18 ;  /* 0x0000001200057213 */ /* 0x000fe40000000000 */
[----:B------:R-:W-:Y:S01]  /*57e0*/  I2FP.F32.S32 R7, R3 ;  /* 0x0000000300077245 */ /* 0x000fe20000201400 */
[----:B------:R-:W-:Y:S01]  /*57f0*/  IMAD.MOV.U32 R3, RZ, RZ, R8 ;  /* 0x000000ffff037224 */ /* 0x000fe200078e0008 */
[----:B------:R-:W-:Y:S01]  /*5800*/  I2FP.F32.S32 R4, R2 ;  /* 0x0000000200047245 */ /* 0x000fe20000201400 */
[----:B------:R-:W-:Y:S01]  /*5810*/  IMAD.MOV.U32 R2, RZ, RZ, R5 ;  /* 0x000000ffff027224 */ /* 0x000fe200078e0005 */
[----:B------:R-:W-:Y:S01]  /*5820*/  I2FP.F32.S32 R5, R6 ;  /* 0x0000000600057245 */ /* 0x000fe20000201400 */
[----:B------:R-:W-:Y:S01]  /*5830*/  FFMA.FTZ R7, R7, -UR7, R71 ;  /* 0x8000000707077c23 */ /* 0x000fe20008010047 */
[----:B------:R-:W-:Y:S01]  /*5840*/  FSEL R102, R10, -INF , !P5 ;  /* 0xff8000000a667808 */ /* 0x000fe20006800000 */
[----:B------:R-:W-:Y:S01]  /*5850*/  FFMA.FTZ R8, R4, -UR7, R74 ;  /* 0x8000000704087c23 */ /* 0x000fe2000801004a */
[----:B------:R-:W-:Y:S01]  /*5860*/  I2FP.F32.S32 R4, R3 ;  /* 0x0000000300047245 */ /* 0x000fe20000201400 */
[----:B------:R-:W-:Y:S01]  /*5870*/  FFMA.FTZ R6, R5, -UR7, R75 ;  /* 0x8000000705067c23 */ /* 0x000fe2000801004b */
[----:B------:R-:W-:-:S02]  /*5880*/  I2FP.F32.S32 R3, R2 ;  /* 0x0000000200037245 */ /* 0x000fc40000201400 */
[----:B------:R-:W-:Y:S01]  /*5890*/  FMNMX3.FTZ R2, R40, R33, R22, !PT ;  /* 0x0000002128027276 */ /* 0x000fe20007810016 */
[----:B------:R-:W-:Y:S01]  /*58a0*/  FFMA.FTZ R4, R4, -UR7, R30 ;  /* 0x8000000704047c23 */ /* 0x000fe2000801001e */
[----:B------:R-:W-:Y:S01]  /*58b0*/  FSEL R64, R7, -INF , !P6 ;  /* 0xff80000007407808 */ /* 0x000fe20007000000 */
[----:B------:R-:W-:Y:S01]  /*58c0*/  FFMA.FTZ R5, R3, -UR7, R31 ;  /* 0x8000000703057c23 */ /* 0x000fe2000801001f */
[----:B------:R-:W-:Y:S02]  /*58d0*/  FMNMX3.FTZ R2, R2, R21, R42, !PT ;  /* 0x0000001502027276 */ /* 0x000fe4000781002a */
[----:B------:R-:W-:Y:S02]  /*58e0*/  FMNMX3.FTZ R3, R41, R34, R35, !PT ;  /* 0x0000002229037276 */ /* 0x000fe40007810023 */
[----:B------:R-:W-:Y:S02]  /*58f0*/  FMNMX3.FTZ R2, R2, R43, R39, !PT ;  /* 0x0000002b02027276 */ /* 0x000fe40007810027 */
[----:B------:R-:W-:-:S02]  /*5900*/  FSEL R95, R8, -INF , !P5 ;  /* 0xff800000085f7808 */ /* 0x000fc40006800000 */
        /* <DEDUP_REMOVED lines=8> */
[----:B------:R-:W-:Y:S02]  /*5990*/  FMNMX3.FTZ R3, R3, R20, R70, !PT ;  /* 0x0000001403037276 */ /* 0x000fe40007810046 */
[----:B------:R-:W-:Y:S02]  /*59a0*/  FMNMX3.FTZ R2, R2, R71, R97, !PT ;  /* 0x0000004702027276 */ /* 0x000fe40007810061 */
[----:B------:R-:W-:Y:S02]  /*59b0*/  FSEL R99, R11, -INF , !P1 ;  /* 0xff8000000b637808 */ /* 0x000fe40004800000 */
[----:B------:R-:W-:-:S02]  /*59c0*/  FSEL R25, R9, -INF , !P6 ;  /* 0xff80000009197808 */ /* 0x000fc40007000000 */
[----:B------:R-:W-:Y:S02]  /*59d0*/  FSEL R101, R12, -INF , !P4 ;  /* 0xff8000000c657808 */ /* 0x000fe40006000000 */
        /* <DEDUP_REMOVED lines=117> */
.L_x_1047:
[----:B-1----:R-:W-:Y:S01]  /*6130*/  FMNMX3.FTZ R0, R11, R25, R102, !PT ;  /* 0x000000190b007276 */ /* 0x002fe20007810066 */
[----:B------:R-:W1:Y:S01]  /*6140*/  SHFL.BFLY PT, R3, R10, 0x2, 0x1f ;  /* 0x0c401f000a037f89 */ /* 0x000e6200000e0000 */
[----:B------:R-:W-:Y:S01]  /*6150*/  USHF.L.U32 UR35, UR35, 0x5, URZ ;  /* 0x0000000523237899 */ /* 0x000fe200080006ff */
[----:B------:R-:W-:Y:S01]  /*6160*/  IMAD.U32 R2, RZ, RZ, UR21 ;  /* 0x00000015ff027e24 */ /* 0x000fe2000f8e00ff */
[----:B------:R-:W-:Y:S01]  /*6170*/  FMNMX3.FTZ R0, R0, R101, R100, !PT ;  /* 0x0000006500007276 */ /* 0x000fe20007810064 */
[----:B------:R-:W-:Y:S01]  /*6180*/  USHF.L.U32 UR29, UR29, 0x1, URZ ;  /* 0x000000011d1d7899 */ /* 0x000fe200080006ff */
[----:B------:R-:W2:Y:S01]  /*6190*/  LDC R14, c[0x0][0x4f8] ;  /* 0x00013e00ff0e7b82 */ /* 0x000ea20000000800 */
[----:B------:R-:W-:Y:S01]  /*61a0*/  USHF.R.S32.HI UR5, URZ, 0x1f, UR35 ;  /* 0x0000001fff057899 */ /* 0x000fe20008011423 */
[----:B------:R-:W-:Y:S01]  /*61b0*/  FMNMX.FTZ R0, R99, R0, !PT ;  /* 0x0000000063007209 */ /* 0x000fe20007810000 */
[----:B------:R-:W-:Y:S01]  /*61c0*/  IMAD R2, R2, 0x4, R113 ;  /* 0x0000000402027824 */ /* 0x000fe200078e0271 */
[----:B------:R-:W-:Y:S01]  /*61d0*/  IADD3 R4, P3, P1, R107, UR35, R112 ;  /* 0x000000236b047c10 */ /* 0x000fe2000f97e070 */
[----:B------:R-:W-:Y:S01]  /*61e0*/  UIADD3 UR17, UPT, UPT, UR26, -0x61c88647, URZ ;  /* 0x9e3779b91a117890 */ /* 0x000fe2000fffe0ff */
[----:B------:R-:W-:Y:S01]  /*61f0*/  STL [R1+0x88], R206 ;  /* 0x000088ce01007387 */ /* 0x000fe20000100800 */
[----:B------:R-:W-:Y:S01]  /*6200*/  IMAD.WIDE.U32 R26, R2, -0x326172a9, RZ ;  /* 0xcd9e8d57021a7825 */ /* 0x000fe200078e00ff */
[----:B------:R-:W3:Y:S02]  /*6210*/  LDCU UR18, c[0x0][0x45c] ;  /* 0x00008b80ff1277ac */ /* 0x000ee40008000800 */
[----:B------:R-:W4:Y:S01]  /*6220*/  SHFL.BFLY PT, R5, R0, 0x2, 0x1f ;  /* 0x0c401f0000057f89 */ /* 0x000f2200000e0000 */
[----:B------:R-:W-:Y:S01]  /*6230*/  IMAD.WIDE.U32 R128, R4, -0x2daee0ad, RZ ;  /* 0xd2511f5304807825 */ /* 0x000fe200078e00ff */
[----:B------:R-:W-:-:S02]  /*6240*/  UIADD3 UR16, UPT, UPT, UR26, 0x3c6ef372, URZ ;  /* 0x3c6ef3721a107890 */ /* 0x000fc4000fffe0ff */
[----:B------:R-:W-:Y:S01]  /*6250*/  UIADD3 UR15, UPT, UPT, UR27, 0x76cf5d0a, URZ ;  /* 0x76cf5d0a1b0f7890 */ /* 0x000fe2000fffe0ff */
[----:B------:R-:W-:Y:S01]  /*6260*/  IMAD.U32 R2, RZ, RZ, UR29 ;  /* 0x0000001dff027e24 */ /* 0x000fe2000f8e00ff */
[----:B------:R-:W-:Y:S01]  /*6270*/  UIADD3 UR14, UPT, UPT, UR26, -0x255992d5, URZ ;  /* 0xdaa66d2b1a0e7890 */ /* 0x000fe2000fffe0ff */
[----:B------:R-:W-:Y:S01]  /*6280*/  STL [R1+0x84], R205 ;  /* 0x000084cd01007387 */ /* 0x000fe20000100800 */
[----:B------:R-:W-:Y:S01]  /*6290*/  UIADD3 UR13, UPT, UPT, UR27, 0x32370b8f, URZ ;  /* 0x32370b8f1b0d7890 */ /* 0x000fe2000fffe0ff */
[----:B-1----:R-:W-:Y:S01]  /*62a0*/  FMNMX.FTZ R7, R10, R3, !PT ;  /* 0x000000030a077209 */ /* 0x002fe20007810000 */
[----:B------:R-:W-:Y:S01]  /*62b0*/  UIADD3 UR11, UPT, UPT, UR27, -0x126145ec, URZ ;  /* 0xed9eba141b0b7890 */ /* 0x000fe2000fffe0ff */
[----:B------:R-:W-:Y:S01]  /*62c0*/  IADD3.X R3, PT, PT, R108, UR5, RZ, P3, P1 ;  /* 0x000000056c037c10 */ /* 0x000fe20009fe24ff */
[----:B------:R-:W-:Y:S01]  /*62d0*/  UIADD3 UR5, UPT, UPT, UR27, -0x4498517b, URZ ;  /* 0xbb67ae851b057890 */ /* 0x000fe2000fffe0ff */
[----:B------:R-:W-:Y:S01]  /*62e0*/  LOP3.LUT R2, R2, UR27, R129, 0x96, !PT ;  /* 0x0000001b02027c12 */ /* 0x000fe2000f8e9681 */
[----:B------:R-:W1:Y:S01]  /*62f0*/  SHFL.BFLY PT, R9, R7, 0x1, 0x1f ;  /* 0x0c201f0007097f89 */ /* 0x000e6200000e0000 */
[----:B------:R-:W-:Y:S01]  /*6300*/  LOP3.LUT R3, R3, UR26, R27, 0x96, !PT ;  /* 0x0000001a03037c12 */ /* 0x000fe2000f8e961b */
[----:B------:R-:W-:-:S02]  /*6310*/  UIADD3 UR12, UPT, UPT, UR26, 0x78dde6e4, URZ ;  /* 0x78dde6e41a0c7890 */ /* 0x000fc4000fffe0ff */
[----:B------:R-:W-:Y:S01]  /*6320*/  UIADD3 UR10, UPT, UPT, UR26, 0x1715609d, URZ ;  /* 0x1715609d1a0a7890 */ /* 0x000fe2000fffe0ff */
[----:B------:R-:W-:Y:S01]  /*6330*/  STL.64 [R1+0x68], R128 ;  /* 0x0000688001007387 */ /* 0x000fe20000100a00 */
[----:B------:R-:W-:Y:S01]  /*6340*/  IMAD.WIDE.U32 R122, R3, -0x2daee0ad, RZ ;  /* 0xd2511f53037a7825 */ /* 0x000fe200078e00ff */
[----:B------:R-:W-:Y:S02]  /*6350*/  UIADD3 UR8, UPT, UPT, UR27, -0x56f99767, URZ ;  /* 0xa90668991b087890 */ /* 0x000fe4000fffe0ff */
[----:B------:R-:W-:Y:S01]  /*6360*/  UIADD3 UR6, UPT, UPT, UR26, -0x4ab325aa, URZ ;  /* 0xb54cda561a067890 */ /* 0x000fe2000fffe0ff */
[----:B----4-:R-:W-:Y:S01]  /*6370*/  FMNMX.FTZ R10, R0, R5, !PT ;  /* 0x00000005000a7209 */ /* 0x010fe20007810000 */
[----:B------:R-:W-:Y:S01]  /*6380*/  IMAD.WIDE.U32 R2, R2, -0x326172a9, RZ ;  /* 0xcd9e8d5702027825 */ /* 0x000fe200078e00ff */
[----:B------:R-:W-:Y:S01]  /*6390*/  LOP3.LUT R0, R128, UR5, R123, 0x96, !PT ;  /* 0x0000000580007c12 */ /* 0x000fe2000f8e967b */
[----:B------:R-:W-:Y:S01]  /*63a0*/  UIADD3 UR5, UPT, UPT, UR27, 0x646e171e, URZ ;  /* 0x646e171e1b057890 */ /* 0x000fe2000fffe0ff */
[----:B------:R-:W-:Y:S01]  /*63b0*/  STL.64 [R1+0x60], R122 ;  /* 0x0000607a01007387 */ /* 0x000fe20000100a00 */
[----:B------:R-:W-:Y:S01]  /*63c0*/  UIADD3 UR29, UPT, UPT, UR29, 0x1, URZ ;  /* 0x000000011d1d7890 */ /* 0x000fe2000fffe0ff */
[----:B------:R-:W-:Y:S01]  /*63d0*/  LOP3.LUT R4, R26, UR17, R3, 0x96, !PT ;  /* 0x000000111a047c12 */ /* 0x000fe2000f8e9603 */
[----:B------:R-:W-:Y:S01]  /*63e0*/  IMAD.WIDE.U32 R112, R0, -0x326172a9, RZ ;  /* 0xcd9e8d5700707825 */ /* 0x000fe200078e00ff */
[----:B------:R-:W4:Y:S03]  /*63f0*/  SHFL.BFLY PT, R13, R10, 0x1, 0x1f ;  /* 0x0c201f000a0d7f89 */ /* 0x000f2600000e0000 */
[----:B------:R-:W-:Y:S01]  /*6400*/  IMAD.WIDE.U32 R4, R4, -0x2daee0ad, RZ ;  /* 0xd2511f5304047825 */ /* 0x000fe200078e00ff */
[----:B------:R-:W-:-:S02]  /*6410*/  LOP3.LUT R6, R2, UR16, R113, 0x96, !PT ;  /* 0x0000001002067c12 */ /* 0x000fc4000f8e9671 */
[----:B-1----:R-:W-:Y:S02]  /*6420*/  FMNMX.FTZ R2, R7, R9, !PT ;  /* 0x0000000907027209 */ /* 0x002fe40007810000 */
[----:B------:R-:W-:Y:S01]  /*6430*/  LOP3.LUT R8, R122, UR15, R5, 0x96, !PT ;  /* 0x0000000f7a087c12 */ /* 0x000fe2000f8e9605 */
[----:B------:R-:W-:Y:S01]  /*6440*/  IMAD.WIDE.U32 R6, R6, -0x2daee0ad, RZ ;  /* 0xd2511f5306067825 */ /* 0x000fe200078e00ff */
[----:B------:R-:W-:-:S03]  /*6450*/  FSETP.NEU.FTZ.AND P1, PT, R2, -INF , PT ;  /* 0xff8000000200780b */ /* 0x000fc60003f3d000 */
[----:B---3--:R-:W-:Y:S01]  /*6460*/  FMUL.FTZ R0, R2, UR18 ;  /* 0x0000001202007c20 */ /* 0x008fe20008410000 */
[----:B------:R-:W-:Y:S01]  /*6470*/  IMAD.WIDE.U32 R8, R8, -0x326172a9, RZ ;  /* 0xcd9e8d5708087825 */ /* 0x000fe200078e00ff */
[----:B------:R-:W-:-:S03]  /*6480*/  LOP3.LUT R11, R4, UR13, R7, 0x96, !PT ;  /* 0x0000000d040b7c12 */ /* 0x000fc6000f8e9607 */
[----:B------:R-:W-:Y:S02]  /*6490*/  FSEL R4, R0, RZ, P1 ;  /* 0x000000ff00047208 */ /* 0x000fe40000800000 */
[----:B------:R-:W-:-:S03]  /*64a0*/  LOP3.LUT R12, R112, UR14, R9, 0x96, !PT ;  /* 0x0000000e700c7c12 */ /* 0x000fc6000f8e9609 */
[--C-:B------:R-:W-:Y:S01]  /*64b0*/  FFMA.FTZ R0, R40, UR18, -R4.reuse ;  /* 0x0000001228007c23 */ /* 0x100fe20008010804 */
[----:B------:R-:W-:Y:S01]  /*64c0*/  FFMA.FTZ R7, R33, UR18, -R4 ;  /* 0x0000001221077c23 */ /* 0x000fe20008010804 */
[----:B----4-:R-:W-:Y:S01]  /*64d0*/  FMNMX.FTZ R3, R10, R13, !PT ;  /* 0x0000000d0a037209 */ /* 0x010fe20007810000 */
[----:B------:R-:W-:Y:S01]  /*64e0*/  IMAD.WIDE.U32 R12, R12, -0x2daee0ad, RZ ;  /* 0xd2511f530c0c7825 */ /* 0x000fe200078e00ff */
[----:B------:R1:W-:Y:S02]  /*64f0*/  MUFU.EX2 R147, R0 ;  /* 0x0000000000937308 */ /* 0x0003e40000000800 */
[C---:B------:R-:W-:Y:S01]  /*6500*/  FSETP.NEU.FTZ.AND P1, PT, R3.reuse, -INF , PT ;  /* 0xff8000000300780b */ /* 0x040fe20003f3d000 */
[----:B------:R-:W-:Y:S01]  /*6510*/  FMUL.FTZ R5, R3, UR18 ;  /* 0x0000001203057c20 */ /* 0x000fe20008410000 */
[----:B------:R-:W-:Y:S01]  /*6520*/  LOP3.LUT R13, R6, UR11, R13, 0x96, !PT ;  /* 0x0000000b060d7c12 */ /* 0x000fe2000f8e960d */
[----:B------:R-:W-:Y:S01]  /*6530*/  MUFU.EX2 R160, R7 ;  /* 0x0000000700a07308 */ /* 0x000fe20000000800 */
[----:B------:R-:W-:-:S02]  /*6540*/  IMAD.WIDE.U32 R10, R11, -0x326172a9, RZ ;  /* 0xcd9e8d570b0a7825 */ /* 0x000fc400078e00ff */
[----:B------:R-:W-:-:S03]  /*6550*/  FSEL R5, R5, RZ, P1 ;  /* 0x000000ff05057208 */ /* 0x000fc60000800000 */
[----:B------:R-:W-:Y:S01]  /*6560*/  LOP3.LUT R8, R8, UR12, R11, 0x96, !PT ;  /* 0x0000000c08087c12 */ /* 0x000fe2000f8e960b */
[--C-:B------:R-:W-:Y:S01]  /*6570*/  FFMA.FTZ R11, R21, UR18, -R4.reuse ;  /* 0x00000012150b7c23 */ /* 0x100fe20008010804 */
[----:B------:R-:W-:Y:S01]  /*6580*/  FFMA.FTZ R6, R41, UR18, -R5 ;  /* 0x0000001229067c23 */ /* 0x000fe20008010805 */
[----:B-1----:R-:W-:Y:S02]  /*6590*/  FFMA.FTZ R0, R22, UR18, -R4 ;  /* 0x0000001216007c23 */ /* 0x002fe40008010804 */
[----:B------:R-:W-:Y:S01]  /*65a0*/  IMAD.WIDE.U32 R8, R8, -0x2daee0ad, RZ ;  /* 0xd2511f5308087825 */ /* 0x000fe200078e00ff */
[----:B------:R1:W-:Y:S04]  /*65b0*/  MUFU.EX2 R146, R6 ;  /* 0x0000000600927308 */ /* 0x0003e80000000800 */
[----:B------:R3:W-:Y:S01]  /*65c0*/  MUFU.EX2 R138, R0 ;  /* 0x00000000008a7308 */ /* 0x0007e20000000800 */
[----:B------:R-:W-:Y:S01]  /*65d0*/  LOP3.LUT R12, R12, UR8, R9, 0x96, !PT ;  /* 0x000000080c0c7c12 */ /* 0x000fe2000f8e9609 */
[----:B------:R-:W-:-:S02]  /*65e0*/  FFMA.FTZ R9, R37, UR18, -R5 ;  /* 0x0000001225097c23 */ /* 0x000fc40008010805 */
[----:B------:R-:W-:Y:S02]  /*65f0*/  MUFU.EX2 R119, R11 ;  /* 0x0000000b00777308 */ /* 0x000fe40000000800 */
[----:B------:R-:W-:Y:S02]  /*6600*/  IMAD.WIDE.U32 R66, R12, -0x326172a9, RZ ;  /* 0xcd9e8d570c427825 */ /* 0x000fe400078e00ff */
[----:B------:R2:W-:Y:S02]  /*6610*/  MUFU.EX2 R176, R9 ;  /* 0x0000000900b07308 */ /* 0x0005e40000000800 */
[----:B-1----:R-:W-:Y:S01]  /*6620*/  IMAD.WIDE.U32 R6, R13, -0x326172a9, RZ ;  /* 0xcd9e8d570d067825 */ /* 0x002fe200078e00ff */
[C---:B------:R-:W-:Y:S02]  /*6630*/  PRMT R204, R66.reuse, 0x7771, RZ ;  /* 0x0000777142cc7816 */ /* 0x040fe400000000ff */
[----:B------:R-:W-:Y:S01]  /*6640*/  PRMT R166, R66, 0x7773, RZ ;  /* 0x0000777342a67816 */ /* 0x000fe200000000ff */
[----:B---3--:R-:W-:Y:S01]  /*6650*/  FFMA.FTZ R0, R34, UR18, -R5 ;  /* 0x0000001222007c23 */ /* 0x008fe20008010805 */
[----:B------:R-:W-:Y:S01]  /*6660*/  LOP3.LUT R10, R10, UR10, R7, 0x96, !PT ;  /* 0x0000000a0a0a7c12 */ /* 0x000fe2000f8e9607 */
[----:B------:R-:W-:Y:S01]  /*6670*/  FFMA.FTZ R7, R35, UR18, -R5 ;  /* 0x0000001223077c23 */ /* 0x000fe20008010805 */
[----:B------:R-:W-:Y:S01]  /*6680*/  PRMT R210, R66, 0x7772, RZ ;  /* 0x0000777242d27816 */ /* 0x000fe200000000ff */
[----:B------:R1:W3:Y:S01]  /*6690*/  MUFU.EX2 R137, R0 ;  /* 0x0000000000897308 */ /* 0x0002e20000000800 */
[----:B------:R-:W-:Y:S01]  /*66a0*/  LOP3.LUT R6, R6, UR6, R67, 0x96, !PT ;  /* 0x0000000606067c12 */ /* 0x000fe2000f8e9643 */
[----:B------:R-:W-:Y:S01]  /*66b0*/  IMAD.WIDE.U32 R68, R10, -0x2daee0ad, RZ ;  /* 0xd2511f530a447825 */ /* 0x000fe200078e00ff */
[----:B------:R-:W-:Y:S01]  /*66c0*/  LOP3.LUT R13, R109, 0x200, R110, 0xf8, !PT ;  /* 0x000002006d0d7812 */ /* 0x000fe200078ef86e */
[----:B------:R4:W-:Y:S01]  /*66d0*/  MUFU.EX2 R143, R7 ;  /* 0x00000007008f7308 */ /* 0x0009e20000000800 */
[----:B--2---:R-:W-:Y:S01]  /*66e0*/  LOP3.LUT R9, R14, 0xff, RZ, 0xc0, !PT ;  /* 0x000000ff0e097812 */ /* 0x004fe200078ec0ff */
[----:B------:R-:W-:Y:S01]  /*66f0*/  FFMA.FTZ R10, R39, UR18, -R4 ;  /* 0x00000012270a7c23 */ /* 0x000fe20008010804 */
[----:B------:R-:W-:Y:S01]  /*6700*/  LOP3.LUT R11, R8, UR5, R69, 0x96, !PT ;  /* 0x00000005080b7c12 */ /* 0x000fe2000f8e9645 */
[----:B------:R-:W-:Y:S01]  /*6710*/  FFMA.FTZ R8, R19, UR18, -R5 ;  /* 0x0000001213087c23 */ /* 0x000fe20008010805 */
[----:B------:R-:W-:Y:S01]  /*6720*/  LEA R65, R13, UR9, 0x1 ;  /* 0x000000090d417c11 */ /* 0x000fe2000f8e08ff */
[----:B------:R-:W-:Y:S01]  /*6730*/  MUFU.EX2 R140, R10 ;  /* 0x0000000a008c7308 */ /* 0x000fe20000000800 */
[----:B------:R-:W-:-:S02]  /*6740*/  LOP3.LUT R164, R6, 0xff, RZ, 0xc0, !PT ;  /* 0x000000ff06a47812 */ /* 0x000fc400078ec0ff */
[----:B------:R-:W-:Y:S01]  /*6750*/  SHF.R.U32.HI R165, RZ, 0x18, R6 ;  /* 0x00000018ffa57819 */ /* 0x000fe20000011606 */
[----:B-1----:R-:W-:Y:S01]  /*6760*/  FFMA.FTZ R0, R36, UR18, -R5 ;  /* 0x0000001224007c23 */ /* 0x002fe20008010805 */
[----:B------:R-:W-:Y:S01]  /*6770*/  MUFU.EX2 R163, R8 ;  /* 0x0000000800a37308 */ /* 0x000fe20000000800 */
[----:B------:R-:W-:Y:S01]  /*6780*/  IMAD.IADD R24, R114, 0x1, R65 ;  /* 0x0000000172187824 */ /* 0x000fe200078e0241 */
[----:B------:R-:W-:Y:S01]  /*6790*/  PRMT R167, R68, 0x7771, RZ ;  /* 0x0000777144a77816 */ /* 0x000fe200000000ff */
[----:B----4-:R-:W-:Y:S01]  /*67a0*/  FFMA.FTZ R7, R38, UR18, -R5 ;  /* 0x0000001226077c23 */ /* 0x010fe20008010805 */
[----:B------:R3:W1:Y:S01]  /*67b0*/  MUFU.EX2 R120, R0 ;  /* 0x0000000000787308 */ /* 0x0006620000000800 */
[C---:B------:R-:W-:Y:S01]  /*67c0*/  PRMT R207, R68.reuse, 0x7772, RZ ;  /* 0x0000777244cf7816 */ /* 0x040fe200000000ff */
[----:B------:R-:W-:Y:S01]  /*67d0*/  LDSM.16.MT88.4 R56, [R24+0x14000] ;  /* 0x014000001838783b */ /* 0x000fe20000004200 */
[----:B------:R-:W-:Y:S01]  /*67e0*/  PRMT R209, R68, 0x7773, RZ ;  /* 0x0000777344d17816 */ /* 0x000fe200000000ff */
[----:B------:R2:W4:Y:S01]  /*67f0*/  MUFU.EX2 R145, R7 ;  /* 0x0000000700917308 */ /* 0x0005220000000800 */
[----:B------:R-:W-:Y:S01]  /*6800*/  LOP3.LUT R149, R11, 0xff, RZ, 0xc0, !PT ;  /* 0x000000ff0b957812 */ /* 0x000fe200078ec0ff */
[----:B------:R-:W-:Y:S01]  /*6810*/  LDSM.16.MT88.4 R52, [R24+0x10800] ;  /* 0x010800001834783b */ /* 0x000fe20000004200 */
[----:B------:R-:W-:-:S02]  /*6820*/  SHF.R.U32.HI R151, RZ, 0x18, R11 ;  /* 0x00000018ff977819 */ /* 0x000fc4000001160b */
[----:B------:R-:W-:Y:S01]  /*6830*/  ISETP.GT.U32.AND P3, PT, R166, UR4, PT ;  /* 0x00000004a6007c0c */ /* 0x000fe2000bf64070 */
[----:B------:R-:W-:Y:S01]  /*6840*/  LDSM.16.MT88.4 R44, [R24+0x12000] ;  /* 0x01200000182c783b */ /* 0x000fe20000004200 */
[----:B------:R-:W-:Y:S02]  /*6850*/  ISETP.GT.U32.AND P1, PT, R204, UR4, PT ;  /* 0x00000004cc007c0c */ /* 0x000fe4000bf24070 */
[----:B------:R-:W-:Y:S01]  /*6860*/  ISETP.LE.U32.AND P6, PT, R164, UR4, PT ;  /* 0x00000004a4007c0c */ /* 0x000fe2000bfc3070 */
[----:B------:R-:W-:Y:S01]  /*6870*/  LDSM.16.MT88.4 R48, [R24+0x14800] ;  /* 0x014800001830783b */ /* 0x000fe20000004200 */
[----:B---3--:R-:W-:Y:S02]  /*6880*/  F2FP.BF16.F32.PACK_AB R0, R137, R146 ;  /* 0x000000928900723e */ /* 0x008fe400000010ff */
[----:B-1----:R-:W-:Y:S01]  /*6890*/  F2FP.BF16.F32.PACK_AB R8, R120, R143 ;  /* 0x0000008f7808723e */ /* 0x002fe200000010ff */
[----:B--2---:R-:W-:Y:S01]  /*68a0*/  FFMA.FTZ R7, R20, UR18, -R5 ;  /* 0x0000001214077c23 */ /* 0x004fe20008010805 */
[C---:B------:R-:W-:Y:S01]  /*68b0*/  PRMT R188, R0.reuse, 0x7610, R188 ;  /* 0x0000761000bc7816 */ /* 0x040fe200000000bc */
[----:B------:R-:W1:Y:S01]  /*68c0*/  LDSM.16.MT88.4 R20, [R24+0x10000] ;  /* 0x010000001814783b */ /* 0x000e620000004200 */
[----:B------:R-:W-:Y:S01]  /*68d0*/  PRMT R197, R0, 0x7632, R197 ;  /* 0x0000763200c57816 */ /* 0x000fe200000000c5 */
[----:B------:R4:W2:Y:S01]  /*68e0*/  MUFU.EX2 R116, R7 ;  /* 0x0000000700747308 */ /* 0x0008a20000000800 */
[----:B------:R-:W-:Y:S01]  /*68f0*/  F2FP.BF16.F32.PACK_AB R0, R160, R147 ;  /* 0x00000093a000723e */ /* 0x000fe200000010ff */
[----:B------:R-:W3:Y:S01]  /*6900*/  LDSM.16.MT88.4 R60, [R24+0x16000] ;  /* 0x01600000183c783b */ /* 0x000ee20000004200 */
[----:B------:R-:W-:-:S02]  /*6910*/  PRMT R201, R8, 0x7610, R201 ;  /* 0x0000761008c97816 */ /* 0x000fc400000000c9 */
[----:B------:R-:W-:Y:S01]  /*6920*/  PRMT R199, R8, 0x7632, R199 ;  /* 0x0000763208c77816 */ /* 0x000fe200000000c7 */
[----:B------:R-:W-:Y:S01]  /*6930*/  IMAD.MOV.U32 R8, RZ, RZ, R66 ;  /* 0x000000ffff087224 */ /* 0x000fe200078e0042 */
[C---:B------:R-:W-:Y:S01]  /*6940*/  PRMT R196, R0.reuse, 0x7610, R196 ;  /* 0x0000761000c47816 */ /* 0x040fe200000000c4 */
[----:B------:R-:W3:Y:S01]  /*6950*/  LDSM.16.MT88.4 R36, [R24+0x12800] ;  /* 0x012800001824783b */ /* 0x000ee20000004200 */
[----:B------:R-:W-:Y:S02]  /*6960*/  PRMT R190, R0, 0x7632, R190 ;  /* 0x0000763200be7816 */ /* 0x000fe400000000be */
[----:B------:R-:W-:Y:S01]  /*6970*/  F2FP.BF16.F32.PACK_AB R0, R119, R138 ;  /* 0x0000008a7700723e */ /* 0x000fe200000010ff */
[----:B------:R-:W-:Y:S01]  /*6980*/  LDSM.16.MT88.4 R152, [R24+0x11800] ;  /* 0x011800001898783b */ /* 0x000fe20000004200 */
[----:B------:R-:W-:Y:S01]  /*6990*/  LOP3.LUT R18, R8, 0xff, RZ, 0xc0, !PT ;  /* 0x000000ff08127812 */ /* 0x000fe200078ec0ff */
[----:B------:R-:W-:Y:S01]  /*69a0*/  FFMA.FTZ R8, R42, UR18, -R4 ;  /* 0x000000122a087c23 */ /* 0x000fe20008010804 */
[----:B----4-:R-:W-:-:S02]  /*69b0*/  F2FP.BF16.F32.PACK_AB R7, R145, R176 ;  /* 0x000000b09107723e */ /* 0x010fc400000010ff */
[C---:B------:R-:W-:Y:S01]  /*69c0*/  PRMT R200, R0.reuse, 0x7632, R200 ;  /* 0x0000763200c87816 */ /* 0x040fe200000000c8 */
[----:B------:R4:W-:Y:S01]  /*69d0*/  MUFU.EX2 R115, R8 ;  /* 0x0000000800737308 */ /* 0x0009e20000000800 */
[----:B------:R-:W-:Y:S01]  /*69e0*/  PRMT R198, R0, 0x7610, R198 ;  /* 0x0000761000c67816 */ /* 0x000fe200000000c6 */
[----:B------:R-:W-:Y:S01]  /*69f0*/  IMAD R0, R9, 0x10000, R9 ;  /* 0x0001000009007824 */ /* 0x000fe200078e0209 */
[C---:B------:R-:W-:Y:S01]  /*6a00*/  PRMT R203, R7.reuse, 0x7610, R203 ;  /* 0x0000761007cb7816 */ /* 0x040fe200000000cb */
[----:B------:R-:W-:Y:S01]  /*6a10*/  FFMA.FTZ R9, R32, UR18, -R4 ;  /* 0x0000001220097c23 */ /* 0x000fe20008010804 */
[----:B------:R-:W-:Y:S02]  /*6a20*/  PRMT R202, R7, 0x7632, R202 ;  /* 0x0000763207ca7816 */ /* 0x000fe400000000ca */
[----:B------:R-:W-:Y:S01]  /*6a30*/  PRMT R18, R18, 0x5410, R204 ;  /* 0x0000541012127816 */ /* 0x000fe200000000cc */
[----:B------:R-:W1:Y:S01]  /*6a40*/  MUFU.EX2 R144, R9 ;  /* 0x0000000900907308 */ /* 0x000e620000000800 */
[----:B--2---:R-:W-:-:S03]  /*6a50*/  F2FP.BF16.F32.PACK_AB R7, R116, R163 ;  /* 0x000000a37407723e */ /* 0x004fc600000010ff */
[----:B------:R-:W-:Y:S02]  /*6a60*/  HSET2.LE.AND R18, R18, R0, PT ;  /* 0x0000000012127233 */ /* 0x000fe40003803000 */
[C---:B------:R-:W-:Y:S02]  /*6a70*/  PRMT R191, R7.reuse, 0x7610, R191 ;  /* 0x0000761007bf7816 */ /* 0x040fe400000000bf */
[----:B------:R-:W-:Y:S02]  /*6a80*/  PRMT R189, R7, 0x7632, R189 ;  /* 0x0000763207bd7816 */ /* 0x000fe400000000bd */
[----:B------:R-:W-:Y:S02]  /*6a90*/  PRMT R7, R201, 0x5410, R199 ;  /* 0x00005410c9077816 */ /* 0x000fe400000000c7 */
[----:B----4-:R-:W-:Y:S02]  /*6aa0*/  LOP3.LUT R8, R6, 0xffff, RZ, 0xc0, !PT ;  /* 0x0000ffff06087812 */ /* 0x010fe400078ec0ff */
[----:B------:R-:W-:Y:S01]  /*6ab0*/  LOP3.LUT R18, R7, R18, RZ, 0xc0, !PT ;  /* 0x0000001207127212 */ /* 0x000fe200078ec0ff */
[----:B------:R-:W-:Y:S01]  /*6ac0*/  FFMA.FTZ R7, R43, UR18, -R4 ;  /* 0x000000122b077c23 */ /* 0x000fe20008010804 */
[----:B------:R-:W-:-:S02]  /*6ad0*/  SHF.R.U32.HI R247, RZ, 0x8, R8 ;  /* 0x00000008fff77819 */ /* 0x000fc40000011608 */
[----:B------:R-:W-:Y:S01]  /*6ae0*/  PRMT R8, R6, 0x7632, R8 ;  /* 0x0000763206087816 */ /* 0x000fe20000000008 */
[----:B------:R2:W4:Y:S03]  /*6af0*/  MUFU.EX2 R142, R7 ;  /* 0x00000007008e7308 */ /* 0x0005260000000800 */
[----:B------:R-:W-:Y:S02]  /*6b00*/  LOP3.LUT R148, R8, 0xff, RZ, 0xc0, !PT ;  /* 0x000000ff08947812 */ /* 0x000fe400078ec0ff */
[----:B------:R-:W-:Y:S02]  /*6b10*/  PRMT R8, R198, 0x5410, R200 ;  /* 0x00005410c6087816 */ /* 0x000fe400000000c8 */
[----:B------:R-:W-:Y:S02]  /*6b20*/  ISETP.LE.U32.AND P4, PT, R148, UR4, PT ;  /* 0x0000000494007c0c */ /* 0x000fe4000bf83070 */
[----:B--2---:R-:W-:-:S04]  /*6b30*/  PRMT R7, R210, 0x5410, R166 ;  /* 0x00005410d2077816 */ /* 0x004fc800000000a6 */
[----:B------:R-:W-:-:S05]  /*6b40*/  LOP3.LUT R7, R7, 0xff00ff, RZ, 0xc0, !PT ;  /* 0x00ff00ff07077812 */ /* 0x000fca00078ec0ff */
[----:B------:R-:W-:Y:S02]  /*6b50*/  HSET2.LE.AND R6, R7, R0, PT ;  /* 0x0000000007067233 */ /* 0x000fe40003803000 */
[----:B------:R-:W-:-:S03]  /*6b60*/  PRMT R7, R164, 0x5410, R247 ;  /* 0x00005410a4077816 */ /* 0x000fc600000000f7 */
[----:B------:R-:W-:Y:S02]  /*6b70*/  LOP3.LUT R19, R8, R6, RZ, 0xc0, !PT ;  /* 0x0000000608137212 */ /* 0x000fe400078ec0ff */
[----:B------:R-:W-:Y:S02]  /*6b80*/  HSET2.LE.AND R7, R7, R0, PT ;  /* 0x0000000007077233 */ /* 0x000fe40003803000 */
[----:B------:R-:W-:Y:S02]  /*6b90*/  PRMT R6, R188, 0x5410, R197 ;  /* 0x00005410bc067816 */ /* 0x000fe400000000c5 */
[----:B-1----:R-:W-:Y:S02]  /*6ba0*/  F2FP.BF16.F32.PACK_AB R8, R144, R140 ;  /* 0x0000008c9008723e */ /* 0x002fe400000010ff */
[----:B------:R-:W-:Y:S01]  /*6bb0*/  LOP3.LUT R16, R6, R7, RZ, 0xc0, !PT ;  /* 0x0000000706107212 */ /* 0x000fe200078ec0ff */
[----:B------:R-:W-:Y:S01]  /*6bc0*/  IMAD.MOV.U32 R7, RZ, RZ, R68 ;  /* 0x000000ffff077224 */ /* 0x000fe200078e0044 */
[----:B------:R-:W-:-:S02]  /*6bd0*/  PRMT R6, R148, 0x5410, R165 ;  /* 0x0000541094067816 */ /* 0x000fc400000000a5 */
[----:B------:R-:W-:Y:S02]  /*6be0*/  PRMT R186, R8, 0x7610, R186 ;  /* 0x0000761008ba7816 */ /* 0x000fe400000000ba */
[----:B------:R-:W-:Y:S02]  /*6bf0*/  LOP3.LUT R9, R7, 0xff, RZ, 0xc0, !PT ;  /* 0x000000ff07097812 */ /* 0x000fe400078ec0ff */
[----:B------:R-:W-:Y:S02]  /*6c00*/  HSET2.LE.AND R6, R6, R0, PT ;  /* 0x0000000006067233 */ /* 0x000fe40003803000 */
[----:B------:R-:W-:Y:S02]  /*6c10*/  PRMT R7, R196, 0x5410, R190 ;  /* 0x00005410c4077816 */ /* 0x000fe400000000be */
[----:B------:R-:W-:Y:S02]  /*6c20*/  PRMT R185, R8, 0x7632, R185 ;  /* 0x0000763208b97816 */ /* 0x000fe400000000b9 */
[----:B------:R-:W-:-:S02]  /*6c30*/  LOP3.LUT R17, R7, R6, RZ, 0xc0, !PT ;  /* 0x0000000607117212 */ /* 0x000fc400078ec0ff */
[----:B------:R-:W-:Y:S02]  /*6c40*/  PRMT R6, R9, 0x5410, R167 ;  /* 0x0000541009067816 */ /* 0x000fe400000000a7 */
[----:B----4-:R-:W-:Y:S02]  /*6c50*/  F2FP.BF16.F32.PACK_AB R7, R142, R115 ;  /* 0x000000738e07723e */ /* 0x010fe400000010ff */
[----:B------:R-:W-:Y:S01]  /*6c60*/  PRMT R8, R11, 0x7632, R8 ;  /* 0x000076320b087816 */ /* 0x000fe20000000008 */
[----:B------:R-:W-:Y:S01]  /*6c70*/  HMMA.16816.F32.BF16 R40, R16, R20, RZ ;  /* 0x000000141028723c */ /* 0x000fe200000418ff */
[C---:B------:R-:W-:Y:S02]  /*6c80*/  PRMT R187, R7.reuse, 0x7610, R187 ;  /* 0x0000761007bb7816 */ /* 0x040fe400000000bb */
[----:B------:R-:W-:Y:S02]  /*6c90*/  HSET2.LE.AND R6, R6, R0, PT ;  /* 0x0000000006067233 */ /* 0x000fe40003803000 */
[----:B------:R-:W-:-:S02]  /*6ca0*/  PRMT R184, R7, 0x7632, R184 ;  /* 0x0000763207b87816 */ /* 0x000fc400000000b8 */
[----:B------:R-:W-:Y:S01]  /*6cb0*/  PRMT R7, R191, 0x5410, R189 ;  /* 0x00005410bf077816 */ /* 0x000fe200000000bd */
[C---:B------:R-:W-:Y:S01]  /*6cc0*/  HMMA.16816.F32.BF16 R32, R16.reuse, R22, RZ ;  /* 0x000000161020723c */ /* 0x040fe200000418ff */
[----:B------:R-:W-:Y:S02]  /*6cd0*/  LOP3.LUT R150, R8, 0xff, RZ, 0xc0, !PT ;  /* 0x000000ff08967812 */ /* 0x000fe400078ec0ff */
[----:B------:R-:W-:Y:S02]  /*6ce0*/  LOP3.LUT R14, R7, R6, RZ, 0xc0, !PT ;  /* 0x00000006070e7212 */ /* 0x000fe400078ec0ff */
[----:B------:R-:W-:Y:S02]  /*6cf0*/  PRMT R6, R207, 0x5410, R209 ;  /* 0x00005410cf067816 */ /* 0x000fe400000000d1 */
[----:B------:R-:W-:Y:S01]  /*6d00*/  LOP3.LUT R7, R11, 0xffff, RZ, 0xc0, !PT ;  /* 0x0000ffff0b077812 */ /* 0x000fe200078ec0ff */
[----:B------:R-:W-:Y:S01]  /*6d10*/  HMMA.16816.F32.BF16 R28, R16, R44, RZ ;  /* 0x0000002c101c723c */ /* 0x000fe200000418ff */
[----:B------:R-:W-:-:S02]  /*6d20*/  LOP3.LUT R6, R6, 0xff00ff, RZ, 0xc0, !PT ;  /* 0x00ff00ff06067812 */ /* 0x000fc400078ec0ff */
[----:B------:R-:W-:Y:S02]  /*6d30*/  SHF.R.U32.HI R233, RZ, 0x8, R7 ;  /* 0x00000008ffe97819 */ /* 0x000fe40000011607 */
[----:B------:R-:W-:Y:S02]  /*6d40*/  PRMT R8, R186, 0x5410, R185 ;  /* 0x00005410ba087816 */ /* 0x000fe400000000b9 */
[--C-:B------:R-:W-:Y:S01]  /*6d50*/  HSET2.LE.AND R6, R6, R0.reuse, PT ;  /* 0x0000000006067233 */ /* 0x100fe20003803000 */
[----:B------:R-:W-:Y:S01]  /*6d60*/  HMMA.16816.F32.BF16 R20, R16, R46, RZ ;  /* 0x0000002e1014723c */ /* 0x000fe200000418ff */
[----:B------:R-:W-:Y:S01]  /*6d70*/  PRMT R7, R149, 0x5410, R233 ;  /* 0x0000541095077816 */ /* 0x000fe200000000e9 */
[----:B------:R-:W-:Y:S02]  /*6d80*/  LDSM.16.MT88.4 R44, [R65+0x10800] ;  /* 0x01080000412c783b */ /* 0x000fe40000004200 */
[----:B------:R-:W-:Y:S02]  /*6d90*/  LOP3.LUT R15, R8, R6, RZ, 0xc0, !PT ;  /* 0x00000006080f7212 */ /* 0x000fe400078ec0ff */
[----:B------:R-:W-:-:S02]  /*6da0*/  HSET2.LE.AND R7, R7, R0, PT ;  /* 0x0000000007077233 */ /* 0x000fc40003803000 */
[----:B------:R-:W-:Y:S02]  /*6db0*/  PRMT R6, R150, 0x5410, R151 ;  /* 0x0000541096067816 */ /* 0x000fe40000000097 */
[----:B------:R-:W-:-:S03]  /*6dc0*/  PRMT R8, R203, 0x5410, R202 ;  /* 0x00005410cb087816 */ /* 0x000fc600000000ca */
[----:B------:R-:W-:Y:S02]  /*6dd0*/  HSET2.LE.AND R6, R6, R0, PT ;  /* 0x0000000006067233 */ /* 0x000fe40003803000 */
[----:B------:R-:W-:Y:S02]  /*6de0*/  LOP3.LUT R12, R8, R7, RZ, 0xc0, !PT ;  /* 0x00000007080c7212 */ /* 0x000fe400078ec0ff */
[----:B------:R-:W-:Y:S01]  /*6df0*/  PRMT R7, R187, 0x5410, R184 ;  /* 0x00005410bb077816 */ /* 0x000fe200000000b8 */
[----:B------:R-:W-:Y:S03]  /*6e00*/  HMMA.16816.F32.BF16 R8, R16, R56, RZ ;  /* 0x000000381008723c */ /* 0x000fe600000418ff */
[----:B------:R-:W-:Y:S01]  /*6e10*/  LOP3.LUT R13, R7, R6, RZ, 0xc0, !PT ;  /* 0x00000006070d7212 */ /* 0x000fe200078ec0ff */
[C---:B------:R-:W-:Y:S02]  /*6e20*/  VIADD R6, R65.reuse, 0x10000 ;  /* 0x0001000041067836 */ /* 0x040fe40000000000 */
[----:B------:R-:W-:-:S02]  /*6e30*/  VIADD R7, R65, 0x10040 ;  /* 0x0001004041077836 */ /* 0x000fc40000000000 */
[----:B------:R-:W-:Y:S02]  /*6e40*/  @P0 VIADD R7, R6, 0xffffffc0 ;  /* 0xffffffc006070836 */ /* 0x000fe40000000000 */
[----:B------:R-:W-:Y:S01]  /*6e50*/  HMMA.16816.F32.BF16 R156, R12, R52, R40 ;  /* 0x000000340c9c723c */ /* 0x000fe20000041828 */
[----:B------:R-:W1:Y:S01]  /*6e60*/  LDSM.16.MT88.4 R40, [R24+0x16800] ;  /* 0x016800001828783b */ /* 0x000e620000004200 */
[----:B------:R-:W-:-:S05]  /*6e70*/  IMAD.U32 R6, RZ, RZ, UR29 ;  /* 0x0000001dff067e24 */ /* 0x000fca000f8e00ff */
[----:B------:R-:W-:Y:S01]  /*6e80*/  LOP3.LUT R6, R6, UR27, R129, 0x96, !PT ;  /* 0x0000001b06067c12 */ /* 0x000fe2000f8e9681 */
[C---:B------:R-:W-:Y:S01]  /*6e90*/  HMMA.16816.F32.BF16 R72, R12.reuse, R54, R32 ;  /* 0x000000360c48723c */ /* 0x040fe20000041820 */
[----:B------:R-:W2:Y:S04]  /*6ea0*/  LDSM.16.MT88.4 R32, [R65+0x10000] ;  /* 0x010000004120783b */ /* 0x000ea80000004200 */
[----:B------:R-:W4:Y:S03]  /*6eb0*/  LDSM.16.MT88.4 R52, [R7] ;  /* 0x000000000734783b */ /* 0x000f260000004200 */
[----:B------:R-:W-:Y:S08]  /*6ec0*/  HMMA.16816.F32.BF16 R88, R12, R48, R8 ;  /* 0x000000300c58723c */ /* 0x000ff00000041808 */
[----:B---3--:R-:W-:Y:S08]  /*6ed0*/  HMMA.16816.F32.BF16 R8, R16, R60, RZ ;  /* 0x0000003c1008723c */ /* 0x008ff000000418ff */
[----:B------:R-:W-:Y:S08]  /*6ee0*/  HMMA.16816.F32.BF16 R76, R12, R36, R28 ;  /* 0x000000240c4c723c */ /* 0x000ff0000004181c */
[----:B------:R-:W-:Y:S01]  /*6ef0*/  HMMA.16816.F32.BF16 R28, R16, R62, RZ ;  /* 0x0000003e101c723c */ /* 0x000fe200000418ff */
[----:B------:R-:W-:Y:S07]  /*6f00*/  LDSM.16.MT88.4 R60, [R65+0x12000] ;  /* 0x01200000413c783b */ /* 0x000fee0000004200 */
[----:B------:R-:W-:Y:S08]  /*6f10*/  HMMA.16816.F32.BF16 R80, R12, R38, R20 ;  /* 0x000000260c50723c */ /* 0x000ff00000041814 */
[----:B------:R-:W-:Y:S08]  /*6f20*/  HMMA.16816.F32.BF16 R20, R16, R58, RZ ;  /* 0x0000003a1014723c */ /* 0x000ff000000418ff */
[----:B-1----:R-:W-:Y:S01]  /*6f30*/  HMMA.16816.F32.BF16 R108, R12, R40, R8 ;  /* 0x000000280c6c723c */ /* 0x002fe20000041808 */
[----:B------:R-:W-:-:S03]  /*6f40*/  IMAD.WIDE.U32 R8, R6, -0x326172a9, RZ ;  /* 0xcd9e8d5706087825 */ /* 0x000fc600078e00ff */
[----:B------:R-:W-:Y:S02]  /*6f50*/  LOP3.LUT R6, R8, UR16, R113, 0x96, !PT ;  /* 0x0000001008067c12 */ /* 0x000fe4000f8e9671 */
[----:B------:R-:W-:Y:S02]  /*6f60*/  LOP3.LUT R9, R26, UR17, R9, 0x96, !PT ;  /* 0x000000111a097c12 */ /* 0x000fe4000f8e9609 */
[----:B------:R-:W-:Y:S01]  /*6f70*/  HMMA.16816.F32.BF16 R104, R12, R42, R28 ;  /* 0x0000002a0c68723c */ /* 0x000fe2000004181c */
[----:B------:R-:W-:Y:S01]  /*6f80*/  LDSM.16.MT88.4 R40, [R24+0x13000] ;  /* 0x013000001828783b */ /* 0x000fe20000004200 */
[----:B------:R-:W-:-:S04]  /*6f90*/  IMAD.WIDE.U32 R10, R6, -0x2daee0ad, RZ ;  /* 0xd2511f53060a7825 */ /* 0x000fc800078e00ff */
[----:B------:R-:W-:Y:S01]  /*6fa0*/  FFMA.FTZ R6, R70, UR18, -R5 ;  /* 0x0000001246067c23 */ /* 0x000fe20008010805 */
[----:B------:R-:W-:-:S03]  /*6fb0*/  IMAD.WIDE.U32 R8, R9, -0x2daee0ad, RZ ;  /* 0xd2511f5309087825 */ /* 0x000fc600078e00ff */
[----:B------:R1:W-:Y:S01]  /*6fc0*/  MUFU.EX2 R139, R6 ;  /* 0x00000006008b7308 */ /* 0x0003e20000000800 */
[----:B--2---:R-:W-:Y:S01]  /*6fd0*/  HMMA.16816.F32.BF16 R28, R16, R32, RZ ;  /* 0x00000020101c723c */ /* 0x004fe200000418ff */
[----:B------:R-:W-:-:S07]  /*6fe0*/  LOP3.LUT R9, R122, UR15, R9, 0x96, !PT ;  /* 0x0000000f7a097c12 */ /* 0x000fce000f8e9609 */
[----:B------:R-:W-:Y:S01]  /*6ff0*/  HMMA.16816.F32.BF16 R32, R16, R34, RZ ;  /* 0x000000221020723c */ /* 0x000fe200000418ff */
[----:B------:R-:W-:-:S04]  /*7000*/  IMAD.WIDE.U32 R26, R9, -0x326172a9, RZ ;  /* 0xcd9e8d57091a7825 */ /* 0x000fc800078e00ff */
[--C-:B------:R-:W-:Y:S01]  /*7010*/  FFMA.FTZ R9, R94, UR18, -R4.reuse ;  /* 0x000000125e097c23 */ /* 0x100fe20008010804 */
[----:B-1----:R-:W-:Y:S01]  /*7020*/  LOP3.LUT R6, R8, UR13, R11, 0x96, !PT ;  /* 0x0000000d08067c12 */ /* 0x002fe2000f8e960b */
[----:B------:R-:W-:Y:S02]  /*7030*/  FFMA.FTZ R8, R93, UR18, -R4 ;  /* 0x000000125d087c23 */ /* 0x000fe40008010804 */
[----:B------:R-:W-:Y:S01]  /*7040*/  MUFU.EX2 R141, R9 ;  /* 0x00000009008d7308 */ /* 0x000fe20000000800 */
[----:B------:R-:W-:Y:S01]  /*7050*/  HMMA.16816.F32.BF16 R84, R12, R50, R20 ;  /* 0x000000320c54723c */ /* 0x000fe20000041814 */
[----:B------:R-:W-:Y:S01]  /*7060*/  FFMA.FTZ R20, R92, UR18, -R5 ;  /* 0x000000125c147c23 */ /* 0x000fe20008010805 */
[----:B------:R-:W1:Y:S01]  /*7070*/  LDSM.16.MT88.4 R48, [R7+0x800] ;  /* 0x000800000730783b */ /* 0x000e620000004200 */
[----:B------:R-:W-:Y:S01]  /*7080*/  IMAD.WIDE.U32 R22, R6, -0x326172a9, RZ ;  /* 0xcd9e8d5706167825 */ /* 0x000fe200078e00ff */
[----:B------:R2:W-:Y:S01]  /*7090*/  MUFU.EX2 R136, R8 ;  /* 0x0000000800887308 */ /* 0x0005e20000000800 */
[----:B------:R-:W-:-:S03]  /*70a0*/  LOP3.LUT R6, R112, UR14, R27, 0x96, !PT ;  /* 0x0000000e70067c12 */ /* 0x000fc6000f8e961b */
[----:B------:R3:W3:Y:S01]  /*70b0*/  MUFU.EX2 R21, R20 ;  /* 0x0000001400157308 */ /* 0x0006e20000000800 */
[----:B------:R-:W-:Y:S01]  /*70c0*/  LOP3.LUT R11, R26, UR12, R23, 0x96, !PT ;  /* 0x0000000c1a0b7c12 */ /* 0x000fe2000f8e9617 */
[----:B----4-:R-:W-:Y:S01]  /*70d0*/  HMMA.16816.F32.BF16 R36, R16, R52, RZ ;  /* 0x000000341024723c */ /* 0x010fe200000418ff */
[----:B------:R-:W-:-:S04]  /*70e0*/  FFMA.FTZ R23, R101, UR18, -R5 ;  /* 0x0000001265177c23 */ /* 0x000fc80008010805 */
[----:B------:R-:W-:Y:S01]  /*70f0*/  MUFU.EX2 R123, R23 ;  /* 0x00000017007b7308 */ /* 0x000fe20000000800 */
[----:B--2---:R-:W-:Y:S02]  /*7100*/  FFMA.FTZ R8, R96, UR18, -R5 ;  /* 0x0000001260087c23 */ /* 0x004fe40008010805 */
[----:B------:R-:W-:Y:S01]  /*7110*/  HMMA.16816.F32.BF16 R236, R12, R46, R32 ;  /* 0x0000002e0cec723c */ /* 0x000fe20000041820 */
[----:B------:R-:W-:-:S04]  /*7120*/  IMAD.WIDE.U32 R32, R11, -0x2daee0ad, RZ ;  /* 0xd2511f530b207825 */ /* 0x000fc800078e00ff */
[----:B---3--:R-:W-:Y:S01]  /*7130*/  FFMA.FTZ R20, R25, UR18, -R5 ;  /* 0x0000001219147c23 */ /* 0x008fe20008010805 */
[----:B------:R2:W-:Y:S01]  /*7140*/  MUFU.EX2 R161, R8 ;  /* 0x0000000800a17308 */ /* 0x0005e20000000800 */
[----:B------:R-:W-:-:S03]  /*7150*/  IMAD.MOV.U32 R25, RZ, RZ, R21 ;  /* 0x000000ffff197224 */ /* 0x000fc600078e0015 */
[----:B------:R3:W4:Y:S01]  /*7160*/  MUFU.EX2 R121, R20 ;  /* 0x0000001400797308 */ /* 0x0007220000000800 */
[----:B------:R-:W-:Y:S01]  /*7170*/  HMMA.16816.F32.BF16 R240, R12, R44, R28 ;  /* 0x0000002c0cf0723c */ /* 0x000fe2000004181c */
[----:B------:R-:W-:Y:S07]  /*7180*/  LDSM.16.MT88.4 R44, [R24+0x15000] ;  /* 0x01500000182c783b */ /* 0x000fee0000004200 */
[----:B------:R-:W-:Y:S01]  /*7190*/  HMMA.16816.F32.BF16 R28, R16, R54, RZ ;  /* 0x00000036101c723c */ /* 0x000fe200000418ff */
[----:B--2---:R-:W-:Y:S01]  /*71a0*/  IMAD.WIDE.U32 R8, R6, -0x2daee0ad, RZ ;  /* 0xd2511f5306087825 */ /* 0x004fe200078e00ff */
[----:B------:R-:W-:-:S02]  /*71b0*/  F2FP.BF16.F32.PACK_AB R6, R25, R139 ;  /* 0x0000008b1906723e */ /* 0x000fc400000010ff */
[----:B------:R-:W-:Y:S02]  /*71c0*/  LOP3.LUT R8, R8, UR8, R33, 0x96, !PT ;  /* 0x0000000808087c12 */ /* 0x000fe4000f8e9621 */
[C---:B------:R-:W-:Y:S02]  /*71d0*/  PRMT R175, R6.reuse, 0x7610, R175 ;  /* 0x0000761006af7816 */ /* 0x040fe400000000af */
[C---:B-1----:R-:W-:Y:S01]  /*71e0*/  HMMA.16816.F32.BF16 R224, R12.reuse, R48, R36 ;  /* 0x000000300ce0723c */ /* 0x042fe20000041824 */
[----:B------:R-:W-:Y:S01]  /*71f0*/  PRMT R174, R6, 0x7632, R174 ;  /* 0x0000763206ae7816 */ /* 0x000fe200000000ae */
[----:B------:R-:W-:Y:S01]  /*7200*/  IMAD.WIDE.U32 R26, R8, -0x326172a9, RZ ;  /* 0xcd9e8d57081a7825 */ /* 0x000fe200078e00ff */
[----:B------:R-:W-:Y:S01]  /*7210*/  F2FP.BF16.F32.PACK_AB R6, R141, R136 ;  /* 0x000000888d06723e */ /* 0x000fe200000010ff */
[----:B------:R-:W1:Y:S01]  /*7220*/  LDSM.16.MT88.4 R36, [R24+0x11000] ;  /* 0x011000001824783b */ /* 0x000e620000004200 */
[----:B------:R-:W-:Y:S01]  /*7230*/  LOP3.LUT R11, R10, UR11, R9, 0x96, !PT ;  /* 0x0000000b0a0b7c12 */ /* 0x000fe2000f8e9609 */
[--C-:B------:R-:W-:Y:S01]  /*7240*/  FFMA.FTZ R9, R98, UR18, -R4.reuse ;  /* 0x0000001262097c23 */ /* 0x100fe20008010804 */
[----:B------:R-:W-:Y:S01]  /*7250*/  PRMT R173, R6, 0x7610, R173 ;  /* 0x0000761006ad7816 */ /* 0x000fe200000000ad */
[----:B------:R-:W-:Y:S01]  /*7260*/  FFMA.FTZ R10, R64, UR18, -R4 ;  /* 0x00000012400a7c23 */ /* 0x000fe20008010804 */
[----:B------:R-:W-:Y:S01]  /*7270*/  PRMT R172, R6, 0x7632, R172 ;  /* 0x0000763206ac7816 */ /* 0x000fe200000000ac */
[----:B------:R-:W-:Y:S01]  /*7280*/  IMAD.MOV.U32 R6, RZ, RZ, R26 ;  /* 0x000000ffff067224 */ /* 0x000fe200078e001a */
[----:B------:R-:W-:Y:S01]  /*7290*/  MUFU.EX2 R162, R9 ;  /* 0x0000000900a27308 */ /* 0x000fe20000000800 */
[----:B------:R-:W-:Y:S01]  /*72a0*/  PRMT R94, R26, 0x7771, RZ ;  /* 0x000077711a5e7816 */ /* 0x000fe200000000ff */
[----:B---3--:R-:W-:Y:S01]  /*72b0*/  IMAD.WIDE.U32 R20, R11, -0x326172a9, RZ ;  /* 0xcd9e8d570b147825 */ /* 0x008fe200078e00ff */
[----:B----4-:R-:W-:Y:S01]  /*72c0*/  F2FP.BF16.F32.PACK_AB R8, R121, R161 ;  /* 0x000000a17908723e */ /* 0x010fe200000010ff */
[----:B------:R2:W3:Y:S01]  /*72d0*/  MUFU.EX2 R117, R10 ;  /* 0x0000000a00757308 */ /* 0x0004e20000000800 */
[----:B------:R-:W-:Y:S01]  /*72e0*/  LOP3.LUT R6, R6, 0xff, RZ, 0xc0, !PT ;  /* 0x000000ff06067812 */ /* 0x000fe200078ec0ff */
[----:B------:R-:W-:Y:S01]  /*72f0*/  IMAD.IADD R64, R114, 0x1, R7 ;  /* 0x0000000172407824 */ /* 0x000fe200078e0207 */
[----:B------:R-:W-:Y:S01]  /*7300*/  PRMT R170, R8, 0x7610, R170 ;  /* 0x0000761008aa7816 */ /* 0x000fe200000000aa */
[----:B------:R-:W-:Y:S01]  /*7310*/  HMMA.16816.F32.BF16 R220, R12, R50, R28 ;  /* 0x000000320cdc723c */ /* 0x000fe2000004181c */
[----:B------:R-:W-:Y:S01]  /*7320*/  PRMT R6, R6, 0x5410, R94 ;  /* 0x0000541006067816 */ /* 0x000fe2000000005e */
[----:B------:R-:W4:Y:S01]  /*7330*/  LDSM.16.MT88.4 R28, [R24+0x17000] ;  /* 0x01700000181c783b */ /* 0x000f220000004200 */
[----:B------:R-:W-:Y:S01]  /*7340*/  PRMT R171, R8, 0x7632, R171 ;  /* 0x0000763208ab7816 */ /* 0x000fe200000000ab */
[----:B------:R-:W-:Y:S01]  /*7350*/  @P1 HFMA2.BF16_V2 R98, -RZ.H0_H0, RZ.H0_H0, -R199.H0_H0 ;  /* 0x200000ffff621231 */ /* 0x000fe200003409c7 */
[----:B------:R-:W-:Y:S01]  /*7360*/  PRMT R92, R26, 0x7772, RZ ;  /* 0x000077721a5c7816 */ /* 0x000fe200000000ff */
[----:B------:R-:W-:Y:S01]  /*7370*/  LDSM.16.MT88.4 R52, [R64+0x800] ;  /* 0x000800004034783b */ /* 0x000fe20000004200 */
[----:B------:R-:W-:-:S02]  /*7380*/  HSET2.LE.AND R6, R6, R0, PT ;  /* 0x0000000006067233 */ /* 0x000fc40003803000 */
[----:B------:R-:W-:Y:S01]  /*7390*/  PRMT R93, R26, 0x7773, RZ ;  /* 0x000077731a5d7816 */ /* 0x000fe200000000ff */
[----:B------:R-:W-:Y:S01]  /*73a0*/  LDSM.16.MT88.4 R48, [R24+0x13800] ;  /* 0x013800001830783b */ /* 0x000fe20000004200 */
[----:B--2---:R-:W-:Y:S02]  /*73b0*/  PRMT R10, R170, 0x5410, R171 ;  /* 0x00005410aa0a7816 */ /* 0x004fe400000000ab */
[----:B---3--:R-:W-:Y:S02]  /*73c0*/  F2FP.BF16.F32.PACK_AB R8, R117, R162 ;  /* 0x000000a27508723e */ /* 0x008fe400000010ff */
[----:B------:R-:W-:Y:S02]  /*73d0*/  LOP3.LUT R10, R10, R6, RZ, 0xc0, !PT ;  /* 0x000000060a0a7212 */ /* 0x000fe400078ec0ff */
[----:B------:R-:W-:Y:S01]  /*73e0*/  LOP3.LUT R6, R20, UR6, R27, 0x96, !PT ;  /* 0x0000000614067c12 */ /* 0x000fe2000f8e961b */
[----:B------:R-:W-:Y:S01]  /*73f0*/  FFMA.FTZ R20, R95, UR18, -R4 ;  /* 0x000000125f147c23 */ /* 0x000fe20008010804 */
[----:B------:R-:W-:Y:S01]  /*7400*/  PRMT R9, R92, 0x5410, R93 ;  /* 0x000054105c097816 */ /* 0x000fe2000000005d */
[----:B------:R-:W-:Y:S01]  /*7410*/  @!P6 HFMA2.BF16_V2 R95, -RZ.H0_H0, RZ.H0_H0, -R188.H0_H0 ;  /* 0x200000ffff5fe231 */ /* 0x000fe200003409bc */
[C---:B------:R-:W-:Y:S01]  /*7420*/  PRMT R169, R8.reuse, 0x7610, R169 ;  /* 0x0000761008a97816 */ /* 0x040fe200000000a9 */
[----:B------:R2:W-:Y:S01]  /*7430*/  MUFU.EX2 R122, R20 ;  /* 0x00000014007a7308 */ /* 0x0005e20000000800 */
[----:B------:R-:W-:-:S02]  /*7440*/  PRMT R168, R8, 0x7632, R168 ;  /* 0x0000763208a87816 */ /* 0x000fc400000000a8 */
[C---:B------:R-:W-:Y:S02]  /*7450*/  LOP3.LUT R8, R6.reuse, 0xffff, RZ, 0xc0, !PT ;  /* 0x0000ffff06087812 */ /* 0x040fe400078ec0ff */
[----:B------:R-:W-:Y:S02]  /*7460*/  LOP3.LUT R9, R9, 0xff00ff, RZ, 0xc0, !PT ;  /* 0x00ff00ff09097812 */ /* 0x000fe400078ec0ff */
[C---:B------:R-:W-:Y:S02]  /*7470*/  PRMT R11, R6.reuse, 0x7632, R11 ;  /* 0x00007632060b7816 */ /* 0x040fe4000000000b */
[----:B------:R-:W-:Y:S02]  /*7480*/  LOP3.LUT R69, R6, 0xff, RZ, 0xc0, !PT ;  /* 0x000000ff06457812 */ /* 0x000fe400078ec0ff */
[----:B------:R-:W-:Y:S02]  /*7490*/  SHF.R.U32.HI R232, RZ, 0x8, R8 ;  /* 0x00000008ffe87819 */ /* 0x000fe40000011608 */
[----:B------:R-:W-:Y:S01]  /*74a0*/  SHF.R.U32.HI R70, RZ, 0x18, R6 ;  /* 0x00000018ff467819 */ /* 0x000fe20000011606 */
[----:B--2---:R-:W-:Y:S01]  /*74b0*/  FFMA.FTZ R20, R97, UR18, -R4 ;  /* 0x0000001261147c23 */ /* 0x004fe20008010804 */
[----:B------:R-:W-:Y:S01]  /*74c0*/  HSET2.LE.AND R6, R9, R0, PT ;  /* 0x0000000009067233 */ /* 0x000fe20003803000 */
[----:B------:R-:W-:Y:S01]  /*74d0*/  @P3 HFMA2.BF16_V2 R97, -RZ.H0_H0, RZ.H0_H0, -R200.H0_H0 ;  /* 0x200000ffff613231 */ /* 0x000fe200003409c8 */
[----:B------:R-:W-:Y:S01]  /*74e0*/  LOP3.LUT R67, R11, 0xff, RZ, 0xc0, !PT ;  /* 0x000000ff0b437812 */ /* 0x000fe200078ec0ff */
[----:B------:R-:W-:Y:S01]  /*74f0*/  MUFU.EX2 R118, R20 ;  /* 0x0000001400767308 */ /* 0x000fe20000000800 */
[----:B------:R-:W-:-:S02]  /*7500*/  PRMT R11, R169, 0x5410, R168 ;  /* 0x00005410a90b7816 */ /* 0x000fc400000000a8 */
[----:B------:R-:W-:Y:S02]  /*7510*/  PRMT R8, R69, 0x5410, R232 ;  /* 0x0000541045087816 */ /* 0x000fe400000000e8 */
[----:B------:R-:W-:Y:S02]  /*7520*/  LOP3.LUT R11, R11, R6, RZ, 0xc0, !PT ;  /* 0x000000060b0b7212 */ /* 0x000fe400078ec0ff */
[----:B------:R-:W-:Y:S02]  /*7530*/  PRMT R6, R67, 0x5410, R70 ;  /* 0x0000541043067816 */ /* 0x000fe40000000046 */
[--C-:B------:R-:W-:Y:S02]  /*7540*/  HSET2.LE.AND R8, R8, R0.reuse, PT ;  /* 0x0000000008087233 */ /* 0x100fe40003803000 */
[----:B------:R-:W-:Y:S02]  /*7550*/  PRMT R9, R175, 0x5410, R174 ;  /* 0x00005410af097816 */ /* 0x000fe400000000ae */
[----:B------:R-:W-:-:S02]  /*7560*/  HSET2.LE.AND R6, R6, R0, PT ;  /* 0x0000000006067233 */ /* 0x000fc40003803000 */
[----:B------:R-:W-:Y:S02]  /*7570*/  LOP3.LUT R8, R9, R8, RZ, 0xc0, !PT ;  /* 0x0000000809087212 */ /* 0x000fe400078ec0ff */
[----:B------:R-:W-:Y:S02]  /*7580*/  PRMT R9, R173, 0x5410, R172 ;  /* 0x00005410ad097816 */ /* 0x000fe400000000ac */
[----:B------:R-:W-:Y:S02]  /*7590*/  @!P6 PRMT R188, R95, 0x5410, RZ ;  /* 0x000054105fbce816 */ /* 0x000fe400000000ff */
[----:B------:R-:W-:Y:S01]  /*75a0*/  LOP3.LUT R9, R9, R6, RZ, 0xc0, !PT ;  /* 0x0000000609097212 */ /* 0x000fe200078ec0ff */
[----:B------:R-:W-:Y:S01]  /*75b0*/  FFMA.FTZ R6, R71, UR18, -R4 ;  /* 0x0000001247067c23 */ /* 0x000fe20008010804 */
[----:B------:R-:W-:Y:S01]  /*75c0*/  ISETP.LE.U32.AND P6, PT, R165, UR4, PT ;  /* 0x00000004a5007c0c */ /* 0x000fe2000bfc3070 */
[----:B------:R-:W-:Y:S01]  /*75d0*/  @!P4 HFMA2.BF16_V2 R71, -RZ.H0_H0, RZ.H0_H0, -R196.H0_H0 ;  /* 0x200000ffff47c231 */ /* 0x000fe200003409c4 */
[----:B------:R-:W-:Y:S01]  /*75e0*/  @P1 PRMT R199, R98, 0x5410, RZ ;  /* 0x0000541062c71816 */ /* 0x000fe200000000ff */
[----:B------:R2:W3:Y:S01]  /*75f0*/  MUFU.EX2 R34, R6 ;  /* 0x0000000600227308 */ /* 0x0004e20000000800 */
[----:B------:R-:W-:Y:S01]  /*7600*/  ISETP.LE.U32.AND P1, PT, R149, UR4, PT ;  /* 0x0000000495007c0c */ /* 0x000fe2000bf23070 */
[----:B-1----:R-:W-:Y:S01]  /*7610*/  HMMA.16816.F32.BF16 R156, R8, R36, R156 ;  /* 0x00000024089c723c */ /* 0x002fe2000004189c */
[----:B------:R-:W-:-:S02]  /*7620*/  @!P4 PRMT R196, R71, 0x5410, RZ ;  /* 0x0000541047c4c816 */ /* 0x000fc400000000ff */
[----:B------:R-:W-:Y:S02]  /*7630*/  ISETP.GT.U32.AND P4, PT, R210, UR4, PT ;  /* 0x00000004d2007c0c */ /* 0x000fe4000bf84070 */
[----:B------:R-:W-:Y:S02]  /*7640*/  @P3 PRMT R200, R97, 0x5410, RZ ;  /* 0x0000541061c83816 */ /* 0x000fe400000000ff */
[----:B------:R-:W-:Y:S01]  /*7650*/  ISETP.LE.U32.AND P3, PT, R151, UR4, PT ;  /* 0x0000000497007c0c */ /* 0x000fe2000bf63070 */
[----:B------:R-:W-:Y:S01]  /*7660*/  HMMA.16816.F32.BF16 R56, R8, R38, R72 ;  /* 0x000000260838723c */ /* 0x000fe20000041848 */
[----:B------:R-:W1:Y:S01]  /*7670*/  LDSM.16.MT88.4 R36, [R64] ;  /* 0x000000004024783b */ /* 0x000e620000004200 */
[----:B------:R-:W-:Y:S01]  /*7680*/  @!P6 HFMA2.BF16_V2 R96, -RZ.H0_H0, RZ.H0_H0, -R190.H0_H0 ;  /* 0x200000ffff60e231 */ /* 0x000fe200003409be */
[----:B--2---:R-:W-:Y:S01]  /*7690*/  LOP3.LUT R6, R22, UR10, R21, 0x96, !PT ;  /* 0x0000000a16067c12 */ /* 0x004fe2000f8e9615 */
[----:B------:R-:W-:Y:S01]  /*76a0*/  FFMA.FTZ R22, R102, UR18, -R5 ;  /* 0x0000001266167c23 */ /* 0x000fe20008010805 */
[----:B---3--:R-:W-:-:S02]  /*76b0*/  IMAD.MOV.U32 R101, RZ, RZ, R34 ;  /* 0x000000ffff657224 */ /* 0x008fc400078e0022 */
[----:B------:R-:W-:Y:S01]  /*76c0*/  @!P6 PRMT R190, R96, 0x5410, RZ ;  /* 0x0000541060bee816 */ /* 0x000fe200000000ff */
[C---:B------:R-:W-:Y:S01]  /*76d0*/  HMMA.16816.F32.BF16 R76, R8.reuse, R40, R76 ;  /* 0x00000028084c723c */ /* 0x040fe2000004184c */
[----:B------:R-:W-:Y:S01]  /*76e0*/  IMAD.WIDE.U32 R20, R6, -0x2daee0ad, RZ ;  /* 0xd2511f5306147825 */ /* 0x000fe200078e00ff */
[----:B------:R2:W3:Y:S03]  /*76f0*/  MUFU.EX2 R102, R22 ;  /* 0x0000001600667308 */ /* 0x0004e60000000800 */
[--C-:B------:R-:W-:Y:S01]  /*7700*/  FFMA.FTZ R6, R100, UR18, -R5.reuse ;  /* 0x0000001264067c23 */ /* 0x100fe20008010805 */
[----:B------:R-:W-:Y:S01]  /*7710*/  FFMA.FTZ R5, R99, UR18, -R5 ;  /* 0x0000001263057c23 */ /* 0x000fe20008010805 */
[----:B------:R-:W-:Y:S01]  /*7720*/  IMAD.MOV.U32 R95, RZ, RZ, R101 ;  /* 0x000000ffff5f7224 */ /* 0x000fe200078e0065 */
[C---:B------:R-:W-:Y:S01]  /*7730*/  PRMT R229, R20.reuse, 0x7772, RZ ;  /* 0x0000777214e57816 */ /* 0x040fe200000000ff */
[----:B------:R3:W-:Y:S01]  /*7740*/  MUFU.EX2 R206, R6 ;  /* 0x0000000600ce7308 */ /* 0x0007e20000000800 */
[C---:B------:R-:W-:Y:S01]  /*7750*/  PRMT R230, R20.reuse, 0x7773, RZ ;  /* 0x0000777314e67816 */ /* 0x040fe200000000ff */
[----:B------:R-:W-:Y:S01]  /*7760*/  HMMA.16816.F32.BF16 R80, R8, R42, R80 ;  /* 0x0000002a0850723c */ /* 0x000fe20000041850 */
[----:B------:R-:W-:Y:S01]  /*7770*/  PRMT R228, R20, 0x7771, RZ ;  /* 0x0000777114e47816 */ /* 0x000fe200000000ff */
[----:B------:R3:W1:Y:S01]  /*7780*/  MUFU.EX2 R208, R5 ;  /* 0x0000000500d07308 */ /* 0x0006620000000800 */
[----:B------:R-:W1:Y:S01]  /*7790*/  LDSM.16.MT88.4 R40, [R65+0x12800] ;  /* 0x012800004128783b */ /* 0x000e620000004200 */
[----:B------:R-:W-:-:S02]  /*77a0*/  @P4 HFMA2.BF16_V2 R99, -RZ.H0_H0, RZ.H0_H0, -R198.H0_H0 ;  /* 0x200000ffff634231 */ /* 0x000fc400003409c6 */
[----:B------:R-:W-:Y:S02]  /*77b0*/  @!P1 HFMA2.BF16_V2 R234, -RZ.H0_H0, RZ.H0_H0, -R203.H0_H0 ;  /* 0x200000ffffea9231 */ /* 0x000fe400003409cb */
[----:B--2---:R-:W-:Y:S01]  /*77c0*/  FFMA.FTZ R22, R103, UR18, -R4 ;  /* 0x0000001267167c23 */ /* 0x004fe20008010804 */
[----:B------:R-:W-:Y:S01]  /*77d0*/  LOP3.LUT R4, R32, UR5, R21, 0x96, !PT ;  /* 0x0000000520047c12 */ /* 0x000fe2000f8e9615 */
[----:B----4-:R-:W-:Y:S01]  /*77e0*/  HMMA.16816.F32.BF16 R108, R8, R28, R108 ;  /* 0x0000001c086c723c */ /* 0x010fe2000004186c */
[----:B------:R-:W-:Y:S01]  /*77f0*/  IMAD.MOV.U32 R103, RZ, RZ, R140 ;  /* 0x000000ffff677224 */ /* 0x000fe200078e008c */
[----:B------:R-:W2:Y:S01]  /*7800*/  MUFU.EX2 R205, R22 ;  /* 0x0000001600cd7308 */ /* 0x000ea20000000800 */
[C---:B------:R-:W-:Y:S01]  /*7810*/  LOP3.LUT R214, R4.reuse, 0xff, RZ, 0xc0, !PT ;  /* 0x000000ff04d67812 */ /* 0x040fe200078ec0ff */
[----:B---3--:R-:W-:Y:S01]  /*7820*/  IMAD.MOV.U32 R165, RZ, RZ, R102 ;  /* 0x000000ffffa57224 */ /* 0x008fe200078e0066 */
[----:B------:R-:W-:Y:S01]  /*7830*/  LOP3.LUT R6, R4, 0xffff, RZ, 0xc0, !PT ;  /* 0x0000ffff04067812 */ /* 0x000fe200078ec0ff */
[----:B------:R-:W-:-:S02]  /*7840*/  @!P3 HFMA2.BF16_V2 R244, -RZ.H0_H0, RZ.H0_H0, -R184.H0_H0 ;  /* 0x200000fffff4b231 */ /* 0x000fc400003409b8 */
[----:B------:R-:W-:Y:S01]  /*7850*/  IMAD.MOV.U32 R5, RZ, RZ, R20 ;  /* 0x000000ffff057224 */ /* 0x000fe200078e0014 */
[----:B------:R-:W-:Y:S01]  /*7860*/  PRMT R21, R4, 0x7632, R21 ;  /* 0x0000763204157816 */ /* 0x000fe20000000015 */
[----:B------:R-:W-:Y:S01]  /*7870*/  HMMA.16816.F32.BF16 R72, R8, R30, R104 ;  /* 0x0000001e0848723c */ /* 0x000fe20000041868 */
[----:B------:R-:W-:Y:S01]  /*7880*/  SHF.R.U32.HI R215, RZ, 0x18, R4 ;  /* 0x00000018ffd77819 */ /* 0x000fe20000011604 */
[----:B------:R-:W-:Y:S01]  /*7890*/  IMAD.MOV.U32 R104, RZ, RZ, R142 ;  /* 0x000000ffff687224 */ /* 0x000fe200078e008e */
[----:B------:R-:W-:Y:S01]  /*78a0*/  PRMT R4, R229, 0x5410, R230 ;  /* 0x00005410e5047816 */ /* 0x000fe200000000e6 */
[----:B------:R-:W-:Y:S01]  /*78b0*/  IMAD.MOV.U32 R105, RZ, RZ, R141 ;  /* 0x000000ffff697224 */ /* 0x000fe200078e008d */
[----:B------:R-:W-:Y:S01]  /*78c0*/  LOP3.LUT R211, R21, 0xff, RZ, 0xc0, !PT ;  /* 0x000000ff15d37812 */ /* 0x000fe200078ec0ff */
[----:B------:R-:W-:Y:S01]  /*78d0*/  IMAD.MOV.U32 R106, RZ, RZ, R145 ;  /* 0x000000ffff6a7224 */ /* 0x000fe200078e0091 */
[----:B------:R-:W-:Y:S01]  /*78e0*/  LOP3.LUT R5, R5, 0xff, RZ, 0xc0, !PT ;  /* 0x000000ff05057812 */ /* 0x000fe200078ec0ff */
[----:B-1----:R-:W-:Y:S01]  /*78f0*/  HMMA.16816.F32.BF16 R28, R16, R38, RZ ;  /* 0x00000026101c723c */ /* 0x002fe200000418ff */
[----:B------:R-:W-:Y:S01]  /*7900*/  LOP3.LUT R21, R4, 0xff00ff, RZ, 0xc0, !PT ;  /* 0x00ff00ff04157812 */ /* 0x000fe200078ec0ff */
[----:B------:R-:W-:Y:S01]  /*7910*/  IMAD.MOV.U32 R107, RZ, RZ, R144 ;  /* 0x000000ffff6b7224 */ /* 0x000fe200078e0090 */
[----:B------:R-:W-:-:S02]  /*7920*/  PRMT R4, R5, 0x5410, R228 ;  /* 0x0000541005047816 */ /* 0x000fc400000000e4 */
[----:B------:R-:W-:Y:S02]  /*7930*/  F2FP.BF16.F32.PACK_AB R23, R208, R206 ;  /* 0x000000ced017723e */ /* 0x000fe400000010ff */
[----:B------:R-:W-:Y:S01]  /*7940*/  HSET2.LE.AND R5, R21, R0, PT ;  /* 0x0000000015057233 */ /* 0x000fe20003803000 */
[C---:B------:R-:W-:Y:S01]  /*7950*/  HMMA.16816.F32.BF16 R32, R16.reuse, R36, RZ ;  /* 0x000000241020723c */ /* 0x040fe200000418ff */
[----:B------:R-:W-:Y:S02]  /*7960*/  F2FP.BF16.F32.PACK_AB R21, R123, R102 ;  /* 0x000000667b15723e */ /* 0x000fe400000010ff */
[----:B------:R-:W-:Y:S02]  /*7970*/  SHF.R.U32.HI R231, RZ, 0x8, R6 ;  /* 0x00000008ffe77819 */ /* 0x000fe40000011606 */
[C---:B------:R-:W-:Y:S02]  /*7980*/  PRMT R127, R21.reuse, 0x7610, R127 ;  /* 0x00007610157f7816 */ /* 0x040fe4000000007f */
[----:B------:R-:W-:Y:S01]  /*7990*/  PRMT R126, R21, 0x7632, R126 ;  /* 0x00007632157e7816 */ /* 0x000fe2000000007e */
[----:B------:R-:W-:Y:S01]  /*79a0*/  HMMA.16816.F32.BF16 R36, R16, R60, RZ ;  /* 0x0000003c1024723c */ /* 0x000fe200000418ff */
[----:B--2---:R-:W-:-:S02]  /*79b0*/  F2FP.BF16.F32.PACK_AB R21, R205, R118 ;  /* 0x00000076cd15723e */ /* 0x004fc400000010ff */
[C---:B------:R-:W-:Y:S02]  /*79c0*/  PRMT R135, R23.reuse, 0x7610, R135 ;  /* 0x0000761017877816 */ /* 0x040fe40000000087 */
[----:B------:R-:W-:Y:S01]  /*79d0*/  PRMT R134, R23, 0x7632, R134 ;  /* 0x0000763217867816 */ /* 0x000fe20000000086 */
[----:B------:R-:W-:Y:S01]  /*79e0*/  IMAD.MOV.U32 R23, RZ, RZ, R122 ;  /* 0x000000ffff177224 */ /* 0x000fe200078e007a */
[----:B------:R-:W-:Y:S01]  /*79f0*/  HSET2.LE.AND R4, R4, R0, PT ;  /* 0x0000000004047233 */ /* 0x000fe20003803000 */
[----:B------:R-:W-:Y:S01]  /*7a00*/  HMMA.16816.F32.BF16 R192, R12, R54, R28 ;  /* 0x000000360cc0723c */ /* 0x000fe2000004181c */
[C---:B------:R-:W-:Y:S01]  /*7a10*/  PRMT R133, R21.reuse, 0x7610, R133 ;  /* 0x0000761015857816 */ /* 0x040fe20000000085 */
[----:B------:R-:W-:Y:S01]  /*7a20*/  IMAD.MOV.U32 R166, RZ, RZ, R23 ;  /* 0x000000ffffa67224 */ /* 0x000fe200078e0017 */
[----:B------:R-:W-:Y:S02]  /*7a30*/  PRMT R132, R21, 0x7632, R132 ;  /* 0x0000763215847816 */ /* 0x000fe40000000084 */
[----:B------:R-:W-:-:S02]  /*7a40*/  PRMT R6, R214, 0x5410, R231 ;  /* 0x00005410d6067816 */ /* 0x000fc400000000e7 */
[----:B------:R-:W-:Y:S01]  /*7a50*/  PRMT R21, R135, 0x5410, R134 ;  /* 0x0000541087157816 */ /* 0x000fe20000000086 */
[----:B------:R-:W-:Y:S01]  /*7a60*/  HMMA.16816.F32.BF16 R28, R16, R62, RZ ;  /* 0x0000003e101c723c */ /* 0x000fe200000418ff */
[----:B------:R-:W-:Y:S01]  /*7a70*/  PRMT R22, R211, 0x5410, R215 ;  /* 0x00005410d3167816 */ /* 0x000fe200000000d7 */
[----:B------:R-:W-:Y:S01]  /*7a80*/  LDSM.16.MT88.4 R60, [R65+0x14000] ;  /* 0x01400000413c783b */ /* 0x000fe20000004200 */
[----:B------:R-:W-:Y:S02]  /*7a90*/  LOP3.LUT R130, R21, R4, RZ, 0xc0, !PT ;  /* 0x0000000415827212 */ /* 0x000fe400078ec0ff */
[--C-:B------:R-:W-:Y:S02]  /*7aa0*/  HSET2.LE.AND R6, R6, R0.reuse, PT ;  /* 0x0000000006067233 */ /* 0x100fe40003803000 */
[----:B------:R-:W-:Y:S01]  /*7ab0*/  PRMT R4, R133, 0x5410, R132 ;  /* 0x0000541085047816 */ /* 0x000fe20000000084 */
[----:B------:R-:W-:Y:S01]  /*7ac0*/  HMMA.16816.F32.BF16 R88, R8, R44, R88 ;  /* 0x0000002c0858723c */ /* 0x000fe20000041858 */
[----:B------:R-:W-:-:S02]  /*7ad0*/  HSET2.LE.AND R0, R22, R0, PT ;  /* 0x0000000016007233 */ /* 0x000fc40003803000 */
[----:B------:R-:W-:Y:S02]  /*7ae0*/  F2FP.BF16.F32.PACK_AB R22, R101, R122 ;  /* 0x0000007a6516723e */ /* 0x000fe400000010ff */
[----:B------:R-:W-:Y:S01]  /*7af0*/  LOP3.LUT R131, R4, R5, RZ, 0xc0, !PT ;  /* 0x0000000504837212 */ /* 0x000fe200078ec0ff */
[----:B------:R-:W-:Y:S01]  /*7b00*/  IMAD.MOV.U32 R5, RZ, RZ, R123 ;  /* 0x000000ffff057224 */ /* 0x000fe200078e007b */
[----:B------:R-:W-:Y:S01]  /*7b10*/  PRMT R4, R127, 0x5410, R126 ;  /* 0x000054107f047816 */ /* 0x000fe2000000007e */
[----:B------:R-:W-:Y:S01]  /*7b20*/  HMMA.16816.F32.BF16 R84, R8, R46, R84 ;  /* 0x0000002e0854723c */ /* 0x000fe20000041854 */
[C---:B------:R-:W-:Y:S02]  /*7b30*/  PRMT R125, R22.reuse, 0x7610, R125 ;  /* 0x00007610167d7816 */ /* 0x040fe4000000007d */
[----:B------:R-:W-:Y:S01]  /*7b40*/  PRMT R124, R22, 0x7632, R124 ;  /* 0x00007632167c7816 */ /* 0x000fe2000000007c */
[----:B------:R-:W-:Y:S01]  /*7b50*/  IMAD.MOV.U32 R22, RZ, RZ, R121 ;  /* 0x000000ffff167224 */ /* 0x000fe200078e0079 */
[----:B------:R-:W-:Y:S01]  /*7b60*/  LOP3.LUT R128, R4, R6, RZ, 0xc0, !PT ;  /* 0x0000000604807212 */ /* 0x000fe200078ec0ff */
[----:B------:R-:W-:Y:S01]  /*7b70*/  IMAD.MOV.U32 R6, RZ, RZ, R146 ;  /* 0x000000ffff067224 */ /* 0x000fe200078e0092 */
[----:B------:R-:W-:Y:S01]  /*7b80*/  PRMT R4, R125, 0x5410, R124 ;  /* 0x000054107d047816 */ /* 0x000fe2000000007c */
[----:B------:R-:W-:Y:S01]  /*7b90*/  HMMA.16816.F32.BF16 R180, R12, R40, R36 ;  /* 0x000000280cb4723c */ /* 0x000fe20000041824 */
[----:B------:R-:W-:Y:S01]  /*7ba0*/  LDSM.16.MT88.4 R36, [R7+0x2800] ;  /* 0x002800000724783b */ /* 0x000fe20000004200 */
[----:B------:R-:W-:-:S02]  /*7bb0*/  @P4 PRMT R198, R99, 0x5410, RZ ;  /* 0x0000541063c64816 */ /* 0x000fc400000000ff */
[----:B------:R-:W-:Y:S01]  /*7bc0*/  LOP3.LUT R129, R4, R0, RZ, 0xc0, !PT ;  /* 0x0000000004817212 */ /* 0x000fe200078ec0ff */
[----:B------:R-:W-:Y:S01]  /*7bd0*/  IMAD.MOV.U32 R0, RZ, RZ, R176 ;  /* 0x000000ffff007224 */ /* 0x000fe200078e00b0 */
[----:B------:R-:W-:Y:S01]  /*7be0*/  ISETP.LE.U32.AND P4, PT, R150, UR4, PT ;  /* 0x0000000496007c0c */ /* 0x000fe2000bf83070 */
[----:B------:R-:W-:Y:S01]  /*7bf0*/  IMAD.MOV.U32 R4, RZ, RZ, R115 ;  /* 0x000000ffff047224 */ /* 0x000fe200078e0073 */
[----:B------:R-:W-:Y:S01]  /*7c00*/  HMMA.16816.F32.BF16 R176, R12, R42, R28 ;  /* 0x0000002a0cb0723c */ /* 0x000fe2000004181c */
[----:B------:R-:W-:Y:S01]  /*7c10*/  LDSM.16.MT88.4 R40, [R64+0x2000] ;  /* 0x002000004028783b */ /* 0x000fe20000004200 */
[----:B------:R-:W-:Y:S01]  /*7c20*/  @!P1 PRMT R203, R234, 0x5410, RZ ;  /* 0x00005410eacb9816 */ /* 0x000fe200000000ff */
[----:B------:R-:W-:Y:S01]  /*7c30*/  IMAD.MOV.U32 R234, RZ, RZ, R95 ;  /* 0x000000ffffea7224 */ /* 0x000fe200078e005f */
[----:B------:R-:W-:Y:S01]  /*7c40*/  @!P3 PRMT R184, R244, 0x5410, RZ ;  /* 0x00005410f4b8b816 */ /* 0x000fe200000000ff */
[----:B------:R-:W1:Y:S01]  /*7c50*/  LDSM.16.MT88.4 R112, [R24+0x17800] ;  /* 0x017800001870783b */ /* 0x000e620000004200 */
[----:B------:R-:W-:Y:S01]  /*7c60*/  ISETP.GT.U32.AND P1, PT, R207, UR4, PT ;  /* 0x00000004cf007c0c */ /* 0x000fe2000bf24070 */
[----:B------:R-:W-:Y:S01]  /*7c70*/  IMAD.MOV.U32 R207, RZ, RZ, R165 ;  /* 0x000000ffffcf7224 */ /* 0x000fe200078e00a5 */
[----:B------:R-:W-:Y:S03]  /*7c80*/  HMMA.16816.F32.BF16 R156, R128, R152, R156 ;  /* 0x00000098809c723c */ /* 0x000fe6000004189c */
[----:B------:R-:W-:-:S05]  /*7c90*/  @!P4 HFMA2.BF16_V2 R245, -RZ.H0_H0, RZ.H0_H0, -R187.H0_H0 ;  /* 0x200000fffff5c231 */ /* 0x000fca00003409bb */
[----:B------:R-:W-:Y:S01]  /*7ca0*/  HMMA.16816.F32.BF16 R152, R128, R154, R56 ;  /* 0x0000009a8098723c */ /* 0x000fe20000041838 */
[----:B------:R-:W2:Y:S01]  /*7cb0*/  LDSM.16.MT88.4 R56, [R7+0x2000] ;  /* 0x002000000738783b */ /* 0x000ea20000004200 */
[----:B------:R-:W-:Y:S01]  /*7cc0*/  @!P4 PRMT R187, R245, 0x5410, RZ ;  /* 0x00005410f5bbc816 */ /* 0x000fe200000000ff */
[----:B------:R-:W-:Y:S01]  /*7cd0*/  @P1 HFMA2.BF16_V2 R249, -RZ.H0_H0, RZ.H0_H0, -R186.H0_H0 ;  /* 0x200000fffff91231 */ /* 0x000fe200003409ba */
[----:B------:R-:W-:Y:S01]  /*7ce0*/  ISETP.GT.U32.AND P4, PT, R209, UR4, PT ;  /* 0x00000004d1007c0c */ /* 0x000fe2000bf84070 */
[----:B------:R-:W-:-:S03]  /*7cf0*/  IMAD.MOV.U32 R245, RZ, RZ, R166 ;  /* 0x000000fffff57224 */ /* 0x000fc600078e00a6 */
[----:B------:R-:W-:Y:S01]  /*7d00*/  HMMA.16816.F32.BF16 R44, R128, R48, R76 ;  /* 0x00000030802c723c */ /* 0x000fe2000004184c */
[----:B------:R-:W-:Y:S02]  /*7d10*/  @P1 PRMT R186, R249, 0x5410, RZ ;  /* 0x00005410f9ba1816 */ /* 0x000fe400000000ff */
[----:B------:R-:W-:-:S05]  /*7d20*/  ISETP.GT.U32.AND P1, PT, R94, UR4, PT ;  /* 0x000000045e007c0c */ /* 0x000fca000bf24070 */
[----:B------:R-:W-:Y:S01]  /*7d30*/  HMMA.16816.F32.BF16 R48, R128, R50, R80 ;  /* 0x000000328030723c */ /* 0x000fe20000041850 */
[----:B------:R3:W4:Y:S01]  /*7d40*/  LDSM.16.MT88.4 R80, [R24+0x15800] ;  /* 0x015800001850783b */ /* 0x0007220000004200 */
[----:B------:R-:W-:-:S05]  /*7d50*/  @P4 HFMA2.BF16_V2 R248, -RZ.H0_H0, RZ.H0_H0, -R185.H0_H0 ;  /* 0x200000fffff84231 */ /* 0x000fca00003409b9 */
[----:B------:R-:W-:Y:S01]  /*7d60*/  @P4 PRMT R185, R248, 0x5410, RZ ;  /* 0x00005410f8b94816 */ /* 0x000fe200000000ff */
[----:B------:R-:W-:Y:S01]  /*7d70*/  HMMA.16816.F32.BF16 R216, R12, R52, R32 ;  /* 0x000000340cd8723c */ /* 0x000fe20000041820 */
[----:B------:R-:W-:Y:S01]  /*7d80*/  LDSM.16.MT88.4 R52, [R64+0x2800] ;  /* 0x002800004034783b */ /* 0x000fe20000004200 */
[----:B------:R-:W-:-:S06]  /*7d90*/  ISETP.GT.U32.AND P4, PT, R92, UR4, PT ;  /* 0x000000045c007c0c */ /* 0x000fcc000bf84070 */
[----:B-1----:R-:W-:Y:S01]  /*7da0*/  HMMA.16816.F32.BF16 R108, R128, R112, R108 ;  /* 0x00000070806c723c */ /* 0x002fe2000004186c */
[----:B---3--:R-:W-:-:S07]  /*7db0*/  IMAD.MOV.U32 R24, RZ, RZ, R163 ;  /* 0x000000ffff187224 */ /* 0x008fce00078e00a3 */
[C---:B--2---:R-:W-:Y:S08]  /*7dc0*/  HMMA.16816.F32.BF16 R32, R16.reuse, R56, RZ ;  /* 0x000000381020723c */ /* 0x044ff000000418ff */
[----:B------:R-:W-:Y:S01]  /*7dd0*/  HMMA.16816.F32.BF16 R28, R16, R58, RZ ;  /* 0x0000003a101c723c */ /* 0x000fe200000418ff */
[----:B------:R-:W1:Y:S07]  /*7de0*/  LDSM.16.MT88.4 R56, [R65+0x14800] ;  /* 0x014800004138783b */ /* 0x000e6e0000004200 */
[----:B----4-:R-:W-:Y:S01]  /*7df0*/  HMMA.16816.F32.BF16 R76, R128, R80, R88 ;  /* 0x00000050804c723c */ /* 0x010fe20000041858 */
[----:B------:R-:W-:-:S02]  /*7e00*/  IMAD.MOV.U32 R91, RZ, RZ, R162 ;  /* 0x000000ffff5b7224 */ /* 0x000fc400078e00a2 */
[----:B------:R-:W-:Y:S02]  /*7e10*/  IMAD.MOV.U32 R90, RZ, RZ, R161 ;  /* 0x000000ffff5a7224 */ /* 0x000fe400078e00a1 */
[----:B------:R-:W-:Y:S02]  /*7e20*/  IMAD.MOV.U32 R89, RZ, RZ, R160 ;  /* 0x000000ffff597224 */ /* 0x000fe400078e00a0 */
[----:B------:R-:W-:Y:S01]  /*7e30*/  IMAD.MOV.U32 R88, RZ, RZ, R147 ;  /* 0x000000ffff587224 */ /* 0x000fe200078e0093 */
[----:B------:R-:W-:Y:S01]  /*7e40*/  HMMA.16816.F32.BF16 R80, R128, R82, R84 ;  /* 0x000000528050723c */ /* 0x000fe20000041854 */
[----:B------:R-:W-:Y:S02]  /*7e50*/  IMAD.MOV.U32 R84, RZ, RZ, R139 ;  /* 0x000000ffff547224 */ /* 0x000fe400078e008b */
[----:B------:R-:W-:Y:S02]  /*7e60*/  IMAD.MOV.U32 R85, RZ, RZ, R138 ;  /* 0x000000ffff557224 */ /* 0x000fe400078e008a */
[----:B------:R-:W-:-:S02]  /*7e70*/  IMAD.MOV.U32 R87, RZ, RZ, R137 ;  /* 0x000000ffff577224 */ /* 0x000fc400078e0089 */
[----:B------:R-:W-:Y:S01]  /*7e80*/  IMAD.MOV.U32 R86, RZ, RZ, R136 ;  /* 0x000000ffff567224 */ /* 0x000fe200078e0088 */
[C---:B------:R-:W-:Y:S08]  /*7e90*/  HMMA.16816.F32.BF16 R160, R12.reuse, R36, R32 ;  /* 0x000000240ca0723c */ /* 0x040ff00000041820 */
[----:B------:R-:W-:Y:S08]  /*7ea0*/  HMMA.16816.F32.BF16 R136, R12, R38, R28 ;  /* 0x000000260c88723c */ /* 0x000ff0000004181c */
[----:B------:R-:W-:Y:S01]  /*7eb0*/  HMMA.16816.F32.BF16 R28, R16, R60, RZ ;  /* 0x0000003c101c723c */ /* 0x000fe200000418ff */
[----:B------:R-:W-:-:S02]  /*7ec0*/  IMAD.MOV.U32 R61, RZ, RZ, R143 ;  /* 0x000000ffff3d7224 */ /* 0x000fc400078e008f */
[----:B------:R-:W-:Y:S02]  /*7ed0*/  IMAD.MOV.U32 R60, RZ, RZ, R120 ;  /* 0x000000ffff3c7224 */ /* 0x000fe400078e0078 */
[----:B------:R-:W-:Y:S02]  /*7ee0*/  IMAD.MOV.U32 R150, RZ, RZ, R61 ;  /* 0x000000ffff967224 */ /* 0x000fe400078e003d */
[----:B------:R-:W-:Y:S01]  /*7ef0*/  IMAD.MOV.U32 R99, RZ, RZ, R60 ;  /* 0x000000ffff637224 */ /* 0x000fe200078e003c */
[----:B------:R-:W-:Y:S08]  /*7f00*/  HMMA.16816.F32.BF16 R32, R16, R42, RZ ;  /* 0x0000002a1020723c */ /* 0x000ff000000418ff */
[----:B------:R-:W-:Y:S01]  /*7f10*/  HMMA.16816.F32.BF16 R112, R128, R114, R72 ;  /* 0x000000728070723c */ /* 0x000fe20000041848 */
[----:B------:R-:W-:-:S02]  /*7f20*/  IMAD.MOV.U32 R75, RZ, RZ, R117 ;  /* 0x000000ffff4b7224 */ /* 0x000fc400078e0075 */
[----:B------:R-:W-:Y:S02]  /*7f30*/  IMAD.MOV.U32 R73, RZ, RZ, R89 ;  /* 0x000000ffff497224 */ /* 0x000fe400078e0059 */
[----:B------:R-:W-:Y:S02]  /*7f40*/  IMAD.MOV.U32 R89, RZ, RZ, R24 ;  /* 0x000000ffff597224 */ /* 0x000fe400078e0018 */
[----:B------:R-:W-:Y:S01]  /*7f50*/  IMAD.MOV.U32 R72, RZ, RZ, R88 ;  /* 0x000000ffff487224 */ /* 0x000fe200078e0058 */
[----:B-1----:R-:W-:Y:S01]  /*7f60*/  HMMA.16816.F32.BF16 R140, R12, R56, R28 ;  /* 0x000000380c8c723c */ /* 0x002fe2000004181c */
[----:B------:R-:W-:Y:S02]  /*7f70*/  IMAD.MOV.U32 R57, RZ, RZ, R84 ;  /* 0x000000ffff397224 */ /* 0x000fe400078e0054 */
[----:B------:R-:W-:Y:S02]  /*7f80*/  IMAD.MOV.U32 R56, RZ, RZ, R85 ;  /* 0x000000ffff387224 */ /* 0x000fe400078e0055 */
[----:B------:R-:W-:-:S02]  /*7f90*/  IMAD.MOV.U32 R85, RZ, RZ, R118 ;  /* 0x000000ffff557224 */ /* 0x000fc400078e0076 */
[----:B------:R-:W-:Y:S01]  /*7fa0*/  IMAD.MOV.U32 R84, RZ, RZ, R116 ;  /* 0x000000ffff547224 */ /* 0x000fe200078e0074 */
[----:B------:R-:W-:Y:S01]  /*7fb0*/  HMMA.16816.F32.BF16 R120, R12, R54, R32 ;  /* 0x000000360c78723c */ /* 0x000fe20000041820 */
[----:B------:R-:W1:Y:S01]  /*7fc0*/  LDSM.16.MT88.4 R32, [R7+0x4000] ;  /* 0x004000000720783b */ /* 0x000e620000004200 */
[----:B------:R-:W-:Y:S02]  /*7fd0*/  IMAD.MOV.U32 R74, RZ, RZ, R90 ;  /* 0x000000ffff4a7224 */ /* 0x000fe400078e005a */
[----:B------:R-:W-:Y:S02]  /*7fe0*/  IMAD.MOV.U32 R88, RZ, RZ, R91 ;  /* 0x000000ffff587224 */ /* 0x000fe400078e005b */
[----:B------:R-:W-:Y:S01]  /*7ff0*/  IMAD.MOV.U32 R90, RZ, RZ, R4 ;  /* 0x000000ffff5a7224 */ /* 0x000fe200078e0004 */
[----:B------:R-:W-:Y:S01]  /*8000*/  PRMT R4, R68, 0x7770, RZ ;  /* 0x0000777044047816 */ /* 0x000fe200000000ff */
[----:B------:R-:W-:Y:S01]  /*8010*/  HMMA.16816.F32.BF16 R28, R16, R62, RZ ;  /* 0x0000003e101c723c */ /* 0x000fe200000418ff */
[----:B------:R-:W-:-:S02]  /*8020*/  IMAD.MOV.U32 R62, RZ, RZ, R119 ;  /* 0x000000ffff3e7224 */ /* 0x000fc400078e0077 */
[----:B------:R-:W-:Y:S01]  /*8030*/  IMAD.MOV.U32 R63, RZ, RZ, R86 ;  /* 0x000000ffff3f7224 */ /* 0x000fe200078e0056 */
[----:B------:R-:W-:Y:S01]  /*8040*/  ISETP.LE.U32.AND P6, PT, R4, UR4, PT ;  /* 0x0000000404007c0c */ /* 0x000fe2000bfc3070 */
[----:B------:R-:W-:Y:S01]  /*8050*/  IMAD.MOV.U32 R86, RZ, RZ, R5 ;  /* 0x000000ffff567224 */ /* 0x000fe200078e0005 */
[----:B------:R-:W-:Y:S01]  /*8060*/  PRMT R5, R26, 0x7770, RZ ;  /* 0x000077701a057816 */ /* 0x000fe200000000ff */
[----:B------:R-:W-:Y:S01]  /*8070*/  IMAD.MOV.U32 R91, RZ, RZ, R0 ;  /* 0x000000ffff5b7224 */ /* 0x000fe200078e0000 */
[----:B------:R-:W-:Y:S01]  /*8080*/  HMMA.16816.F32.BF16 R36, R16, R40, RZ ;  /* 0x000000281024723c */ /* 0x000fe200000418ff */
[----:B------:R-:W-:Y:S01]  /*8090*/  IMAD.MOV.U32 R41, RZ, RZ, R87 ;  /* 0x000000ffff297224 */ /* 0x000fe200078e0057 */
[----:B------:R-:W-:Y:S01]  /*80a0*/  PRMT R0, R66, 0x7770, RZ ;  /* 0x0000777042007816 */ /* 0x000fe200000000ff */
[----:B------:R-:W-:Y:S01]  /*80b0*/  IMAD.MOV.U32 R87, RZ, RZ, R22 ;  /* 0x000000ffff577224 */ /* 0x000fe200078e0016 */
[----:B------:R-:W-:Y:S01]  /*80c0*/  PRMT R66, R20, 0x7770, RZ ;  /* 0x0000777014427816 */ /* 0x000fe200000000ff */
[----:B------:R-:W-:Y:S01]  /*80d0*/  IMAD.MOV.U32 R22, RZ, RZ, R25 ;  /* 0x000000ffff167224 */ /* 0x000fe200078e0019 */
[----:B------:R-:W-:Y:S01]  /*80e0*/  ISETP.LE.U32.AND P5, PT, R0, UR4, PT ;  /* 0x0000000400007c0c */ /* 0x000fe2000bfa3070 */
[----:B------:R-:W-:Y:S01]  /*80f0*/  IMAD.MOV.U32 R42, RZ, RZ, R91 ;  /* 0x000000ffff2a7224 */ /* 0x000fe200078e005b */
[----:B------:R-:W-:Y:S01]  /*8100*/  ISETP.LE.U32.AND P3, PT, R5, UR4, PT ;  /* 0x0000000405007c0c */ /* 0x000fe2000bf63070 */
[----:B------:R-:W-:-:S02]  /*8110*/  IMAD.MOV.U32 R40, RZ, RZ, R22 ;  /* 0x000000ffff287224 */ /* 0x000fc400078e0016 */
[----:B------:R-:W-:Y:S02]  /*8120*/  @!P6 HFMA2.BF16_V2 R235, -RZ.H0_H0, RZ.H0_H0, -R191.H0_H0 ;  /* 0x200000ffffebe231 */ /* 0x000fe400003409bf */
[----:B------:R-:W-:Y:S01]  /*8130*/  IMAD.MOV.U32 R43, RZ, RZ, R84 ;  /* 0x000000ffff2b7224 */ /* 0x000fe200078e0054 */
[C---:B------:R-:W-:Y:S01]  /*8140*/  HMMA.16816.F32.BF16 R116, R12.reuse, R58, R28 ;  /* 0x0000003a0c74723c */ /* 0x040fe2000004181c */
[----:B------:R-:W2:Y:S01]  /*8150*/  LDSM.16.MT88.4 R28, [R7+0x4800] ;  /* 0x00480000071c783b */ /* 0x000ea20000004200 */
[----:B------:R-:W-:Y:S01]  /*8160*/  IMAD.MOV.U32 R59, RZ, RZ, R104 ;  /* 0x000000ffff3b7224 */ /* 0x000fe200078e0068 */
[----:B------:R-:W-:Y:S01]  /*8170*/  @!P6 PRMT R191, R235, 0x5410, RZ ;  /* 0x00005410ebbfe816 */ /* 0x000fe200000000ff */
[----:B------:R-:W-:Y:S01]  /*8180*/  IMAD.MOV.U32 R58, RZ, RZ, R105 ;  /* 0x000000ffff3a7224 */ /* 0x000fe200078e0069 */
[----:B------:R-:W-:Y:S01]  /*8190*/  ISETP.LE.U32.AND P6, PT, R69, UR4, PT ;  /* 0x0000000445007c0c */ /* 0x000fe2000bfc3070 */
[----:B------:R-:W-:Y:S02]  /*81a0*/  IMAD.MOV.U32 R148, RZ, RZ, R85 ;  /* 0x000000ffff947224 */ /* 0x000fe400078e0055 */
[----:B------:R-:W-:Y:S01]  /*81b0*/  @!P5 HFMA2.BF16_V2 R100, -RZ.H0_H0, RZ.H0_H0, -R201.H0_H0 ;  /* 0x200000ffff64d231 */ /* 0x000fe200003409c9 */
[----:B------:R-:W-:Y:S01]  /*81c0*/  HMMA.16816.F32.BF16 R144, R12, R52, R36 ;  /* 0x000000340c90723c */ /* 0x000fe20000041824 */
[----:B------:R-:W-:-:S02]  /*81d0*/  IMAD.MOV.U32 R38, RZ, RZ, R88 ;  /* 0x000000ffff267224 */ /* 0x000fc400078e0058 */
[----:B------:R-:W-:Y:S01]  /*81e0*/  IMAD.MOV.U32 R39, RZ, RZ, R89 ;  /* 0x000000ffff277224 */ /* 0x000fe200078e0059 */
[----:B------:R-:W-:Y:S01]  /*81f0*/  @!P5 PRMT R201, R100, 0x5410, RZ ;  /* 0x0000541064c9d816 */ /* 0x000fe200000000ff */
[----:B------:R-:W-:Y:S01]  /*8200*/  IMAD.MOV.U32 R0, RZ, RZ, R86 ;  /* 0x000000ffff007224 */ /* 0x000fe200078e0056 */
[----:B------:R-:W-:Y:S01]  /*8210*/  ISETP.GT.U32.AND P5, PT, R167, UR4, PT ;  /* 0x00000004a7007c0c */ /* 0x000fe2000bfa4070 */
[----:B------:R-:W-:Y:S01]  /*8220*/  IMAD.MOV.U32 R204, RZ, RZ, R87 ;  /* 0x000000ffffcc7224 */ /* 0x000fe200078e0057 */
[----:B-1----:R-:W-:Y:S01]  /*8230*/  HMMA.16816.F32.BF16 R24, R16, R32, RZ ;  /* 0x000000201018723c */ /* 0x002fe200000418ff */
[----:B------:R-:W-:Y:S02]  /*8240*/  IMAD.MOV.U32 R33, RZ, RZ, R106 ;  /* 0x000000ffff217224 */ /* 0x000fe400078e006a */
[----:B------:R-:W-:Y:S02]  /*8250*/  @!P6 HFMA2.BF16_V2 R250, -RZ.H0_H0, RZ.H0_H0, -R175.H0_H0 ;  /* 0x200000fffffae231 */ /* 0x000fe400003409af */
[----:B------:R-:W-:-:S02]  /*8260*/  IMAD.MOV.U32 R32, RZ, RZ, R107 ;  /* 0x000000ffff207224 */ /* 0x000fc400078e006b */
[----:B------:R-:W-:Y:S02]  /*8270*/  IMAD.MOV.U32 R68, RZ, RZ, R72 ;  /* 0x000000ffff447224 */ /* 0x000fe400078e0048 */
[----:B------:R-:W-:Y:S01]  /*8280*/  IMAD.MOV.U32 R36, RZ, RZ, R73 ;  /* 0x000000ffff247224 */ /* 0x000fe200078e0049 */
[----:B------:R-:W-:Y:S01]  /*8290*/  @!P6 PRMT R175, R250, 0x5410, RZ ;  /* 0x00005410faafe816 */ /* 0x000fe200000000ff */
[----:B------:R-:W-:Y:S01]  /*82a0*/  IMAD.MOV.U32 R37, RZ, RZ, R74 ;  /* 0x000000ffff257224 */ /* 0x000fe200078e004a */
[----:B------:R-:W-:Y:S01]  /*82b0*/  ISETP.GT.U32.AND P6, PT, R93, UR4, PT ;  /* 0x000000045d007c0c */ /* 0x000fe2000bfc4070 */
[----:B------:R-:W-:Y:S02]  /*82c0*/  IMAD.MOV.U32 R164, RZ, RZ, R75 ;  /* 0x000000ffffa47224 */ /* 0x000fe400078e004b */
[----:B------:R-:W-:Y:S02]  /*82d0*/  @P5 HFMA2.BF16_V2 R246, -RZ.H0_H0, RZ.H0_H0, -R189.H0_H0 ;  /* 0x200000fffff65231 */ /* 0x000fe400003409bd */
[----:B------:R-:W-:-:S02]  /*82e0*/  IMAD.MOV.U32 R98, RZ, RZ, R62 ;  /* 0x000000ffff627224 */ /* 0x000fc400078e003e */
[----:B------:R-:W-:Y:S02]  /*82f0*/  IMAD.MOV.U32 R149, RZ, RZ, R63 ;  /* 0x000000ffff957224 */ /* 0x000fe400078e003f */
[----:B------:R-:W-:Y:S01]  /*8300*/  IMAD.MOV.U32 R96, RZ, RZ, R59 ;  /* 0x000000ffff607224 */ /* 0x000fe200078e003b */
[----:B------:R-:W-:Y:S01]  /*8310*/  @P5 PRMT R189, R246, 0x5410, RZ ;  /* 0x00005410f6bd5816 */ /* 0x000fe200000000ff */
[----:B------:R-:W-:Y:S01]  /*8320*/  IMAD.MOV.U32 R97, RZ, RZ, R56 ;  /* 0x000000ffff617224 */ /* 0x000fe200078e0038 */
[----:B------:R-:W-:Y:S01]  /*8330*/  ISETP.LE.U32.AND P5, PT, R67, UR4, PT ;  /* 0x0000000443007c0c */ /* 0x000fe2000bfa3070 */
[----:B------:R-:W-:Y:S02]  /*8340*/  IMAD.MOV.U32 R151, RZ, RZ, R57 ;  /* 0x000000ffff977224 */ /* 0x000fe400078e0039 */
[----:B------:R-:W-:Y:S01]  /*8350*/  IMAD.MOV.U32 R235, RZ, RZ, R42 ;  /* 0x000000ffffeb7224 */ /* 0x000fe200078e002a */
[----:B--2---:R-:W-:Y:S01]  /*8360*/  HMMA.16816.F32.BF16 R104, R12, R28, R24 ;  /* 0x0000001c0c68723c */ /* 0x004fe20000041818 */
[----:B------:R-:W-:-:S02]  /*8370*/  IMAD.MOV.U32 R57, RZ, RZ, R43 ;  /* 0x000000ffff397224 */ /* 0x000fc400078e002b */
[----:B------:R-:W-:Y:S02]  /*8380*/  IMAD.MOV.U32 R56, RZ, RZ, R40 ;  /* 0x000000ffff387224 */ /* 0x000fe400078e0028 */
[----:B------:R-:W-:Y:S02]  /*8390*/  IMAD.MOV.U32 R209, RZ, RZ, R204 ;  /* 0x000000ffffd17224 */ /* 0x000fe400078e00cc */
[----:B------:R-:W-:Y:S01]  /*83a0*/  IMAD.MOV.U32 R210, RZ, RZ, R0 ;  /* 0x000000ffffd27224 */ /* 0x000fe200078e0000 */
[----:B------:R-:W-:Y:S01]  /*83b0*/  HMMA.16816.F32.BF16 R24, R16, R34, RZ ;  /* 0x000000221018723c */ /* 0x000fe200000418ff */
[----:B------:R-:W-:Y:S02]  /*83c0*/  IMAD.MOV.U32 R34, RZ, RZ, R90 ;  /* 0x000000ffff227224 */ /* 0x000fe400078e005a */
[----:B------:R-:W-:Y:S02]  /*83d0*/  @!P5 HFMA2.BF16_V2 R251, -RZ.H0_H0, RZ.H0_H0, -R173.H0_H0 ;  /* 0x200000fffffbd231 */ /* 0x000fe400003409ad */
[----:B------:R-:W-:-:S02]  /*83e0*/  IMAD.MOV.U32 R35, RZ, RZ, R41 ;  /* 0x000000ffff237224 */ /* 0x000fc400078e0029 */
[----:B------:R-:W-:Y:S02]  /*83f0*/  IMAD.MOV.U32 R41, RZ, RZ, R103 ;  /* 0x000000ffff297224 */ /* 0x000fe400078e0067 */
[----:B------:R-:W-:Y:S01]  /*8400*/  IMAD.MOV.U32 R204, RZ, RZ, R148 ;  /* 0x000000ffffcc7224 */ /* 0x000fe200078e0094 */
[----:B------:R-:W-:Y:S01]  /*8410*/  @!P5 PRMT R173, R251, 0x5410, RZ ;  /* 0x00005410fbadd816 */ /* 0x000fe200000000ff */
[----:B------:R-:W-:Y:S01]  /*8420*/  IMAD.MOV.U32 R59, RZ, RZ, R41 ;  /* 0x000000ffff3b7224 */ /* 0x000fe200078e0029 */
[----:B------:R-:W-:Y:S01]  /*8430*/  ISETP.LE.U32.AND P5, PT, R70, UR4, PT ;  /* 0x0000000446007c0c */ /* 0x000fe2000bfa3070 */
[----:B------:R-:W-:Y:S02]  /*8440*/  IMAD.MOV.U32 R5, RZ, RZ, R34 ;  /* 0x000000ffff057224 */ /* 0x000fe400078e0022 */
[----:B------:R-:W-:Y:S02]  /*8450*/  IMAD.MOV.U32 R148, RZ, RZ, R35 ;  /* 0x000000ffff947224 */ /* 0x000fe400078e0023 */
[----:B------:R-:W-:-:S02]  /*8460*/  IMAD.MOV.U32 R0, RZ, RZ, R32 ;  /* 0x000000ffff007224 */ /* 0x000fc400078e0020 */
[----:B------:R-:W-:Y:S02]  /*8470*/  IMAD.MOV.U32 R95, RZ, RZ, R33 ;  /* 0x000000ffff5f7224 */ /* 0x000fe400078e0021 */
[----:B------:R-:W-:Y:S01]  /*8480*/  IMAD.MOV.U32 R71, RZ, RZ, R58 ;  /* 0x000000ffff477224 */ /* 0x000fe200078e003a */
[----:B------:R-:W-:Y:S01]  /*8490*/  HMMA.16816.F32.BF16 R88, R12, R30, R24 ;  /* 0x0000001e0c58723c */ /* 0x000fe20000041818 */
[----:B------:R-:W1:Y:S01]  /*84a0*/  LDSM.16.MT88.4 R24, [R64+0x4000] ;  /* 0x004000004018783b */ /* 0x000e620000004200 */
[----:B------:R-:W-:Y:S02]  /*84b0*/  IMAD.MOV.U32 R244, RZ, RZ, R164 ;  /* 0x000000fffff47224 */ /* 0x000fe400078e00a4 */
[----:B------:R-:W-:Y:S01]  /*84c0*/  IMAD.MOV.U32 R67, RZ, RZ, R56 ;  /* 0x000000ffff437224 */ /* 0x000fe200078e0038 */
[----:B------:R-:W2:Y:S01]  /*84d0*/  LDSM.16.MT88.4 R28, [R64+0x4800] ;  /* 0x00480000401c783b */ /* 0x000ea20000004200 */
[----:B------:R-:W-:Y:S02]  /*84e0*/  IMAD.MOV.U32 R251, RZ, RZ, R57 ;  /* 0x000000fffffb7224 */ /* 0x000fe400078e0039 */
[----:B------:R-:W-:-:S02]  /*84f0*/  IMAD.MOV.U32 R249, RZ, RZ, R71 ;  /* 0x000000fffff97224 */ /* 0x000fc400078e0047 */
[----:B------:R-:W-:Y:S02]  /*8500*/  IMAD.MOV.U32 R248, RZ, RZ, R151 ;  /* 0x000000fffff87224 */ /* 0x000fe400078e0097 */
[----:B------:R-:W-:Y:S02]  /*8510*/  IMAD.MOV.U32 R250, RZ, RZ, R149 ;  /* 0x000000fffffa7224 */ /* 0x000fe400078e0095 */
[----:B------:R-:W-:Y:S02]  /*8520*/  IMAD.MOV.U32 R71, RZ, RZ, R148 ;  /* 0x000000ffff477224 */ /* 0x000fe400078e0094 */
[----:B------:R-:W-:Y:S02]  /*8530*/  IMAD.MOV.U32 R69, RZ, RZ, R0 ;  /* 0x000000ffff457224 */ /* 0x000fe400078e0000 */
[----:B------:R-:W-:Y:S02]  /*8540*/  IMAD.MOV.U32 R0, RZ, RZ, R68 ;  /* 0x000000ffff007224 */ /* 0x000fe400078e0044 */
[----:B------:R-:W-:-:S02]  /*8550*/  IMAD.MOV.U32 R68, RZ, RZ, R36 ;  /* 0x000000ffff447224 */ /* 0x000fc400078e0024 */
[----:B------:R-:W-:Y:S02]  /*8560*/  IMAD.MOV.U32 R246, RZ, RZ, R38 ;  /* 0x000000fffff67224 */ /* 0x000fe400078e0026 */
[----:B------:R-:W-:Y:S01]  /*8570*/  IMAD.MOV.U32 R70, RZ, RZ, R95 ;  /* 0x000000ffff467224 */ /* 0x000fe200078e005f */
[----:B-1----:R-:W-:-:S15]  /*8580*/  HMMA.16816.F32.BF16 R20, R16, R24, RZ ;  /* 0x000000181014723c */ /* 0x002fde00000418ff */
[----:B------:R-:W-:-:S05]  /*8590*/  NOP ;  /* 0x0000000000007918 */ /* 0x000fca0000000000 */
[----:B--2---:R-:W-:Y:S08]  /*85a0*/  HMMA.16816.F32.BF16 R84, R12, R28, R20 ;  /* 0x0000001c0c54723c */ /* 0x004ff00000041814 */
[----:B------:R-:W-:Y:S01]  /*85b0*/  HMMA.16816.F32.BF16 R20, R16, R26, RZ ;  /* 0x0000001a1014723c */ /* 0x000fe200000418ff */
[----:B------:R-:W1:-:S15]  /*85c0*/  LDSM.16.MT88.4 R24, [R65+0x16000] ;  /* 0x016000004118783b */ /* 0x000e5e0000004200 */
[----:B------:R-:W-:-:S04]  /*85d0*/  NOP ;  /* 0x0000000000007918 */ /* 0x000fc80000000000 */
[----:B------:R-:W-:Y:S01]  /*85e0*/  HMMA.16816.F32.BF16 R72, R12, R30, R20 ;  /* 0x0000001e0c48723c */ /* 0x000fe20000041814 */
[----:B------:R-:W2:Y:S07]  /*85f0*/  LDSM.16.MT88.4 R28, [R65+0x16800] ;  /* 0x01680000411c783b */ /* 0x000eae0000004200 */
        /* <DEDUP_REMOVED lines=11> */
[----:B------:R-:W-:-:S15]  /*86b0*/  HMMA.16816.F32.BF16 R20, R16, R26, RZ ;  /* 0x0000001a1014723c */ /* 0x000fde00000418ff */
[----:B------:R-:W-:-:S05]  /*86c0*/  NOP ;  /* 0x0000000000007918 */ /* 0x000fca0000000000 */
[----:B------:R-:W-:Y:S01]  /*86d0*/  HMMA.16816.F32.BF16 R40, R12, R30, R20 ;  /* 0x0000001e0c28723c */ /* 0x000fe20000041814 */
[----:B------:R-:W1:Y:S07]  /*86e0*/  LDSM.16.MT88.4 R20, [R64+0x6000] ;  /* 0x006000004014783b */ /* 0x000e6e0000004200 */
[C---:B-1----:R-:W-:Y:S08]  /*86f0*/  HMMA.16816.F32.BF16 R24, R16.reuse, R20, RZ ;  /* 0x000000141018723c */ /* 0x042ff000000418ff */
[----:B------:R-:W-:Y:S01]  /*8700*/  HMMA.16816.F32.BF16 R16, R16, R22, RZ ;  /* 0x000000161010723c */ /* 0x000fe200000418ff */
[----:B------:R-:W1:Y:S11]  /*8710*/  LDSM.16.MT88.4 R20, [R64+0x6800] ;  /* 0x006800004014783b */ /* 0x000e760000004200 */
[----:B-1----:R-:W-:Y:S01]  /*8720*/  HMMA.16816.F32.BF16 R32, R12, R20, R24 ;  /* 0x000000140c20723c */ /* 0x002fe20000041818 */
[----:B------:R-:W-:-:S02]  /*8730*/  IMAD.MOV.U32 R24, RZ, RZ, R99 ;  /* 0x000000ffff187224 */ /* 0x000fc400078e0063 */
[----:B------:R-:W-:Y:S02]  /*8740*/  IMAD.MOV.U32 R25, RZ, RZ, R97 ;  /* 0x000000ffff197224 */ /* 0x000fe400078e0061 */
[----:B------:R-:W-:Y:S02]  /*8750*/  IMAD.MOV.U32 R26, RZ, RZ, R98 ;  /* 0x000000ffff1a7224 */ /* 0x000fe400078e0062 */
[----:B------:R-:W-:Y:S01]  /*8760*/  IMAD.MOV.U32 R27, RZ, RZ, R96 ;  /* 0x000000ffff1b7224 */ /* 0x000fe200078e0060 */
[----:B------:R-:W-:Y:S01]  /*8770*/  HMMA.16816.F32.BF16 R20, R12, R22, R16 ;  /* 0x000000160c14723c */ /* 0x000fe20000041810 */
[----:B------:R-:W1:Y:S04]  /*8780*/  LDSM.16.MT88.4 R16, [R65+0x11000] ;  /* 0x011000004110783b */ /* 0x000e680000004200 */
[----:B------:R-:W2:Y:S03]  /*8790*/  LDSM.16.MT88.4 R12, [R7+0x1000] ;  /* 0x00100000070c783b */ /* 0x000ea60000004200 */
[----:B-1----:R-:W-:Y:S01]  /*87a0*/  HMMA.16816.F32.BF16 R164, R8, R16, R240 ;  /* 0x0000001008a4723c */ /* 0x002fe200000418f0 */
[----:B------:R-:W-:-:S02]  /*87b0*/  IMAD.MOV.U32 R241, RZ, RZ, R59 ;  /* 0x000000fffff17224 */ /* 0x000fc400078e003b */
[----:B------:R-:W-:Y:S02]  /*87c0*/  IMAD.MOV.U32 R243, RZ, RZ, R150 ;  /* 0x000000fffff37224 */ /* 0x000fe400078e0096 */
[----:B------:R-:W-:Y:S02]  /*87d0*/  IMAD.MOV.U32 R242, RZ, RZ, R39 ;  /* 0x000000fffff27224 */ /* 0x000fe400078e0027 */
[----:B------:R-:W-:Y:S01]  /*87e0*/  IMAD.MOV.U32 R240, RZ, RZ, R70 ;  /* 0x000000fffff07224 */ /* 0x000fe200078e0046 */
[----:B------:R-:W-:Y:S01]  /*87f0*/  HMMA.16816.F32.BF16 R56, R8, R18, R236 ;  /* 0x000000120838723c */ /* 0x000fe200000418ec */
[----:B------:R-:W1:Y:S01]  /*8800*/  LDSM.16.MT88.4 R16, [R64+0x1000] ;  /* 0x001000004010783b */ /* 0x000e620000004200 */
[----:B------:R-:W-:Y:S02]  /*8810*/  IMAD.MOV.U32 R238, RZ, RZ, R235 ;  /* 0x000000ffffee7224 */ /* 0x000fe400078e00eb */
[----:B------:R-:W-:Y:S02]  /*8820*/  IMAD.MOV.U32 R235, RZ, RZ, R37 ;  /* 0x000000ffffeb7224 */ /* 0x000fe400078e0025 */
[----:B------:R-:W-:-:S02]  /*8830*/  IMAD.MOV.U32 R237, RZ, RZ, R24 ;  /* 0x000000ffffed7224 */ /* 0x000fc400078e0018 */
[----:B--2---:R-:W-:Y:S01]  /*8840*/  HMMA.16816.F32.BF16 R148, R8, R12, R224 ;  /* 0x0000000c0894723c */ /* 0x004fe200000418e0 */
[----:B------:R-:W-:Y:S02]  /*8850*/  IMAD.MOV.U32 R236, RZ, RZ, R26 ;  /* 0x000000ffffec7224 */ /* 0x000fe400078e001a */
[----:B------:R-:W-:-:S05]  /*8860*/  IMAD.MOV.U32 R239, RZ, RZ, R27 ;  /* 0x000000ffffef7224 */ /* 0x000fca00078e001b */
[C---:B------:R-:W-:Y:S01]  /*8870*/  HMMA.16816.F32.BF16 R96, R8.reuse, R14, R220 ;  /* 0x0000000e0860723c */ /* 0x040fe200000418dc */
[----:B------:R-:W2:Y:S07]  /*8880*/  LDSM.16.MT88.4 R12, [R65+0x13000] ;  /* 0x01300000410c783b */ /* 0x000eae0000004200 */
[C---:B-1----:R-:W-:Y:S08]  /*8890*/  HMMA.16816.F32.BF16 R220, R8.reuse, R16, R216 ;  /* 0x0000001008dc723c */ /* 0x042ff000000418d8 */
[C---:B------:R-:W-:Y:S01]  /*88a0*/  HMMA.16816.F32.BF16 R224, R8.reuse, R18, R192 ;  /* 0x0000001208e0723c */ /* 0x040fe200000418c0 */
[----:B------:R-:W1:Y:S07]  /*88b0*/  LDSM.16.MT88.4 R16, [R7+0x3000] ;  /* 0x003000000710783b */ /* 0x000e6e0000004200 */
[C---:B--2---:R-:W-:Y:S08]  /*88c0*/  HMMA.16816.F32.BF16 R36, R8.reuse, R12, R180 ;  /* 0x0000000c0824723c */ /* 0x044ff000000418b4 */
[C---:B------:R-:W-:Y:S01]  /*88d0*/  HMMA.16816.F32.BF16 R28, R8.reuse, R14, R176 ;  /* 0x0000000e081c723c */ /* 0x040fe200000418b0 */
[----:B------:R-:W2:Y:S07]  /*88e0*/  LDSM.16.MT88.4 R12, [R64+0x3000] ;  /* 0x00300000400c783b */ /* 0x000eae0000004200 */
[C---:B-1----:R-:W-:Y:S01]  /*88f0*/  HMMA.16816.F32.BF16 R92, R8.reuse, R16, R160 ;  /* 0x00000010085c723c */ /* 0x042fe200000418a0 */
[----:B------:R-:W-:Y:S01]  /*8900*/  @!P3 HFMA2.BF16_V2 R252, -RZ.H0_H0, RZ.H0_H0, -R170.H0_H0 ;  /* 0x200000fffffcb231 */ /* 0x000fe200003409aa */
[----:B------:R-:W-:Y:S06]  /*8910*/  LDSM.16.MT88.4 R160, [R65+0x11800] ;  /* 0x0118000041a0783b */ /* 0x000fec0000004200 */
[C---:B------:R-:W-:Y:S01]  /*8920*/  HMMA.16816.F32.BF16 R136, R8.reuse, R18, R136 ;  /* 0x000000120888723c */ /* 0x040fe20000041888 */
[----:B------:R-:W1:Y:S07]  /*8930*/  LDSM.16.MT88.4 R16, [R65+0x15000] ;  /* 0x015000004110783b */ /* 0x000e6e0000004200 */
[C---:B--2---:R-:W-:Y:S08]  /*8940*/  HMMA.16816.F32.BF16 R192, R8.reuse, R12, R144 ;  /* 0x0000000c08c0723c */ /* 0x044ff00000041890 */
[----:B------:R-:W-:Y:S01]  /*8950*/  HMMA.16816.F32.BF16 R216, R8, R14, R120 ;  /* 0x0000000e08d8723c */ /* 0x000fe20000041878 */
[----:B------:R-:W2:Y:S01]  /*8960*/  LDSM.16.MT88.4 R12, [R7+0x5000] ;  /* 0x00500000070c783b */ /* 0x000ea20000004200 */
[----:B------:R-:W-:-:S02]  /*8970*/  IMAD.MOV.U32 R123, RZ, RZ, R243 ;  /* 0x000000ffff7b7224 */ /* 0x000fc400078e00f3 */
[----:B------:R-:W-:Y:S01]  /*8980*/  IMAD.MOV.U32 R243, RZ, RZ, R69 ;  /* 0x000000fffff37224 */ /* 0x000fe200078e0045 */
[----:B------:R-:W-:Y:S01]  /*8990*/  @!P3 PRMT R170, R252, 0x5410, RZ ;  /* 0x00005410fcaab816 */ /* 0x000fe200000000ff */
[----:B------:R-:W-:Y:S01]  /*89a0*/  IMAD.MOV.U32 R121, RZ, RZ, R71 ;  /* 0x000000ffff797224 */ /* 0x000fe200078e0047 */
[----:B------:R-:W-:Y:S01]  /*89b0*/  USHF.L.U32 UR31, UR31, 0x3, URZ ;  /* 0x000000031f1f7899 */ /* 0x000fe200080006ff */
[----:B------:R-:W-:Y:S01]  /*89c0*/  IMAD.MOV.U32 R120, RZ, RZ, R68 ;  /* 0x000000ffff787224 */ /* 0x000fe200078e0044 */
[----:B------:R-:W-:Y:S01]  /*89d0*/  LDSM.16.MT88.4 R144, [R7+0x1800] ;  /* 0x001800000790783b */ /* 0x000fe20000004200 */
[----:B------:R-:W-:Y:S01]  /*89e0*/  IMAD.MOV.U32 R122, RZ, RZ, R25 ;  /* 0x000000ffff7a7224 */ /* 0x000fe200078e0019 */
[C---:B-1----:R-:W-:Y:S08]  /*89f0*/  HMMA.16816.F32.BF16 R68, R8.reuse, R16, R140 ;  /* 0x000000100844723c */ /* 0x042ff0000004188c */
[C---:B------:R-:W-:Y:S01]  /*8a00*/  HMMA.16816.F32.BF16 R24, R8.reuse, R18, R116 ;  /* 0x000000120818723c */ /* 0x040fe20000041874 */
[----:B------:R-:W1:Y:S07]  /*8a10*/  LDSM.16.MT88.4 R16, [R64+0x5000] ;  /* 0x005000004010783b */ /* 0x000e6e0000004200 */
[C---:B--2---:R-:W-:Y:S01]  /*8a20*/  HMMA.16816.F32.BF16 R140, R8.reuse, R14, R88 ;  /* 0x0000000e088c723c */ /* 0x044fe20000041858 */
[----:B------:R2:W3:Y:S07]  /*8a30*/  LDL.LU.S16 R91, [R1] ;  /* 0x00000000015b7983 */ /* 0x0004ee0000300600 */
[----:B------:R-:W-:Y:S01]  /*8a40*/  HMMA.16816.F32.BF16 R116, R8, R12, R104 ;  /* 0x0000000c0874723c */ /* 0x000fe20000041868 */
[----:B------:R-:W-:Y:S01]  /*8a50*/  LDSM.16.MT88.4 R12, [R65+0x17000] ;  /* 0x01700000410c783b */ /* 0x000fe20000004200 */
[----:B------:R-:W-:Y:S01]  /*8a60*/  ISETP.LE.U32.AND P3, PT, R214, UR4, PT ;  /* 0x00000004d6007c0c */ /* 0x000fe2000bf63070 */
[----:B------:R-:W-:Y:S01]  /*8a70*/  FADD.FTZ R6, R6, R121 ;  /* 0x0000007906067221 */ /* 0x000fe20000010000 */
[----:B------:R-:W-:Y:S01]  /*8a80*/  FADD.FTZ R0, R0, R120 ;  /* 0x0000007800007221 */ /* 0x000fe20000010000 */
[----:B------:R-:W-:Y:S03]  /*8a90*/  STG.E.U16 desc[UR24][R212.64], R188 ;  /* 0x000000bcd4007986 */ /* 0x000fe6000c101518 */
[----:B------:R-:W-:Y:S01]  /*8aa0*/  HMMA.16816.F32.BF16 R164, R128, R160, R164 ;  /* 0x000000a080a4723c */ /* 0x000fe200000418a4 */
[----:B------:R-:W-:Y:S07]  /*8ab0*/  LDSM.16.MT88.4 R104, [R65+0x17800] ;  /* 0x017800004168783b */ /* 0x000fee0000004200 */
[C---:B-1----:R-:W-:Y:S08]  /*8ac0*/  HMMA.16816.F32.BF16 R180, R8.reuse, R16, R84 ;  /* 0x0000001008b4723c */ /* 0x042ff00000041854 */
[C---:B------:R-:W-:Y:S01]  /*8ad0*/  HMMA.16816.F32.BF16 R176, R8.reuse, R18, R72 ;  /* 0x0000001208b0723c */ /* 0x040fe20000041848 */
[----:B------:R-:W1:Y:S04]  /*8ae0*/  LDSM.16.MT88.4 R16, [R7+0x7000] ;  /* 0x007000000710783b */ /* 0x000e680000004200 */
[----:B------:R-:W4:Y:S03]  /*8af0*/  LDSM.16.MT88.4 R72, [R65+0x15800] ;  /* 0x015800004148783b */ /* 0x000f260000004200 */
[C---:B-1----:R-:W-:Y:S08]  /*8b00*/  HMMA.16816.F32.BF16 R60, R8.reuse, R16, R60 ;  /* 0x00000010083c723c */ /* 0x042ff0000004183c */
[----:B------:R-:W-:Y:S01]  /*8b10*/  HMMA.16816.F32.BF16 R16, R8, R18, R40 ;  /* 0x000000120810723c */ /* 0x000fe20000041828 */
[----:B------:R-:W1:Y:S07]  /*8b20*/  LDSM.16.MT88.4 R40, [R65+0x13800] ;  /* 0x013800004128783b */ /* 0x000e6e0000004200 */
[C---:B----4-:R-:W-:Y:S08]  /*8b30*/  HMMA.16816.F32.BF16 R68, R128.reuse, R72, R68 ;  /* 0x000000488044723c */ /* 0x050ff00000041844 */
[C---:B------:R-:W-:Y:S08]  /*8b40*/  HMMA.16816.F32.BF16 R72, R128.reuse, R74, R24 ;  /* 0x0000004a8048723c */ /* 0x040ff00000041818 */
[C---:B-1----:R-:W-:Y:S08]  /*8b50*/  HMMA.16816.F32.BF16 R36, R128.reuse, R40, R36 ;  /* 0x000000288024723c */ /* 0x042ff00000041824 */
[----:B------:R-:W-:Y:S01]  /*8b60*/  HMMA.16816.F32.BF16 R40, R128, R42, R28 ;  /* 0x0000002a8028723c */ /* 0x000fe2000004181c */
[----:B------:R2:W4:Y:S04]  /*8b70*/  LDL.LU.S16 R28, [R1+0xc] ;  /* 0x00000c00011c7983 */ /* 0x0005280000300600 */
[----:B------:R2:W2:Y:S01]  /*8b80*/  LDL.LU.S16 R27, [R1+0x8] ;  /* 0x00000800011b7983 */ /* 0x0004a20000300600 */
[----:B---3--:R-:W-:-:S05]  /*8b90*/  @!P5 HFMA2.BF16_V2 R91, -RZ.H0_H0, RZ.H0_H0, -R172.H0_H0 ;  /* 0x200000ffff5bd231 */ /* 0x008fca00003409ac */
[----:B------:R-:W-:Y:S01]  /*8ba0*/  PRMT R26, R91, 0x7610, R26 ;  /* 0x000076105b1a7816 */ /* 0x000fe2000000001a */
[C---:B------:R-:W-:Y:S08]  /*8bb0*/  HMMA.16816.F32.BF16 R100, R8.reuse, R12, R100 ;  /* 0x0000000c0864723c */ /* 0x040ff00000041864 */
[----:B------:R-:W-:Y:S01]  /*8bc0*/  HMMA.16816.F32.BF16 R52, R8, R14, R52 ;  /* 0x0000000e0834723c */ /* 0x000fe20000041834 */
[----:B------:R-:W-:Y:S01]  /*8bd0*/  @!P5 PRMT R172, R26, 0x5410, RZ ;  /* 0x000054101aacd816 */ /* 0x000fe200000000ff */
[----:B------:R-:W1:Y:S04]  /*8be0*/  LDSM.16.MT88.4 R12, [R64+0x7000] ;  /* 0x00700000400c783b */ /* 0x000e680000004200 */
[----:B------:R3:W3:Y:S01]  /*8bf0*/  LDL.LU.S16 R26, [R1+0x4] ;  /* 0x00000400011a7983 */ /* 0x0006e20000300600 */
[----:B------:R-:W-:-:S02]  /*8c00*/  IMAD.MOV.U32 R87, RZ, RZ, R123 ;  /* 0x000000ffff577224 */ /* 0x000fc400078e007b */
[----:B------:R-:W-:Y:S01]  /*8c10*/  IMAD.MOV.U32 R86, RZ, RZ, R122 ;  /* 0x000000ffff567224 */ /* 0x000fe200078e007a */
[----:B------:R-:W4:Y:S01]  /*8c20*/  LDSM.16.MT88.4 R88, [R7+0x5800] ;  /* 0x005800000758783b */ /* 0x000f220000004200 */
[C---:B-1----:R-:W-:Y:S08]  /*8c30*/  HMMA.16816.F32.BF16 R20, R8.reuse, R14, R20 ;  /* 0x0000000e0814723c */ /* 0x042ff00000041814 */
[----:B------:R-:W-:Y:S01]  /*8c40*/  HMMA.16816.F32.BF16 R32, R8, R12, R32 ;  /* 0x0000000c0820723c */ /* 0x000fe20000041820 */
[----:B--2---:R-:W-:-:S02]  /*8c50*/  @P4 HFMA2.BF16_V2 R27, -RZ.H0_H0, RZ.H0_H0, -R169.H0_H0 ;  /* 0x200000ffff1b4231 */ /* 0x004fc400003409a9 */
[----:B---3--:R-:W-:-:S03]  /*8c60*/  @P6 HFMA2.BF16_V2 R26, -RZ.H0_H0, RZ.H0_H0, -R168.H0_H0 ;  /* 0x200000ffff1a6231 */ /* 0x008fc600003409a8 */
[----:B------:R-:W-:Y:S01]  /*8c70*/  PRMT R14, R27, 0x7610, R14 ;  /* 0x000076101b0e7816 */ /* 0x000fe2000000000e */
[----:B----4-:R-:W-:Y:S01]  /*8c80*/  @P1 HFMA2.BF16_V2 R28, -RZ.H0_H0, RZ.H0_H0, -R171.H0_H0 ;  /* 0x200000ffff1c1231 */ /* 0x010fe200003409ab */
[----:B------:R-:W-:Y:S01]  /*8c90*/  ISETP.LE.U32.AND P5, PT, R66, UR4, PT ;  /* 0x0000000442007c0c */ /* 0x000fe2000bfa3070 */
[----:B------:R-:W-:Y:S01]  /*8ca0*/  FADD.FTZ R6, R87, R6 ;  /* 0x0000000657067221 */ /* 0x000fe20000010000 */
[----:B------:R-:W-:Y:S01]  /*8cb0*/  @P4 PRMT R169, R14, 0x5410, RZ ;  /* 0x000054100ea94816 */ /* 0x000fe200000000ff */
[----:B------:R-:W1:Y:S01]  /*8cc0*/  LDSM.16.MT88.4 R120, [R7+0x7800] ;  /* 0x007800000778783b */ /* 0x000e620000004200 */
[----:B------:R-:W-:-:S03]  /*8cd0*/  PRMT R11, R26, 0x7610, R11 ;  /* 0x000076101a0b7816 */ /* 0x000fc6000000000b */
[----:B------:R2:W3:Y:S01]  /*8ce0*/  LDL.LU.S16 R14, [R1+0x10] ;  /* 0x00001000010e7983 */ /* 0x0004e20000300600 */
[----:B------:R-:W-:-:S03]  /*8cf0*/  @P6 PRMT R168, R11, 0x5410, RZ ;  /* 0x000054100ba86816 */ /* 0x000fc600000000ff */
[----:B------:R2:W4:Y:S01]  /*8d00*/  LDL.LU.S16 R11, [R1+0x14] ;  /* 0x00001400010b7983 */ /* 0x0005220000300600 */
[----:B------:R-:W-:-:S04]  /*8d10*/  PRMT R25, R28, 0x7610, R25 ;  /* 0x000076101c197816 */ /* 0x000fc80000000019 */
[----:B------:R-:W-:Y:S02]  /*8d20*/  @P1 PRMT R171, R25, 0x5410, RZ ;  /* 0x0000541019ab1816 */ /* 0x000fe400000000ff */
[----:B------:R-:W-:Y:S01]  /*8d30*/  ISETP.LE.U32.AND P1, PT, R211, UR4, PT ;  /* 0x00000004d3007c0c */ /* 0x000fe2000bf23070 */
[----:B---3--:R-:W-:-:S05]  /*8d40*/  @!P3 HFMA2.BF16_V2 R14, -RZ.H0_H0, RZ.H0_H0, -R127.H0_H0 ;  /* 0x200000ffff0eb231 */ /* 0x008fca000034097f */
[----:B------:R-:W-:-:S07]  /*8d50*/  PRMT R9, R14, 0x7610, R9 ;  /* 0x000076100e097816 */ /* 0x000fce0000000009 */
[----:B----4-:R-:W-:Y:S01]  /*8d60*/  @!P1 HFMA2.BF16_V2 R11, -RZ.H0_H0, RZ.H0_H0, -R125.H0_H0 ;  /* 0x200000ffff0b9231 */ /* 0x010fe2000034097d */
[----:B------:R-:W-:Y:S02]  /*8d70*/  @!P3 PRMT R127, R9, 0x5410, RZ ;  /* 0x00005410097fb816 */ /* 0x000fe400000000ff */
[----:B------:R2:W3:Y:S02]  /*8d80*/  LDL.LU.S16 R9, [R1+0x18] ;  /* 0x0000180001097983 */ /* 0x0004e40000300600 */
[----:B------:R-:W-:-:S04]  /*8d90*/  PRMT R4, R11, 0x7610, R4 ;  /* 0x000076100b047816 */ /* 0x000fc80000000004 */
[----:B------:R-:W-:Y:S02]  /*8da0*/  @!P1 PRMT R125, R4, 0x5410, RZ ;  /* 0x00005410047d9816 */ /* 0x000fe400000000ff */
[----:B------:R2:W4:Y:S01]  /*8db0*/  LDL.LU.S16 R4, [R1+0x1c] ;  /* 0x00001c0001047983 */ /* 0x0005220000300600 */
[----:B------:R-:W-:-:S13]  /*8dc0*/  ISETP.LE.U32.AND P6, PT, R215, UR4, PT ;  /* 0x00000004d7007c0c */ /* 0x000fda000bfc3070 */
[----:B---3--:R-:W-:-:S05]  /*8dd0*/  @!P6 HFMA2.BF16_V2 R9, -RZ.H0_H0, RZ.H0_H0, -R124.H0_H0 ;  /* 0x200000ffff09e231 */ /* 0x008fca000034097c */
[----:B------:R-:W-:Y:S02]  /*8de0*/  PRMT R10, R9, 0x7610, R10 ;  /* 0x00007610090a7816 */ /* 0x000fe4000000000a */
[----:B------:R2:W3:Y:S01]  /*8df0*/  LDL.LU.S16 R9, [R1+0x20] ;  /* 0x0000200001097983 */ /* 0x0004e20000300600 */
[----:B----4-:R-:W-:-:S03]  /*8e00*/  @!P5 HFMA2.BF16_V2 R4, -RZ.H0_H0, RZ.H0_H0, -R135.H0_H0 ;  /* 0x200000ffff04d231 */ /* 0x010fc60000340987 */
[----:B------:R2:W4:Y:S02]  /*8e10*/  LDL.LU.S16 R14, [R1+0x28] ;  /* 0x00002800010e7983 */ /* 0x0005240000300600 */
[----:B------:R-:W-:Y:S02]  /*8e20*/  PRMT R8, R4, 0x7610, R8 ;  /* 0x0000761004087816 */ /* 0x000fe40000000008 */
[----:B------:R-:W-:Y:S02]  /*8e30*/  LOP3.LUT R4, R247, 0xffff, RZ, 0xc0, !PT ;  /* 0x0000fffff7047812 */ /* 0x000fe400078ec0ff */
[----:B------:R-:W-:Y:S02]  /*8e40*/  @!P6 PRMT R124, R10, 0x5410, RZ ;  /* 0x000054100a7ce816 */ /* 0x000fe400000000ff */
[----:B------:R-:W-:Y:S02]  /*8e50*/  ISETP.LE.U32.AND P6, PT, R4, UR4, PT ;  /* 0x0000000404007c0c */ /* 0x000fe4000bfc3070 */
[----:B------:R2:W2:Y:S01]  /*8e60*/  LDL.LU.S16 R4, [R1+0x24] ;  /* 0x0000240001047983 */ /* 0x0004a20000300600 */
[----:B------:R-:W-:-:S02]  /*8e70*/  ISETP.GT.U32.AND P4, PT, R228, UR4, PT ;  /* 0x00000004e4007c0c */ /* 0x000fc4000bf84070 */
[----:B------:R-:W-:Y:S02]  /*8e80*/  ISETP.GT.U32.AND P3, PT, R229, UR4, PT ;  /* 0x00000004e5007c0c */ /* 0x000fe4000bf64070 */
[----:B------:R-:W-:Y:S01]  /*8e90*/  ISETP.GT.U32.AND P1, PT, R230, UR4, PT ;  /* 0x00000004e6007c0c */ /* 0x000fe2000bf24070 */
[----:B------:R-:W-:-:S08]  /*8ea0*/  FADD.FTZ R6, R237, R6 ;  /* 0x00000006ed067221 */ /* 0x000fd00000010000 */
[----:B---3--:R-:W-:Y:S02]  /*8eb0*/  @P4 HFMA2.BF16_V2 R9, -RZ.H0_H0, RZ.H0_H0, -R134.H0_H0 ;  /* 0x200000ffff094231 */ /* 0x008fe40000340986 */
[----:B----4-:R-:W-:-:S03]  /*8ec0*/  @P3 HFMA2.BF16_V2 R14, -RZ.H0_H0, RZ.H0_H0, -R133.H0_H0 ;  /* 0x200000ffff0e3231 */ /* 0x010fc60000340985 */
[----:B------:R-:W-:Y:S02]  /*8ed0*/  PRMT R15, R9, 0x7610, R15 ;  /* 0x00007610090f7816 */ /* 0x000fe4000000000f */
[----:B------:R-:W-:Y:S02]  /*8ee0*/  PRMT R13, R14, 0x7610, R13 ;  /* 0x000076100e0d7816 */ /* 0x000fe4000000000d */
[----:B------:R-:W-:Y:S02]  /*8ef0*/  @P4 PRMT R134, R15, 0x5410, RZ ;  /* 0x000054100f864816 */ /* 0x000fe400000000ff */
[----:B------:R3:W4:Y:S01]  /*8f00*/  LDL.LU.S16 R15, [R1+0x38] ;  /* 0x00003800010f7983 */ /* 0x0007220000300600 */
[----:B------:R-:W-:Y:S01]  /*8f10*/  @P3 PRMT R133, R13, 0x5410, RZ ;  /* 0x000054100d853816 */ /* 0x000fe200000000ff */
[----:B--2---:R-:W-:Y:S02]  /*8f20*/  @P1 HFMA2.BF16_V2 R4, -RZ.H0_H0, RZ.H0_H0, -R132.H0_H0 ;  /* 0x200000ffff041231 */ /* 0x004fe40000340984 */
[----:B------:R3:W2:Y:S04]  /*8f30*/  LDL.LU.S16 R14, [R1+0x30] ;  /* 0x00003000010e7983 */ /* 0x0006a80000300600 */
[----:B------:R3:W3:Y:S01]  /*8f40*/  LDL.LU.S16 R13, [R1+0x2c] ;  /* 0x00002c00010d7983 */ /* 0x0006e20000300600 */
[----:B------:R-:W-:Y:S01]  /*8f50*/  PRMT R24, R4, 0x7610, R24 ;  /* 0x0000761004187816 */ /* 0x000fe20000000018 */
[----:B------:R-:W-:-:S02]  /*8f60*/  FADD.FTZ R4, R238, R6 ;  /* 0x00000006ee047221 */ /* 0x000fc40000010000 */
[----:B------:R1:W2:Y:S01]  /*8f70*/  LDL.LU.S16 R6, [R1+0x40] ;  /* 0x0000400001067983 */ /* 0x0002a20000300600 */
[----:B------:R-:W-:-:S04]  /*8f80*/  FADD.FTZ R0, R86, R0 ;  /* 0x0000000056007221 */ /* 0x000fc80000010000 */
[----:B------:R-:W-:-:S04]  /*8f90*/  FADD.FTZ R0, R236, R0 ;  /* 0x00000000ec007221 */ /* 0x000fc80000010000 */
[----:B------:R-:W-:Y:S01]  /*8fa0*/  FADD.FTZ R5, R5, R0 ;  /* 0x0000000005057221 */ /* 0x000fe20000010000 */
[----:B------:R-:W-:Y:S02]  /*8fb0*/  LOP3.LUT R0, R233, 0xffff, RZ, 0xc0, !PT ;  /* 0x0000ffffe9007812 */ /* 0x000fe400078ec0ff */
[----:B------:R-:W-:Y:S02]  /*8fc0*/  @!P5 PRMT R135, R8, 0x5410, RZ ;  /* 0x000054100887d816 */ /* 0x000fe400000000ff */
[----:B------:R-:W-:Y:S01]  /*8fd0*/  ISETP.LE.U32.AND P5, PT, R0, UR4, PT ;  /* 0x0000000400007c0c */ /* 0x000fe2000bfa3070 */
[----:B------:R-:W-:Y:S01]  /*8fe0*/  FADD.FTZ R5, R239, R5 ;  /* 0x00000005ef057221 */ /* 0x000fe20000010000 */
[----:B------:R-:W-:Y:S01]  /*8ff0*/  LOP3.LUT R0, R232, 0xffff, RZ, 0xc0, !PT ;  /* 0x0000ffffe8007812 */ /* 0x000fe200078ec0ff */
[C---:B------:R-:W-:Y:S08]  /*9000*/  HMMA.16816.F32.BF16 R84, R128.reuse, R88, R116 ;  /* 0x000000588054723c */ /* 0x040ff00000041874 */
[C---:B------:R-:W-:Y:S01]  /*9010*/  HMMA.16816.F32.BF16 R160, R128.reuse, R162, R56 ;  /* 0x000000a280a0723c */ /* 0x040fe20000041838 */
[----:B------:R-:W-:Y:S01]  /*9020*/  ISETP.LE.U32.AND P4, PT, R0, UR4, PT ;  /* 0x0000000400007c0c */ /* 0x000fe2000bf83070 */
[----:B------:R-:W-:Y:S01]  /*9030*/  FADD.FTZ R5, R241, R5 ;  /* 0x00000005f1057221 */ /* 0x000fe20000010000 */
[----:B------:R-:W-:Y:S01]  /*9040*/  LOP3.LUT R0, R231, 0xffff, RZ, 0xc0, !PT ;  /* 0x0000ffffe7007812 */ /* 0x000fe200078ec0ff */
[----:B------:R2:W2:Y:S03]  /*9050*/  LDSM.16.MT88.4 R56, [R7+0x3800] ;  /* 0x003800000738783b */ /* 0x0004a60000004200 */
[----:B------:R-:W-:Y:S01]  /*9060*/  ISETP.LE.U32.AND P3, PT, R0, UR4, PT ;  /* 0x0000000400007c0c */ /* 0x000fe2000bf63070 */
[----:B------:R-:W-:Y:S01]  /*9070*/  FADD.FTZ R0, R240, R4 ;  /* 0x00000004f0007221 */ /* 0x000fe20000010000 */
[----:B-1----:R-:W-:Y:S01]  /*9080*/  HMMA.16816.F32.BF16 R116, R128, R120, R60 ;  /* 0x000000788074723c */ /* 0x002fe2000004183c */
[----:B------:R-:W-:Y:S01]  /*9090*/  @P1 PRMT R132, R24, 0x5410, RZ ;  /* 0x0000541018841816 */ /* 0x000fe200000000ff */
[----:B------:R-:W1:Y:S01]  /*90a0*/  LDSM.16.MT88.4 R8, [R64+0x3800] ;  /* 0x003800004008783b */ /* 0x000e620000004200 */
[----:B------:R-:W-:-:S05]  /*90b0*/  FADD.FTZ R0, R242, R0 ;  /* 0x00000000f2007221 */ /* 0x000fca0000010000 */
[----:B------:R-:W-:Y:S01]  /*90c0*/  HMMA.16816.F32.BF16 R120, R128, R122, R16 ;  /* 0x0000007a8078723c */ /* 0x000fe20000041810 */
[----:B----4-:R-:W-:Y:S02]  /*90d0*/  @!P6 HFMA2.BF16_V2 R15, -RZ.H0_H0, RZ.H0_H0, -R197.H0_H0 ;  /* 0x200000ffff0fe231 */ /* 0x010fe400003409c5 */
[----:B---3--:R-:W-:Y:S02]  /*90e0*/  @!P4 HFMA2.BF16_V2 R13, -RZ.H0_H0, RZ.H0_H0, -R174.H0_H0 ;  /* 0x200000ffff0dc231 */ /* 0x008fe400003409ae */
[----:B--2---:R-:W-:-:S03]  /*90f0*/  @!P5 HFMA2.BF16_V2 R14, -RZ.H0_H0, RZ.H0_H0, -R202.H0_H0 ;  /* 0x200000ffff0ed231 */ /* 0x004fc600003409ca */
[----:B------:R-:W-:Y:S01]  /*9100*/  PRMT R4, R13, 0x7610, R4 ;  /* 0x000076100d047816 */ /* 0x000fe20000000004 */
[----:B------:R-:W-:Y:S01]  /*9110*/  @!P3 HFMA2.BF16_V2 R6, -RZ.H0_H0, RZ.H0_H0, -R126.H0_H0 ;  /* 0x200000ffff06b231 */ /* 0x000fe2000034097e */
[----:B------:R-:W-:Y:S02]  /*9120*/  PRMT R12, R15, 0x7610, R12 ;  /* 0x000076100f0c7816 */ /* 0x000fe4000000000c */
[----:B------:R-:W-:Y:S01]  /*9130*/  @!P4 PRMT R174, R4, 0x5410, RZ ;  /* 0x0000541004aec816 */ /* 0x000fe200000000ff */
[----:B------:R-:W-:Y:S01]  /*9140*/  IMAD.U32 R4, RZ, RZ, UR31 ;  /* 0x0000001fff047e24 */ /* 0x000fe2000f8e00ff */
[----:B------:R-:W-:Y:S02]  /*9150*/  PRMT R7, R14, 0x7610, R7 ;  /* 0x000076100e077816 */ /* 0x000fe40000000007 */
[----:B------:R-:W-:Y:S01]  /*9160*/  PRMT R16, R6, 0x7610, R16 ;  /* 0x0000761006107816 */ /* 0x000fe20000000010 */
[----:B------:R-:W-:Y:S01]  /*9170*/  FADD.FTZ R6, R243, R5 ;  /* 0x00000005f3067221 */ /* 0x000fe20000010000 */
[----:B------:R-:W-:Y:S01]  /*9180*/  @!P6 PRMT R197, R12, 0x5410, RZ ;  /* 0x000054100cc5e816 */ /* 0x000fe200000000ff */
[----:B------:R-:W-:Y:S01]  /*9190*/  IMAD.WIDE R4, R4, 0x2, R212 ;  /* 0x0000000204047825 */ /* 0x000fe200078e02d4 */
[----:B------:R-:W-:-:S03]  /*91a0*/  @!P5 PRMT R202, R7, 0x5410, RZ ;  /* 0x0000541007cad816 */ /* 0x000fc600000000ff */
[----:B------:R-:W-:Y:S01]  /*91b0*/  FADD.FTZ R7, R251, R0 ;  /* 0x00000000fb077221 */ /* 0x000fe20000010000 */
[----:B------:R-:W-:Y:S01]  /*91c0*/  FADD.FTZ R0, R250, R6 ;  /* 0x00000006fa007221 */ /* 0x000fe20000010000 */
[----:B------:R-:W-:Y:S02]  /*91d0*/  STG.E.U16 desc[UR24][R212.64+0x2], R197 ;  /* 0x000002c5d4007986 */ /* 0x000fe4000c101518 */
[----:B------:R-:W-:Y:S02]  /*91e0*/  FADD.FTZ R6, R248, R7 ;  /* 0x00000007f8067221 */ /* 0x000fe40000010000 */
[----:B------:R-:W-:Y:S01]  /*91f0*/  STG.E.U16 desc[UR24][R4.64], R196 ;  /* 0x000000c404007986 */ /* 0x000fe2000c101518 */
[----:B------:R-:W-:-:S03]  /*9200*/  FADD.FTZ R0, R249, R0 ;  /* 0x00000000f9007221 */ /* 0x000fc60000010000 */
[----:B------:R-:W-:Y:S04]  /*9210*/  STG.E.U16 desc[UR24][R4.64+0x2], R190 ;  /* 0x000002be04007986 */ /* 0x000fe8000c101518 */
[----:B------:R-:W-:Y:S04]  /*9220*/  STG.E.U16 desc[UR24][R212.64+0x10], R201 ;  /* 0x000010c9d4007986 */ /* 0x000fe8000c101518 */
[----:B------:R-:W-:Y:S04]  /*9230*/  STG.E.U16 desc[UR24][R212.64+0x12], R199 ;  /* 0x000012c7d4007986 */ /* 0x000fe8000c101518 */
[----:B------:R-:W-:Y:S04]  /*9240*/  STG.E.U16 desc[UR24][R4.64+0x12], R200 ;  /* 0x000012c804007986 */ /* 0x000fe8000c101518 */
[----:B------:R-:W-:Y:S01]  /*9250*/  STG.E.U16 desc[UR24][R4.64+0x10], R198 ;  /* 0x000010c604007986 */ /* 0x000fe2000c101518 */
[----:B------:R-:W-:-:S03]  /*9260*/  @!P3 PRMT R126, R16, 0x5410, RZ ;  /* 0x00005410107eb816 */ /* 0x000fc600000000ff */
[----:B------:R-:W-:Y:S01]  /*9270*/  STG.E.U16 desc[UR24][R212.64+0x20], R203 ;  /* 0x000020cbd4007986 */ /* 0x000fe2000c101518 */
[----:B------:R-:W-:-:S03]  /*9280*/  FADD.FTZ R6, R67, R6 ;  /* 0x0000000643067221 */ /* 0x000fc60000010000 */
[----:B------:R-:W-:Y:S01]  /*9290*/  STG.E.U16 desc[UR24][R212.64+0x22], R202 ;  /* 0x000022cad4007986 */ /* 0x000fe2000c101518 */
[----:B------:R-:W-:-:S03]  /*92a0*/  FADD.FTZ R0, R246, R0 ;  /* 0x00000000f6007221 */ /* 0x000fc60000010000 */
        /* <DEDUP_REMOVED lines=22> */
[----:B------:R-:W-:Y:S04]  /*9410*/  STG.E.U16 desc[UR24][R212.64+0x72], R134 ;  /* 0x00007286d4007986 */ /* 0x000fe8000c101518 */
[----:B------:R-:W-:Y:S04]  /*9420*/  STG.E.U16 desc[UR24][R4.64+0x70], R133 ;  /* 0x0000708504007986 */ /* 0x000fe8000c101518 */
[----:B------:R2:W-:Y:S01]  /*9430*/  STG.E.U16 desc[UR24][R4.64+0x72], R132 ;  /* 0x0000728404007986 */ /* 0x0005e2000c101518 */
[----:B------:R-:W-:Y:S03]  /*9440*/  HMMA.16816.F32.BF16 R100, R128, R104, R100 ;  /* 0x000000688064723c */ /* 0x000fe60000041864 */
[----:B------:R-:W3:Y:S01]  /*9450*/  LDSM.16.MT88.4 R12, [R64+0x7800] ;  /* 0x00780000400c783b */ /* 0x000ee20000004200 */
[----:B--2---:R-:W-:Y:S01]  /*9460*/  FADD.FTZ R4, R245, R0 ;  /* 0x00000000f5047221 */ /* 0x004fe20000010000 */
[----:B------:R-:W-:-:S03]  /*9470*/  FADD.FTZ R0, R207, R6 ;  /* 0x00000006cf007221 */ /* 0x000fc60000010000 */
[----:B------:R-:W-:Y:S01]  /*9480*/  FADD.FTZ R239, R234, R4 ;  /* 0x00000004eaef7221 */ /* 0x000fe20000010000 */
[----:B------:R-:W-:-:S03]  /*9490*/  FADD.FTZ R0, R210, R0 ;  /* 0x00000000d2007221 */ /* 0x000fc60000010000 */
[----:B------:R-:W-:Y:S01]  /*94a0*/  FADD.FTZ R239, R204, R239 ;  /* 0x000000efccef7221 */ /* 0x000fe20000010000 */
[----:B------:R-:W-:Y:S02]  /*94b0*/  FADD.FTZ R238, R206, R0 ;  /* 0x00000000ceee7221 */ /* 0x000fe40000010000 */
[----:B------:R2:W5:Y:S01]  /*94c0*/  LDL.LU R206, [R1+0x88] ;  /* 0x0000880001ce7983 */ /* 0x0005620000300800 */
[----:B------:R-:W-:-:S03]  /*94d0*/  FADD.FTZ R239, R205, R239 ;  /* 0x000000efcdef7221 */ /* 0x000fc60000010000 */
[----:B------:R2:W5:Y:S01]  /*94e0*/  LDL.LU R205, [R1+0x84] ;  /* 0x0000840001cd7983 */ /* 0x0005620000300800 */
[C---:B------:R-:W-:Y:S08]  /*94f0*/  HMMA.16816.F32.BF16 R104, R128.reuse, R106, R52 ;  /* 0x0000006a8068723c */ /* 0x040ff00000041834 */
[C---:B------:R-:W-:Y:S08]  /*9500*/  HMMA.16816.F32.BF16 R148, R128.reuse, R144, R148 ;  /* 0x000000908094723c */ /* 0x040ff00000041894 */
[C---:B------:R-:W-:Y:S08]  /*9510*/  HMMA.16816.F32.BF16 R52, R128.reuse, R56, R92 ;  /* 0x000000388034723c */ /* 0x040ff0000004185c */
[C---:B------:R-:W-:Y:S01]  /*9520*/  HMMA.16816.F32.BF16 R144, R128.reuse, R146, R96 ;  /* 0x000000928090723c */ /* 0x040fe20000041860 */
[----:B------:R-:W4:Y:S07]  /*9530*/  LDSM.16.MT88.4 R96, [R64+0x5800] ;  /* 0x005800004060783b */ /* 0x000f2e0000004200 */
[----:B------:R-:W-:Y:S01]  /*9540*/  HMMA.16816.F32.BF16 R56, R128, R58, R136 ;  /* 0x0000003a8038723c */ /* 0x000fe20000041888 */
[----:B------:R3:W2:Y:S01]  /*9550*/  LDSM.16.MT88.4 R136, [R64+0x1800] ;  /* 0x001800004088783b */ /* 0x0006a20000004200 */
[----:B------:R-:W-:-:S02]  /*9560*/  FADD.FTZ R238, R208, R238 ;  /* 0x000000eed0ee7221 */ /* 0x000fc40000010000 */
[----:B------:R-:W2:Y:S04]  /*9570*/  S2R R208, SR_TID.X ;  /* 0x0000000000d07919 */ /* 0x000ea80000002100 */
[C---:B------:R-:W-:Y:S08]  /*9580*/  HMMA.16816.F32.BF16 R88, R128.reuse, R90, R140 ;  /* 0x0000005a8058723c */ /* 0x040ff0000004188c */
[C---:B-1----:R-:W-:Y:S08]  /*9590*/  HMMA.16816.F32.BF16 R60, R128.reuse, R8, R192 ;  /* 0x00000008803c723c */ /* 0x042ff000000418c0 */
[C---:B---3--:R-:W-:Y:S08]  /*95a0*/  HMMA.16816.F32.BF16 R64, R128.reuse, R10, R216 ;  /* 0x0000000a8040723c */ /* 0x048ff000000418d8 */
[C---:B------:R-:W-:Y:S08]  /*95b0*/  HMMA.16816.F32.BF16 R124, R128.reuse, R12, R32 ;  /* 0x0000000c807c723c */ /* 0x040ff00000041820 */
[C---:B----4-:R-:W-:Y:S08]  /*95c0*/  HMMA.16816.F32.BF16 R92, R128.reuse, R96, R180 ;  /* 0x00000060805c723c */ /* 0x050ff000000418b4 */
[C---:B--2---:R-:W-:Y:S08]  /*95d0*/  HMMA.16816.F32.BF16 R140, R128.reuse, R136, R220 ;  /* 0x00000088808c723c */ /* 0x044ff000000418dc */
[C---:B------:R-:W-:Y:S08]  /*95e0*/  HMMA.16816.F32.BF16 R136, R128.reuse, R138, R224 ;  /* 0x0000008a8088723c */ /* 0x040ff000000418e0 */
[C---:B------:R-:W-:Y:S08]  /*95f0*/  HMMA.16816.F32.BF16 R96, R128.reuse, R98, R176 ;  /* 0x000000628060723c */ /* 0x040ff000000418b0 */
[----:B------:R-:W-:Y:S01]  /*9600*/  HMMA.16816.F32.BF16 R128, R128, R14, R20 ;  /* 0x0000000e8080723c */ /* 0x000fe20000041814 */
[----:B------:R-:W-:-:S04]  /*9610*/  NOP ;  /* 0x0000000000007918 */ /* 0x000fc80000000000 */
[----:B------:R-:W-:-:S15]  /*9620*/  BRA.U !UP1, `(.L_x_1048) ;  /* 0x0000005d09c47547 */ /* 0x000fde000b800000 */
[----:B------:R-:W2:Y:S01]  /*9630*/  LDL.LU R204, [R1+0x44] ;  /* 0x0000440001cc7983 */ /* 0x000ea20000300800 */
[C---:B------:R-:W-:Y:S01]  /*9640*/  IMAD.SHL.U32 R6, R208.reuse, 0x40, RZ ;  /* 0x00000040d0067824 */ /* 0x040fe200078e00ff */
[--C-:B------:R-:W-:Y:S01]  /*9650*/  SHF.R.U32.HI R7, RZ, 0x2, R208.reuse ;  /* 0x00000002ff077819 */ /* 0x100fe200000116d0 */
[----:B------:R-:W-:Y:S01]  /*9660*/  IMAD.SHL.U32 R4, R208, 0x8, RZ ;  /* 0x00000008d0047824 */ /* 0x000fe200078e00ff */
[----:B------:R-:W-:Y:S01]  /*9670*/  SHF.R.U32.HI R200, RZ, 0x1, R208 ;  /* 0x00000001ffc87819 */ /* 0x000fe200000116d0 */
[----:B------:R-:W-:Y:S01]  /*9680*/  IMAD.U32 R5, RZ, RZ, UR21 ;  /* 0x00000015ff057e24 */ /* 0x000fe2000f8e00ff */
[----:B------:R-:W-:Y:S01]  /*9690*/  LOP3.LUT R0, R6, 0x1c0, RZ, 0xc0, !PT ;  /* 0x000001c006007812 */ /* 0x000fe200078ec0ff */
[----:B------:R-:W-:Y:S01]  /*96a0*/  IMAD.SHL.U32 R209, R208, 0x40, RZ ;  /* 0x00000040d0d17824 */ /* 0x000fe200078e00ff */
[----:B------:R-:W-:Y:S01]  /*96b0*/  LOP3.LUT R7, R7, 0x7, RZ, 0xc0, !PT ;  /* 0x0000000707077812 */ /* 0x000fe200078ec0ff */
[----:B------:R-:W-:Y:S01]  /*96c0*/  IMAD.U32 R216, RZ, RZ, UR23 ;  /* 0x00000017ffd87e24 */ /* 0x000fe2000f8e00ff */
[----:B------:R-:W-:Y:S01]  /*96d0*/  LOP3.LUT R0, R0, 0x38, R4, 0xf8, !PT ;  /* 0x0000003800007812 */ /* 0x000fe200078ef804 */
[----:B------:R-:W1:Y:S01]  /*96e0*/  S2UR UR5, SR_CgaCtaId ;  /* 0x00000000000579c3 */ /* 0x000e620000008800 */
[----:B------:R-:W-:Y:S01]  /*96f0*/  LOP3.LUT R207, R209, 0x1c0, RZ, 0xc0, !PT ;  /* 0x000001c0d1cf7812 */ /* 0x000fe200078ec0ff */
[----:B------:R-:W3:Y:S01]  /*9700*/  LDCU UR4, c[0x0][0x440] ;  /* 0x00008800ff0477ac */ /* 0x000ee20008000800 */
[----:B------:R-:W-:Y:S01]  /*9710*/  LOP3.LUT R200, R0, 0x8, R200, 0x78, !PT ;  /* 0x0000000800c87812 */ /* 0x000fe200078e78c8 */
[----:B------:R-:W-:Y:S01]  /*9720*/  IMAD.U32 R0, RZ, RZ, UR22 ;  /* 0x00000016ff007e24 */ /* 0x000fe2000f8e00ff */
[----:B------:R-:W-:Y:S01]  /*9730*/  LOP3.LUT R207, R207, 0x38, R4, 0xf8, !PT ;  /* 0x00000038cfcf7812 */ /* 0x000fe200078ef804 */
[----:B------:R-:W4:Y:S01]  /*9740*/  LDCU UR11, c[0x0][0x448] ;  /* 0x00008900ff0b77ac */ /* 0x000f220008000800 */
[----:B------:R-:W-:Y:S01]  /*9750*/  IMAD.MOV.U32 R132, RZ, RZ, R2 ;  /* 0x000000ffff847224 */ /* 0x000fe200078e0002 */
[----:B------:R-:W4:Y:S01]  /*9760*/  LDC R214, c[0x0][0x4f8] ;  /* 0x00013e00ffd67b82 */ /* 0x000f220000000800 */
[----:B------:R-:W-:Y:S01]  /*9770*/  LOP3.LUT R201, R207, 0x8, R208, 0x78, !PT ;  /* 0x00000008cfc97812 */ /* 0x000fe200078e78d0 */
[----:B------:R-:W-:Y:S01]  /*9780*/  UMOV UR6, 0x400 ;  /* 0x0000040000067882 */ /* 0x000fe20000000000 */
[----:B------:R-:W-:Y:S01]  /*9790*/  LOP3.LUT R2, R4, 0x1f8, RZ, 0xc0, !PT ;  /* 0x000001f804027812 */ /* 0x000fe200078ec0ff */
[----:B------:R-:W-:Y:S01]  /*97a0*/  IMAD.MOV.U32 R202, RZ, RZ, 0x20 ;  /* 0x00000020ffca7424 */ /* 0x000fe200078e00ff */
[----:B------:R-:W-:Y:S01]  /*97b0*/  LOP3.LUT R200, R200, 0x200, R6, 0xf8, !PT ;  /* 0x00000200c8c87812 */ /* 0x000fe200078ef806 */
[----:B------:R-:W-:Y:S01]  /*97c0*/  UIADD3 UR10, UPT, UPT, UR22, 0x3f, URZ ;  /* 0x0000003f160a7890 */ /* 0x000fe2000fffe0ff */
[----:B------:R-:W-:Y:S01]  /*97d0*/  LOP3.LUT R2, R2, 0x38, R208, 0x78, !PT ;  /* 0x0000003802027812 */ /* 0x000fe200078e78d0 */
[----:B------:R-:W4:Y:S01]  /*97e0*/  LDC.64 R240, c[0x0][0x3c0] ;  /* 0x0000f000fff07b82 */ /* 0x000f220000000a00 */
[----:B------:R-:W-:Y:S01]  /*97f0*/  SEL R202, R202, 0xffffffe0, !P2 ;  /* 0xffffffe0caca7807 */ /* 0x000fe20005000000 */
[----:B------:R-:W-:Y:S01]  /*9800*/  IMAD.MOV.U32 R210, RZ, RZ, 0x40 ;  /* 0x00000040ffd27424 */ /* 0x000fe200078e00ff */
[----:B------:R-:W-:Y:S01]  /*9810*/  LOP3.LUT R2, R2, 0x1e00, R4, 0xf8, !PT ;  /* 0x00001e0002027812 */ /* 0x000fe200078ef804 */
[----:B------:R-:W2:Y:S01]  /*9820*/  LDCU UR9, c[0x0][0x440] ;  /* 0x00008800ff0977ac */ /* 0x000ea20008000800 */
[----:B------:R-:W-:-:S02]  /*9830*/  LOP3.LUT P0, RZ, R208, 0x2, RZ, 0xc0, !PT ;  /* 0x00000002d0ff7812 */ /* 0x000fc4000780c0ff */
[----:B------:R-:W-:Y:S01]  /*9840*/  LOP3.LUT R8, R4, 0x38, RZ, 0xc0, !PT ;  /* 0x0000003804087812 */ /* 0x000fe200078ec0ff */
[----:B-1----:R-:W-:Y:S01]  /*9850*/  ULEA UR5, UR5, UR6, 0x18 ;  /* 0x0000000605057291 */ /* 0x002fe2000f8ec0ff */
[----:B------:R-:W1:Y:S02]  /*9860*/  LDCU.U8 UR8, c[0x0][0x4f8] ;  /* 0x00009f00ff0877ac */ /* 0x000e640008000000 */
[----:B---3--:R-:W-:-:S03]  /*9870*/  ISETP.GE.AND P1, PT, R8, UR4, PT ;  /* 0x0000000408007c0c */ /* 0x008fc6000bf26270 */
[----:B------:R-:W-:Y:S01]  /*9880*/  LEA R200, R200, UR5, 0x1 ;  /* 0x00000005c8c87c11 */ /* 0x000fe2000f8e08ff */
[----:B------:R-:W3:Y:S01]  /*9890*/  LDCU UR4, c[0x0][0x45c] ;  /* 0x00008b80ff0477ac */ /* 0x000ee20008000800 */
[----:B----4-:R-:W-:Y:S02]  /*98a0*/  LOP3.LUT R214, R214, 0xff, RZ, 0xc0, !PT ;  /* 0x000000ffd6d67812 */ /* 0x010fe400078ec0ff */
[----:B------:R-:W-:Y:S01]  /*98b0*/  LEA R211, R2, UR5, 0x1 ;  /* 0x0000000502d37c11 */ /* 0x000fe2000f8e08ff */
[----:B------:R-:W-:Y:S01]  /*98c0*/  IMAD.IADD R202, R202, 0x1, R200 ;  /* 0x00000001caca7824 */ /* 0x000fe200078e02c8 */
[----:B------:R-:W-:Y:S01]  /*98d0*/  ULEA.HI UR10, UR10, 0xfffffffe, URZ, 0x1a ;  /* 0xfffffffe0a0a7891 */ /* 0x000fe2000f8fd0ff */
[----:B------:R-:W-:Y:S01]  /*98e0*/  IMAD R214, R214, 0x10000, R214 ;  /* 0x00010000d6d67824 */ /* 0x000fe200078e02d6 */
[----:B------:R-:W-:Y:S01]  /*98f0*/  USHF.L.U32 UR6, UR11, 0x3, URZ ;  /* 0x000000030b067899 */ /* 0x000fe200080006ff */
[----:B------:R-:W-:Y:S01]  /*9900*/  VIADD R2, R200, 0x10000 ;  /* 0x00010000c8027836 */ /* 0x000fe20000000000 */
[C---:B------:R-:W-:Y:S01]  /*9910*/  SHF.L.U64.HI R6, R240.reuse, 0x4, R241 ;  /* 0x00000004f0067819 */ /* 0x040fe200000102f1 */
[----:B------:R-:W-:-:S02]  /*9920*/  IMAD.SHL.U32 R4, R240, 0x10, RZ ;  /* 0x00000010f0047824 */ /* 0x000fc400078e00ff */
[----:B--2---:R-:W-:Y:S02]  /*9930*/  IMAD R5, R5, 0x40, R204 ;  /* 0x0000004005057824 */ /* 0x004fe400078e02cc */
[----:B------:R-:W-:Y:S02]  /*9940*/  IMAD.MOV.U32 R204, RZ, RZ, 0x20 ;  /* 0x00000020ffcc7424 */ /* 0x000fe400078e00ff */
[----:B------:R-:W-:-:S03]  /*9950*/  IMAD.IADD R5, R7, 0x1, R5 ;  /* 0x0000000107057824 */ /* 0x000fc600078e0205 */
[----:B------:R-:W-:Y:S01]  /*9960*/  SEL R204, R204, 0xffffffe0, !P0 ;  /* 0xffffffe0cccc7807 */ /* 0x000fe20004000000 */
[----:B------:R-:W-:Y:S01]  /*9970*/  VIADD R215, R5, UR22 ;  /* 0x0000001605d77c36 */ /* 0x000fe20008000000 */
[----:B------:R-:W-:-:S04]  /*9980*/  IADD3 R0, PT, PT, R0, -UR23, R5 ;  /* 0x8000001700007c10 */ /* 0x000fc8000fffe005 */
[----:B------:R-:W-:Y:S02]  /*9990*/  IADD3 R216, PT, PT, R0, 0x8, R216 ;  /* 0x0000000800d87810 */ /* 0x000fe40007ffe0d8 */
[----:B------:R-:W-:-:S05]  /*99a0*/  LOP3.LUT R0, R209, 0x400, RZ, 0xc0, !PT ;  /* 0x00000400d1007812 */ /* 0x000fca00078ec0ff */
[----:B------:R-:W-:Y:S02]  /*99b0*/  IMAD R201, R201, 0x2, R0 ;  /* 0x00000002c9c97824 */ /* 0x000fe400078e0200 */
[----:B------:R-:W-:Y:S02]  /*99c0*/  IMAD.MOV.U32 R0, RZ, RZ, R3 ;  /* 0x000000ffff007224 */ /* 0x000fe400078e0003 */
[----:B------:R-:W-:-:S05]  /*99d0*/  IMAD.SHL.U32 R3, R208, 0x2, RZ ;  /* 0x00000002d0037824 */ /* 0x000fca00078e00ff */
[----:B------:R-:W-:-:S05]  /*99e0*/  LOP3.LUT R3, R3, 0x6, RZ, 0xc0, !PT ;  /* 0x0000000603037812 */ /* 0x000fca00078ec0ff */
[----:B------:R-:W-:-:S05]  /*99f0*/  VIADD R3, R3, UR23 ;  /* 0x0000001703037c36 */ /* 0x000fca0008000000 */
[----:B------:R2:W-:Y:S01]  /*9a00*/  STL [R1+0x80], R3 ;  /* 0x0000800301007387 */ /* 0x0005e20000100800 */
[----:B-1-3--:R-:W-:Y:S05]  /*9a10*/  BRA `(.L_x_1049) ;  /* 0x0000000400a07947 */ /* 0x00afea0003800000 */
.L_x_1051:
[----:B------:R-:W2:Y:S01]  /*9a20*/  LDL R193, [R1+0x3c] ;  /* 0x00003c0001c17983 */ /* 0x000ea20000100800 */
[----:B------:R-:W1:Y:S01]  /*9a30*/  LDC.64 R134, c[0x0][0x3b8] ;  /* 0x0000ee00ff867b82 */ /* 0x000e620000000a00 */
[----:B------:R-:W-:Y:S02]  /*9a40*/  UIADD3 UR13, UPT, UPT, UR10, -0x1, URZ ;  /* 0xffffffff0a0d7890 */ /* 0x000fe4000fffe0ff */
[----:B------:R-:W3:Y:S04]  /*9a50*/  LDL R192, [R1+0x34] ;  /* 0x0000340001c07983 */ /* 0x000ee80000100800 */
[C---:B-1----:R-:W-:Y:S01]  /*9a60*/  IMAD.WIDE.U32 R2, R134.reuse, UR13, RZ ;  /* 0x0000000d86027c25 */ /* 0x042fe2000f8e00ff */
[C---:B------:R-:W-:Y:S03]  /*9a70*/  SHF.L.U64.HI R175, R134.reuse, 0x4, R135 ;  /* 0x0000000486af7819 */ /* 0x040fe60000010287 */
[----:B------:R-:W-:Y:S02]  /*9a80*/  IMAD R3, R135, UR13, R3 ;  /* 0x0000000d87037c24 */ /* 0x000fe4000f8e0203 */
[----:B------:R-:W-:Y:S05]  /*9a90*/  IMAD.SHL.U32 R168, R134, 0x10, RZ ;  /* 0x0000001086a87824 */ /* 0x000fea00078e00ff */
[C---:B------:R-:W-:Y:S04]  /*9aa0*/  LEA R133, P5, R2.reuse, R168, 0x6 ;  /* 0x000000a802857211 */ /* 0x040fe800078a30ff */
[----:B------:R-:W-:Y:S02]  /*9ab0*/  LEA.HI.X R169, R2, R175, R3, 0x6, P5 ;  /* 0x000000af02a97211 */ /* 0x000fe400028f3403 */
[C---:B------:R-:W-:Y:S04]  /*9ac0*/  LEA R172, P5, R134.reuse, R133, 0x5 ;  /* 0x0000008586ac7211 */ /* 0x040fe800078a28ff */
[----:B------:R-:W-:Y:S02]  /*9ad0*/  LEA.HI.X R176, R134, R169, R135, 0x5, P5 ;  /* 0x000000a986b07211 */ /* 0x000fe400028f2c87 */
[C---:B--2---:R-:W-:Y:S04]  /*9ae0*/  LEA R170, P6, R2.reuse, R193, 0x7 ;  /* 0x000000c102aa7211 */ /* 0x044fe800078c38ff */
[-C--:B---3--:R-:W-:Y:S02]  /*9af0*/  LEA.HI.X R171, R2, R192.reuse, R3, 0x7, P6 ;  /* 0x000000c002ab7211 */ /* 0x088fe400030f3c03 */
        /* <DEDUP_REMOVED lines=9> */
[CC--:B------:R-:W-:Y:S02]  /*9b90*/  LEA R134, P6, R3.reuse, R193.reuse, 0x1 ;  /* 0x000000c103867211 */ /* 0x0c0fe400078c08ff */
[C---:B------:R-:W-:Y:S01]  /*9ba0*/  LEA R2, P5, R172.reuse, R193, 0x1 ;  /* 0x000000c1ac027211 */ /* 0x040fe200078a08ff */
        /* <DEDUP_REMOVED lines=79> */
.L_x_1049:
[----:B------:R-:W3:Y:S01]  /*a0a0*/  LDL R16, [R1+0x70] ;  /* 0x0000700001107983 */ /* 0x000ee20000100800 */
[----:B------:R-:W-:Y:S04]  /*a0b0*/  DEPBAR.LE SB0, 0x0 ;  /* 0x000080000000791a */ /* 0x000fe80000000000 */
[----:B------:R-:W4:Y:S01]  /*a0c0*/  LDL R15, [R1+0x5c] ;  /* 0x00005c00010f7983 */ /* 0x000f220000100800 */
        /* <DEDUP_REMOVED lines=9> */
[C---:B------:R-:W-:Y:S01]  /*a160*/  LOP3.LUT R11, R17.reuse, 0x40, RZ, 0xfc, !PT ;  /* 0x00000040110b7812 */ /* 0x040fe200078efcff */
[----:B------:R-:W-:Y:S01]  /*a170*/  IMAD.SHL.U32 R12, R208, 0x20, RZ ;  /* 0x00000020d00c7824 */ /* 0x000fe200078e00ff */
[----:B--2---:R-:W-:Y:S01]  /*a180*/  LOP3.LUT R3, R17, 0x80, RZ, 0xfc, !PT ;  /* 0x0000008011037812 */ /* 0x004fe200078efcff */
[----:B------:R-:W-:Y:S01]  /*a190*/  UIADD3 UR16, UPT, UPT, UR26, -0x61c88647, URZ ;  /* 0x9e3779b91a107890 */ /* 0x000fe2000fffe0ff */
[----:B------:R-:W-:Y:S01]  /*a1a0*/  ISETP.GE.AND P4, PT, R11, UR9, PT ;  /* 0x000000090b007c0c */ /* 0x000fe2000bf86270 */
[----:B------:R1:W-:Y:S01]  /*a1b0*/  STL [R1+0x78], R11 ;  /* 0x0000780b01007387 */ /* 0x0003e20000100800 */
[----:B------:R-:W-:Y:S01]  /*a1c0*/  ISETP.GE.AND P3, PT, R3, UR9, PT ;  /* 0x0000000903007c0c */ /* 0x000fe2000bf66270 */
[----:B------:R-:W-:Y:S01]  /*a1d0*/  UIADD3 UR15, UPT, UPT, UR26, 0x3c6ef372, URZ ;  /* 0x3c6ef3721a0f7890 */ /* 0x000fe2000fffe0ff */
[----:B------:R-:W-:Y:S02]  /*a1e0*/  LOP3.LUT R2, R17, 0xc0, RZ, 0xfc, !PT ;  /* 0x000000c011027812 */ /* 0x000fe400078efcff */
[----:B------:R2:W-:Y:S01]  /*a1f0*/  STL [R1+0x74], R3 ;  /* 0x0000740301007387 */ /* 0x0005e20000100800 */
[-C--:B------:R-:W-:Y:S01]  /*a200*/  LEA R5, P0, R8, R4.reuse, 0x6 ;  /* 0x0000000408057211 */ /* 0x080fe200078030ff */
[----:B------:R-:W-:Y:S01]  /*a210*/  UIADD3 UR11, UPT, UPT, UR27, -0x4498517b, URZ ;  /* 0xbb67ae851b0b7890 */ /* 0x000fe2000fffe0ff */
[----:B------:R-:W-:Y:S02]  /*a220*/  LOP3.LUT R206, R12, 0x7c00, RZ, 0xc0, !PT ;  /* 0x00007c000cce7812 */ /* 0x000fe400078ec0ff */
[----:B------:R4:W-:Y:S01]  /*a230*/  STL [R1+0x7c], R2 ;  /* 0x00007c0201007387 */ /* 0x0009e20000100800 */
[----:B------:R-:W-:Y:S01]  /*a240*/  SHF.R.U32.HI R222, RZ, 0x5, R208 ;  /* 0x00000005ffde7819 */ /* 0x000fe200000116d0 */
[----:B------:R-:W-:Y:S03]  /*a250*/  UISETP.NE.AND UP0, UPT, UR10, URZ, UPT ;  /* 0x000000ff0a00728c */ /* 0x000fe6000bf05270 */
[----:B------:R-:W4:Y:S01]  /*a260*/  LDL.64 R220, [R1+0x68] ;  /* 0x0000680001dc7983 */ /* 0x000f220000100a00 */
[----:B------:R-:W-:Y:S04]  /*a270*/  UIADD3 UR12, UPT, UPT, UR27, 0x76cf5d0a, URZ ;  /* 0x76cf5d0a1b0c7890 */ /* 0x000fe8000fffe0ff */
[----:B------:R-:W4:Y:S05]  /*a280*/  LDL.64 R218, [R1+0x60] ;  /* 0x0000600001da7983 */ /* 0x000f2a0000100a00 */
[----:B------:R-:W4:Y:S01]  /*a290*/  LDL R217, [R1+0x80] ;  /* 0x0000800001d97983 */ /* 0x000f220000100800 */
[C---:B-1----:R-:W-:Y:S02]  /*a2a0*/  IADD3 R11, P5, PT, R5.reuse, R4, RZ ;  /* 0x00000004050b7210 */ /* 0x042fe40007fbe0ff */
[----:B--2---:R-:W-:Y:S02]  /*a2b0*/  LOP3.LUT R3, R206, 0x200, R209, 0xf8, !PT ;  /* 0x00000200ce037812 */ /* 0x004fe400078ef8d1 */
[CC--:B---3--:R-:W-:Y:S02]  /*a2c0*/  LEA R6, P2, R8.reuse, R16.reuse, 0x7 ;  /* 0x0000001008067211 */ /* 0x0c8fe400078438ff */
[C---:B------:R-:W-:Y:S02]  /*a2d0*/  LEA R4, P6, R5.reuse, R16, 0x1 ;  /* 0x0000001005047211 */ /* 0x040fe400078c08ff */
[--C-:B----4-:R-:W-:Y:S02]  /*a2e0*/  LEA.HI.X R7, R8, R15, R9.reuse, 0x7, P2 ;  /* 0x0000000f08077211 */ /* 0x110fe400010f3c09 */
[----:B------:R-:W-:Y:S02]  /*a2f0*/  ISETP.GE.AND P2, PT, R2, UR9, PT ;  /* 0x0000000902007c0c */ /* 0x000fe4000bf46270 */
[----:B------:R-:W-:Y:S01]  /*a300*/  LEA.HI.X R9, R8, R10, R9, 0x6, P0 ;  /* 0x0000000a08097211 */ /* 0x000fe200000f3409 */
[----:B------:R-:W-:Y:S01]  /*a310*/  @!PT LDS RZ, [RZ] ;  /* 0x00000000fffff984 */ /* 0x000fe20000000800 */
[----:B------:R-:W-:Y:S01]  /*a320*/  @!PT LDS RZ, [RZ] ;  /* 0x00000000fffff984 */ /* 0x000fe20000000800 */
[----:B------:R-:W-:Y:S01]  /*a330*/  @!PT LDS RZ, [RZ] ;  /* 0x00000000fffff984 */ /* 0x000fe20000000800 */
[----:B------:R-:W-:Y:S01]  /*a340*/  @!P1 LDGSTS.E.BYPASS.LTC128B.128 [R211+0x10000], desc[UR24][R6.64] ;  /* 0x1000000006d39fae */ /* 0x000fe2000b981a18 */
[C---:B------:R-:W-:Y:S02]  /*a350*/  LEA R12, P0, R240.reuse, R5, 0x5 ;  /* 0x00000005f00c7211 */ /* 0x040fe400078028ff */
[----:B------:R-:W-:Y:S02]  /*a360*/  LEA.HI.X R5, R5, R15, R9, 0x1, P6 ;  /* 0x0000000f05057211 */ /* 0x000fe400030f0c09 */
[----:B------:R-:W-:Y:S01]  /*a370*/  @P1 STS.128 [R211+0x10000], RZ ;  /* 0x010000ffd3001388 */ /* 0x000fe20000000c00 */
[----:B------:R-:W-:Y:S01]  /*a380*/  ISETP.GE.AND P1, PT, R17, UR9, PT ;  /* 0x0000000911007c0c */ /* 0x000fe2000bf26270 */
[----:B------:R-:W-:Y:S01]  /*a390*/  IMAD.X R13, R9, 0x1, R10, P5 ;  /* 0x00000001090d7824 */ /* 0x000fe200028e060a */
[CC--:B------:R-:W-:Y:S02]  /*a3a0*/  LEA R10, P5, R11.reuse, R16.reuse, 0x1 ;  /* 0x000000100b0a7211 */ /* 0x0c0fe400078a08ff */
[----:B------:R-:W-:Y:S01]  /*a3b0*/  @!PT LDS RZ, [RZ] ;  /* 0x00000000fffff984 */ /* 0x000fe20000000800 */
[----:B------:R-:W-:Y:S01]  /*a3c0*/  @!PT LDS RZ, [RZ] ;  /* 0x00000000fffff984 */ /* 0x000fe20000000800 */
[----:B------:R-:W-:Y:S01]  /*a3d0*/  @!PT LDS RZ, [RZ] ;  /* 0x00000000fffff984 */ /* 0x000fe20000000800 */
[----:B------:R-:W-:Y:S01]  /*a3e0*/  @!P4 LDGSTS.E.BYPASS.LTC128B.128 [R211+0x12000], desc[UR24][R6.64+0x80] ;  /* 0x1200008006d3cfae */ /* 0x000fe2000b981a18 */
[----:B------:R-:W-:Y:S02]  /*a3f0*/  LEA.HI.X R14, R240, R9, R241, 0x5, P0 ;  /* 0x00000009f00e7211 */ /* 0x000fe400000f2cf1 */
[-C--:B------:R-:W-:Y:S02]  /*a400*/  LEA.HI.X R11, R11, R15.reuse, R13, 0x1, P5 ;  /* 0x0000000f0b0b7211 */ /* 0x080fe400028f0c0d */
[----:B------:R-:W-:Y:S01]  /*a410*/  @P4 STS.128 [R211+0x12000], RZ ;  /* 0x012000ffd3004388 */ /* 0x000fe20000000c00 */
[C---:B------:R-:W-:Y:S02]  /*a420*/  LEA R8, P0, R12.reuse, R16, 0x1 ;  /* 0x000000100c087211 */ /* 0x040fe400078008ff */
[----:B------:R-:W-:Y:S02]  /*a430*/  LOP3.LUT R2, R205, 0x8, RZ, 0xc0, !PT ;  /* 0x00000008cd027812 */ /* 0x000fe400078ec0ff */
[----:B------:R-:W-:Y:S01]  /*a440*/  @!PT LDS RZ, [RZ] ;  /* 0x00000000fffff984 */ /* 0x000fe20000000800 */
[----:B------:R-:W-:Y:S01]  /*a450*/  @!PT LDS RZ, [RZ] ;  /* 0x00000000fffff984 */ /* 0x000fe20000000800 */
[----:B------:R-:W-:Y:S01]  /*a460*/  @!PT LDS RZ, [RZ] ;  /* 0x00000000fffff984 */ /* 0x000fe20000000800 */
[----:B------:R-:W-:Y:S01]  /*a470*/  @!P3 LDGSTS.E.BYPASS.LTC128B.128 [R211+0x14000], desc[UR24][R6.64+0x100] ;  /* 0x1400010006d3bfae */ /* 0x000fe2000b981a18 */
[----:B------:R-:W-:Y:S02]  /*a480*/  LEA.HI.X R9, R12, R15, R14, 0x1, P0 ;  /* 0x0000000f0c097211 */ /* 0x000fe400000f0c0e */
[----:B------:R-:W-:Y:S02]  /*a490*/  LOP3.LUT R2, R3, R207, R2, 0xf6, !PT ;  /* 0x000000cf03027212 */ /* 0x000fe400078ef602 */
[----:B------:R-:W-:Y:S01]  /*a4a0*/  @P3 STS.128 [R211+0x14000], RZ ;  /* 0x014000ffd3003388 */ /* 0x000fe20000000c00 */
[----:B------:R-:W-:Y:S01]  /*a4b0*/  VIADD R3, R201, UR5 ;  /* 0x00000005c9037c36 */ /* 0x000fe20008000000 */
[----:B------:R-:W-:Y:S03]  /*a4c0*/  LOP3.LUT P0, RZ, R208, 0x4, RZ, 0xc0, !PT ;  /* 0x00000004d0ff7812 */ /* 0x000fe6000780c0ff */
[----:B------:R-:W-:Y:S01]  /*a4d0*/  @!PT LDS RZ, [RZ] ;  /* 0x00000000fffff984 */ /* 0x000fe20000000800 */
[----:B------:R-:W-:Y:S01]  /*a4e0*/  @!PT LDS RZ, [RZ] ;  /* 0x00000000fffff984 */ /* 0x000fe20000000800 */
[----:B------:R-:W-:Y:S01]  /*a4f0*/  @!PT LDS RZ, [RZ] ;  /* 0x00000000fffff984 */ /* 0x000fe20000000800 */
[----:B------:R-:W-:Y:S01]  /*a500*/  @!P2 LDGSTS.E.BYPASS.LTC128B.128 [R211+0x16000], desc[UR24][R6.64+0x180] ;  /* 0x1600018006d3afae */ /* 0x000fe2000b981a18 */
[----:B------:R-:W-:Y:S01]  /*a510*/  LEA R133, R2, UR5, 0x1 ;  /* 0x0000000502857c11 */ /* 0x000fe2000f8e08ff */
[C---:B------:R-:W-:Y:S01]  /*a520*/  IMAD.IADD R2, R3.reuse, 0x1, R204 ;  /* 0x0000000103027824 */ /* 0x040fe200078e02cc */
[----:B------:R-:W-:Y:S02]  /*a530*/  SEL R196, R210, 0xffffffc0, !P0 ;  /* 0xffffffc0d2c47807 */ /* 0x000fe40004000000 */
[----:B------:R-:W-:Y:S01]  /*a540*/  @P2 STS.128 [R211+0x16000], RZ ;  /* 0x016000ffd3002388 */ /* 0x000fe20000000c00 */
[--C-:B------:R-:W-:Y:S04]  /*a550*/  IMAD.IADD R135, R204, 0x1, R133.reuse ;  /* 0x00000001cc877824 */ /* 0x100fe800078e0285 */
        /* <DEDUP_REMOVED lines=65> */
[----:B------:R-:W-:Y:S05]  /*a970*/  LDSM.16.M88.4 R16, [R201+UR5+0x8800] ;  /* 0x00880005c910783b */ /* 0x000fea0008000200 */
[----:B------:R-:W-:Y:S05]  /*a980*/  LDSM.16.M88.4 R24, [R201+UR5+0x9000] ;  /* 0x00900005c918783b */ /* 0x000fea0008000200 */
[----:B------:R-:W-:Y:S05]  /*a990*/  LDSM.16.M88.4 R168, [R201+UR5+0x9800] ;  /* 0x00980005c9a8783b */ /* 0x000fea0008000200 */
[----:B-1----:R-:W1:Y:S05]  /*a9a0*/  LDSM.16.M88.4 R8, [R201+UR5+0x8000] ;  /* 0x00800005c908783b */ /* 0x002e6a0008000200 */
[----:B------:R-:W0:Y:S05]  /*a9b0*/  LDGDEPBAR ;  /* 0x00000000000079af */ /* 0x000e2a0000000000 */
[----:B------:R-:W-:Y:S05]  /*a9c0*/  LDSM.16.M88.4 R172, [R135] ;  /* 0x0000000087ac783b */ /* 0x000fea0000000200 */
[----:B------:R-:W2:Y:S05]  /*a9d0*/  LDSM.16.M88.4 R176, [R2+0x8000] ;  /* 0x0080000002b0783b */ /* 0x000eaa0000000200 */
[----:B------:R-:W3:Y:S05]  /*a9e0*/  LDSM.16.M88.4 R180, [R2+0x8800] ;  /* 0x0088000002b4783b */ /* 0x000eea0000000200 */
[----:B------:R-:W4:Y:S05]  /*a9f0*/  LDSM.16.M88.4 R184, [R2+0x9000] ;  /* 0x0090000002b8783b */ /* 0x000f2a0000000200 */
[----:B------:R-:W-:Y:S05]  /*aa00*/  LDSM.16.M88.4 R188, [R196+0x8000] ;  /* 0x00800000c4bc783b */ /* 0x000fea0000000200 */
[----:B------:R-:W-:Y:S01]  /*aa10*/  LDSM.16.M88.4 R192, [R196+0x8800] ;  /* 0x00880000c4c0783b */ /* 0x000fe20000000200 */
        /* <DEDUP_REMOVED lines=11> */
[----:B------:R-:W2:Y:S07]  /*aad0*/  LDSM.16.M88.4 R176, [R134] ;  /* 0x0000000086b0783b */ /* 0x000eae0000000200 */
        /* <DEDUP_REMOVED lines=8> */
[----:B------:R-:W-:Y:S05]  /*ab60*/  LDSM.16.M88.4 R168, [R203] ;  /* 0x00000000cba8783b */ /* 0x000fea0000000200 */
[----:B------:R-:W1:Y:S02]  /*ab70*/  LDSM.16.M88.4 R172, [R3+0x8000] ;  /* 0x0080000003ac783b */ /* 0x000e640000000200 */
        /* <DEDUP_REMOVED lines=9> */
[C---:B----4-:R-:W-:Y:S08]  /*ac10*/  HMMA.16816.F32.BF16 R28, R176.reuse, R184, R28 ;  /* 0x000000b8b01c723c */ /* 0x050ff0000004181c */
[----:B------:R-:W-:Y:S01]  /*ac20*/  HMMA.16816.F32.BF16 R32, R176, R186, R32 ;  /* 0x000000bab020723c */ /* 0x000fe20000041820 */
[----:B------:R-:W-:Y:S05]  /*ac30*/  LDSM.16.M88.4 R176, [R133+0x2000] ;  /* 0x0020000085b0783b */ /* 0x000fea0000000200 */
[----:B------:R-:W4:Y:S02]  /*ac40*/  LDSM.16.M88.4 R184, [R201+UR5+0xa000] ;  /* 0x00a00005c9b8783b */ /* 0x000f240008000200 */
[C---:B-1----:R-:W-:Y:S08]  /*ac50*/  HMMA.16816.F32.BF16 R4, R168.reuse, R172, R4 ;  /* 0x000000aca804723c */ /* 0x042ff00000041804 */
[C---:B------:R-:W-:Y:S01]  /*ac60*/  HMMA.16816.F32.BF16 R8, R168.reuse, R174, R8 ;  /* 0x000000aea808723c */ /* 0x040fe20000041808 */
[----:B------:R-:W1:Y:S07]  /*ac70*/  LDSM.16.M88.4 R172, [R201+UR5+0xa800] ;  /* 0x00a80005c9ac783b */ /* 0x000e6e0008000200 */
[C---:B--2---:R-:W-:Y:S08]  /*ac80*/  HMMA.16816.F32.BF16 R12, R168.reuse, R188, R12 ;  /* 0x000000bca80c723c */ /* 0x044ff0000004180c */
[C---:B------:R-:W-:Y:S01]  /*ac90*/  HMMA.16816.F32.BF16 R16, R168.reuse, R190, R16 ;  /* 0x000000bea810723c */ /* 0x040fe20000041810 */
[----:B------:R-:W-:Y:S07]  /*aca0*/  LDSM.16.M88.4 R188, [R201+UR5+0xb800] ;  /* 0x00b80005c9bc783b */ /* 0x000fee0008000200 */
[C---:B---3--:R-:W-:Y:S08]  /*acb0*/  HMMA.16816.F32.BF16 R20, R168.reuse, R180, R20 ;  /* 0x000000b4a814723c */ /* 0x048ff00000041814 */
[C---:B------:R-:W-:Y:S01]  /*acc0*/  HMMA.16816.F32.BF16 R24, R168.reuse, R182, R24 ;  /* 0x000000b6a818723c */ /* 0x040fe20000041818 */
[----:B------:R-:W2:Y:S07]  /*acd0*/  LDSM.16.M88.4 R180, [R201+UR5+0xb000] ;  /* 0x00b00005c9b4783b */ /* 0x000eae0008000200 */
[C---:B------:R-:W-:Y:S08]  /*ace0*/  HMMA.16816.F32.BF16 R28, R168.reuse, R192, R28 ;  /* 0x000000c0a81c723c */ /* 0x040ff0000004181c */
[----:B------:R-:W-:Y:S01]  /*acf0*/  HMMA.16816.F32.BF16 R32, R168, R194, R32 ;  /* 0x000000c2a820723c */ /* 0x000fe20000041820 */
[----:B------:R-:W-:Y:S05]  /*ad00*/  LDSM.16.M88.4 R168, [R135+0x2000] ;  /* 0x0020000087a8783b */ /* 0x000fea0000000200 */
[----:B------:R-:W3:Y:S02]  /*ad10*/  LDSM.16.M88.4 R192, [R2+0xa000] ;  /* 0x00a0000002c0783b */ /* 0x000ee40000000200 */
        /* <DEDUP_REMOVED lines=11> */
[----:B------:R-:W-:Y:S05]  /*add0*/  LDSM.16.M88.4 R176, [R134+0x2000] ;  /* 0x0020000086b0783b */ /* 0x000fea0000000200 */
[----:B------:R-:W2:Y:S02]  /*ade0*/  LDSM.16.M88.4 R188, [R196+0xa000] ;  /* 0x00a00000c4bc783b */ /* 0x000ea40000000200 */
        /* <DEDUP_REMOVED lines=9> */
[C---:B--2---:R-:W-:Y:S08]  /*ae80*/  HMMA.16816.F32.BF16 R28, R168.reuse, R180, R28 ;  /* 0x000000b4a81c723c */ /* 0x044ff0000004181c */
[----:B------:R-:W-:Y:S01]  /*ae90*/  HMMA.16816.F32.BF16 R32, R168, R182, R32 ;  /* 0x000000b6a820723c */ /* 0x000fe20000041820 */
[----:B------:R-:W-:Y:S05]  /*aea0*/  LDSM.16.M88.4 R168, [R203+0x2000] ;  /* 0x00200000cba8783b */ /* 0x000fea0000000200 */
[----:B------:R-:W2:Y:S02]  /*aeb0*/  LDSM.16.M88.4 R180, [R3+0xa000] ;  /* 0x00a0000003b4783b */ /* 0x000ea40000000200 */
[C---:B------:R-:W-:Y:S08]  /*aec0*/  HMMA.16816.F32.BF16 R4, R176.reuse, R188, R4 ;  /* 0x000000bcb004723c */ /* 0x040ff00000041804 */
[C---:B------:R-:W-:Y:S01]  /*aed0*/  HMMA.16816.F32.BF16 R8, R176.reuse, R190, R8 ;  /* 0x000000beb008723c */ /* 0x040fe20000041808 */
[----:B------:R-:W4:Y:S07]  /*aee0*/  LDSM.16.M88.4 R188, [R3+0xa800] ;  /* 0x00a8000003bc783b */ /* 0x000f2e0000000200 */
[C---:B---3--:R-:W-:Y:S08]  /*aef0*/  HMMA.16816.F32.BF16 R12, R176.reuse, R192, R12 ;  /* 0x000000c0b00c723c */ /* 0x048ff0000004180c */
[C---:B------:R-:W-:Y:S01]  /*af00*/  HMMA.16816.F32.BF16 R16, R176.reuse, R194, R16 ;  /* 0x000000c2b010723c */ /* 0x040fe20000041810 */
[----:B------:R-:W-:Y:S07]  /*af10*/  LDSM.16.M88.4 R192, [R3+0xb800] ;  /* 0x00b8000003c0783b */ /* 0x000fee0000000200 */
[C---:B-1----:R-:W-:Y:S08]  /*af20*/  HMMA.16816.F32.BF16 R20, R176.reuse, R172, R20 ;  /* 0x000000acb014723c */ /* 0x042ff00000041814 */
[C---:B------:R-:W-:Y:S01]  /*af30*/  HMMA.16816.F32.BF16 R24, R176.reuse, R174, R24 ;  /* 0x000000aeb018723c */ /* 0x040fe20000041818 */
[----:B------:R-:W1:Y:S07]  /*af40*/  LDSM.16.M88.4 R172, [R3+0xb000] ;  /* 0x00b0000003ac783b */ /* 0x000e6e0000000200 */
[C---:B------:R-:W-:Y:S08]  /*af50*/  HMMA.16816.F32.BF16 R28, R176.reuse, R184, R28 ;  /* 0x000000b8b01c723c */ /* 0x040ff0000004181c */
[----:B------:R-:W-:Y:S01]  /*af60*/  HMMA.16816.F32.BF16 R32, R176, R186, R32 ;  /* 0x000000bab020723c */ /* 0x000fe20000041820 */
[----:B------:R-:W-:Y:S05]  /*af70*/  LDSM.16.M88.4 R176, [R133+0x4000] ;  /* 0x0040000085b0783b */ /* 0x000fea0000000200 */
[----:B------:R-:W-:Y:S02]  /*af80*/  LDSM.16.M88.4 R184, [R201+UR5+0xc800] ;  /* 0x00c80005c9b8783b */ /* 0x000fe40008000200 */
[C---:B--2---:R-:W-:Y:S08]  /*af90*/  HMMA.16816.F32.BF16 R4, R168.reuse, R180, R4 ;  /* 0x000000b4a804723c */ /* 0x044ff00000041804 */
[C---:B------:R-:W-:Y:S01]  /*afa0*/  HMMA.16816.F32.BF16 R8, R168.reuse, R182, R8 ;  /* 0x000000b6a808723c */ /* 0x040fe20000041808 */
[----:B------:R-:W2:Y:S07]  /*afb0*/  LDSM.16.M88.4 R180, [R201+UR5+0xc000] ;  /* 0x00c00005c9b4783b */ /* 0x000eae0008000200 */
[C---:B----4-:R-:W-:Y:S08]  /*afc0*/  HMMA.16816.F32.BF16 R12, R168.reuse, R188, R12 ;  /* 0x000000bca80c723c */ /* 0x050ff0000004180c */
[C---:B------:R-:W-:Y:S01]  /*afd0*/  HMMA.16816.F32.BF16 R16, R168.reuse, R190, R16 ;  /* 0x000000bea810723c */ /* 0x040fe20000041810 */
[----:B------:R-:W-:Y:S07]  /*afe0*/  LDSM.16.M88.4 R188, [R201+UR5+0xd800] ;  /* 0x00d80005c9bc783b */ /* 0x000fee0008000200 */
[C---:B-1----:R-:W-:Y:S08]  /*aff0*/  HMMA.16816.F32.BF16 R20, R168.reuse, R172, R20 ;  /* 0x000000aca814723c */ /* 0x042ff00000041814 */
[C---:B------:R-:W-:Y:S01]  /*b000*/  HMMA.16816.F32.BF16 R24, R168.reuse, R174, R24 ;  /* 0x000000aea818723c */ /* 0x040fe20000041818 */
[----:B------:R-:W1:Y:S07]  /*b010*/  LDSM.16.M88.4 R172, [R201+UR5+0xd000] ;  /* 0x00d00005c9ac783b */ /* 0x000e6e0008000200 */
[C---:B------:R-:W-:Y:S08]  /*b020*/  HMMA.16816.F32.BF16 R28, R168.reuse, R192, R28 ;  /* 0x000000c0a81c723c */ /* 0x040ff0000004181c */
[----:B------:R-:W-:Y:S01]  /*b030*/  HMMA.16816.F32.BF16 R32, R168, R194, R32 ;  /* 0x000000c2a820723c */ /* 0x000fe20000041820 */
[----:B------:R-:W-:Y:S05]  /*b040*/  LDSM.16.M88.4 R168, [R135+0x4000] ;  /* 0x0040000087a8783b */ /* 0x000fea0000000200 */
[----:B------:R-:W-:Y:S02]  /*b050*/  LDSM.16.M88.4 R192, [R2+0xc800] ;  /* 0x00c8000002c0783b */ /* 0x000fe40000000200 */
        /* <DEDUP_REMOVED lines=12> */
[----:B------:R-:W3:Y:S02]  /*b120*/  LDSM.16.M88.4 R188, [R196+0xc000] ;  /* 0x00c00000c4bc783b */ /* 0x000ee40000000200 */
        /* <DEDUP_REMOVED lines=11> */
[----:B------:R-:W1:Y:S05]  /*b1e0*/  LDSM.16.M88.4 R168, [R196+0xd000] ;  /* 0x00d00000c4a8783b */ /* 0x000e6a0000000200 */
[----:B------:R-:W-:Y:S02]  /*b1f0*/  LDSM.16.M88.4 R184, [R203+0x4000] ;  /* 0x00400000cbb8783b */ /* 0x000fe40000000200 */
[C---:B---3--:R-:W-:Y:S08]  /*b200*/  HMMA.16816.F32.BF16 R4, R176.reuse, R188, R4 ;  /* 0x000000bcb004723c */ /* 0x048ff00000041804 */
[C---:B------:R-:W-:Y:S01]  /*b210*/  HMMA.16816.F32.BF16 R8, R176.reuse, R190, R8 ;  /* 0x000000beb008723c */ /* 0x040fe20000041808 */
[----:B------:R-:W3:Y:S07]  /*b220*/  LDSM.16.M88.4 R188, [R3+0xc000] ;  /* 0x00c0000003bc783b */ /* 0x000eee0000000200 */
[C---:B--2---:R-:W-:Y:S08]  /*b230*/  HMMA.16816.F32.BF16 R12, R176.reuse, R180, R12 ;  /* 0x000000b4b00c723c */ /* 0x044ff0000004180c */
[C---:B------:R-:W-:Y:S01]  /*b240*/  HMMA.16816.F32.BF16 R16, R176.reuse, R182, R16 ;  /* 0x000000b6b010723c */ /* 0x040fe20000041810 */
[----:B------:R-:W-:Y:S07]  /*b250*/  LDSM.16.M88.4 R180, [R201+UR5+0xe000] ;  /* 0x00e00005c9b4783b */ /* 0x000fee0008000200 */
[C---:B-1----:R-:W-:Y:S08]  /*b260*/  HMMA.16816.F32.BF16 R20, R176.reuse, R168, R20 ;  /* 0x000000a8b014723c */ /* 0x042ff00000041814 */
[C---:B------:R-:W-:Y:S01]  /*b270*/  HMMA.16816.F32.BF16 R24, R176.reuse, R170, R24 ;  /* 0x000000aab018723c */ /* 0x040fe20000041818 */
[----:B------:R-:W1:Y:S07]  /*b280*/  LDSM.16.M88.4 R168, [R3+0xd000] ;  /* 0x00d0000003a8783b */ /* 0x000e6e0000000200 */
[C---:B------:R-:W-:Y:S08]  /*b290*/  HMMA.16816.F32.BF16 R28, R176.reuse, R172, R28 ;  /* 0x000000acb01c723c */ /* 0x040ff0000004181c */
[----:B------:R-:W-:Y:S01]  /*b2a0*/  HMMA.16816.F32.BF16 R32, R176, R174, R32 ;  /* 0x000000aeb020723c */ /* 0x000fe20000041820 */
[----:B------:R-:W2:Y:S05]  /*b2b0*/  LDSM.16.M88.4 R172, [R3+0xd800] ;  /* 0x00d8000003ac783b */ /* 0x000eaa0000000200 */
[----:B------:R4:W2:Y:S02]  /*b2c0*/  LDSM.16.M88.4 R176, [R133+0x6000] ;  /* 0x0060000085b0783b */ /* 0x0008a40000000200 */
[C---:B---3--:R-:W-:Y:S08]  /*b2d0*/  HMMA.16816.F32.BF16 R4, R184.reuse, R188, R4 ;  /* 0x000000bcb804723c */ /* 0x048ff00000041804 */
[C---:B------:R-:W-:Y:S01]  /*b2e0*/  HMMA.16816.F32.BF16 R8, R184.reuse, R190, R8 ;  /* 0x000000beb808723c */ /* 0x040fe20000041808 */
[----:B------:R-:W3:Y:S07]  /*b2f0*/  LDSM.16.M88.4 R188, [R201+UR5+0xe800] ;  /* 0x00e80005c9bc783b */ /* 0x000eee0008000200 */
[C---:B------:R-:W-:Y:S01]  /*b300*/  HMMA.16816.F32.BF16 R12, R184.reuse, R192, R12 ;  /* 0x000000c0b80c723c */ /* 0x040fe2000004180c */
[----:B----4-:R-:W-:Y:S07]  /*b310*/  IMAD.U32 R133, RZ, RZ, UR10 ;  /* 0x0000000aff857e24 */ /* 0x010fee000f8e00ff */
[C---:B------:R-:W-:Y:S01]  /*b320*/  HMMA.16816.F32.BF16 R16, R184.reuse, R194, R16 ;  /* 0x000000c2b810723c */ /* 0x040fe20000041810 */
[----:B------:R-:W4:Y:S07]  /*b330*/  LDSM.16.M88.4 R192, [R201+UR5+0xf000] ;  /* 0x00f00005c9c0783b */ /* 0x000f2e0008000200 */
[C---:B-1----:R-:W-:Y:S08]  /*b340*/  HMMA.16816.F32.BF16 R20, R184.reuse, R168, R20 ;  /* 0x000000a8b814723c */ /* 0x042ff00000041814 */
[C---:B------:R-:W-:Y:S01]  /*b350*/  HMMA.16816.F32.BF16 R24, R184.reuse, R170, R24 ;  /* 0x000000aab818723c */ /* 0x040fe20000041818 */
[----:B------:R-:W1:Y:S07]  /*b360*/  LDSM.16.M88.4 R168, [R201+UR5+0xf800] ;  /* 0x00f80005c9a8783b */ /* 0x000e6e0008000200 */
[C---:B--2---:R-:W-:Y:S08]  /*b370*/  HMMA.16816.F32.BF16 R28, R184.reuse, R172, R28 ;  /* 0x000000acb81c723c */ /* 0x044ff0000004181c */
[----:B------:R-:W-:Y:S01]  /*b380*/  HMMA.16816.F32.BF16 R32, R184, R174, R32 ;  /* 0x000000aeb820723c */ /* 0x000fe20000041820 */
[----:B------:R2:W-:Y:S05]  /*b390*/  LDSM.16.M88.4 R172, [R135+0x6000] ;  /* 0x0060000087ac783b */ /* 0x0005ea0000000200 */
[----:B------:R-:W-:Y:S02]  /*b3a0*/  LDSM.16.M88.4 R184, [R2+0xe800] ;  /* 0x00e8000002b8783b */ /* 0x000fe40000000200 */
[C---:B------:R-:W-:Y:S08]  /*b3b0*/  HMMA.16816.F32.BF16 R4, R176.reuse, R180, R4 ;  /* 0x000000b4b004723c */ /* 0x040ff00000041804 */
[C---:B------:R-:W-:Y:S01]  /*b3c0*/  HMMA.16816.F32.BF16 R8, R176.reuse, R182, R8 ;  /* 0x000000b6b008723c */ /* 0x040fe20000041808 */
[----:B------:R-:W1:Y:S07]  /*b3d0*/  LDSM.16.M88.4 R180, [R2+0xe000] ;  /* 0x00e0000002b4783b */ /* 0x000e6e0000000200 */
[C---:B---3--:R-:W-:Y:S01]  /*b3e0*/  HMMA.16816.F32.BF16 R12, R176.reuse, R188, R12 ;  /* 0x000000bcb00c723c */ /* 0x048fe2000004180c */
[----:B--2---:R-:W-:Y:S04]  /*b3f0*/  IMAD.U32 R135, RZ, RZ, UR21 ;  /* 0x00000015ff877e24 */ /* 0x004fe8000f8e00ff */
[----:B------:R-:W-:Y:S03]  /*b400*/  IMAD R135, R135, 0x4, R222 ;  /* 0x0000000487877824 */ /* 0x000fe600078e02de */
[C---:B------:R-:W-:Y:S01]  /*b410*/  HMMA.16816.F32.BF16 R16, R176.reuse, R190, R16 ;  /* 0x000000beb010723c */ /* 0x040fe20000041810 */
[----:B------:R-:W2:Y:S07]  /*b420*/  LDSM.16.M88.4 R188, [R2+0xf000] ;  /* 0x00f0000002bc783b */ /* 0x000eae0000000200 */
[C---:B----4-:R-:W-:Y:S08]  /*b430*/  HMMA.16816.F32.BF16 R20, R176.reuse, R192, R20 ;  /* 0x000000c0b014723c */ /* 0x050ff00000041814 */
[C---:B------:R-:W-:Y:S01]  /*b440*/  HMMA.16816.F32.BF16 R24, R176.reuse, R194, R24 ;  /* 0x000000c2b018723c */ /* 0x040fe20000041818 */
[----:B------:R3:W4:Y:S07]  /*b450*/  LDSM.16.M88.4 R192, [R2+0xf800] ;  /* 0x00f8000002c0783b */ /* 0x00072e0000000200 */
[C---:B-1----:R-:W-:Y:S08]  /*b460*/  HMMA.16816.F32.BF16 R28, R176.reuse, R168, R28 ;  /* 0x000000a8b01c723c */ /* 0x042ff0000004181c */
[----:B------:R-:W-:Y:S01]  /*b470*/  HMMA.16816.F32.BF16 R32, R176, R170, R32 ;  /* 0x000000aab020723c */ /* 0x000fe20000041820 */
[----:B------:R1:W-:Y:S05]  /*b480*/  LDSM.16.M88.4 R168, [R134+0x6000] ;  /* 0x0060000086a8783b */ /* 0x0003ea0000000200 */
[----:B------:R-:W4:Y:S02]  /*b490*/  LDSM.16.M88.4 R176, [R196+0xe000] ;  /* 0x00e00000c4b0783b */ /* 0x000f240000000200 */
[C---:B------:R-:W-:Y:S01]  /*b4a0*/  HMMA.16816.F32.BF16 R4, R172.reuse, R180, R4 ;  /* 0x000000b4ac04723c */ /* 0x040fe20000041804 */
[----:B---3--:R-:W-:Y:S07]  /*b4b0*/  IMAD.U32 R2, RZ, RZ, UR27 ;  /* 0x0000001bff027e24 */ /* 0x008fee000f8e00ff */
[C---:B------:R-:W-:Y:S01]  /*b4c0*/  HMMA.16816.F32.BF16 R8, R172.reuse, R182, R8 ;  /* 0x000000b6ac08723c */ /* 0x040fe20000041808 */
[----:B------:R-:W3:Y:S02]  /*b4d0*/  LDSM.16.M88.4 R180, [R196+0xe800] ;  /* 0x00e80000c4b4783b */ /* 0x000ee40000000200 */
[----:B-1----:R-:W-:Y:S05]  /*b4e0*/  LOP3.LUT R134, R221, UR13, R2, 0x96, !PT ;  /* 0x0000000ddd867c12 */ /* 0x002fea000f8e9602 */
[C---:B------:R-:W-:Y:S01]  /*b4f0*/  HMMA.16816.F32.BF16 R12, R172.reuse, R184, R12 ;  /* 0x000000b8ac0c723c */ /* 0x040fe2000004180c */
[----:B------:R-:W-:Y:S02]  /*b500*/  UIADD3 UR13, UPT, UPT, UR13, 0x1, URZ ;  /* 0x000000010d0d7890 */ /* 0x000fe4000fffe0ff */
[----:B------:R-:W-:Y:S05]  /*b510*/  IMAD R2, R133, 0x40, R217 ;  /* 0x0000004085027824 */ /* 0x000fea00078e02d9 */
[----:B------:R-:W-:Y:S01]  /*b520*/  LOP3.LUT R133, RZ, R2, RZ, 0x33, !PT ;  /* 0x00000002ff857212 */ /* 0x000fe200078e33ff */
[C---:B------:R-:W-:Y:S01]  /*b530*/  HMMA.16816.F32.BF16 R16, R172.reuse, R186, R16 ;  /* 0x000000baac10723c */ /* 0x040fe20000041810 */
[----:B------:R-:W1:Y:S03]  /*b540*/  LDSM.16.M88.4 R184, [R196+0xf000] ;  /* 0x00f00000c4b8783b */ /* 0x000e660000000200 */
[----:B------:R-:W-:Y:S02]  /*b550*/  IMAD.IADD R133, R215, 0x1, R133 ;  /* 0x00000001d7857824 */ /* 0x000fe400078e0285 */
[----:B------:R-:W1:Y:S02]  /*b560*/  LDSM.16.M88.4 R196, [R196+0xf800] ;  /* 0x00f80000c4c4783b */ /* 0x000e640000000200 */
[C---:B--2---:R-:W-:Y:S08]  /*b570*/  HMMA.16816.F32.BF16 R20, R172.reuse, R188, R20 ;  /* 0x000000bcac14723c */ /* 0x044ff00000041814 */
[C---:B------:R-:W-:Y:S01]  /*b580*/  HMMA.16816.F32.BF16 R24, R172.reuse, R190, R24 ;  /* 0x000000beac18723c */ /* 0x040fe20000041818 */
[----:B------:R-:W-:Y:S07]  /*b590*/  LDSM.16.M88.4 R188, [R3+0xe000] ;  /* 0x00e0000003bc783b */ /* 0x000fee0000000200 */
[C---:B----4-:R-:W-:Y:S08]  /*b5a0*/  HMMA.16816.F32.BF16 R28, R172.reuse, R192, R28 ;  /* 0x000000c0ac1c723c */ /* 0x050ff0000004181c */
[----:B------:R-:W-:Y:S01]  /*b5b0*/  HMMA.16816.F32.BF16 R32, R172, R194, R32 ;  /* 0x000000c2ac20723c */ /* 0x000fe20000041820 */
[----:B------:R-:W2:Y:S07]  /*b5c0*/  LDSM.16.M88.4 R172, [R203+0x6000] ;  /* 0x00600000cbac783b */ /* 0x000eae0000000200 */
[C---:B------:R-:W-:Y:S08]  /*b5d0*/  HMMA.16816.F32.BF16 R4, R168.reuse, R176, R4 ;  /* 0x000000b0a804723c */ /* 0x040ff00000041804 */
[C---:B------:R-:W-:Y:S01]  /*b5e0*/  HMMA.16816.F32.BF16 R8, R168.reuse, R178, R8 ;  /* 0x000000b2a808723c */ /* 0x040fe20000041808 */
[----:B------:R-:W-:Y:S07]  /*b5f0*/  LDSM.16.M88.4 R176, [R3+0xf000] ;  /* 0x00f0000003b0783b */ /* 0x000fee0000000200 */
[C---:B---3--:R-:W-:Y:S03]  /*b600*/  HMMA.16816.F32.BF16 R12, R168.reuse, R180, R12 ;  /* 0x000000b4a80c723c */ /* 0x048fe6000004180c */
[----:B------:R-:W-:Y:S01]  /*b610*/  LOP3.LUT R180, R220, UR11, R219, 0x96, !PT ;  /* 0x0000000bdcb47c12 */ /* 0x000fe2000f8e96db */
[----:B------:R-:W-:Y:S04]  /*b620*/  UIADD3 UR11, UPT, UPT, UR27, 0x32370b8f, URZ ;  /* 0x32370b8f1b0b7890 */ /* 0x000fe8000fffe0ff */
[C---:B------:R-:W-:Y:S03]  /*b630*/  HMMA.16816.F32.BF16 R16, R168.reuse, R182, R16 ;  /* 0x000000b6a810723c */ /* 0x040fe60000041810 */
[----:B------:R-:W-:Y:S05]  /*b640*/  IMAD.WIDE.U32 R180, R180, -0x326172a9, RZ ;  /* 0xcd9e8d57b4b47825 */ /* 0x000fea00078e00ff */
[C---:B-1----:R-:W-:Y:S08]  /*b650*/  HMMA.16816.F32.BF16 R20, R168.reuse, R184, R20 ;  /* 0x000000b8a814723c */ /* 0x042ff00000041814 */
[C---:B------:R-:W-:Y:S03]  /*b660*/  HMMA.16816.F32.BF16 R24, R168.reuse, R186, R24 ;  /* 0x000000baa818723c */ /* 0x040fe60000041818 */
[----:B------:R-:W-:Y:S02]  /*b670*/  IMAD R186, R135, -0x326172a9, RZ ;  /* 0xcd9e8d5787ba7824 */ /* 0x000fe400078e02ff */
[----:B------:R-:W-:Y:S03]  /*b680*/  IMAD.WIDE.U32 R134, R134, -0x326172a9, RZ ;  /* 0xcd9e8d5786867825 */ /* 0x000fe600078e00ff */
[C---:B------:R-:W-:Y:S03]  /*b690*/  HMMA.16816.F32.BF16 R28, R168.reuse, R196, R28 ;  /* 0x000000c4a81c723c */ /* 0x040fe6000004181c */
[----:B------:R-:W-:Y:S01]  /*b6a0*/  LOP3.LUT R187, R181, UR15, R134, 0x96, !PT ;  /* 0x0000000fb5bb7c12 */ /* 0x000fe2000f8e9686 */
[--C-:B------:R-:W-:Y:S04]  /*b6b0*/  IMAD.IADD R134, R215, 0x1, -R2.reuse ;  /* 0x00000001d7867824 */ /* 0x100fe800078e0a02 */
[----:B------:R-:W-:Y:S01]  /*b6c0*/  HMMA.16816.F32.BF16 R32, R168, R198, R32 ;  /* 0x000000c6a820723c */ /* 0x000fe20000041820 */
[----:B------:R-:W1:Y:S02]  /*b6d0*/  LDSM.16.M88.4 R168, [R3+0xe800] ;  /* 0x00e8000003a8783b */ /* 0x000e640000000200 */
[----:B------:R-:W-:Y:S01]  /*b6e0*/  IABS R184, R134 ;  /* 0x0000008600b87213 */ /* 0x000fe20000000000 */
[----:B------:R-:W-:Y:S04]  /*b6f0*/  VIADD R182, R134, 0xfffffff8 ;  /* 0xfffffff886b67836 */ /* 0x000fe80000000000 */
[C---:B--2---:R-:W-:Y:S05]  /*b700*/  HMMA.16816.F32.BF16 R4, R172.reuse, R188, R4 ;  /* 0x000000bcac04723c */ /* 0x044fea0000041804 */
[----:B------:R-:W-:Y:S01]  /*b710*/  LOP3.LUT R188, R186, UR16, R135, 0x96, !PT ;  /* 0x00000010babc7c12 */ /* 0x000fe2000f8e9687 */
[----:B------:R-:W-:Y:S01]  /*b720*/  IMAD.IADD R135, R216, 0x1, -R2 ;  /* 0x00000001d8877824 */ /* 0x000fe200078e0a02 */
[----:B------:R-:W-:Y:S01]  /*b730*/  IABS R134, R182 ;  /* 0x000000b600867213 */ /* 0x000fe20000000000 */
[C---:B------:R-:W-:Y:S03]  /*b740*/  HMMA.16816.F32.BF16 R8, R172.reuse, R190, R8 ;  /* 0x000000beac08723c */ /* 0x040fe60000041808 */
[----:B------:R-:W-:Y:S01]  /*b750*/  IABS R183, R135 ;  /* 0x0000008700b77213 */ /* 0x000fe20000000000 */
[----:B------:R-:W-:Y:S02]  /*b760*/  IMAD.MOV.U32 R182, RZ, RZ, R134 ;  /* 0x000000ffffb67224 */ /* 0x000fe400078e0086 */
[----:B------:R-:W-:Y:S01]  /*b770*/  VIADD R135, R133, 0x8 ;  /* 0x0000000885877836 */ /* 0x000fe20000000000 */
[----:B------:R-:W-:Y:S02]  /*b780*/  I2FP.F32.S32 R134, R183 ;  /* 0x000000b700867245 */ /* 0x000fe40000201400 */
[----:B------:R-:W-:Y:S02]  /*b790*/  I2FP.F32.S32 R182, R182 ;  /* 0x000000b600b67245 */ /* 0x000fe40000201400 */
[----:B------:R-:W-:Y:S01]  /*b7a0*/  IABS R135, R135 ;  /* 0x0000008700877213 */ /* 0x000fe20000000000 */
[----:B------:R-:W-:Y:S01]  /*b7b0*/  FFMA.FTZ R6, R134, -UR7, R6 ;  /* 0x8000000786067c23 */ /* 0x000fe20008010006 */
[----:B------:R-:W-:Y:S02]  /*b7c0*/  IADD3 R134, PT, PT, R216, -0x9, -R2 ;  /* 0xfffffff7d8867810 */ /* 0x000fe40007ffe802 */
[----:B------:R-:W-:Y:S02]  /*b7d0*/  I2FP.F32.S32 R135, R135 ;  /* 0x0000008700877245 */ /* 0x000fe40000201400 */
[----:B------:R-:W-:Y:S02]  /*b7e0*/  IABS R133, R133 ;  /* 0x0000008500857213 */ /* 0x000fe40000000000 */
[----:B------:R-:W-:Y:S01]  /*b7f0*/  FFMA.FTZ R8, R182, -UR7, R8 ;  /* 0x80000007b6087c23 */ /* 0x000fe20008010008 */
[--C-:B------:R-:W-:Y:S01]  /*b800*/  IADD3 R182, PT, PT, R215, -0x11, -R2.reuse ;  /* 0xffffffefd7b67810 */ /* 0x100fe20007ffe802 */
[----:B------:R-:W-:Y:S01]  /*b810*/  FFMA.FTZ R7, R135, -UR7, R7 ;  /* 0x8000000787077c23 */ /* 0x000fe20008010007 */
[--C-:B------:R-:W-:Y:S02]  /*b820*/  IADD3 R135, PT, PT, R215, -0x10, -R2.reuse ;  /* 0xfffffff0d7877810 */ /* 0x100fe40007ffe802 */
[----:B------:R-:W-:Y:S01]  /*b830*/  I2FP.F32.S32 R185, R133 ;  /* 0x0000008500b97245 */ /* 0x000fe20000201400 */
[C---:B-1----:R-:W-:Y:S03]  /*b840*/  HMMA.16816.F32.BF16 R12, R172.reuse, R168, R12 ;  /* 0x000000a8ac0c723c */ /* 0x042fe6000004180c */
[----:B------:R-:W-:Y:S01]  /*b850*/  IABS R169, R134 ;  /* 0x0000008600a97213 */ /* 0x000fe20000000000 */
[----:B------:R-:W-:Y:S01]  /*b860*/  FFMA.FTZ R5, R185, -UR7, R5 ;  /* 0x80000007b9057c23 */ /* 0x000fe20008010005 */
[----:B------:R-:W-:Y:S02]  /*b870*/  IADD3 R168, PT, PT, R215, -0x9, -R2 ;  /* 0xfffffff7d7a87810 */ /* 0x000fe40007ffe802 */
[----:B------:R-:W-:Y:S01]  /*b880*/  IABS R134, R182 ;  /* 0x000000b600867213 */ /* 0x000fe20000000000 */
[C---:B------:R-:W-:Y:S03]  /*b890*/  HMMA.16816.F32.BF16 R16, R172.reuse, R170, R16 ;  /* 0x000000aaac10723c */ /* 0x040fe60000041810 */
[----:B------:R-:W-:Y:S01]  /*b8a0*/  IABS R168, R168 ;  /* 0x000000a800a87213 */ /* 0x000fe20000000000 */
[----:B------:R-:W-:Y:S01]  /*b8b0*/  IMAD.MOV.U32 R182, RZ, RZ, R134 ;  /* 0x000000ffffb67224 */ /* 0x000fe200078e0086 */
[----:B------:R-:W-:Y:S02]  /*b8c0*/  IABS R135, R135 ;  /* 0x0000008700877213 */ /* 0x000fe40000000000 */
[----:B------:R-:W-:Y:S01]  /*b8d0*/  I2FP.F32.S32 R183, R168 ;  /* 0x000000a800b77245 */ /* 0x000fe20000201400 */
[C---:B------:R-:W-:Y:S03]  /*b8e0*/  HMMA.16816.F32.BF16 R20, R172.reuse, R176, R20 ;  /* 0x000000b0ac14723c */ /* 0x040fe60000041814 */
[----:B------:R-:W-:Y:S01]  /*b8f0*/  I2FP.F32.S32 R133, R184 ;  /* 0x000000b800857245 */ /* 0x000fe20000201400 */
[----:B------:R-:W-:Y:S01]  /*b900*/  FFMA.FTZ R9, R183, -UR7, R9 ;  /* 0x80000007b7097c23 */ /* 0x000fe20008010009 */
[----:B------:R-:W-:Y:S02]  /*b910*/  I2FP.F32.S32 R168, R135 ;  /* 0x0000008700a87245 */ /* 0x000fe40000201400 */
[----:B------:R-:W-:Y:S01]  /*b920*/  I2FP.F32.S32 R135, R182 ;  /* 0x000000b600877245 */ /* 0x000fe20000201400 */
[----:B------:R-:W-:Y:S01]  /*b930*/  FFMA.FTZ R4, R133, -UR7, R4 ;  /* 0x8000000785047c23 */ /* 0x000fe20008010004 */
[----:B------:R-:W-:Y:S01]  /*b940*/  I2FP.F32.S32 R134, R169 ;  /* 0x000000a900867245 */ /* 0x000fe20000201400 */
[----:B------:R-:W-:Y:S01]  /*b950*/  FFMA.FTZ R12, R168, -UR7, R12 ;  /* 0x80000007a80c7c23 */ /* 0x000fe2000801000c */
[--C-:B------:R-:W-:Y:S01]  /*b960*/  IADD3 R170, PT, PT, R215, -0x18, -R2.reuse ;  /* 0xffffffe8d7aa7810 */ /* 0x100fe20007ffe802 */
[----:B------:R-:W-:Y:S01]  /*b970*/  FFMA.FTZ R13, R135, -UR7, R13 ;  /* 0x80000007870d7c23 */ /* 0x000fe2000801000d */
[C---:B------:R-:W-:Y:S01]  /*b980*/  IADD3 R135, PT, PT, R216.reuse, -0x11, -R2 ;  /* 0xffffffefd8877810 */ /* 0x040fe20007ffe802 */
[----:B------:R-:W-:Y:S01]  /*b990*/  FFMA.FTZ R10, R133, -UR7, R10 ;  /* 0x80000007850a7c23 */ /* 0x000fe2000801000a */
[--C-:B------:R-:W-:Y:S01]  /*b9a0*/  IADD3 R133, PT, PT, R216, -0x10, -R2.reuse ;  /* 0xfffffff0d8857810 */ /* 0x100fe20007ffe802 */
[----:B------:R-:W-:Y:S01]  /*b9b0*/  FFMA.FTZ R11, R134, -UR7, R11 ;  /* 0x80000007860b7c23 */ /* 0x000fe2000801000b */
[--C-:B------:R-:W-:Y:S01]  /*b9c0*/  IADD3 R169, PT, PT, R215, -0x19, -R2.reuse ;  /* 0xffffffe7d7a97810 */ /* 0x100fe20007ffe802 */
[C---:B------:R-:W-:Y:S03]  /*b9d0*/  HMMA.16816.F32.BF16 R24, R172.reuse, R178, R24 ;  /* 0x000000b2ac18723c */ /* 0x040fe60000041818 */
[C-C-:B------:R-:W-:Y:S02]  /*b9e0*/  IADD3 R168, PT, PT, R216.reuse, -0x18, -R2.reuse ;  /* 0xffffffe8d8a87810 */ /* 0x140fe40007ffe802 */
[----:B------:R-:W-:Y:S02]  /*b9f0*/  IABS R134, R133 ;  /* 0x0000008500867213 */ /* 0x000fe40000000000 */
[----:B------:R-:W-:Y:S02]  /*ba00*/  IABS R133, R135 ;  /* 0x0000008700857213 */ /* 0x000fe40000000000 */
[----:B------:R-:W-:Y:S02]  /*ba10*/  IABS R135, R170 ;  /* 0x000000aa00877213 */ /* 0x000fe40000000000 */
[----:B------:R-:W-:Y:S02]  /*ba20*/  IABS R177, R169 ;  /* 0x000000a900b17213 */ /* 0x000fe40000000000 */
[----:B------:R-:W-:Y:S02]  /*ba30*/  IABS R176, R168 ;  /* 0x000000a800b07213 */ /* 0x000fe40000000000 */
[----:B------:R-:W-:Y:S01]  /*ba40*/  I2FP.F32.S32 R135, R135 ;  /* 0x0000008700877245 */ /* 0x000fe20000201400 */
[----:B------:R1:W2:Y:S01]  /*ba50*/  LDSM.16.M88.4 R168, [R3+0xf800] ;  /* 0x00f8000003a8783b */ /* 0x0002a20000000200 */
[----:B------:R-:W-:Y:S01]  /*ba60*/  IADD3 R178, PT, PT, R216, -0x21, -R2 ;  /* 0xffffffdfd8b27810 */ /* 0x000fe20007ffe802 */
[----:B------:R-:W-:Y:S04]  /*ba70*/  DEPBAR.LE SB0, 0x0 ;  /* 0x000080000000791a */ /* 0x000fe80000000000 */
[----:B------:R-:W-:Y:S01]  /*ba80*/  BAR.SYNC.DEFER_BLOCKING 0x0 ;  /* 0x0000000000007b1d */ /* 0x000fe20000010000 */
[----:B------:R-:W-:Y:S01]  /*ba90*/  FFMA.FTZ R16, R135, -UR7, R16 ;  /* 0x8000000787107c23 */ /* 0x000fe20008010010 */
[----:B-1----:R-:W-:Y:S01]  /*baa0*/  IMAD.MOV.U32 R3, RZ, RZ, R177 ;  /* 0x000000ffff037224 */ /* 0x002fe200078e00b1 */
[----:B------:R-:W-:Y:S02]  /*bab0*/  I2FP.F32.S32 R177, R134 ;  /* 0x0000008600b17245 */ /* 0x000fe40000201400 */
[----:B------:R-:W-:Y:S02]  /*bac0*/  I2FP.F32.S32 R134, R133 ;  /* 0x0000008500867245 */ /* 0x000fe40000201400 */
[----:B------:R-:W-:Y:S01]  /*bad0*/  I2FP.F32.S32 R133, R3 ;  /* 0x0000000300857245 */ /* 0x000fe20000201400 */
[----:B------:R-:W-:Y:S01]  /*bae0*/  FFMA.FTZ R14, R177, -UR7, R14 ;  /* 0x80000007b10e7c23 */ /* 0x000fe2000801000e */
[----:B------:R-:W-:Y:S01]  /*baf0*/  I2FP.F32.S32 R3, R176 ;  /* 0x000000b000037245 */ /* 0x000fe20000201400 */
[----:B------:R-:W-:Y:S01]  /*bb00*/  FFMA.FTZ R15, R134, -UR7, R15 ;  /* 0x80000007860f7c23 */ /* 0x000fe2000801000f */
[C-C-:B------:R-:W-:Y:S01]  /*bb10*/  IADD3 R176, PT, PT, R216.reuse, -0x20, -R2.reuse ;  /* 0xffffffe0d8b07810 */ /* 0x140fe20007ffe802 */
[----:B------:R-:W-:Y:S01]  /*bb20*/  FFMA.FTZ R17, R133, -UR7, R17 ;  /* 0x8000000785117c23 */ /* 0x000fe20008010011 */
[----:B------:R-:W-:Y:S01]  /*bb30*/  IADD3 R133, PT, PT, R215, -0x20, -R2 ;  /* 0xffffffe0d7857810 */ /* 0x000fe20007ffe802 */
[----:B------:R-:W-:Y:S01]  /*bb40*/  FFMA.FTZ R18, R3, -UR7, R18 ;  /* 0x8000000703127c23 */ /* 0x000fe20008010012 */
[C-C-:B------:R-:W-:Y:S02]  /*bb50*/  IADD3 R3, PT, PT, R216.reuse, -0x19, -R2.reuse ;  /* 0xffffffe7d8037810 */ /* 0x140fe40007ffe802 */
[----:B------:R-:W-:Y:S02]  /*bb60*/  IADD3 R134, PT, PT, R215, -0x21, -R2 ;  /* 0xffffffdfd7867810 */ /* 0x000fe40007ffe802 */
[----:B------:R-:W-:Y:S01]  /*bb70*/  IABS R177, R3 ;  /* 0x0000000300b17213 */ /* 0x000fe20000000000 */
[C---:B--2---:R-:W-:Y:S05]  /*bb80*/  HMMA.16816.F32.BF16 R28, R172.reuse, R168, R28 ;  /* 0x000000a8ac1c723c */ /* 0x044fea000004181c */
[----:B------:R-:W-:Y:S02]  /*bb90*/  IABS R3, R176 ;  /* 0x000000b000037213 */ /* 0x000fe40000000000 */
[----:B------:R-:W-:Y:S01]  /*bba0*/  IABS R135, R133 ;  /* 0x0000008500877213 */ /* 0x000fe20000000000 */
[----:B------:R-:W-:Y:S03]  /*bbb0*/  HMMA.16816.F32.BF16 R32, R172, R170, R32 ;  /* 0x000000aaac20723c */ /* 0x000fe60000041820 */
        /* <DEDUP_REMOVED lines=8> */
[--C-:B------:R-:W-:Y:S01]  /*bc40*/  IADD3 R3, PT, PT, R215, -0x29, -R2.reuse ;  /* 0xffffffd7d7037810 */ /* 0x100fe20007ffe802 */
[----:B------:R-:W-:Y:S01]  /*bc50*/  FFMA.FTZ R23, R133, -UR7, R23 ;  /* 0x8000000785177c23 */ /* 0x000fe20008010017 */
[--C-:B------:R-:W-:Y:S01]  /*bc60*/  IADD3 R135, PT, PT, R216, -0x28, -R2.reuse ;  /* 0xffffffd8d8877810 */ /* 0x100fe20007ffe802 */
[----:B------:R-:W-:Y:S01]  /*bc70*/  FFMA.FTZ R21, R134, -UR7, R21 ;  /* 0x8000000786157c23 */ /* 0x000fe20008010015 */
[--C-:B------:R-:W-:Y:S02]  /*bc80*/  IADD3 R133, PT, PT, R215, -0x28, -R2.reuse ;  /* 0xffffffd8d7857810 */ /* 0x100fe40007ffe802 */
[----:B------:R-:W-:Y:S02]  /*bc90*/  IABS R134, R3 ;  /* 0x0000000300867213 */ /* 0x000fe40000000000 */
[----:B------:R-:W-:Y:S02]  /*bca0*/  IADD3 R169, PT, PT, R216, -0x29, -R2 ;  /* 0xffffffd7d8a97810 */ /* 0x000fe40007ffe802 */
        /* <DEDUP_REMOVED lines=11> */
[--C-:B------:R-:W-:Y:S01]  /*bd60*/  IADD3 R176, PT, PT, R215, -0x30, -R2.reuse ;  /* 0xffffffd0d7b07810 */ /* 0x100fe20007ffe802 */
[----:B------:R-:W-:Y:S01]  /*bd70*/  FFMA.FTZ R27, R133, -UR7, R27 ;  /* 0x80000007851b7c23 */ /* 0x000fe2000801001b */
[C-C-:B------:R-:W-:Y:S02]  /*bd80*/  IADD3 R134, PT, PT, R216.reuse, -0x30, -R2.reuse ;  /* 0xffffffd0d8867810 */ /* 0x140fe40007ffe802 */
[C-C-:B------:R-:W-:Y:S02]  /*bd90*/  IADD3 R168, PT, PT, R215.reuse, -0x38, -R2.reuse ;  /* 0xffffffc8d7a87810 */ /* 0x140fe40007ffe802 */
[----:B------:R-:W-:Y:S02]  /*bda0*/  IABS R133, R3 ;  /* 0x0000000300857213 */ /* 0x000fe40000000000 */
[----:B------:R-:W-:Y:S02]  /*bdb0*/  IABS R135, R176 ;  /* 0x000000b000877213 */ /* 0x000fe40000000000 */
[----:B------:R-:W-:Y:S02]  /*bdc0*/  IABS R3, R134 ;  /* 0x0000008600037213 */ /* 0x000fe40000000000 */
[----:B------:R-:W-:Y:S02]  /*bdd0*/  IABS R169, R168 ;  /* 0x000000a800a97213 */ /* 0x000fe40000000000 */
[----:B------:R-:W-:Y:S02]  /*bde0*/  IADD3 R170, PT, PT, R215, -0x39, -R2 ;  /* 0xffffffc7d7aa7810 */ /* 0x000fe40007ffe802 */
[----:B------:R-:W-:Y:S02]  /*bdf0*/  I2FP.F32.S32 R168, R133 ;  /* 0x0000008500a87245 */ /* 0x000fe40000201400 */
[----:B------:R-:W-:Y:S02]  /*be00*/  I2FP.F32.S32 R135, R135 ;  /* 0x0000008700877245 */ /* 0x000fe40000201400 */
[----:B------:R-:W-:Y:S01]  /*be10*/  I2FP.F32.S32 R133, R3 ;  /* 0x0000000300857245 */ /* 0x000fe20000201400 */
[----:B------:R-:W-:Y:S01]  /*be20*/  IMAD.MOV.U32 R3, RZ, RZ, R169 ;  /* 0x000000ffff037224 */ /* 0x000fe200078e00a9 */
[----:B------:R-:W-:Y:S01]  /*be30*/  IABS R134, R170 ;  /* 0x000000aa00867213 */ /* 0x000fe20000000000 */
[----:B------:R-:W-:Y:S01]  /*be40*/  FFMA.FTZ R28, R135, -UR7, R28 ;  /* 0x80000007871c7c23 */ /* 0x000fe2000801001c */
[----:B------:R-:W-:Y:S01]  /*be50*/  IADD3 R135, PT, PT, R216, -0x31, -R2 ;  /* 0xffffffcfd8877810 */ /* 0x000fe20007ffe802 */
[----:B------:R-:W-:Y:S01]  /*be60*/  FFMA.FTZ R30, R133, -UR7, R30 ;  /* 0x80000007851e7c23 */ /* 0x000fe2000801001e */
[----:B------:R-:W-:Y:S01]  /*be70*/  I2FP.F32.S32 R134, R134 ;  /* 0x0000008600867245 */ /* 0x000fe20000201400 */
[----:B------:R-:W-:Y:S01]  /*be80*/  FFMA.FTZ R29, R168, -UR7, R29 ;  /* 0x80000007a81d7c23 */ /* 0x000fe2000801001d */
[----:B------:R-:W-:Y:S02]  /*be90*/  I2FP.F32.S32 R3, R3 ;  /* 0x0000000300037245 */ /* 0x000fe40000201400 */
[--C-:B------:R-:W-:Y:S01]  /*bea0*/  IADD3 R133, PT, PT, R216, -0x38, -R2.reuse ;  /* 0xffffffc8d8857810 */ /* 0x100fe20007ffe802 */
[----:B------:R-:W-:Y:S01]  /*beb0*/  FFMA.FTZ R33, R134, -UR7, R33 ;  /* 0x8000000786217c23 */ /* 0x000fe20008010021 */
[----:B------:R-:W-:Y:S01]  /*bec0*/  IADD3 R2, PT, PT, R216, -0x39, -R2 ;  /* 0xffffffc7d8027810 */ /* 0x000fe20007ffe802 */
[----:B------:R-:W-:Y:S01]  /*bed0*/  FFMA.FTZ R32, R3, -UR7, R32 ;  /* 0x8000000703207c23 */ /* 0x000fe20008010020 */
[----:B------:R-:W-:Y:S02]  /*bee0*/  FMNMX3.FTZ R3, R0, R4, R5, !PT ;  /* 0x0000000400037276 */ /* 0x000fe40007810005 */
[----:B------:R-:W-:Y:S02]  /*bef0*/  IABS R134, R2 ;  /* 0x0000000200867213 */ /* 0x000fe40000000000 */
[----:B------:R-:W-:Y:S02]  /*bf00*/  FMNMX3.FTZ R2, R132, R6, R7, !PT ;  /* 0x0000000684027276 */ /* 0x000fe40007810007 */
[----:B------:R-:W-:Y:S02]  /*bf10*/  I2FP.F32.S32 R177, R177 ;  /* 0x000000b100b17245 */ /* 0x000fe40000201400 */
[----:B------:R-:W-:Y:S02]  /*bf20*/  FMNMX3.FTZ R3, R3, R8, R9, !PT ;  /* 0x0000000803037276 */ /* 0x000fe40007810009 */
[----:B------:R-:W-:Y:S01]  /*bf30*/  FMNMX3.FTZ R2, R2, R10, R11, !PT ;  /* 0x0000000a02027276 */ /* 0x000fe2000781000b */
[----:B------:R-:W-:Y:S01]  /*bf40*/  FFMA.FTZ R19, R177, -UR7, R19 ;  /* 0x80000007b1137c23 */ /* 0x000fe20008010013 */
[----:B------:R-:W-:Y:S01]  /*bf50*/  FMNMX3.FTZ R3, R3, R12, R13, !PT ;  /* 0x0000000c03037276 */ /* 0x000fe2000781000d */
[----:B------:R-:W-:Y:S01]  /*bf60*/  IMAD.U32 R177, RZ, RZ, UR13 ;  /* 0x0000000dffb17e24 */ /* 0x000fe2000f8e00ff */
[----:B------:R-:W-:Y:S02]  /*bf70*/  FMNMX3.FTZ R2, R2, R14, R15, !PT ;  /* 0x0000000e02027276 */ /* 0x000fe4000781000f */
[----:B------:R-:W-:Y:S02]  /*bf80*/  IABS R135, R135 ;  /* 0x0000008700877213 */ /* 0x000fe40000000000 */
[----:B------:R-:W-:Y:S02]  /*bf90*/  FMNMX3.FTZ R3, R3, R16, R17, !PT ;  /* 0x0000001003037276 */ /* 0x000fe40007810011 */
[----:B------:R-:W-:Y:S02]  /*bfa0*/  FMNMX3.FTZ R2, R2, R18, R19, !PT ;  /* 0x0000001202027276 */ /* 0x000fe40007810013 */
[----:B------:R-:W-:Y:S02]  /*bfb0*/  I2FP.F32.S32 R135, R135 ;  /* 0x0000008700877245 */ /* 0x000fe40000201400 */
[----:B------:R-:W-:Y:S02]  /*bfc0*/  IABS R133, R133 ;  /* 0x0000008500857213 */ /* 0x000fe40000000000 */
[----:B------:R-:W-:Y:S01]  /*bfd0*/  FMNMX3.FTZ R173, R3, R20, R21, !PT ;  /* 0x0000001403ad7276 */ /* 0x000fe20007810015 */
[----:B------:R-:W-:Y:S01]  /*bfe0*/  FFMA.FTZ R31, R135, -UR7, R31 ;  /* 0x80000007871f7c23 */ /* 0x000fe2000801001f */
[----:B------:R-:W-:Y:S02]  /*bff0*/  FMNMX3.FTZ R2, R2, R22, R23, !PT ;  /* 0x0000001602027276 */ /* 0x000fe40007810017 */
[----:B------:R-:W-:Y:S02]  /*c000*/  I2FP.F32.S32 R133, R133 ;  /* 0x0000008500857245 */ /* 0x000fe40000201400 */
[----:B------:R-:W-:Y:S02]  /*c010*/  I2FP.F32.S32 R134, R134 ;  /* 0x0000008600867245 */ /* 0x000fe40000201400 */
        /* <DEDUP_REMOVED lines=9> */
.L_x_1050:
[----:B------:R-:W2:Y:S01]  /*c0b0*/  SHFL.BFLY PT, R172, R173, 0x2, 0x1f ;  /* 0x0c401f00adac7f89 */ /* 0x000ea200000e0000 */
[----:B-1----:R-:W-:Y:S01]  /*c0c0*/  IMAD.WIDE.U32 R134, R188, -0x2daee0ad, RZ ;  /* 0xd2511f53bc867825 */ /* 0x002fe200078e00ff */
[----:B------:R-:W-:Y:S01]  /*c0d0*/  LOP3.LUT R133, R221, UR27, R177, 0x96, !PT ;  /* 0x0000001bdd857c12 */ /* 0x000fe2000f8e96b1 */
[----:B------:R-:W-:Y:S05]  /*c0e0*/  UIADD3 UR14, UPT, UPT, UR26, -0x255992d5, URZ ;  /* 0xdaa66d2b1a0e7890 */ /* 0x000fea000fffe0ff */
[----:B------:R-:W1:Y:S01]  /*c0f0*/  SHFL.BFLY PT, R169, R174, 0x2, 0x1f ;  /* 0x0c401f00aea97f89 */ /* 0x000e6200000e0000 */
[----:B------:R-:W-:Y:S01]  /*c100*/  IMAD.WIDE.U32 R2, R187, -0x2daee0ad, RZ ;  /* 0xd2511f53bb027825 */ /* 0x000fe200078e00ff */
[----:B------:R-:W-:Y:S01]  /*c110*/  LOP3.LUT R135, R218, UR12, R135, 0x96, !PT ;  /* 0x0000000cda877c12 */ /* 0x000fe2000f8e9687 */
[----:B------:R-:W-:Y:S02]  /*c120*/  UIADD3 UR13, UPT, UPT, UR26, 0x78dde6e4, URZ ;  /* 0x78dde6e41a0d7890 */ /* 0x000fe4000fffe0ff */
[----:B------:R-:W-:Y:S01]  /*c130*/  IMAD.WIDE.U32 R170, R133, -0x326172a9, RZ ;  /* 0xcd9e8d5785aa7825 */ /* 0x000fe200078e00ff */
[----:B------:R-:W-:Y:S01]  /*c140*/  LOP3.LUT R134, R134, UR11, R3, 0x96, !PT ;  /* 0x0000000b86867c12 */ /* 0x000fe2000f8e9603 */
[----:B------:R-:W-:Y:S02]  /*c150*/  UISETP.GT.AND UP0, UPT, UR10, URZ, UPT ;  /* 0x000000ff0a00728c */ /* 0x000fe4000bf04270 */
[----:B------:R-:W-:Y:S01]  /*c160*/  IMAD.WIDE.U32 R178, R135, -0x326172a9, RZ ;  /* 0xcd9e8d5787b27825 */ /* 0x000fe200078e00ff */
[----:B------:R-:W-:Y:S01]  /*c170*/  LOP3.LUT R3, R181, UR15, R170, 0x96, !PT ;  /* 0x0000000fb5037c12 */ /* 0x000fe2000f8e96aa */
[----:B------:R-:W-:Y:S02]  /*c180*/  UIADD3 UR15, UPT, UPT, UR27, -0x56f99767, URZ ;  /* 0xa90668991b0f7890 */ /* 0x000fe4000fffe0ff */
[----:B------:R-:W-:Y:S01]  /*c190*/  IMAD.WIDE.U32 R176, R134, -0x326172a9, RZ ;  /* 0xcd9e8d5786b07825 */ /* 0x000fe200078e00ff */
[----:B------:R-:W-:Y:S01]  /*c1a0*/  LOP3.LUT R134, R186, UR16, R171, 0x96, !PT ;  /* 0x00000010ba867c12 */ /* 0x000fe2000f8e96ab */
[----:B------:R-:W-:Y:S01]  /*c1b0*/  UIADD3 UR16, UPT, UPT, UR27, -0x126145ec, URZ ;  /* 0xed9eba141b107890 */ /* 0x000fe2000fffe0ff */
[----:B------:R-:W-:Y:S01]  /*c1c0*/  LOP3.LUT R133, R180, UR14, R179, 0x96, !PT ;  /* 0x0000000eb4857c12 */ /* 0x000fe2000f8e96b3 */
[----:B------:R-:W-:Y:S01]  /*c1d0*/  IMAD.WIDE.U32 R182, R3, -0x2daee0ad, RZ ;  /* 0xd2511f5303b67825 */ /* 0x000fe200078e00ff */
[----:B------:R-:W-:Y:S03]  /*c1e0*/  LOP3.LUT R170, R178, UR13, R177, 0x96, !PT ;  /* 0x0000000db2aa7c12 */ /* 0x000fe6000f8e96b1 */
[----:B------:R-:W-:Y:S04]  /*c1f0*/  IMAD.WIDE.U32 R134, R134, -0x2daee0ad, RZ ;  /* 0xd2511f5386867825 */ /* 0x000fe800078e00ff */
[----:B------:R-:W-:Y:S01]  /*c200*/  IMAD.WIDE.U32 R178, R133, -0x2daee0ad, RZ ;  /* 0xd2511f5385b27825 */ /* 0x000fe200078e00ff */
[----:B--2---:R-:W-:Y:S02]  /*c210*/  FMNMX.FTZ R172, R173, R172, !PT ;  /* 0x000000acadac7209 */ /* 0x004fe40007810000 */
[----:B------:R-:W-:Y:S01]  /*c220*/  LOP3.LUT R3, R218, UR12, R135, 0x96, !PT ;  /* 0x0000000cda037c12 */ /* 0x000fe2000f8e9687 */
[----:B------:R-:W-:Y:S01]  /*c230*/  IMAD.WIDE.U32 R170, R170, -0x2daee0ad, RZ ;  /* 0xd2511f53aaaa7825 */ /* 0x000fe200078e00ff */
[----:B------:R-:W-:Y:S01]  /*c240*/  LOP3.LUT R134, R134, UR11, R183, 0x96, !PT ;  /* 0x0000000b86867c12 */ /* 0x000fe2000f8e96b7 */
[----:B------:R-:W2:Y:S01]  /*c250*/  SHFL.BFLY PT, R173, R172, 0x1, 0x1f ;  /* 0x0c201f00acad7f89 */ /* 0x000ea200000e0000 */
[----:B------:R-:W-:Y:S01]  /*c260*/  LOP3.LUT R168, R2, UR16, R179, 0x96, !PT ;  /* 0x0000001002a87c12 */ /* 0x000fe2000f8e96b3 */
[----:B------:R-:W-:Y:S01]  /*c270*/  UIADD3 UR12, UPT, UPT, UR26, 0x1715609d, URZ ;  /* 0x1715609d1a0c7890 */ /* 0x000fe2000fffe0ff */
[----:B-1----:R-:W-:Y:S01]  /*c280*/  FMNMX.FTZ R133, R174, R169, !PT ;  /* 0x000000a9ae857209 */ /* 0x002fe20007810000 */
[----:B------:R-:W-:Y:S01]  /*c290*/  IMAD.WIDE.U32 R174, R3, -0x326172a9, RZ ;  /* 0xcd9e8d5703ae7825 */ /* 0x000fe200078e00ff */
[----:B------:R-:W-:Y:S01]  /*c2a0*/  LOP3.LUT R2, R178, UR15, R171, 0x96, !PT ;  /* 0x0000000fb2027c12 */ /* 0x000fe2000f8e96ab */
[----:B------:R-:W-:Y:S02]  /*c2b0*/  UIADD3 UR11, UPT, UPT, UR26, -0x4ab325aa, URZ ;  /* 0xb54cda561a0b7890 */ /* 0x000fe4000fffe0ff */
[----:B------:R-:W-:Y:S01]  /*c2c0*/  IMAD.WIDE.U32 R184, R134, -0x326172a9, RZ ;  /* 0xcd9e8d5786b87825 */ /* 0x000fe200078e00ff */
[----:B------:R-:W1:Y:S02]  /*c2d0*/  SHFL.BFLY PT, R171, R133, 0x1, 0x1f ;  /* 0x0c201f0085ab7f89 */ /* 0x000e6400000e0000 */
[----:B------:R-:W-:Y:S01]  /*c2e0*/  LOP3.LUT R180, R180, UR14, R175, 0x96, !PT ;  /* 0x0000000eb4b47c12 */ /* 0x000fe2000f8e96af */
[----:B------:R-:W-:Y:S01]  /*c2f0*/  IMAD.WIDE.U32 R168, R168, -0x326172a9, RZ ;  /* 0xcd9e8d57a8a87825 */ /* 0x000fe200078e00ff */
[----:B------:R-:W-:Y:S01]  /*c300*/  LOP3.LUT R134, R174, UR13, R185, 0x96, !PT ;  /* 0x0000000dae867c12 */ /* 0x000fe2000f8e96b9 */
[----:B------:R-:W-:Y:S02]  /*c310*/  UIADD3 UR13, UPT, UPT, UR27, 0x646e171e, URZ ;  /* 0x646e171e1b0d7890 */ /* 0x000fe4000fffe0ff */
[----:B------:R-:W-:Y:S01]  /*c320*/  IMAD.WIDE.U32 R2, R2, -0x326172a9, RZ ;  /* 0xcd9e8d5702027825 */ /* 0x000fe200078e00ff */
[----:B------:R-:W-:Y:S03]  /*c330*/  LOP3.LUT R135, R176, UR12, R169, 0x96, !PT ;  /* 0x0000000cb0877c12 */ /* 0x000fe6000f8e96a9 */
[----:B------:R-:W-:Y:S01]  /*c340*/  IMAD.WIDE.U32 R198, R134, -0x2daee0ad, RZ ;  /* 0xd2511f5386c67825 */ /* 0x000fe200078e00ff */
[----:B------:R-:W-:Y:S02]  /*c350*/  LOP3.LUT R168, R168, UR11, R3, 0x96, !PT ;  /* 0x0000000ba8a87c12 */ /* 0x000fe4000f8e9603 */
[C---:B------:R-:W-:Y:S01]  /*c360*/  PRMT R186, R2.reuse, 0x7773, RZ ;  /* 0x0000777302ba7816 */ /* 0x040fe200000000ff */
[----:B------:R-:W-:Y:S01]  /*c370*/  IMAD.WIDE.U32 R134, R135, -0x2daee0ad, RZ ;  /* 0xd2511f5387867825 */ /* 0x000fe200078e00ff */
[C---:B------:R-:W-:Y:S02]  /*c380*/  PRMT R176, R2.reuse, 0x7772, RZ ;  /* 0x0000777202b07816 */ /* 0x040fe400000000ff */
[----:B------:R-:W-:Y:S01]  /*c390*/  PRMT R185, R2, 0x7771, RZ ;  /* 0x0000777102b97816 */ /* 0x000fe200000000ff */
[----:B------:R-:W-:Y:S01]  /*c3a0*/  IMAD.MOV.U32 R174, RZ, RZ, R2 ;  /* 0x000000ffffae7224 */ /* 0x000fe200078e0002 */
[----:B------:R-:W-:Y:S01]  /*c3b0*/  LOP3.LUT R2, R168, 0xffff, RZ, 0xc0, !PT ;  /* 0x0000ffffa8027812 */ /* 0x000fe200078ec0ff */
[----:B------:R-:W-:Y:S01]  /*c3c0*/  IMAD.MOV.U32 R193, RZ, RZ, R134 ;  /* 0x000000ffffc17224 */ /* 0x000fe200078e0086 */
[----:B------:R-:W-:Y:S01]  /*c3d0*/  LOP3.LUT R177, R170, UR13, R135, 0x96, !PT ;  /* 0x0000000daab17c12 */ /* 0x000fe2000f8e9687 */
[----:B------:R-:W-:Y:S01]  /*c3e0*/  IMAD.WIDE.U32 R180, R180, -0x2daee0ad, RZ ;  /* 0xd2511f53b4b47825 */ /* 0x000fe200078e00ff */
[----:B--2---:R-:W-:Y:S02]  /*c3f0*/  FMNMX.FTZ R3, R172, R173, !PT ;  /* 0x000000adac037209 */ /* 0x004fe40007810000 */
[----:B------:R-:W-:Y:S01]  /*c400*/  SHF.R.U32.HI R170, RZ, 0x8, R2 ;  /* 0x00000008ffaa7819 */ /* 0x000fe20000011602 */
[----:B------:R-:W-:Y:S01]  /*c410*/  VIADD R197, R200, 0x10000 ;  /* 0x00010000c8c57836 */ /* 0x000fe20000000000 */
[----:B------:R-:W-:Y:S01]  /*c420*/  LOP3.LUT R2, R177, 0xffff, RZ, 0xc0, !PT ;  /* 0x0000ffffb1027812 */ /* 0x000fe200078ec0ff */
[C---:B------:R-:W-:Y:S01]  /*c430*/  FADD.FTZ R0, -R3.reuse, R0 ;  /* 0x0000000003007221 */ /* 0x040fe20000010100 */
[C---:B------:R-:W-:Y:S02]  /*c440*/  PRMT R194, R134.reuse, 0x7771, RZ ;  /* 0x0000777186c27816 */ /* 0x040fe400000000ff */
[----:B------:R-:W-:Y:S01]  /*c450*/  PRMT R196, R134, 0x7772, RZ ;  /* 0x0000777286c47816 */ /* 0x000fe200000000ff */
[----:B------:R-:W-:Y:S01]  /*c460*/  FMUL.FTZ R0, R0, UR4 ;  /* 0x0000000400007c20 */ /* 0x000fe20008410000 */
[----:B------:R-:W-:Y:S01]  /*c470*/  PRMT R195, R134, 0x7773, RZ ;  /* 0x0000777386c37816 */ /* 0x000fe200000000ff */
[C---:B------:R-:W-:Y:S01]  /*c480*/  FMUL.FTZ R134, R3.reuse, UR4 ;  /* 0x0000000403867c20 */ /* 0x040fe20008410000 */
[----:B------:R-:W-:Y:S02]  /*c490*/  SHF.R.U32.HI R178, RZ, 0x8, R2 ;  /* 0x00000008ffb27819 */ /* 0x000fe40000011602 */
[----:B------:R-:W-:Y:S01]  /*c4a0*/  FSETP.NEU.FTZ.AND P3, PT, R3, -INF , PT ;  /* 0xff8000000300780b */ /* 0x000fe20003f7d000 */
[----:B------:R-:W2:Y:S01]  /*c4b0*/  MUFU.EX2 R0, R0 ;  /* 0x0000000000007308 */ /* 0x000ea20000000800 */
[----:B-1----:R-:W-:Y:S02]  /*c4c0*/  FMNMX.FTZ R2, R133, R171, !PT ;  /* 0x000000ab85027209 */ /* 0x002fe40007810000 */
[----:B------:R-:W-:Y:S02]  /*c4d0*/  FSEL R134, R134, RZ, P3 ;  /* 0x000000ff86867208 */ /* 0x000fe40001800000 */
[----:B------:R-:W-:Y:S01]  /*c4e0*/  LOP3.LUT R133, R170, 0xffff, RZ, 0xc0, !PT ;  /* 0x0000ffffaa857812 */ /* 0x000fe200078ec0ff */
[C---:B------:R-:W-:Y:S01]  /*c4f0*/  FMUL.FTZ R135, R2.reuse, UR4 ;  /* 0x0000000402877c20 */ /* 0x040fe20008410000 */
[----:B------:R-:W-:Y:S01]  /*c500*/  FSETP.NEU.FTZ.AND P2, PT, R2, -INF , PT ;  /* 0xff8000000200780b */ /* 0x000fe20003f5d000 */
[--C-:B------:R-:W-:Y:S01]  /*c510*/  FFMA.FTZ R4, R4, UR4, -R134.reuse ;  /* 0x0000000404047c23 */ /* 0x100fe20008010886 */
[--C-:B------:R-:W-:Y:S01]  /*c520*/  FFMA.FTZ R5, R5, UR4, -R134.reuse ;  /* 0x0000000405057c23 */ /* 0x100fe20008010886 */
[--C-:B------:R-:W-:Y:S01]  /*c530*/  FFMA.FTZ R8, R8, UR4, -R134.reuse ;  /* 0x0000000408087c23 */ /* 0x100fe20008010886 */
[--C-:B------:R-:W-:Y:S01]  /*c540*/  FFMA.FTZ R9, R9, UR4, -R134.reuse ;  /* 0x0000000409097c23 */ /* 0x100fe20008010886 */
[----:B------:R-:W-:Y:S01]  /*c550*/  ISETP.LE.U32.AND P3, PT, R133, UR8, PT ;  /* 0x0000000885007c0c */ /* 0x000fe2000bf63070 */
[----:B------:R-:W-:Y:S01]  /*c560*/  MUFU.EX2 R225, R5 ;  /* 0x0000000500e17308 */ /* 0x000fe20000000800 */
[----:B------:R-:W-:Y:S01]  /*c570*/  FSEL R133, R135, RZ, P2 ;  /* 0x000000ff87857208 */ /* 0x000fe20001000000 */
[--C-:B------:R-:W-:Y:S01]  /*c580*/  FFMA.FTZ R218, R21, UR4, -R134.reuse ;  /* 0x0000000415da7c23 */ /* 0x100fe20008010886 */
[--C-:B------:R-:W-:Y:S07]  /*c590*/  FFMA.FTZ R188, R12, UR4, -R134.reuse ;  /* 0x000000040cbc7c23 */ /* 0x100fee0008010886 */
[----:B------:R-:W1:Y:S01]  /*c5a0*/  MUFU.EX2 R135, R4 ;  /* 0x0000000400877308 */ /* 0x000e620000000800 */
[--C-:B------:R-:W-:Y:S01]  /*c5b0*/  FFMA.FTZ R187, R13, UR4, -R134.reuse ;  /* 0x000000040dbb7c23 */ /* 0x100fe20008010886 */
[--C-:B------:R-:W-:Y:S01]  /*c5c0*/  FFMA.FTZ R6, R6, UR4, -R133.reuse ;  /* 0x0000000406067c23 */ /* 0x100fe20008010885 */
[--C-:B------:R-:W-:Y:S07]  /*c5d0*/  FFMA.FTZ R7, R7, UR4, -R133.reuse ;  /* 0x0000000407077c23 */ /* 0x100fee0008010885 */
[----:B------:R3:W-:Y:S01]  /*c5e0*/  MUFU.EX2 R226, R8 ;  /* 0x0000000800e27308 */ /* 0x0007e20000000800 */
[--C-:B------:R-:W-:Y:S01]  /*c5f0*/  FFMA.FTZ R190, R16, UR4, -R134.reuse ;  /* 0x0000000410be7c23 */ /* 0x100fe20008010886 */
[--C-:B------:R-:W-:Y:S01]  /*c600*/  FFMA.FTZ R189, R17, UR4, -R134.reuse ;  /* 0x0000000411bd7c23 */ /* 0x100fe20008010886 */
[--C-:B------:R-:W-:Y:S07]  /*c610*/  FFMA.FTZ R217, R20, UR4, -R134.reuse ;  /* 0x0000000414d97c23 */ /* 0x100fee0008010886 */
[----:B------:R4:W-:Y:S01]  /*c620*/  MUFU.EX2 R229, R9 ;  /* 0x0000000900e57308 */ /* 0x0009e20000000800 */
[--C-:B------:R-:W-:Y:S01]  /*c630*/  FFMA.FTZ R220, R24, UR4, -R134.reuse ;  /* 0x0000000418dc7c23 */ /* 0x100fe20008010886 */
[--C-:B------:R-:W-:Y:S01]  /*c640*/  FFMA.FTZ R219, R25, UR4, -R134.reuse ;  /* 0x0000000419db7c23 */ /* 0x100fe20008010886 */
[--C-:B------:R-:W-:Y:S07]  /*c650*/  FFMA.FTZ R233, R28, UR4, -R134.reuse ;  /* 0x000000041ce97c23 */ /* 0x100fee0008010886 */
[----:B------:R-:W-:Y:S01]  /*c660*/  MUFU.EX2 R223, R6 ;  /* 0x0000000600df7308 */ /* 0x000fe20000000800 */
[--C-:B------:R-:W-:Y:S01]  /*c670*/  FFMA.FTZ R232, R29, UR4, -R134.reuse ;  /* 0x000000041de87c23 */ /* 0x100fe20008010886 */
[--C-:B------:R-:W-:Y:S01]  /*c680*/  FFMA.FTZ R236, R32, UR4, -R134.reuse ;  /* 0x0000000420ec7c23 */ /* 0x100fe20008010886 */
[----:B------:R-:W-:Y:S07]  /*c690*/  FFMA.FTZ R237, R33, UR4, -R134 ;  /* 0x0000000421ed7c23 */ /* 0x000fee0008010886 */
[----:B------:R-:W5:Y:S01]  /*c6a0*/  MUFU.EX2 R224, R7 ;  /* 0x0000000700e07308 */ /* 0x000f620000000800 */
[--C-:B------:R-:W-:Y:S01]  /*c6b0*/  FFMA.FTZ R10, R10, UR4, -R133.reuse ;  /* 0x000000040a0a7c23 */ /* 0x100fe20008010885 */
[--C-:B------:R-:W-:Y:S01]  /*c6c0*/  FFMA.FTZ R11, R11, UR4, -R133.reuse ;  /* 0x000000040b0b7c23 */ /* 0x100fe20008010885 */
[----:B------:R-:W-:Y:S01]  /*c6d0*/  FFMA.FTZ R230, R30, UR4, -R133 ;  /* 0x000000041ee67c23 */ /* 0x000fe20008010885 */
[C---:B--2---:R-:W-:Y:S01]  /*c6e0*/  FMUL.FTZ R21, R0.reuse, R149 ;  /* 0x0000009500157220 */ /* 0x044fe20000410000 */
[C---:B---3--:R-:W-:Y:S01]  /*c6f0*/  FMUL.FTZ R8, R0.reuse, R160 ;  /* 0x000000a000087220 */ /* 0x048fe20000410000 */
[C---:B-1----:R-:W-:Y:S01]  /*c700*/  FFMA.FTZ R149, R0.reuse, R238, R135 ;  /* 0x000000ee00957223 */ /* 0x042fe20000010087 */
[C---:B------:R-:W-:Y:S01]  /*c710*/  FMUL.FTZ R4, R0.reuse, R164 ;  /* 0x000000a400047220 */ /* 0x040fe20000410000 */
[C---:B------:R-:W-:Y:S01]  /*c720*/  FMUL.FTZ R5, R0.reuse, R165 ;  /* 0x000000a500057220 */ /* 0x040fe20000410000 */
[C---:B----4-:R-:W-:Y:S01]  /*c730*/  FMUL.FTZ R9, R0.reuse, R161 ;  /* 0x000000a100097220 */ /* 0x050fe20000410000 */
        /* <DEDUP_REMOVED lines=59> */
[C---:B------:R-:W-:Y:S01]  /*caf0*/  LOP3.LUT R30, R168.reuse, 0xff, RZ, 0xc0, !PT ;  /* 0x000000ffa81e7812 */ /* 0x040fe200078ec0ff */
[----:B------:R-:W-:Y:S01]  /*cb00*/  MUFU.EX2 R228, R11 ;  /* 0x0000000b00e47308 */ /* 0x000fe20000000800 */
[----:B------:R-:W-:Y:S01]  /*cb10*/  PRMT R0, R168, 0x7632, R0 ;  /* 0x00007632a8007816 */ /* 0x000fe20000000000 */
[--C-:B------:R-:W-:Y:S01]  /*cb20*/  FFMA.FTZ R183, R14, UR4, -R133.reuse ;  /* 0x000000040eb77c23 */ /* 0x100fe20008010885 */
[----:B------:R-:W-:Y:S07]  /*cb30*/  F2FP.BF16.F32.PACK_AB R141, R225, R135 ;  /* 0x00000087e18d723e */ /* 0x000fee00000010ff */
[----:B------:R-:W1:Y:S01]  /*cb40*/  MUFU.EX2 R227, R10 ;  /* 0x0000000a00e37308 */ /* 0x000e620000000800 */
[----:B------:R-:W-:Y:S01]  /*cb50*/  SHF.R.U32.HI R136, RZ, 0x18, R168 ;  /* 0x00000018ff887819 */ /* 0x000fe200000116a8 */
[--C-:B------:R-:W-:Y:S01]  /*cb60*/  FFMA.FTZ R179, R15, UR4, -R133.reuse ;  /* 0x000000040fb37c23 */ /* 0x100fe20008010885 */
[----:B------:R-:W-:Y:S01]  /*cb70*/  LOP3.LUT R169, R178, 0xffff, RZ, 0xc0, !PT ;  /* 0x0000ffffb2a97812 */ /* 0x000fe200078ec0ff */
[--C-:B------:R-:W-:Y:S01]  /*cb80*/  FFMA.FTZ R191, R18, UR4, -R133.reuse ;  /* 0x0000000412bf7c23 */ /* 0x100fe20008010885 */
[----:B------:R-:W-:Y:S01]  /*cb90*/  PRMT R168, R30, 0x5410, R170 ;  /* 0x000054101ea87816 */ /* 0x000fe200000000aa */
[--C-:B------:R-:W-:Y:S01]  /*cba0*/  FFMA.FTZ R192, R19, UR4, -R133.reuse ;  /* 0x0000000413c07c23 */ /* 0x100fe20008010885 */
[----:B------:R-:W-:Y:S01]  /*cbb0*/  LOP3.LUT R148, R0, 0xff, RZ, 0xc0, !PT ;  /* 0x000000ff00947812 */ /* 0x000fe200078ec0ff */
[--C-:B------:R-:W-:Y:S01]  /*cbc0*/  FFMA.FTZ R203, R22, UR4, -R133.reuse ;  /* 0x0000000416cb7c23 */ /* 0x100fe20008010885 */
[----:B------:R-:W-:Y:S01]  /*cbd0*/  PRMT R140, R141, 0x7632, R140 ;  /* 0x000076328d8c7816 */ /* 0x000fe2000000008c */
[--C-:B------:R-:W-:Y:S01]  /*cbe0*/  FFMA.FTZ R221, R26, UR4, -R133.reuse ;  /* 0x000000041add7c23 */ /* 0x100fe20008010885 */
[----:B-----5:R-:W-:Y:S01]  /*cbf0*/  F2FP.BF16.F32.PACK_AB R144, R224, R223 ;  /* 0x000000dfe090723e */ /* 0x020fe200000010ff */
[--C-:B------:R-:W-:Y:S01]  /*cc00*/  FFMA.FTZ R222, R27, UR4, -R133.reuse ;  /* 0x000000041bde7c23 */ /* 0x100fe20008010885 */
[----:B------:R-:W-:Y:S01]  /*cc10*/  ISETP.LE.U32.AND P5, PT, R169, UR8, PT ;  /* 0x00000008a9007c0c */ /* 0x000fe2000bfa3070 */
[--C-:B------:R-:W-:Y:S01]  /*cc20*/  FFMA.FTZ R231, R31, UR4, -R133.reuse ;  /* 0x000000041fe77c23 */ /* 0x100fe20008010885 */
[--C-:B------:R-:W-:Y:S01]  /*cc30*/  HSET2.LE.AND R168, R168, R214.reuse, PT ;  /* 0x000000d6a8a87233 */ /* 0x100fe20003803000 */
[--C-:B------:R-:W-:Y:S01]  /*cc40*/  FFMA.FTZ R235, R34, UR4, -R133.reuse ;  /* 0x0000000422eb7c23 */ /* 0x100fe20008010885 */
[----:B------:R-:W-:Y:S01]  /*cc50*/  PRMT R169, R148, 0x5410, R136 ;  /* 0x0000541094a97816 */ /* 0x000fe20000000088 */
[----:B------:R-:W-:Y:S01]  /*cc60*/  FFMA.FTZ R234, R35, UR4, -R133 ;  /* 0x0000000423ea7c23 */ /* 0x000fe20008010885 */
[----:B------:R-:W-:Y:S01]  /*cc70*/  LOP3.LUT R161, R174, 0xff, RZ, 0xc0, !PT ;  /* 0x000000ffaea17812 */ /* 0x000fe200078ec0ff */
[----:B------:R-:W-:Y:S01]  /*cc80*/  MUFU.EX2 R189, R189 ;  /* 0x000000bd00bd7308 */ /* 0x000fe20000000800 */
[----:B------:R-:W-:Y:S01]  /*cc90*/  PRMT R0, R141, 0x5410, R140 ;  /* 0x000054108d007816 */ /* 0x000fe2000000008c */
[----:B------:R-:W2:Y:S01]  /*cca0*/  LDSM.16.MT88.4 R172, [R200+0x10000] ;  /* 0x01000000c8ac783b */ /* 0x000ea20000004200 */
[----:B------:R-:W-:Y:S07]  /*ccb0*/  PRMT R145, R144, 0x7632, R145 ;  /* 0x0000763290917816 */ /* 0x000fee0000000091 */
[----:B------:R-:W-:Y:S01]  /*ccc0*/  MUFU.EX2 R190, R190 ;  /* 0x000000be00be7308 */ /* 0x000fe20000000800 */
[----:B------:R-:W-:Y:S02]  /*ccd0*/  F2FP.BF16.F32.PACK_AB R153, R229, R226 ;  /* 0x000000e2e599723e */ /* 0x000fe400000010ff */
[----:B------:R-:W-:Y:S02]  /*cce0*/  LOP3.LUT R168, R0, R168, RZ, 0xc0, !PT ;  /* 0x000000a800a87212 */ /* 0x000fe400078ec0ff */
[--C-:B------:R-:W-:Y:S02]  /*ccf0*/  HSET2.LE.AND R169, R169, R214.reuse, PT ;  /* 0x000000d6a9a97233 */ /* 0x100fe40003803000 */
[----:B------:R-:W-:Y:S02]  /*cd00*/  PRMT R170, R161, 0x5410, R185 ;  /* 0x00005410a1aa7816 */ /* 0x000fe400000000b9 */
[----:B------:R-:W-:Y:S02]  /*cd10*/  PRMT R6, R176, 0x5410, R186 ;  /* 0x00005410b0067816 */ /* 0x000fe400000000ba */
[----:B------:R-:W-:Y:S02]  /*cd20*/  PRMT R0, R144, 0x5410, R145 ;  /* 0x0000541090007816 */ /* 0x000fe40000000091 */
[C---:B------:R-:W-:Y:S02]  /*cd30*/  PRMT R156, R153.reuse, 0x7632, R156 ;  /* 0x00007632999c7816 */ /* 0x040fe4000000009c */
[----:B-1----:R-:W-:Y:S02]  /*cd40*/  F2FP.BF16.F32.PACK_AB R157, R228, R227 ;  /* 0x000000e3e49d723e */ /* 0x002fe400000010ff */
[----:B------:R-:W-:Y:S02]  /*cd50*/  LOP3.LUT R169, R0, R169, RZ, 0xc0, !PT ;  /* 0x000000a900a97212 */ /* 0x000fe400078ec0ff */
[----:B------:R-:W-:Y:S02]  /*cd60*/  LOP3.LUT R6, R6, 0xff00ff, RZ, 0xc0, !PT ;  /* 0x00ff00ff06067812 */ /* 0x000fe400078ec0ff */
[--C-:B------:R-:W-:Y:S02]  /*cd70*/  HSET2.LE.AND R170, R170, R214.reuse, PT ;  /* 0x000000d6aaaa7233 */ /* 0x100fe40003803000 */
[----:B------:R-:W-:Y:S02]  /*cd80*/  PRMT R0, R153, 0x5410, R156 ;  /* 0x0000541099007816 */ /* 0x000fe4000000009c */
[C---:B------:R-:W-:Y:S02]  /*cd90*/  PRMT R164, R157.reuse, 0x7632, R164 ;  /* 0x000076329da47816 */ /* 0x040fe400000000a4 */
[----:B------:R-:W-:Y:S02]  /*cda0*/  LOP3.LUT R170, R0, R170, RZ, 0xc0, !PT ;  /* 0x000000aa00aa7212 */ /* 0x000fe400078ec0ff */
[----:B------:R-:W-:Y:S02]  /*cdb0*/  HSET2.LE.AND R171, R6, R214, PT ;  /* 0x000000d606ab7233 */ /* 0x000fe40003803000 */
[----:B------:R-:W-:Y:S02]  /*cdc0*/  PRMT R0, R157, 0x5410, R164 ;  /* 0x000054109d007816 */ /* 0x000fe400000000a4 */
[----:B------:R-:W-:Y:S02]  /*cdd0*/  LOP3.LUT R182, R182, UR16, R181, 0x96, !PT ;  /* 0x00000010b6b67c12 */ /* 0x000fe4000f8e96b5 */
[----:B------:R-:W-:Y:S01]  /*cde0*/  LOP3.LUT R171, R0, R171, RZ, 0xc0, !PT ;  /* 0x000000ab00ab7212 */ /* 0x000fe200078ec0ff */
[----:B------:R-:W-:Y:S01]  /*cdf0*/  FADD.FTZ R0, -R2, R132 ;  /* 0x0000008402007221 */ /* 0x000fe20000010100 */
[----:B------:R-:W-:Y:S01]  /*ce00*/  LOP3.LUT R181, R180, UR15, R199, 0x96, !PT ;  /* 0x0000000fb4b57c12 */ /* 0x000fe2000f8e96c7 */
[----:B------:R-:W-:Y:S01]  /*ce10*/  FFMA.FTZ R199, R23, UR4, -R133 ;  /* 0x0000000417c77c23 */ /* 0x000fe20008010885 */
[----:B------:R-:W-:Y:S01]  /*ce20*/  ISETP.LE.U32.AND P6, PT, R30, UR8, PT ;  /* 0x000000081e007c0c */ /* 0x000fe2000bfc3070 */
[----:B------:R-:W-:Y:S01]  /*ce30*/  FMUL.FTZ R0, R0, UR4 ;  /* 0x0000000400007c20 */ /* 0x000fe20008410000 */
[----:B------:R-:W1:Y:S01]  /*ce40*/  LDSM.16.MT88.4 R132, [R202+0x10000] ;  /* 0x01000000ca84783b */ /* 0x000e620000004200 */
[----:B------:R-:W-:Y:S01]  /*ce50*/  ISETP.LE.U32.AND P4, PT, R136, UR8, PT ;  /* 0x0000000888007c0c */ /* 0x000fe2000bf83070 */
[----:B------:R-:W-:Y:S01]  /*ce60*/  IMAD.WIDE.U32 R136, R182, -0x326172a9, RZ ;  /* 0xcd9e8d57b6887825 */ /* 0x000fe200078e00ff */
[----:B------:R-:W-:Y:S02]  /*ce70*/  ISETP.GT.U32.AND P2, PT, R176, UR8, PT ;  /* 0x00000008b0007c0c */ /* 0x000fe4000bf44070 */
[----:B------:R-:W3:Y:S01]  /*ce80*/  MUFU.EX2 R0, R0 ;  /* 0x0000000000007308 */ /* 0x000ee20000000800 */
[----:B------:R-:W-:Y:S02]  /*ce90*/  IMAD.U32 R182, RZ, RZ, UR6 ;  /* 0x00000006ffb67e24 */ /* 0x000fe4000f8e00ff */
[C---:B---3--:R-:W-:Y:S01]  /*cea0*/  FMUL.FTZ R6, R0.reuse, R166 ;  /* 0x000000a600067220 */ /* 0x048fe20000410000 */
[C---:B------:R-:W-:Y:S01]  /*ceb0*/  FMUL.FTZ R7, R0.reuse, R167 ;  /* 0x000000a700077220 */ /* 0x040fe20000410000 */
[C---:B------:R-:W-:Y:S01]  /*cec0*/  FMUL.FTZ R14, R0.reuse, R158 ;  /* 0x0000009e000e7220 */ /* 0x040fe20000410000 */
[C---:B------:R-:W-:Y:S01]  /*ced0*/  FMUL.FTZ R15, R0.reuse, R159 ;  /* 0x0000009f000f7220 */ /* 0x040fe20000410000 */
[C---:B------:R-:W-:Y:S01]  /*cee0*/  FMUL.FTZ R18, R0.reuse, R154 ;  /* 0x0000009a00127220 */ /* 0x040fe20000410000 */
[C---:B------:R-:W-:Y:S01]  /*cef0*/  FMUL.FTZ R35, R0.reuse, R139 ;  /* 0x0000008b00237220 */ /* 0x040fe20000410000 */
[----:B------:R3:W4:Y:S01]  /*cf00*/  LDL.S16 R154, [R1+0x54] ;  /* 0x00005400019a7983 */ /* 0x0007220000100600 */
[C---:B------:R-:W-:Y:S01]  /*cf10*/  FMUL.FTZ R10, R0.reuse, R162 ;  /* 0x000000a2000a7220 */ /* 0x040fe20000410000 */
[C---:B--2---:R-:W-:Y:S01]  /*cf20*/  HMMA.16816.F32.BF16 R4, R168.reuse, R172, R4 ;  /* 0x000000aca804723c */ /* 0x044fe20000041804 */
[----:B------:R-:W-:Y:S04]  /*cf30*/  MUFU.EX2 R162, R191 ;  /* 0x000000bf00a27308 */ /* 0x000fe80000000800 */
[C---:B------:R-:W-:Y:S01]  /*cf40*/  FMUL.FTZ R11, R0.reuse, R163 ;  /* 0x000000a3000b7220 */ /* 0x040fe20000410000 */
[----:B------:R-:W-:Y:S01]  /*cf50*/  FMUL.FTZ R19, R0, R155 ;  /* 0x0000009b00137220 */ /* 0x000fe20000410000 */
[----:B------:R-:W-:Y:S04]  /*cf60*/  VIADD R172, R200, 0x10040 ;  /* 0x00010040c8ac7836 */ /* 0x000fe80000000000 */
[----:B------:R-:W-:Y:S01]  /*cf70*/  MUFU.EX2 R155, R187 ;  /* 0x000000bb009b7308 */ /* 0x000fe20000000800 */
[----:B------:R-:W-:Y:S01]  /*cf80*/  @P0 VIADD R172, R197, 0xffffffc0 ;  /* 0xffffffc0c5ac0836 */ /* 0x000fe20000000000 */
[----:B------:R-:W-:Y:S01]  /*cf90*/  LOP3.LUT R197, R184, UR12, R137, 0x96, !PT ;  /* 0x0000000cb8c57c12 */ /* 0x000fe2000f8e9689 */
[----:B------:R-:W-:Y:S01]  /*cfa0*/  FMUL.FTZ R22, R0, R150 ;  /* 0x0000009600167220 */ /* 0x000fe20000410000 */
[C---:B------:R-:W-:Y:S03]  /*cfb0*/  HMMA.16816.F32.BF16 R8, R168.reuse, R174, R8 ;  /* 0x000000aea808723c */ /* 0x040fe60000041808 */
[----:B------:R-:W-:Y:S02]  /*cfc0*/  IMAD.IADD R180, R204, 0x1, R172 ;  /* 0x00000001ccb47824 */ /* 0x000fe400078e02ac */
[C---:B------:R-:W-:Y:S01]  /*cfd0*/  FMUL.FTZ R23, R0.reuse, R151 ;  /* 0x0000009700177220 */ /* 0x040fe20000410000 */
[----:B------:R-:W-:Y:S04]  /*cfe0*/  IMAD.WIDE.U32 R150, R181, -0x326172a9, RZ ;  /* 0xcd9e8d57b5967825 */ /* 0x000fe800078e00ff */
[----:B------:R-:W-:Y:S01]  /*cff0*/  FMUL.FTZ R26, R0, R146 ;  /* 0x00000092001a7220 */ /* 0x000fe20000410000 */
[C---:B-1----:R-:W-:Y:S01]  /*d000*/  HMMA.16816.F32.BF16 R12, R168.reuse, R132, R12 ;  /* 0x00000084a80c723c */ /* 0x042fe2000004180c */
[----:B------:R-:W-:Y:S02]  /*d010*/  MUFU.EX2 R146, R183 ;  /* 0x000000b700927308 */ /* 0x000fe40000000800 */
[----:B------:R-:W-:Y:S01]  /*d020*/  LOP3.LUT R151, R136, UR11, R151, 0x96, !PT ;  /* 0x0000000b88977c12 */ /* 0x000fe2000f8e9697 */
[C---:B------:R-:W-:Y:S01]  /*d030*/  FMUL.FTZ R27, R0.reuse, R147 ;  /* 0x00000093001b7220 */ /* 0x040fe20000410000 */
[C---:B------:R-:W-:Y:S01]  /*d040*/  FMUL.FTZ R30, R0.reuse, R142 ;  /* 0x0000008e001e7220 */ /* 0x040fe20000410000 */
[C---:B------:R-:W-:Y:S01]  /*d050*/  FMUL.FTZ R31, R0.reuse, R143 ;  /* 0x0000008f001f7220 */ /* 0x040fe20000410000 */
[C---:B------:R-:W-:Y:S01]  /*d060*/  FMUL.FTZ R34, R0.reuse, R138 ;  /* 0x0000008a00227220 */ /* 0x040fe20000410000 */
[C---:B------:R-:W-:Y:S01]  /*d070*/  HMMA.16816.F32.BF16 R16, R168.reuse, R134, R16 ;  /* 0x00000086a810723c */ /* 0x040fe20000041810 */
[----:B------:R-:W1:Y:S02]  /*d080*/  LDSM.16.MT88.4 R132, [R172] ;  /* 0x00000000ac84783b */ /* 0x000e640000004200 */
[----:B------:R-:W2:Y:S01]  /*d090*/  MUFU.EX2 R143, R188 ;  /* 0x000000bc008f7308 */ /* 0x000ea20000000800 */
        /* <DEDUP_REMOVED lines=38> */
[C---:B-1----:R-:W-:Y:S01]  /*d300*/  HMMA.16816.F32.BF16 R20, R168.reuse, R132, R20 ;  /* 0x00000084a814723c */ /* 0x042fe20000041814 */
[----:B------:R-:W-:Y:S02]  /*d310*/  UIADD3 UR11, UPT, UPT, UR10, -0x1, URZ ;  /* 0xffffffff0a0b7890 */ /* 0x000fe4000fffe0ff */
[C---:B------:R-:W-:Y:S01]  /*d320*/  FMUL.FTZ R114, R0.reuse, R114 ;  /* 0x0000007200727220 */ /* 0x040fe20000410000 */
[C---:B------:R-:W-:Y:S01]  /*d330*/  FMUL.FTZ R115, R0.reuse, R115 ;  /* 0x0000007300737220 */ /* 0x040fe20000410000 */
[C---:B------:R-:W-:Y:S01]  /*d340*/  FMUL.FTZ R118, R0.reuse, R118 ;  /* 0x0000007600767220 */ /* 0x040fe20000410000 */
[C---:B------:R-:W-:Y:S01]  /*d350*/  FMUL.FTZ R119, R0.reuse, R119 ;  /* 0x0000007700777220 */ /* 0x040fe20000410000 */
[C---:B------:R-:W-:Y:S01]  /*d360*/  FMUL.FTZ R122, R0.reuse, R122 ;  /* 0x0000007a007a7220 */ /* 0x040fe20000410000 */
[C---:B------:R-:W-:Y:S01]  /*d370*/  HMMA.16816.F32.BF16 R24, R168.reuse, R134, R24 ;  /* 0x00000086a818723c */ /* 0x040fe20000041818 */
[----:B------:R-:W1:Y:S01]  /*d380*/  LDSM.16.MT88.4 R132, [R180] ;  /* 0x00000000b484783b */ /* 0x000e620000004200 */
[----:B------:R-:W-:Y:S01]  /*d390*/  UMOV UR10, UR11 ;  /* 0x0000000b000a7c82 */ /* 0x000fe20008000000 */
[C---:B------:R-:W-:Y:S01]  /*d3a0*/  FMUL.FTZ R123, R0.reuse, R123 ;  /* 0x0000007b007b7220 */ /* 0x040fe20000410000 */
[C---:B------:R-:W-:Y:S01]  /*d3b0*/  FMUL.FTZ R126, R0.reuse, R126 ;  /* 0x0000007e007e7220 */ /* 0x040fe20000410000 */
[C---:B------:R-:W-:Y:S01]  /*d3c0*/  FMUL.FTZ R127, R0.reuse, R127 ;  /* 0x0000007f007f7220 */ /* 0x040fe20000410000 */
[C---:B------:R-:W-:Y:S01]  /*d3d0*/  FMUL.FTZ R130, R0.reuse, R130 ;  /* 0x0000008200827220 */ /* 0x040fe20000410000 */
[C---:B------:R-:W-:Y:S01]  /*d3e0*/  FMUL.FTZ R131, R0.reuse, R131 ;  /* 0x0000008300837220 */ /* 0x040fe20000410000 */
[----:B------:R-:W-:Y:S01]  /*d3f0*/  FADD.FTZ R142, R225, R149 ;  /* 0x00000095e18e7221 */ /* 0x000fe20000010000 */
[----:B--2---:R-:W-:Y:S01]  /*d400*/  F2FP.BF16.F32.PACK_AB R149, R155, R143 ;  /* 0x0000008f9b95723e */ /* 0x004fe200000010ff */
[----:B------:R-:W-:Y:S01]  /*d410*/  FFMA.FTZ R0, R0, R239, R223 ;  /* 0x000000ef00007223 */ /* 0x000fe200000100df */
[----:B------:R-:W-:Y:S01]  /*d420*/  F2FP.BF16.F32.PACK_AB R173, R189, R190 ;  /* 0x000000bebdad723e */ /* 0x000fe200000010ff */
[----:B------:R-:W-:Y:S01]  /*d430*/  FADD.FTZ R142, R226, R142 ;  /* 0x0000008ee28e7221 */ /* 0x000fe20000010000 */
[----:B------:R-:W-:Y:S01]  /*d440*/  PRMT R175, R150, 0x7772, RZ ;  /* 0x0000777296af7816 */ /* 0x000fe200000000ff */
[----:B------:R-:W-:Y:S01]  /*d450*/  FADD.FTZ R0, R224, R0 ;  /* 0x00000000e0007221 */ /* 0x000fe20000010000 */
[----:B------:R-:W-:Y:S01]  /*d460*/  PRMT R167, R173, 0x7632, R167 ;  /* 0x00007632ada77816 */ /* 0x000fe200000000a7 */
[----:B------:R-:W-:Y:S01]  /*d470*/  FADD.FTZ R142, R229, R142 ;  /* 0x0000008ee58e7221 */ /* 0x000fe20000010000 */
[----:B------:R-:W-:Y:S03]  /*d480*/  PRMT R176, R150, 0x7773, RZ ;  /* 0x0000777396b07816 */ /* 0x000fe600000000ff */
[----:B------:R-:W-:Y:S04]  /*d490*/  FADD.FTZ R142, R143, R142 ;  /* 0x0000008e8f8e7221 */ /* 0x000fe80000010000 */
[----:B------:R-:W-:Y:S04]  /*d4a0*/  FADD.FTZ R155, R155, R142 ;  /* 0x0000008e9b9b7221 */ /* 0x000fe80000010000 */
[----:B------:R-:W-:Y:S02]  /*d4b0*/  FADD.FTZ R155, R190, R155 ;  /* 0x0000009bbe9b7221 */ /* 0x000fe40000010000 */
[----:B------:R-:W-:Y:S01]  /*d4c0*/  MUFU.EX2 R190, R219 ;  /* 0x000000db00be7308 */ /* 0x000fe20000000800 */
[C---:B-1----:R-:W-:Y:S08]  /*d4d0*/  HMMA.16816.F32.BF16 R28, R168.reuse, R132, R28 ;  /* 0x00000084a81c723c */ /* 0x042ff0000004181c */
[C---:B------:R-:W-:Y:S01]  /*d4e0*/  HMMA.16816.F32.BF16 R32, R168.reuse, R134, R32 ;  /* 0x00000086a820723c */ /* 0x040fe20000041820 */
[----:B------:R-:W1:Y:S07]  /*d4f0*/  LDSM.16.MT88.4 R132, [R200+0x12000] ;  /* 0x01200000c884783b */ /* 0x000e6e0000004200 */
        /* <DEDUP_REMOVED lines=9> */
[----:B----4-:R-:W-:Y:S06]  /*d590*/  @!P6 HFMA2.BF16_V2 R154, -RZ.H0_H0, RZ.H0_H0, -R141.H0_H0 ;  /* 0x200000ffff9ae231 */ /* 0x010fec000034098d */
[----:B------:R2:W-:Y:S01]  /*d5a0*/  @!P6 STL.S16 [R1+0x54], R154 ;  /* 0x0000549a0100e387 */ /* 0x0005e20000100600 */
[----:B------:R-:W-:Y:S03]  /*d5b0*/  PRMT R138, R154, 0x7610, R138 ;  /* 0x000076109a8a7816 */ /* 0x000fe6000000008a */
[----:B------:R3:W4:Y:S01]  /*d5c0*/  LDL.S16 R160, [R1+0x58] ;  /* 0x0000580001a07983 */ /* 0x0007220000100600 */
[----:B------:R-:W-:Y:S02]  /*d5d0*/  @!P6 PRMT R141, R138, 0x5410, RZ ;  /* 0x000054108a8de816 */ /* 0x000fe400000000ff */
[----:B------:R-:W-:Y:S01]  /*d5e0*/  ISETP.LE.U32.AND P6, PT, R148, UR8, PT ;  /* 0x0000000894007c0c */ /* 0x000fe2000bfc3070 */
[----:B------:R3:W5:Y:S01]  /*d5f0*/  LDL.S16 R159, [R1+0x50] ;  /* 0x00005000019f7983 */ /* 0x0007620000100600 */
[----:B------:R-:W-:Y:S01]  /*d600*/  PRMT R148, R149, 0x7632, R148 ;  /* 0x0000763295947816 */ /* 0x000fe20000000094 */
[C---:B-1----:R-:W-:Y:S02]  /*d610*/  HMMA.16816.F32.BF16 R60, R168.reuse, R132, R60 ;  /* 0x00000084a83c723c */ /* 0x042fe4000004183c */
[----:B------:R3:W3:Y:S04]  /*d620*/  LDL.S16 R158, [R1+0x4c] ;  /* 0x00004c00019e7983 */ /* 0x0006e80000100600 */
[----:B------:R-:W-:Y:S02]  /*d630*/  LDSM.16.MT88.4 R136, [R172+0x6000] ;  /* 0x00600000ac88783b */ /* 0x000fe40000004200 */
[C---:B------:R-:W-:Y:S06]  /*d640*/  HMMA.16816.F32.BF16 R64, R168.reuse, R134, R64 ;  /* 0x00000086a840723c */ /* 0x040fec0000041840 */
[----:B------:R-:W1:Y:S01]  /*d650*/  LDSM.16.MT88.4 R132, [R200+0x14000] ;  /* 0x01400000c884783b */ /* 0x000e620000004200 */
[----:B--2---:R2:W2:Y:S07]  /*d660*/  MUFU.EX2 R154, R179 ;  /* 0x000000b3009a7308 */ /* 0x0044ae0000000800 */
[----:B------:R-:W-:Y:S01]  /*d670*/  STG.E.U16 desc[UR24][R212.64+-0x80], R141 ;  /* 0xffff808dd4007986 */ /* 0x000fe2000c101518 */
[----:B--2---:R-:W-:Y:S02]  /*d680*/  LOP3.LUT R179, R193, 0xff, RZ, 0xc0, !PT ;  /* 0x000000ffc1b37812 */ /* 0x004fe400078ec0ff */
[----:B------:R-:W-:Y:S04]  /*d690*/  F2FP.BF16.F32.PACK_AB R152, R154, R146 ;  /* 0x000000929a98723e */ /* 0x000fe800000010ff */
[----:B------:R-:W-:Y:S01]  /*d6a0*/  PRMT R163, R152, 0x7632, R163 ;  /* 0x0000763298a37816 */ /* 0x000fe200000000a3 */
        /* <DEDUP_REMOVED lines=15> */
[----:B----4-:R-:W-:Y:S02]  /*d7a0*/  @!P3 HFMA2.BF16_V2 R160, -RZ.H0_H0, RZ.H0_H0, -R140.H0_H0 ;  /* 0x200000ffffa0b231 */ /* 0x010fe4000034098c */
[----:B-----5:R-:W-:Y:S03]  /*d7b0*/  @!P6 HFMA2.BF16_V2 R159, -RZ.H0_H0, RZ.H0_H0, -R144.H0_H0 ;  /* 0x200000ffff9fe231 */ /* 0x020fe60000340990 */
[C---:B-1----:R-:W-:Y:S01]  /*d7c0*/  HMMA.16816.F32.BF16 R108, R168.reuse, R132, R108 ;  /* 0x00000084a86c723c */ /* 0x042fe2000004186c */
[----:B------:R1:W-:Y:S02]  /*d7d0*/  @!P3 STL.S16 [R1+0x58], R160 ;  /* 0x000058a00100b387 */ /* 0x0003e40000100600 */
[----:B---3--:R-:W-:Y:S01]  /*d7e0*/  @!P4 HFMA2.BF16_V2 R158, -RZ.H0_H0, RZ.H0_H0, -R145.H0_H0 ;  /* 0x200000ffff9ec231 */ /* 0x008fe20000340991 */
[----:B------:R-:W-:Y:S01]  /*d7f0*/  PRMT R174, R159, 0x7610, R174 ;  /* 0x000076109fae7816 */ /* 0x000fe200000000ae */
[----:B------:R2:W-:Y:S03]  /*d800*/  @!P6 STL.S16 [R1+0x50], R159 ;  /* 0x0000509f0100e387 */ /* 0x0005e60000100600 */
[C---:B------:R-:W-:Y:S01]  /*d810*/  HMMA.16816.F32.BF16 R112, R168.reuse, R134, R112 ;  /* 0x00000086a870723c */ /* 0x040fe20000041870 */
[----:B------:R-:W3:Y:S02]  /*d820*/  LDSM.16.MT88.4 R132, [R180+0x6000] ;  /* 0x00600000b484783b */ /* 0x000ee40000004200 */
[----:B------:R-:W-:Y:S02]  /*d830*/  @!P6 PRMT R144, R174, 0x5410, RZ ;  /* 0x00005410ae90e816 */ /* 0x000fe400000000ff */
[----:B------:R-:W-:Y:S02]  /*d840*/  ISETP.GT.U32.AND P6, PT, R185, UR8, PT ;  /* 0x00000008b9007c0c */ /* 0x000fe4000bfc4070 */
[----:B------:R-:W-:Y:S01]  /*d850*/  PRMT R147, R158, 0x7610, R147 ;  /* 0x000076109e937816 */ /* 0x000fe20000000093 */
[C---:B------:R-:W-:Y:S01]  /*d860*/  HMMA.16816.F32.BF16 R116, R168.reuse, R136, R116 ;  /* 0x00000088a874723c */ /* 0x040fe20000041874 */
[----:B------:R4:W-:Y:S02]  /*d870*/  @!P4 STL.S16 [R1+0x4c], R158 ;  /* 0x00004c9e0100c387 */ /* 0x0009e40000100600 */
[----:B------:R-:W-:Y:S01]  /*d880*/  PRMT R137, R160, 0x7610, R137 ;  /* 0x00007610a0897816 */ /* 0x000fe20000000089 */
[----:B------:R-:W-:Y:S01]  /*d890*/  FADD.FTZ R136, R227, R0 ;  /* 0x00000000e3887221 */ /* 0x000fe20000010000 */
[----:B------:R3:W5:Y:S01]  /*d8a0*/  LDL.S16 R181, [R1+0x40] ;  /* 0x0000400001b57983 */ /* 0x0007620000100600 */
[----:B------:R-:W-:Y:S02]  /*d8b0*/  @!P4 PRMT R145, R147, 0x5410, RZ ;  /* 0x000054109391c816 */ /* 0x000fe400000000ff */
[C---:B------:R-:W-:Y:S03]  /*d8c0*/  HMMA.16816.F32.BF16 R120, R168.reuse, R138, R120 ;  /* 0x0000008aa878723c */ /* 0x040fe60000041878 */
[----:B------:R-:W-:Y:S01]  /*d8d0*/  @!P3 PRMT R140, R137, 0x5410, RZ ;  /* 0x00005410898cb816 */ /* 0x000fe200000000ff */
[----:B------:R-:W-:Y:S01]  /*d8e0*/  FADD.FTZ R136, R228, R136 ;  /* 0x00000088e4887221 */ /* 0x000fe20000010000 */
[----:B------:R-:W-:Y:S02]  /*d8f0*/  LEA R182, P3, R182, R212, 0x1 ;  /* 0x000000d4b6b67211 */ /* 0x000fe400078608ff */
[----:B------:R-:W-:Y:S01]  /*d900*/  ISETP.GT.U32.AND P4, PT, R186, UR8, PT ;  /* 0x00000008ba007c0c */ /* 0x000fe2000bf84070 */
[----:B------:R-:W-:Y:S01]  /*d910*/  STG.E.U16 desc[UR24][R212.64+-0x7e], R140 ;  /* 0xffff828cd4007986 */ /* 0x000fe2000c101518 */
[----:B------:R-:W-:Y:S01]  /*d920*/  FADD.FTZ R146, R146, R136 ;  /* 0x0000008892927221 */ /* 0x000fe20000010000 */
[----:B-1----:R-:W-:Y:S02]  /*d930*/  LOP3.LUT R160, R177, 0xff, RZ, 0xc0, !PT ;  /* 0x000000ffb1a07812 */ /* 0x002fe400078ec0ff */
[----:B------:R-:W1:Y:S01]  /*d940*/  LDSM.16.MT88.4 R136, [R200+0x10800] ;  /* 0x01080000c888783b */ /* 0x000e620000004200 */
[----:B------:R-:W-:Y:S01]  /*d950*/  FADD.FTZ R154, R154, R146 ;  /* 0x000000929a9a7221 */ /* 0x000fe20000010000 */
[----:B------:R-:W-:Y:S02]  /*d960*/  PRMT R0, R160, 0x5410, R178 ;  /* 0x00005410a0007816 */ /* 0x000fe400000000b2 */
[----:B--2---:R-:W-:Y:S01]  /*d970*/  SHF.R.U32.HI R159, RZ, 0x18, R177 ;  /* 0x00000018ff9f7819 */ /* 0x004fe200000116b1 */
[----:B------:R-:W-:Y:S01]  /*d980*/  FADD.FTZ R154, R162, R154 ;  /* 0x0000009aa29a7221 */ /* 0x000fe20000010000 */
[----:B------:R-:W-:Y:S02]  /*d990*/  PRMT R174, R150, 0x7771, RZ ;  /* 0x0000777196ae7816 */ /* 0x000fe400000000ff */
[----:B------:R2:W2:Y:S01]  /*d9a0*/  LDL.S16 R178, [R1+0x44] ;  /* 0x0000440001b27983 */ /* 0x0004a20000100600 */
[--C-:B------:R-:W-:Y:S03]  /*d9b0*/  HSET2.LE.AND R0, R0, R214.reuse, PT ;  /* 0x000000d600007233 */ /* 0x100fe60003803000 */
[----:B------:R-:W1:Y:S01]  /*d9c0*/  LDSM.16.MT88.4 R140, [R202+0x10800] ;  /* 0x01080000ca8c783b */ /* 0x000e620000004200 */
[C---:B---3--:R-:W-:Y:S03]  /*d9d0*/  HMMA.16816.F32.BF16 R124, R168.reuse, R132, R124 ;  /* 0x00000084a87c723c */ /* 0x048fe6000004187c */
[----:B------:R-:W-:Y:S04]  /*d9e0*/  PRMT R132, R149, 0x5410, R148 ;  /* 0x0000541095847816 */ /* 0x000fe80000000094 */
[----:B------:R-:W-:Y:S01]  /*d9f0*/  LOP3.LUT R132, R132, R0, RZ, 0xc0, !PT ;  /* 0x0000000084847212 */ /* 0x000fe200078ec0ff */
[----:B------:R-:W-:Y:S01]  /*da00*/  HMMA.16816.F32.BF16 R128, R168, R134, R128 ;  /* 0x00000086a880723c */ /* 0x000fe20000041880 */
[----:B------:R3:W3:Y:S01]  /*da10*/  LDL.S16 R169, [R1+0x48] ;  /* 0x0000480001a97983 */ /* 0x0006e20000100600 */
[----:B------:R-:W-:Y:S01]  /*da20*/  MOV R135, UR6 ;  /* 0x0000000600877c02 */ /* 0x000fe20008000f00 */
[----:B------:R-:W4:Y:S01]  /*da30*/  MUFU.EX2 R171, R192 ;  /* 0x000000c000ab7308 */ /* 0x000f220000000800 */
[----:B------:R-:W-:Y:S01]  /*da40*/  PRMT R0, R177, 0x7632, R0 ;  /* 0x00007632b1007816 */ /* 0x000fe20000000000 */
[----:B------:R1:W3:Y:S01]  /*da50*/  LDL.S16 R168, [R1+0x38] ;  /* 0x0000380001a87983 */ /* 0x0002e20000100600 */
[----:B------:R-:W-:Y:S01]  /*da60*/  LEA.HI.X.SX32 R183, R135, R213, 0x1, P3 ;  /* 0x000000d587b77211 */ /* 0x000fe200018f0eff */
[----:B------:R-:W-:Y:S01]  /*da70*/  IMAD.MOV.U32 R170, RZ, RZ, R150 ;  /* 0x000000ffffaa7224 */ /* 0x000fe200078e0096 */
[----:B------:R-:W-:Y:S05]  /*da80*/  ISETP.LE.U32.AND P3, PT, R161, UR8, PT ;  /* 0x00000008a1007c0c */ /* 0x000fea000bf63070 */
[----:B------:R-:W-:Y:S01]  /*da90*/  MUFU.EX2 R177, R218 ;  /* 0x000000da00b17308 */ /* 0x000fe20000000800 */
[----:B----4-:R-:W-:Y:S01]  /*daa0*/  LOP3.LUT R158, R0, 0xff, RZ, 0xc0, !PT ;  /* 0x000000ff009e7812 */ /* 0x010fe200078ec0ff */
[----:B------:R-:W-:Y:S01]  /*dab0*/  STG.E.U16 desc[UR24][R182.64+-0x80], R144 ;  /* 0xffff8090b6007986 */ /* 0x000fe2000c101518 */
[----:B------:R-:W-:Y:S02]  /*dac0*/  PRMT R134, R179, 0x5410, R194 ;  /* 0x00005410b3867816 */ /* 0x000fe400000000c2 */
[----:B------:R-:W-:Y:S01]  /*dad0*/  PRMT R133, R158, 0x5410, R159 ;  /* 0x000054109e857816 */ /* 0x000fe2000000009f */
[----:B------:R-:W-:Y:S01]  /*dae0*/  STG.E.U16 desc[UR24][R182.64+-0x7e], R145 ;  /* 0xffff8291b6007986 */ /* 0x000fe2000c101518 */
[----:B------:R-:W-:Y:S02]  /*daf0*/  PRMT R0, R152, 0x5410, R163 ;  /* 0x0000541098007816 */ /* 0x000fe400000000a3 */
[--C-:B------:R-:W-:Y:S01]  /*db00*/  HSET2.LE.AND R134, R134, R214.reuse, PT ;  /* 0x000000d686867233 */ /* 0x100fe20003803000 */
[----:B------:R-:W-:Y:S01]  /*db10*/  LDSM.16.MT88.4 R144, [R200+0x16800] ;  /* 0x01680000c890783b */ /* 0x000fe20000004200 */
[--C-:B------:R-:W-:Y:S02]  /*db20*/  HSET2.LE.AND R133, R133, R214.reuse, PT ;  /* 0x000000d685857233 */ /* 0x100fe40003803000 */
[----:B------:R-:W-:Y:S02]  /*db30*/  F2FP.BF16.F32.PACK_AB R166, R171, R162 ;  /* 0x000000a2aba6723e */ /* 0x000fe400000010ff */
[----:B------:R-:W-:Y:S02]  /*db40*/  LOP3.LUT R170, R170, 0xff, RZ, 0xc0, !PT ;  /* 0x000000ffaaaa7812 */ /* 0x000fe400078ec0ff */
[----:B------:R-:W-:Y:S02]  /*db50*/  LOP3.LUT R133, R0, R133, RZ, 0xc0, !PT ;  /* 0x0000008500857212 */ /* 0x000fe400078ec0ff */
[----:B------:R-:W-:Y:S02]  /*db60*/  PRMT R0, R173, 0x5410, R167 ;  /* 0x00005410ad007816 */ /* 0x000fe400000000a7 */
[----:B------:R-:W-:Y:S02]  /*db70*/  PRMT R165, R166, 0x7632, R165 ;  /* 0x00007632a6a57816 */ /* 0x000fe400000000a5 */
[----:B------:R-:W-:Y:S02]  /*db80*/  LOP3.LUT R134, R0, R134, RZ, 0xc0, !PT ;  /* 0x0000008600867212 */ /* 0x000fe400078ec0ff */
[----:B------:R-:W-:Y:S04]  /*db90*/  PRMT R0, R196, 0x5410, R195 ;  /* 0x00005410c4007816 */ /* 0x000fe800000000c3 */
[----:B------:R-:W-:Y:S05]  /*dba0*/  LOP3.LUT R0, R0, 0xff00ff, RZ, 0xc0, !PT ;  /* 0x00ff00ff00007812 */ /* 0x000fea00078ec0ff */
[----:B------:R-:W-:Y:S02]  /*dbb0*/  HSET2.LE.AND R135, R0, R214, PT ;  /* 0x000000d600877233 */ /* 0x000fe40003803000 */
[----:B------:R-:W-:Y:S04]  /*dbc0*/  PRMT R0, R166, 0x5410, R165 ;  /* 0x00005410a6007816 */ /* 0x000fe800000000a5 */
[----:B------:R-:W-:Y:S02]  /*dbd0*/  LOP3.LUT R135, R0, R135, RZ, 0xc0, !PT ;  /* 0x0000008700877212 */ /* 0x000fe400078ec0ff */
[----:B------:R-:W-:Y:S04]  /*dbe0*/  LOP3.LUT R0, R151, 0xffff, RZ, 0xc0, !PT ;  /* 0x0000ffff97007812 */ /* 0x000fe800078ec0ff */
[----:B------:R-:W-:Y:S01]  /*dbf0*/  SHF.R.U32.HI R0, RZ, 0x8, R0 ;  /* 0x00000008ff007819 */ /* 0x000fe20000011600 */
[C---:B-1----:R-:W-:Y:S08]  /*dc00*/  HMMA.16816.F32.BF16 R4, R132.reuse, R136, R4 ;  /* 0x000000888404723c */ /* 0x042ff00000041804 */
        /* <DEDUP_REMOVED lines=25> */
[----:B------:R-:W1:Y:S02]  /*dda0*/  LDSM.16.MT88.4 R136, [R172+0x4800] ;  /* 0x00480000ac88783b */ /* 0x000e640000004200 */
[----:B-----5:R-:W-:Y:S05]  /*ddb0*/  @P4 HFMA2.BF16_V2 R181, -RZ.H0_H0, RZ.H0_H0, -R164.H0_H0 ;  /* 0x200000ffffb54231 */ /* 0x020fea00003409a4 */
[C---:B----4-:R-:W-:Y:S03]  /*ddc0*/  HMMA.16816.F32.BF16 R76, R132.reuse, R140, R76 ;  /* 0x0000008c844c723c */ /* 0x050fe6000004184c */
[----:B------:R-:W-:Y:S04]  /*ddd0*/  PRMT R150, R181, 0x7610, R150 ;  /* 0x00007610b5967816 */ /* 0x000fe80000000096 */
[----:B------:R-:W-:Y:S01]  /*dde0*/  @P4 PRMT R164, R150, 0x5410, RZ ;  /* 0x0000541096a44816 */ /* 0x000fe200000000ff */
[C---:B------:R-:W-:Y:S01]  /*ddf0*/  HMMA.16816.F32.BF16 R80, R132.reuse, R142, R80 ;  /* 0x0000008e8450723c */ /* 0x040fe20000041850 */
[----:B------:R-:W4:Y:S02]  /*de00*/  LDSM.16.MT88.4 R140, [R180+0x4800] ;  /* 0x00480000b48c783b */ /* 0x000f240000004200 */
[----:B------:R-:W-:Y:S01]  /*de10*/  FADD.FTZ R150, R171, R154 ;  /* 0x0000009aab967221 */ /* 0x000fe20000010000 */
[----:B------:R-:W-:Y:S01]  /*de20*/  SHF.R.U32.HI R171, RZ, 0x18, R151 ;  /* 0x00000018ffab7819 */ /* 0x000fe20000011697 */
[----:B--2---:R-:W-:Y:S03]  /*de30*/  @P2 HFMA2.BF16_V2 R178, -RZ.H0_H0, RZ.H0_H0, -R157.H0_H0 ;  /* 0x200000ffffb22231 */ /* 0x004fe6000034099d */
[C---:B-1----:R-:W-:Y:S03]  /*de40*/  HMMA.16816.F32.BF16 R84, R132.reuse, R136, R84 ;  /* 0x000000888454723c */ /* 0x042fe60000041854 */
[----:B---3--:R-:W-:Y:S01]  /*de50*/  @!P3 HFMA2.BF16_V2 R169, -RZ.H0_H0, RZ.H0_H0, -R153.H0_H0 ;  /* 0x200000ffffa9b231 */ /* 0x008fe20000340999 */
[----:B------:R-:W-:Y:S01]  /*de60*/  LOP3.LUT R136, R0, 0xffff, RZ, 0xc0, !PT ;  /* 0x0000ffff00887812 */ /* 0x000fe200078ec0ff */
[----:B------:R-:W-:Y:S03]  /*de70*/  @P6 HFMA2.BF16_V2 R168, -RZ.H0_H0, RZ.H0_H0, -R156.H0_H0 ;  /* 0x200000ffffa86231 */ /* 0x000fe6000034099c */
[C---:B------:R-:W-:Y:S01]  /*de80*/  HMMA.16816.F32.BF16 R88, R132.reuse, R138, R88 ;  /* 0x0000008a8458723c */ /* 0x040fe20000041858 */
[----:B------:R1:W-:Y:S02]  /*de90*/  @!P3 STL.S16 [R1+0x48], R169 ;  /* 0x000048a90100b387 */ /* 0x0003e40000100600 */
[----:B------:R-:W-:Y:S02]  /*dea0*/  PRMT R137, R169, 0x7610, R137 ;  /* 0x00007610a9897816 */ /* 0x000fe40000000089 */
[----:B------:R2:W-:Y:S01]  /*deb0*/  @P6 STL.S16 [R1+0x38], R168 ;  /* 0x000038a801006387 */ /* 0x0005e20000100600 */
[----:B------:R-:W-:Y:S02]  /*dec0*/  PRMT R184, R168, 0x7610, R184 ;  /* 0x00007610a8b87816 */ /* 0x000fe400000000b8 */
[C---:B----4-:R-:W-:Y:S01]  /*ded0*/  HMMA.16816.F32.BF16 R92, R132.reuse, R140, R92 ;  /* 0x0000008c845c723c */ /* 0x050fe2000004185c */
[----:B------:R3:W4:Y:S02]  /*dee0*/  LDL.S16 R188, [R1+0x30] ;  /* 0x0000300001bc7983 */ /* 0x0007240000100600 */
[----:B------:R-:W-:Y:S02]  /*def0*/  @!P3 PRMT R153, R137, 0x5410, RZ ;  /* 0x000054108999b816 */ /* 0x000fe400000000ff */
[----:B------:R3:W5:Y:S01]  /*df00*/  LDL.S16 R187, [R1+0x2c] ;  /* 0x00002c0001bb7983 */ /* 0x0007620000100600 */
[----:B------:R-:W-:Y:S02]  /*df10*/  @P6 PRMT R156, R184, 0x5410, RZ ;  /* 0x00005410b89c6816 */ /* 0x000fe400000000ff */
[C---:B------:R-:W-:Y:S01]  /*df20*/  HMMA.16816.F32.BF16 R96, R132.reuse, R142, R96 ;  /* 0x0000008e8460723c */ /* 0x040fe20000041860 */
[----:B------:R3:W3:Y:S01]  /*df30*/  LDL.S16 R186, [R1+0x28] ;  /* 0x0000280001ba7983 */ /* 0x0006e20000100600 */
[----:B------:R-:W2:Y:S01]  /*df40*/  MUFU.EX2 R184, R220 ;  /* 0x000000dc00b87308 */ /* 0x000ea20000000800 */
[----:B------:R-:W-:Y:S02]  /*df50*/  ISETP.LE.U32.AND P6, PT, R160, UR8, PT ;  /* 0x00000008a0007c0c */ /* 0x000fe4000bfc3070 */
[----:B------:R-:W-:Y:S01]  /*df60*/  @P2 STL.S16 [R1+0x44], R178 ;  /* 0x000044b201002387 */ /* 0x000fe20000100600 */
[----:B------:R-:W-:Y:S02]  /*df70*/  ISETP.LE.U32.AND P3, PT, R136, UR8, PT ;  /* 0x0000000888007c0c */ /* 0x000fe4000bf63070 */
[C---:B------:R-:W-:Y:S01]  /*df80*/  HMMA.16816.F32.BF16 R100, R132.reuse, R144, R100 ;  /* 0x000000908464723c */ /* 0x040fe20000041864 */
[----:B------:R2:W-:Y:S03]  /*df90*/  @P4 STL.S16 [R1+0x40], R181 ;  /* 0x000040b501004387 */ /* 0x0005e60000100600 */
[----:B-1----:R-:W1:Y:S01]  /*dfa0*/  MUFU.EX2 R169, R203 ;  /* 0x000000cb00a97308 */ /* 0x002e620000000800 */
[----:B------:R-:W-:Y:S01]  /*dfb0*/  ISETP.LE.U32.AND P4, PT, R158, UR8, PT ;  /* 0x000000089e007c0c */ /* 0x000fe2000bf83070 */
[----:B------:R-:W-:Y:S01]  /*dfc0*/  FADD.FTZ R144, R189, R155 ;  /* 0x0000009bbd907221 */ /* 0x000fe20000010000 */
[----:B------:R1:W-:Y:S07]  /*dfd0*/  STG.E.U16 desc[UR24][R212.64+-0x70], R153 ;  /* 0xffff9099d4007986 */ /* 0x0003ee000c101518 */
[----:B--2---:R-:W2:Y:S01]  /*dfe0*/  MUFU.EX2 R168, R217 ;  /* 0x000000d900a87308 */ /* 0x004ea20000000800 */
[C---:B------:R-:W-:Y:S01]  /*dff0*/  HMMA.16816.F32.BF16 R104, R132.reuse, R146, R104 ;  /* 0x000000928468723c */ /* 0x040fe20000041868 */
[----:B------:R-:W2:Y:S08]  /*e000*/  LDSM.16.MT88.4 R136, [R202+0x16800] ;  /* 0x01680000ca88783b */ /* 0x000eb00000004200 */
[----:B------:R-:W-:Y:S01]  /*e010*/  MUFU.EX2 R189, R222 ;  /* 0x000000de00bd7308 */ /* 0x000fe20000000800 */
[----:B------:R-:W-:Y:S01]  /*e020*/  F2FP.BF16.F32.PACK_AB R158, R190, R184 ;  /* 0x000000b8be9e723e */ /* 0x000fe200000010ff */
[----:B-1----:R-:W-:Y:S01]  /*e030*/  FADD.FTZ R154, R169, R150 ;  /* 0x00000096a99a7221 */ /* 0x002fe20000010000 */
[----:B------:R-:W1:Y:S01]  /*e040*/  LDSM.16.MT88.4 R140, [R172+0x6800] ;  /* 0x00680000ac8c783b */ /* 0x000e620000004200 */
[----:B--2---:R-:W-:Y:S04]  /*e050*/  F2FP.BF16.F32.PACK_AB R161, R177, R168 ;  /* 0x000000a8b1a1723e */ /* 0x004fe800000010ff */
[----:B------:R-:W-:Y:S03]  /*e060*/  PRMT R162, R161, 0x7632, R162 ;  /* 0x00007632a1a27816 */ /* 0x000fe600000000a2 */
[----:B------:R-:W-:Y:S04]  /*e070*/  STG.E.U16 desc[UR24][R212.64+-0x6e], R156 ;  /* 0xffff929cd4007986 */ /* 0x000fe8000c101518 */
[----:B------:R2:W2:Y:S01]  /*e080*/  LDL.S16 R181, [R1+0x24] ;  /* 0x0000240001b57983 */ /* 0x0004a20000100600 */
[----:B------:R-:W-:Y:S03]  /*e090*/  PRMT R153, R178, 0x7610, R153 ;  /* 0x00007610b2997816 */ /* 0x000fe60000000099 */
[----:B------:R1:W-:Y:S01]  /*e0a0*/  STG.E.U16 desc[UR24][R182.64+-0x6e], R164 ;  /* 0xffff92a4b6007986 */ /* 0x0003e2000c101518 */
[----:B------:R-:W1:Y:S01]  /*e0b0*/  MUFU.EX2 R178, R199 ;  /* 0x000000c700b27308 */ /* 0x000e620000000800 */
[----:B------:R-:W-:Y:S01]  /*e0c0*/  @P2 PRMT R157, R153, 0x5410, RZ ;  /* 0x00005410999d2816 */ /* 0x000fe200000000ff */
[----:B------:R-:W-:Y:S01]  /*e0d0*/  FADD.FTZ R153, R168, R144 ;  /* 0x00000090a8997221 */ /* 0x000fe20000010000 */
[----:B------:R-:W-:Y:S01]  /*e0e0*/  ISETP.LE.U32.AND P2, PT, R159, UR8, PT ;  /* 0x000000089f007c0c */ /* 0x000fe2000bf43070 */
[----:B------:R-:W1:Y:S02]  /*e0f0*/  LDSM.16.MT88.4 R144, [R180+0x6800] ;  /* 0x00680000b490783b */ /* 0x000e640000004200 */
[----:B------:R-:W-:Y:S06]  /*e100*/  FADD.FTZ R177, R177, R153 ;  /* 0x00000099b1b17221 */ /* 0x000fec0000010000 */
[----:B------:R-:W-:Y:S01]  /*e110*/  STG.E.U16 desc[UR24][R182.64+-0x70], R157 ;  /* 0xffff909db6007986 */ /* 0x000fe2000c101518 */
[C---:B-1----:R-:W-:Y:S01]  /*e120*/  F2FP.BF16.F32.PACK_AB R160, R178.reuse, R169 ;  /* 0x000000a9b2a0723e */ /* 0x042fe200000010ff */
[C---:B------:R-:W-:Y:S03]  /*e130*/  HMMA.16816.F32.BF16 R108, R132.reuse, R136, R108 ;  /* 0x00000088846c723c */ /* 0x040fe6000004186c */
[----:B------:R-:W-:Y:S01]  /*e140*/  PRMT R136, R151, 0x7632, R136 ;  /* 0x0000763297887816 */ /* 0x000fe20000000088 */
[----:B------:R-:W-:Y:S01]  /*e150*/  FADD.FTZ R178, R178, R154 ;  /* 0x0000009ab2b27221 */ /* 0x000fe20000010000 */
[----:B------:R-:W-:Y:S02]  /*e160*/  PRMT R159, R160, 0x7632, R159 ;  /* 0x00007632a09f7816 */ /* 0x000fe4000000009f */
[----:B------:R-:W-:Y:S01]  /*e170*/  LOP3.LUT R169, R136, 0xff, RZ, 0xc0, !PT ;  /* 0x000000ff88a97812 */ /* 0x000fe200078ec0ff */
[C---:B------:R-:W-:Y:S03]  /*e180*/  HMMA.16816.F32.BF16 R112, R132.reuse, R138, R112 ;  /* 0x0000008a8470723c */ /* 0x040fe60000041870 */
[----:B------:R-:W-:Y:S02]  /*e190*/  PRMT R138, R170, 0x5410, R174 ;  /* 0x00005410aa8a7816 */ /* 0x000fe400000000ae */
[----:B------:R-:W-:Y:S03]  /*e1a0*/  PRMT R164, R158, 0x7632, R164 ;  /* 0x000076329ea47816 */ /* 0x000fe600000000a4 */
[C---:B------:R-:W-:Y:S03]  /*e1b0*/  HMMA.16816.F32.BF16 R116, R132.reuse, R140, R116 ;  /* 0x0000008c8474723c */ /* 0x040fe60000041874 */
[----:B------:R-:W-:Y:S05]  /*e1c0*/  HSET2.LE.AND R138, R138, R214, PT ;  /* 0x000000d68a8a7233 */ /* 0x000fea0003803000 */
[C---:B------:R-:W-:Y:S01]  /*e1d0*/  HMMA.16816.F32.BF16 R120, R132.reuse, R142, R120 ;  /* 0x0000008e8478723c */ /* 0x040fe20000041878 */
[----:B------:R-:W-:Y:S07]  /*e1e0*/  LDSM.16.MT88.4 R140, [R202+0x11000] ;  /* 0x01100000ca8c783b */ /* 0x000fee0000004200 */
[C---:B------:R-:W-:Y:S08]  /*e1f0*/  HMMA.16816.F32.BF16 R124, R132.reuse, R144, R124 ;  /* 0x00000090847c723c */ /* 0x040ff0000004187c */
[----:B------:R-:W-:Y:S01]  /*e200*/  HMMA.16816.F32.BF16 R128, R132, R146, R128 ;  /* 0x000000928480723c */ /* 0x000fe20000041880 */
[----:B------:R-:W-:Y:S08]  /*e210*/  LDSM.16.MT88.4 R132, [R180+0x1000] ;  /* 0x00100000b484783b */ /* 0x000ff00000004200 */
[----:B------:R-:W-:Y:S01]  /*e220*/  LDSM.16.MT88.4 R144, [R200+0x13000] ;  /* 0x01300000c890783b */ /* 0x000fe20000004200 */
[----:B----4-:R-:W-:Y:S02]  /*e230*/  @!P6 HFMA2.BF16_V2 R188, -RZ.H0_H0, RZ.H0_H0, -R149.H0_H0 ;  /* 0x200000ffffbce231 */ /* 0x010fe40000340995 */
[----:B-----5:R-:W-:Y:S05]  /*e240*/  @!P5 HFMA2.BF16_V2 R187, -RZ.H0_H0, RZ.H0_H0, -R148.H0_H0 ;  /* 0x200000ffffbbd231 */ /* 0x020fea0000340994 */
[----:B------:R1:W-:Y:S01]  /*e250*/  @!P6 STL.S16 [R1+0x30], R188 ;  /* 0x000030bc0100e387 */ /* 0x0003e20000100600 */
[----:B------:R-:W-:Y:S01]  /*e260*/  PRMT R168, R188, 0x7610, R168 ;  /* 0x00007610bca87816 */ /* 0x000fe200000000a8 */
[----:B---3--:R-:W-:Y:S02]  /*e270*/  @!P4 HFMA2.BF16_V2 R186, -RZ.H0_H0, RZ.H0_H0, -R152.H0_H0 ;  /* 0x200000ffffbac231 */ /* 0x008fe40000340998 */
[----:B------:R3:W-:Y:S01]  /*e280*/  @!P5 STL.S16 [R1+0x2c], R187 ;  /* 0x00002cbb0100d387 */ /* 0x0007e20000100600 */
[----:B------:R-:W-:Y:S02]  /*e290*/  PRMT R137, R187, 0x7610, R137 ;  /* 0x00007610bb897816 */ /* 0x000fe40000000089 */
[----:B------:R-:W-:Y:S01]  /*e2a0*/  @!P6 PRMT R149, R168, 0x5410, RZ ;  /* 0x00005410a895e816 */ /* 0x000fe200000000ff */
[----:B------:R4:W-:Y:S01]  /*e2b0*/  @!P4 STL.S16 [R1+0x28], R186 ;  /* 0x000028ba0100c387 */ /* 0x0009e20000100600 */
[----:B------:R-:W-:Y:S02]  /*e2c0*/  @!P5 PRMT R148, R137, 0x5410, RZ ;  /* 0x000054108994d816 */ /* 0x000fe400000000ff */
[----:B------:R-:W-:Y:S01]  /*e2d0*/  LOP3.LUT R168, R151, 0xff, RZ, 0xc0, !PT ;  /* 0x000000ff97a87812 */ /* 0x000fe200078ec0ff */
[----:B------:R-:W-:Y:S01]  /*e2e0*/  STG.E.U16 desc[UR24][R212.64+-0x60], R149 ;  /* 0xffffa095d4007986 */ /* 0x000fe2000c101518 */
[----:B------:R-:W-:Y:S02]  /*e2f0*/  PRMT R137, R169, 0x5410, R171 ;  /* 0x00005410a9897816 */ /* 0x000fe400000000ab */
[----:B------:R-:W-:Y:S01]  /*e300*/  PRMT R136, R168, 0x5410, R0 ;  /* 0x00005410a8887816 */ /* 0x000fe20000000000 */
[----:B------:R-:W-:Y:S01]  /*e310*/  STG.E.U16 desc[UR24][R212.64+-0x5e], R148 ;  /* 0xffffa294d4007986 */ /* 0x000fe2000c101518 */
[----:B------:R-:W-:Y:S02]  /*e320*/  PRMT R0, R161, 0x5410, R162 ;  /* 0x00005410a1007816 */ /* 0x000fe400000000a2 */
[--C-:B------:R-:W-:Y:S01]  /*e330*/  HSET2.LE.AND R137, R137, R214.reuse, PT ;  /* 0x000000d689897233 */ /* 0x100fe20003803000 */
[----:B------:R-:W5:Y:S01]  /*e340*/  LDSM.16.MT88.4 R148, [R200+0x11000] ;  /* 0x01100000c894783b */ /* 0x000f620000004200 */
[--C-:B------:R-:W-:Y:S02]  /*e350*/  HSET2.LE.AND R136, R136, R214.reuse, PT ;  /* 0x000000d688887233 */ /* 0x100fe40003803000 */
[----:B------:R-:W-:Y:S02]  /*e360*/  PRMT R155, R186, 0x7610, R155 ;  /* 0x00007610ba9b7816 */ /* 0x000fe4000000009b */
[----:B------:R-:W-:Y:S02]  /*e370*/  ISETP.GT.U32.AND P5, PT, R196, UR8, PT ;  /* 0x00000008c4007c0c */ /* 0x000fe4000bfa4070 */
[----:B------:R-:W-:Y:S01]  /*e380*/  LOP3.LUT R136, R0, R136, RZ, 0xc0, !PT ;  /* 0x0000008800887212 */ /* 0x000fe200078ec0ff */
[----:B------:R-:W-:Y:S01]  /*e390*/  MUFU.EX2 R196, R236 ;  /* 0x000000ec00c47308 */ /* 0x000fe20000000800 */
[----:B------:R-:W-:Y:S02]  /*e3a0*/  PRMT R0, R160, 0x5410, R159 ;  /* 0x00005410a0007816 */ /* 0x000fe4000000009f */
[----:B------:R-:W-:Y:S02]  /*e3b0*/  @!P4 PRMT R152, R155, 0x5410, RZ ;  /* 0x000054109b98c816 */ /* 0x000fe400000000ff */
[----:B------:R-:W-:Y:S02]  /*e3c0*/  LOP3.LUT R137, R0, R137, RZ, 0xc0, !PT ;  /* 0x0000008900897212 */ /* 0x000fe400078ec0ff */
[----:B------:R-:W-:Y:S01]  /*e3d0*/  PRMT R0, R175, 0x5410, R176 ;  /* 0x00005410af007816 */ /* 0x000fe200000000b0 */
[----:B------:R-:W-:Y:S01]  /*e3e0*/  STG.E.U16 desc[UR24][R182.64+-0x60], R152 ;  /* 0xffffa098b6007986 */ /* 0x000fe2000c101518 */
[----:B------:R-:W-:Y:S01]  /*e3f0*/  ISETP.LE.U32.AND P4, PT, R179, UR8, PT ;  /* 0x00000008b3007c0c */ /* 0x000fe2000bf83070 */
[----:B--2---:R-:W-:Y:S01]  /*e400*/  @!P2 HFMA2.BF16_V2 R181, -RZ.H0_H0, RZ.H0_H0, -R163.H0_H0 ;  /* 0x200000ffffb5a231 */ /* 0x004fe200003409a3 */
[----:B------:R-:W-:Y:S01]  /*e410*/  LOP3.LUT R139, R0, 0xff00ff, RZ, 0xc0, !PT ;  /* 0x00ff00ff008b7812 */ /* 0x000fe200078ec0ff */
[----:B------:R-:W2:Y:S01]  /*e420*/  LDSM.16.MT88.4 R152, [R172+0x1000] ;  /* 0x00100000ac98783b */ /* 0x000ea20000004200 */
[----:B------:R-:W-:Y:S02]  /*e430*/  PRMT R0, R158, 0x5410, R164 ;  /* 0x000054109e007816 */ /* 0x000fe400000000a4 */
[----:B------:R-:W-:Y:S02]  /*e440*/  PRMT R185, R181, 0x7610, R185 ;  /* 0x00007610b5b97816 */ /* 0x000fe400000000b9 */
[----:B------:R-:W-:Y:S02]  /*e450*/  LOP3.LUT R138, R0, R138, RZ, 0xc0, !PT ;  /* 0x0000008a008a7212 */ /* 0x000fe400078ec0ff */
[----:B------:R-:W-:Y:S01]  /*e460*/  HSET2.LE.AND R139, R139, R214, PT ;  /* 0x000000d68b8b7233 */ /* 0x000fe20003803000 */
[----:B------:R5:W-:Y:S01]  /*e470*/  @!P2 STL.S16 [R1+0x24], R181 ;  /* 0x000024b50100a387 */ /* 0x000be20000100600 */
[----:B------:R-:W-:Y:S02]  /*e480*/  @!P2 PRMT R163, R185, 0x5410, RZ ;  /* 0x00005410b9a3a816 */ /* 0x000fe400000000ff */
[----:B------:R-:W-:Y:S01]  /*e490*/  ISETP.GT.U32.AND P2, PT, R194, UR8, PT ;  /* 0x00000008c2007c0c */ /* 0x000fe2000bf44070 */
[----:B------:R2:W2:Y:S01]  /*e4a0*/  LDL.S16 R193, [R1+0x20] ;  /* 0x0000200001c17983 */ /* 0x0004a20000100600 */
[----:B------:R-:W-:Y:S01]  /*e4b0*/  ISETP.GT.U32.AND P6, PT, R195, UR8, PT ;  /* 0x00000008c3007c0c */ /* 0x000fe2000bfc4070 */
[----:B------:R-:W-:Y:S02]  /*e4c0*/  MUFU.EX2 R194, R237 ;  /* 0x000000ed00c27308 */ /* 0x000fe40000000800 */
[----:B------:R2:W2:Y:S08]  /*e4d0*/  LDL.S16 R192, [R1+0x1c] ;  /* 0x00001c0001c07983 */ /* 0x0004b00000100600 */
[----:B------:R-:W-:Y:S01]  /*e4e0*/  MUFU.EX2 R195, R231 ;  /* 0x000000e700c37308 */ /* 0x000fe20000000800 */
[----:B------:R2:W2:Y:S04]  /*e4f0*/  LDL.S16 R191, [R1+0x18] ;  /* 0x0000180001bf7983 */ /* 0x0004a80000100600 */
[----:B-1----:R1:W2:Y:S04]  /*e500*/  LDL.S16 R188, [R1+0x14] ;  /* 0x0000140001bc7983 */ /* 0x0022a80000100600 */
[----:B---3--:R1:W3:Y:S04]  /*e510*/  LDL.S16 R187, [R1+0x10] ;  /* 0x0000100001bb7983 */ /* 0x0082e80000100600 */
[----:B----4-:R1:W4:Y:S01]  /*e520*/  LDL.S16 R186, [R1+0xc] ;  /* 0x00000c0001ba7983 */ /* 0x0103220000100600 */
[----:B-----5:R-:W5:Y:S03]  /*e530*/  MUFU.EX2 R181, R221 ;  /* 0x000000dd00b57308 */ /* 0x020f660000000800 */
[----:B------:R1:W3:Y:S04]  /*e540*/  LDL.S16 R185, [R1+0x4] ;  /* 0x0000040001b97983 */ /* 0x0002e80000100600 */
[----:B------:R-:W-:Y:S01]  /*e550*/  STG.E.U16 desc[UR24][R182.64+-0x5e], R163 ;  /* 0xffffa2a3b6007986 */ /* 0x000fe2000c101518 */
[----:B-----5:R-:W-:Y:S04]  /*e560*/  F2FP.BF16.F32.PACK_AB R156, R189, R181 ;  /* 0x000000b5bd9c723e */ /* 0x020fe800000010ff */
[C---:B------:R-:W-:Y:S04]  /*e570*/  PRMT R157, R156.reuse, 0x7632, R157 ;  /* 0x000076329c9d7816 */ /* 0x040fe8000000009d */
[----:B------:R-:W-:Y:S04]  /*e580*/  PRMT R0, R156, 0x5410, R157 ;  /* 0x000054109c007816 */ /* 0x000fe8000000009d */
[----:B------:R-:W-:Y:S07]  /*e590*/  LOP3.LUT R139, R0, R139, RZ, 0xc0, !PT ;  /* 0x0000008b008b7212 */ /* 0x000fee00078ec0ff */
[C---:B------:R-:W-:Y:S08]  /*e5a0*/  HMMA.16816.F32.BF16 R4, R136.reuse, R148, R4 ;  /* 0x000000948804723c */ /* 0x040ff00000041804 */
[C---:B------:R-:W-:Y:S01]  /*e5b0*/  HMMA.16816.F32.BF16 R8, R136.reuse, R150, R8 ;  /* 0x000000968808723c */ /* 0x040fe20000041808 */
[----:B------:R-:W5:Y:S07]  /*e5c0*/  LDSM.16.MT88.4 R148, [R202+0x13000] ;  /* 0x01300000ca94783b */ /* 0x000f6e0000004200 */
[C---:B------:R-:W-:Y:S08]  /*e5d0*/  HMMA.16816.F32.BF16 R12, R136.reuse, R140, R12 ;  /* 0x0000008c880c723c */ /* 0x040ff0000004180c */
[C---:B------:R-:W-:Y:S01]  /*e5e0*/  HMMA.16816.F32.BF16 R16, R136.reuse, R142, R16 ;  /* 0x0000008e8810723c */ /* 0x040fe20000041810 */
[----:B------:R-:W1:Y:S07]  /*e5f0*/  LDSM.16.MT88.4 R140, [R172+0x3000] ;  /* 0x00300000ac8c783b */ /* 0x000e6e0000004200 */
[C---:B--2---:R-:W-:Y:S08]  /*e600*/  HMMA.16816.F32.BF16 R20, R136.reuse, R152, R20 ;  /* 0x000000988814723c */ /* 0x044ff00000041814 */
[C---:B------:R-:W-:Y:S01]  /*e610*/  HMMA.16816.F32.BF16 R24, R136.reuse, R154, R24 ;  /* 0x0000009a8818723c */ /* 0x040fe20000041818 */
[----:B------:R-:W-:Y:S07]  /*e620*/  LDSM.16.MT88.4 R152, [R200+0x15000] ;  /* 0x01500000c898783b */ /* 0x000fee0000004200 */
[C---:B------:R-:W-:Y:S08]  /*e630*/  HMMA.16816.F32.BF16 R28, R136.reuse, R132, R28 ;  /* 0x00000084881c723c */ /* 0x040ff0000004181c */
[C---:B------:R-:W-:Y:S01]  /*e640*/  HMMA.16816.F32.BF16 R32, R136.reuse, R134, R32 ;  /* 0x000000868820723c */ /* 0x040fe20000041820 */
[----:B------:R-:W2:Y:S07]  /*e650*/  LDSM.16.MT88.4 R132, [R180+0x3000] ;  /* 0x00300000b484783b */ /* 0x000eae0000004200 */
[C---:B------:R-:W-:Y:S08]  /*e660*/  HMMA.16816.F32.BF16 R36, R136.reuse, R144, R36 ;  /* 0x000000908824723c */ /* 0x040ff00000041824 */
[C---:B------:R-:W-:Y:S01]  /*e670*/  HMMA.16816.F32.BF16 R40, R136.reuse, R146, R40 ;  /* 0x000000928828723c */ /* 0x040fe20000041828 */
[----:B------:R-:W2:Y:S07]  /*e680*/  LDSM.16.MT88.4 R144, [R202+0x15000] ;  /* 0x01500000ca90783b */ /* 0x000eae0000004200 */
[C---:B-----5:R-:W-:Y:S08]  /*e690*/  HMMA.16816.F32.BF16 R44, R136.reuse, R148, R44 ;  /* 0x00000094882c723c */ /* 0x060ff0000004182c */
[C---:B------:R-:W-:Y:S01]  /*e6a0*/  HMMA.16816.F32.BF16 R48, R136.reuse, R150, R48 ;  /* 0x000000968830723c */ /* 0x040fe20000041830 */
[----:B------:R-:W5:Y:S07]  /*e6b0*/  LDSM.16.MT88.4 R148, [R172+0x5000] ;  /* 0x00500000ac94783b */ /* 0x000f6e0000004200 */
[C---:B-1----:R-:W-:Y:S08]  /*e6c0*/  HMMA.16816.F32.BF16 R52, R136.reuse, R140, R52 ;  /* 0x0000008c8834723c */ /* 0x042ff00000041834 */
[C---:B------:R-:W-:Y:S08]  /*e6d0*/  HMMA.16816.F32.BF16 R56, R136.reuse, R142, R56 ;  /* 0x0000008e8838723c */ /* 0x040ff00000041838 */
[C---:B--2---:R-:W-:Y:S08]  /*e6e0*/  HMMA.16816.F32.BF16 R60, R136.reuse, R132, R60 ;  /* 0x00000084883c723c */ /* 0x044ff0000004183c */
[C---:B------:R-:W-:Y:S01]  /*e6f0*/  HMMA.16816.F32.BF16 R64, R136.reuse, R134, R64 ;  /* 0x000000868840723c */ /* 0x040fe20000041840 */
[----:B------:R-:W1:Y:S07]  /*e700*/  LDSM.16.MT88.4 R132, [R180+0x5000] ;  /* 0x00500000b484783b */ /* 0x000e6e0000004200 */
[C---:B------:R-:W-:Y:S03]  /*e710*/  HMMA.16816.F32.BF16 R68, R136.reuse, R152, R68 ;  /* 0x000000988844723c */ /* 0x040fe60000041844 */
[----:B------:R-:W-:Y:S04]  /*e720*/  FADD.FTZ R152, R184, R177 ;  /* 0x000000b1b8987221 */ /* 0x000fe80000010000 */
[----:B------:R-:W-:Y:S01]  /*e730*/  FADD.FTZ R190, R190, R152 ;  /* 0x00000098bebe7221 */ /* 0x000fe20000010000 */
[C---:B------:R-:W-:Y:S08]  /*e740*/  HMMA.16816.F32.BF16 R72, R136.reuse, R154, R72 ;  /* 0x0000009a8848723c */ /* 0x040ff00000041848 */
[C---:B------:R-:W-:Y:S08]  /*e750*/  HMMA.16816.F32.BF16 R76, R136.reuse, R144, R76 ;  /* 0x00000090884c723c */ /* 0x040ff0000004184c */
[C---:B------:R-:W-:Y:S08]  /*e760*/  HMMA.16816.F32.BF16 R80, R136.reuse, R146, R80 ;  /* 0x000000928850723c */ /* 0x040ff00000041850 */
[C---:B-----5:R-:W-:Y:S03]  /*e770*/  HMMA.16816.F32.BF16 R84, R136.reuse, R148, R84 ;  /* 0x000000948854723c */ /* 0x060fe60000041854 */
[----:B------:R-:W-:Y:S02]  /*e780*/  IMAD.WIDE.U32 R148, R197, -0x2daee0ad, RZ ;  /* 0xd2511f53c5947825 */ /* 0x000fe400078e00ff */
[----:B------:R-:W-:Y:S02]  /*e790*/  MUFU.EX2 R197, R233 ;  /* 0x000000e900c57308 */ /* 0x000fe40000000800 */
[----:B------:R-:W-:Y:S01]  /*e7a0*/  IMAD.MOV.U32 R184, RZ, RZ, R148 ;  /* 0x000000ffffb87224 */ /* 0x000fe200078e0094 */
[C---:B------:R-:W-:Y:S03]  /*e7b0*/  HMMA.16816.F32.BF16 R88, R136.reuse, R150, R88 ;  /* 0x000000968858723c */ /* 0x040fe60000041858 */
[----:B------:R-:W-:Y:S01]  /*e7c0*/  LOP3.LUT R149, R198, UR13, R149, 0x96, !PT ;  /* 0x0000000dc6957c12 */ /* 0x000fe2000f8e9695 */
[----:B------:R-:W-:Y:S03]  /*e7d0*/  FADD.FTZ R151, R181, R178 ;  /* 0x000000b2b5977221 */ /* 0x000fe60000010000 */
[----:B------:R-:W-:Y:S01]  /*e7e0*/  MUFU.EX2 R198, R232 ;  /* 0x000000e800c67308 */ /* 0x000fe20000000800 */
[----:B------:R-:W-:Y:S01]  /*e7f0*/  LOP3.LUT R184, R184, 0xff, RZ, 0xc0, !PT ;  /* 0x000000ffb8b87812 */ /* 0x000fe200078ec0ff */
[C---:B-1----:R-:W-:Y:S03]  /*e800*/  HMMA.16816.F32.BF16 R92, R136.reuse, R132, R92 ;  /* 0x00000084885c723c */ /* 0x042fe6000004185c */
[----:B------:R-:W-:Y:S01]  /*e810*/  LOP3.LUT R150, R149, 0xffff, RZ, 0xc0, !PT ;  /* 0x0000ffff95967812 */ /* 0x000fe200078ec0ff */
[----:B------:R-:W-:Y:S03]  /*e820*/  FADD.FTZ R189, R189, R151 ;  /* 0x00000097bdbd7221 */ /* 0x000fe60000010000 */
[----:B------:R-:W-:Y:S01]  /*e830*/  SHF.R.U32.HI R150, RZ, 0x8, R150 ;  /* 0x00000008ff967819 */ /* 0x000fe20000011696 */
[C---:B------:R-:W-:Y:S01]  /*e840*/  HMMA.16816.F32.BF16 R96, R136.reuse, R134, R96 ;  /* 0x000000868860723c */ /* 0x040fe20000041860 */
[----:B------:R-:W-:Y:S02]  /*e850*/  LDSM.16.MT88.4 R132, [R172+0x7000] ;  /* 0x00700000ac84783b */ /* 0x000fe40000004200 */
[----:B------:R-:W-:Y:S02]  /*e860*/  @!P4 HFMA2.BF16_V2 R193, -RZ.H0_H0, RZ.H0_H0, -R173.H0_H0 ;  /* 0x200000ffffc1c231 */ /* 0x000fe400003409ad */
[----:B------:R-:W-:Y:S03]  /*e870*/  @P2 HFMA2.BF16_V2 R192, -RZ.H0_H0, RZ.H0_H0, -R167.H0_H0 ;  /* 0x200000ffffc02231 */ /* 0x000fe600003409a7 */
[----:B------:R-:W-:Y:S01]  /*e880*/  PRMT R0, R193, 0x7610, R0 ;  /* 0x00007610c1007816 */ /* 0x000fe20000000000 */
[----:B------:R1:W-:Y:S01]  /*e890*/  @!P4 STL.S16 [R1+0x20], R193 ;  /* 0x000020c10100c387 */ /* 0x0003e20000100600 */
[----:B------:R-:W-:Y:S02]  /*e8a0*/  @P5 HFMA2.BF16_V2 R191, -RZ.H0_H0, RZ.H0_H0, -R166.H0_H0 ;  /* 0x200000ffffbf5231 */ /* 0x000fe400003409a6 */
[----:B------:R-:W-:Y:S02]  /*e8b0*/  @!P4 PRMT R173, R0, 0x5410, RZ ;  /* 0x0000541000adc816 */ /* 0x000fe400000000ff */
[----:B------:R2:W5:Y:S01]  /*e8c0*/  LDL.S16 R0, [R1] ;  /* 0x0000000001007983 */ /* 0x0005620000100600 */
[----:B------:R-:W-:Y:S01]  /*e8d0*/  ISETP.LE.U32.AND P4, PT, R168, UR8, PT ;  /* 0x00000008a8007c0c */ /* 0x000fe2000bf83070 */
[----:B------:R-:W-:Y:S01]  /*e8e0*/  @P6 HFMA2.BF16_V2 R188, -RZ.H0_H0, RZ.H0_H0, -R165.H0_H0 ;  /* 0x200000ffffbc6231 */ /* 0x000fe200003409a5 */
[----:B------:R-:W-:Y:S01]  /*e8f0*/  PRMT R140, R192, 0x7610, R140 ;  /* 0x00007610c08c7816 */ /* 0x000fe2000000008c */
[----:B------:R2:W-:Y:S01]  /*e900*/  @P2 STL.S16 [R1+0x1c], R192 ;  /* 0x00001cc001002387 */ /* 0x0005e20000100600 */
[----:B------:R-:W-:Y:S02]  /*e910*/  PRMT R147, R191, 0x7610, R147 ;  /* 0x00007610bf937816 */ /* 0x000fe40000000093 */
[----:B------:R-:W-:Y:S01]  /*e920*/  @P2 PRMT R167, R140, 0x5410, RZ ;  /* 0x000054108ca72816 */ /* 0x000fe200000000ff */
[----:B------:R2:W-:Y:S01]  /*e930*/  @P5 STL.S16 [R1+0x18], R191 ;  /* 0x000018bf01005387 */ /* 0x0005e20000100600 */
[----:B------:R-:W-:Y:S01]  /*e940*/  ISETP.LE.U32.AND P2, PT, R169, UR8, PT ;  /* 0x00000008a9007c0c */ /* 0x000fe2000bf43070 */
[----:B----4-:R-:W-:Y:S01]  /*e950*/  @!P3 HFMA2.BF16_V2 R186, -RZ.H0_H0, RZ.H0_H0, -R162.H0_H0 ;  /* 0x200000ffffbab231 */ /* 0x010fe200003409a2 */
[----:B------:R-:W-:Y:S01]  /*e960*/  @P5 PRMT R166, R147, 0x5410, RZ ;  /* 0x0000541093a65816 */ /* 0x000fe200000000ff */
[----:B------:R4:W-:Y:S01]  /*e970*/  @P6 STL.S16 [R1+0x14], R188 ;  /* 0x000014bc01006387 */ /* 0x0009e20000100600 */
[----:B------:R-:W-:Y:S01]  /*e980*/  ISETP.LE.U32.AND P5, PT, R171, UR8, PT ;  /* 0x00000008ab007c0c */ /* 0x000fe2000bfa3070 */
[----:B---3--:R-:W-:Y:S01]  /*e990*/  @!P4 HFMA2.BF16_V2 R187, -RZ.H0_H0, RZ.H0_H0, -R161.H0_H0 ;  /* 0x200000ffffbbc231 */ /* 0x008fe200003409a1 */
[----:B------:R-:W-:Y:S01]  /*e9a0*/  PRMT R146, R188, 0x7610, R146 ;  /* 0x00007610bc927816 */ /* 0x000fe20000000092 */
[----:B------:R-:W3:Y:S01]  /*e9b0*/  LDSM.16.MT88.4 R140, [R200+0x17000] ;  /* 0x01700000c88c783b */ /* 0x000ee20000004200 */
[----:B------:R-:W-:Y:S02]  /*e9c0*/  PRMT R144, R186, 0x7610, R144 ;  /* 0x00007610ba907816 */ /* 0x000fe40000000090 */
[----:B------:R-:W-:Y:S01]  /*e9d0*/  PRMT R145, R187, 0x7610, R145 ;  /* 0x00007610bb917816 */ /* 0x000fe20000000091 */
[----:B-1----:R-:W1:Y:S01]  /*e9e0*/  MUFU.EX2 R193, R230 ;  /* 0x000000e600c17308 */ /* 0x002e620000000800 */
[----:B------:R-:W-:Y:S01]  /*e9f0*/  @P6 PRMT R165, R146, 0x5410, RZ ;  /* 0x0000541092a56816 */ /* 0x000fe200000000ff */
[----:B------:R-:W-:Y:S01]  /*ea00*/  @!P2 HFMA2.BF16_V2 R185, -RZ.H0_H0, RZ.H0_H0, -R160.H0_H0 ;  /* 0x200000ffffb9a231 */ /* 0x000fe200003409a0 */
[----:B------:R-:W-:Y:S01]  /*ea10*/  @!P4 PRMT R161, R145, 0x5410, RZ ;  /* 0x0000541091a1c816 */ /* 0x000fe200000000ff */
[----:B------:R3:W-:Y:S01]  /*ea20*/  @!P4 STL.S16 [R1+0x10], R187 ;  /* 0x000010bb0100c387 */ /* 0x0007e20000100600 */
[----:B------:R-:W-:Y:S02]  /*ea30*/  @!P3 PRMT R162, R144, 0x5410, RZ ;  /* 0x0000541090a2b816 */ /* 0x000fe400000000ff */
[----:B------:R-:W-:Y:S01]  /*ea40*/  PRMT R155, R185, 0x7610, R155 ;  /* 0x00007610b99b7816 */ /* 0x000fe2000000009b */
[----:B------:R3:W5:Y:S01]  /*ea50*/  LDL.S16 R153, [R1+0x8] ;  /* 0x0000080001997983 */ /* 0x0007620000100600 */
[----:B------:R-:W-:Y:S01]  /*ea60*/  ISETP.GT.U32.AND P6, PT, R174, UR8, PT ;  /* 0x00000008ae007c0c */ /* 0x000fe2000bfc4070 */
[----:B--2---:R-:W-:Y:S01]  /*ea70*/  MUFU.EX2 R192, R235 ;  /* 0x000000eb00c07308 */ /* 0x004fe20000000800 */
[----:B------:R-:W-:Y:S01]  /*ea80*/  @!P2 PRMT R160, R155, 0x5410, RZ ;  /* 0x000054109ba0a816 */ /* 0x000fe200000000ff */
[----:B------:R-:W2:Y:S01]  /*ea90*/  LDSM.16.MT88.4 R144, [R202+0x17000] ;  /* 0x01700000ca90783b */ /* 0x000ea20000004200 */
[----:B------:R-:W-:Y:S07]  /*eaa0*/  ISETP.GT.U32.AND P4, PT, R175, UR8, PT ;  /* 0x00000008af007c0c */ /* 0x000fee000bf84070 */
[----:B------:R-:W3:Y:S01]  /*eab0*/  MUFU.EX2 R191, R234 ;  /* 0x000000ea00bf7308 */ /* 0x000ee20000000800 */
[----:B-1----:R-:W-:Y:S02]  /*eac0*/  F2FP.BF16.F32.PACK_AB R178, R195, R193 ;  /* 0x000000c1c3b2723e */ /* 0x002fe400000010ff */
[----:B----4-:R-:W-:Y:S02]  /*ead0*/  PRMT R188, R148, 0x7773, RZ ;  /* 0x0000777394bc7816 */ /* 0x010fe400000000ff */
[----:B------:R-:W-:Y:S01]  /*eae0*/  PRMT R177, R178, 0x7632, R177 ;  /* 0x00007632b2b17816 */ /* 0x000fe200000000b1 */
[----:B------:R1:W-:Y:S01]  /*eaf0*/  @!P3 STL.S16 [R1+0xc], R186 ;  /* 0x00000cba0100b387 */ /* 0x0003e20000100600 */
[----:B------:R-:W-:Y:S01]  /*eb00*/  ISETP.GT.U32.AND P3, PT, R176, UR8, PT ;  /* 0x00000008b0007c0c */ /* 0x000fe2000bf64070 */
[----:B------:R-:W-:Y:S01]  /*eb10*/  @P6 HFMA2.BF16_V2 R252, -RZ.H0_H0, RZ.H0_H0, -R164.H0_H0 ;  /* 0x200000fffffc6231 */ /* 0x000fe200003409a4 */
[----:B------:R-:W-:Y:S01]  /*eb20*/  F2FP.BF16.F32.PACK_AB R176, R194, R196 ;  /* 0x000000c4c2b0723e */ /* 0x000fe200000010ff */
[----:B------:R4:W-:Y:S01]  /*eb30*/  @!P2 STL.S16 [R1+0x4], R185 ;  /* 0x000004b90100a387 */ /* 0x0009e20000100600 */
[----:B------:R-:W-:Y:S01]  /*eb40*/  ISETP.LE.U32.AND P2, PT, R170, UR8, PT ;  /* 0x00000008aa007c0c */ /* 0x000fe2000bf43070 */
[----:B------:R-:W-:Y:S01]  /*eb50*/  @P4 HFMA2.BF16_V2 R251, -RZ.H0_H0, RZ.H0_H0, -R156.H0_H0 ;  /* 0x200000fffffb4231 */ /* 0x000fe2000034099c */
[----:B------:R-:W-:Y:S01]  /*eb60*/  @P6 PRMT R164, R252, 0x5410, RZ ;  /* 0x00005410fca46816 */ /* 0x000fe200000000ff */
[----:B------:R-:W-:Y:S01]  /*eb70*/  LDSM.16.MT88.4 R168, [R200+0x17800] ;  /* 0x01780000c8a8783b */ /* 0x000fe20000004200 */
[----:B---3--:R-:W-:Y:S02]  /*eb80*/  PRMT R187, R148, 0x7772, RZ ;  /* 0x0000777294bb7816 */ /* 0x008fe400000000ff */
[----:B------:R-:W-:Y:S02]  /*eb90*/  @P4 PRMT R156, R251, 0x5410, RZ ;  /* 0x00005410fb9c4816 */ /* 0x000fe400000000ff */
[----:B------:R-:W-:Y:S01]  /*eba0*/  PRMT R175, R176, 0x7632, R175 ;  /* 0x00007632b0af7816 */ /* 0x000fe200000000af */
[----:B------:R-:W-:Y:S01]  /*ebb0*/  @P3 HFMA2.BF16_V2 R250, -RZ.H0_H0, RZ.H0_H0, -R157.H0_H0 ;  /* 0x200000fffffa3231 */ /* 0x000fe2000034099d */
[----:B------:R-:W-:Y:S01]  /*ebc0*/  F2FP.BF16.F32.PACK_AB R174, R191, R192 ;  /* 0x000000c0bfae723e */ /* 0x000fe200000010ff */
[C---:B------:R-:W-:Y:S01]  /*ebd0*/  HMMA.16816.F32.BF16 R100, R136.reuse, R140, R100 ;  /* 0x0000008c8864723c */ /* 0x040fe20000041864 */
[----:B------:R3:W-:Y:S02]  /*ebe0*/  STG.E.U16 desc[UR24][R212.64+-0x50], R173 ;  /* 0xffffb0add4007986 */ /* 0x0007e4000c101518 */
[----:B------:R-:W-:Y:S02]  /*ebf0*/  @P3 PRMT R157, R250, 0x5410, RZ ;  /* 0x00005410fa9d3816 */ /* 0x000fe400000000ff */
[----:B------:R-:W-:Y:S01]  /*ec00*/  STG.E.U16 desc[UR24][R212.64+-0x4e], R167 ;  /* 0xffffb2a7d4007986 */ /* 0x000fe2000c101518 */
[----:B------:R-:W-:Y:S02]  /*ec10*/  ISETP.GT.U32.AND P3, PT, R187, UR8, PT ;  /* 0x00000008bb007c0c */ /* 0x000fe4000bf64070 */
[C---:B------:R-:W-:Y:S01]  /*ec20*/  HMMA.16816.F32.BF16 R104, R136.reuse, R142, R104 ;  /* 0x0000008e8868723c */ /* 0x040fe20000041868 */
[----:B------:R-:W3:Y:S02]  /*ec30*/  LDSM.16.MT88.4 R140, [R180+0x7000] ;  /* 0x00700000b48c783b */ /* 0x000ee40000004200 */
[----:B-1----:R-:W-:Y:S02]  /*ec40*/  PRMT R186, R148, 0x7771, RZ ;  /* 0x0000777194ba7816 */ /* 0x002fe400000000ff */
[----:B----4-:R-:W-:Y:S02]  /*ec50*/  SHF.R.U32.HI R185, RZ, 0x18, R149 ;  /* 0x00000018ffb97819 */ /* 0x010fe40000011695 */
[----:B------:R-:W-:Y:S01]  /*ec60*/  ISETP.GT.U32.AND P4, PT, R186, UR8, PT ;  /* 0x00000008ba007c0c */ /* 0x000fe2000bf84070 */
[C---:B--2---:R-:W-:Y:S01]  /*ec70*/  HMMA.16816.F32.BF16 R108, R136.reuse, R144, R108 ;  /* 0x00000090886c723c */ /* 0x044fe2000004186c */
[----:B------:R-:W-:Y:S02]  /*ec80*/  STG.E.U16 desc[UR24][R182.64+-0x50], R166 ;  /* 0xffffb0a6b6007986 */ /* 0x000fe4000c101518 */
[----:B------:R-:W-:Y:S01]  /*ec90*/  @P3 HFMA2.BF16_V2 R243, -RZ.H0_H0, RZ.H0_H0, -R174.H0_H0 ;  /* 0x200000fffff33231 */ /* 0x000fe200003409ae */
[----:B------:R-:W-:Y:S01]  /*eca0*/  ISETP.LE.U32.AND P6, PT, R185, UR8, PT ;  /* 0x00000008b9007c0c */ /* 0x000fe2000bfc3070 */
[----:B------:R-:W-:Y:S03]  /*ecb0*/  STG.E.U16 desc[UR24][R182.64+-0x4e], R165 ;  /* 0xffffb2a5b6007986 */ /* 0x000fe6000c101518 */
[C---:B------:R-:W-:Y:S01]  /*ecc0*/  HMMA.16816.F32.BF16 R112, R136.reuse, R146, R112 ;  /* 0x000000928870723c */ /* 0x040fe20000041870 */
[----:B------:R-:W-:Y:S02]  /*ecd0*/  STG.E.U16 desc[UR24][R212.64+-0x40], R161 ;  /* 0xffffc0a1d4007986 */ /* 0x000fe4000c101518 */
[----:B---3--:R-:W-:Y:S02]  /*ece0*/  PRMT R173, R174, 0x7632, R173 ;  /* 0x00007632aead7816 */ /* 0x008fe400000000ad */
[----:B------:R-:W-:Y:S01]  /*ecf0*/  STG.E.U16 desc[UR24][R212.64+-0x3e], R162 ;  /* 0xffffc2a2d4007986 */ /* 0x000fe2000c101518 */
[----:B------:R-:W-:Y:S02]  /*ed00*/  @P4 HFMA2.BF16_V2 R244, -RZ.H0_H0, RZ.H0_H0, -R175.H0_H0 ;  /* 0x200000fffff44231 */ /* 0x000fe400003409af */
[C---:B------:R-:W-:Y:S01]  /*ed10*/  HMMA.16816.F32.BF16 R116, R136.reuse, R132, R116 ;  /* 0x000000848874723c */ /* 0x040fe20000041874 */
[----:B------:R-:W-:Y:S02]  /*ed20*/  STG.E.U16 desc[UR24][R182.64+-0x40], R160 ;  /* 0xffffc0a0b6007986 */ /* 0x000fe4000c101518 */
[----:B------:R-:W-:Y:S01]  /*ed30*/  PRMT R133, R149, 0x7632, R133 ;  /* 0x0000763295857816 */ /* 0x000fe20000000085 */
[----:B------:R-:W-:Y:S01]  /*ed40*/  @!P6 HFMA2.BF16_V2 R246, -RZ.H0_H0, RZ.H0_H0, -R177.H0_H0 ;  /* 0x200000fffff6e231 */ /* 0x000fe200003409b1 */
[----:B------:R-:W1:Y:S02]  /*ed50*/  LDSM.16.MT88.4 R160, [R200+0x11800] ;  /* 0x01180000c8a0783b */ /* 0x000e640000004200 */
[----:B------:R-:W-:Y:S01]  /*ed60*/  LOP3.LUT R181, R133, 0xff, RZ, 0xc0, !PT ;  /* 0x000000ff85b57812 */ /* 0x000fe200078ec0ff */
[C---:B------:R-:W-:Y:S03]  /*ed70*/  HMMA.16816.F32.BF16 R120, R136.reuse, R134, R120 ;  /* 0x000000868878723c */ /* 0x040fe60000041878 */
[----:B------:R-:W-:Y:S02]  /*ed80*/  PRMT R134, R178, 0x5410, R177 ;  /* 0x00005410b2867816 */ /* 0x000fe400000000b1 */
[----:B------:R-:W-:Y:S01]  /*ed90*/  PRMT R135, R187, 0x5410, R188 ;  /* 0x00005410bb877816 */ /* 0x000fe200000000bc */
[----:B------:R-:W-:Y:S01]  /*eda0*/  LDSM.16.MT88.4 R144, [R172+0x1800] ;  /* 0x00180000ac90783b */ /* 0x000fe20000004200 */
[----:B------:R-:W-:Y:S01]  /*edb0*/  @!P6 PRMT R177, R246, 0x5410, RZ ;  /* 0x00005410f6b1e816 */ /* 0x000fe200000000ff */
[C---:B------:R-:W-:Y:S03]  /*edc0*/  HMMA.16816.F32.BF16 R124, R136.reuse, R140, R124 ;  /* 0x0000008c887c723c */ /* 0x040fe6000004187c */
[----:B------:R-:W-:Y:S02]  /*edd0*/  LOP3.LUT R140, R135, 0xff00ff, RZ, 0xc0, !PT ;  /* 0x00ff00ff878c7812 */ /* 0x000fe400078ec0ff */
[----:B------:R-:W-:Y:S02]  /*ede0*/  PRMT R135, R176, 0x5410, R175 ;  /* 0x00005410b0877816 */ /* 0x000fe400000000af */
[----:B------:R-:W-:Y:S01]  /*edf0*/  @P4 PRMT R175, R244, 0x5410, RZ ;  /* 0x00005410f4af4816 */ /* 0x000fe200000000ff */
[----:B------:R-:W-:Y:S01]  /*ee00*/  HMMA.16816.F32.BF16 R128, R136, R142, R128 ;  /* 0x0000008e8880723c */ /* 0x000fe20000041880 */
[----:B------:R-:W-:Y:S02]  /*ee10*/  LDSM.16.MT88.4 R136, [R180+0x1800] ;  /* 0x00180000b488783b */ /* 0x000fe40000004200 */
[----:B-----5:R-:W-:Y:S06]  /*ee20*/  @!P5 HFMA2.BF16_V2 R0, -RZ.H0_H0, RZ.H0_H0, -R159.H0_H0 ;  /* 0x200000ffff00d231 */ /* 0x020fec000034099f */
[----:B------:R2:W-:Y:S01]  /*ee30*/  @!P5 STL.S16 [R1], R0 ;  /* 0x000000000100d387 */ /* 0x0005e20000100600 */
[----:B------:R-:W-:Y:S04]  /*ee40*/  PRMT R154, R0, 0x7610, R154 ;  /* 0x00007610009a7816 */ /* 0x000fe8000000009a */
[----:B------:R-:W-:Y:S05]  /*ee50*/  @!P5 PRMT R159, R154, 0x5410, RZ ;  /* 0x000054109a9fd816 */ /* 0x000fea00000000ff */
[----:B------:R-:W-:Y:S04]  /*ee60*/  STG.E.U16 desc[UR24][R182.64+-0x3e], R159 ;  /* 0xffffc29fb6007986 */ /* 0x000fe8000c101518 */
[----:B------:R-:W-:Y:S01]  /*ee70*/  STG.E.U16 desc[UR24][R212.64+-0x2e], R164 ;  /* 0xffffd2a4d4007986 */ /* 0x000fe2000c101518 */
[----:B------:R-:W-:Y:S01]  /*ee80*/  @!P2 HFMA2.BF16_V2 R153, -RZ.H0_H0, RZ.H0_H0, -R158.H0_H0 ;  /* 0x200000ffff99a231 */ /* 0x000fe2000034099e */
[----:B--2---:R-:W-:Y:S04]  /*ee90*/  LOP3.LUT R0, R150, 0xffff, RZ, 0xc0, !PT ;  /* 0x0000ffff96007812 */ /* 0x004fe800078ec0ff */
[----:B------:R-:W-:Y:S01]  /*eea0*/  PRMT R148, R153, 0x7610, R148 ;  /* 0x0000761099947816 */ /* 0x000fe20000000094 */
[----:B------:R-:W-:Y:S01]  /*eeb0*/  @!P2 STL.S16 [R1+0x8], R153 ;  /* 0x000008990100a387 */ /* 0x000fe20000100600 */
[----:B------:R-:W-:Y:S02]  /*eec0*/  ISETP.LE.U32.AND P5, PT, R0, UR8, PT ;  /* 0x0000000800007c0c */ /* 0x000fe4000bfa3070 */
[----:B------:R-:W-:Y:S01]  /*eed0*/  LOP3.LUT R0, R149, 0xff, RZ, 0xc0, !PT ;  /* 0x000000ff95007812 */ /* 0x000fe200078ec0ff */
[----:B------:R-:W2:Y:S01]  /*eee0*/  LDSM.16.MT88.4 R152, [R202+0x11800] ;  /* 0x01180000ca98783b */ /* 0x000ea20000004200 */
[----:B------:R-:W-:Y:S02]  /*eef0*/  @!P2 PRMT R158, R148, 0x5410, RZ ;  /* 0x00005410949ea816 */ /* 0x000fe400000000ff */
[C---:B------:R-:W-:Y:S02]  /*ef00*/  ISETP.LE.U32.AND P2, PT, R0.reuse, UR8, PT ;  /* 0x0000000800007c0c */ /* 0x040fe4000bf43070 */
[----:B------:R-:W-:Y:S02]  /*ef10*/  PRMT R150, R0, 0x5410, R150 ;  /* 0x0000541000967816 */ /* 0x000fe40000000096 */
[----:B------:R-:W-:Y:S01]  /*ef20*/  F2FP.BF16.F32.PACK_AB R0, R198, R197 ;  /* 0x000000c5c600723e */ /* 0x000fe200000010ff */
[----:B------:R-:W-:Y:S02]  /*ef30*/  STG.E.U16 desc[UR24][R212.64+-0x30], R158 ;  /* 0xffffd09ed4007986 */ /* 0x000fe4000c101518 */
[----:B------:R-:W-:Y:S02]  /*ef40*/  HSET2.LE.AND R132, R150, R214, PT ;  /* 0x000000d696847233 */ /* 0x000fe40003803000 */
[C---:B------:R-:W-:Y:S01]  /*ef50*/  PRMT R179, R0.reuse, 0x7632, R179 ;  /* 0x0000763200b37816 */ /* 0x040fe200000000b3 */
[----:B------:R-:W-:Y:S03]  /*ef60*/  STG.E.U16 desc[UR24][R182.64+-0x30], R156 ;  /* 0xffffd09cb6007986 */ /* 0x000fe6000c101518 */
[----:B------:R-:W-:Y:S01]  /*ef70*/  @!P2 HFMA2.BF16_V2 R249, -RZ.H0_H0, RZ.H0_H0, -R0.H0_H0 ;  /* 0x200000fffff9a231 */ /* 0x000fe20000340900 */
[----:B------:R-:W-:Y:S01]  /*ef80*/  PRMT R133, R0, 0x5410, R179 ;  /* 0x0000541000857816 */ /* 0x000fe200000000b3 */
[----:B------:R-:W-:Y:S01]  /*ef90*/  STG.E.U16 desc[UR24][R182.64+-0x2e], R157 ;  /* 0xffffd29db6007986 */ /* 0x000fe2000c101518 */
[----:B------:R-:W-:Y:S02]  /*efa0*/  @!P5 HFMA2.BF16_V2 R248, -RZ.H0_H0, RZ.H0_H0, -R179.H0_H0 ;  /* 0x200000fffff8d231 */ /* 0x000fe400003409b3 */
[----:B------:R-:W-:Y:S02]  /*efb0*/  @!P2 PRMT R0, R249, 0x5410, RZ ;  /* 0x00005410f900a816 */ /* 0x000fe400000000ff */
[----:B------:R-:W-:Y:S02]  /*efc0*/  LOP3.LUT R132, R133, R132, RZ, 0xc0, !PT ;  /* 0x0000008485847212 */ /* 0x000fe400078ec0ff */
[C---:B------:R-:W-:Y:S01]  /*efd0*/  PRMT R133, R181.reuse, 0x5410, R185 ;  /* 0x00005410b5857816 */ /* 0x040fe200000000b9 */
[----:B------:R3:W-:Y:S01]  /*efe0*/  STG.E.U16 desc[UR24][R212.64+-0x20], R0 ;  /* 0xffffe000d4007986 */ /* 0x0007e2000c101518 */
[----:B------:R-:W-:Y:S02]  /*eff0*/  @!P5 PRMT R179, R248, 0x5410, RZ ;  /* 0x00005410f8b3d816 */ /* 0x000fe400000000ff */
[----:B------:R-:W-:Y:S02]  /*f000*/  ISETP.LE.U32.AND P2, PT, R181, UR8, PT ;  /* 0x00000008b5007c0c */ /* 0x000fe4000bf43070 */
[----:B------:R-:W-:Y:S01]  /*f010*/  HSET2.LE.AND R133, R133, R214, PT ;  /* 0x000000d685857233 */ /* 0x000fe20003803000 */
[----:B------:R-:W-:Y:S01]  /*f020*/  STG.E.U16 desc[UR24][R212.64+-0x1e], R179 ;  /* 0xffffe2b3d4007986 */ /* 0x000fe2000c101518 */
[----:B------:R-:W-:Y:S03]  /*f030*/  ISETP.LE.U32.AND P5, PT, R184, UR8, PT ;  /* 0x00000008b8007c0c */ /* 0x000fe6000bfa3070 */
[----:B------:R-:W-:Y:S01]  /*f040*/  LOP3.LUT R133, R134, R133, RZ, 0xc0, !PT ;  /* 0x0000008586857212 */ /* 0x000fe200078ec0ff */
[----:B------:R-:W-:Y:S01]  /*f050*/  STG.E.U16 desc[UR24][R182.64+-0x1e], R177 ;  /* 0xffffe2b1b6007986 */ /* 0x000fe2000c101518 */
[----:B------:R-:W-:Y:S04]  /*f060*/  PRMT R134, R184, 0x5410, R186 ;  /* 0x00005410b8867816 */ /* 0x000fe800000000ba */
[----:B------:R-:W-:Y:S01]  /*f070*/  @!P2 HFMA2.BF16_V2 R247, -RZ.H0_H0, RZ.H0_H0, -R178.H0_H0 ;  /* 0x200000fffff7a231 */ /* 0x000fe200003409b2 */
[----:B------:R-:W-:Y:S03]  /*f080*/  HSET2.LE.AND R134, R134, R214, PT ;  /* 0x000000d686867233 */ /* 0x000fe60003803000 */
[----:B------:R-:W-:Y:S01]  /*f090*/  @!P5 HFMA2.BF16_V2 R245, -RZ.H0_H0, RZ.H0_H0, -R176.H0_H0 ;  /* 0x200000fffff5d231 */ /* 0x000fe200003409b0 */
[----:B------:R-:W-:Y:S02]  /*f0a0*/  @!P2 PRMT R178, R247, 0x5410, RZ ;  /* 0x00005410f7b2a816 */ /* 0x000fe400000000ff */
[----:B------:R-:W-:Y:S02]  /*f0b0*/  LOP3.LUT R134, R135, R134, RZ, 0xc0, !PT ;  /* 0x0000008687867212 */ /* 0x000fe400078ec0ff */
[----:B------:R-:W-:Y:S01]  /*f0c0*/  HSET2.LE.AND R135, R140, R214, PT ;  /* 0x000000d68c877233 */ /* 0x000fe20003803000 */
[----:B------:R-:W-:Y:S01]  /*f0d0*/  STG.E.U16 desc[UR24][R182.64+-0x20], R178 ;  /* 0xffffe0b2b6007986 */ /* 0x000fe2000c101518 */
[----:B---3--:R-:W-:Y:S02]  /*f0e0*/  PRMT R0, R174, 0x5410, R173 ;  /* 0x00005410ae007816 */ /* 0x008fe400000000ad */
[----:B------:R-:W-:Y:S01]  /*f0f0*/  @!P5 PRMT R176, R245, 0x5410, RZ ;  /* 0x00005410f5b0d816 */ /* 0x000fe200000000ff */
[----:B------:R-:W-:Y:S01]  /*f100*/  STG.E.U16 desc[UR24][R212.64+-0xe], R175 ;  /* 0xfffff2afd4007986 */ /* 0x000fe2000c101518 */
[----:B------:R-:W-:Y:S01]  /*f110*/  LOP3.LUT R135, R0, R135, RZ, 0xc0, !PT ;  /* 0x0000008700877212 */ /* 0x000fe200078ec0ff */
[----:B------:R-:W-:Y:S01]  /*f120*/  FADD.FTZ R0, R193, R189 ;  /* 0x000000bdc1007221 */ /* 0x000fe20000010000 */
[----:B------:R-:W-:Y:S01]  /*f130*/  @P3 PRMT R174, R243, 0x5410, RZ ;  /* 0x00005410f3ae3816 */ /* 0x000fe200000000ff */
[----:B------:R-:W-:Y:S01]  /*f140*/  STG.E.U16 desc[UR24][R212.64+-0x10], R176 ;  /* 0xfffff0b0d4007986 */ /* 0x000fe2000c101518 */
[----:B------:R-:W-:Y:S01]  /*f150*/  ISETP.GT.U32.AND P2, PT, R188, UR8, PT ;  /* 0x00000008bc007c0c */ /* 0x000fe2000bf44070 */
[----:B------:R-:W-:Y:S02]  /*f160*/  FADD.FTZ R0, R195, R0 ;  /* 0x00000000c3007221 */ /* 0x000fe40000010000 */
[C---:B-1----:R-:W-:Y:S01]  /*f170*/  HMMA.16816.F32.BF16 R164, R132.reuse, R160, R4 ;  /* 0x000000a084a4723c */ /* 0x042fe20000041804 */
[----:B------:R-:W1:Y:S04]  /*f180*/  LDSM.16.MT88.4 R4, [R200+0x13800] ;  /* 0x01380000c804783b */ /* 0x000e680000004200 */
[----:B------:R-:W-:Y:S03]  /*f190*/  FADD.FTZ R0, R192, R0 ;  /* 0x00000000c0007221 */ /* 0x000fe60000010000 */
[C---:B------:R-:W-:Y:S01]  /*f1a0*/  HMMA.16816.F32.BF16 R160, R132.reuse, R162, R8 ;  /* 0x000000a284a0723c */ /* 0x040fe20000041808 */
[----:B------:R-:W3:Y:S02]  /*f1b0*/  LDSM.16.MT88.4 R8, [R202+0x13800] ;  /* 0x01380000ca08783b */ /* 0x000ee40000004200 */
[----:B------:R-:W-:Y:S02]  /*f1c0*/  @P2 HFMA2.BF16_V2 R242, -RZ.H0_H0, RZ.H0_H0, -R173.H0_H0 ;  /* 0x200000fffff22231 */ /* 0x000fe400003409ad */
[----:B------:R-:W-:Y:S01]  /*f1d0*/  FADD.FTZ R239, R191, R0 ;  /* 0x00000000bfef7221 */ /* 0x000fe20000010000 */
[----:B------:R-:W-:Y:S02]  /*f1e0*/  MOV R0, R3 ;  /* 0x0000000300007202 */ /* 0x000fe40000000f00 */
[C---:B--2---:R-:W-:Y:S01]  /*f1f0*/  HMMA.16816.F32.BF16 R156, R132.reuse, R152, R12 ;  /* 0x00000098849c723c */ /* 0x044fe2000004180c */
[----:B------:R-:W2:Y:S02]  /*f200*/  LDSM.16.MT88.4 R12, [R172+0x3800] ;  /* 0x00380000ac0c783b */ /* 0x000ea40000004200 */
[----:B------:R-:W-:Y:S05]  /*f210*/  @P2 PRMT R173, R242, 0x5410, RZ ;  /* 0x00005410f2ad2816 */ /* 0x000fea00000000ff */
        /* <DEDUP_REMOVED lines=8> */
[C---:B------:R-:W-:Y:S01]  /*f2a0*/  HMMA.16816.F32.BF16 R136, R132.reuse, R138, R32 ;  /* 0x0000008a8488723c */ /* 0x040fe20000041820 */
[----:B------:R-:W5:Y:S07]  /*f2b0*/  LDSM.16.MT88.4 R32, [R180+0x5800] ;  /* 0x00580000b420783b */ /* 0x000f6e0000004200 */
[C---:B-1----:R-:W-:Y:S01]  /*f2c0*/  HMMA.16816.F32.BF16 R36, R132.reuse, R4, R36 ;  /* 0x000000048424723c */ /* 0x042fe20000041824 */
[----:B------:R-:W-:Y:S04]  /*f2d0*/  STG.E.U16 desc[UR24][R182.64+-0x10], R174 ;  /* 0xfffff0aeb6007986 */ /* 0x000fe8000c101518 */
[----:B------:R-:W-:Y:S03]  /*f2e0*/  STG.E.U16 desc[UR24][R182.64+-0xe], R173 ;  /* 0xfffff2adb6007986 */ /* 0x000fe6000c101518 */
[C---:B------:R-:W-:Y:S01]  /*f2f0*/  HMMA.16816.F32.BF16 R40, R132.reuse, R6, R40 ;  /* 0x000000068428723c */ /* 0x040fe20000041828 */
[----:B------:R-:W1:Y:S07]  /*f300*/  LDSM.16.MT88.4 R4, [R202+0x17800] ;  /* 0x01780000ca04783b */ /* 0x000e6e0000004200 */
[C---:B---3--:R-:W-:Y:S08]  /*f310*/  HMMA.16816.F32.BF16 R44, R132.reuse, R8, R44 ;  /* 0x00000008842c723c */ /* 0x048ff0000004182c */
[C---:B------:R-:W-:Y:S01]  /*f320*/  HMMA.16816.F32.BF16 R48, R132.reuse, R10, R48 ;  /* 0x0000000a8430723c */ /* 0x040fe20000041830 */
[----:B------:R-:W3:Y:S07]  /*f330*/  LDSM.16.MT88.4 R8, [R172+0x7800] ;  /* 0x00780000ac08783b */ /* 0x000eee0000004200 */
[C---:B--2---:R-:W-:Y:S08]  /*f340*/  HMMA.16816.F32.BF16 R52, R132.reuse, R12, R52 ;  /* 0x0000000c8434723c */ /* 0x044ff00000041834 */
[C---:B------:R-:W-:Y:S01]  /*f350*/  HMMA.16816.F32.BF16 R56, R132.reuse, R14, R56 ;  /* 0x0000000e8438723c */ /* 0x040fe20000041838 */
[----:B------:R-:W2:Y:S07]  /*f360*/  LDSM.16.MT88.4 R12, [R180+0x7800] ;  /* 0x00780000b40c783b */ /* 0x000eae0000004200 */
[C---:B----4-:R-:W-:Y:S08]  /*f370*/  HMMA.16816.F32.BF16 R60, R132.reuse, R16, R60 ;  /* 0x00000010843c723c */ /* 0x050ff0000004183c */
        /* <DEDUP_REMOVED lines=12> */
[----:B------:R-:W-:Y:S04]  /*f440*/  FADD.FTZ R4, R197, R190 ;  /* 0x000000bec5047221 */ /* 0x000fe80000010000 */
[----:B------:R-:W-:Y:S01]  /*f450*/  FADD.FTZ R4, R198, R4 ;  /* 0x00000004c6047221 */ /* 0x000fe20000010000 */
[C---:B------:R-:W-:Y:S03]  /*f460*/  HMMA.16816.F32.BF16 R112, R132.reuse, R6, R112 ;  /* 0x000000068470723c */ /* 0x040fe60000041870 */
[----:B------:R-:W-:Y:S01]  /*f470*/  IADD3 R6, P2, PT, R212, -0x80, RZ ;  /* 0xffffff80d4067810 */ /* 0x000fe20007f5e0ff */
[----:B------:R-:W-:Y:S03]  /*f480*/  FADD.FTZ R4, R196, R4 ;  /* 0x00000004c4047221 */ /* 0x000fe60000010000 */
[----:B------:R-:W-:Y:S01]  /*f490*/  IADD3.X R5, PT, PT, R213, -0x1, RZ, P2, !PT ;  /* 0xffffffffd5057810 */ /* 0x000fe200017fe4ff */
[C---:B---3--:R-:W-:Y:S03]  /*f4a0*/  HMMA.16816.F32.BF16 R116, R132.reuse, R8, R116 ;  /* 0x000000088474723c */ /* 0x048fe60000041874 */
[----:B------:R-:W-:Y:S02]  /*f4b0*/  IMAD.MOV.U32 R212, RZ, RZ, R6 ;  /* 0x000000ffffd47224 */ /* 0x000fe400078e0006 */
[----:B------:R-:W-:Y:S01]  /*f4c0*/  FADD.FTZ R238, R194, R4 ;  /* 0x00000004c2ee7221 */ /* 0x000fe20000010000 */
[----:B------:R-:W-:Y:S02]  /*f4d0*/  IMAD.MOV.U32 R213, RZ, RZ, R5 ;  /* 0x000000ffffd57224 */ /* 0x000fe400078e0005 */
[C---:B------:R-:W-:Y:S08]  /*f4e0*/  HMMA.16816.F32.BF16 R120, R132.reuse, R10, R120 ;  /* 0x0000000a8478723c */ /* 0x040ff00000041878 */
[C---:B--2---:R-:W-:Y:S08]  /*f4f0*/  HMMA.16816.F32.BF16 R124, R132.reuse, R12, R124 ;  /* 0x0000000c847c723c */ /* 0x044ff0000004187c */
[----:B------:R-:W-:Y:S03]  /*f500*/  HMMA.16816.F32.BF16 R128, R132, R14, R128 ;  /* 0x0000000e8480723c */ /* 0x000fe60000041880 */
[----:B------:R-:W-:Y:S05]  /*f510*/  IMAD.MOV.U32 R132, RZ, RZ, R2 ;  /* 0x000000ffff847224 */ /* 0x000fea00078e0002 */
[----:B------:R-:W-:Y:S01]  /*f520*/  @!UPT UIADD3 URZ, UPT, UPT, URZ, URZ, URZ ;  /* 0x000000fffffff290 */ /* 0x000fe2000fffe0ff */
[----:B------:R-:W-:Y:S11]  /*f530*/  BRA.U UP0, `(.L_x_1049) ;  /* 0xffffffa900d87547 */ /* 0x000ff6000b83ffff */
.L_x_1048:
        /* <DEDUP_REMOVED lines=9> */
[----:B------:R-:W4:Y:S06]  /*f5d0*/  LDCU.U8 UR10, c[0x0][0x548] ;  /* 0x0000a900ff0a77ac */ /* 0x000f2c0008000000 */
[----:B------:R-:W3:Y:S01]  /*f5e0*/  S2UR UR13, SR_CTAID.Z ;  /* 0x00000000000d79c3 */ /* 0x000ee20000002700 */
[----:B------:R-:W-:Y:S01]  /*f5f0*/  UISETP.NE.AND UP2, UPT, UR20, -0x1, UPT ;  /* 0xffffffff1400788c */ /* 0x000fe2000bf45270 */
[----:B------:R-:W3:Y:S01]  /*f600*/  LDCU UR12, c[0x0][0x434] ;  /* 0x00008680ff0c77ac */ /* 0x000ee20008000800 */
[----:B-1----:R-:W-:Y:S01]  /*f610*/  FADD.FTZ R238, R0, R238 ;  /* 0x000000ee00ee7221 */ /* 0x002fe20000010000 */
[----:B--2---:R-:W-:Y:S01]  /*f620*/  UISETP.NE.AND UP1, UPT, UR8, URZ, UPT ;  /* 0x000000ff0800728c */ /* 0x004fe2000bf25270 */
[----:B----4-:R-:W-:-:S03]  /*f630*/  FADD.FTZ R0, R4, R239 ;  /* 0x000000ef04007221 */ /* 0x010fc60000010000 */
[----:B------:R-:W1:Y:S01]  /*f640*/  SHFL.BFLY PT, R4, R238, 0x1, 0x1f ;  /* 0x0c201f00ee047f89 */ /* 0x000e6200000e0000 */
[----:B------:R-:W-:-:S03]  /*f650*/  UISETP.NE.AND UP0, UPT, UR10, URZ, !UP1 ;  /* 0x000000ff0a00728c */ /* 0x000fc6000cf05270 */
[----:B------:R-:W2:Y:S03]  /*f660*/  SHFL.BFLY PT, R5, R0, 0x1, 0x1f ;  /* 0x0c201f0000057f89 */ /* 0x000ea600000e0000 */
[----:B------:R-:W4:Y:S01]  /*f670*/  @UP1 LDCU UR8, c[0x0][0x430] ;  /* 0x00008600ff0817ac */ /* 0x000f220008000800 */
[C---:B---3--:R-:W-:Y:S02]  /*f680*/  SHF.L.U32 R6, R177.reuse, 0x4, RZ ;  /* 0x00000004b1067819 */ /* 0x048fe400000006ff */
[C---:B------:R-:W-:Y:S02]  /*f690*/  LOP3.LUT P1, RZ, R177.reuse, 0x10, RZ, 0xc0, !PT ;  /* 0x00000010b1ff7812 */ /* 0x040fe4000782c0ff */
[----:B------:R-:W-:Y:S02]  /*f6a0*/  LOP3.LUT R6, R6, 0x1c0, RZ, 0xc0, !PT ;  /* 0x000001c006067812 */ /* 0x000fe400078ec0ff */
[----:B------:R-:W-:Y:S01]  /*f6b0*/  LOP3.LUT P2, RZ, R177, 0x8, RZ, 0xc0, !PT ;  /* 0x00000008b1ff7812 */ /* 0x000fe2000784c0ff */
[----:B-1----:R-:W-:Y:S01]  /*f6c0*/  FADD.FTZ R238, R238, R4 ;  /* 0x00000004eeee7221 */ /* 0x002fe20000010000 */
[----:B----4-:R-:W-:Y:S01]  /*f6d0*/  @UP1 UIMAD UR12, UR8, UR9, URZ ;  /* 0x00000009080c12a4 */ /* 0x010fe2000f8e02ff */
[----:B--2---:R-:W-:-:S02]  /*f6e0*/  FADD.FTZ R132, R0, R5 ;  /* 0x0000000500847221 */ /* 0x004fc40000010000 */
[----:B------:R-:W1:Y:S01]  /*f6f0*/  MUFU.RCP R4, R238 ;  /* 0x000000ee00047308 */ /* 0x000e620000001000 */
[----:B------:R-:W-:Y:S02]  /*f700*/  FSETP.NE.FTZ.AND P4, PT, R238, RZ, PT ;  /* 0x000000ffee00720b */ /* 0x000fe40003f95000 */
[----:B------:R-:W-:Y:S02]  /*f710*/  SHF.L.U32 R5, R177, 0x1, RZ ;  /* 0x00000001b1057819 */ /* 0x000fe400000006ff */
[----:B------:R-:W-:Y:S02]  /*f720*/  FSETP.NE.FTZ.AND P3, PT, R132, RZ, PT ;  /* 0x000000ff8400720b */ /* 0x000fe40003f75000 */
[--C-:B-----5:R-:W-:Y:S01]  /*f730*/  LOP3.LUT R206, R206, 0x6, R5.reuse, 0xf8, !PT ;  /* 0x00000006cece7812 */ /* 0x120fe200078ef805 */
[----:B------:R-:W2:Y:S01]  /*f740*/  MUFU.RCP R27, R132 ;  /* 0x00000084001b7308 */ /* 0x000ea20000001000 */
[----:B-1----:R-:W-:Y:S02]  /*f750*/  FSEL R0, R4, 1, P4 ;  /* 0x3f80000004007808 */ /* 0x002fe40002000000 */
[----:B------:R-:W-:-:S03]  /*f760*/  LOP3.LUT R4, R6, 0x38, R5, 0xf8, !PT ;  /* 0x0000003806047812 */ /* 0x000fc600078ef805 */
[----:B------:R-:W-:Y:S01]  /*f770*/  FMUL.FTZ R0, R0, UR4 ;  /* 0x0000000400007c20 */ /* 0x000fe20008410000 */
[----:B------:R-:W-:Y:S02]  /*f780*/  LOP3.LUT R206, R206, R4, RZ, 0xfc, !PT ;  /* 0x00000004cece7212 */ /* 0x000fe400078efcff */
[----:B--2---:R-:W-:Y:S01]  /*f790*/  FSEL R27, R27, 1, P3 ;  /* 0x3f8000001b1b7808 */ /* 0x004fe20001800000 */
[C---:B------:R-:W-:Y:S01]  /*f7a0*/  FMUL.FTZ R175, R0.reuse, R160 ;  /* 0x000000a000af7220 */ /* 0x040fe20000410000 */
[C---:B------:R-:W-:Y:S01]  /*f7b0*/  FMUL.FTZ R160, R0.reuse, R48 ;  /* 0x0000003000a07220 */ /* 0x040fe20000410000 */
[C---:B------:R-:W-:Y:S01]  /*f7c0*/  FMUL.FTZ R12, R0.reuse, R157 ;  /* 0x0000009d000c7220 */ /* 0x040fe20000410000 */
[C---:B------:R-:W-:Y:S01]  /*f7d0*/  FMUL.FTZ R157, R0.reuse, R52 ;  /* 0x00000034009d7220 */ /* 0x040fe20000410000 */
        /* <DEDUP_REMOVED lines=13> */
[----:B------:R-:W-:Y:S01]  /*f8b0*/  MOV R70, 0x10 ;  /* 0x0000001000467802 */ /* 0x000fe20000000f00 */
[----:B------:R-:W-:Y:S01]  /*f8c0*/  FMUL.FTZ R172, R0, R148 ;  /* 0x0000009400ac7220 */ /* 0x000fe20000410000 */
[----:B------:R-:W-:Y:S01]  /*f8d0*/  F2FP.BF16.F32.PACK_AB R54, R54, R10 ;  /* 0x0000000a3636723e */ /* 0x000fe200000010ff */
[C---:B------:R-:W-:Y:S01]  /*f8e0*/  FMUL.FTZ R166, R27.reuse, R166 ;  /* 0x000000a61ba67220 */ /* 0x040fe20000410000 */
[C---:B------:R-:W-:Y:S01]  /*f8f0*/  FMUL.FTZ R6, R27.reuse, R167 ;  /* 0x000000a71b067220 */ /* 0x040fe20000410000 */
[C---:B------:R-:W-:Y:S01]  /*f900*/  FMUL.FTZ R8, R27.reuse, R58 ;  /* 0x0000003a1b087220 */ /* 0x040fe20000410000 */
[C---:B------:R-:W-:Y:S01]  /*f910*/  FMUL.FTZ R52, R27.reuse, R59 ;  /* 0x0000003b1b347220 */ /* 0x040fe20000410000 */
[----:B------:R-:W-:Y:S01]  /*f920*/  MOV R10, 0x20 ;  /* 0x00000020000a7802 */ /* 0x000fe20000000f00 */
[C---:B------:R-:W-:Y:S01]  /*f930*/  FMUL.FTZ R7, R0.reuse, R161 ;  /* 0x000000a100077220 */ /* 0x040fe20000410000 */
[C---:B------:R-:W-:Y:S01]  /*f940*/  FMUL.FTZ R171, R0.reuse, R144 ;  /* 0x0000009000ab7220 */ /* 0x040fe20000410000 */
[----:B------:R-:W-:Y:S01]  /*f950*/  FMUL.FTZ R148, R0, R145 ;  /* 0x0000009100947220 */ /* 0x000fe20000410000 */
[C---:B------:R-:W-:Y:S01]  /*f960*/  FMUL.FTZ R17, R27.reuse, R50 ;  /* 0x000000321b117220 */ /* 0x040fe20000410000 */
[----:B------:R-:W-:Y:S01]  /*f970*/  F2FP.BF16.F32.PACK_AB R48, R48, R4 ;  /* 0x000000043030723e */ /* 0x000fe200000010ff */
[C---:B------:R-:W-:Y:S01]  /*f980*/  FMUL.FTZ R170, R0.reuse, R140 ;  /* 0x0000008c00aa7220 */ /* 0x040fe20000410000 */
[C---:B------:R-:W-:Y:S01]  /*f990*/  FMUL.FTZ R145, R0.reuse, R141 ;  /* 0x0000008d00917220 */ /* 0x040fe20000410000 */
[C---:B------:R-:W-:Y:S01]  /*f9a0*/  FMUL.FTZ R169, R0.reuse, R136 ;  /* 0x0000008800a97220 */ /* 0x040fe20000410000 */
[----:B------:R-:W-:Y:S01]  /*f9b0*/  FMUL.FTZ R144, R0, R137 ;  /* 0x0000008900907220 */ /* 0x000fe20000410000 */
[C---:B------:R-:W-:Y:S01]  /*f9c0*/  FMUL.FTZ R5, R27.reuse, R62 ;  /* 0x0000003e1b057220 */ /* 0x040fe20000410000 */
[C---:B------:R-:W-:Y:S01]  /*f9d0*/  FMUL.FTZ R50, R27.reuse, R63 ;  /* 0x0000003f1b327220 */ /* 0x040fe20000410000 */
[----:B------:R-:W-:Y:S01]  /*f9e0*/  SEL R70, R70, 0xfffffff0, !P0 ;  /* 0xfffffff046467807 */ /* 0x000fe20004000000 */
[----:B------:R-:W-:Y:S01]  /*f9f0*/  FMUL.FTZ R174, R0, R156 ;  /* 0x0000009c00ae7220 */ /* 0x000fe20000410000 */
        /* <DEDUP_REMOVED lines=52> */
[----:B------:R-:W-:Y:S01]  /*fd40*/  FMUL.FTZ R13, R27, R163 ;  /* 0x000000a31b0d7220 */ /* 0x000fe20000410000 */
[----:B------:R-:W-:Y:S01]  /*fd50*/  F2FP.BF16.F32.PACK_AB R0, R165, R176 ;  /* 0x000000b0a500723e */ /* 0x000fe200000010ff */
[C---:B------:R-:W-:Y:S01]  /*fd60*/  FMUL.FTZ R158, R27.reuse, R158 ;  /* 0x0000009e1b9e7220 */ /* 0x040fe20000410000 */
[----:B------:R-:W-:Y:S01]  /*fd70*/  F2FP.BF16.F32.PACK_AB R6, R6, R166 ;  /* 0x000000a60606723e */ /* 0x000fe200000010ff */
[----:B------:R-:W-:Y:S01]  /*fd80*/  FMUL.FTZ R11, R27, R159 ;  /* 0x0000009f1b0b7220 */ /* 0x000fe20000410000 */
[----:B------:R-:W-:Y:S01]  /*fd90*/  F2FP.BF16.F32.PACK_AB R52, R52, R8 ;  /* 0x000000083434723e */ /* 0x000fe200000010ff */
[----:B------:R1:W-:Y:S01]  /*fda0*/  STS [R4], R0 ;  /* 0x0000000004007388 */ /* 0x0003e20000000800 */
[----:B------:R-:W-:Y:S01]  /*fdb0*/  F2FP.BF16.F32.PACK_AB R7, R7, R175 ;  /* 0x000000af0707723e */ /* 0x000fe200000010ff */
[C---:B------:R-:W-:Y:S01]  /*fdc0*/  FMUL.FTZ R154, R27.reuse, R154 ;  /* 0x0000009a1b9a7220 */ /* 0x040fe20000410000 */
        /* <DEDUP_REMOVED lines=13> */
[C---:B------:R-:W-:Y:S01]  /*fea0*/  FMUL.FTZ R68, R27.reuse, R147 ;  /* 0x000000931b447220 */ /* 0x040fe20000410000 */
[C---:B------:R-:W-:Y:S01]  /*feb0*/  FMUL.FTZ R142, R27.reuse, R142 ;  /* 0x0000008e1b8e7220 */ /* 0x040fe20000410000 */
[C---:B------:R-:W-:Y:S01]  /*fec0*/  FMUL.FTZ R143, R27.reuse, R143 ;  /* 0x0000008f1b8f7220 */ /* 0x040fe20000410000 */
[C---:B------:R-:W-:Y:S01]  /*fed0*/  FMUL.FTZ R138, R27.reuse, R138 ;  /* 0x0000008a1b8a7220 */ /* 0x040fe20000410000 */
[C---:B------:R-:W-:Y:S01]  /*fee0*/  FMUL.FTZ R64, R27.reuse, R139 ;  /* 0x0000008b1b407220 */ /* 0x040fe20000410000 */
[----:B------:R-:W-:Y:S01]  /*fef0*/  STS [R8+0x400], R13 ;  /* 0x0004000d08007388 */ /* 0x000fe20000000800 */
[C---:B------:R-:W-:Y:S01]  /*ff00*/  FMUL.FTZ R22, R27.reuse, R38 ;  /* 0x000000261b167220 */ /* 0x040fe20000410000 */
[C---:B------:R-:W-:Y:S01]  /*ff10*/  FMUL.FTZ R39, R27.reuse, R39 ;  /* 0x000000271b277220 */ /* 0x040fe20000410000 */
[----:B------:R-:W-:Y:S01]  /*ff20*/  F2FP.BF16.F32.PACK_AB R16, R16, R154 ;  /* 0x0000009a1010723e */ /* 0x000fe200000010ff */
[----:B------:R-:W-:Y:S01]  /*ff30*/  STS [R5], R12 ;  /* 0x0000000c05007388 */ /* 0x000fe20000000800 */
[C---:B-1----:R-:W-:Y:S01]  /*ff40*/  IADD3 R0, PT, PT, R4.reuse, 0x40, RZ ;  /* 0x0000004004007810 */ /* 0x042fe20007ffe0ff */
[C---:B------:R-:W-:Y:S01]  /*ff50*/  FMUL.FTZ R20, R27.reuse, R42 ;  /* 0x0000002a1b147220 */ /* 0x040fe20000410000 */
[----:B------:R-:W-:Y:S01]  /*ff60*/  @P1 IADD3 R0, PT, PT, R4, -0x40, RZ ;  /* 0xffffffc004001810 */ /* 0x000fe20007ffe0ff */
[----:B------:R-:W-:Y:S01]  /*ff70*/  STS [R5+0x400], R11 ;  /* 0x0004000b05007388 */ /* 0x000fe20000000800 */
[----:B------:R-:W-:Y:S01]  /*ff80*/  FMUL.FTZ R60, R27, R43 ;  /* 0x0000002b1b3c7220 */ /* 0x000fe20000410000 */
[----:B------:R-:W-:Y:S01]  /*ff90*/  F2FP.BF16.F32.PACK_AB R15, R15, R172 ;  /* 0x000000ac0f0f723e */ /* 0x000fe200000010ff */
[C---:B------:R-:W-:Y:S01]  /*ffa0*/  FMUL.FTZ R47, R27.reuse, R47 ;  /* 0x0000002f1b2f7220 */ /* 0x040fe20000410000 */
[----:B--2---:R-:W-:Y:S01]  /*ffb0*/  IADD3 R7, PT, PT, R70, R5, RZ ;  /* 0x0000000546077210 */ /* 0x004fe20007ffe0ff */
[C---:B------:R-:W-:Y:S01]  /*ffc0*/  FMUL.FTZ R56, R27.reuse, R51 ;  /* 0x000000331b387220 */ /* 0x040fe20000410000 */
[----:B------:R-:W-:Y:S01]  /*ffd0*/  IADD3 R10, PT, PT, R10, R0, RZ ;  /* 0x000000000a0a7210 */ /* 0x000fe20007ffe0ff */
[----:B------:R-:W1:Y:S01]  /*ffe0*/  @!UP3 LDCU.64 UR4, c[0x0][0x400] ;  /* 0x00008000ff04b7ac */ /* 0x000e620008000a00 */
[----:B------:R-:W-:Y:S01]  /*fff0*/  F2FP.BF16.F32.PACK_AB R14, R14, R150 ;  /* 0x000000960e0e723e */ /* 0x000fe200000010ff */
[----:B------:R2:W-:Y:S01]  /*10000*/  STS [R7], R9 ;  /* 0x0000000907007388 */ /* 0x0005e20000000800 */
        /* <DEDUP_REMOVED lines=10> */
[----:B------:R-:W-:Y:S01]  /*100b0*/  F2FP.BF16.F32.PACK_AB R64, R64, R138 ;  /* 0x0000008a4040723e */ /* 0x000fe200000010ff */
[----:B------:R-:W-:Y:S01]  /*100c0*/  STS [R0+0x400], R14 ;  /* 0x0004000e00007388 */ /* 0x000fe20000000800 */
[----:B------:R-:W-:Y:S01]  /*100d0*/  IADD3 R6, PT, PT, R70, R10, RZ ;  /* 0x0000000a46067210 */ /* 0x000fe20007ffe0ff */
[----:B------:R-:W-:Y:S01]  /*100e0*/  FMUL.FTZ R42, R27, R79 ;  /* 0x0000004f1b2a7220 */ /* 0x000fe20000410000 */
[----:B------:R-:W-:Y:S01]  /*100f0*/  F2FP.BF16.F32.PACK_AB R63, R141, R168 ;  /* 0x000000a88d3f723e */ /* 0x000fe200000010ff */
[----:B------:R-:W-:Y:S01]  /*10100*/  FMUL.FTZ R82, R27, R82 ;  /* 0x000000521b527220 */ /* 0x000fe20000410000 */
[----:B------:R-:W-:Y:S01]  /*10110*/  F2FP.BF16.F32.PACK_AB R62, R39, R22 ;  /* 0x00000016273e723e */ /* 0x000fe200000010ff */
[C---:B------:R-:W-:Y:S01]  /*10120*/  FMUL.FTZ R40, R27.reuse, R83 ;  /* 0x000000531b287220 */ /* 0x040fe20000410000 */
[----:B------:R-:W-:Y:S01]  /*10130*/  F2FP.BF16.F32.PACK_AB R61, R140, R164 ;  /* 0x000000a48c3d723e */ /* 0x000fe200000010ff */
[C---:B------:R-:W-:Y:S01]  /*10140*/  FMUL.FTZ R86, R27.reuse, R86 ;  /* 0x000000561b567220 */ /* 0x040fe20000410000 */
[----:B------:R-:W-:Y:S01]  /*10150*/  F2FP.BF16.F32.PACK_AB R60, R60, R20 ;  /* 0x000000143c3c723e */ /* 0x000fe200000010ff */
[----:B------:R-:W-:Y:S01]  /*10160*/  FMUL.FTZ R38, R27, R87 ;  /* 0x000000571b267220 */ /* 0x000fe20000410000 */
[----:B------:R-:W-:Y:S01]  /*10170*/  F2FP.BF16.F32.PACK_AB R59, R137, R161 ;  /* 0x000000a1893b723e */ /* 0x000fe200000010ff */
[C---:B------:R-:W-:Y:S01]  /*10180*/  FMUL.FTZ R90, R27.reuse, R90 ;  /* 0x0000005a1b5a7220 */ /* 0x040fe20000410000 */
[----:B--2---:R-:W-:Y:S01]  /*10190*/  IADD3 R9, PT, PT, R70, R0, RZ ;  /* 0x0000000046097210 */ /* 0x004fe20007ffe0ff */
[----:B------:R-:W-:Y:S01]  /*101a0*/  FMUL.FTZ R36, R27, R91 ;  /* 0x0000005b1b247220 */ /* 0x000fe20000410000 */
[----:B------:R-:W-:Y:S01]  /*101b0*/  F2FP.BF16.F32.PACK_AB R58, R47, R18 ;  /* 0x000000122f3a723e */ /* 0x000fe200000010ff */
[C---:B------:R-:W-:Y:S01]  /*101c0*/  FMUL.FTZ R94, R27.reuse, R94 ;  /* 0x0000005e1b5e7220 */ /* 0x040fe20000410000 */
[----:B------:R-:W-:Y:S01]  /*101d0*/  F2FP.BF16.F32.PACK_AB R57, R136, R160 ;  /* 0x000000a08839723e */ /* 0x000fe200000010ff */
        /* <DEDUP_REMOVED lines=54> */
[----:B-1----:R-:W-:Y:S01]  /*10540*/  @!UP3 UIMAD.WIDE.U32 UR14, UR7, UR4, URZ ;  /* 0x00000004070eb2a5 */ /* 0x002fe2000f8e00ff */
[----:B------:R-:W-:Y:S01]  /*10550*/  F2FP.BF16.F32.PACK_AB R28, R28, R106 ;  /* 0x0000006a1c1c723e */ /* 0x000fe200000010ff */
[----:B------:R-:W-:Y:S01]  /*10560*/  STS [R0+0x2000], R55 ;  /* 0x0020003700007388 */ /* 0x000fe20000000800 */
[----:B------:R-:W-:Y:S01]  /*10570*/  F2FP.BF16.F32.PACK_AB R26, R26, R108 ;  /* 0x0000006c1a1a723e */ /* 0x000fe200000010ff */
[----:B------:R-:W-:Y:S01]  /*10580*/  @!UP3 UIMAD UR11, UR7, UR5, UR15 ;  /* 0x00000005070bb2a4 */ /* 0x000fe2000f8e020f */
[----:B------:R-:W-:Y:S01]  /*10590*/  F2FP.BF16.F32.PACK_AB R25, R25, R110 ;  /* 0x0000006e1919723e */ /* 0x000fe200000010ff */
[----:B------:R-:W-:Y:S01]  /*105a0*/  STS [R0+0x2400], R54 ;  /* 0x0024003600007388 */ /* 0x000fe20000000800 */
[----:B------:R-:W-:Y:S01]  /*105b0*/  F2FP.BF16.F32.PACK_AB R24, R24, R112 ;  /* 0x000000701818723e */ /* 0x000fe200000010ff */
[----:B------:R-:W1:Y:S01]  /*105c0*/  @UP3 LDCU.64 UR4, c[0x0][0x408] ;  /* 0x00008100ff0437ac */ /* 0x000e620008000a00 */
        /* <DEDUP_REMOVED lines=12> */
[----:B------:R-:W-:Y:S01]  /*10690*/  STS [R6+0x2000], R49 ;  /* 0x0020003106007388 */ /* 0x000fe20000000800 */
[----:B-1----:R-:W-:-:S03]  /*106a0*/  @UP3 UIMAD.WIDE.U32 UR16, UR20, UR4, URZ ;  /* 0x00000004141032a5 */ /* 0x002fc6000f8e00ff */
[----:B------:R-:W-:Y:S01]  /*106b0*/  STS [R6+0x2400], R48 ;  /* 0x0024003006007388 */ /* 0x000fe20000000800 */
[----:B------:R-:W-:Y:S02]  /*106c0*/  @UP3 UIMAD UR11, UR20, UR5, UR17 ;  /* 0x00000005140b32a4 */ /* 0x000fe4000f8e0211 */
[----:B------:R-:W-:Y:S01]  /*106d0*/  @!UP2 UIMAD UR20, UR7, UR9, URZ ;  /* 0x000000090714a2a4 */ /* 0x000fe2000f8e02ff */
[----:B------:R-:W-:Y:S01]  /*106e0*/  STS [R4+0x4000], R47 ;  /* 0x0040002f04007388 */ /* 0x000fe20000000800 */
[----:B------:R-:W1:Y:S03]  /*106f0*/  @UP1 LDCU UR5, c[0x0][0x430] ;  /* 0x00008600ff0517ac */ /* 0x000e660008000800 */
        /* <DEDUP_REMOVED lines=19> */
[----:B------:R3:W-:Y:S01]  /*10830*/  STS [R4+0x6400], R30 ;  /* 0x0064001e04007388 */ /* 0x0007e20000000800 */
[----:B--2---:R-:W-:-:S03]  /*10840*/  SHF.L.U32 R36, R177, 0x3, RZ ;  /* 0x00000003b1247819 */ /* 0x004fc600000006ff */
[----:B------:R-:W-:Y:S01]  /*10850*/  STS [R8+0x6000], R29 ;  /* 0x0060001d08007388 */ /* 0x000fe20000000800 */
[----:B------:R-:W-:-:S03]  /*10860*/  LOP3.LUT R12, R36, 0x1f8, RZ, 0xc0, !PT ;  /* 0x000001f8240c7812 */ /* 0x000fc600078ec0ff */
[----:B------:R-:W-:Y:S01]  /*10870*/  STS [R8+0x6400], R28 ;  /* 0x0064001c08007388 */ /* 0x000fe20000000800 */
[----:B------:R-:W-:-:S03]  /*10880*/  LOP3.LUT R12, R12, 0x38, R177, 0x78, !PT ;  /* 0x000000380c0c7812 */ /* 0x000fc600078e78b1 */
[----:B------:R-:W-:Y:S01]  /*10890*/  STS [R5+0x6000], R26 ;  /* 0x0060001a05007388 */ /* 0x000fe20000000800 */
[----:B------:R-:W-:-:S03]  /*108a0*/  LOP3.LUT R12, R12, 0x1e00, R36, 0xf8, !PT ;  /* 0x00001e000c0c7812 */ /* 0x000fc600078ef824 */
        /* <DEDUP_REMOVED lines=10> */
[----:B--2---:R-:W-:-:S05]  /*10950*/  FMUL.FTZ R0, R27, R131 ;  /* 0x000000831b007220 */ /* 0x004fca0000410000 */
[----:B------:R-:W-:Y:S01]  /*10960*/  F2FP.BF16.F32.PACK_AB R0, R0, R130 ;  /* 0x000000820000723e */ /* 0x000fe200000010ff */
[----:B-1----:R-:W-:Y:S06]  /*10970*/  BRA.U UP1, `(.L_x_1052) ;  /* 0x0000000101207547 */ /* 0x002fec000b800000 */
        /* <DEDUP_REMOVED lines=8> */
.L_x_1052:
        /* <DEDUP_REMOVED lines=13> */
[----:B------:R-:W-:-:S03]  /*10ad0*/  USHF.L.U32 UR21, UR21, 0x6, URZ ;  /* 0x0000000615157899 */ /* 0x000fc600080006ff */
[----:B------:R-:W5:Y:S01]  /*10ae0*/  @P3 LDC R5, c[0x0][0x458] ;  /* 0x00011600ff053b82 */ /* 0x000f620000000800 */
[----:B------:R-:W-:Y:S01]  /*10af0*/  USHF.R.S32.HI UR7, URZ, 0x1f, UR12 ;  /* 0x0000001fff077899 */ /* 0x000fe2000801140c */
[----:B------:R-:W3:Y:S01]  /*10b00*/  S2R R14, SR_CTAID.X ;  /* 0x00000000000e7919 */ /* 0x000ee20000002500 */
[----:B------:R-:W-:Y:S01]  /*10b10*/  UIADD3 UR21, UPT, UPT, -UR21, UR23, URZ ;  /* 0x0000001715157290 */ /* 0x000fe2000fffe1ff */
[----:B-1----:R-:W1:Y:S01]  /*10b20*/  @P4 MUFU.LG2 R4, R238 ;  /* 0x000000ee00044308 */ /* 0x002e620000000c00 */
[----:B--2---:R-:W-:-:S03]  /*10b30*/  UIMAD UR9, UR6, UR5, URZ ;  /* 0x00000005060972a4 */ /* 0x004fc6000f8e02ff */
[----:B----4-:R-:W2:Y:S01]  /*10b40*/  @P4 LDC R6, c[0x0][0x458] ;  /* 0x00011600ff064b82 */ /* 0x010ea20000000800 */
[----:B------:R-:W-:Y:S01]  /*10b50*/  USHF.L.U32 UR9, UR9, 0x6, URZ ;  /* 0x0000000609097899 */ /* 0x000fe200080006ff */
[----:B------:R4:W2:Y:S02]  /*10b60*/  LDS.128 R32, [R12+0x1800] ;  /* 0x001800000c207984 */ /* 0x0008a40000000c00 */
[----:B------:R-:W3:Y:S01]  /*10b70*/  @P3 MUFU.LG2 R0, R132 ;  /* 0x0000008400003308 */ /* 0x000ee20000000c00 */
[----:B------:R-:W-:Y:S02]  /*10b80*/  USHF.R.S32.HI UR4, URZ, 0x1f, UR9 ;  /* 0x0000001fff047899 */ /* 0x000fe40008011409 */
[----:B------:R-:W-:-:S04]  /*10b90*/  UIADD3 UR20, UP1, UP0, UR9, UR20, UR12 ;  /* 0x0000001409147290 */ /* 0x000fc8000f83e00c */
[----:B------:R-:W-:Y:S01]  /*10ba0*/  UIADD3.X UR4, UPT, UPT, UR4, UR8, UR7, UP1, UP0 ;  /* 0x0000000804047290 */ /* 0x000fe20008fe0407 */
[----:B-1----:R-:W-:Y:S01]  /*10bb0*/  @P4 FMUL.FTZ R4, R4, 0.69314718246459960938 ;  /* 0x3f31721804044820 */ /* 0x002fe20000410000 */
[----:B---3--:R-:W-:-:S03]  /*10bc0*/  @P3 FMUL.FTZ R0, R0, 0.69314718246459960938 ;  /* 0x3f31721800003820 */ /* 0x008fc60000410000 */
[----:B--2---:R-:W-:Y:S01]  /*10bd0*/  @P4 FFMA.FTZ R13, R3, R6, R4 ;  /* 0x00000006030d4223 */ /* 0x004fe20000010004 */
[----:B-----5:R-:W-:Y:S01]  /*10be0*/  @P3 FFMA.FTZ R7, R2, R5, R0 ;  /* 0x0000000502073223 */ /* 0x020fe20000010000 */
[----:B----4-:R-:W-:Y:S06]  /*10bf0*/  @P0 BRA `(.L_x_1054) ;  /* 0x0000000000500947 */ /* 0x010fec0003800000 */
        /* <DEDUP_REMOVED lines=20> */
.L_x_1054:
[----:B------:R-:W-:Y:S05]  /*10d40*/  BSYNC.RECONVERGENT B0 ;  /* 0x0000000000007941 */ /* 0x000fea0003800200 */
.L_x_1053:
        /* <DEDUP_REMOVED lines=45> */
.L_x_1056:
[----:B------:R-:W-:Y:S05]  /*11020*/  BSYNC.RECONVERGENT B0 ;  /* 0x0000000000007941 */ /* 0x000fea0003800200 */
.L_x_1055:
        /* <DEDUP_REMOVED lines=27> */
.L_x_1058:
[----:B------:R-:W-:Y:S05]  /*111e0*/  BSYNC.RECONVERGENT B0 ;  /* 0x0000000000007941 */ /* 0x000fea0003800200 */
.L_x_1057:
        /* <DEDUP_REMOVED lines=27> */
.L_x_1060:
[----:B------:R-:W-:Y:S05]  /*113a0*/  BSYNC.RECONVERGENT B0 ;  /* 0x0000000000007941 */ /* 0x000fea0003800200 */
.L_x_1059:
        /* <DEDUP_REMOVED lines=27> */
.L_x_1061:
        /* <DEDUP_REMOVED lines=10> */
.L_x_2352:


//--------------------- .text._ZN5flash16flash_fwd_kernelI23Flash_fwd_kernel_traitsILi256ELi64ELi64ELi4ELb0ELb0EN7cutlass10bfloat16_tE19Flash_kernel_traitsILi256ELi64ELi64ELi4ES3_EELb0ELb0ELb0ELb1ELb0ELb0ELb1ELb0EEEvNS_16Flash_fwd_paramsE --------------------------
	.section	.text._ZN5flash16flash_fwd_kernelI23Flash_fwd_kernel_traitsILi256ELi64ELi64ELi4ELb0ELb0EN7cutlass10bfloat16_tE19Flash_kernel_traitsILi256ELi64ELi64ELi4ES3_EELb0ELb0ELb0ELb1ELb0ELb0ELb1ELb0EEEvNS_16Flash_fwd_paramsE,"ax",@progbits
	.align	128
        .global         _ZN5flash16flash_fwd_kernelI23Flash_fwd_kernel_traitsILi256ELi64ELi64ELi4ELb0ELb0EN7cutlass10bfloat16_tE19Flash_kernel_traitsILi256ELi64ELi64ELi4ES3_EELb0ELb0ELb0ELb1ELb0ELb0ELb1ELb0EEEvNS_16Flash_fwd_paramsE
        .type           _ZN5flash16flash_fwd_kernelI23Flash_fwd_kernel_traitsILi256ELi64ELi64ELi4ELb0ELb0EN7cutlass10bfloat16_tE19Flash_kernel_traitsILi256ELi64ELi64ELi4ES3_EELb0ELb0ELb0ELb1ELb0ELb0ELb1ELb0EEEvNS_16Flash_fwd_paramsE,@function
        .size           _ZN5flash16flash_fwd_kernelI23Flash_fwd_kernel_traitsILi256ELi64ELi64ELi4ELb0ELb0EN7cutlass10bfloat16_tE19Flash_kernel_traitsILi256ELi64ELi64ELi4ES3_EELb0ELb0ELb0ELb1ELb0ELb0ELb1ELb0EEEvNS_16Flash_fwd_paramsE,(.L_x_2353 - _ZN5flash16flash_fwd_kernelI23Flash_fwd_kernel_traitsILi256ELi64ELi64ELi4ELb0ELb0EN7cutlass10bfloat16_tE19Flash_kernel_traitsILi256ELi64ELi64ELi4ES3_EELb0ELb0ELb0ELb1ELb0ELb0ELb1ELb0EEEvNS_16Flash_fwd_paramsE)
        .other          _ZN5flash16flash_fwd_kernelI23Flash_fwd_kernel_traitsILi256ELi64ELi64ELi4ELb0ELb0EN7cutlass10bfloat16_tE19Flash_kernel_traitsILi256ELi64ELi64ELi4ES3_EELb0ELb0ELb0ELb1ELb0ELb0ELb1ELb0EEEvNS_16Flash_fwd_paramsE,@"STO_CUDA_ENTRY STV_DEFAULT"
_ZN5flash16flash_fwd_kernelI23Flash_fwd_kernel_traitsILi256ELi64ELi64ELi4ELb0ELb0EN7cutlass10bfloat16_tE19Flash_kernel_traitsILi256ELi64ELi64ELi4ES3_EELb0ELb0ELb0ELb1ELb0ELb0ELb1ELb0EEEvNS_16Flash_fwd_paramsE:
.text._ZN5flash16flash_fwd_kernelI23Flash_fwd_kernel_traitsILi256ELi64ELi64ELi4ELb0ELb0EN7cutlass10bfloat16_tE19Flash_kernel_traitsILi256ELi64ELi64ELi4ES3_EELb0ELb0ELb0ELb1ELb0ELb0ELb1ELb0EEEvNS_16Flash_fwd_paramsE:
        /* <DEDUP_REMOVED lines=78> */
.L_x_1062:
        /* <DEDUP_REMOVED lines=30> */
.L_x_1064:
        /* <DEDUP_REMOVED lines=8> */
[----:B------:R-:W-:Y:S01]  /*0740*/  BSSY.RECONVERGENT B0, `(.L_x_1065) ;  /* 0x0000032000007945 */ /* 0x000fe20003800200 */
[----:B------:R-:W-:Y:S01]  /*0750*/  IADD3 R6, PT, PT, R16, 0x10, RZ ;  /* 0x0000001010067810 */ /* 0x000fe20007ffe0ff */
[----:B---3--:R-:W-:Y:S01]  /*0760*/  UIMAD UR10, UR26, UR10, URZ ;  /* 0x0000000a1a0a72a4 */ /* 0x008fe2000f8e02ff */
[C---:B------:R-:W-:Y:S01]  /*0770*/  IADD3 R4, P0, PT, R2.reuse, UR12, RZ ;  /* 0x0000000c02047c10 */ /* 0x040fe2000ff1e0ff */
[----:B------:R-:W-:Y:S01]  /*0780*/  UIADD3 UR23, UPT, UPT, -UR6, UR23, URZ ;  /* 0x0000001706177290 */ /* 0x000fe2000fffe1ff */
[----:B------:R-:W-:Y:S01]  /*0790*/  IMAD.WIDE.U32 R14, R15, 0x40, R16 ;  /* 0x000000400f0e7825 */ /* 0x000fe200078e0010 */
[----:B------:R-:W-:Y:S01]  /*07a0*/  UISETP.NE.AND UP0, UPT, UR20, -0x1, UPT ;  /* 0xffffffff1400788c */ /* 0x000fe2000bf05270 */
[----:B------:R-:W-:Y:S01]  /*07b0*/  IADD3.X R5, PT, PT, RZ, UR11, RZ, P0, !PT ;  /* 0x0000000bff057c10 */ /* 0x000fe200087fe4ff */
[----:B------:R-:W-:Y:S01]  /*07c0*/  @!UP1 UIMAD UR10, UR27, UR9, UR10 ;  /* 0x000000091b0a92a4 */ /* 0x000fe2000f8e020a */
[----:B------:R-:W-:Y:S01]  /*07d0*/  LOP3.LUT R9, R2, 0x40, RZ, 0xfc, !PT ;  /* 0x0000004002097812 */ /* 0x000fe200078efcff */
[----:B--2---:R-:W-:Y:S01]  /*07e0*/  UIMAD UR9, UR27, UR13, URZ ;  /* 0x0000000d1b0972a4 */ /* 0x004fe2000f8e02ff */
[----:B------:R-:W-:Y:S01]  /*07f0*/  ISETP.GE.AND P0, PT, R16, UR23, PT ;  /* 0x0000001710007c0c */ /* 0x000fe2000bf06270 */
[----:B------:R-:W-:Y:S01]  /*0800*/  UIMAD UR6, UR6, UR7, URZ ;  /* 0x00000007060672a4 */ /* 0x000fe2000f8e02ff */
[----:B------:R-:W-:Y:S01]  /*0810*/  ISETP.GE.AND P2, PT, R6, UR23, PT ;  /* 0x0000001706007c0c */ /* 0x000fe2000bf46270 */
[----:B------:R-:W-:Y:S01]  /*0820*/  USEL UR9, UR9, UR20, !UP0 ;  /* 0x0000001409097287 */ /* 0x000fe2000c000000 */
[C---:B------:R-:W-:Y:S01]  /*0830*/  LOP3.LUT R8, R2.reuse, 0x80, RZ, 0xfc, !PT ;  /* 0x0000008002087812 */ /* 0x040fe200078efcff */
[----:B-1----:R-:W-:Y:S01]  /*0840*/  IMAD.U32 R13, RZ, RZ, UR5 ;  /* 0x00000005ff0d7e24 */ /* 0x002fe2000f8e00ff */
[----:B------:R-:W-:Y:S01]  /*0850*/  USHF.R.S32.HI UR8, URZ, 0x1f, UR10 ;  /* 0x0000001fff087899 */ /* 0x000fe2000801140a */
[----:B------:R-:W-:Y:S01]  /*0860*/  IMAD.U32 R10, RZ, RZ, UR4 ;  /* 0x00000004ff0a7e24 */ /* 0x000fe2000f8e00ff */
[----:B------:R-:W-:Y:S01]  /*0870*/  USHF.R.S32.HI UR5, URZ, 0x1f, UR9 ;  /* 0x0000001fff057899 */ /* 0x000fe20008011409 */
[----:B------:R-:W-:Y:S01]  /*0880*/  LOP3.LUT R7, R2, 0xc0, RZ, 0xfc, !PT ;  /* 0x000000c002077812 */ /* 0x000fe200078efcff */
[----:B------:R-:W-:Y:S01]  /*0890*/  USEL UR9, UR9, URZ, UP1 ;  /* 0x000000ff09097287 */ /* 0x000fe20008800000 */
[----:B------:R-:W-:Y:S01]  /*08a0*/  IMAD.WIDE.U32 R10, R10, UR26, R4 ;  /* 0x0000001a0a0a7c25 */ /* 0x000fe2000f8e0004 */
[----:B------:R-:W-:Y:S01]  /*08b0*/  USHF.R.S32.HI UR4, URZ, 0x1f, UR6 ;  /* 0x0000001fff047899 */ /* 0x000fe20008011406 */
[C---:B------:R-:W-:Y:S01]  /*08c0*/  IADD3 R4, PT, PT, R16.reuse, 0x30, RZ ;  /* 0x0000003010047810 */ /* 0x040fe20007ffe0ff */
[----:B------:R-:W-:Y:S01]  /*08d0*/  USEL UR5, UR5, URZ, UP1 ;  /* 0x000000ff05057287 */ /* 0x000fe20008800000 */
[----:B------:R-:W-:Y:S01]  /*08e0*/  VIADD R5, R16, 0x20 ;  /* 0x0000002010057836 */ /* 0x000fe20000000000 */
[----:B------:R-:W-:Y:S01]  /*08f0*/  UIADD3 UR6, UP1, UP0, UR6, UR9, UR10 ;  /* 0x0000000906067290 */ /* 0x000fe2000f83e00a */
[----:B------:R-:W-:-:S03]  /*0900*/  IMAD R13, R13, UR26, R11 ;  /* 0x0000001a0d0d7c24 */ /* 0x000fc6000f8e020b */
[----:B------:R-:W-:Y:S01]  /*0910*/  UIADD3.X UR10, UPT, UPT, UR4, UR5, UR8, UP1, UP0 ;  /* 0x00000005040a7290 */ /* 0x000fe20008fe0408 */
        /* <DEDUP_REMOVED lines=20> */
.L_x_1066:
[----:B------:R-:W-:Y:S05]  /*0a60*/  BSYNC.RECONVERGENT B0 ;  /* 0x0000000000007941 */ /* 0x000fea0003800200 */
.L_x_1065:
        /* <DEDUP_REMOVED lines=24> */
.L_x_1068:
[----:B------:R-:W-:Y:S05]  /*0bf0*/  BSYNC.RECONVERGENT B0 ;  /* 0x0000000000007941 */ /* 0x000fea0003800200 */
.L_x_1067:
        /* <DEDUP_REMOVED lines=24> */
.L_x_1070:
[----:B------:R-:W-:Y:S05]  /*0d80*/  BSYNC.RECONVERGENT B0 ;  /* 0x0000000000007941 */ /* 0x000fea0003800200 */
.L_x_1069:
        /* <DEDUP_REMOVED lines=26> */
.L_x_1072:
[----:B------:R-:W-:Y:S05]  /*0f30*/  BSYNC.RECONVERGENT B0 ;  /* 0x0000000000007941 */ /* 0x000fea0003800200 */
.L_x_1071:
        /* <DEDUP_REMOVED lines=10> */
.L_x_1074:
[----:B------:R-:W-:Y:S05]  /*0fe0*/  BSYNC.RECONVERGENT B0 ;  /* 0x0000000000007941 */ /* 0x000fea0003800200 */
.L_x_1073:
        /* <DEDUP_REMOVED lines=10> */
.L_x_1076:
[----:B------:R-:W-:Y:S05]  /*1090*/  BSYNC.RECONVERGENT B0 ;  /* 0x0000000000007941 */ /* 0x000fea0003800200 */
.L_x_1075:
        /* <DEDUP_REMOVED lines=10> */
.L_x_1078:
[----:B------:R-:W-:Y:S05]  /*1140*/  BSYNC.RECONVERGENT B0 ;  /* 0x0000000000007941 */ /* 0x000fea0003800200 */
.L_x_1077:
        /* <DEDUP_REMOVED lines=10> */
.L_x_1063:
        /* <DEDUP_REMOVED lines=20> */
.L_x_1079:
[----:B------:R-:W1:Y:S01]  /*1330*/  LDCU.64 UR14, c[0x0][0x3b8] ;  /* 0x00007700ff0e77ac */ /* 0x000e620008000a00 */
[----:B------:R-:W-:-:S04]  /*1340*/  UIADD3 UR7, UPT, UPT, UR10, UR11, URZ ;  /* 0x0000000b0a077290 */ /* 0x000fc8000fffe0ff */
[----:B-1----:R-:W-:Y:S02]  /*1350*/  UIMAD.WIDE.U32 UR16, UR7, UR14, URZ ;  /* 0x0000000e071072a5 */ /* 0x002fe4000f8e00ff */
[----:B------:R-:W-:-:S04]  /*1360*/  UIMAD UR7, UR7, UR15, URZ ;  /* 0x0000000f070772a4 */ /* 0x000fc8000f8e02ff */
[----:B------:R-:W-:Y:S02]  /*1370*/  UIADD3 UR7, UPT, UPT, UR17, UR7, URZ ;  /* 0x0000000711077290 */ /* 0x000fe4000fffe0ff */
.L_x_1080:
        /* <DEDUP_REMOVED lines=19> */
[C---:B------:R-:W-:Y:S02]  /*14b0*/  ISETP.NE.AND P1, PT, R3.reuse, RZ, PT ;  /* 0x000000ff0300720c */ /* 0x040fe40003f25270 */
        /* <DEDUP_REMOVED lines=20> */
.L_x_1081:
[----:B------:R-:W1:Y:S01]  /*1600*/  LDCU.64 UR12, c[0x0][0x3c0] ;  /* 0x00007800ff0c77ac */ /* 0x000e620008000a00 */
[----:B------:R-:W-:-:S04]  /*1610*/  UIADD3 UR10, UPT, UPT, UR10, UR11, URZ ;  /* 0x0000000b0a0a7290 */ /* 0x000fc8000fffe0ff */
[----:B-1----:R-:W-:Y:S02]  /*1620*/  UIMAD.WIDE.U32 UR8, UR10, UR12, URZ ;  /* 0x0000000c0a0872a5 */ /* 0x002fe4000f8e00ff */
[----:B------:R-:W-:-:S04]  /*1630*/  UIMAD UR5, UR10, UR13, URZ ;  /* 0x0000000d0a0572a4 */ /* 0x000fc8000f8e02ff */
[----:B------:R-:W-:Y:S01]  /*1640*/  UIADD3 UR5, UPT, UPT, UR9, UR5, URZ ;  /* 0x0000000509057290 */ /* 0x000fe2000fffe0ff */
[----:B------:R-:W-:-:S11]  /*1650*/  UMOV UR4, UR8 ;  /* 0x0000000800047c82 */ /* 0x000fd60008000000 */
.L_x_1082:
[----:B------:R-:W-:Y:S01]  /*1660*/  IMAD.SHL.U32 R5, R0, 0x8, RZ ;  /* 0x0000000800057824 */ /* 0x000fe200078e00ff */
[----:B------:R-:W1:Y:S01]  /*1670*/  LDCU.128 UR8, c[0x0][0x3d0] ;  /* 0x00007a00ff0877ac */ /* 0x000e620008000c00 */
[----:B------:R-:W-:Y:S01]  /*1680*/  SHF.R.S32.HI R227, RZ, 0x1f, R2 ;  /* 0x0000001fffe37819 */ /* 0x000fe20000011402 */
[----:B------:R-:W-:Y:S01]  /*1690*/  BSSY.RECONVERGENT B0, `(.L_x_1083) ;  /* 0x0000058000007945 */ /* 0x000fe20003800200 */
[----:B------:R-:W-:Y:S01]  /*16a0*/  SHF.R.U32.HI R6, RZ, 0x3, R0 ;  /* 0x00000003ff067819 */ /* 0x000fe20000011600 */
[----:B------:R-:W2:Y:S01]  /*16b0*/  LDCU.64 UR18, c[0x0][0x388] ;  /* 0x00007100ff1277ac */ /* 0x000ea20008000a00 */
[----:B------:R-:W-:-:S03]  /*16c0*/  LOP3.LUT R85, R5, 0x38, RZ, 0xc0, !PT ;  /* 0x0000003805557812 */ /* 0x000fc600078ec0ff */
[C---:B------:R-:W-:Y:S01]  /*16d0*/  VIADD R4, R6.reuse, 0x10 ;  /* 0x0000001006047836 */ /* 0x040fe20000000000 */
[C---:B------:R-:W-:Y:S02]  /*16e0*/  IADD3 R12, P0, PT, R85.reuse, UR4, RZ ;  /* 0x00000004550c7c10 */ /* 0x040fe4000ff1e0ff */
[C---:B------:R-:W-:Y:S01]  /*16f0*/  IADD3 R8, P1, PT, R85.reuse, UR16, RZ ;  /* 0x0000001055087c10 */ /* 0x040fe2000ff3e0ff */
[----:B------:R-:W3:Y:S01]  /*1700*/  LDCU.64 UR16, c[0x0][0x390] ;  /* 0x00007200ff1077ac */ /* 0x000ee20008000a00 */
[C---:B------:R-:W-:Y:S01]  /*1710*/  LOP3.LUT R247, R85.reuse, 0x40, RZ, 0xfc, !PT ;  /* 0x0000004055f77812 */ /* 0x040fe200078efcff */
[----:B------:R-:W-:Y:S01]  /*1720*/  IMAD.X R13, RZ, RZ, UR5, P0 ;  /* 0x00000005ff0d7e24 */ /* 0x000fe200080e06ff */
[----:B------:R-:W-:Y:S01]  /*1730*/  IADD3 R10, P0, PT, R85, UR30, RZ ;  /* 0x0000001e550a7c10 */ /* 0x000fe2000ff1e0ff */
[----:B------:R-:W-:Y:S01]  /*1740*/  IMAD.X R9, RZ, RZ, UR7, P1 ;  /* 0x00000007ff097e24 */ /* 0x000fe200088e06ff */
[----:B------:R-:W4:Y:S01]  /*1750*/  LDCU.64 UR4, c[0x0][0x3c8] ;  /* 0x00007900ff0477ac */ /* 0x000f220008000a00 */
[----:B------:R-:W5:Y:S01]  /*1760*/  S2UR UR7, SR_CgaCtaId ;  /* 0x00000000000779c3 */ /* 0x000f620000008800 */
[C---:B-1----:R-:W-:Y:S01]  /*1770*/  IMAD R7, R227.reuse, UR8, RZ ;  /* 0x00000008e3077c24 */ /* 0x042fe2000f8e02ff */
[----:B------:R-:W-:Y:S01]  /*1780*/  IADD3.X R11, PT, PT, RZ, UR28, RZ, P0, !PT ;  /* 0x0000001cff0b7c10 */ /* 0x000fe200087fe4ff */
[----:B------:R-:W-:Y:S01]  /*1790*/  IMAD R227, R227, UR10, RZ ;  /* 0x0000000ae3e37c24 */ /* 0x000fe2000f8e02ff */
[C---:B------:R-:W-:Y:S01]  /*17a0*/  LOP3.LUT R246, R85.reuse, 0x80, RZ, 0xfc, !PT ;  /* 0x0000008055f67812 */ /* 0x040fe200078efcff */
[----:B------:R-:W-:Y:S01]  /*17b0*/  IMAD.WIDE.U32 R8, R6, UR14, R8 ;  /* 0x0000000e06087c25 */ /* 0x000fe2000f8e0008 */
[----:B------:R-:W-:-:S03]  /*17c0*/  LOP3.LUT R245, R85, 0xc0, RZ, 0xfc, !PT ;  /* 0x000000c055f57812 */ /* 0x000fc600078efcff */
[----:B------:R-:W-:-:S04]  /*17d0*/  IMAD.WIDE.U32 R12, R6, UR12, R12 ;  /* 0x0000000c060c7c25 */ /* 0x000fc8000f8e000c */
[----:B------:R-:W-:Y:S01]  /*17e0*/  IMAD R227, R2, UR11, R227 ;  /* 0x0000000b02e37c24 */ /* 0x000fe2000f8e02e3 */
[----:B------:R-:W-:Y:S01]  /*17f0*/  UIADD3 UR11, UPT, UPT, -UR6, UR23, URZ ;  /* 0x00000017060b7290 */ /* 0x000fe2000fffe1ff */
[C---:B------:R-:W-:Y:S02]  /*1800*/  IMAD R9, R6.reuse, UR15, R9 ;  /* 0x0000000f06097c24 */ /* 0x040fe4000f8e0209 */
[----:B------:R-:W-:Y:S02]  /*1810*/  IMAD R13, R6, UR13, R13 ;  /* 0x0000000d060d7c24 */ /* 0x000fe4000f8e020d */
[----:B------:R-:W-:Y:S01]  /*1820*/  IMAD R7, R2, UR9, R7 ;  /* 0x0000000902077c24 */ /* 0x000fe2000f8e0207 */
[----:B------:R-:W-:Y:S01]  /*1830*/  ISETP.GE.AND P2, PT, R6, UR11, PT ;  /* 0x0000000b06007c0c */ /* 0x000fe2000bf46270 */
[----:B------:R-:W-:-:S04]  /*1840*/  IMAD.WIDE.U32 R8, R2, UR8, R8 ;  /* 0x0000000802087c25 */ /* 0x000fc8000f8e0008 */
[----:B------:R-:W-:Y:S01]  /*1850*/  IMAD.WIDE.U32 R2, R2, UR10, R12 ;  /* 0x0000000a02027c25 */ /* 0x000fe2000f8e000c */
[----:B--2---:R-:W-:Y:S01]  /*1860*/  LEA R233, P1, R8, UR18, 0x1 ;  /* 0x0000001208e97c11 */ /* 0x004fe2000f8208ff */
[----:B------:R-:W-:Y:S02]  /*1870*/  UMOV UR10, 0x400 ;  /* 0x00000400000a7882 */ /* 0x000fe40000000000 */
[----:B----4-:R-:W-:Y:S01]  /*1880*/  IMAD.U32 R12, RZ, RZ, UR4 ;  /* 0x00000004ff0c7e24 */ /* 0x010fe2000f8e00ff */
[----:B---3--:R-:W-:Y:S01]  /*1890*/  LEA R229, P0, R2, UR16, 0x1 ;  /* 0x0000001002e57c11 */ /* 0x008fe2000f8008ff */
[----:B------:R-:W-:Y:S01]  /*18a0*/  IMAD.IADD R232, R9, 0x1, R7 ;  /* 0x0000000109e87824 */ /* 0x000fe200078e0207 */
[----:B------:R-:W-:Y:S01]  /*18b0*/  LOP3.LUT R7, R5, 0x1f8, RZ, 0xc0, !PT ;  /* 0x000001f805077812 */ /* 0x000fe200078ec0ff */
[----:B------:R-:W-:Y:S01]  /*18c0*/  IMAD.WIDE.U32 R12, R12, UR26, R10 ;  /* 0x0000001a0c0c7c25 */ /* 0x000fe2000f8e000a */
[----:B------:R-:W-:Y:S01]  /*18d0*/  MOV R9, UR21 ;  /* 0x0000001500097c02 */ /* 0x000fe20008000f00 */
[----:B-----5:R-:W-:Y:S01]  /*18e0*/  ULEA UR10, UR7, UR10, 0x18 ;  /* 0x0000000a070a7291 */ /* 0x020fe2000f8ec0ff */
[----:B------:R-:W-:Y:S01]  /*18f0*/  LOP3.LUT R10, R7, 0x38, R0, 0x78, !PT ;  /* 0x00000038070a7812 */ /* 0x000fe200078e7800 */
[----:B------:R-:W-:Y:S01]  /*1900*/  IMAD.IADD R227, R3, 0x1, R227 ;  /* 0x0000000103e37824 */ /* 0x000fe200078e02e3 */
[----:B------:R-:W-:Y:S01]  /*1910*/  LEA.HI.X R232, R8, UR19, R232, 0x1, P1 ;  /* 0x0000001308e87c11 */ /* 0x000fe200088f0ce8 */
[----:B------:R-:W-:Y:S01]  /*1920*/  IMAD.U32 R8, RZ, RZ, UR21 ;  /* 0x00000015ff087e24 */ /* 0x000fe2000f8e00ff */
[----:B------:R-:W-:Y:S01]  /*1930*/  LEA R9, P1, R9, R6, 0x6 ;  /* 0x0000000609097211 */ /* 0x000fe200078230ff */
[----:B------:R-:W-:Y:S01]  /*1940*/  IMAD.U32 R17, RZ, RZ, UR5 ;  /* 0x00000005ff117e24 */ /* 0x000fe2000f8e00ff */
[----:B------:R-:W-:-:S02]  /*1950*/  IADD3 R3, PT, PT, R6, 0x20, RZ ;  /* 0x0000002006037810 */ /* 0x000fc40007ffe0ff */
[----:B------:R-:W-:Y:S01]  /*1960*/  LOP3.LUT R165, R10, 0x1e00, R5, 0xf8, !PT ;  /* 0x00001e000aa57812 */ /* 0x000fe200078ef805 */
[----:B------:R-:W-:Y:S01]  /*1970*/  IMAD R17, R17, UR26, R13 ;  /* 0x0000001a11117c24 */ /* 0x000fe2000f8e020d */
[----:B------:R-:W-:Y:S01]  /*1980*/  LEA.HI.X R227, R2, UR17, R227, 0x1, P0 ;  /* 0x0000001102e37c11 */ /* 0x000fe200080f0ce3 */
[----:B------:R-:W-:Y:S01]  /*1990*/  VIADD R2, R6, 0x30 ;  /* 0x0000003006027836 */ /* 0x000fe20000000000 */
[----:B------:R-:W-:Y:S02]  /*19a0*/  ISETP.GE.AND P0, PT, R4, UR11, PT ;  /* 0x0000000b04007c0c */ /* 0x000fe4000bf06270 */
[----:B------:R-:W-:Y:S02]  /*19b0*/  ISETP.GE.AND P6, PT, R3, UR11, PT ;  /* 0x0000000b03007c0c */ /* 0x000fe4000bfc6270 */
[----:B------:R-:W-:Y:S02]  /*19c0*/  LEA.HI.X R8, R8, RZ, RZ, 0x6, P1 ;  /* 0x000000ff08087211 */ /* 0x000fe400008f34ff */
[----:B------:R-:W-:Y:S01]  /*19d0*/  LEA R87, R165, UR10, 0x1 ;  /* 0x0000000aa5577c11 */ /* 0x000fe2000f8e08ff */
        /* <DEDUP_REMOVED lines=35> */
.L_x_1084:
[----:B------:R-:W-:Y:S05]  /*1c10*/  BSYNC.RECONVERGENT B0 ;  /* 0x0000000000007941 */ /* 0x000fea0003800200 */
.L_x_1083:
        /* <DEDUP_REMOVED lines=40> */
.L_x_1086:
[----:B------:R-:W-:Y:S05]  /*1ea0*/  BSYNC.RECONVERGENT B0 ;  /* 0x0000000000007941 */ /* 0x000fea0003800200 */
.L_x_1085:
        /* <DEDUP_REMOVED lines=39> */
.L_x_1088:
[----:B------:R-:W-:Y:S05]  /*2120*/  BSYNC.RECONVERGENT B0 ;  /* 0x0000000000007941 */ /* 0x000fea0003800200 */
.L_x_1087:
        /* <DEDUP_REMOVED lines=42> */
.L_x_1090:
[----:B------:R-:W-:Y:S05]  /*23d0*/  BSYNC.RECONVERGENT B0 ;  /* 0x0000000000007941 */ /* 0x000fea0003800200 */
.L_x_1089:
        /* <DEDUP_REMOVED lines=43> */
.L_x_1092:
[----:B------:R-:W-:Y:S05]  /*2690*/  BSYNC.RECONVERGENT B0 ;  /* 0x0000000000007941 */ /* 0x000fea0003800200 */
.L_x_1091:
        /* <DEDUP_REMOVED lines=36> */
.L_x_1094:
[----:B------:R-:W-:Y:S05]  /*28e0*/  BSYNC.RECONVERGENT B0 ;  /* 0x0000000000007941 */ /* 0x000fea0003800200 */
.L_x_1093:
        /* <DEDUP_REMOVED lines=36> */
.L_x_1096:
[----:B------:R-:W-:Y:S05]  /*2b30*/  BSYNC.RECONVERGENT B0 ;  /* 0x0000000000007941 */ /* 0x000fea0003800200 */
.L_x_1095:
        /* <DEDUP_REMOVED lines=37> */
.L_x_1098:
[----:B------:R-:W-:Y:S05]  /*2d90*/  BSYNC.RECONVERGENT B0 ;  /* 0x0000000000007941 */ /* 0x000fea0003800200 */
.L_x_1097:
        /* <DEDUP_REMOVED lines=66> */
.L_x_1100:
[----:B------:R4:W-:Y:S04]  /*31c0*/  STS.128 [R87+0x10000], RZ ;  /* 0x010000ff57007388 */ /* 0x0009e80000000c00 */
[----:B------:R4:W-:Y:S04]  /*31d0*/  STS.128 [R87+0x12000], RZ ;  /* 0x012000ff57007388 */ /* 0x0009e80000000c00 */
[----:B------:R4:W-:Y:S04]  /*31e0*/  STS.128 [R87+0x14000], RZ ;  /* 0x014000ff57007388 */ /* 0x0009e80000000c00 */
[----:B------:R4:W-:Y:S02]  /*31f0*/  STS.128 [R87+0x16000], RZ ;  /* 0x016000ff57007388 */ /* 0x0009e40000000c00 */
.L_x_1101:
[----:B------:R-:W-:Y:S05]  /*3200*/  BSYNC.RECONVERGENT B0 ;  /* 0x0000000000007941 */ /* 0x000fea0003800200 */
.L_x_1099:
        /* <DEDUP_REMOVED lines=47> */
.L_x_1103:
[----:B------:R-:W-:Y:S05]  /*3500*/  BSYNC.RECONVERGENT B0 ;  /* 0x0000000000007941 */ /* 0x000fea0003800200 */
.L_x_1102:
        /* <DEDUP_REMOVED lines=41> */
.L_x_1105:
[----:B------:R-:W-:Y:S05]  /*37a0*/  BSYNC.RECONVERGENT B0 ;  /* 0x0000000000007941 */ /* 0x000fea0003800200 */
.L_x_1104:
        /* <DEDUP_REMOVED lines=41> */
.L_x_1107:
[----:B------:R-:W-:Y:S05]  /*3a40*/  BSYNC.RECONVERGENT B0 ;  /* 0x0000000000007941 */ /* 0x000fea0003800200 */
.L_x_1106:
        /* <DEDUP_REMOVED lines=15> */
[----:B-123--:R-:W1:Y:S03]  /*3b40*/  LDSM.16.M88.4 R8, [R92+UR10+0x9800] ;  /* 0x0098000a5c08783b */ /* 0x00ee660008000200 */
[--C-:B------:R-:W-:Y:S01]  /*3b50*/  IMAD.IADD R91, R77, 0x1, R2.reuse ;  /* 0x000000014d5b7824 */ /* 0x100fe200078e0202 */
[----:B------:R-:W-:Y:S01]  /*3b60*/  LDSM.16.M88.4 R20, [R76] ;  /* 0x000000004c14783b */ /* 0x000fe20000000200 */
[----:B------:R-:W-:-:S02]  /*3b70*/  IMAD.IADD R89, R89, 0x1, R2 ;  /* 0x0000000159597824 */ /* 0x000fc400078e0202 */
[C---:B------:R-:W-:Y:S01]  /*3b80*/  IMAD.IADD R88, R84.reuse, 0x1, R91 ;  /* 0x0000000154587824 */ /* 0x040fe200078e025b */
[----:B------:R-:W2:Y:S01]  /*3b90*/  LDSM.16.M88.4 R16, [R90+0x8000] ;  /* 0x008000005a10783b */ /* 0x000ea20000000200 */
[----:B------:R-:W-:-:S03]  /*3ba0*/  IMAD.IADD R2, R84, 0x1, R89 ;  /* 0x0000000154027824 */ /* 0x000fc600078e0259 */
[----:B------:R-:W3:Y:S04]  /*3bb0*/  LDSM.16.M88.4 R56, [R90+0x8800] ;  /* 0x008800005a38783b */ /* 0x000ee80000000200 */
[----:B------:R-:W3:Y:S04]  /*3bc0*/  LDSM.16.M88.4 R60, [R90+0x9000] ;  /* 0x009000005a3c783b */ /* 0x000ee80000000200 */
[----:B------:R-:W3:Y:S04]  /*3bd0*/  LDSM.16.M88.4 R52, [R90+0x9800] ;  /* 0x009800005a34783b */ /* 0x000ee80000000200 */
[----:B------:R-:W-:Y:S01]  /*3be0*/  LDSM.16.M88.4 R4, [R91] ;  /* 0x000000005b04783b */ /* 0x000fe20000000200 */
[C---:B-----5:R-:W-:Y:S03]  /*3bf0*/  HMMA.16816.F32.BF16 R48, R72.reuse, R44, RZ ;  /* 0x0000002c4830723c */ /* 0x060fe600000418ff */
[----:B------:R-:W5:Y:S04]  /*3c00*/  LDSM.16.M88.4 R12, [R89+0x8000] ;  /* 0x00800000590c783b */ /* 0x000f680000000200 */
        /* <DEDUP_REMOVED lines=19> */
[C---:B------:R-:W-:Y:S01]  /*3d40*/  HMMA.16816.F32.BF16 R28, R20.reuse, R62, R28 ;  /* 0x0000003e141c723c */ /* 0x040fe2000004181c */
[----:B------:R-:W-:Y:S07]  /*3d50*/  LDSM.16.M88.4 R60, [R90+0xa000] ;  /* 0x00a000005a3c783b */ /* 0x000fee0000000200 */
[C---:B------:R-:W-:Y:S08]  /*3d60*/  HMMA.16816.F32.BF16 R24, R20.reuse, R52, R24 ;  /* 0x000000341418723c */ /* 0x040ff00000041818 */
[----:B------:R-:W-:Y:S01]  /*3d70*/  HMMA.16816.F32.BF16 R72, R20, R54, R72 ;  /* 0x000000361448723c */ /* 0x000fe20000041848 */
[----:B------:R-:W-:Y:S04]  /*3d80*/  LDSM.16.M88.4 R20, [R2+0x8000] ;  /* 0x008000000214783b */ /* 0x000fe80000000200 */
[----:B------:R-:W-:Y:S03]  /*3d90*/  LDSM.16.M88.4 R52, [R2+0x9000] ;  /* 0x009000000234783b */ /* 0x000fe60000000200 */
[C---:B-----5:R-:W-:Y:S08]  /*3da0*/  HMMA.16816.F32.BF16 R48, R4.reuse, R12, R48 ;  /* 0x0000000c0430723c */ /* 0x060ff00000041830 */
[C---:B------:R-:W-:Y:S01]  /*3db0*/  HMMA.16816.F32.BF16 R44, R4.reuse, R14, R44 ;  /* 0x0000000e042c723c */ /* 0x040fe2000004182c */
[----:B------:R-:W4:Y:S07]  /*3dc0*/  LDSM.16.M88.4 R12, [R88] ;  /* 0x00000000580c783b */ /* 0x000f2e0000000200 */
        /* <DEDUP_REMOVED lines=8> */
[----:B------:R-:W3:Y:S04]  /*3e50*/  LDSM.16.M88.4 R4, [R92+UR10+0xa000] ;  /* 0x00a0000a5c04783b */ /* 0x000ee80008000200 */
[----:B------:R-:W-:Y:S03]  /*3e60*/  LDSM.16.M88.4 R56, [R91+0x2000] ;  /* 0x002000005b38783b */ /* 0x000fe60000000200 */
        /* <DEDUP_REMOVED lines=8> */
[----:B------:R-:W-:Y:S07]  /*3ef0*/  LDSM.16.M88.4 R52, [R90+0xb800] ;  /* 0x00b800005a34783b */ /* 0x000fee0000000200 */
[C---:B--2---:R-:W-:Y:S08]  /*3f00*/  HMMA.16816.F32.BF16 R24, R12.reuse, R16, R24 ;  /* 0x000000100c18723c */ /* 0x044ff00000041818 */
[----:B------:R-:W-:Y:S01]  /*3f10*/  HMMA.16816.F32.BF16 R72, R12, R18, R72 ;  /* 0x000000120c48723c */ /* 0x000fe20000041848 */
[----:B------:R-:W2:Y:S04]  /*3f20*/  LDSM.16.M88.4 R12, [R76+0x2000] ;  /* 0x002000004c0c783b */ /* 0x000ea80000000200 */
[----:B------:R-:W5:Y:S03]  /*3f30*/  LDSM.16.M88.4 R16, [R90+0xa800] ;  /* 0x00a800005a10783b */ /* 0x000f660000000200 */
        /* <DEDUP_REMOVED lines=16> */
[C---:B-----5:R-:W-:Y:S08]  /*4040*/  HMMA.16816.F32.BF16 R40, R12.reuse, R16, R40 ;  /* 0x000000100c28723c */ /* 0x060ff00000041828 */
[C---:B------:R-:W-:Y:S01]  /*4050*/  HMMA.16816.F32.BF16 R36, R12.reuse, R18, R36 ;  /* 0x000000120c24723c */ /* 0x040fe20000041824 */
[----:B------:R-:W-:Y:S07]  /*4060*/  LDSM.16.M88.4 R16, [R88+0x2000] ;  /* 0x002000005810783b */ /* 0x000fee0000000200 */
[C---:B---3--:R-:W-:Y:S08]  /*4070*/  HMMA.16816.F32.BF16 R32, R12.reuse, R4, R32 ;  /* 0x000000040c20723c */ /* 0x048ff00000041820 */
[C---:B------:R-:W-:Y:S01]  /*4080*/  HMMA.16816.F32.BF16 R28, R12.reuse, R6, R28 ;  /* 0x000000060c1c723c */ /* 0x040fe2000004181c */
[----:B------:R-:W3:Y:S07]  /*4090*/  LDSM.16.M88.4 R4, [R2+0xa000] ;  /* 0x00a000000204783b */ /* 0x000eee0000000200 */
[C---:B------:R-:W-:Y:S08]  /*40a0*/  HMMA.16816.F32.BF16 R24, R12.reuse, R52, R24 ;  /* 0x000000340c18723c */ /* 0x040ff00000041818 */
[----:B------:R-:W-:Y:S01]  /*40b0*/  HMMA.16816.F32.BF16 R72, R12, R54, R72 ;  /* 0x000000360c48723c */ /* 0x000fe20000041848 */
[----:B------:R-:W5:Y:S04]  /*40c0*/  LDSM.16.M88.4 R12, [R2+0xa800] ;  /* 0x00a80000020c783b */ /* 0x000f680000000200 */
[----:B------:R-:W5:Y:S03]  /*40d0*/  LDSM.16.M88.4 R52, [R2+0xb000] ;  /* 0x00b000000234783b */ /* 0x000f660000000200 */
[C---:B----4-:R-:W-:Y:S08]  /*40e0*/  HMMA.16816.F32.BF16 R48, R56.reuse, R20, R48 ;  /* 0x000000143830723c */ /* 0x050ff00000041830 */
[C---:B------:R-:W-:Y:S01]  /*40f0*/  HMMA.16816.F32.BF16 R44, R56.reuse, R22, R44 ;  /* 0x00000016382c723c */ /* 0x040fe2000004182c */
[----:B------:R-:W4:Y:S07]  /*4100*/  LDSM.16.M88.4 R20, [R2+0xb800] ;  /* 0x00b800000214783b */ /* 0x000f2e0000000200 */
[C---:B-1----:R-:W-:Y:S08]  /*4110*/  HMMA.16816.F32.BF16 R40, R56.reuse, R8, R40 ;  /* 0x000000083828723c */ /* 0x042ff00000041828 */
[C---:B------:R-:W-:Y:S01]  /*4120*/  HMMA.16816.F32.BF16 R36, R56.reuse, R10, R36 ;  /* 0x0000000a3824723c */ /* 0x040fe20000041824 */
[----:B------:R-:W1:Y:S07]  /*4130*/  LDSM.16.M88.4 R8, [R92+UR10+0xc000] ;  /* 0x00c0000a5c08783b */ /* 0x000e6e0008000200 */
[C---:B------:R-:W-:Y:S08]  /*4140*/  HMMA.16816.F32.BF16 R32, R56.reuse, R68, R32 ;  /* 0x000000443820723c */ /* 0x040ff00000041820 */
[C---:B------:R-:W-:Y:S01]  /*4150*/  HMMA.16816.F32.BF16 R28, R56.reuse, R70, R28 ;  /* 0x00000046381c723c */ /* 0x040fe2000004181c */
[----:B------:R-:W-:Y:S07]  /*4160*/  LDSM.16.M88.4 R68, [R92+UR10+0xd800] ;  /* 0x00d8000a5c44783b */ /* 0x000fee0008000200 */
[C---:B--2---:R-:W-:Y:S08]  /*4170*/  HMMA.16816.F32.BF16 R24, R56.reuse, R60, R24 ;  /* 0x0000003c3818723c */ /* 0x044ff00000041818 */
[----:B------:R-:W-:Y:S01]  /*4180*/  HMMA.16816.F32.BF16 R72, R56, R62, R72 ;  /* 0x0000003e3848723c */ /* 0x000fe20000041848 */
[----:B------:R-:W-:Y:S04]  /*4190*/  LDSM.16.M88.4 R60, [R90+0xc000] ;  /* 0x00c000005a3c783b */ /* 0x000fe80000000200 */
[----:B------:R-:W-:Y:S03]  /*41a0*/  LDSM.16.M88.4 R56, [R90+0xd000] ;  /* 0x00d000005a38783b */ /* 0x000fe60000000200 */
[C---:B---3--:R-:W-:Y:S08]  /*41b0*/  HMMA.16816.F32.BF16 R48, R16.reuse, R4, R48 ;  /* 0x000000041030723c */ /* 0x048ff00000041830 */
[C---:B------:R-:W-:Y:S01]  /*41c0*/  HMMA.16816.F32.BF16 R44, R16.reuse, R6, R44 ;  /* 0x00000006102c723c */ /* 0x040fe2000004182c */
[----:B------:R-:W2:Y:S07]  /*41d0*/  LDSM.16.M88.4 R4, [R92+UR10+0xc800] ;  /* 0x00c8000a5c04783b */ /* 0x000eae0008000200 */
[C---:B-----5:R-:W-:Y:S08]  /*41e0*/  HMMA.16816.F32.BF16 R40, R16.reuse, R12, R40 ;  /* 0x0000000c1028723c */ /* 0x060ff00000041828 */
[C---:B------:R-:W-:Y:S01]  /*41f0*/  HMMA.16816.F32.BF16 R36, R16.reuse, R14, R36 ;  /* 0x0000000e1024723c */ /* 0x040fe20000041824 */
[----:B------:R-:W3:Y:S07]  /*4200*/  LDSM.16.M88.4 R12, [R92+UR10+0xd000] ;  /* 0x00d0000a5c0c783b */ /* 0x000eee0008000200 */
[C---:B------:R-:W-:Y:S08]  /*4210*/  HMMA.16816.F32.BF16 R32, R16.reuse, R52, R32 ;  /* 0x000000341020723c */ /* 0x040ff00000041820 */
[C---:B------:R-:W-:Y:S01]  /*4220*/  HMMA.16816.F32.BF16 R28, R16.reuse, R54, R28 ;  /* 0x00000036101c723c */ /* 0x040fe2000004181c */
[----:B------:R-:W-:Y:S07]  /*4230*/  LDSM.16.M88.4 R52, [R90+0xd800] ;  /* 0x00d800005a34783b */ /* 0x000fee0000000200 */
[C---:B----4-:R-:W-:Y:S08]  /*4240*/  HMMA.16816.F32.BF16 R24, R16.reuse, R20, R24 ;  /* 0x000000141018723c */ /* 0x050ff00000041818 */
[----:B------:R-:W-:Y:S01]  /*4250*/  HMMA.16816.F32.BF16 R72, R16, R22, R72 ;  /* 0x000000161048723c */ /* 0x000fe20000041848 */
[----:B------:R-:W-:Y:S04]  /*4260*/  LDSM.16.M88.4 R20, [R76+0x4000] ;  /* 0x004000004c14783b */ /* 0x000fe80000000200 */
[----:B------:R-:W4:Y:S03]  /*4270*/  LDSM.16.M88.4 R16, [R90+0xc800] ;  /* 0x00c800005a10783b */ /* 0x000f260000000200 */
        /* <DEDUP_REMOVED lines=12> */
[----:B------:R-:W-:Y:S03]  /*4340*/  LDSM.16.M88.4 R64, [R2+0xc000] ;  /* 0x00c000000240783b */ /* 0x000fe60000000200 */
[C---:B----4-:R-:W-:Y:S08]  /*4350*/  HMMA.16816.F32.BF16 R40, R20.reuse, R16, R40 ;  /* 0x000000101428723c */ /* 0x050ff00000041828 */
        /* <DEDUP_REMOVED lines=20> */
[----:B------:R-:W-:Y:S04]  /*44a0*/  LDSM.16.M88.4 R16, [R77+0x6000] ;  /* 0x006000004d10783b */ /* 0x000fe80000000200 */
[----:B------:R-:W-:Y:S03]  /*44b0*/  LDSM.16.M88.4 R76, [R76+0x6000] ;  /* 0x006000004c4c783b */ /* 0x000fe60000000200 */
[C---:B----4-:R-:W-:Y:S08]  /*44c0*/  HMMA.16816.F32.BF16 R24, R8.reuse, R52, R24 ;  /* 0x000000340818723c */ /* 0x050ff00000041818 */
[----:B------:R-:W-:Y:S01]  /*44d0*/  HMMA.16816.F32.BF16 R72, R8, R54, R72 ;  /* 0x000000360848723c */ /* 0x000fe20000041848 */
[----:B------:R-:W3:Y:S04]  /*44e0*/  LDSM.16.M88.4 R8, [R92+UR10+0xe800] ;  /* 0x00e8000a5c08783b */ /* 0x000ee80008000200 */
[----:B------:R-:W4:Y:S03]  /*44f0*/  LDSM.16.M88.4 R52, [R92+UR10+0xf000] ;  /* 0x00f0000a5c34783b */ /* 0x000f260008000200 */
        /* <DEDUP_REMOVED lines=29> */
[C---:B-----5:R-:W-:Y:S08]  /*46d0*/  HMMA.16816.F32.BF16 R40, R76.reuse, R12, R40 ;  /* 0x0000000c4c28723c */ /* 0x060ff00000041828 */
[C---:B------:R-:W-:Y:S01]  /*46e0*/  HMMA.16816.F32.BF16 R36, R76.reuse, R14, R36 ;  /* 0x0000000e4c24723c */ /* 0x040fe20000041824 */
[----:B------:R-:W2:Y:S07]  /*46f0*/  LDSM.16.M88.4 R12, [R2+0xf000] ;  /* 0x00f00000020c783b */ /* 0x000eae0000000200 */
[C---:B---3--:R-:W-:Y:S08]  /*4700*/  HMMA.16816.F32.BF16 R32, R76.reuse, R8, R32 ;  /* 0x000000084c20723c */ /* 0x048ff00000041820 */
[----:B------:R-:W-:Y:S01]  /*4710*/  HMMA.16816.F32.BF16 R28, R76, R10, R28 ;  /* 0x0000000a4c1c723c */ /* 0x000fe2000004181c */
[----:B------:R3:W5:Y:S01]  /*4720*/  LDSM.16.M88.4 R8, [R2+0xf800] ;  /* 0x00f800000208783b */ /* 0x0007620000000200 */
[----:B------:R-:W-:-:S06]  /*4730*/  DEPBAR.LE SB0, 0x0 ;  /* 0x000080000000791a */ /* 0x000fcc0000000000 */
[C---:B------:R-:W-:Y:S08]  /*4740*/  HMMA.16816.F32.BF16 R24, R76.reuse, R80, R24 ;  /* 0x000000504c18723c */ /* 0x040ff00000041818 */
[----:B------:R-:W-:Y:S08]  /*4750*/  HMMA.16816.F32.BF16 R72, R76, R82, R72 ;  /* 0x000000524c48723c */ /* 0x000ff00000041848 */
[----:B------:R-:W-:Y:S01]  /*4760*/  HMMA.16816.F32.BF16 R44, R68, R66, R44 ;  /* 0x00000042442c723c */ /* 0x000fe2000004182c */
[----:B---3--:R-:W-:-:S07]  /*4770*/  LOP3.LUT R2, R224, 0x1f0, RZ, 0xc0, !PT ;  /* 0x000001f0e0027812 */ /* 0x008fce00078ec0ff */
[C---:B------:R-:W-:Y:S08]  /*4780*/  HMMA.16816.F32.BF16 R32, R68.reuse, R56, R32 ;  /* 0x000000384420723c */ /* 0x040ff00000041820 */
[C---:B------:R-:W-:Y:S08]  /*4790*/  HMMA.16816.F32.BF16 R36, R68.reuse, R62, R36 ;  /* 0x0000003e4424723c */ /* 0x040ff00000041824 */
[C---:B------:R-:W-:Y:S08]  /*47a0*/  HMMA.16816.F32.BF16 R28, R68.reuse, R58, R28 ;  /* 0x0000003a441c723c */ /* 0x040ff0000004181c */
[C---:B------:R-:W-:Y:S08]  /*47b0*/  HMMA.16816.F32.BF16 R40, R68.reuse, R60, R40 ;  /* 0x0000003c4428723c */ /* 0x040ff00000041828 */
[C---:B------:R-:W-:Y:S08]  /*47c0*/  HMMA.16816.F32.BF16 R48, R68.reuse, R64, R48 ;  /* 0x000000404430723c */ /* 0x040ff00000041830 */
[C---:B----4-:R-:W-:Y:S08]  /*47d0*/  HMMA.16816.F32.BF16 R24, R68.reuse, R52, R24 ;  /* 0x000000344418723c */ /* 0x050ff00000041818 */
[----:B------:R-:W-:Y:S08]  /*47e0*/  HMMA.16816.F32.BF16 R72, R68, R54, R72 ;  /* 0x000000364448723c */ /* 0x000ff00000041848 */
[C---:B-1----:R-:W-:Y:S08]  /*47f0*/  HMMA.16816.F32.BF16 R44, R4.reuse, R22, R44 ;  /* 0x00000016042c723c */ /* 0x042ff0000004182c */
[----:B--2---:R-:W-:Y:S01]  /*4800*/  HMMA.16816.F32.BF16 R32, R4, R12, R32 ;  /* 0x0000000c0420723c */ /* 0x004fe20000041820 */
[----:B------:R-:W-:Y:S01]  /*4810*/  SHF.R.U32.HI R12, RZ, 0x2, R0 ;  /* 0x00000002ff0c7819 */ /* 0x000fe20000011600 */
[----:B------:R-:W-:-:S03]  /*4820*/  IMAD.SHL.U32 R0, R0, 0x2, RZ ;  /* 0x0000000200007824 */ /* 0x000fc600078e00ff */
[----:B------:R-:W-:Y:S02]  /*4830*/  LOP3.LUT R13, R12, 0x7, RZ, 0xc0, !PT ;  /* 0x000000070c0d7812 */ /* 0x000fe400078ec0ff */
[----:B------:R-:W-:Y:S01]  /*4840*/  LOP3.LUT R0, R0, 0x6, RZ, 0xc0, !PT ;  /* 0x0000000600007812 */ /* 0x000fe200078ec0ff */
[----:B------:R-:W-:Y:S01]  /*4850*/  HMMA.16816.F32.BF16 R36, R4, R18, R36 ;  /* 0x000000120424723c */ /* 0x000fe20000041824 */
[----:B------:R-:W-:Y:S02]  /*4860*/  IADD3 R13, PT, PT, R13, UR6, R2 ;  /* 0x000000060d0d7c10 */ /* 0x000fe4000fffe002 */
[----:B------:R-:W-:Y:S01]  /*4870*/  FMUL.FTZ R46, R46, UR4 ;  /* 0x000000042e2e7c20 */ /* 0x000fe20008410000 */
[----:B------:R-:W-:-:S04]  /*4880*/  FMUL.FTZ R47, R47, UR4 ;  /* 0x000000042f2f7c20 */ /* 0x000fc80008410000 */
[C---:B------:R-:W-:Y:S01]  /*4890*/  HMMA.16816.F32.BF16 R28, R4.reuse, R14, R28 ;  /* 0x0000000e041c723c */ /* 0x040fe2000004181c */
        /* <DEDUP_REMOVED lines=9> */
[----:B------:R-:W-:Y:S01]  /*4930*/  MUFU.TANH R202, R32 ;  /* 0x0000002000ca7308 */ /* 0x000fe20000002400 */
[----:B------:R-:W-:Y:S01]  /*4940*/  FMUL.FTZ R36, R36, UR4 ;  /* 0x0000000424247c20 */ /* 0x000fe20008410000 */
[----:B------:R-:W-:Y:S01]  /*4950*/  ISETP.GE.AND P1, PT, R15, UR22, PT ;  /* 0x000000160f007c0c */ /* 0x000fe2000bf26270 */
[----:B------:R-:W-:Y:S01]  /*4960*/  FMUL.FTZ R38, R38, UR4 ;  /* 0x0000000426267c20 */ /* 0x000fe20008410000 */
[----:B------:R-:W-:-:S02]  /*4970*/  FMUL.FTZ R39, R39, UR4 ;  /* 0x0000000427277c20 */ /* 0x000fc40008410000 */
[C---:B------:R-:W-:Y:S01]  /*4980*/  HMMA.16816.F32.BF16 R48, R4.reuse, R20, R48 ;  /* 0x000000140430723c */ /* 0x040fe20000041830 */
[----:B------:R-:W-:Y:S01]  /*4990*/  FMUL.FTZ R21, R45, UR4 ;  /* 0x000000042d157c20 */ /* 0x000fe20008410000 */
[----:B------:R-:W-:Y:S01]  /*49a0*/  MUFU.TANH R36, R36 ;  /* 0x0000002400247308 */ /* 0x000fe20000002400 */
[----:B------:R-:W-:Y:S01]  /*49b0*/  FMUL.FTZ R22, R31, UR4 ;  /* 0x000000041f167c20 */ /* 0x000fe20008410000 */
[----:B------:R-:W-:Y:S02]  /*49c0*/  VIADD R31, R15, 0x20 ;  /* 0x000000200f1f7836 */ /* 0x000fe40000000000 */
[----:B------:R-:W-:Y:S01]  /*49d0*/  FMUL.FTZ R178, R28, UR4 ;  /* 0x000000041cb27c20 */ /* 0x000fe20008410000 */
[----:B------:R-:W-:Y:S01]  /*49e0*/  FMUL.FTZ R30, R30, UR4 ;  /* 0x000000041e1e7c20 */ /* 0x000fe20008410000 */
[----:B------:R-:W-:Y:S01]  /*49f0*/  FMUL.FTZ R29, R29, UR4 ;  /* 0x000000041d1d7c20 */ /* 0x000fe20008410000 */
[----:B-----5:R-:W-:Y:S01]  /*4a00*/  HMMA.16816.F32.BF16 R24, R4, R8, R24 ;  /* 0x000000080418723c */ /* 0x020fe20000041818 */
[----:B------:R-:W-:Y:S01]  /*4a10*/  IMAD.U32 R8, RZ, RZ, UR22 ;  /* 0x00000016ff087e24 */ /* 0x000fe2000f8e00ff */
[----:B------:R-:W1:Y:S01]  /*4a20*/  MUFU.TANH R21, R21 ;  /* 0x0000001500157308 */ /* 0x000e620000002400 */
[----:B------:R-:W-:Y:S01]  /*4a30*/  FMUL.FTZ R12, R41, UR4 ;  /* 0x00000004290c7c20 */ /* 0x000fe20008410000 */
[----:B------:R-:W-:-:S02]  /*4a40*/  VIADD R41, R15, 0x9 ;  /* 0x000000090f297836 */ /* 0x000fc40000000000 */
[----:B------:R-:W-:Y:S01]  /*4a50*/  FMUL.FTZ R43, R43, UR4 ;  /* 0x000000042b2b7c20 */ /* 0x000fe20008410000 */
[----:B------:R-:W-:Y:S01]  /*4a60*/  IADD3 R8, PT, PT, R8, -UR23, R13 ;  /* 0x8000001708087c10 */ /* 0x000fe2000fffe00d */
[----:B------:R-:W-:Y:S01]  /*4a70*/  FMUL.FTZ R14, R40, UR4 ;  /* 0x00000004280e7c20 */ /* 0x000fe20008410000 */
[----:B------:R-:W-:Y:S01]  /*4a80*/  HMMA.16816.F32.BF16 R72, R4, R10, R72 ;  /* 0x0000000a0448723c */ /* 0x000fe20000041848 */
[----:B------:R-:W-:Y:S01]  /*4a90*/  FMUL.FTZ R6, R44, UR4 ;  /* 0x000000042c067c20 */ /* 0x000fe20008410000 */
[----:B------:R-:W-:Y:S02]  /*4aa0*/  VIADD R7, R15, 0x8 ;  /* 0x000000080f077836 */ /* 0x000fe40000000000 */
[----:B------:R-:W-:Y:S01]  /*4ab0*/  FMUL.FTZ R10, R37, UR4 ;  /* 0x00000004250a7c20 */ /* 0x000fe20008410000 */
[----:B------:R-:W-:Y:S01]  /*4ac0*/  VIADD R37, R15, 0x18 ;  /* 0x000000180f257836 */ /* 0x000fe20000000000 */
[----:B------:R-:W-:Y:S01]  /*4ad0*/  MUFU.TANH R12, R12 ;  /* 0x0000000c000c7308 */ /* 0x000fe20000002400 */
[C---:B------:R-:W-:Y:S01]  /*4ae0*/  IMAD.IADD R18, R8.reuse, 0x1, -R41 ;  /* 0x0000000108127824 */ /* 0x040fe200078e0a29 */
[----:B------:R-:W-:Y:S01]  /*4af0*/  ISETP.GE.AND P5, PT, R7, UR22, PT ;  /* 0x0000001607007c0c */ /* 0x000fe2000bfa6270 */
[----:B------:R-:W-:-:S02]  /*4b00*/  IMAD.IADD R7, R8, 0x1, -R7 ;  /* 0x0000000108077824 */ /* 0x000fc400078e0a07 */
[----:B------:R-:W-:Y:S01]  /*4b10*/  FMUL.FTZ R9, R48, UR4 ;  /* 0x0000000430097c20 */ /* 0x000fe20008410000 */
[C---:B------:R-:W-:Y:S01]  /*4b20*/  IMAD.IADD R13, R8.reuse, 0x1, -R37 ;  /* 0x00000001080d7824 */ /* 0x040fe200078e0a25 */
[----:B------:R-:W-:Y:S01]  /*4b30*/  IABS R18, R18 ;  /* 0x0000001200127213 */ /* 0x000fe20000000000 */
[----:B------:R-:W-:Y:S01]  /*4b40*/  IMAD.IADD R20, R8, 0x1, -R33 ;  /* 0x0000000108147824 */ /* 0x000fe200078e0a21 */
[----:B------:R-:W2:Y:S01]  /*4b50*/  MUFU.TANH R6, R6 ;  /* 0x0000000600067308 */ /* 0x000ea20000002400 */
[----:B------:R-:W-:Y:S01]  /*4b60*/  IABS R7, R7 ;  /* 0x0000000700077213 */ /* 0x000fe20000000000 */
[----:B------:R-:W-:Y:S01]  /*4b70*/  FMUL.FTZ R4, R50, UR4 ;  /* 0x0000000432047c20 */ /* 0x000fe20008410000 */
[----:B------:R-:W-:Y:S01]  /*4b80*/  IABS R13, R13 ;  /* 0x0000000d000d7213 */ /* 0x000fe20000000000 */
[----:B------:R-:W-:Y:S01]  /*4b90*/  FMUL.FTZ R16, R49, UR4 ;  /* 0x0000000431107c20 */ /* 0x000fe20008410000 */
[----:B------:R-:W-:Y:S01]  /*4ba0*/  I2FP.F32.S32 R7, R7 ;  /* 0x0000000700077245 */ /* 0x000fe20000201400 */
[----:B------:R-:W-:Y:S01]  /*4bb0*/  IMAD.IADD R49, R8, 0x1, -R31 ;  /* 0x0000000108317824 */ /* 0x000fe200078e0a1f */
[----:B------:R-:W-:Y:S01]  /*4bc0*/  I2FP.F32.S32 R18, R18 ;  /* 0x0000001200127245 */ /* 0x000fe20000201400 */
[----:B------:R3:W4:Y:S01]  /*4bd0*/  MUFU.TANH R17, R10 ;  /* 0x0000000a00117308 */ /* 0x0007220000002400 */
[----:B------:R-:W-:Y:S01]  /*4be0*/  I2FP.F32.S32 R13, R13 ;  /* 0x0000000d000d7245 */ /* 0x000fe20000201400 */
[----:B------:R-:W-:Y:S01]  /*4bf0*/  VIADD R5, R15, 0x1 ;  /* 0x000000010f057836 */ /* 0x000fe20000000000 */
[----:B------:R-:W-:Y:S01]  /*4c00*/  IABS R49, R49 ;  /* 0x0000003100317213 */ /* 0x000fe20000000000 */
[----:B-1----:R-:W-:Y:S01]  /*4c10*/  FFMA.FTZ R21, R18, -UR5, R21 ;  /* 0x8000000512157c23 */ /* 0x002fe20008010015 */
[----:B------:R-:W-:Y:S01]  /*4c20*/  FMUL.FTZ R42, R42, UR4 ;  /* 0x000000042a2a7c20 */ /* 0x000fe20008410000 */
[----:B------:R-:W-:Y:S01]  /*4c30*/  IMAD.IADD R11, R8, 0x1, -R5 ;  /* 0x00000001080b7824 */ /* 0x000fe200078e0a05 */
[----:B------:R-:W-:Y:S01]  /*4c40*/  I2FP.F32.S32 R49, R49 ;  /* 0x0000003100317245 */ /* 0x000fe20000201400 */
[----:B------:R-:W-:Y:S01]  /*4c50*/  MUFU.TANH R9, R9 ;  /* 0x0000000900097308 */ /* 0x000fe20000002400 */
[----:B------:R-:W-:Y:S01]  /*4c60*/  FMUL.FTZ R51, R51, UR4 ;  /* 0x0000000433337c20 */ /* 0x000fe20008410000 */
[----:B--2---:R-:W-:Y:S01]  /*4c70*/  FFMA.FTZ R6, R7, -UR5, R6 ;  /* 0x8000000507067c23 */ /* 0x004fe20008010006 */
[----:B------:R-:W-:-:S02]  /*4c80*/  VIADD R7, R15, 0x11 ;  /* 0x000000110f077836 */ /* 0x000fc40000000000 */
[----:B------:R-:W-:Y:S01]  /*4c90*/  FFMA.FTZ R202, R49, -UR5, R202 ;  /* 0x8000000531ca7c23 */ /* 0x000fe200080100ca */
[----:B------:R-:W-:Y:S01]  /*4ca0*/  IABS R11, R11 ;  /* 0x0000000b000b7213 */ /* 0x000fe20000000000 */
[----:B------:R-:W-:Y:S01]  /*4cb0*/  FMUL.FTZ R27, R27, UR4 ;  /* 0x000000041b1b7c20 */ /* 0x000fe20008410000 */
[C---:B------:R-:W-:Y:S01]  /*4cc0*/  IMAD.IADD R19, R8.reuse, 0x1, -R7 ;  /* 0x0000000108137824 */ /* 0x040fe200078e0a07 */
[----:B------:R-:W1:Y:S01]  /*4cd0*/  MUFU.TANH R4, R4 ;  /* 0x0000000400047308 */ /* 0x000e620000002400 */
[----:B------:R-:W-:Y:S01]  /*4ce0*/  I2FP.F32.S32 R11, R11 ;  /* 0x0000000b000b7245 */ /* 0x000fe20000201400 */
[----:B------:R-:W-:Y:S01]  /*4cf0*/  FMUL.FTZ R25, R25, UR4 ;  /* 0x0000000419197c20 */ /* 0x000fe20008410000 */
[----:B---3--:R-:W-:Y:S01]  /*4d00*/  IABS R10, R20 ;  /* 0x00000014000a7213 */ /* 0x008fe20000000000 */
[----:B------:R-:W-:Y:S01]  /*4d10*/  VIADD R20, R8, 0x8 ;  /* 0x0000000808147836 */ /* 0x000fe20000000000 */
[----:B------:R-:W-:Y:S01]  /*4d20*/  IABS R19, R19 ;  /* 0x0000001300137213 */ /* 0x000fe20000000000 */
[----:B------:R-:W-:Y:S01]  /*4d30*/  FMUL.FTZ R72, R72, UR4 ;  /* 0x0000000448487c20 */ /* 0x000fe20008410000 */
[----:B------:R-:W-:Y:S01]  /*4d40*/  I2FP.F32.S32 R18, R10 ;  /* 0x0000000a00127245 */ /* 0x000fe20000201400 */
[----:B------:R-:W-:Y:S01]  /*4d50*/  FFMA.FTZ R10, R13, -UR5, R36 ;  /* 0x800000050d0a7c23 */ /* 0x000fe20008010024 */
[----:B------:R-:W-:Y:S01]  /*4d60*/  I2FP.F32.S32 R19, R19 ;  /* 0x0000001300137245 */ /* 0x000fe20000201400 */
[--C-:B------:R-:W-:Y:S01]  /*4d70*/  IMAD.IADD R28, R20, 0x1, -R15.reuse ;  /* 0x00000001141c7824 */ /* 0x100fe200078e0a0f */
[----:B------:R-:W2:Y:S01]  /*4d80*/  MUFU.TANH R16, R16 ;  /* 0x0000001000107308 */ /* 0x000ea20000002400 */
[----:B------:R-:W-:-:S02]  /*4d90*/  IMAD.IADD R13, R8, 0x1, -R15 ;  /* 0x00000001080d7824 */ /* 0x000fc400078e0a0f */
[----:B----4-:R-:W-:Y:S01]  /*4da0*/  FFMA.FTZ R17, R18, -UR5, R17 ;  /* 0x8000000512117c23 */ /* 0x010fe20008010011 */
[----:B------:R-:W-:Y:S01]  /*4db0*/  FFMA.FTZ R12, R19, -UR5, R12 ;  /* 0x80000005130c7c23 */ /* 0x000fe2000801000c */
[----:B------:R-:W-:Y:S01]  /*4dc0*/  IABS R28, R28 ;  /* 0x0000001c001c7213 */ /* 0x000fe20000000000 */
[----:B------:R-:W-:Y:S01]  /*4dd0*/  VIADD R19, R15, 0x28 ;  /* 0x000000280f137836 */ /* 0x000fe20000000000 */
[----:B------:R-:W-:Y:S01]  /*4de0*/  IABS R13, R13 ;  /* 0x0000000d000d7213 */ /* 0x000fe20000000000 */
[----:B------:R-:W-:Y:S01]  /*4df0*/  FMUL.FTZ R26, R26, UR4 ;  /* 0x000000041a1a7c20 */ /* 0x000fe20008410000 */
[----:B------:R-:W-:Y:S01]  /*4e00*/  I2FP.F32.S32 R49, R28 ;  /* 0x0000001c00317245 */ /* 0x000fe20000201400 */
[----:B------:R-:W-:Y:S01]  /*4e10*/  IMAD.IADD R18, R8, 0x1, -R19 ;  /* 0x0000000108127824 */ /* 0x000fe200078e0a13 */
[----:B------:R-:W-:Y:S01]  /*4e20*/  I2FP.F32.S32 R28, R13 ;  /* 0x0000000d001c7245 */ /* 0x000fe20000201400 */
[----:B------:R-:W3:Y:S01]  /*4e30*/  MUFU.TANH R43, R43 ;  /* 0x0000002b002b7308 */ /* 0x000ee20000002400 */
[----:B------:R-:W-:Y:S01]  /*4e40*/  ISETP.GE.AND P4, PT, R41, UR22, PT ;  /* 0x0000001629007c0c */ /* 0x000fe2000bf86270 */
[----:B-1----:R-:W-:Y:S01]  /*4e50*/  FFMA.FTZ R4, R49, -UR5, R4 ;  /* 0x8000000531047c23 */ /* 0x002fe20008010004 */
[----:B------:R-:W-:Y:S01]  /*4e60*/  IABS R18, R18 ;  /* 0x0000001200127213 */ /* 0x000fe20000000000 */
[----:B------:R-:W-:Y:S01]  /*4e70*/  FFMA.FTZ R9, R28, -UR5, R9 ;  /* 0x800000051c097c23 */ /* 0x000fe20008010009 */
[----:B------:R-:W-:Y:S01]  /*4e80*/  IMAD.IADD R41, R20, 0x1, -R41 ;  /* 0x0000000114297824 */ /* 0x000fe200078e0a29 */
[----:B------:R-:W-:Y:S01]  /*4e90*/  ISETP.GE.AND P6, PT, R5, UR22, PT ;  /* 0x0000001605007c0c */ /* 0x000fe2000bfc6270 */
[----:B--2---:R-:W-:Y:S01]  /*4ea0*/  FFMA.FTZ R16, R11, -UR5, R16 ;  /* 0x800000050b107c23 */ /* 0x004fe20008010010 */
[----:B------:R-:W-:Y:S01]  /*4eb0*/  I2FP.F32.S32 R53, R18 ;  /* 0x0000001200357245 */ /* 0x000fe20000201400 */
[----:B------:R-:W-:Y:S01]  /*4ec0*/  VIADD R11, R15, 0x10 ;  /* 0x000000100f0b7836 */ /* 0x000fe20000000000 */
[----:B------:R-:W-:Y:S01]  /*4ed0*/  FSEL R18, R9, -INF , !P1 ;  /* 0xff80000009127808 */ /* 0x000fe20004800000 */
[----:B------:R-:W1:Y:S01]  /*4ee0*/  MUFU.TANH R14, R14 ;  /* 0x0000000e000e7308 */ /* 0x000e620000002400 */
[----:B------:R-:W-:Y:S01]  /*4ef0*/  FSEL R13, R4, -INF , !P1 ;  /* 0xff800000040d7808 */ /* 0x000fe20004800000 */
[----:B------:R-:W-:Y:S01]  /*4f00*/  IMAD.IADD R23, R8, 0x1, -R11 ;  /* 0x0000000108177824 */ /* 0x000fe200078e0a0b */
[----:B------:R-:W-:Y:S01]  /*4f10*/  ISETP.GE.AND P1, PT, R7, UR22, PT ;  /* 0x0000001607007c0c */ /* 0x000fe2000bf26270 */
[C---:B------:R-:W-:Y:S01]  /*4f20*/  IMAD.IADD R7, R20.reuse, 0x1, -R7 ;  /* 0x0000000114077824 */ /* 0x040fe200078e0a07 */
[----:B------:R-:W-:Y:S01]  /*4f30*/  ISETP.GE.AND P3, PT, R11, UR22, PT ;  /* 0x000000160b007c0c */ /* 0x000fe2000bf66270 */
[C---:B------:R-:W-:Y:S01]  /*4f40*/  IMAD.IADD R11, R20.reuse, 0x1, -R11 ;  /* 0x00000001140b7824 */ /* 0x040fe200078e0a0b */
[----:B------:R-:W-:Y:S01]  /*4f50*/  IABS R23, R23 ;  /* 0x0000001700177213 */ /* 0x000fe20000000000 */
[----:B------:R-:W2:Y:S01]  /*4f60*/  MUFU.TANH R47, R47 ;  /* 0x0000002f002f7308 */ /* 0x000ea20000002400 */
[----:B------:R-:W-:Y:S01]  /*4f70*/  IABS R4, R7 ;  /* 0x0000000700047213 */ /* 0x000fe20000000000 */
[----:B------:R-:W-:Y:S01]  /*4f80*/  IMAD.IADD R5, R20, 0x1, -R5 ;  /* 0x0000000114057824 */ /* 0x000fe200078e0a05 */
[----:B------:R-:W-:Y:S01]  /*4f90*/  IABS R41, R41 ;  /* 0x0000002900297213 */ /* 0x000fe20000000000 */
[----:B------:R-:W-:Y:S01]  /*4fa0*/  FFMA.FTZ R7, R28, -UR5, R46 ;  /* 0x800000051c077c23 */ /* 0x000fe2000801002e */
[----:B------:R-:W-:Y:S01]  /*4fb0*/  I2FP.F32.S32 R4, R4 ;  /* 0x0000000400047245 */ /* 0x000fe20000201400 */
[----:B------:R-:W-:Y:S01]  /*4fc0*/  FMUL.FTZ R73, R73, UR4 ;  /* 0x0000000449497c20 */ /* 0x000fe20008410000 */
[----:B------:R-:W-:Y:S01]  /*4fd0*/  IABS R9, R11 ;  /* 0x0000000b00097213 */ /* 0x000fe20000000000 */
[----:B------:R-:W4:Y:S01]  /*4fe0*/  MUFU.TANH R42, R42 ;  /* 0x0000002a002a7308 */ /* 0x000f220000002400 */
[----:B------:R-:W-:Y:S01]  /*4ff0*/  IABS R5, R5 ;  /* 0x0000000500057213 */ /* 0x000fe20000000000 */
[----:B---3--:R-:W-:Y:S01]  /*5000*/  FFMA.FTZ R28, R4, -UR5, R43 ;  /* 0x80000005041c7c23 */ /* 0x008fe2000801002b */
[----:B------:R-:W-:Y:S01]  /*5010*/  I2FP.F32.S32 R23, R23 ;  /* 0x0000001700177245 */ /* 0x000fe20000201400 */
[----:B------:R-:W-:Y:S01]  /*5020*/  FMUL.FTZ R74, R74, UR4 ;  /* 0x000000044a4a7c20 */ /* 0x000fe20008410000 */
[----:B------:R-:W-:Y:S01]  /*5030*/  I2FP.F32.S32 R32, R41 ;  /* 0x0000002900207245 */ /* 0x000fe20000201400 */
[----:B------:R-:W-:Y:S01]  /*5040*/  FMUL.FTZ R75, R75, UR4 ;  /* 0x000000044b4b7c20 */ /* 0x000fe20008410000 */
[----:B------:R-:W-:Y:S01]  /*5050*/  I2FP.F32.S32 R9, R9 ;  /* 0x0000000900097245 */ /* 0x000fe20000201400 */
[----:B------:R-:W3:Y:S01]  /*5060*/  MUFU.TANH R51, R51 ;  /* 0x0000003300337308 */ /* 0x000ee20000002400 */
[----:B------:R-:W-:Y:S01]  /*5070*/  I2FP.F32.S32 R36, R5 ;  /* 0x0000000500247245 */ /* 0x000fe20000201400 */
[----:B-1----:R-:W-:Y:S01]  /*5080*/  FFMA.FTZ R14, R23, -UR5, R14 ;  /* 0x80000005170e7c23 */ /* 0x002fe2000801000e */
[----:B------:R-:W-:Y:S01]  /*5090*/  FSEL R4, R21, -INF , !P4 ;  /* 0xff80000015047808 */ /* 0x000fe20006000000 */
[----:B--2---:R-:W-:Y:S01]  /*50a0*/  FFMA.FTZ R5, R32, -UR5, R47 ;  /* 0x8000000520057c23 */ /* 0x004fe2000801002f */
[----:B------:R-:W-:Y:S01]  /*50b0*/  FSEL R12, R12, -INF , !P1 ;  /* 0xff8000000c0c7808 */ /* 0x000fe20004800000 */
[----:B------:R-:W-:Y:S01]  /*50c0*/  VIADD R23, R15, 0x21 ;  /* 0x000000210f177836 */ /* 0x000fe20000000000 */
[----:B------:R-:W-:Y:S01]  /*50d0*/  FSEL R21, R28, -INF , !P1 ;  /* 0xff8000001c157808 */ /* 0x000fe20004800000 */
[----:B------:R-:W-:Y:S01]  /*50e0*/  MUFU.TANH R34, R34 ;  /* 0x0000002200227308 */ /* 0x000fe20000002400 */
[----:B------:R-:W-:Y:S01]  /*50f0*/  ISETP.GE.AND P1, PT, R19, UR22, PT ;  /* 0x0000001613007c0c */ /* 0x000fe2000bf26270 */
[----:B----4-:R-:W-:Y:S01]  /*5100*/  FFMA.FTZ R9, R9, -UR5, R42 ;  /* 0x8000000509097c23 */ /* 0x010fe2000801002a */
[----:B------:R-:W-:Y:S01]  /*5110*/  IMAD.IADD R19, R20, 0x1, -R19 ;  /* 0x0000000114137824 */ /* 0x000fe200078e0a13 */
[----:B------:R-:W-:Y:S01]  /*5120*/  FSEL R5, R5, -INF , !P4 ;  /* 0xff80000005057808 */ /* 0x000fe20006000000 */
[----:B------:R-:W-:Y:S01]  /*5130*/  IMAD.IADD R45, R8, 0x1, -R23 ;  /* 0x00000001082d7824 */ /* 0x000fe200078e0a17 */
[----:B------:R-:W-:-:S02]  /*5140*/  FSEL R14, R14, -INF , !P3 ;  /* 0xff8000000e0e7808 */ /* 0x000fc40005800000 */
[----:B------:R-:W-:Y:S01]  /*5150*/  MUFU.TANH R35, R35 ;  /* 0x0000002300237308 */ /* 0x000fe20000002400 */
[----:B------:R-:W-:Y:S01]  /*5160*/  FSEL R9, R9, -INF , !P3 ;  /* 0xff80000009097808 */ /* 0x000fe20005800000 */
[----:B---3--:R-:W-:Y:S01]  /*5170*/  FFMA.FTZ R11, R36, -UR5, R51 ;  /* 0x80000005240b7c23 */ /* 0x008fe20008010033 */
[----:B------:R-:W-:Y:S01]  /*5180*/  ISETP.GE.AND P4, PT, R31, UR22, PT ;  /* 0x000000161f007c0c */ /* 0x000fe2000bf86270 */
[C---:B------:R-:W-:Y:S01]  /*5190*/  IMAD.IADD R31, R20.reuse, 0x1, -R31 ;  /* 0x00000001141f7824 */ /* 0x040fe200078e0a1f */
[----:B------:R-:W-:Y:S01]  /*51a0*/  ISETP.GE.AND P3, PT, R23, UR22, PT ;  /* 0x0000001617007c0c */ /* 0x000fe2000bf66270 */
[----:B------:R-:W-:Y:S01]  /*51b0*/  IMAD.IADD R23, R20, 0x1, -R23 ;  /* 0x0000000114177824 */ /* 0x000fe200078e0a17 */
[----:B------:R-:W-:Y:S01]  /*51c0*/  IABS R19, R19 ;  /* 0x0000001300137213 */ /* 0x000fe20000000000 */
[----:B------:R-:W1:Y:S01]  /*51d0*/  MUFU.TANH R178, R178 ;  /* 0x000000b200b27308 */ /* 0x000e620000002400 */
[----:B------:R-:W-:Y:S02]  /*51e0*/  FSEL R16, R16, -INF , !P6 ;  /* 0xff80000010107808 */ /* 0x000fe40007000000 */
[----:B------:R-:W-:Y:S01]  /*51f0*/  FSEL R11, R11, -INF , !P6 ;  /* 0xff8000000b0b7808 */ /* 0x000fe20007000000 */
[----:B------:R-:W-:Y:S01]  /*5200*/  IMAD.MOV.U32 R28, RZ, RZ, R19 ;  /* 0x000000ffff1c7224 */ /* 0x000fe200078e0013 */
[----:B------:R-:W-:Y:S01]  /*5210*/  ISETP.GE.AND P6, PT, R37, UR22, PT ;  /* 0x0000001625007c0c */ /* 0x000fe2000bfc6270 */
[----:B------:R-:W-:Y:S01]  /*5220*/  IMAD.IADD R37, R20, 0x1, -R37 ;  /* 0x0000000114257824 */ /* 0x000fe200078e0a25 */
[----:B------:R-:W-:Y:S01]  /*5230*/  FSEL R6, R6, -INF , !P5 ;  /* 0xff80000006067808 */ /* 0x000fe20006800000 */
[----:B------:R-:W2:Y:S01]  /*5240*/  MUFU.TANH R30, R30 ;  /* 0x0000001e001e7308 */ /* 0x000ea20000002400 */
[----:B------:R-:W-:-:S02]  /*5250*/  FSEL R7, R7, -INF , !P5 ;  /* 0xff80000007077808 */ /* 0x000fc40006800000 */
[----:B------:R-:W-:Y:S01]  /*5260*/  ISETP.GE.AND P5, PT, R33, UR22, PT ;  /* 0x0000001621007c0c */ /* 0x000fe2000bfa6270 */
[----:B------:R-:W-:Y:S01]  /*5270*/  IMAD.IADD R33, R20, 0x1, -R33 ;  /* 0x0000000114217824 */ /* 0x000fe200078e0a21 */
[----:B------:R-:W-:Y:S02]  /*5280*/  IABS R31, R31 ;  /* 0x0000001f001f7213 */ /* 0x000fe40000000000 */
[----:B------:R-:W-:Y:S01]  /*5290*/  IABS R23, R23 ;  /* 0x0000001700177213 */ /* 0x000fe20000000000 */
[----:B------:R-:W3:Y:S01]  /*52a0*/  MUFU.TANH R38, R38 ;  /* 0x0000002600267308 */ /* 0x000ee20000002400 */
[----:B------:R-:W-:Y:S01]  /*52b0*/  IABS R37, R37 ;  /* 0x0000002500257213 */ /* 0x000fe20000000000 */
[----:B-1----:R-:W-:Y:S01]  /*52c0*/  FFMA.FTZ R178, R53, -UR5, R178 ;  /* 0x8000000535b27c23 */ /* 0x002fe200080100b2 */
[----:B------:R-:W-:Y:S02]  /*52d0*/  I2FP.F32.S32 R31, R31 ;  /* 0x0000001f001f7245 */ /* 0x000fe40000201400 */
[----:B------:R-:W-:Y:S01]  /*52e0*/  I2FP.F32.S32 R36, R23 ;  /* 0x0000001700247245 */ /* 0x000fe20000201400 */
[----:B------:R-:W-:Y:S01]  /*52f0*/  VIADD R23, R15, 0x38 ;  /* 0x000000380f177836 */ /* 0x000fe20000000000 */
[----:B------:R-:W-:Y:S01]  /*5300*/  IABS R33, R33 ;  /* 0x0000002100217213 */ /* 0x000fe20000000000 */
[----:B------:R-:W1:Y:S01]  /*5310*/  MUFU.TANH R39, R39 ;  /* 0x0000002700277308 */ /* 0x000e620000002400 */
[----:B------:R-:W-:Y:S01]  /*5320*/  I2FP.F32.S32 R179, R28 ;  /* 0x0000001c00b37245 */ /* 0x000fe20000201400 */
[----:B------:R-:W-:Y:S01]  /*5330*/  FFMA.FTZ R199, R31, -UR5, R34 ;  /* 0x800000051fc77c23 */ /* 0x000fe20008010022 */
[----:B------:R-:W-:Y:S01]  /*5340*/  I2FP.F32.S32 R37, R37 ;  /* 0x0000002500257245 */ /* 0x000fe20000201400 */
[----:B------:R-:W-:Y:S01]  /*5350*/  FFMA.FTZ R201, R36, -UR5, R35 ;  /* 0x8000000524c97c23 */ /* 0x000fe20008010023 */
[----:B------:R-:W-:Y:S01]  /*5360*/  I2FP.F32.S32 R32, R33 ;  /* 0x0000002100207245 */ /* 0x000fe20000201400 */
[----:B--2---:R-:W-:Y:S01]  /*5370*/  FFMA.FTZ R179, R179, -UR5, R30 ;  /* 0x80000005b3b37c23 */ /* 0x004fe2000801001e */
[C---:B------:R-:W-:Y:S01]  /*5380*/  VIADD R35, R15.reuse, 0x29 ;  /* 0x000000290f237836 */ /* 0x040fe20000000000 */
[----:B------:R-:W2:Y:S01]  /*5390*/  MUFU.TANH R200, R200 ;  /* 0x000000c800c87308 */ /* 0x000ea20000002400 */
[C---:B------:R-:W-:Y:S01]  /*53a0*/  VIADD R33, R15.reuse, 0x30 ;  /* 0x000000300f217836 */ /* 0x040fe20000000000 */
[----:B------:R-:W-:Y:S01]  /*53b0*/  IABS R45, R45 ;  /* 0x0000002d002d7213 */ /* 0x000fe20000000000 */
[----:B------:R-:W-:-:S02]  /*53c0*/  VIADD R31, R15, 0x31 ;  /* 0x000000310f1f7836 */ /* 0x000fc40000000000 */
[----:B---3--:R-:W-:Y:S01]  /*53d0*/  FFMA.FTZ R19, R37, -UR5, R38 ;  /* 0x8000000525137c23 */ /* 0x008fe20008010026 */
[----:B------:R-:W-:Y:S02]  /*53e0*/  VIADD R15, R15, 0x39 ;  /* 0x000000390f0f7836 */ /* 0x000fe40000000000 */
[----:B------:R-:W-:Y:S01]  /*53f0*/  FMUL.FTZ R36, R24, UR4 ;  /* 0x0000000418247c20 */ /* 0x000fe20008410000 */
[----:B------:R-:W-:Y:S01]  /*5400*/  FSEL R178, R178, -INF , !P1 ;  /* 0xff800000b2b27808 */ /* 0x000fe20004800000 */
[----:B------:R-:W3:Y:S01]  /*5410*/  MUFU.TANH R22, R22 ;  /* 0x0000001600167308 */ /* 0x000ee20000002400 */
[----:B------:R-:W-:Y:S01]  /*5420*/  FSEL R179, R179, -INF , !P1 ;  /* 0xff800000b3b37808 */ /* 0x000fe20004800000 */
[C---:B------:R-:W-:Y:S01]  /*5430*/  IMAD.IADD R24, R8.reuse, 0x1, -R23 ;  /* 0x0000000108187824 */ /* 0x040fe200078e0a17 */
[----:B------:R-:W-:Y:S01]  /*5440*/  I2FP.F32.S32 R45, R45 ;  /* 0x0000002d002d7245 */ /* 0x000fe20000201400 */
[--C-:B------:R-:W-:Y:S01]  /*5450*/  IMAD.IADD R34, R8, 0x1, -R15.reuse ;  /* 0x0000000108227824 */ /* 0x100fe200078e0a0f */
[----:B------:R-:W-:Y:S01]  /*5460*/  ISETP.GE.AND P1, PT, R15, UR22, PT ;  /* 0x000000160f007c0c */ /* 0x000fe2000bf26270 */
[----:B------:R-:W-:Y:S01]  /*5470*/  IMAD.IADD R15, R20, 0x1, -R15 ;  /* 0x00000001140f7824 */ /* 0x000fe200078e0a0f */
[----:B------:R-:W-:Y:S01]  /*5480*/  FSEL R10, R10, -INF , !P6 ;  /* 0xff8000000a0a7808 */ /* 0x000fe20007000000 */
[----:B------:R-:W4:Y:S01]  /*5490*/  MUFU.TANH R27, R27 ;  /* 0x0000001b001b7308 */ /* 0x000f220000002400 */
[----:B------:R-:W-:Y:S01]  /*54a0*/  FSEL R19, R19, -INF , !P6 ;  /* 0xff80000013137808 */ /* 0x000fe20007000000 */
[----:B-1----:R-:W-:Y:S01]  /*54b0*/  FFMA.FTZ R37, R32, -UR5, R39 ;  /* 0x8000000520257c23 */ /* 0x002fe20008010027 */
[C---:B------:R-:W-:Y:S01]  /*54c0*/  IMAD.IADD R30, R8.reuse, 0x1, -R35 ;  /* 0x00000001081e7824 */ /* 0x040fe200078e0a23 */
[----:B------:R-:W-:Y:S01]  /*54d0*/  ISETP.GE.AND P6, PT, R35, UR22, PT ;  /* 0x0000001623007c0c */ /* 0x000fe2000bfc6270 */
[----:B------:R-:W-:Y:S01]  /*54e0*/  IMAD.IADD R32, R8, 0x1, -R31 ;  /* 0x0000000108207824 */ /* 0x000fe200078e0a1f */
[----:B------:R-:W-:Y:S01]  /*54f0*/  FSEL R202, R202, -INF , !P4 ;  /* 0xff800000caca7808 */ /* 0x000fe20006000000 */
[C---:B------:R-:W-:Y:S01]  /*5500*/  IMAD.IADD R35, R20.reuse, 0x1, -R35 ;  /* 0x0000000114237824 */ /* 0x040fe200078e0a23 */
[----:B------:R-:W-:Y:S01]  /*5510*/  FSEL R199, R199, -INF , !P4 ;  /* 0xff800000c7c77808 */ /* 0x000fe20006000000 */
[----:B------:R-:W-:Y:S01]  /*5520*/  MUFU.TANH R29, R29 ;  /* 0x0000001d001d7308 */ /* 0x000fe20000002400 */
[----:B------:R-:W-:Y:S01]  /*5530*/  ISETP.GE.AND P4, PT, R31, UR22, PT ;  /* 0x000000161f007c0c */ /* 0x000fe2000bf86270 */
[----:B------:R-:W-:-:S02]  /*5540*/  IMAD.IADD R31, R20, 0x1, -R31 ;  /* 0x00000001141f7824 */ /* 0x000fc400078e0a1f */
[----:B--2---:R-:W-:Y:S01]  /*5550*/  FFMA.FTZ R200, R45, -UR5, R200 ;  /* 0x800000052dc87c23 */ /* 0x004fe200080100c8 */
[----:B------:R-:W-:Y:S01]  /*5560*/  IABS R24, R24 ;  /* 0x0000001800187213 */ /* 0x000fe20000000000 */
[----:B------:R-:W-:Y:S01]  /*5570*/  IMAD.IADD R28, R8, 0x1, -R33 ;  /* 0x00000001081c7824 */ /* 0x000fe200078e0a21 */
[----:B------:R-:W-:Y:S01]  /*5580*/  IABS R15, R15 ;  /* 0x0000000f000f7213 */ /* 0x000fe20000000000 */
[----:B------:R-:W-:Y:S01]  /*5590*/  MUFU.TANH R36, R36 ;  /* 0x0000002400247308 */ /* 0x000fe20000002400 */
[----:B------:R-:W-:Y:S02]  /*55a0*/  IABS R35, R35 ;  /* 0x0000002300237213 */ /* 0x000fe40000000000 */
[----:B------:R-:W-:Y:S02]  /*55b0*/  FSEL R8, R17, -INF , !P5 ;  /* 0xff80000011087808 */ /* 0x000fe40006800000 */
[----:B------:R-:W-:Y:S02]  /*55c0*/  I2FP.F32.S32 R39, R24 ;  /* 0x0000001800277245 */ /* 0x000fe40000201400 */
[----:B------:R-:W-:Y:S01]  /*55d0*/  IABS R31, R31 ;  /* 0x0000001f001f7213 */ /* 0x000fe20000000000 */
[----:B------:R-:W-:Y:S01]  /*55e0*/  MUFU.TANH R25, R25 ;  /* 0x0000001900197308 */ /* 0x000fe20000002400 */
[----:B------:R-:W-:-:S02]  /*55f0*/  FSEL R17, R37, -INF , !P5 ;  /* 0xff80000025117808 */ /* 0x000fc40006800000 */
[----:B------:R-:W-:Y:S02]  /*5600*/  FSEL R200, R200, -INF , !P3 ;  /* 0xff800000c8c87808 */ /* 0x000fe40005800000 */
[----:B------:R-:W-:Y:S02]  /*5610*/  FSEL R201, R201, -INF , !P3 ;  /* 0xff800000c9c97808 */ /* 0x000fe40005800000 */
[----:B------:R-:W-:Y:S01]  /*5620*/  I2FP.F32.S32 R24, R15 ;  /* 0x0000000f00187245 */ /* 0x000fe20000201400 */
[----:B------:R-:W1:Y:S01]  /*5630*/  MUFU.TANH R72, R72 ;  /* 0x0000004800487308 */ /* 0x000e620000002400 */
[----:B------:R-:W-:Y:S01]  /*5640*/  ISETP.GE.AND P5, PT, R33, UR22, PT ;  /* 0x0000001621007c0c */ /* 0x000fe2000bfa6270 */
[C---:B------:R-:W-:Y:S01]  /*5650*/  IMAD.IADD R33, R20.reuse, 0x1, -R33 ;  /* 0x0000000114217824 */ /* 0x040fe200078e0a21 */
[----:B------:R-:W-:Y:S01]  /*5660*/  ISETP.GE.AND P3, PT, R23, UR22, PT ;  /* 0x0000001617007c0c */ /* 0x000fe2000bf66270 */
[----:B------:R-:W-:Y:S01]  /*5670*/  IMAD.IADD R23, R20, 0x1, -R23 ;  /* 0x0000000114177824 */ /* 0x000fe200078e0a17 */
[----:B------:R-:W-:-:S02]  /*5680*/  FMNMX3.FTZ R15, R18, R16, R6, !PT ;  /* 0x00000010120f7276 */ /* 0x000fc40007810006 */
[----:B------:R-:W-:Y:S01]  /*5690*/  I2FP.F32.S32 R35, R35 ;  /* 0x0000002300237245 */ /* 0x000fe20000201400 */
[----:B------:R-:W-:Y:S01]  /*56a0*/  MUFU.TANH R26, R26 ;  /* 0x0000001a001a7308 */ /* 0x000fe20000002400 */
[----:B------:R-:W-:Y:S02]  /*56b0*/  IABS R30, R30 ;  /* 0x0000001e001e7213 */ /* 0x000fe40000000000 */
[----:B------:R-:W-:Y:S01]  /*56c0*/  IABS R28, R28 ;  /* 0x0000001c001c7213 */ /* 0x000fe20000000000 */
[----:B---3--:R-:W-:Y:S01]  /*56d0*/  FFMA.FTZ R22, R35, -UR5, R22 ;  /* 0x8000000523167c23 */ /* 0x008fe20008010016 */
[----:B------:R-:W-:Y:S02]  /*56e0*/  I2FP.F32.S32 R20, R31 ;  /* 0x0000001f00147245 */ /* 0x000fe40000201400 */
[----:B------:R-:W-:Y:S01]  /*56f0*/  FMNMX3.FTZ R15, R15, R4, R14, !PT ;  /* 0x000000040f0f7276 */ /* 0x000fe2000781000e */
[----:B------:R-:W2:Y:S01]  /*5700*/  MUFU.TANH R73, R73 ;  /* 0x0000004900497308 */ /* 0x000ea20000002400 */
[----:B------:R-:W-:Y:S01]  /*5710*/  IABS R32, R32 ;  /* 0x0000002000207213 */ /* 0x000fe20000000000 */
[----:B----4-:R-:W-:Y:S01]  /*5720*/  FFMA.FTZ R27, R20, -UR5, R27 ;  /* 0x80000005141b7c23 */ /* 0x010fe2000801001b */
[----:B------:R-:W-:Y:S01]  /*5730*/  I2FP.F32.S32 R30, R30 ;  /* 0x0000001e001e7245 */ /* 0x000fe20000201400 */
[----:B-1----:R-:W-:Y:S01]  /*5740*/  FFMA.FTZ R39, R39, -UR5, R72 ;  /* 0x8000000527277c23 */ /* 0x002fe20008010048 */
[----:B------:R-:W-:-:S02]  /*5750*/  I2FP.F32.S32 R37, R28 ;  /* 0x0000001c00257245 */ /* 0x000fc40000201400 */
[----:B------:R-:W-:Y:S01]  /*5760*/  FMNMX3.FTZ R20, R13, R11, R7, !PT ;  /* 0x0000000b0d147276 */ /* 0x000fe20007810007 */
[----:B------:R-:W-:Y:S01]  /*5770*/  MUFU.TANH R74, R74 ;  /* 0x0000004a004a7308 */ /* 0x000fe20000002400 */
[----:B------:R-:W-:Y:S01]  /*5780*/  FMNMX3.FTZ R15, R15, R12, R10, !PT ;  /* 0x0000000c0f0f7276 */ /* 0x000fe2000781000a */
[----:B------:R-:W-:Y:S01]  /*5790*/  FFMA.FTZ R29, R30, -UR5, R29 ;  /* 0x800000051e1d7c23 */ /* 0x000fe2000801001d */
[----:B------:R-:W-:Y:S01]  /*57a0*/  IABS R34, R34 ;  /* 0x0000002200227213 */ /* 0x000fe20000000000 */
[----:B------:R-:W-:Y:S01]  /*57b0*/  FFMA.FTZ R36, R37, -UR5, R36 ;  /* 0x8000000525247c23 */ /* 0x000fe20008010024 */
[----:B------:R-:W-:Y:S02]  /*57c0*/  I2FP.F32.S32 R32, R32 ;  /* 0x0000002000207245 */ /* 0x000fe40000201400 */
[----:B------:R-:W-:Y:S01]  /*57d0*/  IABS R33, R33 ;  /* 0x0000002100217213 */ /* 0x000fe20000000000 */
[----:B------:R-:W1:Y:S01]  /*57e0*/  MUFU.TANH R75, R75 ;  /* 0x0000004b004b7308 */ /* 0x000e620000002400 */
[----:B------:R-:W-:Y:S01]  /*57f0*/  FSEL R177, R22, -INF , !P6 ;  /* 0xff80000016b17808 */ /* 0x000fe20007000000 */
[----:B------:R-:W-:Y:S01]  /*5800*/  FFMA.FTZ R25, R32, -UR5, R25 ;  /* 0x8000000520197c23 */ /* 0x000fe20008010019 */
[----:B------:R-:W-:-:S02]  /*5810*/  FMNMX3.FTZ R22, R20, R5, R9, !PT ;  /* 0x0000000514167276 */ /* 0x000fc40007810009 */
[----:B------:R-:W-:Y:S02]  /*5820*/  FMNMX3.FTZ R15, R15, R8, R202, !PT ;  /* 0x000000080f0f7276 */ /* 0x000fe400078100ca */
[----:B------:R-:W-:Y:S02]  /*5830*/  I2FP.F32.S32 R34, R34 ;  /* 0x0000002200227245 */ /* 0x000fe40000201400 */
[----:B------:R-:W-:Y:S02]  /*5840*/  IABS R23, R23 ;  /* 0x0000001700177213 */ /* 0x000fe40000000000 */
[----:B------:R-:W-:Y:S01]  /*5850*/  I2FP.F32.S32 R33, R33 ;  /* 0x0000002100217245 */ /* 0x000fe20000201400 */
[----:B--2---:R-:W-:Y:S01]  /*5860*/  FFMA.FTZ R34, R34, -UR5, R73 ;  /* 0x8000000522227c23 */ /* 0x004fe20008010049 */
[----:B------:R-:W-:Y:S02]  /*5870*/  FSEL R176, R29, -INF , !P6 ;  /* 0xff8000001db07808 */ /* 0x000fe40007000000 */
[----:B------:R-:W-:Y:S01]  /*5880*/  FSEL R216, R36, -INF , !P5 ;  /* 0xff80000024d87808 */ /* 0x000fe20006800000 */
[----:B------:R-:W-:Y:S01]  /*5890*/  FFMA.FTZ R26, R33, -UR5, R26 ;  /* 0x80000005211a7c23 */ /* 0x000fe2000801001a */
[----:B------:R-:W-:Y:S01]  /*58a0*/  FMNMX3.FTZ R22, R22, R21, R19, !PT ;  /* 0x0000001516167276 */ /* 0x000fe20007810013 */
[----:B-1----:R-:W-:Y:S01]  /*58b0*/  FFMA.FTZ R203, R24, -UR5, R75 ;  /* 0x8000000518cb7c23 */ /* 0x002fe2000801004b */
[----:B------:R-:W-:-:S02]  /*58c0*/  FMNMX3.FTZ R15, R15, R200, R178, !PT ;  /* 0x000000c80f0f7276 */ /* 0x000fc400078100b2 */
[----:B------:R-:W-:Y:S02]  /*58d0*/  I2FP.F32.S32 R23, R23 ;  /* 0x0000001700177245 */ /* 0x000fe40000201400 */
[----:B------:R-:W-:Y:S02]  /*58e0*/  FSEL R214, R25, -INF , !P4 ;  /* 0xff80000019d67808 */ /* 0x000fe40006000000 */
[----:B------:R-:W-:Y:S01]  /*58f0*/  FSEL R212, R39, -INF , !P3 ;  /* 0xff80000027d47808 */ /* 0x000fe20005800000 */
[----:B------:R-:W-:Y:S01]  /*5900*/  FFMA.FTZ R74, R23, -UR5, R74 ;  /* 0x80000005174a7c23 */ /* 0x000fe2000801004a */
        /* <DEDUP_REMOVED lines=126> */
.L_x_1108:
[----:B------:R-:W2:Y:S01]  /*60f0*/  SHFL.BFLY PT, R23, R20, 0x2, 0x1f ;  /* 0x0c401f0014177f89 */ /* 0x000ea200000e0000 */
[----:B------:R-:W-:Y:S01]  /*6100*/  FMNMX3.FTZ R22, R15, R205, R204, !PT ;  /* 0x000000cd0f167276 */ /* 0x000fe200078100cc */
[----:B------:R-:W3:Y:S01]  /*6110*/  LDCU UR4, c[0x0][0x45c] ;  /* 0x00008b80ff0477ac */ /* 0x000ee20008000800 */
[----:B------:R-:W-:Y:S02]  /*6120*/  LOP3.LUT R196, R3, 0x200, R86, 0xf8, !PT ;  /* 0x0000020003c47812 */ /* 0x000fe400078ef856 */
[----:B-1----:R-:W-:Y:S02]  /*6130*/  FMNMX.FTZ R25, R203, R22, !PT ;  /* 0x00000016cb197209 */ /* 0x002fe40007810000 */
[----:B------:R-:W-:-:S03]  /*6140*/  LEA R196, R196, UR10, 0x1 ;  /* 0x0000000ac4c47c11 */ /* 0x000fc6000f8e08ff */
[----:B------:R-:W1:Y:S01]  /*6150*/  SHFL.BFLY PT, R22, R25, 0x2, 0x1f ;  /* 0x0c401f0019167f89 */ /* 0x000e6200000e0000 */
[----:B------:R-:W-:Y:S02]  /*6160*/  IADD3 R198, PT, PT, R84, R196, RZ ;  /* 0x000000c454c67210 */ /* 0x000fe40007ffe0ff */
[----:B------:R-:W-:Y:S01]  /*6170*/  IADD3 R195, PT, PT, R196, 0x10040, RZ ;  /* 0x00010040c4c37810 */ /* 0x000fe20007ffe0ff */
[----:B------:R-:W-:Y:S04]  /*6180*/  LDSM.16.MT88.4 R156, [R196+0x10000] ;  /* 0x01000000c49c783b */ /* 0x000fe80000004200 */
        /* <DEDUP_REMOVED lines=8> */
[----:B------:R-:W-:Y:S04]  /*6210*/  LDSM.16.MT88.4 R40, [R196+0x12000] ;  /* 0x01200000c428783b */ /* 0x000fe80000004200 */
[----:B------:R-:W-:Y:S04]  /*6220*/  LDSM.16.MT88.4 R72, [R196+0x14000] ;  /* 0x01400000c448783b */ /* 0x000fe80000004200 */
[----:B------:R-:W-:Y:S01]  /*6230*/  LDSM.16.MT88.4 R104, [R196+0x16000] ;  /* 0x01600000c468783b */ /* 0x000fe20000004200 */
[----:B--2---:R-:W-:-:S03]  /*6240*/  FMNMX.FTZ R164, R23, R164, !PT ;  /* 0x000000a417a47209 */ /* 0x004fc60007810000 */
[----:B------:R-:W-:Y:S01]  /*6250*/  LDSM.16.MT88.4 R24, [R196+0x14800] ;  /* 0x01480000c418783b */ /* 0x000fe20000004200 */
[C---:B------:R-:W-:Y:S01]  /*6260*/  FSETP.NEU.FTZ.AND P1, PT, R164.reuse, -INF , PT ;  /* 0xff800000a400780b */ /* 0x040fe20003f3d000 */
[----:B---3--:R-:W-:Y:S01]  /*6270*/  FMUL.FTZ R213, R164, UR4 ;  /* 0x00000004a4d57c20 */ /* 0x008fe20008410000 */
[----:B-1----:R-:W-:-:S04]  /*6280*/  FMNMX.FTZ R3, R22, R15, !PT ;  /* 0x0000000f16037209 */ /* 0x002fc80007810000 */
[----:B------:R-:W-:Y:S02]  /*6290*/  FSEL R213, R213, RZ, P1 ;  /* 0x000000ffd5d57208 */ /* 0x000fe40000800000 */
[C---:B------:R-:W-:Y:S01]  /*62a0*/  FSETP.NEU.FTZ.AND P1, PT, R3.reuse, -INF , PT ;  /* 0xff8000000300780b */ /* 0x040fe20003f3d000 */
[----:B------:R-:W-:Y:S02]  /*62b0*/  FMUL.FTZ R206, R3, UR4 ;  /* 0x0000000403ce7c20 */ /* 0x000fe40008410000 */
[--C-:B------:R-:W-:Y:S01]  /*62c0*/  FFMA.FTZ R188, R4, UR4, -R213.reuse ;  /* 0x0000000404bc7c23 */ /* 0x100fe200080108d5 */
[----:B------:R-:W-:Y:S01]  /*62d0*/  IADD3 R4, PT, PT, R196, 0x10000, RZ ;  /* 0x00010000c4047810 */ /* 0x000fe20007ffe0ff */
[--C-:B------:R-:W-:Y:S01]  /*62e0*/  FFMA.FTZ R189, R6, UR4, -R213.reuse ;  /* 0x0000000406bd7c23 */ /* 0x100fe200080108d5 */
[----:B------:R-:W-:Y:S01]  /*62f0*/  FSEL R206, R206, RZ, P1 ;  /* 0x000000ffcece7208 */ /* 0x000fe20000800000 */
[--C-:B------:R-:W-:Y:S01]  /*6300*/  FFMA.FTZ R193, R18, UR4, -R213.reuse ;  /* 0x0000000412c17c23 */ /* 0x100fe200080108d5 */
[----:B------:R-:W-:Y:S01]  /*6310*/  @P0 IADD3 R195, PT, PT, R4, -0x40, RZ ;  /* 0xffffffc004c30810 */ /* 0x000fe20007ffe0ff */
[--C-:B------:R-:W-:Y:S01]  /*6320*/  FFMA.FTZ R192, R16, UR4, -R213.reuse ;  /* 0x0000000410c07c23 */ /* 0x100fe200080108d5 */
[----:B------:R-:W-:Y:S01]  /*6330*/  MUFU.EX2 R188, R188 ;  /* 0x000000bc00bc7308 */ /* 0x000fe20000000800 */
[--C-:B------:R-:W-:Y:S01]  /*6340*/  FFMA.FTZ R187, R7, UR4, -R206.reuse ;  /* 0x0000000407bb7c23 */ /* 0x100fe200080108ce */
[----:B------:R-:W-:Y:S01]  /*6350*/  IADD3 R194, PT, PT, R84, R195, RZ ;  /* 0x000000c354c27210 */ /* 0x000fe20007ffe0ff */
[--C-:B------:R-:W-:Y:S01]  /*6360*/  FFMA.FTZ R186, R5, UR4, -R206.reuse ;  /* 0x0000000405ba7c23 */ /* 0x100fe200080108ce */
[----:B------:R-:W1:Y:S01]  /*6370*/  LDSM.16.MT88.4 R140, [R195] ;  /* 0x00000000c38c783b */ /* 0x000e620000004200 */
[--C-:B------:R-:W-:Y:S01]  /*6380*/  FFMA.FTZ R191, R13, UR4, -R206.reuse ;  /* 0x000000040dbf7c23 */ /* 0x100fe200080108ce */
[--C-:B------:R-:W-:Y:S01]  /*6390*/  FFMA.FTZ R190, R11, UR4, -R206.reuse ;  /* 0x000000040bbe7c23 */ /* 0x100fe200080108ce */
[----:B------:R-:W-:Y:S01]  /*63a0*/  MUFU.EX2 R193, R193 ;  /* 0x000000c100c17308 */ /* 0x000fe20000000800 */
[----:B------:R-:W2:Y:S01]  /*63b0*/  LDSM.16.MT88.4 R132, [R194] ;  /* 0x00000000c284783b */ /* 0x000ea20000004200 */
[--C-:B------:R-:W-:Y:S01]  /*63c0*/  FFMA.FTZ R181, R10, UR4, -R213.reuse ;  /* 0x000000040ab57c23 */ /* 0x100fe200080108d5 */
[--C-:B------:R-:W-:Y:S01]  /*63d0*/  FFMA.FTZ R180, R8, UR4, -R213.reuse ;  /* 0x0000000408b47c23 */ /* 0x100fe200080108d5 */
[----:B------:R-:W3:Y:S01]  /*63e0*/  MUFU.EX2 R192, R192 ;  /* 0x000000c000c07308 */ /* 0x000ee20000000800 */
        /* <DEDUP_REMOVED lines=13> */
[----:B---3--:R-:W-:Y:S01]  /*64c0*/  F2FP.BF16.F32.PACK_AB R128, R192, R193 ;  /* 0x000000c1c080723e */ /* 0x008fe200000010ff */
[--C-:B------:R-:W-:Y:S01]  /*64d0*/  FFMA.FTZ R197, R202, UR4, -R213.reuse ;  /* 0x00000004cac57c23 */ /* 0x100fe200080108d5 */
[----:B------:R-:W-:Y:S01]  /*64e0*/  MUFU.EX2 R187, R187 ;  /* 0x000000bb00bb7308 */ /* 0x000fe20000000800 */
[----:B------:R-:W3:Y:S01]  /*64f0*/  LDSM.16.MT88.4 R120, [R195+0x6000] ;  /* 0x00600000c378783b */ /* 0x000ee20000004200 */
[----:B-----5:R-:W-:Y:S01]  /*6500*/  F2FP.BF16.F32.PACK_AB R130, R188, R189 ;  /* 0x000000bdbc82723e */ /* 0x020fe200000010ff */
[--C-:B------:R-:W-:Y:S01]  /*6510*/  FFMA.FTZ R202, R200, UR4, -R213.reuse ;  /* 0x00000004c8ca7c23 */ /* 0x100fe200080108d5 */
[----:B------:R-:W5:Y:S01]  /*6520*/  MUFU.EX2 R186, R186 ;  /* 0x000000ba00ba7308 */ /* 0x000f620000000800 */
[----:B------:R-:W3:Y:S01]  /*6530*/  LDSM.16.MT88.4 R4, [R194+0x6000] ;  /* 0x00600000c204783b */ /* 0x000ee20000004200 */
[--C-:B------:R-:W-:Y:S01]  /*6540*/  FFMA.FTZ R207, R201, UR4, -R206.reuse ;  /* 0x00000004c9cf7c23 */ /* 0x100fe200080108ce */
[--C-:B------:R-:W-:Y:S01]  /*6550*/  FFMA.FTZ R200, R178, UR4, -R213.reuse ;  /* 0x00000004b2c87c23 */ /* 0x100fe200080108d5 */
[----:B------:R-:W-:Y:S01]  /*6560*/  MUFU.EX2 R185, R185 ;  /* 0x000000b900b97308 */ /* 0x000fe20000000800 */
[----:B------:R-:W3:Y:S01]  /*6570*/  LDSM.16.MT88.4 R8, [R198+0x12800] ;  /* 0x01280000c608783b */ /* 0x000ee20000004200 */
[----:B-1----:R-:W-:Y:S01]  /*6580*/  F2FP.BF16.F32.PACK_AB R129, R190, R191 ;  /* 0x000000bfbe81723e */ /* 0x002fe200000010ff */
[--C-:B------:R-:W-:Y:S01]  /*6590*/  FFMA.FTZ R208, R199, UR4, -R206.reuse ;  /* 0x00000004c7d07c23 */ /* 0x100fe200080108ce */
[----:B------:R-:W1:Y:S01]  /*65a0*/  MUFU.EX2 R184, R184 ;  /* 0x000000b800b87308 */ /* 0x000e620000000800 */
[----:B------:R-:W1:Y:S01]  /*65b0*/  LDSM.16.MT88.4 R12, [R198+0x10800] ;  /* 0x01080000c60c783b */ /* 0x000e620000004200 */
[--C-:B------:R-:W-:Y:S01]  /*65c0*/  FFMA.FTZ R201, R179, UR4, -R206.reuse ;  /* 0x00000004b3c97c23 */ /* 0x100fe200080108ce */
[--C-:B------:R-:W-:Y:S01]  /*65d0*/  FFMA.FTZ R210, R177, UR4, -R206.reuse ;  /* 0x00000004b1d27c23 */ /* 0x100fe200080108ce */
[----:B------:R-:W-:Y:S01]  /*65e0*/  MUFU.EX2 R181, R181 ;  /* 0x000000b500b57308 */ /* 0x000fe20000000800 */
[----:B------:R-:W1:Y:S01]  /*65f0*/  LDSM.16.MT88.4 R16, [R198+0x16800] ;  /* 0x01680000c610783b */ /* 0x000e620000004200 */
[----:B-----5:R-:W-:Y:S01]  /*6600*/  F2FP.BF16.F32.PACK_AB R131, R186, R187 ;  /* 0x000000bbba83723e */ /* 0x020fe200000010ff */
[--C-:B------:R-:W-:Y:S01]  /*6610*/  FFMA.FTZ R176, R176, UR4, -R213.reuse ;  /* 0x00000004b0b07c23 */ /* 0x100fe200080108d5 */
[----:B------:R-:W-:Y:S01]  /*6620*/  MUFU.EX2 R180, R180 ;  /* 0x000000b400b47308 */ /* 0x000fe20000000800 */
[----:B------:R-:W5:Y:S01]  /*6630*/  LDSM.16.MT88.4 R20, [R198+0x14800] ;  /* 0x01480000c614783b */ /* 0x000f620000004200 */
[----:B------:R-:W-:Y:S01]  /*6640*/  FFMA.FTZ R205, R205, UR4, -R206 ;  /* 0x00000004cdcd7c23 */ /* 0x000fe200080108ce */
[----:B------:R-:W-:Y:S01]  /*6650*/  FFMA.FTZ R243, R211, UR4, -R213 ;  /* 0x00000004d3f37c23 */ /* 0x000fe200080108d5 */
        /* <DEDUP_REMOVED lines=17> */
[C---:B------:R-:W-:Y:S03]  /*6770*/  HMMA.16816.F32.BF16 R152, R128.reuse, R148, RZ ;  /* 0x000000948098723c */ /* 0x040fe600000418ff */
[----:B------:R-:W5:Y:S04]  /*6780*/  MUFU.EX2 R202, R202 ;  /* 0x000000ca00ca7308 */ /* 0x000f680000000800 */
[----:B------:R-:W-:Y:S01]  /*6790*/  MUFU.EX2 R200, R200 ;  /* 0x000000c800c87308 */ /* 0x000fe20000000800 */
[C---:B------:R-:W-:Y:S03]  /*67a0*/  HMMA.16816.F32.BF16 R76, R128.reuse, R80, RZ ;  /* 0x00000050804c723c */ /* 0x040fe600000418ff */
[----:B------:R2:W-:Y:S04]  /*67b0*/  MUFU.EX2 R199, R176 ;  /* 0x000000b000c77308 */ /* 0x0005e80000000800 */
[----:B------:R-:W-:Y:S01]  /*67c0*/  MUFU.EX2 R208, R208 ;  /* 0x000000d000d07308 */ /* 0x000fe20000000800 */
[C---:B------:R-:W-:Y:S03]  /*67d0*/  HMMA.16816.F32.BF16 R108, R128.reuse, R112, RZ ;  /* 0x00000070806c723c */ /* 0x040fe600000418ff */
[----:B------:R-:W5:Y:S04]  /*67e0*/  MUFU.EX2 R207, R207 ;  /* 0x000000cf00cf7308 */ /* 0x000f680000000800 */
        /* <DEDUP_REMOVED lines=32> */
[----:B------:R-:W-:Y:S01]  /*69f0*/  F2FP.BF16.F32.PACK_AB R5, R182, R183 ;  /* 0x000000b7b605723e */ /* 0x000fe200000010ff */
        /* <DEDUP_REMOVED lines=17> */
[C---:B-----5:R-:W-:Y:S08]  /*6b10*/  HMMA.16816.F32.BF16 R76, R4.reuse, R20, R76 ;  /* 0x00000014044c723c */ /* 0x060ff0000004184c */
        /* <DEDUP_REMOVED lines=167> */
[----:B------:R-:W2:Y:S01]  /*7590*/  LDC.64 R230, c[0x0][0x3c0] ;  /* 0x0000f000ffe67b82 */ /* 0x000ea20000000a00 */
[----:B------:R-:W3:Y:S01]  /*75a0*/  LDCU UR4, c[0x0][0x440] ;  /* 0x00008800ff0477ac */ /* 0x000ee20008000800 */
        /* <DEDUP_REMOVED lines=14> */
[----:B------:R-:W1:Y:S01]  /*7690*/  LDCU UR8, c[0x0][0x50c] ;  /* 0x0000a180ff0877ac */ /* 0x000e620008000800 */
[C---:B--2---:R-:W-:Y:S01]  /*76a0*/  SHF.L.U64.HI R238, R230.reuse, 0x4, R231 ;  /* 0x00000004e6ee7819 */ /* 0x044fe200000102e7 */
        /* <DEDUP_REMOVED lines=14> */
[----:B------:R-:W-:-:S02]  /*7790*/  LOP3.LUT R219, R219, 0x38, R2, 0xf8, !PT ;  /* 0x00000038dbdb7812 */ /* 0x000fc400078ef802 */
[----:B------:R-:W-:Y:S02]  /*77a0*/  LOP3.LUT R223, R4, 0x200, R223, 0xf8, !PT ;  /* 0x0000020004df7812 */ /* 0x000fe400078ef8df */
[----:B------:R-:W-:Y:S02]  /*77b0*/  LOP3.LUT R218, R220, 0x400, RZ, 0xc0, !PT ;  /* 0x00000400dcda7812 */ /* 0x000fe400078ec0ff */
[----:B------:R-:W-:Y:S02]  /*77c0*/  LOP3.LUT R5, R219, 0x8, R216, 0x78, !PT ;  /* 0x00000008db057812 */ /* 0x000fe400078e78d8 */
[----:B------:R-:W-:Y:S02]  /*77d0*/  LEA R223, R223, UR6, 0x1 ;  /* 0x00000006dfdf7c11 */ /* 0x000fe4000f8e08ff */
[----:B------:R-:W-:Y:S01]  /*77e0*/  IADD3 R7, PT, PT, R7, -UR23, R242 ;  /* 0x8000001707077c10 */ /* 0x000fe2000fffe0f2 */
[----:B------:R-:W-:Y:S01]  /*77f0*/  IMAD R218, R5, 0x2, R218 ;  /* 0x0000000205da7824 */ /* 0x000fe200078e02da */
[----:B------:R-:W-:Y:S01]  /*7800*/  LOP3.LUT P0, RZ, R216, 0x2, RZ, 0xc0, !PT ;  /* 0x00000002d8ff7812 */ /* 0x000fe2000780c0ff */
[----:B------:R-:W-:Y:S01]  /*7810*/  VIADD R242, R242, UR22 ;  /* 0x00000016f2f27c36 */ /* 0x000fe20008000000 */
[----:B------:R-:W-:Y:S01]  /*7820*/  LOP3.LUT R6, R2, 0x38, RZ, 0xc0, !PT ;  /* 0x0000003802067812 */ /* 0x000fe200078ec0ff */
[----:B------:R-:W-:Y:S01]  /*7830*/  IMAD.IADD R222, R222, 0x1, R223 ;  /* 0x00000001dede7824 */ /* 0x000fe200078e02df */
[----:B------:R-:W-:Y:S01]  /*7840*/  IADD3 R234, PT, PT, R7, 0x8, R234 ;  /* 0x0000000807ea7810 */ /* 0x000fe20007ffe0ea */
[----:B------:R-:W-:Y:S01]  /*7850*/  VIADD R244, R223, 0x10000 ;  /* 0x00010000dff47836 */ /* 0x000fe20000000000 */
[----:B------:R-:W-:-:S02]  /*7860*/  LOP3.LUT R240, R2, 0x38, RZ, 0xc0, !PT ;  /* 0x0000003802f07812 */ /* 0x000fc400078ec0ff */
[----:B------:R-:W-:Y:S02]  /*7870*/  SEL R217, R217, 0xffffffe0, !P0 ;  /* 0xffffffe0d9d97807 */ /* 0x000fe40004000000 */
[----:B---3--:R-:W-:Y:S01]  /*7880*/  ISETP.GE.AND P1, PT, R6, UR4, PT ;  /* 0x0000000406007c0c */ /* 0x008fe2000bf26270 */
[----:B------:R-:W1:Y:S01]  /*7890*/  LDCU UR4, c[0x0][0x45c] ;  /* 0x00008b80ff0477ac */ /* 0x000e620008000800 */
[----:B----4-:R-:W-:Y:S11]  /*78a0*/  BRA `(.L_x_1110) ;  /* 0x0000000400987947 */ /* 0x010ff60003800000 */
.L_x_1112:
        /* <DEDUP_REMOVED lines=102> */
.L_x_1110:
[----:B------:R-:W-:Y:S04]  /*7f10*/  DEPBAR.LE SB0, 0x0 ;  /* 0x000080000000791a */ /* 0x000fe80000000000 */
[----:B------:R-:W-:Y:S01]  /*7f20*/  BAR.SYNC.DEFER_BLOCKING 0x0 ;  /* 0x0000000000007b1d */ /* 0x000fe20000010000 */
[----:B------:R-:W-:Y:S01]  /*7f30*/  IMAD.WIDE.U32 R2, R230, UR11, RZ ;  /* 0x0000000be6027c25 */ /* 0x000fe2000f8e00ff */
[C---:B------:R-:W-:Y:S01]  /*7f40*/  LOP3.LUT R247, R240.reuse, 0x40, RZ, 0xfc, !PT ;  /* 0x00000040f0f77812 */ /* 0x040fe200078efcff */
[----:B------:R-:W-:Y:S01]  /*7f50*/  UISETP.NE.AND UP0, UPT, UR11, URZ, UPT ;  /* 0x000000ff0b00728c */ /* 0x000fe2000bf05270 */
[----:B------:R-:W-:Y:S01]  /*7f60*/  LOP3.LUT R246, R240, 0x80, RZ, 0xfc, !PT ;  /* 0x00000080f0f67812 */ /* 0x000fe200078efcff */
[----:B------:R-:W-:Y:S01]  /*7f70*/  IMAD R3, R231, UR11, R3 ;  /* 0x0000000be7037c24 */ /* 0x000fe2000f8e0203 */
[----:B------:R-:W-:Y:S01]  /*7f80*/  LEA R212, P2, R2, R229, 0x7 ;  /* 0x000000e502d47211 */ /* 0x000fe200078438ff */
[----:B------:R-:W-:Y:S01]  /*7f90*/  VIADD R204, R218, UR6 ;  /* 0x00000006dacc7c36 */ /* 0x000fe20008000000 */
[----:B------:R-:W-:Y:S02]  /*7fa0*/  ISETP.GE.AND P4, PT, R247, UR9, PT ;  /* 0x00000009f7007c0c */ /* 0x000fe4000bf86270 */
[--C-:B------:R-:W-:Y:S02]  /*7fb0*/  LEA.HI.X R213, R2, R227, R3.reuse, 0x7, P2 ;  /* 0x000000e302d57211 */ /* 0x100fe400010f3c03 */
[----:B------:R-:W-:Y:S02]  /*7fc0*/  ISETP.GE.AND P3, PT, R246, UR9, PT ;  /* 0x00000009f6007c0c */ /* 0x000fe4000bf66270 */
[----:B------:R-:W-:Y:S02]  /*7fd0*/  LOP3.LUT R245, R240, 0xc0, RZ, 0xfc, !PT ;  /* 0x000000c0f0f57812 */ /* 0x000fe400078efcff */
[----:B------:R-:W-:Y:S02]  /*7fe0*/  LEA R32, P0, R2, R239, 0x6 ;  /* 0x000000ef02207211 */ /* 0x000fe400078030ff */
[----:B------:R-:W-:Y:S02]  /*7ff0*/  ISETP.GE.AND P2, PT, R245, UR9, PT ;  /* 0x00000009f5007c0c */ /* 0x000fe4000bf46270 */
[----:B------:R-:W-:Y:S02]  /*8000*/  LEA R210, P6, R32, R229, 0x1 ;  /* 0x000000e520d27211 */ /* 0x000fe400078c08ff */
        /* <DEDUP_REMOVED lines=10> */
[----:B------:R-:W-:Y:S02]  /*80b0*/  LEA R208, P5, R166, R229, 0x1 ;  /* 0x000000e5a6d07211 */ /* 0x000fe400078a08ff */
[----:B------:R-:W-:Y:S01]  /*80c0*/  @!PT LDS RZ, [RZ] ;  /* 0x00000000fffff984 */ /* 0x000fe20000000800 */
[----:B------:R-:W-:Y:S01]  /*80d0*/  @!PT LDS RZ, [RZ] ;  /* 0x00000000fffff984 */ /* 0x000fe20000000800 */
[----:B------:R-:W-:Y:S01]  /*80e0*/  @!PT LDS RZ, [RZ] ;  /* 0x00000000fffff984 */ /* 0x000fe20000000800 */
[----:B------:R-:W-:Y:S01]  /*80f0*/  @!P4 LDGSTS.E.BYPASS.LTC128B.128 [R236+0x12000], desc[UR24][R212.64+0x80] ;  /* 0x12000080d4eccfae */ /* 0x000fe2000b981a18 */
[----:B------:R-:W-:Y:S02]  /*8100*/  LEA R206, P0, R230, R32, 0x5 ;  /* 0x00000020e6ce7211 */ /* 0x000fe400078028ff */
[----:B------:R-:W-:Y:S02]  /*8110*/  LEA.HI.X R209, R166, R227, R34, 0x1, P5 ;  /* 0x000000e3a6d17211 */ /* 0x000fe400028f0c22 */
        /* <DEDUP_REMOVED lines=19> */
[----:B------:R-:W-:Y:S01]  /*8250*/  LOP3.LUT R164, R170, R219, R164, 0xf6, !PT ;  /* 0x000000dbaaa47212 */ /* 0x000fe200078ef6a4 */
[----:B------:R-:W-:Y:S03]  /*8260*/  IMAD.IADD R170, R204, 0x1, R217 ;  /* 0x00000001ccaa7824 */ /* 0x000fe600078e02d9 */
[----:B------:R-:W-:Y:S01]  /*8270*/  @!PT LDS RZ, [RZ] ;  /* 0x00000000fffff984 */ /* 0x000fe20000000800 */
[----:B------:R-:W-:Y:S01]  /*8280*/  @!PT LDS RZ, [RZ] ;  /* 0x00000000fffff984 */ /* 0x000fe20000000800 */
[----:B------:R-:W-:Y:S01]  /*8290*/  @!PT LDS RZ, [RZ] ;  /* 0x00000000fffff984 */ /* 0x000fe20000000800 */
[----:B------:R-:W-:Y:S01]  /*82a0*/  @!P1 LDGSTS.E.BYPASS.LTC128B.128 [R236+0x10800], desc[UR24][R210.64] ;  /* 0x10800000d2ec9fae */ /* 0x000fe2000b981a18 */
[----:B------:R-:W-:Y:S04]  /*82b0*/  LEA R228, R164, UR6, 0x1 ;  /* 0x00000006a4e47c11 */ /* 0x000fe8000f8e08ff */
[----:B------:R-:W-:Y:S01]  /*82c0*/  @P1 STS.128 [R236+0x10800], RZ ;  /* 0x010800ffec001388 */ /* 0x000fe20000000c00 */
[--C-:B------:R-:W-:Y:S04]  /*82d0*/  IMAD.IADD R171, R217, 0x1, R228.reuse ;  /* 0x00000001d9ab7824 */ /* 0x100fe800078e02e4 */
        /* <DEDUP_REMOVED lines=58> */
[----:B------:R-:W5:Y:S01]  /*8680*/  LDSM.16.M88.4 R184, [R218+UR6+0x9000] ;  /* 0x00900006dab8783b */ /* 0x000f620008000200 */
[----:B--2---:R-:W-:Y:S04]  /*8690*/  SEL R3, R221, 0xffffffc0, !P0 ;  /* 0xffffffc0dd037807 */ /* 0x004fe80004000000 */
[----:B------:R-:W0:Y:S05]  /*86a0*/  LDGDEPBAR ;  /* 0x00000000000079af */ /* 0x000e2a0000000000 */
[----:B------:R-:W2:Y:S01]  /*86b0*/  LDSM.16.M88.4 R188, [R218+UR6+0x9800] ;  /* 0x00980006dabc783b */ /* 0x000ea20008000200 */
[----:B------:R-:W-:Y:S02]  /*86c0*/  IMAD.IADD R226, R3, 0x1, R228 ;  /* 0x0000000103e27824 */ /* 0x000fe400078e02e4 */
[----:B------:R-:W-:Y:S02]  /*86d0*/  IMAD.IADD R168, R204, 0x1, R3 ;  /* 0x00000001cca87824 */ /* 0x000fe400078e0203 */
[----:B------:R-:W-:Y:S01]  /*86e0*/  LDSM.16.M88.4 R192, [R171] ;  /* 0x00000000abc0783b */ /* 0x000fe20000000200 */
[C---:B------:R-:W-:Y:S02]  /*86f0*/  IMAD.IADD R3, R217.reuse, 0x1, R226 ;  /* 0x00000001d9037824 */ /* 0x040fe400078e02e2 */
[----:B------:R-:W-:Y:S02]  /*8700*/  IMAD.IADD R2, R217, 0x1, R168 ;  /* 0x00000001d9027824 */ /* 0x000fe400078e02a8 */
[----:B------:R-:W1:Y:S05]  /*8710*/  LDSM.16.M88.4 R196, [R170+0x8000] ;  /* 0x00800000aac4783b */ /* 0x000e6a0000000200 */
[----:B------:R-:W1:Y:S05]  /*8720*/  LDSM.16.M88.4 R200, [R170+0x8800] ;  /* 0x00880000aac8783b */ /* 0x000e6a0000000200 */
[----:B------:R-:W1:Y:S01]  /*8730*/  LDSM.16.M88.4 R164, [R170+0x9000] ;  /* 0x00900000aaa4783b */ /* 0x000e620000000200 */
[C---:B---3--:R-:W-:Y:S04]  /*8740*/  HMMA.16816.F32.BF16 R4, R172.reuse, R176, RZ ;  /* 0x000000b0ac04723c */ /* 0x048fe800000418ff */
[----:B------:R-:W-:Y:S04]  /*8750*/  LDSM.16.M88.4 R204, [R2+0x8000] ;  /* 0x0080000002cc783b */ /* 0x000fe80000000200 */
[C---:B------:R-:W-:Y:S01]  /*8760*/  HMMA.16816.F32.BF16 R8, R172.reuse, R178, RZ ;  /* 0x000000b2ac08723c */ /* 0x040fe200000418ff */
[----:B------:R-:W-:Y:S05]  /*8770*/  LDSM.16.M88.4 R176, [R226] ;  /* 0x00000000e2b0783b */ /* 0x000fea0000000200 */
[----:B------:R-:W-:Y:S02]  /*8780*/  LDSM.16.M88.4 R208, [R168+0xa000] ;  /* 0x00a00000a8d0783b */ /* 0x000fe40000000200 */
[C---:B----4-:R-:W-:Y:S03]  /*8790*/  HMMA.16816.F32.BF16 R12, R172.reuse, R180, RZ ;  /* 0x000000b4ac0c723c */ /* 0x050fe600000418ff */
[----:B------:R-:W-:Y:S05]  /*87a0*/  LDSM.16.M88.4 R212, [R170+0xc000] ;  /* 0x00c00000aad4783b */ /* 0x000fea0000000200 */
[C---:B------:R-:W-:Y:S01]  /*87b0*/  HMMA.16816.F32.BF16 R16, R172.reuse, R182, RZ ;  /* 0x000000b6ac10723c */ /* 0x040fe200000418ff */
[----:B------:R-:W-:Y:S07]  /*87c0*/  LDSM.16.M88.4 R180, [R168+0x8000] ;  /* 0x00800000a8b4783b */ /* 0x000fee0000000200 */
[C---:B-----5:R-:W-:Y:S08]  /*87d0*/  HMMA.16816.F32.BF16 R20, R172.reuse, R184, RZ ;  /* 0x000000b8ac14723c */ /* 0x060ff000000418ff */
[C---:B------:R-:W-:Y:S01]  /*87e0*/  HMMA.16816.F32.BF16 R24, R172.reuse, R186, RZ ;  /* 0x000000baac18723c */ /* 0x040fe200000418ff */
[----:B------:R-:W-:Y:S07]  /*87f0*/  LDSM.16.M88.4 R184, [R168+0x8800] ;  /* 0x00880000a8b8783b */ /* 0x000fee0000000200 */
[C---:B--2---:R-:W-:Y:S08]  /*8800*/  HMMA.16816.F32.BF16 R28, R172.reuse, R188, RZ ;  /* 0x000000bcac1c723c */ /* 0x044ff000000418ff */
[----:B------:R-:W-:Y:S01]  /*8810*/  HMMA.16816.F32.BF16 R32, R172, R190, RZ ;  /* 0x000000beac20723c */ /* 0x000fe200000418ff */
[----:B------:R-:W2:Y:S05]  /*8820*/  LDSM.16.M88.4 R172, [R170+0x9800] ;  /* 0x00980000aaac783b */ /* 0x000eaa0000000200 */
[----:B------:R-:W3:Y:S02]  /*8830*/  LDSM.16.M88.4 R188, [R168+0x9000] ;  /* 0x00900000a8bc783b */ /* 0x000ee40000000200 */
[C---:B-1----:R-:W-:Y:S08]  /*8840*/  HMMA.16816.F32.BF16 R4, R192.reuse, R196, R4 ;  /* 0x000000c4c004723c */ /* 0x042ff00000041804 */
[C---:B------:R-:W-:Y:S01]  /*8850*/  HMMA.16816.F32.BF16 R8, R192.reuse, R198, R8 ;  /* 0x000000c6c008723c */ /* 0x040fe20000041808 */
[----:B------:R-:W1:Y:S07]  /*8860*/  LDSM.16.M88.4 R196, [R168+0x9800] ;  /* 0x00980000a8c4783b */ /* 0x000e6e0000000200 */
[C---:B------:R-:W-:Y:S08]  /*8870*/  HMMA.16816.F32.BF16 R12, R192.reuse, R200, R12 ;  /* 0x000000c8c00c723c */ /* 0x040ff0000004180c */
[C---:B------:R-:W-:Y:S01]  /*8880*/  HMMA.16816.F32.BF16 R16, R192.reuse, R202, R16 ;  /* 0x000000cac010723c */ /* 0x040fe20000041810 */
[----:B------:R-:W4:Y:S07]  /*8890*/  LDSM.16.M88.4 R200, [R3] ;  /* 0x0000000003c8783b */ /* 0x000f2e0000000200 */
[C---:B------:R-:W-:Y:S08]  /*88a0*/  HMMA.16816.F32.BF16 R20, R192.reuse, R164, R20 ;  /* 0x000000a4c014723c */ /* 0x040ff00000041814 */
[C---:B------:R-:W-:Y:S01]  /*88b0*/  HMMA.16816.F32.BF16 R24, R192.reuse, R166, R24 ;  /* 0x000000a6c018723c */ /* 0x040fe20000041818 */
[----:B------:R-:W5:Y:S07]  /*88c0*/  LDSM.16.M88.4 R164, [R2+0x8800] ;  /* 0x0088000002a4783b */ /* 0x000f6e0000000200 */
[C---:B--2---:R-:W-:Y:S08]  /*88d0*/  HMMA.16816.F32.BF16 R28, R192.reuse, R172, R28 ;  /* 0x000000acc01c723c */ /* 0x044ff0000004181c */
[----:B------:R-:W-:Y:S01]  /*88e0*/  HMMA.16816.F32.BF16 R32, R192, R174, R32 ;  /* 0x000000aec020723c */ /* 0x000fe20000041820 */
[----:B------:R-:W2:Y:S05]  /*88f0*/  LDSM.16.M88.4 R172, [R2+0x9000] ;  /* 0x0090000002ac783b */ /* 0x000eaa0000000200 */
[----:B------:R-:W-:Y:S02]  /*8900*/  LDSM.16.M88.4 R192, [R218+UR6+0xb000] ;  /* 0x00b00006dac0783b */ /* 0x000fe40008000200 */
[C---:B------:R-:W-:Y:S08]  /*8910*/  HMMA.16816.F32.BF16 R4, R176.reuse, R180, R4 ;  /* 0x000000b4b004723c */ /* 0x040ff00000041804 */
[C---:B------:R-:W-:Y:S01]  /*8920*/  HMMA.16816.F32.BF16 R8, R176.reuse, R182, R8 ;  /* 0x000000b6b008723c */ /* 0x040fe20000041808 */
[----:B------:R-:W-:Y:S07]  /*8930*/  LDSM.16.M88.4 R180, [R228+0x2000] ;  /* 0x00200000e4b4783b */ /* 0x000fee0000000200 */
[C---:B------:R-:W-:Y:S08]  /*8940*/  HMMA.16816.F32.BF16 R12, R176.reuse, R184, R12 ;  /* 0x000000b8b00c723c */ /* 0x040ff0000004180c */
[C---:B------:R-:W-:Y:S01]  /*8950*/  HMMA.16816.F32.BF16 R16, R176.reuse, R186, R16 ;  /* 0x000000bab010723c */ /* 0x040fe20000041810 */
[----:B------:R-:W-:Y:S07]  /*8960*/  LDSM.16.M88.4 R184, [R218+UR6+0xa000] ;  /* 0x00a00006dab8783b */ /* 0x000fee0008000200 */
[C---:B---3--:R-:W-:Y:S08]  /*8970*/  HMMA.16816.F32.BF16 R20, R176.reuse, R188, R20 ;  /* 0x000000bcb014723c */ /* 0x048ff00000041814 */
[C---:B------:R-:W-:Y:S01]  /*8980*/  HMMA.16816.F32.BF16 R24, R176.reuse, R190, R24 ;  /* 0x000000beb018723c */ /* 0x040fe20000041818 */
[----:B------:R-:W-:Y:S07]  /*8990*/  LDSM.16.M88.4 R188, [R218+UR6+0xa800] ;  /* 0x00a80006dabc783b */ /* 0x000fee0008000200 */
[C---:B-1----:R-:W-:Y:S08]  /*89a0*/  HMMA.16816.F32.BF16 R28, R176.reuse, R196, R28 ;  /* 0x000000c4b01c723c */ /* 0x042ff0000004181c */
[----:B------:R-:W-:Y:S01]  /*89b0*/  HMMA.16816.F32.BF16 R32, R176, R198, R32 ;  /* 0x000000c6b020723c */ /* 0x000fe20000041820 */
[----:B------:R-:W1:Y:S05]  /*89c0*/  LDSM.16.M88.4 R176, [R2+0x9800] ;  /* 0x0098000002b0783b */ /* 0x000e6a0000000200 */
[----:B------:R-:W-:Y:S02]  /*89d0*/  LDSM.16.M88.4 R196, [R171+0x2000] ;  /* 0x00200000abc4783b */ /* 0x000fe40000000200 */
[C---:B----4-:R-:W-:Y:S08]  /*89e0*/  HMMA.16816.F32.BF16 R4, R200.reuse, R204, R4 ;  /* 0x000000ccc804723c */ /* 0x050ff00000041804 */
[C---:B------:R-:W-:Y:S01]  /*89f0*/  HMMA.16816.F32.BF16 R8, R200.reuse, R206, R8 ;  /* 0x000000cec808723c */ /* 0x040fe20000041808 */
[----:B------:R-:W-:Y:S07]  /*8a00*/  LDSM.16.M88.4 R204, [R170+0xa000] ;  /* 0x00a00000aacc783b */ /* 0x000fee0000000200 */
[C---:B-----5:R-:W-:Y:S08]  /*8a10*/  HMMA.16816.F32.BF16 R12, R200.reuse, R164, R12 ;  /* 0x000000a4c80c723c */ /* 0x060ff0000004180c */
[C---:B------:R-:W-:Y:S01]  /*8a20*/  HMMA.16816.F32.BF16 R16, R200.reuse, R166, R16 ;  /* 0x000000a6c810723c */ /* 0x040fe20000041810 */
[----:B------:R-:W3:Y:S07]  /*8a30*/  LDSM.16.M88.4 R164, [R218+UR6+0xb800] ;  /* 0x00b80006daa4783b */ /* 0x000eee0008000200 */
[C---:B--2---:R-:W-:Y:S08]  /*8a40*/  HMMA.16816.F32.BF16 R20, R200.reuse, R172, R20 ;  /* 0x000000acc814723c */ /* 0x044ff00000041814 */
[C---:B------:R-:W-:Y:S01]  /*8a50*/  HMMA.16816.F32.BF16 R24, R200.reuse, R174, R24 ;  /* 0x000000aec818723c */ /* 0x040fe20000041818 */
[----:B------:R-:W2:Y:S07]  /*8a60*/  LDSM.16.M88.4 R172, [R170+0xa800] ;  /* 0x00a80000aaac783b */ /* 0x000eae0000000200 */
[C---:B-1----:R-:W-:Y:S08]  /*8a70*/  HMMA.16816.F32.BF16 R28, R200.reuse, R176, R28 ;  /* 0x000000b0c81c723c */ /* 0x042ff0000004181c */
[----:B------:R-:W-:Y:S01]  /*8a80*/  HMMA.16816.F32.BF16 R32, R200, R178, R32 ;  /* 0x000000b2c820723c */ /* 0x000fe20000041820 */
[----:B------:R-:W1:Y:S05]  /*8a90*/  LDSM.16.M88.4 R176, [R170+0xb000] ;  /* 0x00b00000aab0783b */ /* 0x000e6a0000000200 */
        /* <DEDUP_REMOVED lines=12> */
[----:B------:R-:W3:Y:S05]  /*8b60*/  LDSM.16.M88.4 R164, [R168+0xa800] ;  /* 0x00a80000a8a4783b */ /* 0x000eea0000000200 */
[----:B------:R-:W5:Y:S02]  /*8b70*/  LDSM.16.M88.4 R180, [R168+0xb000] ;  /* 0x00b00000a8b4783b */ /* 0x000f640000000200 */
[C---:B------:R-:W-:Y:S08]  /*8b80*/  HMMA.16816.F32.BF16 R4, R196.reuse, R204, R4 ;  /* 0x000000ccc404723c */ /* 0x040ff00000041804 */
[C---:B------:R-:W-:Y:S01]  /*8b90*/  HMMA.16816.F32.BF16 R8, R196.reuse, R206, R8 ;  /* 0x000000cec408723c */ /* 0x040fe20000041808 */
[----:B------:R-:W5:Y:S07]  /*8ba0*/  LDSM.16.M88.4 R204, [R2+0xa000] ;  /* 0x00a0000002cc783b */ /* 0x000f6e0000000200 */
[C---:B--2---:R-:W-:Y:S08]  /*8bb0*/  HMMA.16816.F32.BF16 R12, R196.reuse, R172, R12 ;  /* 0x000000acc40c723c */ /* 0x044ff0000004180c */
[C---:B------:R-:W-:Y:S01]  /*8bc0*/  HMMA.16816.F32.BF16 R16, R196.reuse, R174, R16 ;  /* 0x000000aec410723c */ /* 0x040fe20000041810 */
[----:B------:R-:W2:Y:S07]  /*8bd0*/  LDSM.16.M88.4 R172, [R2+0xa800] ;  /* 0x00a8000002ac783b */ /* 0x000eae0000000200 */
[C---:B-1----:R-:W-:Y:S08]  /*8be0*/  HMMA.16816.F32.BF16 R20, R196.reuse, R176, R20 ;  /* 0x000000b0c414723c */ /* 0x042ff00000041814 */
[C---:B------:R-:W-:Y:S01]  /*8bf0*/  HMMA.16816.F32.BF16 R24, R196.reuse, R178, R24 ;  /* 0x000000b2c418723c */ /* 0x040fe20000041818 */
[----:B------:R-:W1:Y:S07]  /*8c00*/  LDSM.16.M88.4 R176, [R2+0xb000] ;  /* 0x00b0000002b0783b */ /* 0x000e6e0000000200 */
[C---:B----4-:R-:W-:Y:S08]  /*8c10*/  HMMA.16816.F32.BF16 R28, R196.reuse, R184, R28 ;  /* 0x000000b8c41c723c */ /* 0x050ff0000004181c */
[----:B------:R-:W-:Y:S01]  /*8c20*/  HMMA.16816.F32.BF16 R32, R196, R186, R32 ;  /* 0x000000bac420723c */ /* 0x000fe20000041820 */
[----:B------:R-:W4:Y:S05]  /*8c30*/  LDSM.16.M88.4 R184, [R2+0xb800] ;  /* 0x00b8000002b8783b */ /* 0x000f2a0000000200 */
[----:B------:R-:W-:Y:S02]  /*8c40*/  LDSM.16.M88.4 R196, [R228+0x4000] ;  /* 0x00400000e4c4783b */ /* 0x000fe40000000200 */
[C---:B------:R-:W-:Y:S08]  /*8c50*/  HMMA.16816.F32.BF16 R4, R200.reuse, R208, R4 ;  /* 0x000000d0c804723c */ /* 0x040ff00000041804 */
[C---:B------:R-:W-:Y:S01]  /*8c60*/  HMMA.16816.F32.BF16 R8, R200.reuse, R210, R8 ;  /* 0x000000d2c808723c */ /* 0x040fe20000041808 */
[----:B------:R-:W4:Y:S07]  /*8c70*/  LDSM.16.M88.4 R208, [R218+UR6+0xc000] ;  /* 0x00c00006dad0783b */ /* 0x000f2e0008000200 */
[C---:B---3--:R-:W-:Y:S08]  /*8c80*/  HMMA.16816.F32.BF16 R12, R200.reuse, R164, R12 ;  /* 0x000000a4c80c723c */ /* 0x048ff0000004180c */
[C---:B------:R-:W-:Y:S01]  /*8c90*/  HMMA.16816.F32.BF16 R16, R200.reuse, R166, R16 ;  /* 0x000000a6c810723c */ /* 0x040fe20000041810 */
[----:B------:R-:W3:Y:S07]  /*8ca0*/  LDSM.16.M88.4 R164, [R218+UR6+0xc800] ;  /* 0x00c80006daa4783b */ /* 0x000eee0008000200 */
        /* <DEDUP_REMOVED lines=19> */
[----:B------:R-:W4:Y:S02]  /*8de0*/  LDSM.16.M88.4 R192, [R226+0x4000] ;  /* 0x00400000e2c0783b */ /* 0x000f240000000200 */
[C---:B------:R-:W-:Y:S08]  /*8df0*/  HMMA.16816.F32.BF16 R4, R196.reuse, R208, R4 ;  /* 0x000000d0c404723c */ /* 0x040ff00000041804 */
[C---:B------:R-:W-:Y:S01]  /*8e00*/  HMMA.16816.F32.BF16 R8, R196.reuse, R210, R8 ;  /* 0x000000d2c408723c */ /* 0x040fe20000041808 */
[----:B------:R-:W-:Y:S07]  /*8e10*/  LDSM.16.M88.4 R208, [R2+0xc000] ;  /* 0x00c0000002d0783b */ /* 0x000fee0000000200 */
        /* <DEDUP_REMOVED lines=51> */
[----:B------:R-:W4:Y:S07]  /*9150*/  LDSM.16.M88.4 R204, [R168+0xe000] ;  /* 0x00e00000a8cc783b */ /* 0x000f2e0000000200 */
        /* <DEDUP_REMOVED lines=9> */
[----:B------:R1:W5:Y:S02]  /*91f0*/  LDSM.16.M88.4 R200, [R3+0x6000] ;  /* 0x0060000003c8783b */ /* 0x0003640000000200 */
[C---:B------:R-:W-:Y:S01]  /*9200*/  HMMA.16816.F32.BF16 R4, R192.reuse, R208, R4 ;  /* 0x000000d0c004723c */ /* 0x040fe20000041804 */
[----:B------:R-:W-:Y:S07]  /*9210*/  IMAD.U32 R208, RZ, RZ, UR11 ;  /* 0x0000000bffd07e24 */ /* 0x000fee000f8e00ff */
[C---:B------:R-:W-:Y:S08]  /*9220*/  HMMA.16816.F32.BF16 R8, R192.reuse, R210, R8 ;  /* 0x000000d2c008723c */ /* 0x040ff00000041808 */
[C---:B--2---:R-:W-:Y:S03]  /*9230*/  HMMA.16816.F32.BF16 R12, R192.reuse, R172, R12 ;  /* 0x000000acc00c723c */ /* 0x044fe6000004180c */
[----:B-1----:R-:W-:Y:S05]  /*9240*/  IMAD R3, R208, 0x40, R237 ;  /* 0x00000040d0037824 */ /* 0x002fea00078e02ed */
[C---:B------:R-:W-:Y:S01]  /*9250*/  HMMA.16816.F32.BF16 R16, R192.reuse, R174, R16 ;  /* 0x000000aec010723c */ /* 0x040fe20000041810 */
[----:B------:R-:W-:Y:S07]  /*9260*/  LDSM.16.M88.4 R172, [R2+0xf000] ;  /* 0x00f0000002ac783b */ /* 0x000fee0000000200 */
[C---:B------:R-:W-:Y:S08]  /*9270*/  HMMA.16816.F32.BF16 R20, R192.reuse, R176, R20 ;  /* 0x000000b0c014723c */ /* 0x040ff00000041814 */
[C---:B------:R-:W-:Y:S08]  /*9280*/  HMMA.16816.F32.BF16 R24, R192.reuse, R178, R24 ;  /* 0x000000b2c018723c */ /* 0x040ff00000041818 */
[C---:B----4-:R-:W-:Y:S08]  /*9290*/  HMMA.16816.F32.BF16 R28, R192.reuse, R184, R28 ;  /* 0x000000b8c01c723c */ /* 0x050ff0000004181c */
[----:B------:R-:W-:Y:S08]  /*92a0*/  HMMA.16816.F32.BF16 R32, R192, R186, R32 ;  /* 0x000000bac020723c */ /* 0x000ff00000041820 */
[C---:B------:R-:W-:Y:S08]  /*92b0*/  HMMA.16816.F32.BF16 R4, R196.reuse, R204, R4 ;  /* 0x000000ccc404723c */ /* 0x040ff00000041804 */
[C---:B------:R-:W-:Y:S08]  /*92c0*/  HMMA.16816.F32.BF16 R8, R196.reuse, R206, R8 ;  /* 0x000000cec408723c */ /* 0x040ff00000041808 */
[C---:B---3--:R-:W-:Y:S08]  /*92d0*/  HMMA.16816.F32.BF16 R12, R196.reuse, R164, R12 ;  /* 0x000000a4c40c723c */ /* 0x048ff0000004180c */
        /* <DEDUP_REMOVED lines=8> */
[C---:B-1----:R-:W-:Y:S03]  /*9360*/  HMMA.16816.F32.BF16 R12, R200.reuse, R164, R12 ;  /* 0x000000a4c80c723c */ /* 0x042fe6000004180c */
[----:B------:R-:W-:Y:S01]  /*9370*/  FMUL.FTZ R206, R5, UR8 ;  /* 0x0000000805ce7c20 */ /* 0x000fe20008410000 */
[----:B------:R-:W-:Y:S01]  /*9380*/  FMUL.FTZ R205, R7, UR8 ;  /* 0x0000000807cd7c20 */ /* 0x000fe20008410000 */
[----:B------:R-:W-:Y:S01]  /*9390*/  FMUL.FTZ R209, R6, UR8 ;  /* 0x0000000806d17c20 */ /* 0x000fe20008410000 */
[----:B------:R-:W-:Y:S02]  /*93a0*/  FMUL.FTZ R168, R4, UR8 ;  /* 0x0000000804a87c20 */ /* 0x000fe40008410000 */
[C---:B------:R-:W-:Y:S01]  /*93b0*/  HMMA.16816.F32.BF16 R16, R200.reuse, R166, R16 ;  /* 0x000000a6c810723c */ /* 0x040fe20000041810 */
[----:B------:R1:W-:Y:S02]  /*93c0*/  MUFU.TANH R190, R209 ;  /* 0x000000d100be7308 */ /* 0x0003e40000002400 */
[----:B------:R-:W-:Y:S01]  /*93d0*/  FMUL.FTZ R165, R10, UR8 ;  /* 0x000000080aa57c20 */ /* 0x000fe20008410000 */
[----:B------:R-:W-:Y:S02]  /*93e0*/  IMAD.IADD R166, R242, 0x1, -R3 ;  /* 0x00000001f2a67824 */ /* 0x000fe400078e0a03 */
[----:B------:R-:W-:Y:S01]  /*93f0*/  FMUL.FTZ R211, R11, UR8 ;  /* 0x000000080bd37c20 */ /* 0x000fe20008410000 */
[----:B------:R-:W-:Y:S01]  /*9400*/  FMUL.FTZ R207, R9, UR8 ;  /* 0x0000000809cf7c20 */ /* 0x000fe20008410000 */
[----:B------:R-:W-:Y:S01]  /*9410*/  FMUL.FTZ R210, R8, UR8 ;  /* 0x0000000808d27c20 */ /* 0x000fe20008410000 */
[C---:B------:R-:W-:Y:S02]  /*9420*/  HMMA.16816.F32.BF16 R20, R200.reuse, R172, R20 ;  /* 0x000000acc814723c */ /* 0x040fe40000041814 */
[----:B------:R-:W-:Y:S01]  /*9430*/  MUFU.TANH R205, R205 ;  /* 0x000000cd00cd7308 */ /* 0x000fe20000002400 */
[----:B------:R-:W-:Y:S01]  /*9440*/  FMUL.FTZ R167, R14, UR8 ;  /* 0x000000080ea77c20 */ /* 0x000fe20008410000 */
[----:B------:R-:W-:Y:S04]  /*9450*/  FMUL.FTZ R252, R15, UR8 ;  /* 0x000000080ffc7c20 */ /* 0x000fe80008410000 */
[C---:B------:R-:W-:Y:S04]  /*9460*/  HMMA.16816.F32.BF16 R24, R200.reuse, R174, R24 ;  /* 0x000000aec818723c */ /* 0x040fe80000041818 */
[----:B------:R-:W2:Y:S01]  /*9470*/  MUFU.TANH R206, R206 ;  /* 0x000000ce00ce7308 */ /* 0x000ea20000002400 */
[----:B-1----:R-:W-:Y:S01]  /*9480*/  LOP3.LUT R209, RZ, R3, RZ, 0x33, !PT ;  /* 0x00000003ffd17212 */ /* 0x002fe200078e33ff */
[----:B------:R-:W-:Y:S01]  /*9490*/  FMUL.FTZ R250, R18, UR8 ;  /* 0x0000000812fa7c20 */ /* 0x000fe20008410000 */
[----:B------:R-:W-:Y:S01]  /*94a0*/  FMUL.FTZ R251, R16, UR8 ;  /* 0x0000000810fb7c20 */ /* 0x000fe20008410000 */
[----:B------:R-:W-:Y:S01]  /*94b0*/  FMUL.FTZ R248, R19, UR8 ;  /* 0x0000000813f87c20 */ /* 0x000fe20008410000 */
[----:B------:R-:W-:Y:S01]  /*94c0*/  FMUL.FTZ R249, R17, UR8 ;  /* 0x0000000811f97c20 */ /* 0x000fe20008410000 */
[----:B------:R-:W-:Y:S04]  /*94d0*/  IMAD.IADD R209, R242, 0x1, R209 ;  /* 0x00000001f2d17824 */ /* 0x000fe800078e02d1 */
[----:B------:R-:W-:Y:S01]  /*94e0*/  MUFU.TANH R165, R165 ;  /* 0x000000a500a57308 */ /* 0x000fe20000002400 */
[----:B------:R-:W-:Y:S01]  /*94f0*/  FMUL.FTZ R226, R22, UR8 ;  /* 0x0000000816e27c20 */ /* 0x000fe20008410000 */
[----:B------:R-:W-:Y:S01]  /*9500*/  VIADD R208, R209, 0x8 ;  /* 0x00000008d1d07836 */ /* 0x000fe20000000000 */
[----:B------:R-:W-:Y:S01]  /*9510*/  IABS R209, R209 ;  /* 0x000000d100d17213 */ /* 0x000fe20000000000 */
[----:B------:R-:W-:Y:S01]  /*9520*/  FMUL.FTZ R214, R23, UR8 ;  /* 0x0000000817d67c20 */ /* 0x000fe20008410000 */
[----:B------:R-:W-:Y:S01]  /*9530*/  FMUL.FTZ R213, R21, UR8 ;  /* 0x0000000815d57c20 */ /* 0x000fe20008410000 */
[----:B------:R-:W-:Y:S04]  /*9540*/  FMUL.FTZ R215, R20, UR8 ;  /* 0x0000000814d77c20 */ /* 0x000fe80008410000 */
[----:B------:R-:W-:Y:S01]  /*9550*/  MUFU.TANH R194, R167 ;  /* 0x000000a700c27308 */ /* 0x000fe20000002400 */
[----:B------:R-:W-:Y:S01]  /*9560*/  I2FP.F32.S32 R209, R209 ;  /* 0x000000d100d17245 */ /* 0x000fe20000201400 */
[----:B------:R-:W-:Y:S01]  /*9570*/  FMUL.FTZ R212, R26, UR8 ;  /* 0x000000081ad47c20 */ /* 0x000fe20008410000 */
[----:B------:R-:W-:Y:S03]  /*9580*/  IABS R208, R208 ;  /* 0x000000d000d07213 */ /* 0x000fe60000000000 */
[----:B--2---:R-:W-:Y:S01]  /*9590*/  FFMA.FTZ R9, R209, -UR5, R206 ;  /* 0x80000005d1097c23 */ /* 0x004fe200080100ce */
[----:B------:R-:W-:Y:S03]  /*95a0*/  VIADD R206, R166, 0xfffffff8 ;  /* 0xfffffff8a6ce7836 */ /* 0x000fe60000000000 */
[----:B------:R1:W2:Y:S01]  /*95b0*/  MUFU.TANH R171, R210 ;  /* 0x000000d200ab7308 */ /* 0x0002a20000002400 */
[----:B------:R-:W-:Y:S01]  /*95c0*/  IABS R166, R166 ;  /* 0x000000a600a67213 */ /* 0x000fe20000000000 */
[----:B------:R-:W-:Y:S01]  /*95d0*/  FMUL.FTZ R209, R25, UR8 ;  /* 0x0000000819d17c20 */ /* 0x000fe20008410000 */
[----:B------:R-:W-:Y:S02]  /*95e0*/  I2FP.F32.S32 R208, R208 ;  /* 0x000000d000d07245 */ /* 0x000fe40000201400 */
[----:B------:R-:W-:Y:S05]  /*95f0*/  IABS R206, R206 ;  /* 0x000000ce00ce7213 */ /* 0x000fea0000000000 */
[----:B------:R3:W4:Y:S01]  /*9600*/  MUFU.TANH R199, R207 ;  /* 0x000000cf00c77308 */ /* 0x0007220000002400 */
[----:B------:R-:W-:Y:S01]  /*9610*/  FFMA.FTZ R10, R208, -UR5, R205 ;  /* 0x80000005d00a7c23 */ /* 0x000fe200080100cd */
[--C-:B------:R-:W-:Y:S01]  /*9620*/  IADD3 R205, PT, PT, R242, -0x9, -R3.reuse ;  /* 0xfffffff7f2cd7810 */ /* 0x100fe20007ffe803 */
[----:B------:R-:W-:Y:S01]  /*9630*/  FMUL.FTZ R208, R13, UR8 ;  /* 0x000000080dd07c20 */ /* 0x000fe20008410000 */
[----:B------:R-:W-:Y:S02]  /*9640*/  I2FP.F32.S32 R206, R206 ;  /* 0x000000ce00ce7245 */ /* 0x000fe40000201400 */
[----:B------:R-:W-:Y:S04]  /*9650*/  IABS R205, R205 ;  /* 0x000000cd00cd7213 */ /* 0x000fe80000000000 */
[----:B------:R5:W-:Y:S01]  /*9660*/  MUFU.TANH R195, R208 ;  /* 0x000000d000c37308 */ /* 0x000be20000002400 */
[----:B-1----:R-:W-:Y:S02]  /*9670*/  IMAD.IADD R210, R234, 0x1, -R3 ;  /* 0x00000001ead27824 */ /* 0x002fe400078e0a03 */
[----:B--2---:R-:W-:Y:S01]  /*9680*/  FFMA.FTZ R171, R206, -UR5, R171 ;  /* 0x80000005ceab7c23 */ /* 0x004fe200080100ab */
[--C-:B------:R-:W-:Y:S06]  /*9690*/  IADD3 R206, PT, PT, R242, -0x11, -R3.reuse ;  /* 0xffffffeff2ce7810 */ /* 0x100fec0007ffe803 */
[----:B------:R-:W1:Y:S01]  /*96a0*/  MUFU.TANH R168, R168 ;  /* 0x000000a800a87308 */ /* 0x000e620000002400 */
[----:B------:R-:W-:Y:S02]  /*96b0*/  IABS R206, R206 ;  /* 0x000000ce00ce7213 */ /* 0x000fe40000000000 */
[----:B---3--:R-:W-:Y:S01]  /*96c0*/  IABS R207, R210 ;  /* 0x000000d200cf7213 */ /* 0x008fe20000000000 */
[----:B------:R-:W-:Y:S03]  /*96d0*/  FMUL.FTZ R210, R12, UR8 ;  /* 0x000000080cd27c20 */ /* 0x000fe60008410000 */
[----:B------:R-:W-:Y:S03]  /*96e0*/  I2FP.F32.S32 R207, R207 ;  /* 0x000000cf00cf7245 */ /* 0x000fe60000201400 */
[----:B------:R-:W-:Y:S01]  /*96f0*/  MUFU.TANH R252, R252 ;  /* 0x000000fc00fc7308 */ /* 0x000fe20000002400 */
[----:B-----5:R-:W-:Y:S02]  /*9700*/  I2FP.F32.S32 R208, R205 ;  /* 0x000000cd00d07245 */ /* 0x020fe40000201400 */
[----:B------:R-:W-:Y:S01]  /*9710*/  I2FP.F32.S32 R205, R166 ;  /* 0x000000a600cd7245 */ /* 0x000fe20000201400 */
[----:B------:R-:W-:Y:S01]  /*9720*/  FFMA.FTZ R190, R207, -UR5, R190 ;  /* 0x80000005cfbe7c23 */ /* 0x000fe200080100be */
[----:B------:R-:W-:Y:S01]  /*9730*/  IADD3 R207, PT, PT, R234, -0x9, -R3 ;  /* 0xfffffff7eacf7810 */ /* 0x000fe20007ffe803 */
[----:B----4-:R-:W-:Y:S04]  /*9740*/  FFMA.FTZ R199, R208, -UR5, R199 ;  /* 0x80000005d0c77c23 */ /* 0x010fe800080100c7 */
[----:B------:R2:W3:Y:S01]  /*9750*/  MUFU.TANH R198, R211 ;  /* 0x000000d300c67308 */ /* 0x0004e20000002400 */
[C---:B------:R-:W-:Y:S01]  /*9760*/  FFMA.FTZ R11, R205.reuse, -UR5, R165 ;  /* 0x80000005cd0b7c23 */ /* 0x040fe200080100a5 */
[----:B------:R-:W-:Y:S01]  /*9770*/  IABS R207, R207 ;  /* 0x000000cf00cf7213 */ /* 0x000fe20000000000 */
[----:B------:R4:W5:Y:S01]  /*9780*/  LDSM.16.M88.4 R164, [R2+0xf800] ;  /* 0x00f8000002a4783b */ /* 0x0009620000000200 */
[----:B------:R-:W-:Y:S04]  /*9790*/  DEPBAR.LE SB0, 0x0 ;  /* 0x000080000000791a */ /* 0x000fe80000000000 */
[----:B------:R-:W-:Y:S01]  /*97a0*/  I2FP.F32.S32 R207, R207 ;  /* 0x000000cf00cf7245 */ /* 0x000fe20000201400 */
[----:B------:R-:W-:Y:S01]  /*97b0*/  BAR.SYNC.DEFER_BLOCKING 0x0 ;  /* 0x0000000000007b1d */ /* 0x000fe20000010000 */
[----:B-1----:R-:W-:Y:S01]  /*97c0*/  FFMA.FTZ R13, R205, -UR5, R168 ;  /* 0x80000005cd0d7c23 */ /* 0x002fe200080100a8 */
[--C-:B------:R-:W-:Y:S02]  /*97d0*/  IADD3 R205, PT, PT, R234, -0x11, -R3.reuse ;  /* 0xffffffefeacd7810 */ /* 0x100fe40007ffe803 */
[--C-:B------:R-:W-:Y:S02]  /*97e0*/  IADD3 R168, PT, PT, R242, -0x10, -R3.reuse ;  /* 0xfffffff0f2a87810 */ /* 0x100fe40007ffe803 */
[----:B------:R-:W1:Y:S01]  /*97f0*/  MUFU.TANH R197, R210 ;  /* 0x000000d200c57308 */ /* 0x000e620000002400 */
[----:B------:R-:W-:Y:S02]  /*9800*/  IABS R205, R205 ;  /* 0x000000cd00cd7213 */ /* 0x000fe40000000000 */
[----:B------:R-:W-:Y:S01]  /*9810*/  IABS R168, R168 ;  /* 0x000000a800a87213 */ /* 0x000fe20000000000 */
[----:B--2---:R-:W-:Y:S01]  /*9820*/  FMUL.FTZ R211, R24, UR8 ;  /* 0x0000000818d37c20 */ /* 0x004fe20008410000 */
[----:B------:R-:W-:Y:S01]  /*9830*/  I2FP.F32.S32 R205, R205 ;  /* 0x000000cd00cd7245 */ /* 0x000fe20000201400 */
[----:B---3--:R-:W-:Y:S01]  /*9840*/  FFMA.FTZ R198, R207, -UR5, R198 ;  /* 0x80000005cfc67c23 */ /* 0x008fe200080100c6 */
[----:B------:R-:W-:Y:S03]  /*9850*/  I2FP.F32.S32 R168, R168 ;  /* 0x000000a800a87245 */ /* 0x000fe60000201400 */
[----:B------:R-:W2:Y:S01]  /*9860*/  MUFU.TANH R250, R250 ;  /* 0x000000fa00fa7308 */ /* 0x000ea20000002400 */
[C-C-:B------:R-:W-:Y:S01]  /*9870*/  IADD3 R207, PT, PT, R234.reuse, -0x10, -R3.reuse ;  /* 0xfffffff0eacf7810 */ /* 0x140fe20007ffe803 */
[----:B------:R-:W-:Y:S01]  /*9880*/  FFMA.FTZ R252, R205, -UR5, R252 ;  /* 0x80000005cdfc7c23 */ /* 0x000fe200080100fc */
[--C-:B------:R-:W-:Y:S02]  /*9890*/  IADD3 R205, PT, PT, R234, -0x18, -R3.reuse ;  /* 0xffffffe8eacd7810 */ /* 0x100fe40007ffe803 */
[----:B----4-:R-:W-:Y:S02]  /*98a0*/  I2FP.F32.S32 R2, R206 ;  /* 0x000000ce00027245 */ /* 0x010fe40000201400 */
[----:B------:R-:W-:Y:S03]  /*98b0*/  IADD3 R206, PT, PT, R242, -0x18, -R3 ;  /* 0xffffffe8f2ce7810 */ /* 0x000fe60007ffe803 */
[----:B------:R-:W3:Y:S01]  /*98c0*/  MUFU.TANH R251, R251 ;  /* 0x000000fb00fb7308 */ /* 0x000ee20000002400 */
[----:B------:R-:W-:Y:S01]  /*98d0*/  IABS R205, R205 ;  /* 0x000000cd00cd7213 */ /* 0x000fe20000000000 */
[----:B-1----:R-:W-:Y:S01]  /*98e0*/  FFMA.FTZ R197, R168, -UR5, R197 ;  /* 0x80000005a8c57c23 */ /* 0x002fe200080100c5 */
[----:B------:R-:W-:Y:S01]  /*98f0*/  IADD3 R168, PT, PT, R234, -0x19, -R3 ;  /* 0xffffffe7eaa87810 */ /* 0x000fe20007ffe803 */
[----:B------:R-:W-:Y:S01]  /*9900*/  FFMA.FTZ R195, R2, -UR5, R195 ;  /* 0x8000000502c37c23 */ /* 0x000fe200080100c3 */
[----:B------:R-:W-:Y:S01]  /*9910*/  IABS R206, R206 ;  /* 0x000000ce00ce7213 */ /* 0x000fe20000000000 */
[----:B------:R-:W-:Y:S01]  /*9920*/  FMUL.FTZ R210, R27, UR8 ;  /* 0x000000081bd27c20 */ /* 0x000fe20008410000 */
[----:B------:R-:W-:Y:S03]  /*9930*/  I2FP.F32.S32 R205, R205 ;  /* 0x000000cd00cd7245 */ /* 0x000fe60000201400 */
[----:B------:R-:W1:Y:S01]  /*9940*/  MUFU.TANH R248, R248 ;  /* 0x000000f800f87308 */ /* 0x000e620000002400 */
[----:B------:R-:W-:Y:S02]  /*9950*/  IABS R168, R168 ;  /* 0x000000a800a87213 */ /* 0x000fe40000000000 */
[----:B------:R-:W-:Y:S01]  /*9960*/  I2FP.F32.S32 R206, R206 ;  /* 0x000000ce00ce7245 */ /* 0x000fe20000201400 */
[C---:B-----5:R-:W-:Y:S06]  /*9970*/  HMMA.16816.F32.BF16 R28, R200.reuse, R164, R28 ;  /* 0x000000a4c81c723c */ /* 0x060fec000004181c */
[----:B------:R-:W4:Y:S01]  /*9980*/  MUFU.TANH R249, R249 ;  /* 0x000000f900f97308 */ /* 0x000f220000002400 */
[--C-:B------:R-:W-:Y:S01]  /*9990*/  IADD3 R2, PT, PT, R242, -0x19, -R3.reuse ;  /* 0xffffffe7f2027810 */ /* 0x100fe20007ffe803 */
[----:B--2---:R-:W-:Y:S01]  /*99a0*/  FFMA.FTZ R250, R205, -UR5, R250 ;  /* 0x80000005cdfa7c23 */ /* 0x004fe200080100fa */
[----:B------:R-:W-:Y:S01]  /*99b0*/  IADD3 R205, PT, PT, R234, -0x20, -R3 ;  /* 0xffffffe0eacd7810 */ /* 0x000fe20007ffe803 */
[----:B------:R-:W-:Y:S03]  /*99c0*/  HMMA.16816.F32.BF16 R32, R200, R166, R32 ;  /* 0x000000a6c820723c */ /* 0x000fe60000041820 */
[----:B------:R-:W-:Y:S03]  /*99d0*/  I2FP.F32.S32 R165, R168 ;  /* 0x000000a800a57245 */ /* 0x000fe60000201400 */
[----:B------:R-:W2:Y:S01]  /*99e0*/  MUFU.TANH R226, R226 ;  /* 0x000000e200e27308 */ /* 0x000ea20000002400 */
[----:B------:R-:W-:Y:S01]  /*99f0*/  IABS R2, R2 ;  /* 0x0000000200027213 */ /* 0x000fe20000000000 */
[----:B---3--:R-:W-:Y:S01]  /*9a00*/  FFMA.FTZ R251, R206, -UR5, R251 ;  /* 0x80000005cefb7c23 */ /* 0x008fe200080100fb */
[--C-:B------:R-:W-:Y:S01]  /*9a10*/  IADD3 R206, PT, PT, R242, -0x28, -R3.reuse ;  /* 0xffffffd8f2ce7810 */ /* 0x100fe20007ffe803 */
[----:B-1----:R-:W-:Y:S01]  /*9a20*/  FFMA.FTZ R248, R165, -UR5, R248 ;  /* 0x80000005a5f87c23 */ /* 0x002fe200080100f8 */
[----:B------:R-:W-:Y:S02]  /*9a30*/  IABS R205, R205 ;  /* 0x000000cd00cd7213 */ /* 0x000fe40000000000 */
[----:B------:R-:W-:Y:S03]  /*9a40*/  I2FP.F32.S32 R2, R2 ;  /* 0x0000000200027245 */ /* 0x000fe60000201400 */
[----:B------:R-:W1:Y:S01]  /*9a50*/  MUFU.TANH R211, R211 ;  /* 0x000000d300d37308 */ /* 0x000e620000002400 */
[----:B------:R-:W-:Y:S01]  /*9a60*/  IADD3 R165, PT, PT, R234, -0x21, -R3 ;  /* 0xffffffdfeaa57810 */ /* 0x000fe20007ffe803 */
[----:B------:R-:W-:Y:S01]  /*9a70*/  FMUL.FTZ R208, R28, UR8 ;  /* 0x000000081cd07c20 */ /* 0x000fe20008410000 */
[----:B------:R-:W-:Y:S01]  /*9a80*/  IABS R206, R206 ;  /* 0x000000ce00ce7213 */ /* 0x000fe20000000000 */
[----:B----4-:R-:W-:Y:S01]  /*9a90*/  FFMA.FTZ R249, R2, -UR5, R249 ;  /* 0x8000000502f97c23 */ /* 0x010fe200080100f9 */
[----:B------:R-:W-:Y:S01]  /*9aa0*/  I2FP.F32.S32 R205, R205 ;  /* 0x000000cd00cd7245 */ /* 0x000fe20000201400 */
[----:B------:R-:W-:Y:S01]  /*9ab0*/  FMUL.FTZ R167, R31, UR8 ;  /* 0x000000081fa77c20 */ /* 0x000fe20008410000 */
[----:B------:R-:W-:Y:S03]  /*9ac0*/  IABS R165, R165 ;  /* 0x000000a500a57213 */ /* 0x000fe60000000000 */
[----:B------:R-:W3:Y:S01]  /*9ad0*/  MUFU.TANH R214, R214 ;  /* 0x000000d600d67308 */ /* 0x000ee20000002400 */
[----:B------:R-:W-:Y:S01]  /*9ae0*/  I2FP.F32.S32 R206, R206 ;  /* 0x000000ce00ce7245 */ /* 0x000fe20000201400 */
[----:B--2---:R-:W-:Y:S01]  /*9af0*/  FFMA.FTZ R226, R205, -UR5, R226 ;  /* 0x80000005cde27c23 */ /* 0x004fe200080100e2 */
[--C-:B------:R-:W-:Y:S01]  /*9b00*/  IADD3 R2, PT, PT, R242, -0x21, -R3.reuse ;  /* 0xffffffdff2027810 */ /* 0x100fe20007ffe803 */
[----:B------:R-:W-:Y:S01]  /*9b10*/  FMUL.FTZ R32, R32, UR8 ;  /* 0x0000000820207c20 */ /* 0x000fe20008410000 */
[--C-:B------:R-:W-:Y:S01]  /*9b20*/  IADD3 R168, PT, PT, R242, -0x20, -R3.reuse ;  /* 0xffffffe0f2a87810 */ /* 0x100fe20007ffe803 */
[----:B------:R-:W-:Y:S01]  /*9b30*/  FMUL.FTZ R33, R33, UR8 ;  /* 0x0000000821217c20 */ /* 0x000fe20008410000 */
[----:B------:R-:W-:Y:S03]  /*9b40*/  IADD3 R205, PT, PT, R234, -0x28, -R3 ;  /* 0xffffffd8eacd7810 */ /* 0x000fe60007ffe803 */
[----:B------:R-:W2:Y:S01]  /*9b50*/  MUFU.TANH R213, R213 ;  /* 0x000000d500d57308 */ /* 0x000ea20000002400 */
[----:B------:R-:W-:Y:S01]  /*9b60*/  I2FP.F32.S32 R165, R165 ;  /* 0x000000a500a57245 */ /* 0x000fe20000201400 */
[----:B-1----:R-:W-:Y:S01]  /*9b70*/  FFMA.FTZ R211, R206, -UR5, R211 ;  /* 0x80000005ced37c23 */ /* 0x002fe200080100d3 */
[----:B------:R-:W-:Y:S01]  /*9b80*/  IABS R2, R2 ;  /* 0x0000000200027213 */ /* 0x000fe20000000000 */
[----:B------:R-:W-:Y:S01]  /*9b90*/  FMUL.FTZ R35, R35, UR8 ;  /* 0x0000000823237c20 */ /* 0x000fe20008410000 */
[----:B------:R-:W-:Y:S02]  /*9ba0*/  IABS R207, R207 ;  /* 0x000000cf00cf7213 */ /* 0x000fe40000000000 */
[----:B------:R-:W-:Y:S03]  /*9bb0*/  IABS R168, R168 ;  /* 0x000000a800a87213 */ /* 0x000fe60000000000 */
[----:B------:R-:W1:Y:S01]  /*9bc0*/  MUFU.TANH R215, R215 ;  /* 0x000000d700d77308 */ /* 0x000e620000002400 */
[----:B------:R-:W-:Y:S01]  /*9bd0*/  IABS R205, R205 ;  /* 0x000000cd00cd7213 */ /* 0x000fe20000000000 */
[----:B---3--:R-:W-:Y:S01]  /*9be0*/  FFMA.FTZ R214, R165, -UR5, R214 ;  /* 0x80000005a5d67c23 */ /* 0x008fe200080100d6 */
[----:B------:R-:W-:Y:S02]  /*9bf0*/  I2FP.F32.S32 R2, R2 ;  /* 0x0000000200027245 */ /* 0x000fe40000201400 */
[----:B------:R-:W-:Y:S02]  /*9c00*/  IADD3 R165, PT, PT, R234, -0x29, -R3 ;  /* 0xffffffd7eaa57810 */ /* 0x000fe40007ffe803 */
[----:B------:R-:W-:Y:S03]  /*9c10*/  I2FP.F32.S32 R207, R207 ;  /* 0x000000cf00cf7245 */ /* 0x000fe60000201400 */
[----:B------:R-:W3:Y:S01]  /*9c20*/  MUFU.TANH R212, R212 ;  /* 0x000000d400d47308 */ /* 0x000ee20000002400 */
[----:B------:R-:W-:Y:S01]  /*9c30*/  I2FP.F32.S32 R168, R168 ;  /* 0x000000a800a87245 */ /* 0x000fe20000201400 */
[----:B--2---:R-:W-:Y:S01]  /*9c40*/  FFMA.FTZ R213, R2, -UR5, R213 ;  /* 0x8000000502d57c23 */ /* 0x004fe200080100d5 */
[----:B------:R-:W-:Y:S01]  /*9c50*/  I2FP.F32.S32 R205, R205 ;  /* 0x000000cd00cd7245 */ /* 0x000fe20000201400 */
[----:B------:R-:W-:Y:S01]  /*9c60*/  FFMA.FTZ R194, R207, -UR5, R194 ;  /* 0x80000005cfc27c23 */ /* 0x000fe200080100c2 */
[C-C-:B------:R-:W-:Y:S01]  /*9c70*/  IADD3 R166, PT, PT, R242.reuse, -0x29, -R3.reuse ;  /* 0xffffffd7f2a67810 */ /* 0x140fe20007ffe803 */
[----:B------:R-:W-:Y:S01]  /*9c80*/  FMUL.FTZ R207, R29, UR8 ;  /* 0x000000081dcf7c20 */ /* 0x000fe20008410000 */
[----:B------:R-:W-:Y:S03]  /*9c90*/  IABS R165, R165 ;  /* 0x000000a500a57213 */ /* 0x000fe60000000000 */
[----:B------:R-:W2:Y:S01]  /*9ca0*/  MUFU.TANH R210, R210 ;  /* 0x000000d200d27308 */ /* 0x000ea20000002400 */
[----:B------:R-:W-:Y:S01]  /*9cb0*/  IADD3 R2, PT, PT, R242, -0x30, -R3 ;  /* 0xffffffd0f2027810 */ /* 0x000fe20007ffe803 */
[----:B-1----:R-:W-:Y:S01]  /*9cc0*/  FFMA.FTZ R215, R168, -UR5, R215 ;  /* 0x80000005a8d77c23 */ /* 0x002fe200080100d7 */
[----:B------:R-:W-:Y:S01]  /*9cd0*/  IABS R166, R166 ;  /* 0x000000a600a67213 */ /* 0x000fe20000000000 */
[----:B------:R-:W-:Y:S01]  /*9ce0*/  FMUL.FTZ R168, R30, UR8 ;  /* 0x000000081ea87c20 */ /* 0x000fe20008410000 */
[----:B------:R-:W-:Y:S02]  /*9cf0*/  I2FP.F32.S32 R165, R165 ;  /* 0x000000a500a57245 */ /* 0x000fe40000201400 */
[----:B------:R-:W-:Y:S03]  /*9d00*/  IABS R2, R2 ;  /* 0x0000000200027213 */ /* 0x000fe60000000000 */
[----:B------:R1:W-:Y:S01]  /*9d10*/  MUFU.TANH R206, R32 ;  /* 0x0000002000ce7308 */ /* 0x0003e20000002400 */
[----:B------:R-:W-:Y:S01]  /*9d20*/  I2FP.F32.S32 R166, R166 ;  /* 0x000000a600a67245 */ /* 0x000fe20000201400 */
[----:B---3--:R-:W-:Y:S01]  /*9d30*/  FFMA.FTZ R212, R205, -UR5, R212 ;  /* 0x80000005cdd47c23 */ /* 0x008fe200080100d4 */
[C-C-:B------:R-:W-:Y:S04]  /*9d40*/  IADD3 R205, PT, PT, R234.reuse, -0x30, -R3.reuse ;  /* 0xffffffd0eacd7810 */ /* 0x140fe80007ffe803 */
[----:B------:R-:W-:Y:S03]  /*9d50*/  IABS R205, R205 ;  /* 0x000000cd00cd7213 */ /* 0x000fe60000000000 */
[----:B------:R-:W3:Y:S01]  /*9d60*/  MUFU.TANH R209, R209 ;  /* 0x000000d100d17308 */ /* 0x000ee20000002400 */
[----:B--2---:R-:W-:Y:S01]  /*9d70*/  FFMA.FTZ R210, R165, -UR5, R210 ;  /* 0x80000005a5d27c23 */ /* 0x004fe200080100d2 */
[----:B------:R-:W-:Y:S02]  /*9d80*/  I2FP.F32.S32 R165, R2 ;  /* 0x0000000200a57245 */ /* 0x000fe40000201400 */
[----:B------:R-:W-:Y:S06]  /*9d90*/  IADD3 R2, PT, PT, R234, -0x31, -R3 ;  /* 0xffffffcfea027810 */ /* 0x000fec0007ffe803 */
[----:B------:R-:W2:Y:S01]  /*9da0*/  MUFU.TANH R208, R208 ;  /* 0x000000d000d07308 */ /* 0x000ea20000002400 */
[----:B------:R-:W-:Y:S02]  /*9db0*/  IABS R2, R2 ;  /* 0x0000000200027213 */ /* 0x000fe40000000000 */
[----:B-1----:R-:W-:Y:S02]  /*9dc0*/  I2FP.F32.S32 R32, R205 ;  /* 0x000000cd00207245 */ /* 0x002fe40000201400 */
[----:B------:R-:W-:Y:S05]  /*9dd0*/  I2FP.F32.S32 R2, R2 ;  /* 0x0000000200027245 */ /* 0x000fea0000201400 */
[----:B------:R-:W1:Y:S01]  /*9de0*/  MUFU.TANH R167, R167 ;  /* 0x000000a700a77308 */ /* 0x000e620000002400 */
[----:B---3--:R-:W-:Y:S01]  /*9df0*/  FFMA.FTZ R209, R166, -UR5, R209 ;  /* 0x80000005a6d17c23 */ /* 0x008fe200080100d1 */
[----:B------:R-:W-:Y:S01]  /*9e00*/  FMUL.FTZ R166, R34, UR8 ;  /* 0x0000000822a67c20 */ /* 0x000fe20008410000 */
[C-C-:B------:R-:W-:Y:S04]  /*9e10*/  IADD3 R34, PT, PT, R242.reuse, -0x31, -R3.reuse ;  /* 0xffffffcff2227810 */ /* 0x140fe80007ffe803 */
[----:B------:R-:W-:Y:S03]  /*9e20*/  IABS R34, R34 ;  /* 0x0000002200227213 */ /* 0x000fe60000000000 */
[----:B------:R-:W3:Y:S01]  /*9e30*/  MUFU.TANH R207, R207 ;  /* 0x000000cf00cf7308 */ /* 0x000ee20000002400 */
[----:B--2---:R-:W-:Y:S01]  /*9e40*/  FFMA.FTZ R208, R165, -UR5, R208 ;  /* 0x80000005a5d07c23 */ /* 0x004fe200080100d0 */
[----:B------:R-:W-:Y:S02]  /*9e50*/  IADD3 R165, PT, PT, R242, -0x38, -R3 ;  /* 0xffffffc8f2a57810 */ /* 0x000fe40007ffe803 */
[----:B------:R-:W-:Y:S02]  /*9e60*/  I2FP.F32.S32 R34, R34 ;  /* 0x0000002200227245 */ /* 0x000fe40000201400 */
[----:B------:R-:W-:Y:S04]  /*9e70*/  IABS R165, R165 ;  /* 0x000000a500a57213 */ /* 0x000fe80000000000 */
[----:B------:R-:W2:Y:S01]  /*9e80*/  MUFU.TANH R168, R168 ;  /* 0x000000a800a87308 */ /* 0x000ea20000002400 */
[----:B-1----:R-:W-:Y:S01]  /*9e90*/  FFMA.FTZ R167, R2, -UR5, R167 ;  /* 0x8000000502a77c23 */ /* 0x002fe200080100a7 */
[----:B------:R-:W-:Y:S02]  /*9ea0*/  IADD3 R2, PT, PT, R234, -0x38, -R3 ;  /* 0xffffffc8ea027810 */ /* 0x000fe40007ffe803 */
[----:B------:R-:W-:Y:S06]  /*9eb0*/  I2FP.F32.S32 R165, R165 ;  /* 0x000000a500a57245 */ /* 0x000fec0000201400 */
[----:B------:R1:W-:Y:S01]  /*9ec0*/  MUFU.TANH R205, R33 ;  /* 0x0000002100cd7308 */ /* 0x0003e20000002400 */
[----:B------:R-:W-:Y:S01]  /*9ed0*/  FFMA.FTZ R206, R165, -UR5, R206 ;  /* 0x80000005a5ce7c23 */ /* 0x000fe200080100ce */
[----:B---3--:R-:W-:Y:S01]  /*9ee0*/  FFMA.FTZ R207, R34, -UR5, R207 ;  /* 0x8000000522cf7c23 */ /* 0x008fe200080100cf */
[--C-:B------:R-:W-:Y:S04]  /*9ef0*/  IADD3 R34, PT, PT, R234, -0x39, -R3.reuse ;  /* 0xffffffc7ea227810 */ /* 0x100fe80007ffe803 */
[----:B------:R-:W-:Y:S03]  /*9f00*/  IABS R34, R34 ;  /* 0x0000002200227213 */ /* 0x000fe60000000000 */
[----:B------:R-:W3:Y:S01]  /*9f10*/  MUFU.TANH R166, R166 ;  /* 0x000000a600a67308 */ /* 0x000ee20000002400 */
[----:B--2---:R-:W-:Y:S01]  /*9f20*/  FFMA.FTZ R168, R32, -UR5, R168 ;  /* 0x8000000520a87c23 */ /* 0x004fe200080100a8 */
[----:B------:R-:W-:Y:S02]  /*9f30*/  IADD3 R32, PT, PT, R242, -0x39, -R3 ;  /* 0xffffffc7f2207810 */ /* 0x000fe40007ffe803 */
[----:B------:R-:W-:Y:S02]  /*9f40*/  IABS R3, R2 ;  /* 0x0000000200037213 */ /* 0x000fe40000000000 */
[----:B------:R-:W-:Y:S04]  /*9f50*/  FMNMX3.FTZ R2, R169, R13, R9, !PT ;  /* 0x0000000da9027276 */ /* 0x000fe80007810009 */
[----:B------:R-:W2:Y:S01]  /*9f60*/  MUFU.TANH R165, R35 ;  /* 0x0000002300a57308 */ /* 0x000ea20000002400 */
[----:B------:R-:W-:Y:S02]  /*9f70*/  I2FP.F32.S32 R3, R3 ;  /* 0x0000000300037245 */ /* 0x000fe40000201400 */
[----:B-1----:R-:W-:Y:S02]  /*9f80*/  FMNMX3.FTZ R33, R0, R190, R10, !PT ;  /* 0x000000be00217276 */ /* 0x002fe4000781000a */
[----:B------:R-:W-:Y:S02]  /*9f90*/  FMNMX3.FTZ R2, R2, R171, R199, !PT ;  /* 0x000000ab02027276 */ /* 0x000fe400078100c7 */
[----:B------:R-:W-:Y:S02]  /*9fa0*/  FMNMX3.FTZ R33, R33, R11, R198, !PT ;  /* 0x0000000b21217276 */ /* 0x000fe400078100c6 */
[----:B------:R-:W-:Y:S01]  /*9fb0*/  FMNMX3.FTZ R2, R2, R197, R195, !PT ;  /* 0x000000c502027276 */ /* 0x000fe200078100c3 */
[----:B---3--:R-:W-:Y:S01]  /*9fc0*/  FFMA.FTZ R166, R3, -UR5, R166 ;  /* 0x8000000503a67c23 */ /* 0x008fe200080100a6 */
[----:B------:R-:W-:Y:S02]  /*9fd0*/  FMNMX3.FTZ R33, R33, R194, R252, !PT ;  /* 0x000000c221217276 */ /* 0x000fe400078100fc */
[----:B------:R-:W-:Y:S02]  /*9fe0*/  FMNMX3.FTZ R2, R2, R251, R249, !PT ;  /* 0x000000fb02027276 */ /* 0x000fe400078100f9 */
[----:B------:R-:W-:Y:S02]  /*9ff0*/  FMNMX3.FTZ R33, R33, R250, R248, !PT ;  /* 0x000000fa21217276 */ /* 0x000fe400078100f8 */
[----:B------:R-:W-:Y:S02]  /*a000*/  IABS R32, R32 ;  /* 0x0000002000207213 */ /* 0x000fe40000000000 */
[----:B------:R-:W-:Y:S02]  /*a010*/  FMNMX3.FTZ R2, R2, R215, R213, !PT ;  /* 0x000000d702027276 */ /* 0x000fe400078100d5 */
[----:B------:R-:W-:Y:S02]  /*a020*/  FMNMX3.FTZ R33, R33, R226, R214, !PT ;  /* 0x000000e221217276 */ /* 0x000fe400078100d6 */
[----:B------:R-:W-:Y:S02]  /*a030*/  I2FP.F32.S32 R32, R32 ;  /* 0x0000002000207245 */ /* 0x000fe40000201400 */
[----:B------:R-:W-:Y:S02]  /*a040*/  I2FP.F32.S32 R4, R34 ;  /* 0x0000002200047245 */ /* 0x000fe40000201400 */
[----:B------:R-:W-:Y:S01]  /*a050*/  FMNMX3.FTZ R3, R2, R211, R209, !PT ;  /* 0x000000d302037276 */ /* 0x000fe200078100d1 */
[----:B------:R-:W-:Y:S01]  /*a060*/  FFMA.FTZ R205, R32, -UR5, R205 ;  /* 0x8000000520cd7c23 */ /* 0x000fe200080100cd */
[----:B------:R-:W-:Y:S01]  /*a070*/  FMNMX3.FTZ R2, R33, R212, R210, !PT ;  /* 0x000000d421027276 */ /* 0x000fe200078100d2 */
[----:B--2---:R-:W-:Y:S01]  /*a080*/  FFMA.FTZ R165, R4, -UR5, R165 ;  /* 0x8000000504a57c23 */ /* 0x004fe200080100a5 */
[----:B------:R-:W-:Y:S02]  /*a090*/  FMNMX3.FTZ R3, R3, R208, R207, !PT ;  /* 0x000000d003037276 */ /* 0x000fe400078100cf */
[----:B------:R-:W-:Y:S02]  /*a0a0*/  FMNMX3.FTZ R2, R2, R168, R167, !PT ;  /* 0x000000a802027276 */ /* 0x000fe400078100a7 */
[----:B------:R-:W-:Y:S02]  /*a0b0*/  FMNMX3.FTZ R32, R3, R206, R205, !PT ;  /* 0x000000ce03207276 */ /* 0x000fe400078100cd */
[----:B------:R-:W-:Y:S01]  /*a0c0*/  FMNMX3.FTZ R7, R2, R166, R165, !PT ;  /* 0x000000a602077276 */ /* 0x000fe200078100a5 */
[----:B------:R-:W-:Y:S06]  /*a0d0*/  BRA.U.ANY UP0, `(.L_x_1112) ;  /* 0xffffffd500f47547 */ /* 0x000fec000b93ffff */
.L_x_1111:
[----:B-1----:R-:W1:Y:S01]  /*a0e0*/  SHFL.BFLY PT, R3, R32, 0x2, 0x1f ;  /* 0x0c401f0020037f89 */ /* 0x002e6200000e0000 */
[----:B------:R-:W-:Y:S01]  /*a0f0*/  IADD3 R184, PT, PT, R223, 0x10040, RZ ;  /* 0x00010040dfb87810 */ /* 0x000fe20007ffe0ff */
[----:B------:R-:W-:Y:S01]  /*a100*/  UISETP.GT.AND UP0, UPT, UR11, URZ, UPT ;  /* 0x000000ff0b00728c */ /* 0x000fe2000bf04270 */
[----:B------:R-:W-:Y:S05]  /*a110*/  @P0 IADD3 R184, PT, PT, R244, -0x40, RZ ;  /* 0xffffffc0f4b80810 */ /* 0x000fea0007ffe0ff */
[----:B------:R-:W2:Y:S01]  /*a120*/  SHFL.BFLY PT, R2, R7, 0x2, 0x1f ;  /* 0x0c401f0007027f89 */ /* 0x000ea200000e0000 */
[----:B------:R-:W-:Y:S01]  /*a130*/  UIADD3 UR7, UPT, UPT, UR11, -0x1, URZ ;  /* 0xffffffff0b077890 */ /* 0x000fe2000fffe0ff */
[----:B------:R-:W-:Y:S06]  /*a140*/  IADD3 R185, PT, PT, R217, R184, RZ ;  /* 0x000000b8d9b97210 */ /* 0x000fec0007ffe0ff */
[----:B------:R-:W-:Y:S01]  /*a150*/  LDSM.16.MT88.4 R20, [R222+0x10000] ;  /* 0x01000000de14783b */ /* 0x000fe20000004200 */
[----:B------:R-:W-:Y:S07]  /*a160*/  UMOV UR11, UR7 ;  /* 0x00000007000b7c82 */ /* 0x000fee0008000000 */
[----:B------:R-:W-:Y:S08]  /*a170*/  LDSM.16.MT88.4 R28, [R184] ;  /* 0x00000000b81c783b */ /* 0x000ff00000004200 */
[----:B------:R-:W-:Y:S08]  /*a180*/  LDSM.16.MT88.4 R172, [R184+0x4800] ;  /* 0x00480000b8ac783b */ /* 0x000ff00000004200 */
        /* <DEDUP_REMOVED lines=13> */
[C---:B------:R-:W-:Y:S01]  /*a260*/  FSETP.NEU.FTZ.AND P2, PT, R3.reuse, -INF , PT ;  /* 0xff8000000300780b */ /* 0x040fe20003f5d000 */
[----:B------:R-:W-:Y:S01]  /*a270*/  FADD.FTZ R4, -R3, R0 ;  /* 0x0000000003047221 */ /* 0x000fe20000010100 */
[----:B------:R-:W-:Y:S01]  /*a280*/  FMUL.FTZ R2, R5, UR4 ;  /* 0x0000000405027c20 */ /* 0x000fe20008410000 */
[--C-:B------:R-:W-:Y:S01]  /*a290*/  FFMA.FTZ R193, R13, UR4, -R170.reuse ;  /* 0x000000040dc17c23 */ /* 0x100fe200080108aa */
[----:B------:R-:W-:Y:S01]  /*a2a0*/  FSEL R169, R169, RZ, P2 ;  /* 0x000000ffa9a97208 */ /* 0x000fe20001000000 */
[----:B------:R-:W1:Y:S01]  /*a2b0*/  LDSM.16.MT88.4 R12, [R223+0x10000] ;  /* 0x01000000df0c783b */ /* 0x000e620000004200 */
[----:B------:R-:W-:Y:S01]  /*a2c0*/  FMUL.FTZ R0, R4, UR4 ;  /* 0x0000000404007c20 */ /* 0x000fe20008410000 */
[--C-:B------:R-:W-:Y:S01]  /*a2d0*/  FFMA.FTZ R192, R9, UR4, -R170.reuse ;  /* 0x0000000409c07c23 */ /* 0x100fe200080108aa */
[--C-:B------:R-:W-:Y:S01]  /*a2e0*/  FFMA.FTZ R189, R199, UR4, -R170.reuse ;  /* 0x00000004c7bd7c23 */ /* 0x100fe200080108aa */
[--C-:B------:R-:W-:Y:S01]  /*a2f0*/  FFMA.FTZ R191, R190, UR4, -R169.reuse ;  /* 0x00000004bebf7c23 */ /* 0x100fe200080108a9 */
[--C-:B------:R-:W-:Y:S01]  /*a300*/  FFMA.FTZ R188, R10, UR4, -R169.reuse ;  /* 0x000000040abc7c23 */ /* 0x100fe200080108a9 */
[--C-:B------:R-:W-:Y:S01]  /*a310*/  FFMA.FTZ R187, R11, UR4, -R169.reuse ;  /* 0x000000040bbb7c23 */ /* 0x100fe200080108a9 */
[--C-:B------:R-:W-:Y:S01]  /*a320*/  FFMA.FTZ R190, R171, UR4, -R170.reuse ;  /* 0x00000004abbe7c23 */ /* 0x100fe200080108aa */
[--C-:B------:R-:W-:Y:S01]  /*a330*/  FFMA.FTZ R186, R198, UR4, -R169.reuse ;  /* 0x00000004c6ba7c23 */ /* 0x100fe200080108a9 */
[----:B------:R-:W2:Y:S01]  /*a340*/  MUFU.EX2 R2, R2 ;  /* 0x0000000200027308 */ /* 0x000ea20000000800 */
[--C-:B------:R-:W-:Y:S01]  /*a350*/  FFMA.FTZ R199, R194, UR4, -R169.reuse ;  /* 0x00000004c2c77c23 */ /* 0x100fe200080108a9 */
[--C-:B------:R-:W-:Y:S01]  /*a360*/  FFMA.FTZ R202, R215, UR4, -R170.reuse ;  /* 0x00000004d7ca7c23 */ /* 0x100fe200080108aa */
[--C-:B------:R-:W-:Y:S07]  /*a370*/  FFMA.FTZ R213, R213, UR4, -R170.reuse ;  /* 0x00000004d5d57c23 */ /* 0x100fee00080108aa */
[----:B------:R-:W3:Y:S01]  /*a380*/  MUFU.EX2 R0, R0 ;  /* 0x0000000000007308 */ /* 0x000ee20000000800 */
[--C-:B------:R-:W-:Y:S01]  /*a390*/  FFMA.FTZ R204, R226, UR4, -R169.reuse ;  /* 0x00000004e2cc7c23 */ /* 0x100fe200080108a9 */
[--C-:B------:R-:W-:Y:S01]  /*a3a0*/  FFMA.FTZ R203, R214, UR4, -R169.reuse ;  /* 0x00000004d6cb7c23 */ /* 0x100fe200080108a9 */
[--C-:B------:R-:W-:Y:S07]  /*a3b0*/  FFMA.FTZ R214, R168, UR4, -R169.reuse ;  /* 0x00000004a8d67c23 */ /* 0x100fee00080108a9 */
[----:B------:R-:W-:Y:S01]  /*a3c0*/  MUFU.EX2 R193, R193 ;  /* 0x000000c100c17308 */ /* 0x000fe20000000800 */
[--C-:B------:R-:W-:Y:S01]  /*a3d0*/  FFMA.FTZ R196, R252, UR4, -R169.reuse ;  /* 0x00000004fcc47c23 */ /* 0x100fe200080108a9 */
[--C-:B------:R-:W-:Y:S01]  /*a3e0*/  FFMA.FTZ R200, R249, UR4, -R170.reuse ;  /* 0x00000004f9c87c23 */ /* 0x100fe200080108aa */
[--C-:B------:R-:W-:Y:S07]  /*a3f0*/  FFMA.FTZ R198, R250, UR4, -R169.reuse ;  /* 0x00000004fac67c23 */ /* 0x100fee00080108a9 */
[----:B------:R-:W4:Y:S01]  /*a400*/  MUFU.EX2 R192, R192 ;  /* 0x000000c000c07308 */ /* 0x000f220000000800 */
        /* <DEDUP_REMOVED lines=12> */
[----:B------:R-:W-:Y:S01]  /*a4d0*/  FMUL.FTZ R16, R2, R148 ;  /* 0x0000009402107220 */ /* 0x000fe20000410000 */
[----:B----4-:R-:W-:Y:S01]  /*a4e0*/  F2FP.BF16.F32.PACK_AB R160, R192, R193 ;  /* 0x000000c1c0a0723e */ /* 0x010fe200000010ff */
[----:B------:R-:W-:Y:S07]  /*a4f0*/  FMUL.FTZ R17, R2, R149 ;  /* 0x0000009502117220 */ /* 0x000fee0000410000 */
[----:B------:R-:W3:Y:S01]  /*a500*/  MUFU.EX2 R189, R189 ;  /* 0x000000bd00bd7308 */ /* 0x000ee20000000800 */
[C---:B------:R-:W-:Y:S01]  /*a510*/  FMUL.FTZ R18, R0.reuse, R150 ;  /* 0x0000009600127220 */ /* 0x040fe20000410000 */
[----:B------:R-:W-:Y:S01]  /*a520*/  FMUL.FTZ R19, R0, R151 ;  /* 0x0000009700137220 */ /* 0x000fe20000410000 */
[C---:B------:R-:W-:Y:S07]  /*a530*/  FMUL.FTZ R24, R2.reuse, R140 ;  /* 0x0000008c02187220 */ /* 0x040fee0000410000 */
[----:B------:R-:W-:Y:S01]  /*a540*/  MUFU.EX2 R187, R187 ;  /* 0x000000bb00bb7308 */ /* 0x000fe20000000800 */
[----:B------:R-:W-:Y:S01]  /*a550*/  FMUL.FTZ R25, R2, R141 ;  /* 0x0000008d02197220 */ /* 0x000fe20000410000 */
[----:B--2---:R-:W-:Y:S01]  /*a560*/  F2FP.BF16.F32.PACK_AB R161, R188, R191 ;  /* 0x000000bfbca1723e */ /* 0x004fe200000010ff */
[C---:B------:R-:W-:Y:S07]  /*a570*/  FMUL.FTZ R26, R0.reuse, R142 ;  /* 0x0000008e001a7220 */ /* 0x040fee0000410000 */
[----:B------:R-:W2:Y:S01]  /*a580*/  MUFU.EX2 R186, R186 ;  /* 0x000000ba00ba7308 */ /* 0x000ea20000000800 */
[----:B------:R-:W-:Y:S01]  /*a590*/  FMUL.FTZ R27, R0, R143 ;  /* 0x0000008f001b7220 */ /* 0x000fe20000410000 */
[----:B------:R-:W-:Y:S01]  /*a5a0*/  LDSM.16.MT88.4 R148, [R185+0x800] ;  /* 0x00080000b994783b */ /* 0x000fe20000004200 */
[C---:B------:R-:W-:Y:S01]  /*a5b0*/  FMUL.FTZ R32, R2.reuse, R132 ;  /* 0x0000008402207220 */ /* 0x040fe20000410000 */
[----:B------:R-:W-:Y:S01]  /*a5c0*/  FMUL.FTZ R33, R2, R133 ;  /* 0x0000008502217220 */ /* 0x000fe20000410000 */
[C---:B------:R-:W-:Y:S01]  /*a5d0*/  FMUL.FTZ R34, R0.reuse, R134 ;  /* 0x0000008600227220 */ /* 0x040fe20000410000 */
[----:B---3--:R-:W-:Y:S01]  /*a5e0*/  F2FP.BF16.F32.PACK_AB R162, R189, R190 ;  /* 0x000000bebda2723e */ /* 0x008fe200000010ff */
[----:B------:R-:W-:Y:S01]  /*a5f0*/  FMUL.FTZ R35, R0, R135 ;  /* 0x0000008700237220 */ /* 0x000fe20000410000 */
[C---:B------:R-:W-:Y:S01]  /*a600*/  FMUL.FTZ R36, R2.reuse, R36 ;  /* 0x0000002402247220 */ /* 0x040fe20000410000 */
[----:B------:R-:W-:Y:S01]  /*a610*/  FMUL.FTZ R37, R2, R37 ;  /* 0x0000002502257220 */ /* 0x000fe20000410000 */
[----:B------:R-:W-:Y:S01]  /*a620*/  LDSM.16.MT88.4 R132, [R184+0x2000] ;  /* 0x00200000b884783b */ /* 0x000fe20000004200 */
[C---:B------:R-:W-:Y:S01]  /*a630*/  FMUL.FTZ R38, R0.reuse, R38 ;  /* 0x0000002600267220 */ /* 0x040fe20000410000 */
[----:B------:R-:W-:Y:S01]  /*a640*/  FMUL.FTZ R39, R0, R39 ;  /* 0x0000002700277220 */ /* 0x000fe20000410000 */
[----:B------:R-:W-:Y:S01]  /*a650*/  FMUL.FTZ R40, R2, R40 ;  /* 0x0000002802287220 */ /* 0x000fe20000410000 */
[----:B--2---:R-:W-:Y:S01]  /*a660*/  F2FP.BF16.F32.PACK_AB R163, R186, R187 ;  /* 0x000000bbbaa3723e */ /* 0x004fe200000010ff */
[----:B------:R-:W-:Y:S01]  /*a670*/  FMUL.FTZ R41, R2, R41 ;  /* 0x0000002902297220 */ /* 0x000fe20000410000 */
[C---:B------:R-:W-:Y:S01]  /*a680*/  FMUL.FTZ R42, R0.reuse, R42 ;  /* 0x0000002a002a7220 */ /* 0x040fe20000410000 */
[----:B------:R-:W-:Y:S01]  /*a690*/  FMUL.FTZ R43, R0, R43 ;  /* 0x0000002b002b7220 */ /* 0x000fe20000410000 */
[----:B------:R-:W-:Y:S01]  /*a6a0*/  LDSM.16.MT88.4 R140, [R185+0x2000] ;  /* 0x00200000b98c783b */ /* 0x000fe20000004200 */
[C---:B------:R-:W-:Y:S01]  /*a6b0*/  FMUL.FTZ R44, R2.reuse, R44 ;  /* 0x0000002c022c7220 */ /* 0x040fe20000410000 */
[C---:B------:R-:W-:Y:S01]  /*a6c0*/  FMUL.FTZ R45, R2.reuse, R45 ;  /* 0x0000002d022d7220 */ /* 0x040fe20000410000 */
[C---:B-1----:R-:W-:Y:S01]  /*a6d0*/  HMMA.16816.F32.BF16 R4, R160.reuse, R12, R4 ;  /* 0x0000000ca004723c */ /* 0x042fe20000041804 */
        /* <DEDUP_REMOVED lines=65> */
[--C-:B------:R-:W-:Y:S01]  /*aaf0*/  FFMA.FTZ R144, R197, UR4, -R170.reuse ;  /* 0x00000004c5907c23 */ /* 0x100fe200080108aa */
[--C-:B------:R-:W-:Y:S01]  /*ab00*/  FFMA.FTZ R145, R195, UR4, -R170.reuse ;  /* 0x00000004c3917c23 */ /* 0x100fe200080108aa */
[----:B------:R-:W-:Y:S01]  /*ab10*/  FMUL.FTZ R77, R2, R77 ;  /* 0x0000004d024d7220 */ /* 0x000fe20000410000 */
[C---:B------:R-:W-:Y:S06]  /*ab20*/  FMUL.FTZ R78, R0.reuse, R78 ;  /* 0x0000004e004e7220 */ /* 0x040fec0000410000 */
[----:B------:R-:W-:Y:S01]  /*ab30*/  MUFU.EX2 R195, R144 ;  /* 0x0000009000c37308 */ /* 0x000fe20000000800 */
[C---:B------:R-:W-:Y:S09]  /*ab40*/  HMMA.16816.F32.BF16 R40, R160.reuse, R146, R40 ;  /* 0x00000092a028723c */ /* 0x040ff20000041828 */
[----:B------:R1:W2:Y:S01]  /*ab50*/  MUFU.EX2 R194, R145 ;  /* 0x0000009100c27308 */ /* 0x0002a20000000800 */
[----:B------:R-:W-:Y:S01]  /*ab60*/  FMUL.FTZ R79, R0, R79 ;  /* 0x0000004f004f7220 */ /* 0x000fe20000410000 */
[C---:B------:R-:W-:Y:S01]  /*ab70*/  FMUL.FTZ R80, R2.reuse, R80 ;  /* 0x0000005002507220 */ /* 0x040fe20000410000 */
[----:B------:R-:W-:Y:S01]  /*ab80*/  FMUL.FTZ R81, R2, R81 ;  /* 0x0000005102517220 */ /* 0x000fe20000410000 */
[C---:B------:R-:W-:Y:S01]  /*ab90*/  FMUL.FTZ R82, R0.reuse, R82 ;  /* 0x0000005200527220 */ /* 0x040fe20000410000 */
[----:B------:R-:W-:Y:S01]  /*aba0*/  FMUL.FTZ R83, R0, R83 ;  /* 0x0000005300537220 */ /* 0x000fe20000410000 */
[C---:B------:R-:W-:Y:S01]  /*abb0*/  FMUL.FTZ R84, R2.reuse, R84 ;  /* 0x0000005402547220 */ /* 0x040fe20000410000 */
[----:B------:R-:W-:Y:S01]  /*abc0*/  FMUL.FTZ R85, R2, R85 ;  /* 0x0000005502557220 */ /* 0x000fe20000410000 */
[C---:B---3--:R-:W-:Y:S02]  /*abd0*/  HMMA.16816.F32.BF16 R44, R160.reuse, R136, R44 ;  /* 0x00000088a02c723c */ /* 0x048fe4000004182c */
[----:B------:R-:W-:Y:S01]  /*abe0*/  MUFU.EX2 R214, R214 ;  /* 0x000000d600d67308 */ /* 0x000fe20000000800 */
[C---:B------:R-:W-:Y:S01]  /*abf0*/  FMUL.FTZ R86, R0.reuse, R86 ;  /* 0x0000005600567220 */ /* 0x040fe20000410000 */
[----:B------:R-:W-:Y:S01]  /*ac00*/  FMUL.FTZ R87, R0, R87 ;  /* 0x0000005700577220 */ /* 0x000fe20000410000 */
[C---:B------:R-:W-:Y:S01]  /*ac10*/  FMUL.FTZ R88, R2.reuse, R88 ;  /* 0x0000005802587220 */ /* 0x040fe20000410000 */
[----:B-1----:R-:W-:Y:S01]  /*ac20*/  LDSM.16.MT88.4 R144, [R184+0x800] ;  /* 0x00080000b890783b */ /* 0x002fe20000004200 */
[----:B------:R-:W-:Y:S01]  /*ac30*/  FMUL.FTZ R89, R2, R89 ;  /* 0x0000005902597220 */ /* 0x000fe20000410000 */
[C---:B------:R-:W-:Y:S03]  /*ac40*/  HMMA.16816.F32.BF16 R48, R160.reuse, R138, R48 ;  /* 0x0000008aa030723c */ /* 0x040fe60000041830 */
[C---:B------:R-:W-:Y:S01]  /*ac50*/  FMUL.FTZ R90, R0.reuse, R90 ;  /* 0x0000005a005a7220 */ /* 0x040fe20000410000 */
[----:B------:R-:W-:Y:S01]  /*ac60*/  FMUL.FTZ R91, R0, R91 ;  /* 0x0000005b005b7220 */ /* 0x000fe20000410000 */
[C---:B------:R-:W-:Y:S01]  /*ac70*/  FMUL.FTZ R92, R2.reuse, R92 ;  /* 0x0000005c025c7220 */ /* 0x040fe20000410000 */
[----:B------:R-:W1:Y:S01]  /*ac80*/  LDSM.16.MT88.4 R136, [R223+0x14000] ;  /* 0x01400000df88783b */ /* 0x000e620000004200 */
        /* <DEDUP_REMOVED lines=49> */
[----:B------:R-:W-:Y:S01]  /*afa0*/  FFMA.FTZ R197, R251, UR4, -R170 ;  /* 0x00000004fbc57c23 */ /* 0x000fe200080108aa */
[----:B------:R-:W-:Y:S01]  /*afb0*/  FFMA.FTZ R167, R167, UR4, -R169 ;  /* 0x00000004a7a77c23 */ /* 0x000fe200080108a9 */
[----:B------:R-:W-:Y:S01]  /*afc0*/  FFMA.FTZ R193, R2, R243, R193 ;  /* 0x000000f302c17223 */ /* 0x000fe200000100c1 */
[C---:B------:R-:W-:Y:S01]  /*afd0*/  HMMA.16816.F32.BF16 R80, R160.reuse, R134, R80 ;  /* 0x00000086a050723c */ /* 0x040fe20000041850 */
[----:B------:R-:W3:Y:S02]  /*afe0*/  LDSM.16.MT88.4 R132, [R223+0x16000] ;  /* 0x01600000df84783b */ /* 0x000ee40000004200 */
[----:B------:R-:W5:Y:S01]  /*aff0*/  MUFU.EX2 R197, R197 ;  /* 0x000000c500c57308 */ /* 0x000f620000000800 */
[----:B------:R-:W-:Y:S01]  /*b000*/  FFMA.FTZ R191, R0, R241, R191 ;  /* 0x000000f100bf7223 */ /* 0x000fe200000100bf */
[----:B------:R-:W-:Y:S08]  /*b010*/  FADD.FTZ R193, R192, R193 ;  /* 0x000000c1c0c17221 */ /* 0x000ff00000010000 */
[----:B------:R-:W-:Y:S01]  /*b020*/  MUFU.EX2 R167, R167 ;  /* 0x000000a700a77308 */ /* 0x000fe20000000800 */
[C---:B----4-:R-:W-:Y:S03]  /*b030*/  HMMA.16816.F32.BF16 R84, R160.reuse, R140, R84 ;  /* 0x0000008ca054723c */ /* 0x050fe60000041854 */
[----:B------:R-:W-:Y:S01]  /*b040*/  FADD.FTZ R188, R188, R191 ;  /* 0x000000bfbcbc7221 */ /* 0x000fe20000010000 */
[----:B------:R-:W-:Y:S03]  /*b050*/  FADD.FTZ R0, R190, R193 ;  /* 0x000000c1be007221 */ /* 0x000fe60000010000 */
[----:B------:R-:W-:Y:S01]  /*b060*/  FADD.FTZ R187, R187, R188 ;  /* 0x000000bcbbbb7221 */ /* 0x000fe20000010000 */
[C---:B------:R-:W-:Y:S01]  /*b070*/  HMMA.16816.F32.BF16 R88, R160.reuse, R142, R88 ;  /* 0x0000008ea058723c */ /* 0x040fe20000041858 */
[----:B------:R-:W4:Y:S02]  /*b080*/  LDSM.16.MT88.4 R140, [R222+0x16000] ;  /* 0x01600000de8c783b */ /* 0x000f240000004200 */
[----:B------:R-:W-:Y:S01]  /*b090*/  FADD.FTZ R0, R189, R0 ;  /* 0x00000000bd007221 */ /* 0x000fe20000010000 */
[----:B------:R-:W-:Y:S04]  /*b0a0*/  FADD.FTZ R186, R186, R187 ;  /* 0x000000bbbaba7221 */ /* 0x000fe80000010000 */
        /* <DEDUP_REMOVED lines=8> */
[----:B------:R-:W-:Y:S07]  /*b130*/  LDSM.16.MT88.4 R140, [R222+0x10800] ;  /* 0x01080000de8c783b */ /* 0x000fee0000004200 */
[C---:B-1----:R-:W-:Y:S08]  /*b140*/  HMMA.16816.F32.BF16 R116, R160.reuse, R136, R116 ;  /* 0x00000088a074723c */ /* 0x042ff00000041874 */
[C---:B------:R-:W-:Y:S01]  /*b150*/  HMMA.16816.F32.BF16 R120, R160.reuse, R138, R120 ;  /* 0x0000008aa078723c */ /* 0x040fe20000041878 */
[----:B------:R-:W1:Y:S07]  /*b160*/  LDSM.16.MT88.4 R136, [R223+0x10800] ;  /* 0x01080000df88783b */ /* 0x000e6e0000004200 */
[C---:B---3--:R-:W-:Y:S03]  /*b170*/  HMMA.16816.F32.BF16 R124, R160.reuse, R132, R124 ;  /* 0x00000084a07c723c */ /* 0x048fe6000004187c */
[----:B--2---:R-:W-:Y:S01]  /*b180*/  F2FP.BF16.F32.PACK_AB R132, R194, R195 ;  /* 0x000000c3c284723e */ /* 0x004fe200000010ff */
[----:B------:R-:W-:Y:S01]  /*b190*/  FADD.FTZ R195, R195, R0 ;  /* 0x00000000c3c37221 */ /* 0x000fe20000010000 */
[----:B------:R-:W-:Y:S01]  /*b1a0*/  F2FP.BF16.F32.PACK_AB R133, R196, R199 ;  /* 0x000000c7c485723e */ /* 0x000fe200000010ff */
[----:B------:R-:W-:Y:S02]  /*b1b0*/  FADD.FTZ R199, R199, R186 ;  /* 0x000000bac7c77221 */ /* 0x000fe40000010000 */
[----:B------:R-:W-:Y:S01]  /*b1c0*/  HMMA.16816.F32.BF16 R128, R160, R134, R128 ;  /* 0x00000086a080723c */ /* 0x000fe20000041880 */
[----:B------:R-:W-:Y:S02]  /*b1d0*/  LDSM.16.MT88.4 R160, [R222+0x14800] ;  /* 0x01480000dea0783b */ /* 0x000fe40000004200 */
[----:B-----5:R-:W-:Y:S01]  /*b1e0*/  F2FP.BF16.F32.PACK_AB R134, R200, R197 ;  /* 0x000000c5c886723e */ /* 0x020fe200000010ff */
        /* <DEDUP_REMOVED lines=26> */
[C---:B------:R-:W-:Y:S03]  /*b390*/  HMMA.16816.F32.BF16 R60, R132.reuse, R156, R60 ;  /* 0x0000009c843c723c */ /* 0x040fe6000004183c */
[--C-:B------:R-:W-:Y:S01]  /*b3a0*/  FFMA.FTZ R156, R211, UR4, -R170.reuse ;  /* 0x00000004d39c7c23 */ /* 0x100fe200080108aa */
[--C-:B------:R-:W-:Y:S01]  /*b3b0*/  FFMA.FTZ R157, R212, UR4, -R169.reuse ;  /* 0x00000004d49d7c23 */ /* 0x100fe200080108a9 */
[----:B------:R-:W-:Y:S03]  /*b3c0*/  FFMA.FTZ R211, R210, UR4, -R169 ;  /* 0x00000004d2d37c23 */ /* 0x000fe600080108a9 */
[C---:B------:R-:W-:Y:S01]  /*b3d0*/  HMMA.16816.F32.BF16 R64, R132.reuse, R158, R64 ;  /* 0x0000009e8440723c */ /* 0x040fe20000041840 */
[----:B------:R-:W-:Y:S02]  /*b3e0*/  MUFU.EX2 R210, R157 ;  /* 0x0000009d00d27308 */ /* 0x000fe40000000800 */
[----:B------:R-:W-:Y:S08]  /*b3f0*/  FFMA.FTZ R158, R209, UR4, -R170 ;  /* 0x00000004d19e7c23 */ /* 0x000ff000080108aa */
[----:B------:R-:W-:Y:S01]  /*b400*/  MUFU.EX2 R209, R156 ;  /* 0x0000009c00d17308 */ /* 0x000fe20000000800 */
[C---:B---3--:R-:W-:Y:S09]  /*b410*/  HMMA.16816.F32.BF16 R68, R132.reuse, R144, R68 ;  /* 0x000000908444723c */ /* 0x048ff20000041844 */
[----:B------:R3:W5:Y:S10]  /*b420*/  MUFU.EX2 R212, R158 ;  /* 0x0000009e00d47308 */ /* 0x0007740000000800 */
[----:B------:R-:W5:Y:S01]  /*b430*/  MUFU.EX2 R211, R211 ;  /* 0x000000d300d37308 */ /* 0x000f620000000800 */
[C---:B------:R-:W-:Y:S01]  /*b440*/  HMMA.16816.F32.BF16 R72, R132.reuse, R146, R72 ;  /* 0x000000928448723c */ /* 0x040fe20000041848 */
[----:B------:R-:W5:Y:S07]  /*b450*/  LDSM.16.MT88.4 R144, [R223+0x11000] ;  /* 0x01100000df90783b */ /* 0x000f6e0000004200 */
[C---:B------:R-:W-:Y:S01]  /*b460*/  HMMA.16816.F32.BF16 R76, R132.reuse, R160, R76 ;  /* 0x000000a0844c723c */ /* 0x040fe2000004184c */
[----:B---3--:R-:W-:Y:S07]  /*b470*/  LDSM.16.MT88.4 R156, [R185+0x3000] ;  /* 0x00300000b99c783b */ /* 0x008fee0000004200 */
        /* <DEDUP_REMOVED lines=23> */
[----:B-----5:R-:W-:Y:S02]  /*b5f0*/  F2FP.BF16.F32.PACK_AB R134, R212, R209 ;  /* 0x000000d1d486723e */ /* 0x020fe400000010ff */
[----:B------:R-:W-:Y:S01]  /*b600*/  F2FP.BF16.F32.PACK_AB R135, R211, R210 ;  /* 0x000000d2d387723e */ /* 0x000fe200000010ff */
[----:B------:R-:W-:Y:S04]  /*b610*/  FADD.FTZ R203, R203, R204 ;  /* 0x000000cccbcb7221 */ /* 0x000fe80000010000 */
[----:B------:R-:W-:Y:S02]  /*b620*/  FADD.FTZ R210, R210, R203 ;  /* 0x000000cbd2d27221 */ /* 0x000fe40000010000 */
[C---:B------:R-:W-:Y:S03]  /*b630*/  HMMA.16816.F32.BF16 R4, R132.reuse, R144, R4 ;  /* 0x000000908404723c */ /* 0x040fe60000041804 */
[----:B------:R-:W-:Y:S05]  /*b640*/  FADD.FTZ R211, R211, R210 ;  /* 0x000000d2d3d37221 */ /* 0x000fea0000010000 */
        /* <DEDUP_REMOVED lines=14> */
[C---:B----4-:R-:W-:Y:S03]  /*b730*/  HMMA.16816.F32.BF16 R44, R132.reuse, R144, R44 ;  /* 0x00000090842c723c */ /* 0x050fe6000004182c */
[--C-:B------:R-:W-:Y:S01]  /*b740*/  FFMA.FTZ R145, R208, UR4, -R170.reuse ;  /* 0x00000004d0917c23 */ /* 0x100fe200080108aa */
[--C-:B------:R-:W-:Y:S01]  /*b750*/  FFMA.FTZ R144, R206, UR4, -R170.reuse ;  /* 0x00000004ce907c23 */ /* 0x100fe200080108aa */
[--C-:B------:R-:W-:Y:S01]  /*b760*/  FFMA.FTZ R208, R207, UR4, -R170.reuse ;  /* 0x00000004cfd07c23 */ /* 0x100fe200080108aa */
[----:B------:R-:W-:Y:S01]  /*b770*/  FFMA.FTZ R170, R205, UR4, -R170 ;  /* 0x00000004cdaa7c23 */ /* 0x000fe200080108aa */
[----:B------:R-:W-:Y:S01]  /*b780*/  MUFU.EX2 R207, R145 ;  /* 0x0000009100cf7308 */ /* 0x000fe20000000800 */
[C---:B------:R-:W-:Y:S09]  /*b790*/  HMMA.16816.F32.BF16 R48, R132.reuse, R146, R48 ;  /* 0x000000928430723c */ /* 0x040ff20000041830 */
[----:B------:R-:W-:Y:S10]  /*b7a0*/  MUFU.EX2 R205, R144 ;  /* 0x0000009000cd7308 */ /* 0x000ff40000000800 */
[----:B------:R-:W4:Y:S01]  /*b7b0*/  MUFU.EX2 R208, R208 ;  /* 0x000000d000d07308 */ /* 0x000f220000000800 */
[C---:B---3--:R-:W-:Y:S08]  /*b7c0*/  HMMA.16816.F32.BF16 R52, R132.reuse, R148, R52 ;  /* 0x000000948434723c */ /* 0x048ff00000041834 */
[C---:B------:R-:W-:Y:S01]  /*b7d0*/  HMMA.16816.F32.BF16 R56, R132.reuse, R150, R56 ;  /* 0x000000968438723c */ /* 0x040fe20000041838 */
[----:B------:R-:W-:Y:S02]  /*b7e0*/  LDSM.16.MT88.4 R148, [R222+0x11800] ;  /* 0x01180000de94783b */ /* 0x000fe40000004200 */
[----:B----4-:R-:W-:Y:S05]  /*b7f0*/  F2FP.BF16.F32.PACK_AB R168, R208, R207 ;  /* 0x000000cfd0a8723e */ /* 0x010fea00000010ff */
        /* <DEDUP_REMOVED lines=21> */
[----:B------:R-:W-:Y:S01]  /*b950*/  FFMA.FTZ R169, R165, UR4, -R169 ;  /* 0x00000004a5a97c23 */ /* 0x000fe200080108a9 */
[----:B------:R-:W2:Y:S03]  /*b960*/  MUFU.EX2 R166, R170 ;  /* 0x000000aa00a67308 */ /* 0x000ea60000000800 */
[C---:B------:R-:W-:Y:S07]  /*b970*/  HMMA.16816.F32.BF16 R120, R132.reuse, R142, R120 ;  /* 0x0000008e8478723c */ /* 0x040fee0000041878 */
[----:B------:R-:W-:Y:S10]  /*b980*/  MUFU.EX2 R165, R140 ;  /* 0x0000008c00a57308 */ /* 0x000ff40000000800 */
[----:B------:R3:W4:Y:S01]  /*b990*/  MUFU.EX2 R206, R169 ;  /* 0x000000a900ce7308 */ /* 0x0007220000000800 */
[C---:B-1----:R-:W-:Y:S03]  /*b9a0*/  HMMA.16816.F32.BF16 R124, R132.reuse, R136, R124 ;  /* 0x00000088847c723c */ /* 0x042fe6000004187c */
[----:B--2---:R-:W-:Y:S05]  /*b9b0*/  F2FP.BF16.F32.PACK_AB R170, R166, R205 ;  /* 0x000000cda6aa723e */ /* 0x004fea00000010ff */
[----:B------:R-:W-:Y:S01]  /*b9c0*/  HMMA.16816.F32.BF16 R128, R132, R138, R128 ;  /* 0x0000008a8480723c */ /* 0x000fe20000041880 */
[----:B------:R-:W1:Y:S02]  /*b9d0*/  LDSM.16.MT88.4 R132, [R185+0x1800] ;  /* 0x00180000b984783b */ /* 0x000e640000004200 */
[C---:B---3--:R-:W-:Y:S01]  /*b9e0*/  F2FP.BF16.F32.PACK_AB R169, R167.reuse, R214 ;  /* 0x000000d6a7a9723e */ /* 0x048fe200000010ff */
[----:B------:R-:W-:Y:S01]  /*b9f0*/  FADD.FTZ R214, R214, R211 ;  /* 0x000000d3d6d67221 */ /* 0x000fe20000010000 */
[C---:B----4-:R-:W-:Y:S03]  /*ba00*/  F2FP.BF16.F32.PACK_AB R171, R206.reuse, R165 ;  /* 0x000000a5ceab723e */ /* 0x050fe600000010ff */
        /* <DEDUP_REMOVED lines=59> */
.L_x_1109:
        /* <DEDUP_REMOVED lines=329> */
.L_x_1113:
        /* <DEDUP_REMOVED lines=52> */
.L_x_1115:
[----:B------:R-:W-:Y:S05]  /*d590*/  BSYNC.RECONVERGENT B0 ;  /* 0x0000000000007941 */ /* 0x000fea0003800200 */
.L_x_1114:
        /* <DEDUP_REMOVED lines=42> */
.L_x_1117:
[----:B------:R-:W-:Y:S05]  /*d840*/  BSYNC.RECONVERGENT B0 ;  /* 0x0000000000007941 */ /* 0x000fea0003800200 */
.L_x_1116:
        /* <DEDUP_REMOVED lines=27> */
.L_x_1119:
[----:B------:R-:W-:Y:S05]  /*da00*/  BSYNC.RECONVERGENT B0 ;  /* 0x0000000000007941 */ /* 0x000fea0003800200 */
.L_x_1118:
        /* <DEDUP_REMOVED lines=27> */
.L_x_1121:
[----:B------:R-:W-:Y:S05]  /*dbc0*/  BSYNC.RECONVERGENT B0 ;  /* 0x0000000000007941 */ /* 0x000fea0003800200 */
.L_x_1120:
        /* <DEDUP_REMOVED lines=27> */
.L_x_1122:
        /* <DEDUP_REMOVED lines=16> */
.L_x_2353:


//--------------------- .text._ZN5flash16flash_fwd_kernelI23Flash_fwd_kernel_traitsILi256ELi64ELi64ELi4ELb0ELb0EN7cutlass10bfloat16_tE19Flash_kernel_traitsILi256ELi64ELi64ELi4ES3_EELb1ELb0ELb1ELb0ELb0ELb1ELb0ELb0EEEvNS_16Flash_fwd_paramsE --------------------------
	.section	.text._ZN5flash16flash_fwd_kernelI23Flash_fwd_kernel_traitsILi256ELi64ELi64ELi4ELb0ELb0EN7cutlass10bfloat16_tE19Flash_kernel_traitsILi256ELi64ELi64ELi4ES3_EELb1ELb0ELb1ELb0ELb0ELb1ELb0ELb0EEEvNS_16Flash_fwd_paramsE,"ax",@progbits
	.align	128
        .global         _ZN5flash16flash_fwd_kernelI23Flash_fwd_kernel_traitsILi256ELi64ELi64ELi4ELb0ELb0EN7cutlass10bfloat16_tE19Flash_kernel_traitsILi256ELi64ELi64ELi4ES3_EELb1ELb0ELb1ELb0ELb0ELb1ELb0ELb0EEEvNS_16Flash_fwd_paramsE
        .type           _ZN5flash16flash_fwd_kernelI23Flash_fwd_kernel_traitsILi256ELi64ELi64ELi4ELb0ELb0EN7cutlass10bfloat16_tE19Flash_kernel_traitsILi256ELi64ELi64ELi4ES3_EELb1ELb0ELb1ELb0ELb0ELb1ELb0ELb0EEEvNS_16Flash_fwd_paramsE,@function
        .size           _ZN5flash16flash_fwd_kernelI23Flash_fwd_kernel_traitsILi256ELi64ELi64ELi4ELb0ELb0EN7cutlass10bfloat16_tE19Flash_kernel_traitsILi256ELi64ELi64ELi4ES3_EELb1ELb0ELb1ELb0ELb0ELb1ELb0ELb0EEEvNS_16Flash_fwd_paramsE,(.L_x_2354 - _ZN5flash16flash_fwd_kernelI23Flash_fwd_kernel_traitsILi256ELi64ELi64ELi4ELb0ELb0EN7cutlass10bfloat16_tE19Flash_kernel_traitsILi256ELi64ELi64ELi4ES3_EELb1ELb0ELb1ELb0ELb0ELb1ELb0ELb0EEEvNS_16Flash_fwd_paramsE)
        .other          _ZN5flash16flash_fwd_kernelI23Flash_fwd_kernel_traitsILi256ELi64ELi64ELi4ELb0ELb0EN7cutlass10bfloat16_tE19Flash_kernel_traitsILi256ELi64ELi64ELi4ES3_EELb1ELb0ELb1ELb0ELb0ELb1ELb0ELb0EEEvNS_16Flash_fwd_paramsE,@"STO_CUDA_ENTRY STV_DEFAULT"
_ZN5flash16flash_fwd_kernelI23Flash_fwd_kernel_traitsILi256ELi64ELi64ELi4ELb0ELb0EN7cutlass10bfloat16_tE19Flash_kernel_traitsILi256ELi64ELi64ELi4ES3_EELb1ELb0ELb1ELb0ELb0ELb1ELb0ELb0EEEvNS_16Flash_fwd_paramsE:
.text._ZN5flash16flash_fwd_kernelI23Flash_fwd_kernel_traitsILi256ELi64ELi64ELi4ELb0ELb0EN7cutlass10bfloat16_tE19Flash_kernel_traitsILi256ELi64ELi64ELi4ES3_EELb1ELb0ELb1ELb0ELb0ELb1ELb0ELb0EEEvNS_16Flash_fwd_paramsE:
        /* <DEDUP_REMOVED lines=14> */
[----:B------:R-:W3:Y:S08]  /*00e0*/  S2UR UR31, SR_CTAID.Y ;  /* 0x00000000001f79c3 */ /* 0x000ef00000002600 */
[----:B------:R-:W1:Y:S01]  /*00f0*/  S2UR UR30, SR_CTAID.Z ;  /* 0x00000000001e79c3 */ /* 0x000e620000002700 */
        /* <DEDUP_REMOVED lines=13> */
[----:B---3--:R-:W-:Y:S02]  /*01d0*/  USHF.L.U32 UR11, UR31, 0x2, URZ ;  /* 0x000000021f0b7899 */ /* 0x008fe400080006ff */
[----:B------:R-:W-:Y:S01]  /*01e0*/  PLOP3.LUT P2, PT, PT, PT, UP4, 0x80, 0x8 ;  /* 0x000000000008781c */ /* 0x000fe20003f4f048 */
[----:B-1----:R-:W-:Y:S02]  /*01f0*/  UIMAD.WIDE.U32 UR14, UR31, 0x4, UR14 ;  /* 0x000000041f0e78a5 */ /* 0x002fe4000f8e000e */
[----:B------:R-:W-:-:S02]  /*0200*/  ULOP3.LUT UR4, UR30, UR18, UR31, 0xfe, !UPT ;  /* 0x000000121e047292 */ /* 0x000fc4000f8efe1f */
[----:B--2---:R-:W-:Y:S02]  /*0210*/  UISETP.NE.AND UP5, UPT, UR12, URZ, UPT ;  /* 0x000000ff0c00728c */ /* 0x004fe4000bfa5270 */
[----:B------:R-:W-:Y:S02]  /*0220*/  UISETP.EQ.U32.AND UP2, UPT, UR6, URZ, UPT ;  /* 0x000000ff0600728c */ /* 0x000fe4000bf42070 */
[----:B------:R-:W-:Y:S01]  /*0230*/  LOP3.LUT P3, RZ, R167, UR4, RZ, 0xfc, !PT ;  /* 0x00000004a7ff7c12 */ /* 0x000fe2000f86fcff */
[----:B------:R-:W-:-:S04]  /*0240*/  USHF.R.U32.HI UR10, URZ, 0x1e, UR31 ;  /* 0x0000001eff0a7899 */ /* 0x000fc8000801161f */
[----:B------:R-:W1:Y:S08]  /*0250*/  LDCU.64 UR4, c[0x0][0x478] ;  /* 0x00008f00ff0477ac */ /* 0x000e700008000a00 */
[----:B------:R-:W2:Y:S01]  /*0260*/  @!P3 LDC.64 R2, c[0x0][0x528] ;  /* 0x00014a00ff02bb82 */ /* 0x000ea20000000a00 */
[----:B------:R-:W-:Y:S02]  /*0270*/  @UP3 UIADD3 UR12, UP1, UPT, UR11, UR8, URZ ;  /* 0x000000080b0c3290 */ /* 0x000fe4000ff3e0ff */
[----:B------:R-:W-:-:S02]  /*0280*/  UISETP.EQ.OR.EX UP2, UPT, UR7, URZ, !UP5, UP2 ;  /* 0x000000ff0700728c */ /* 0x000fc4000ef42720 */
[----:B------:R-:W-:Y:S02]  /*0290*/  @UP3 UIADD3.X UR13, UPT, UPT, UR10, UR9, URZ, UP1, !UPT ;  /* 0x000000090a0d3290 */ /* 0x000fe40008ffe4ff */
[----:B------:R-:W-:Y:S02]  /*02a0*/  UIADD3 UR9, UP1, UPT, UR11, UR6, URZ ;  /* 0x000000060b097290 */ /* 0x000fe4000ff3e0ff */
[----:B-1----:R-:W-:Y:S02]  /*02b0*/  UISETP.NE.U32.AND UP0, UPT, UR4, URZ, UPT ;  /* 0x000000ff0400728c */ /* 0x002fe4000bf05070 */
[----:B------:R-:W-:Y:S02]  /*02c0*/  UIADD3.X UR8, UPT, UPT, UR10, UR7, URZ, UP1, !UPT ;  /* 0x000000070a087290 */ /* 0x000fe40008ffe4ff */
[----:B------:R-:W-:-:S11]  /*02d0*/  UISETP.NE.AND.EX UP0, UPT, UR5, URZ, UPT, UP0 ;  /* 0x000000ff0500728c */ /* 0x000fd6000bf05300 */
[----:B------:R-:W-:-:S04]  /*02e0*/  @UP0 UIADD3 UR4, UP1, UPT, UR11, UR4, URZ ;  /* 0x000000040b040290 */ /* 0x000fc8000ff3e0ff */
[----:B------:R-:W-:Y:S02]  /*02f0*/  @UP0 UIADD3.X UR5, UPT, UPT, UR10, UR5, URZ, UP1, !UPT ;  /* 0x000000050a050290 */ /* 0x000fe40008ffe4ff */
[----:B------:R-:W-:-:S04]  /*0300*/  IMAD.U32 R8, RZ, RZ, UR4 ;  /* 0x00000004ff087e24 */ /* 0x000fc8000f8e00ff */
[----:B------:R-:W-:Y:S01]  /*0310*/  IMAD.U32 R9, RZ, RZ, UR5 ;  /* 0x00000005ff097e24 */ /* 0x000fe2000f8e00ff */
[----:B----4-:R-:W-:Y:S02]  /*0320*/  @P1 R2UR UR20, R6 ;  /* 0x00000000061412ca */ /* 0x010fe400000e0000 */
[----:B------:R-:W-:Y:S02]  /*0330*/  @P1 R2UR UR21, R7 ;  /* 0x00000000071512ca */ /* 0x000fe400000e0000 */
[----:B------:R-:W-:Y:S01]  /*0340*/  @P1 IADD3 R81, P0, PT, R4, R0, RZ ;  /* 0x0000000004511210 */ /* 0x000fe20007f1e0ff */
[----:B------:R-:W1:Y:S08]  /*0350*/  @!UP4 LDCU UR33, c[0x0][0x434] ;  /* 0x00008680ff21c7ac */ /* 0x000e700008000800 */
[----:B------:R-:W-:Y:S01]  /*0360*/  IMAD.U32 R6, RZ, RZ, UR20 ;  /* 0x00000014ff067e24 */ /* 0x000fe2000f8e00ff */
[----:B------:R-:W3:Y:S01]  /*0370*/  @!UP0 LDCU.64 UR4, c[0x0][0x488] ;  /* 0x00009100ff0487ac */ /* 0x000ee20008000a00 */
[----:B------:R-:W-:-:S02]  /*0380*/  IMAD.U32 R7, RZ, RZ, UR21 ;  /* 0x00000015ff077e24 */ /* 0x000fc4000f8e00ff */
[----:B------:R-:W-:Y:S01]  /*0390*/  @P1 IMAD.X R77, RZ, RZ, R5, P0 ;  /* 0x000000ffff4d1224 */ /* 0x000fe200000e0605 */
[----:B------:R-:W-:Y:S01]  /*03a0*/  PLOP3.LUT P1, PT, PT, PT, UP3, 0x80, 0x8 ;  /* 0x000000000008781c */ /* 0x000fe20003f2f038 */
[----:B------:R-:W-:Y:S01]  /*03b0*/  @!P3 IMAD.MOV.U32 R4, RZ, RZ, R81 ;  /* 0x000000ffff04b224 */ /* 0x000fe200078e0051 */
[----:B--2---:R2:W-:Y:S01]  /*03c0*/  @!P3 STG.E.64 desc[UR16][R2.64], R6 ;  /* 0x000000060200b986 */ /* 0x0045e2000c101b10 */
[----:B------:R-:W-:-:S05]  /*03d0*/  @!P3 IMAD.MOV.U32 R5, RZ, RZ, R77 ;  /* 0x000000ffff05b224 */ /* 0x000fca00078e004d */
[----:B------:R4:W-:Y:S01]  /*03e0*/  @!P3 STG.E.64 desc[UR16][R2.64+0x8], R4 ;  /* 0x000008040200b986 */ /* 0x0009e2000c101b10 */
[----:B------:R-:W-:Y:S02]  /*03f0*/  PLOP3.LUT P3, PT, PT, PT, UP2, 0x80, 0x8 ;  /* 0x000000000008781c */ /* 0x000fe40003f6f028 */
[----:B------:R-:W-:-:S13]  /*0400*/  PLOP3.LUT P0, PT, PT, PT, UP0, 0x80, 0x8 ;  /* 0x000000000008781c */ /* 0x000fda0003f0f008 */
[----:B------:R-:W5:Y:S01]  /*0410*/  @P0 LDG.E R0, desc[UR16][R8.64] ;  /* 0x0000001008000981 */ /* 0x000f62000c1e1900 */
[----:B--2---:R-:W-:Y:S01]  /*0420*/  IMAD.U32 R6, RZ, RZ, UR14 ;  /* 0x0000000eff067e24 */ /* 0x004fe2000f8e00ff */
[----:B------:R-:W-:-:S05]  /*0430*/  MOV R7, UR15 ;  /* 0x0000000f00077c02 */ /* 0x000fca0008000f00 */
[----:B----4-:R-:W2:Y:S04]  /*0440*/  @P4 LDG.E R5, desc[UR16][R6.64] ;  /* 0x0000001006054981 */ /* 0x010ea8000c1e1900 */
[----:B------:R4:W3:Y:S02]  /*0450*/  @P2 LDG.E R2, desc[UR16][R6.64+0x4] ;  /* 0x0000041006022981 */ /* 0x0008e4000c1e1900 */
[----:B----4-:R-:W-:Y:S02]  /*0460*/  IMAD.U32 R6, RZ, RZ, UR12 ;  /* 0x0000000cff067e24 */ /* 0x010fe4000f8e00ff */
[----:B------:R-:W-:-:S05]  /*0470*/  IMAD.U32 R7, RZ, RZ, UR13 ;  /* 0x0000000dff077e24 */ /* 0x000fca000f8e00ff */
[----:B------:R4:W3:Y:S02]  /*0480*/  @P1 LDG.E R3, desc[UR16][R6.64] ;  /* 0x0000001006031981 */ /* 0x0008e4000c1e1900 */
[----:B----4-:R-:W-:Y:S01]  /*0490*/  MOV R6, UR9 ;  /* 0x0000000900067c02 */ /* 0x010fe20008000f00 */
[----:B------:R-:W-:-:S05]  /*04a0*/  IMAD.U32 R7, RZ, RZ, UR8 ;  /* 0x00000008ff077e24 */ /* 0x000fca000f8e00ff */
[----:B------:R-:W4:Y:S01]  /*04b0*/  @!P3 LDG.E R4, desc[UR16][R6.64] ;  /* 0x000000100604b981 */ /* 0x000f22000c1e1900 */
[----:B------:R-:W-:Y:S01]  /*04c0*/  UMOV UR15, 0xffffffff ;  /* 0xffffffff000f7882 */ /* 0x000fe20000000000 */
        /* <DEDUP_REMOVED lines=8> */
[----:B-1----:R-:W-:-:S04]  /*0550*/  @UP4 UIADD3 UR33, UPT, UPT, UR8, -UR15, URZ ;  /* 0x8000000f08214290 */ /* 0x002fc8000fffe0ff */
[----:B------:R-:W-:Y:S01]  /*0560*/  UISETP.GT.AND UP2, UPT, UR33, UR18, UPT ;  /* 0x000000122100728c */ /* 0x000fe2000bf44270 */
[----:B------:R-:W-:-:S05]  /*0570*/  @P1 R2UR UR19, R3 ;  /* 0x00000000031312ca */ /* 0x000fca00000e0000 */
[----:B------:R-:W-:Y:S01]  /*0580*/  PLOP3.LUT P1, PT, PT, PT, UP2, 0x80, 0x8 ;  /* 0x000000000008781c */ /* 0x000fe20003f2f028 */
[----:B------:R-:W-:Y:S01]  /*0590*/  @!UP0 UISETP.NE.U32.AND UP2, UPT, UR4, URZ, UPT ;  /* 0x000000ff0400828c */ /* 0x000fe2000bf45070 */
[----:B------:R-:W1:Y:S01]  /*05a0*/  @!UP1 LDCU UR4, c[0x0][0x438] ;  /* 0x00008700ff0497ac */ /* 0x000e620008000800 */
[----:B----4-:R-:W-:Y:S01]  /*05b0*/  @!P3 R2UR UR24, R4 ;  /* 0x000000000418b2ca */ /* 0x010fe200000e0000 */
[----:B-1----:R-:W-:-:S14]  /*05c0*/  BRA.U !UP1, `(.L_x_1123) ;  /* 0x0000000109187547 */ /* 0x002fdc000b800000 */
[----:B------:R-:W-:-:S13]  /*05d0*/  PLOP3.LUT P2, PT, PT, PT, UP5, 0x80, 0x8 ;  /* 0x000000000008781c */ /* 0x000fda0003f4f058 */
[----:B------:R-:W2:Y:S04]  /*05e0*/  @P2 LDG.E R2, desc[UR16][R6.64+0x4] ;  /* 0x0000041006022981 */ /* 0x000ea8000c1e1900 */
[----:B------:R-:W3:Y:S01]  /*05f0*/  @!P2 LDG.E R6, desc[UR16][R6.64] ;  /* 0x000000100606a981 */ /* 0x000ee2000c1e1900 */
[----:B--2---:R-:W-:-:S13]  /*0600*/  @P2 R2UR UR4, R2 ;  /* 0x00000000020422ca */ /* 0x004fda00000e0000 */
[----:B------:R-:W-:-:S07]  /*0610*/  @UP5 UIADD3 UR4, UPT, UPT, UR4, -UR24, URZ ;  /* 0x8000001804045290 */ /* 0x000fce000fffe0ff */
[----:B---3--:R-:W-:Y:S02]  /*0620*/  @!P2 R2UR UR4, R6 ;  /* 0x000000000604a2ca */ /* 0x008fe400000e0000 */
.L_x_1123:
        /* <DEDUP_REMOVED lines=29> */
[----:B------:R-:W-:Y:S01]  /*0800*/  UISETP.NE.AND UP0, UPT, UR15, -0x1, UPT ;  /* 0xffffffff0f00788c */ /* 0x000fe2000bf05270 */
[----:B------:R-:W2:Y:S10]  /*0810*/  LDCU.U8 UR10, c[0x0][0x548] ;  /* 0x0000a900ff0a77ac */ /* 0x000eb40008000000 */
[----:B------:R-:W3:Y:S01]  /*0820*/  @!UP0 LDCU.64 UR8, c[0x0][0x400] ;  /* 0x00008000ff0887ac */ /* 0x000ee20008000a00 */
[----:B-1----:R-:W-:Y:S01]  /*0830*/  UISETP.NE.AND UP1, UPT, UR4, URZ, UPT ;  /* 0x000000ff0400728c */ /* 0x002fe2000bf25270 */
[----:B------:R-:W1:Y:S10]  /*0840*/  @UP0 LDCU.64 UR6, c[0x0][0x408] ;  /* 0x00008100ff0607ac */ /* 0x000e740008000a00 */
[----:B------:R-:W4:Y:S01]  /*0850*/  @UP1 LDCU.64 UR4, c[0x0][0x430] ;  /* 0x00008600ff0417ac */ /* 0x000f220008000a00 */
[----:B---3--:R-:W-:Y:S01]  /*0860*/  @!UP0 UIMAD.WIDE.U32 UR12, UR31, UR8, URZ ;  /* 0x000000081f0c82a5 */ /* 0x008fe2000f8e00ff */
[----:B------:R-:W3:Y:S01]  /*0870*/  @UP1 LDCU UR8, c[0x0][0x430] ;  /* 0x00008600ff0817ac */ /* 0x000ee20008000800 */
[----:B-1----:R-:W-:-:S02]  /*0880*/  @UP0 UIMAD.WIDE.U32 UR20, UR15, UR6, URZ ;  /* 0x000000060f1402a5 */ /* 0x002fc4000f8e00ff */
[----:B------:R-:W-:Y:S02]  /*0890*/  @!UP0 UIMAD UR9, UR31, UR9, UR13 ;  /* 0x000000091f0982a4 */ /* 0x000fe4000f8e020d */
[----:B------:R-:W-:-:S03]  /*08a0*/  @UP0 UIMAD UR9, UR15, UR7, UR21 ;  /* 0x000000070f0902a4 */ /* 0x000fc6000f8e0215 */
[----:B------:R-:W-:Y:S01]  /*08b0*/  @UP1 UMOV UR7, 0x1 ;  /* 0x0000000100071882 */ /* 0x000fe20000000000 */
[----:B----4-:R-:W-:Y:S01]  /*08c0*/  @UP1 UIMAD UR11, UR4, UR5, URZ ;  /* 0x00000005040b12a4 */ /* 0x010fe2000f8e02ff */
[----:B------:R-:W-:Y:S01]  /*08d0*/  @UP0 UMOV UR12, UR20 ;  /* 0x00000014000c0c82 */ /* 0x000fe20008000000 */
[----:B--23--:R-:W-:Y:S10]  /*08e0*/  BRA.U UP1, `(.L_x_1125) ;  /* 0x0000000101287547 */ /* 0x00cff4000b800000 */
[----:B------:R-:W-:Y:S01]  /*08f0*/  UISETP.NE.AND UP0, UPT, UR10, URZ, UPT ;  /* 0x000000ff0a00728c */ /* 0x000fe2000bf05270 */
        /* <DEDUP_REMOVED lines=9> */
.L_x_1125:
[----:B------:R-:W1:Y:S01]  /*0990*/  LDCU.64 UR4, c[0x0][0x410] ;  /* 0x00008200ff0477ac */ /* 0x000e620008000a00 */
[----:B------:R-:W2:Y:S01]  /*09a0*/  S2R R12, SR_CTAID.X ;  /* 0x00000000000c7919 */ /* 0x000ea20000002500 */
[C---:B------:R-:W-:Y:S01]  /*09b0*/  IMAD.SHL.U32 R0, R167.reuse, 0x8, RZ ;  /* 0x00000008a7007824 */ /* 0x040fe200078e00ff */
[----:B------:R-:W-:Y:S01]  /*09c0*/  SHF.R.U32.HI R6, RZ, 0x3, R167 ;  /* 0x00000003ff067819 */ /* 0x000fe200000116a7 */
[----:B------:R-:W4:Y:S01]  /*09d0*/  LDCU UR6, c[0x0][0x434] ;  /* 0x00008680ff0677ac */ /* 0x000f220008000800 */
[----:B------:R-:W-:Y:S01]  /*09e0*/  MOV R7, RZ ;  /* 0x000000ff00077202 */ /* 0x000fe20000000f00 */
[----:B------:R-:W-:Y:S01]  /*09f0*/  BSSY.RECONVERGENT B0, `(.L_x_1126) ;  /* 0x0000030000007945 */ /* 0x000fe20003800200 */
[----:B------:R-:W-:Y:S01]  /*0a00*/  LOP3.LUT R0, R0, 0x38, RZ, 0xc0, !PT ;  /* 0x0000003800007812 */ /* 0x000fe200078ec0ff */
[----:B------:R-:W-:Y:S01]  /*0a10*/  UISETP.NE.AND UP1, UPT, UR10, URZ, !UP1 ;  /* 0x000000ff0a00728c */ /* 0x000fe2000cf25270 */
[----:B------:R-:W-:Y:S01]  /*0a20*/  VIADD R4, R6, 0x10 ;  /* 0x0000001006047836 */ /* 0x000fe20000000000 */
[----:B------:R-:W-:Y:S01]  /*0a30*/  UISETP.NE.AND UP0, UPT, UR15, -0x1, UPT ;  /* 0xffffffff0f00788c */ /* 0x000fe2000bf05270 */
[----:B------:R-:W-:Y:S01]  /*0a40*/  IADD3 R14, P1, PT, R0, UR12, RZ ;  /* 0x0000000c000e7c10 */ /* 0x000fe2000ff3e0ff */
[----:B---3--:R-:W-:Y:S01]  /*0a50*/  UIMAD UR11, UR30, UR11, URZ ;  /* 0x0000000b1e0b72a4 */ /* 0x008fe2000f8e02ff */
[C---:B------:R-:W-:Y:S01]  /*0a60*/  IADD3 R3, PT, PT, R6.reuse, 0x20, RZ ;  /* 0x0000002006037810 */ /* 0x040fe20007ffe0ff */
[----:B------:R-:W-:Y:S01]  /*0a70*/  VIADD R2, R6, 0x30 ;  /* 0x0000003006027836 */ /* 0x000fe20000000000 */
[----:B------:R-:W-:Y:S01]  /*0a80*/  LOP3.LUT P6, R167, R167, 0x7, RZ, 0xc0, !PT ;  /* 0x00000007a7a77812 */ /* 0x000fe200078cc0ff */
[----:B------:R-:W-:-:S02]  /*0a90*/  IMAD.X R15, RZ, RZ, UR9, P1 ;  /* 0x00000009ff0f7e24 */ /* 0x000fc400088e06ff */
[----:B-1----:R-:W-:Y:S01]  /*0aa0*/  IMAD.U32 R8, RZ, RZ, UR4 ;  /* 0x00000004ff087e24 */ /* 0x002fe2000f8e00ff */
[----:B------:R-:W-:Y:S01]  /*0ab0*/  UIMAD UR4, UR18, UR8, URZ ;  /* 0x00000008120472a4 */ /* 0x000fe2000f8e02ff */
[----:B------:R-:W-:Y:S01]  /*0ac0*/  IMAD.U32 R10, RZ, RZ, UR5 ;  /* 0x00000005ff0a7e24 */ /* 0x000fe2000f8e00ff */
[----:B------:R-:W-:Y:S01]  /*0ad0*/  UIADD3 UR18, UPT, UPT, -UR18, UR33, URZ ;  /* 0x0000002112127290 */ /* 0x000fe2000fffe1ff */
[----:B------:R-:W-:Y:S01]  /*0ae0*/  IMAD.WIDE.U32 R8, R8, UR30, R14 ;  /* 0x0000001e08087c25 */ /* 0x000fe2000f8e000e */
[----:B----4-:R-:W-:Y:S02]  /*0af0*/  UIMAD UR6, UR31, UR6, URZ ;  /* 0x000000061f0672a4 */ /* 0x010fe4000f8e02ff */
        /* <DEDUP_REMOVED lines=15> */
[----:B--2---:R-:W-:-:S03]  /*0bf0*/  IMAD.WIDE.U32 R12, R12, 0x40, R6 ;  /* 0x000000400c0c7825 */ /* 0x004fc600078e0006 */
        /* <DEDUP_REMOVED lines=15> */
.L_x_1127:
[----:B------:R-:W-:Y:S05]  /*0cf0*/  BSYNC.RECONVERGENT B0 ;  /* 0x0000000000007941 */ /* 0x000fea0003800200 */
.L_x_1126:
        /* <DEDUP_REMOVED lines=20> */
.L_x_1129:
[----:B------:R-:W-:Y:S05]  /*0e40*/  BSYNC.RECONVERGENT B0 ;  /* 0x0000000000007941 */ /* 0x000fea0003800200 */
.L_x_1128:
        /* <DEDUP_REMOVED lines=18> */
.L_x_1131:
[----:B------:R-:W-:Y:S05]  /*0f70*/  BSYNC.RECONVERGENT B0 ;  /* 0x0000000000007941 */ /* 0x000fea0003800200 */
.L_x_1130:
        /* <DEDUP_REMOVED lines=17> */
.L_x_1133:
[----:B------:R-:W-:Y:S05]  /*1090*/  BSYNC.RECONVERGENT B0 ;  /* 0x0000000000007941 */ /* 0x000fea0003800200 */
.L_x_1132:
        /* <DEDUP_REMOVED lines=10> */
.L_x_1135:
[----:B------:R-:W-:Y:S05]  /*1140*/  BSYNC.RECONVERGENT B0 ;  /* 0x0000000000007941 */ /* 0x000fea0003800200 */
.L_x_1134:
        /* <DEDUP_REMOVED lines=10> */
.L_x_1137:
[----:B------:R-:W-:Y:S05]  /*11f0*/  BSYNC.RECONVERGENT B0 ;  /* 0x0000000000007941 */ /* 0x000fea0003800200 */
.L_x_1136:
        /* <DEDUP_REMOVED lines=10> */
.L_x_1139:
[----:B------:R-:W-:Y:S05]  /*12a0*/  BSYNC.RECONVERGENT B0 ;  /* 0x0000000000007941 */ /* 0x000fea0003800200 */
.L_x_1138:
        /* <DEDUP_REMOVED lines=10> */
.L_x_1124:
        /* <DEDUP_REMOVED lines=22> */
.L_x_1140:
[----:B------:R-:W1:Y:S01]  /*14b0*/  LDCU.64 UR12, c[0x0][0x3b8] ;  /* 0x00007700ff0c77ac */ /* 0x000e620008000a00 */
[----:B------:R-:W-:-:S04]  /*14c0*/  UIADD3 UR6, UPT, UPT, UR19, UR24, URZ ;  /* 0x0000001813067290 */ /* 0x000fc8000fffe0ff */
[----:B-1----:R-:W-:Y:S02]  /*14d0*/  UIMAD.WIDE.U32 UR4, UR6, UR12, URZ ;  /* 0x0000000c060472a5 */ /* 0x002fe4000f8e00ff */
[----:B------:R-:W-:-:S04]  /*14e0*/  UIMAD UR6, UR6, UR13, URZ ;  /* 0x0000000d060672a4 */ /* 0x000fc8000f8e02ff */
[----:B------:R-:W-:Y:S01]  /*14f0*/  UIADD3 UR6, UPT, UPT, UR5, UR6, URZ ;  /* 0x0000000605067290 */ /* 0x000fe2000fffe0ff */
[----:B------:R-:W-:-:S11]  /*1500*/  UMOV UR8, UR4 ;  /* 0x0000000400087c82 */ /* 0x000fd60008000000 */
.L_x_1141:
        /* <DEDUP_REMOVED lines=42> */
.L_x_1142:
[----:B------:R-:W1:Y:S01]  /*17b0*/  LDCU.64 UR10, c[0x0][0x3c0] ;  /* 0x00007800ff0a77ac */ /* 0x000e620008000a00 */
[----:B------:R-:W-:-:S04]  /*17c0*/  UIADD3 UR19, UPT, UPT, UR19, UR24, URZ ;  /* 0x0000001813137290 */ /* 0x000fc8000fffe0ff */
[----:B-1----:R-:W-:Y:S02]  /*17d0*/  UIMAD.WIDE.U32 UR26, UR19, UR10, URZ ;  /* 0x0000000a131a72a5 */ /* 0x002fe4000f8e00ff */
[----:B------:R-:W-:-:S04]  /*17e0*/  UIMAD UR19, UR19, UR11, URZ ;  /* 0x0000000b131372a4 */ /* 0x000fc8000f8e02ff */
[----:B------:R-:W-:-:S12]  /*17f0*/  UIADD3 UR24, UPT, UPT, UR27, UR19, URZ ;  /* 0x000000131b187290 */ /* 0x000fd8000fffe0ff */
.L_x_1143:
[----:B------:R-:W-:Y:S01]  /*1800*/  UIADD3 UR7, UPT, UPT, -UR18, UR33, URZ ;  /* 0x0000002112077290 */ /* 0x000fe2000fffe1ff */
[----:B------:R-:W1:Y:S01]  /*1810*/  S2R R10, SR_CTAID.X ;  /* 0x00000000000a7919 */ /* 0x000e620000002500 */
[--C-:B------:R-:W-:Y:S01]  /*1820*/  SHF.R.U32.HI R0, RZ, 0x3, R167.reuse ;  /* 0x00000003ff007819 */ /* 0x100fe200000116a7 */
[----:B------:R-:W2:Y:S01]  /*1830*/  LDCU.64 UR4, c[0x0][0x3c8] ;  /* 0x00007900ff0477ac */ /* 0x000ea20008000a00 */
[C---:B------:R-:W-:Y:S01]  /*1840*/  IMAD.SHL.U32 R190, R167.reuse, 0x8, RZ ;  /* 0x00000008a7be7824 */ /* 0x040fe200078e00ff */
[--C-:B------:R-:W-:Y:S01]  /*1850*/  SHF.R.U32.HI R185, RZ, 0x1, R167.reuse ;  /* 0x00000001ffb97819 */ /* 0x100fe200000116a7 */
[----:B------:R-:W-:Y:S01]  /*1860*/  IMAD.MOV.U32 R7, RZ, RZ, RZ ;  /* 0x000000ffff077224 */ /* 0x000fe200078e00ff */
[----:B------:R-:W-:Y:S01]  /*1870*/  ISETP.GE.AND P6, PT, R0, UR7, PT ;  /* 0x0000000700007c0c */ /* 0x000fe2000bfc6270 */
[----:B------:R-:W-:Y:S01]  /*1880*/  IMAD.MOV.U32 R6, RZ, RZ, R0 ;  /* 0x000000ffff067224 */ /* 0x000fe200078e0000 */
[----:B------:R-:W-:Y:S01]  /*1890*/  LOP3.LUT R184, R190, 0x38, RZ, 0xc0, !PT ;  /* 0x00000038beb87812 */ /* 0x000fe200078ec0ff */
[----:B------:R-:W-:Y:S01]  /*18a0*/  VIADD R15, R0, 0x20 ;  /* 0x00000020000f7836 */ /* 0x000fe20000000000 */
[----:B------:R-:W-:Y:S01]  /*18b0*/  LOP3.LUT R165, R190, 0x1f8, RZ, 0xc0, !PT ;  /* 0x000001f8bea57812 */ /* 0x000fe200078ec0ff */
[----:B------:R-:W-:Y:S01]  /*18c0*/  VIADD R16, R0, 0x30 ;  /* 0x0000003000107836 */ /* 0x000fe20000000000 */
[----:B------:R-:W-:Y:S01]  /*18d0*/  IADD3 R4, P0, PT, R184, UR34, RZ ;  /* 0x00000022b8047c10 */ /* 0x000fe2000ff1e0ff */
[----:B------:R-:W-:Y:S01]  /*18e0*/  IMAD.SHL.U32 R176, R167, 0x40, RZ ;  /* 0x00000040a7b07824 */ /* 0x000fe200078e00ff */
[----:B------:R-:W-:Y:S01]  /*18f0*/  ISETP.GE.AND P4, PT, R15, UR7, PT ;  /* 0x000000070f007c0c */ /* 0x000fe2000bf86270 */
[----:B------:R-:W-:Y:S01]  /*1900*/  UIADD3 UR41, UPT, UPT, UR23, -0x1, URZ ;  /* 0xffffffff17297890 */ /* 0x000fe2000fffe0ff */
[----:B------:R-:W-:Y:S01]  /*1910*/  ISETP.GE.AND P3, PT, R16, UR7, PT ;  /* 0x0000000710007c0c */ /* 0x000fe2000bf66270 */
[----:B------:R-:W-:Y:S01]  /*1920*/  IMAD.X R5, RZ, RZ, UR9, P0 ;  /* 0x00000009ff057e24 */ /* 0x000fe200080e06ff */
[----:B------:R-:W-:Y:S01]  /*1930*/  LOP3.LUT R78, R165, 0x38, R167, 0x78, !PT ;  /* 0x00000038a54e7812 */ /* 0x000fe200078e78a7 */
[----:B------:R-:W3:Y:S01]  /*1940*/  @!P6 LDC.64 R2, c[0x0][0x3b0] ;  /* 0x0000ec00ff02eb82 */ /* 0x000ee20000000a00 */
[----:B--2---:R-:W-:Y:S01]  /*1950*/  IMAD.U32 R24, RZ, RZ, UR4 ;  /* 0x00000004ff187e24 */ /* 0x004fe2000f8e00ff */
[----:B------:R-:W-:Y:S01]  /*1960*/  USHF.L.U32 UR34, UR41, 0x6, URZ ;  /* 0x0000000629227899 */ /* 0x000fe200080006ff */
[----:B------:R-:W-:Y:S01]  /*1970*/  IMAD.SHL.U32 R14, R167, 0x20, RZ ;  /* 0x00000020a70e7824 */ /* 0x000fe200078e00ff */
[----:B------:R-:W-:Y:S01]  /*1980*/  USHF.R.S32.HI UR19, URZ, 0x1f, UR22 ;  /* 0x0000001fff137899 */ /* 0x000fe20008011416 */
[----:B------:R-:W-:Y:S01]  /*1990*/  IMAD.WIDE.U32 R24, R24, UR30, R4 ;  /* 0x0000001e18187c25 */ /* 0x000fe2000f8e0004 */
[----:B------:R-:W-:Y:S01]  /*19a0*/  LOP3.LUT R5, R176, 0x200, RZ, 0xc0, !PT ;  /* 0x00000200b0057812 */ /* 0x000fe200078ec0ff */
[----:B------:R-:W-:Y:S01]  /*19b0*/  UIADD3 UR18, UPT, UPT, -UR34, UR32, URZ ;  /* 0x0000002022127290 */ /* 0x000fe2000fffe1ff */
[----:B------:R-:W2:Y:S01]  /*19c0*/  @!P6 LDC.64 R30, c[0x0][0x380] ;  /* 0x0000e000ff1eeb82 */ /* 0x000ea20000000a00 */
[----:B------:R-:W-:Y:S01]  /*19d0*/  @!P4 IMAD.MOV.U32 R26, RZ, RZ, R24 ;  /* 0x000000ffff1ac224 */ /* 0x000fe200078e0018 */
[----:B------:R-:W-:Y:S01]  /*19e0*/  LOP3.LUT R14, R5, 0x7c00, R14, 0xf8, !PT ;  /* 0x00007c00050e7812 */ /* 0x000fe200078ef80e */
[----:B------:R-:W-:Y:S01]  /*19f0*/  USHF.L.U64.HI UR35, UR12, 0x6, UR13 ;  /* 0x000000060c237899 */ /* 0x000fe2000801020d */
[----:B------:R-:W-:Y:S01]  /*1a00*/  LOP3.LUT R166, R184, 0x1c0, R176, 0xf8, !PT ;  /* 0x000001c0b8a67812 */ /* 0x000fe200078ef8b0 */
[----:B-1----:R-:W-:Y:S01]  /*1a10*/  IMAD.WIDE.U32 R10, R10, 0x40, R6 ;  /* 0x000000400a0a7825 */ /* 0x002fe200078e0006 */
[----:B------:R-:W-:Y:S01]  /*1a20*/  USHF.L.U32 UR36, UR12, 0x6, URZ ;  /* 0x000000060c247899 */ /* 0x000fe200080006ff */
[----:B------:R-:W-:Y:S01]  /*1a30*/  LOP3.LUT R216, R176, 0x400, RZ, 0xc0, !PT ;  /* 0x00000400b0d87812 */ /* 0x000fe200078ec0ff */
[----:B------:R-:W1:Y:S01]  /*1a40*/  S2UR UR9, SR_CgaCtaId ;  /* 0x00000000000979c3 */ /* 0x000e620000008800 */
[----:B------:R-:W-:Y:S01]  /*1a50*/  IMAD.U32 R6, RZ, RZ, UR5 ;  /* 0x00000005ff067e24 */ /* 0x000fe2000f8e00ff */
[----:B------:R-:W4:Y:S01]  /*1a60*/  LDCU.64 UR4, c[0x0][0x3d0] ;  /* 0x00007a00ff0477ac */ /* 0x000f220008000a00 */
[----:B------:R-:W-:Y:S01]  /*1a70*/  IMAD.MOV.U32 R220, RZ, RZ, 0x20 ;  /* 0x00000020ffdc7424 */ /* 0x000fe200078e00ff */
[----:B------:R-:W5:Y:S01]  /*1a80*/  S2R R238, SR_CTAID.X ;  /* 0x0000000000ee7919 */ /* 0x000f620000002500 */
[----:B------:R-:W-:Y:S01]  /*1a90*/  IMAD R25, R6, UR30, R25 ;  /* 0x0000001e06197c24 */ /* 0x000fe2000f8e0219 */
[----:B------:R-:W-:Y:S01]  /*1aa0*/  UIMAD.WIDE.U32 UR44, UR36, UR41, URZ ;  /* 0x00000029242c72a5 */ /* 0x000fe2000f8e00ff */
[----:B------:R-:W-:Y:S01]  /*1ab0*/  IMAD.MOV.U32 R180, RZ, RZ, 0x40 ;  /* 0x00000040ffb47424 */ /* 0x000fe200078e00ff */
[----:B------:R-:W5:Y:S01]  /*1ac0*/  @!P4 LDC.64 R8, c[0x0][0x3b0] ;  /* 0x0000ec00ff08cb82 */ /* 0x000f620000000a00 */
[-C--:B---3--:R-:W-:Y:S01]  /*1ad0*/  @!P6 IMAD R4, R11, R2.reuse, RZ ;  /* 0x000000020b04e224 */ /* 0x088fe200078e02ff */
[----:B------:R-:W-:Y:S01]  /*1ae0*/  USHF.L.U32 UR27, UR12, 0x4, URZ ;  /* 0x000000040c1b7899 */ /* 0x000fe200080006ff */
[----:B------:R-:W-:Y:S01]  /*1af0*/  @!P6 IMAD.WIDE.U32 R6, R10, R2, R24 ;  /* 0x000000020a06e225 */ /* 0x000fe200078e0018 */
[----:B------:R-:W-:Y:S01]  /*1b00*/  USHF.L.U64.HI UR25, UR12, 0x4, UR13 ;  /* 0x000000040c197899 */ /* 0x000fe2000801020d */
[----:B------:R-:W-:Y:S01]  /*1b10*/  LOP3.LUT R234, R167, 0x1f, RZ, 0xc0, !PT ;  /* 0x0000001fa7ea7812 */ /* 0x000fe200078ec0ff */
[----:B------:R-:W-:Y:S01]  /*1b20*/  UIMAD.WIDE.U32 UR42, UR12, 0x20, URZ ;  /* 0x000000200c2a78a5 */ /* 0x000fe2000f8e00ff */
[----:B------:R-:W-:Y:S01]  /*1b30*/  VIADD R2, R0, 0x10 ;  /* 0x0000001000027836 */ /* 0x000fe20000000000 */
[----:B--2---:R-:W-:Y:S01]  /*1b40*/  @!P6 LEA R30, P0, R6, R30, 0x1 ;  /* 0x0000001e061ee211 */ /* 0x004fe200078008ff */
[----:B------:R-:W-:Y:S01]  /*1b50*/  @!P6 IMAD R3, R10, R3, R4 ;  /* 0x000000030a03e224 */ /* 0x000fe200078e0204 */
[----:B------:R-:W-:Y:S01]  /*1b60*/  LOP3.LUT R4, R190, 0x1e00, RZ, 0xc0, !PT ;  /* 0x00001e00be047812 */ /* 0x000fe200078ec0ff */
[----:B------:R-:W-:Y:S01]  /*1b70*/  @!P4 IMAD.MOV.U32 R27, RZ, RZ, R25 ;  /* 0x000000ffff1bc224 */ /* 0x000fe200078e0019 */
[----:B------:R-:W-:Y:S01]  /*1b80*/  ISETP.GE.AND P5, PT, R2, UR7, PT ;  /* 0x0000000702007c0c */ /* 0x000fe2000bfa6270 */
[----:B------:R-:W-:Y:S01]  /*1b90*/  @!P6 IMAD.IADD R3, R7, 0x1, R3 ;  /* 0x000000010703e824 */ /* 0x000fe200078e0203 */
[----:B------:R-:W-:Y:S01]  /*1ba0*/  LOP3.LUT R78, R78, R4, RZ, 0xfc, !PT ;  /* 0x000000044e4e7212 */ /* 0x000fe200078efcff */
[----:B----4-:R-:W-:Y:S01]  /*1bb0*/  IMAD.U32 R224, RZ, RZ, UR4 ;  /* 0x00000004ffe07e24 */ /* 0x010fe2000f8e00ff */
[----:B------:R-:W-:Y:S01]  /*1bc0*/  IADD3 R4, P2, PT, R184, UR8, RZ ;  /* 0x00000008b8047c10 */ /* 0x000fe2000ff5e0ff */
[----:B------:R-:W-:Y:S01]  /*1bd0*/  UIMAD UR8, UR35, UR41, URZ ;  /* 0x00000029230872a4 */ /* 0x000fe2000f8e02ff */
[----:B------:R-:W-:Y:S01]  /*1be0*/  @!P6 LEA.HI.X R31, R6, R31, R3, 0x1, P0 ;  /* 0x0000001f061fe211 */ /* 0x000fe200000f0c03 */
[----:B------:R-:W-:Y:S01]  /*1bf0*/  IMAD R6, R0, UR13, RZ ;  /* 0x0000000d00067c24 */ /* 0x000fe2000f8e02ff */
[----:B------:R-:W-:Y:S01]  /*1c00*/  @!P4 IADD3 R20, P0, PT, R10, 0x20, RZ ;  /* 0x000000200a14c810 */ /* 0x000fe20007f1e0ff */
[----:B------:R-:W-:Y:S01]  /*1c10*/  IMAD.X R5, RZ, RZ, UR6, P2 ;  /* 0x00000006ff057e24 */ /* 0x000fe200090e06ff */
[----:B------:R-:W-:Y:S01]  /*1c20*/  ISETP.GE.AND P2, PT, R2, UR18, PT ;  /* 0x0000001202007c0c */ /* 0x000fe2000bf46270 */
[----:B------:R-:W-:Y:S01]  /*1c30*/  UMOV UR6, 0x400 ;  /* 0x0000040000067882 */ /* 0x000fe20000000000 */
[----:B------:R-:W-:Y:S01]  /*1c40*/  UIADD3 UR8, UPT, UPT, UR45, UR8, URZ ;  /* 0x000000082d087290 */ /* 0x000fe2000fffe0ff */
[C---:B------:R-:W-:Y:S01]  /*1c50*/  @!P5 IADD3 R22, P1, PT, R10.reuse, 0x10, RZ ;  /* 0x000000100a16d810 */ /* 0x040fe20007f3e0ff */
[----:B------:R-:W2:Y:S01]  /*1c60*/  @!P5 LDC.64 R12, c[0x0][0x3b0] ;  /* 0x0000ec00ff0cdb82 */ /* 0x000ea20000000a00 */
[--C-:B------:R-:W-:Y:S01]  /*1c70*/  @!P4 IMAD.X R19, RZ, RZ, R11.reuse, P0 ;  /* 0x000000ffff13c224 */ /* 0x100fe200000e060b */
[----:B------:R-:W-:Y:S01]  /*1c80*/  @!P3 IADD3 R18, P0, PT, R10, 0x30, RZ ;  /* 0x000000300a12b810 */ /* 0x000fe20007f1e0ff */
[----:B-1----:R-:W-:Y:S01]  /*1c90*/  ULEA UR6, UR9, UR6, 0x18 ;  /* 0x0000000609067291 */ /* 0x002fe2000f8ec0ff */
[----:B------:R-:W-:Y:S01]  /*1ca0*/  @!P5 IMAD.X R21, RZ, RZ, R11, P1 ;  /* 0x000000ffff15d224 */ /* 0x000fe200008e060b */
[----:B------:R-:W-:Y:S01]  /*1cb0*/  ISETP.GE.AND P1, PT, R2, UR18, PT ;  /* 0x0000001202007c0c */ /* 0x000fe2000bf26270 */
[----:B------:R-:W-:Y:S01]  /*1cc0*/  IMAD.WIDE.U32 R2, R0, UR12, R4 ;  /* 0x0000000c00027c25 */ /* 0x000fe2000f8e0004 */
[----:B------:R-:W-:Y:S01]  /*1cd0*/  UIMAD UR9, UR19, UR4, URZ ;  /* 0x00000004130972a4 */ /* 0x000fe2000f8e02ff */
[----:B------:R-:W1:Y:S01]  /*1ce0*/  @!P3 LDC.64 R4, c[0x0][0x3b0] ;  /* 0x0000ec00ff04bb82 */ /* 0x000e620000000a00 */
[----:B------:R-:W-:Y:S01]  /*1cf0*/  LEA R78, R78, UR6, 0x1 ;  /* 0x000000064e4e7c11 */ /* 0x000fe2000f8e08ff */
[----:B------:R-:W-:Y:S01]  /*1d00*/  @!P3 IMAD.X R17, RZ, RZ, R11, P0 ;  /* 0x000000ffff11b224 */ /* 0x000fe200000e060b */
[----:B------:R-:W-:Y:S01]  /*1d10*/  UIMAD UR9, UR22, UR5, UR9 ;  /* 0x00000005160972a4 */ /* 0x000fe2000f8e0209 */
[----:B------:R-:W-:Y:S01]  /*1d20*/  IMAD.IADD R3, R3, 0x1, R6 ;  /* 0x0000000103037824 */ /* 0x000fe200078e0206 */
[----:B------:R-:W3:Y:S01]  /*1d30*/  LDCU.64 UR4, c[0x0][0x388] ;  /* 0x00007100ff0477ac */ /* 0x000ee20008000a00 */
[----:B------:R-:W-:Y:S01]  /*1d40*/  @!P5 IMAD.MOV.U32 R28, RZ, RZ, R24 ;  /* 0x000000ffff1cd224 */ /* 0x000fe200078e0018 */
[----:B------:R-:W-:Y:S01]  /*1d50*/  @!PT LDS RZ, [RZ] ;  /* 0x00000000fffff984 */ /* 0x000fe20000000800 */
[----:B------:R-:W-:Y:S01]  /*1d60*/  @!PT LDS RZ, [RZ] ;  /* 0x00000000fffff984 */ /* 0x000fe20000000800 */
[----:B------:R-:W-:Y:S01]  /*1d70*/  @!PT LDS RZ, [RZ] ;  /* 0x00000000fffff984 */ /* 0x000fe20000000800 */
[----:B------:R-:W-:Y:S01]  /*1d80*/  @!P6 LDGSTS.E.BYPASS.LTC128B.128 [R78], desc[UR16][R30.64] ;  /* 0x000000001e4eefae */ /* 0x000fe2000b981a10 */
[----:B------:R-:W4:Y:S01]  /*1d90*/  @!P5 LDC.64 R10, c[0x0][0x380] ;  /* 0x0000e000ff0adb82 */ /* 0x000f220000000a00 */
[----:B------:R-:W-:Y:S01]  /*1da0*/  IMAD.WIDE.U32 R224, R224, UR22, R2 ;  /* 0x00000016e0e07c25 */ /* 0x000fe2000f8e0002 */
[----:B------:R-:W-:Y:S01]  /*1db0*/  VOTEU.ALL UP1, P1 ;  /* 0x0000000000ff7886 */ /* 0x000fe20000820000 */
[----:B------:R-:W-:Y:S01]  /*1dc0*/  @!P6 LDGSTS.E.BYPASS.LTC128B.128 [R78+0x2000], desc[UR16][R30.64+0x80] ;  /* 0x020000801e4eefae */ /* 0x000fe2000b981a10 */
[----:B------:R-:W-:Y:S01]  /*1dd0*/  USHF.L.U32 UR37, UR13, 0x5, URZ ;  /* 0x000000050d257899 */ /* 0x000fe200080006ff */
[----:B------:R-:W-:Y:S01]  /*1de0*/  @!P5 IMAD.MOV.U32 R29, RZ, RZ, R25 ;  /* 0x000000ffff1dd224 */ /* 0x000fe200078e0019 */
[----:B------:R-:W-:Y:S01]  /*1df0*/  UIADD3 UR29, UPT, UPT, UR32, UR29, -UR33 ;  /* 0x0000001d201d7290 */ /* 0x000fe2000fffe821 */
[----:B-----5:R-:W-:Y:S01]  /*1e00*/  @!P4 IMAD R19, R19, R8, RZ ;  /* 0x000000081313c224 */ /* 0x020fe200078e02ff */
[----:B------:R-:W5:Y:S01]  /*1e10*/  @!P4 LDC.64 R6, c[0x0][0x380] ;  /* 0x0000e000ff06cb82 */ /* 0x000f620000000a00 */
[-C--:B--2---:R-:W-:Y:S01]  /*1e20*/  @!P5 IMAD R21, R21, R12.reuse, RZ ;  /* 0x0000000c1515d224 */ /* 0x084fe200078e02ff */
[----:B------:R-:W-:Y:S01]  /*1e30*/  @!P6 LDGSTS.E.BYPASS.LTC128B.128 [R78+0x4000], desc[UR16][R30.64+0x100] ;  /* 0x040001001e4eefae */ /* 0x000fe2000b981a10 */
[----:B------:R-:W-:-:S03]  /*1e40*/  @!P5 IMAD.WIDE.U32 R28, R22, R12, R28 ;  /* 0x0000000c161cd225 */ /* 0x000fc600078e001c */
[----:B------:R-:W-:Y:S01]  /*1e50*/  @!P6 LDGSTS.E.BYPASS.LTC128B.128 [R78+0x6000], desc[UR16][R30.64+0x180] ;  /* 0x060001801e4eefae */ /* 0x000fe2000b981a10 */
[----:B------:R-:W-:Y:S01]  /*1e60*/  @!P5 IMAD R13, R22, R13, R21 ;  /* 0x0000000d160dd224 */ /* 0x000fe200078e0215 */
[----:B------:R-:W2:Y:S01]  /*1e70*/  @!P3 LDC.64 R2, c[0x0][0x380] ;  /* 0x0000e000ff02bb82 */ /* 0x000ea20000000a00 */
[C---:B------:R-:W-:Y:S02]  /*1e80*/  @!P4 IMAD R9, R20.reuse, R9, R19 ;  /* 0x000000091409c224 */ /* 0x040fe400078e0213 */
[----:B------:R-:W-:-:S04]  /*1e90*/  @!P4 IMAD.WIDE.U32 R26, R20, R8, R26 ;  /* 0x00000008141ac225 */ /* 0x000fc800078e001a */
[----:B-1----:R-:W-:Y:S01]  /*1ea0*/  @!P3 IMAD R17, R17, R4, RZ ;  /* 0x000000041111b224 */ /* 0x002fe200078e02ff */
[----:B----4-:R-:W-:Y:S01]  /*1eb0*/  @!P5 LEA R10, P6, R28, R10, 0x1 ;  /* 0x0000000a1c0ad211 */ /* 0x010fe200078c08ff */
[----:B------:R-:W-:Y:S02]  /*1ec0*/  @!P5 IMAD.IADD R13, R29, 0x1, R13 ;  /* 0x000000011d0dd824 */ /* 0x000fe400078e020d */
[----:B------:R-:W-:Y:S02]  /*1ed0*/  @!P4 IMAD.IADD R9, R27, 0x1, R9 ;  /* 0x000000011b09c824 */ /* 0x000fe400078e0209 */
[----:B------:R-:W-:Y:S01]  /*1ee0*/  @!P3 IMAD R5, R18, R5, R17 ;  /* 0x000000051205b224 */ /* 0x000fe200078e0211 */
[----:B------:R-:W-:Y:S01]  /*1ef0*/  @!P5 LEA.HI.X R11, R28, R11, R13, 0x1, P6 ;  /* 0x0000000b1c0bd211 */ /* 0x000fe200030f0c0d */
[----:B------:R-:W-:Y:S01]  /*1f00*/  @!P3 IMAD.WIDE.U32 R24, R18, R4, R24 ;  /* 0x000000041218b225 */ /* 0x000fe200078e0018 */
[----:B-----5:R-:W-:-:S03]  /*1f10*/  @!P4 LEA R6, P0, R26, R6, 0x1 ;  /* 0x000000061a06c211 */ /* 0x020fc600078008ff */
[----:B------:R-:W-:Y:S01]  /*1f20*/  @!P3 IMAD.IADD R5, R25, 0x1, R5 ;  /* 0x000000011905b824 */ /* 0x000fe200078e0205 */
[----:B------:R-:W-:Y:S01]  /*1f30*/  @!P4 LEA.HI.X R7, R26, R7, R9, 0x1, P0 ;  /* 0x000000071a07c211 */ /* 0x000fe200000f0c09 */
[----:B------:R-:W-:Y:S01]  /*1f40*/  @!P5 LDGSTS.E.BYPASS.LTC128B.128 [R78+0x800], desc[UR16][R10.64] ;  /* 0x008000000a4edfae */ /* 0x000fe2000b981a10 */
[----:B------:R-:W-:Y:S01]  /*1f50*/  IMAD.U32 R4, RZ, RZ, UR44 ;  /* 0x0000002cff047e24 */ /* 0x000fe2000f8e00ff */
[C---:B--2---:R-:W-:Y:S02]  /*1f60*/  @!P3 LEA R2, P0, R24.reuse, R2, 0x1 ;  /* 0x000000021802b211 */ /* 0x044fe400078008ff */
[----:B------:R-:W-:Y:S01]  /*1f70*/  @!P5 LDGSTS.E.BYPASS.LTC128B.128 [R78+0x2800], desc[UR16][R10.64+0x80] ;  /* 0x028000800a4edfae */ /* 0x000fe2000b981a10 */
[----:B------:R-:W-:Y:S01]  /*1f80*/  IMAD.SHL.U32 R189, R167, 0x2, RZ ;  /* 0x00000002a7bd7824 */ /* 0x000fe200078e00ff */
[----:B------:R-:W-:Y:S02]  /*1f90*/  @!P3 LEA.HI.X R3, R24, R3, R5, 0x1, P0 ;  /* 0x000000031803b211 */ /* 0x000fe400000f0c05 */
[----:B------:R-:W-:Y:S01]  /*1fa0*/  @!P5 LDGSTS.E.BYPASS.LTC128B.128 [R78+0x4800], desc[UR16][R10.64+0x100] ;  /* 0x048001000a4edfae */ /* 0x000fe2000b981a10 */
[----:B------:R-:W-:Y:S01]  /*1fb0*/  ISETP.GE.AND P0, PT, R16, UR18, PT ;  /* 0x0000001210007c0c */ /* 0x000fe2000bf06270 */
[----:B------:R-:W-:Y:S01]  /*1fc0*/  IMAD.U32 R5, RZ, RZ, UR45 ;  /* 0x0000002dff057e24 */ /* 0x000fe2000f8e00ff */
[----:B------:R-:W-:Y:S01]  /*1fd0*/  LOP3.LUT R189, R189, 0x6, RZ, 0xc0, !PT ;  /* 0x00000006bdbd7812 */ /* 0x000fe200078ec0ff */
[----:B------:R1:W-:Y:S01]  /*1fe0*/  @!P5 LDGSTS.E.BYPASS.LTC128B.128 [R78+0x6800], desc[UR16][R10.64+0x180] ;  /* 0x068001800a4edfae */ /* 0x0003e2000b981a10 */
[----:B------:R-:W-:Y:S01]  /*1ff0*/  ISETP.GE.AND P5, PT, R15, UR18, PT ;  /* 0x000000120f007c0c */ /* 0x000fe2000bfa6270 */
[----:B------:R-:W-:-:S02]  /*2000*/  IMAD.U32 R5, RZ, RZ, UR8 ;  /* 0x00000008ff057e24 */ /* 0x000fc4000f8e00ff */
[----:B------:R-:W-:Y:S01]  /*2010*/  @!P4 LDGSTS.E.BYPASS.LTC128B.128 [R78+0x1000], desc[UR16][R6.64] ;  /* 0x01000000064ecfae */ /* 0x000fe2000b981a10 */
[----:B------:R-:W-:Y:S02]  /*2020*/  IMAD.U32 R223, RZ, RZ, UR28 ;  /* 0x0000001cffdf7e24 */ /* 0x000fe4000f8e00ff */
[----:B------:R-:W-:Y:S01]  /*2030*/  IMAD.U32 R221, RZ, RZ, UR32 ;  /* 0x00000020ffdd7e24 */ /* 0x000fe2000f8e00ff */
[----:B------:R-:W-:Y:S04]  /*2040*/  @!P4 LDGSTS.E.BYPASS.LTC128B.128 [R78+0x3000], desc[UR16][R6.64+0x80] ;  /* 0x03000080064ecfae */ /* 0x000fe8000b981a10 */
[----:B------:R-:W-:Y:S02]  /*2050*/  @!P4 LDGSTS.E.BYPASS.LTC128B.128 [R78+0x5000], desc[UR16][R6.64+0x100] ;  /* 0x05000100064ecfae */ /* 0x000fe4000b981a10 */
[----:B------:R-:W-:-:S02]  /*2060*/  VOTEU.ALL UP0, P5 ;  /* 0x0000000000ff7886 */ /* 0x000fc40002800000 */
[----:B------:R2:W-:Y:S01]  /*2070*/  @!P4 LDGSTS.E.BYPASS.LTC128B.128 [R78+0x7000], desc[UR16][R6.64+0x180] ;  /* 0x07000180064ecfae */ /* 0x0005e2000b981a10 */
[----:B------:R-:W-:-:S03]  /*2080*/  ISETP.GE.AND P4, PT, R16, UR18, PT ;  /* 0x0000001210007c0c */ /* 0x000fc6000bf86270 */
[----:B------:R-:W-:Y:S04]  /*2090*/  @!P3 LDGSTS.E.BYPASS.LTC128B.128 [R78+0x1800], desc[UR16][R2.64] ;  /* 0x01800000024ebfae */ /* 0x000fe8000b981a10 */
[----:B------:R-:W-:Y:S01]  /*20a0*/  @!P3 LDGSTS.E.BYPASS.LTC128B.128 [R78+0x3800], desc[UR16][R2.64+0x80] ;  /* 0x03800080024ebfae */ /* 0x000fe2000b981a10 */
[----:B-1----:R-:W-:-:S03]  /*20b0*/  IMAD.U32 R10, RZ, RZ, UR12 ;  /* 0x0000000cff0a7e24 */ /* 0x002fc6000f8e00ff */
[----:B------:R-:W-:Y:S02]  /*20c0*/  @!P3 LDGSTS.E.BYPASS.LTC128B.128 [R78+0x5800], desc[UR16][R2.64+0x100] ;  /* 0x05800100024ebfae */ /* 0x000fe4000b981a10 */
[----:B------:R-:W-:Y:S02]  /*20d0*/  @!P4 IMAD.WIDE.U32 R10, R10, 0x30, R4 ;  /* 0x000000300a0ac825 */ /* 0x000fe400078e0004 */
[----:B------:R1:W-:Y:S01]  /*20e0*/  @!P3 LDGSTS.E.BYPASS.LTC128B.128 [R78+0x7800], desc[UR16][R2.64+0x180] ;  /* 0x07800180024ebfae */ /* 0x0003e2000b981a10 */
[----:B------:R-:W-:Y:S01]  /*20f0*/  ISETP.GE.AND P3, PT, R0, UR18, PT ;  /* 0x0000001200007c0c */ /* 0x000fe2000bf66270 */
[----:B--2---:R-:W-:Y:S02]  /*2100*/  IMAD.U32 R6, RZ, RZ, UR44 ;  /* 0x0000002cff067e24 */ /* 0x004fe4000f8e00ff */
[----:B------:R-:W-:Y:S02]  /*2110*/  IMAD.U32 R7, RZ, RZ, UR45 ;  /* 0x0000002dff077e24 */ /* 0x000fe4000f8e00ff */
[----:B-1----:R-:W-:Y:S01]  /*2120*/  VIADD R2, R225, UR9 ;  /* 0x00000009e1027c36 */ /* 0x002fe20008000000 */
[----:B---3--:R-:W-:Y:S01]  /*2130*/  LEA R225, P6, R224, UR4, 0x1 ;  /* 0x00000004e0e17c11 */ /* 0x008fe2000f8c08ff */
[----:B------:R-:W-:-:S03]  /*2140*/  @!UP1 UIADD3 UR9, UP2, UPT, UR27, UR44, URZ ;  /* 0x0000002c1b099290 */ /* 0x000fc6000ff5e0ff */
[----:B------:R-:W-:Y:S01]  /*2150*/  LEA.HI.X R224, R224, UR5, R2, 0x1, P6 ;  /* 0x00000005e0e07c11 */ /* 0x000fe2000b0f0c02 */
[----:B------:R-:W-:Y:S02]  /*2160*/  IMAD.U32 R2, RZ, RZ, UR8 ;  /* 0x00000008ff027e24 */ /* 0x000fe4000f8e00ff */
[CC--:B------:R-:W-:Y:S01]  /*2170*/  @!P3 LEA R16, P6, R6.reuse, R225.reuse, 0x1 ;  /* 0x000000e10610b211 */ /* 0x0c0fe200078c08ff */
[----:B------:R-:W-:Y:S01]  /*2180*/  @!UP1 UIADD3.X UR38, UPT, UPT, UR25, UR8, URZ, UP2, !UPT ;  /* 0x0000000819269290 */ /* 0x000fe200097fe4ff */
[----:B------:R-:W-:Y:S01]  /*2190*/  IMAD.U32 R4, RZ, RZ, UR9 ;  /* 0x00000009ff047e24 */ /* 0x000fe2000f8e00ff */
[----:B------:R-:W-:Y:S01]  /*21a0*/  @!UP0 UIADD3 UR9, UP1, UPT, UR44, UR42, URZ ;  /* 0x0000002a2c098290 */ /* 0x000fe2000ff3e0ff */
[-C--:B------:R-:W-:Y:S01]  /*21b0*/  @!P3 LEA.HI.X R17, R6, R224.reuse, R2, 0x1, P6 ;  /* 0x000000e00611b211 */ /* 0x080fe200030f0c02 */
[----:B------:R-:W1:Y:S01]  /*21c0*/  LDCU.64 UR4, c[0x0][0x3d8] ;  /* 0x00007b00ff0477ac */ /* 0x000e620008000a00 */
[----:B------:R-:W-:Y:S01]  /*21d0*/  IADD3 R8, P6, PT, R184, UR26, RZ ;  /* 0x0000001ab8087c10 */ /* 0x000fe2000ffde0ff */
[----:B------:R-:W-:Y:S01]  /*21e0*/  IMAD.U32 R3, RZ, RZ, UR38 ;  /* 0x00000026ff037e24 */ /* 0x000fe2000f8e00ff */
[----:B------:R-:W-:Y:S01]  /*21f0*/  @!UP0 UIADD3.X UR8, UPT, UPT, UR8, UR43, UR37, UP1, !UPT ;  /* 0x0000002b08088290 */ /* 0x000fe20008ffe425 */
[----:B------:R-:W-:Y:S01]  /*2200*/  IMAD.U32 R5, RZ, RZ, UR9 ;  /* 0x00000009ff057e24 */ /* 0x000fe2000f8e00ff */
[----:B------:R-:W-:Y:S01]  /*2210*/  @!P3 LDGSTS.E.BYPASS.LTC128B.128 [R78+0x8000], desc[UR16][R16.64] ;  /* 0x08000000104ebfae */ /* 0x000fe2000b981a10 */
[----:B------:R-:W-:Y:S01]  /*2220*/  IMAD.X R9, RZ, RZ, UR24, P6 ;  /* 0x00000018ff097e24 */ /* 0x000fe2000b0e06ff */
[CC--:B------:R-:W-:Y:S01]  /*2230*/  @!P1 LEA R12, P6, R4.reuse, R225.reuse, 0x1 ;  /* 0x000000e1040c9211 */ /* 0x0c0fe200078c08ff */
[----:B------:R-:W-:Y:S01]  /*2240*/  USHF.L.U64.HI UR37, UR10, 0x6, UR11 ;  /* 0x000000060a257899 */ /* 0x000fe2000801020b */
[----:B------:R-:W-:Y:S01]  /*2250*/  @!P3 LDGSTS.E.BYPASS.LTC128B.128 [R78+0xa000], desc[UR16][R16.64+0x80] ;  /* 0x0a000080104ebfae */ /* 0x000fe2000b981a10 */
[----:B------:R-:W-:Y:S01]  /*2260*/  USHF.L.U32 UR38, UR10, 0x6, URZ ;  /* 0x000000060a267899 */ /* 0x000fe200080006ff */
[-C--:B------:R-:W-:Y:S01]  /*2270*/  @!P1 LEA.HI.X R13, R4, R224.reuse, R3, 0x1, P6 ;  /* 0x000000e0040d9211 */ /* 0x080fe200030f0c03 */
[----:B------:R-:W-:Y:S01]  /*2280*/  IMAD.U32 R3, RZ, RZ, UR13 ;  /* 0x0000000dff037e24 */ /* 0x000fe2000f8e00ff */
[-C--:B------:R-:W-:Y:S01]  /*2290*/  @!P5 LEA R6, P6, R5, R225.reuse, 0x1 ;  /* 0x000000e10506d211 */ /* 0x080fe200078c08ff */
[----:B------:R-:W-:Y:S01]  /*22a0*/  IMAD.U32 R4, RZ, RZ, UR8 ;  /* 0x00000008ff047e24 */ /* 0x000fe2000f8e00ff */
[----:B------:R-:W-:Y:S01]  /*22b0*/  @!P3 LDGSTS.E.BYPASS.LTC128B.128 [R78+0xc000], desc[UR16][R16.64+0x100] ;  /* 0x0c000100104ebfae */ /* 0x000fe2000b981a10 */
[----:B------:R-:W-:Y:S01]  /*22c0*/  @!P4 IMAD R3, R3, 0x30, RZ ;  /* 0x000000300303c824 */ /* 0x000fe200078e02ff */
[----:B------:R-:W2:Y:S01]  /*22d0*/  LDCU.64 UR8, c[0x0][0x390] ;  /* 0x00007200ff0877ac */ /* 0x000ea20008000a00 */
[----:B------:R-:W-:Y:S01]  /*22e0*/  IMAD R2, R0, UR11, RZ ;  /* 0x0000000b00027c24 */ /* 0x000fe2000f8e02ff */
[-C--:B------:R-:W-:Y:S01]  /*22f0*/  @!P5 LEA.HI.X R7, R5, R224.reuse, R4, 0x1, P6 ;  /* 0x000000e00507d211 */ /* 0x080fe200030f0c04 */
[----:B------:R-:W-:Y:S01]  /*2300*/  @!P4 IMAD.IADD R3, R11, 0x1, R3 ;  /* 0x000000010b03c824 */ /* 0x000fe200078e0203 */
[----:B------:R-:W-:Y:S01]  /*2310*/  @!P4 LEA R18, P6, R10, R225, 0x1 ;  /* 0x000000e10a12c211 */ /* 0x000fe200078c08ff */
[----:B------:R-:W-:Y:S01]  /*2320*/  @!P3 LDGSTS.E.BYPASS.LTC128B.128 [R78+0xe000], desc[UR16][R16.64+0x180] ;  /* 0x0e000180104ebfae */ /* 0x000fe2000b981a10 */
[----:B------:R-:W-:Y:S01]  /*2330*/  IMAD.WIDE.U32 R8, R0, UR10, R8 ;  /* 0x0000000a00087c25 */ /* 0x000fe2000f8e0008 */
[----:B-1----:R-:W-:Y:S01]  /*2340*/  UIMAD UR40, UR19, UR4, URZ ;  /* 0x00000004132872a4 */ /* 0x002fe2000f8e02ff */
[----:B------:R-:W-:Y:S01]  /*2350*/  @!P4 LEA.HI.X R19, R10, R224, R3, 0x1, P6 ;  /* 0x000000e00a13c211 */ /* 0x000fe200030f0c03 */
[----:B------:R-:W-:Y:S01]  /*2360*/  @!P1 LDGSTS.E.BYPASS.LTC128B.128 [R78+0x8800], desc[UR16][R12.64] ;  /* 0x088000000c4e9fae */ /* 0x000fe2000b981a10 */
[----:B------:R-:W-:Y:S01]  /*2370*/  ISETP.GE.AND P6, PT, R15, UR18, PT ;  /* 0x000000120f007c0c */ /* 0x000fe2000bfc6270 */
[----:B------:R-:W-:Y:S01]  /*2380*/  UIMAD.WIDE.U32 UR38, UR38, UR41, URZ ;  /* 0x00000029262672a5 */ /* 0x000fe2000f8e00ff */
[----:B------:R-:W-:Y:S01]  /*2390*/  IMAD.IADD R9, R9, 0x1, R2 ;  /* 0x0000000109097824 */ /* 0x000fe200078e0202 */
[----:B------:R-:W-:Y:S01]  /*23a0*/  @!P1 LDGSTS.E.BYPASS.LTC128B.128 [R78+0xa800], desc[UR16][R12.64+0x80] ;  /* 0x0a8000800c4e9fae */ /* 0x000fe2000b981a10 */
[----:B------:R-:W-:Y:S01]  /*23b0*/  UIMAD UR37, UR37, UR41, URZ ;  /* 0x00000029252572a4 */ /* 0x000fe2000f8e02ff */
[----:B------:R-:W-:Y:S01]  /*23c0*/  IMAD.U32 R4, RZ, RZ, UR4 ;  /* 0x00000004ff047e24 */ /* 0x000fe2000f8e00ff */
[----:B------:R-:W-:Y:S01]  /*23d0*/  UIMAD UR40, UR22, UR5, UR40 ;  /* 0x00000005162872a4 */ /* 0x000fe2000f8e0228 */
[----:B------:R-:W-:Y:S01]  /*23e0*/  @!P1 LDGSTS.E.BYPASS.LTC128B.128 [R78+0xc800], desc[UR16][R12.64+0x100] ;  /* 0x0c8001000c4e9fae */ /* 0x000fe2000b981a10 */
[----:B------:R-:W-:Y:S01]  /*23f0*/  UIADD3 UR37, UPT, UPT, UR39, UR37, URZ ;  /* 0x0000002527257290 */ /* 0x000fe2000fffe0ff */
[----:B------:R-:W-:Y:S01]  /*2400*/  IMAD.WIDE.U32 R8, R4, UR22, R8 ;  /* 0x0000001604087c25 */ /* 0x000fe2000f8e0008 */
[----:B------:R-:W-:Y:S01]  /*2410*/  UIMAD.WIDE.U32 UR42, UR10, 0x20, URZ ;  /* 0x000000200a2a78a5 */ /* 0x000fe2000f8e00ff */
[----:B------:R1:W-:Y:S01]  /*2420*/  @!P1 LDGSTS.E.BYPASS.LTC128B.128 [R78+0xe800], desc[UR16][R12.64+0x180] ;  /* 0x0e8001800c4e9fae */ /* 0x0003e2000b981a10 */
[----:B------:R-:W-:Y:S01]  /*2430*/  USHF.L.U32 UR18, UR11, 0x5, URZ ;  /* 0x000000050b127899 */ /* 0x000fe200080006ff */
[----:B------:R-:W-:Y:S01]  /*2440*/  VIADD R3, R9, UR40 ;  /* 0x0000002809037c36 */ /* 0x000fe20008000000 */
[C---:B--2---:R-:W-:Y:S01]  /*2450*/  LEA R4, P1, R8.reuse, UR8, 0x1 ;  /* 0x0000000808047c11 */ /* 0x044fe2000f8208ff */
[----:B------:R-:W-:Y:S01]  /*2460*/  @!P5 LDGSTS.E.BYPASS.LTC128B.128 [R78+0x9000], desc[UR16][R6.64] ;  /* 0x09000000064edfae */ /* 0x000fe2000b981a10 */
[----:B------:R-:W-:Y:S01]  /*2470*/  IMAD.U32 R10, RZ, RZ, UR10 ;  /* 0x0000000aff0a7e24 */ /* 0x000fe2000f8e00ff */
[----:B------:R-:W-:Y:S01]  /*2480*/  VOTEU.ALL UP0, P6 ;  /* 0x0000000000ff7886 */ /* 0x000fe20003000000 */
[----:B------:R-:W-:Y:S01]  /*2490*/  IMAD.U32 R5, RZ, RZ, UR10 ;  /* 0x0000000aff057e24 */ /* 0x000fe2000f8e00ff */
[----:B------:R-:W-:Y:S01]  /*24a0*/  @!P5 LDGSTS.E.BYPASS.LTC128B.128 [R78+0xb000], desc[UR16][R6.64+0x80] ;  /* 0x0b000080064edfae */ /* 0x000fe2000b981a10 */
[----:B------:R-:W-:Y:S01]  /*24b0*/  LEA.HI.X R3, R8, UR9, R3, 0x1, P1 ;  /* 0x0000000908037c11 */ /* 0x000fe200088f0c03 */
[----:B------:R-:W-:Y:S01]  /*24c0*/  UIADD3 UR18, UPT, UPT, UR43, UR18, URZ ;  /* 0x000000122b127290 */ /* 0x000fe2000fffe0ff */
[----:B------:R-:W-:Y:S01]  /*24d0*/  IMAD.U32 R8, RZ, RZ, UR37 ;  /* 0x00000025ff087e24 */ /* 0x000fe2000f8e00ff */
[----:B------:R-:W-:Y:S01]  /*24e0*/  @!P5 LDGSTS.E.BYPASS.LTC128B.128 [R78+0xd000], desc[UR16][R6.64+0x100] ;  /* 0x0d000100064edfae */ /* 0x000fe2000b981a10 */
[----:B------:R-:W-:Y:S01]  /*24f0*/  IMAD.U32 R9, RZ, RZ, UR11 ;  /* 0x0000000bff097e24 */ /* 0x000fe2000f8e00ff */
[----:B------:R-:W-:-:S02]  /*2500*/  @!P2 LEA R5, P1, R5, UR38, 0x4 ;  /* 0x000000260505ac11 */ /* 0x000fc4000f8220ff */
[----:B------:R2:W-:Y:S01]  /*2510*/  @!P5 LDGSTS.E.BYPASS.LTC128B.128 [R78+0xf000], desc[UR16][R6.64+0x180] ;  /* 0x0f000180064edfae */ /* 0x0005e2000b981a10 */
[----:B------:R-:W-:-:S03]  /*2520*/  @!P0 IMAD R9, R9, 0x30, RZ ;  /* 0x0000003009098824 */ /* 0x000fc600078e02ff */
[----:B------:R-:W-:Y:S04]  /*2530*/  @!P4 LDGSTS.E.BYPASS.LTC128B.128 [R78+0x9800], desc[UR16][R18.64] ;  /* 0x09800000124ecfae */ /* 0x000fe8000b981a10 */
[----:B------:R-:W-:Y:S01]  /*2540*/  @!P4 LDGSTS.E.BYPASS.LTC128B.128 [R78+0xb800], desc[UR16][R18.64+0x80] ;  /* 0x0b800080124ecfae */ /* 0x000fe2000b981a10 */
[----:B-1----:R-:W-:-:S03]  /*2550*/  IMAD.U32 R13, RZ, RZ, UR39 ;  /* 0x00000027ff0d7e24 */ /* 0x002fc6000f8e00ff */
[----:B------:R-:W-:Y:S01]  /*2560*/  @!P4 LDGSTS.E.BYPASS.LTC128B.128 [R78+0xd800], desc[UR16][R18.64+0x100] ;  /* 0x0d800100124ecfae */ /* 0x000fe2000b981a10 */
[----:B------:R-:W-:Y:S02]  /*2570*/  IMAD.U32 R12, RZ, RZ, UR38 ;  /* 0x00000026ff0c7e24 */ /* 0x000fe4000f8e00ff */
[----:B------:R-:W-:Y:S01]  /*2580*/  IMAD.U32 R13, RZ, RZ, UR37 ;  /* 0x00000025ff0d7e24 */ /* 0x000fe2000f8e00ff */
[----:B------:R1:W-:Y:S01]  /*2590*/  @!P4 LDGSTS.E.BYPASS.LTC128B.128 [R78+0xf800], desc[UR16][R18.64+0x180] ;  /* 0x0f800180124ecfae */ /* 0x0003e2000b981a10 */
[----:B------:R-:W-:-:S03]  /*25a0*/  @!P0 IMAD.WIDE.U32 R10, R10, 0x30, R12 ;  /* 0x000000300a0a8825 */ /* 0x000fc600078e000c */
[----:B------:R-:W0:Y:S01]  /*25b0*/  LDGDEPBAR ;  /* 0x00000000000079af */ /* 0x000e220000000000 */
[----:B------:R-:W-:Y:S01]  /*25c0*/  LOP3.LUT R12, R167, 0x8, RZ, 0xc0, !PT ;  /* 0x00000008a70c7812 */ /* 0x000fe200078ec0ff */
[----:B------:R-:W-:-:S03]  /*25d0*/  @!P0 IMAD.IADD R9, R11, 0x1, R9 ;  /* 0x000000010b098824 */ /* 0x000fc600078e0209 */
[----:B------:R-:W-:Y:S01]  /*25e0*/  LOP3.LUT R12, R166, R12, RZ, 0x3c, !PT ;  /* 0x0000000ca60c7212 */ /* 0x000fe200078e3cff */
[----:B--2---:R-:W-:Y:S02]  /*25f0*/  IMAD.U32 R7, RZ, RZ, UR10 ;  /* 0x0000000aff077e24 */ /* 0x004fe4000f8e00ff */
[----:B------:R-:W-:Y:S02]  /*2600*/  IMAD.U32 R6, RZ, RZ, UR11 ;  /* 0x0000000bff067e24 */ /* 0x000fe4000f8e00ff */
[----:B------:R-:W-:Y:S01]  /*2610*/  IMAD R216, R12, 0x2, R216 ;  /* 0x000000020cd87824 */ /* 0x000fe200078e02d8 */
[----:B------:R-:W-:Y:S02]  /*2620*/  @!P2 LEA R12, P5, R5, R4, 0x1 ;  /* 0x00000004050ca211 */ /* 0x000fe400078a08ff */
[----:B------:R-:W-:Y:S01]  /*2630*/  @!P2 LEA.HI.X R6, R7, UR37, R6, 0x4, P1 ;  /* 0x000000250706ac11 */ /* 0x000fe200088f2406 */
[----:B------:R-:W-:-:S03]  /*2640*/  VIADD R80, R216, UR6 ;  /* 0x00000006d8507c36 */ /* 0x000fc60008000000 */
[----:B------:R-:W-:Y:S01]  /*2650*/  @!P2 LEA.HI.X R13, R5, R3, R6, 0x1, P5 ;  /* 0x00000003050da211 */ /* 0x000fe200028f0c06 */
[----:B-1----:R-:W-:Y:S01]  /*2660*/  IMAD.U32 R18, RZ, RZ, UR38 ;  /* 0x00000026ff127e24 */ /* 0x002fe2000f8e00ff */
[----:B------:R-:W-:-:S04]  /*2670*/  DEPBAR.LE SB0, 0x0 ;  /* 0x000080000000791a */ /* 0x000fc80000000000 */
[----:B------:R-:W-:Y:S01]  /*2680*/  IMAD.U32 R19, RZ, RZ, UR39 ;  /* 0x00000027ff137e24 */ /* 0x000fe2000f8e00ff */
[----:B------:R-:W-:Y:S01]  /*2690*/  @!UP0 UIADD3 UR39, UP1, UPT, UR38, UR42, URZ ;  /* 0x0000002a26278290 */ /* 0x000fe2000ff3e0ff */
[----:B------:R-:W-:Y:S01]  /*26a0*/  BAR.SYNC.DEFER_BLOCKING 0x0 ;  /* 0x0000000000007b1d */ /* 0x000fe20000010000 */
[CC--:B------:R-:W-:Y:S02]  /*26b0*/  @!P3 LEA R16, P4, R18.reuse, R4.reuse, 0x1 ;  /* 0x000000041210b211 */ /* 0x0c0fe400078808ff */
[----:B------:R-:W-:Y:S02]  /*26c0*/  @!UP0 UIADD3.X UR38, UPT, UPT, UR18, UR37, URZ, UP1, !UPT ;  /* 0x0000002512268290 */ /* 0x000fe40008ffe4ff */
[----:B------:R-:W-:Y:S01]  /*26d0*/  @!P3 LEA.HI.X R17, R18, R3, R8, 0x1, P4 ;  /* 0x000000031211b211 */ /* 0x000fe200020f0c08 */
[----:B------:R-:W-:Y:S01]  /*26e0*/  IMAD.U32 R8, RZ, RZ, UR39 ;  /* 0x00000027ff087e24 */ /* 0x000fe2000f8e00ff */
[----:B------:R-:W-:Y:S01]  /*26f0*/  @!P0 LEA R18, P1, R10, R4, 0x1 ;  /* 0x000000040a128211 */ /* 0x000fe200078208ff */
[----:B------:R-:W1:Y:S01]  /*2700*/  LDCU UR37, c[0x0][0x3e0] ;  /* 0x00007c00ff2577ac */ /* 0x000e620008000800 */
[----:B------:R-:W-:-:S02]  /*2710*/  IMAD.U32 R7, RZ, RZ, UR38 ;  /* 0x00000026ff077e24 */ /* 0x000fc4000f8e00ff */
[----:B------:R-:W-:Y:S01]  /*2720*/  @!P6 LEA R4, P4, R8, R4, 0x1 ;  /* 0x000000040804e211 */ /* 0x000fe200078808ff */
[----:B------:R-:W-:Y:S01]  /*2730*/  UISETP.GT.U32.AND UP0, UPT, UR41, UR14, UPT ;  /* 0x0000000e2900728c */ /* 0x000fe2000bf04070 */
[-C--:B------:R-:W-:Y:S02]  /*2740*/  @!P0 LEA.HI.X R19, R10, R3.reuse, R9, 0x1, P1 ;  /* 0x000000030a138211 */ /* 0x080fe400008f0c09 */
[----:B------:R-:W-:Y:S02]  /*2750*/  @!P6 LEA.HI.X R5, R8, R3, R7, 0x1, P4 ;  /* 0x000000030805e211 */ /* 0x000fe400020f0c07 */
[----:B------:R-:W-:Y:S02]  /*2760*/  LOP3.LUT R3, R185, 0x8, RZ, 0xc0, !PT ;  /* 0x00000008b9037812 */ /* 0x000fe400078ec0ff */
[----:B------:R-:W-:Y:S02]  /*2770*/  LOP3.LUT P1, RZ, R167, 0x4, RZ, 0xc0, !PT ;  /* 0x00000004a7ff7812 */ /* 0x000fe4000782c0ff */
[----:B------:R-:W-:-:S02]  /*2780*/  LOP3.LUT R3, R166, R3, RZ, 0x3c, !PT ;  /* 0x00000003a6037212 */ /* 0x000fc400078e3cff */
[----:B------:R-:W-:Y:S01]  /*2790*/  SEL R180, R180, 0xffffffc0, !P1 ;  /* 0xffffffc0b4b47807 */ /* 0x000fe20004800000 */
[----:B------:R-:W-:Y:S01]  /*27a0*/  @!PT LDS RZ, [RZ] ;  /* 0x00000000fffff984 */ /* 0x000fe20000000800 */
[----:B------:R-:W-:Y:S01]  /*27b0*/  @!PT LDS RZ, [RZ] ;  /* 0x00000000fffff984 */ /* 0x000fe20000000800 */
[----:B------:R-:W-:Y:S01]  /*27c0*/  @!PT LDS RZ, [RZ] ;  /* 0x00000000fffff984 */ /* 0x000fe20000000800 */
[----:B------:R-:W-:Y:S02]  /*27d0*/  @!P3 LDGSTS.E.BYPASS.LTC128B.128 [R78+0x10000], desc[UR16][R16.64] ;  /* 0x10000000104ebfae */ /* 0x000fe4000b981a10 */
[----:B------:R-:W-:Y:S01]  /*27e0*/  IMAD.IADD R14, R3, 0x1, R14 ;  /* 0x00000001030e7824 */ /* 0x000fe200078e020e */
[----:B-1----:R-:W-:Y:S01]  /*27f0*/  UIMAD UR37, UR31, UR37, UR30 ;  /* 0x000000251f2572a4 */ /* 0x002fe2000f8e021e */
[----:B------:R-:W-:Y:S03]  /*2800*/  @!P3 LDGSTS.E.BYPASS.LTC128B.128 [R78+0x12000], desc[UR16][R16.64+0x80] ;  /* 0x12000080104ebfae */ /* 0x000fe6000b981a10 */
[----:B------:R-:W-:Y:S01]  /*2810*/  LEA R86, R14, UR6, 0x1 ;  /* 0x000000060e567c11 */ /* 0x000fe2000f8e08ff */
[----:B------:R-:W-:Y:S01]  /*2820*/  @!P3 LDGSTS.E.BYPASS.LTC128B.128 [R78+0x14000], desc[UR16][R16.64+0x100] ;  /* 0x14000100104ebfae */ /* 0x000fe2000b981a10 */
[----:B------:R-:W-:-:S03]  /*2830*/  USHF.L.U32 UR37, UR37, 0x5, URZ ;  /* 0x0000000525257899 */ /* 0x000fc600080006ff */
[----:B------:R-:W-:Y:S01]  /*2840*/  @!P3 LDGSTS.E.BYPASS.LTC128B.128 [R78+0x16000], desc[UR16][R16.64+0x180] ;  /* 0x16000180104ebfae */ /* 0x000fe2000b981a10 */
[----:B------:R-:W-:-:S03]  /*2850*/  IMAD.IADD R84, R86, 0x1, R180 ;  /* 0x0000000156547824 */ /* 0x000fc600078e02b4 */
[----:B------:R-:W-:Y:S04]  /*2860*/  @P3 STS.128 [R78+0x10000], RZ ;  /* 0x010000ff4e003388 */ /* 0x000fe80000000c00 */
[----:B------:R-:W-:Y:S04]  /*2870*/  @P3 STS.128 [R78+0x12000], RZ ;  /* 0x012000ff4e003388 */ /* 0x000fe80000000c00 */
[----:B------:R-:W-:Y:S04]  /*2880*/  @P3 STS.128 [R78+0x14000], RZ ;  /* 0x014000ff4e003388 */ /* 0x000fe80000000c00 */
[----:B------:R-:W-:Y:S01]  /*2890*/  @P3 STS.128 [R78+0x16000], RZ ;  /* 0x016000ff4e003388 */ /* 0x000fe20000000c00 */
[----:B------:R-:W-:-:S03]  /*28a0*/  IADD3 R234, P4, P3, R81, UR37, R234 ;  /* 0x0000002551ea7c10 */ /* 0x000fc6000fb9e0ea */
        /* <DEDUP_REMOVED lines=12> */
[----:B------:R-:W-:Y:S01]  /*2970*/  @P6 STS.128 [R78+0x11000], RZ ;  /* 0x011000ff4e006388 */ /* 0x000fe20000000c00 */
[----:B------:R-:W-:-:S03]  /*2980*/  SEL R76, R220, 0xffffffe0, !P2 ;  /* 0xffffffe0dc4c7807 */ /* 0x000fc60005000000 */
[----:B------:R-:W-:Y:S02]  /*2990*/  @P6 STS.128 [R78+0x13000], RZ ;  /* 0x013000ff4e006388 */ /* 0x000fe40000000c00 */
[--C-:B------:R-:W-:Y:S02]  /*29a0*/  IMAD.IADD R85, R86, 0x1, R76.reuse ;  /* 0x0000000156557824 */ /* 0x100fe400078e024c */
[----:B------:R-:W-:Y:S01]  /*29b0*/  @P6 STS.128 [R78+0x15000], RZ ;  /* 0x015000ff4e006388 */ /* 0x000fe20000000c00 */
[C---:B------:R-:W-:Y:S02]  /*29c0*/  IMAD.IADD R82, R80.reuse, 0x1, R76 ;  /* 0x0000000150527824 */ /* 0x040fe400078e024c */
        /* <DEDUP_REMOVED lines=24> */
[----:B-1----:R-:W3:Y:S04]  /*2b50*/  LDSM.16.M88.4 R12, [R216+UR6+0x8800] ;  /* 0x00880006d80c783b */ /* 0x002ee80008000200 */
[----:B------:R-:W1:Y:S04]  /*2b60*/  LDSM.16.M88.4 R56, [R216+UR6+0x9000] ;  /* 0x00900006d838783b */ /* 0x000e680008000200 */
[----:B--2---:R-:W2:Y:S04]  /*2b70*/  LDSM.16.M88.4 R4, [R216+UR6+0x9800] ;  /* 0x00980006d804783b */ /* 0x004ea80008000200 */
[----:B------:R-:W-:Y:S04]  /*2b80*/  LDSM.16.M88.4 R32, [R85] ;  /* 0x000000005520783b */ /* 0x000fe80000000200 */
[----:B------:R-:W5:Y:S04]  /*2b90*/  LDSM.16.M88.4 R28, [R82+0x8000] ;  /* 0x00800000521c783b */ /* 0x000f680000000200 */
[----:B------:R-:W5:Y:S04]  /*2ba0*/  LDSM.16.M88.4 R8, [R82+0x8800] ;  /* 0x008800005208783b */ /* 0x000f680000000200 */
[----:B------:R-:W5:Y:S04]  /*2bb0*/  LDSM.16.M88.4 R40, [R82+0x9000] ;  /* 0x009000005228783b */ /* 0x000f680000000200 */
[----:B------:R-:W5:Y:S04]  /*2bc0*/  LDSM.16.M88.4 R36, [R82+0x9800] ;  /* 0x009800005224783b */ /* 0x000f680000000200 */
[----:B------:R-:W-:Y:S01]  /*2bd0*/  LDSM.16.M88.4 R68, [R80+0x8000] ;  /* 0x008000005044783b */ /* 0x000fe20000000200 */
[C---:B----4-:R-:W-:Y:S03]  /*2be0*/  HMMA.16816.F32.BF16 R24, R48.reuse, R20, RZ ;  /* 0x000000143018723c */ /* 0x050fe600000418ff */
[----:B------:R-:W-:Y:S04]  /*2bf0*/  LDSM.16.M88.4 R64, [R80+0x8800] ;  /* 0x008800005040783b */ /* 0x000fe80000000200 */
[----:B------:R-:W-:Y:S01]  /*2c00*/  LDSM.16.M88.4 R44, [R83] ;  /* 0x00000000532c783b */ /* 0x000fe20000000200 */
[C---:B---3--:R-:W-:Y:S03]  /*2c10*/  HMMA.16816.F32.BF16 R16, R48.reuse, R12, RZ ;  /* 0x0000000c3010723c */ /* 0x048fe600000418ff */
[----:B------:R-:W-:Y:S04]  /*2c20*/  LDSM.16.M88.4 R72, [R216+UR6+0xb000] ;  /* 0x00b00006d848783b */ /* 0x000fe80008000200 */
[----:B------:R-:W0:Y:S01]  /*2c30*/  LDGDEPBAR ;  /* 0x00000000000079af */ /* 0x000e220000000000 */
[C---:B-1----:R-:W-:Y:S08]  /*2c40*/  HMMA.16816.F32.BF16 R60, R48.reuse, R56, RZ ;  /* 0x00000038303c723c */ /* 0x042ff000000418ff */
[C---:B------:R-:W-:Y:S08]  /*2c50*/  HMMA.16816.F32.BF16 R20, R48.reuse, R22, RZ ;  /* 0x000000163014723c */ /* 0x040ff000000418ff */
[C---:B------:R-:W-:Y:S08]  /*2c60*/  HMMA.16816.F32.BF16 R12, R48.reuse, R14, RZ ;  /* 0x0000000e300c723c */ /* 0x040ff000000418ff */
[C---:B------:R-:W-:Y:S08]  /*2c70*/  HMMA.16816.F32.BF16 R56, R48.reuse, R58, RZ ;  /* 0x0000003a3038723c */ /* 0x040ff000000418ff */
[C---:B--2---:R-:W-:Y:S08]  /*2c80*/  HMMA.16816.F32.BF16 R52, R48.reuse, R4, RZ ;  /* 0x000000043034723c */ /* 0x044ff000000418ff */
[----:B------:R-:W-:Y:S01]  /*2c90*/  HMMA.16816.F32.BF16 R48, R48, R6, RZ ;  /* 0x000000063030723c */ /* 0x000fe200000418ff */
[----:B------:R-:W1:Y:S07]  /*2ca0*/  LDSM.16.M88.4 R4, [R84] ;  /* 0x000000005404783b */ /* 0x000e6e0000000200 */
        /* <DEDUP_REMOVED lines=29> */
[C---:B-----5:R-:W-:Y:S08]  /*2e80*/  HMMA.16816.F32.BF16 R16, R44.reuse, R36, R16 ;  /* 0x000000242c10723c */ /* 0x060ff00000041810 */
[C---:B------:R-:W-:Y:S01]  /*2e90*/  HMMA.16816.F32.BF16 R12, R44.reuse, R38, R12 ;  /* 0x000000262c0c723c */ /* 0x040fe2000004180c */
[----:B------:R-:W-:Y:S07]  /*2ea0*/  LDSM.16.M88.4 R36, [R82+0xa000] ;  /* 0x00a000005224783b */ /* 0x000fee0000000200 */
[C---:B------:R-:W-:Y:S08]  /*2eb0*/  HMMA.16816.F32.BF16 R60, R44.reuse, R32, R60 ;  /* 0x000000202c3c723c */ /* 0x040ff0000004183c */
[C---:B------:R-:W-:Y:S01]  /*2ec0*/  HMMA.16816.F32.BF16 R56, R44.reuse, R34, R56 ;  /* 0x000000222c38723c */ /* 0x040fe20000041838 */
[----:B------:R-:W5:Y:S07]  /*2ed0*/  LDSM.16.M88.4 R32, [R85+0x2000] ;  /* 0x002000005520783b */ /* 0x000f6e0000000200 */
[C---:B-1----:R-:W-:Y:S08]  /*2ee0*/  HMMA.16816.F32.BF16 R52, R44.reuse, R64, R52 ;  /* 0x000000402c34723c */ /* 0x042ff00000041834 */
[----:B------:R-:W-:Y:S01]  /*2ef0*/  HMMA.16816.F32.BF16 R48, R44, R66, R48 ;  /* 0x000000422c30723c */ /* 0x000fe20000041830 */
[----:B------:R-:W1:Y:S04]  /*2f00*/  LDSM.16.M88.4 R64, [R82+0xb000] ;  /* 0x00b000005240783b */ /* 0x000e680000000200 */
[----:B------:R-:W1:Y:S03]  /*2f10*/  LDSM.16.M88.4 R44, [R82+0xb800] ;  /* 0x00b80000522c783b */ /* 0x000e660000000200 */
[C---:B--2---:R-:W-:Y:S08]  /*2f20*/  HMMA.16816.F32.BF16 R24, R4.reuse, R28, R24 ;  /* 0x0000001c0418723c */ /* 0x044ff00000041818 */
[C---:B------:R-:W-:Y:S01]  /*2f30*/  HMMA.16816.F32.BF16 R20, R4.reuse, R30, R20 ;  /* 0x0000001e0414723c */ /* 0x040fe20000041814 */
[----:B------:R-:W-:Y:S07]  /*2f40*/  LDSM.16.M88.4 R28, [R80+0xa000] ;  /* 0x00a00000501c783b */ /* 0x000fee0000000200 */
[C---:B---3--:R-:W-:Y:S08]  /*2f50*/  HMMA.16816.F32.BF16 R16, R4.reuse, R8, R16 ;  /* 0x000000080410723c */ /* 0x048ff00000041810 */
[C---:B------:R-:W-:Y:S01]  /*2f60*/  HMMA.16816.F32.BF16 R12, R4.reuse, R10, R12 ;  /* 0x0000000a040c723c */ /* 0x040fe2000004180c */
[----:B------:R-:W2:Y:S07]  /*2f70*/  LDSM.16.M88.4 R8, [R84+0x2000] ;  /* 0x002000005408783b */ /* 0x000eae0000000200 */
        /* <DEDUP_REMOVED lines=9> */
[----:B------:R-:W5:Y:S07]  /*3010*/  LDSM.16.M88.4 R36, [R80+0xb800] ;  /* 0x00b800005024783b */ /* 0x000f6e0000000200 */
        /* <DEDUP_REMOVED lines=19> */
[C---:B-----5:R-:W-:Y:S08]  /*3150*/  HMMA.16816.F32.BF16 R52, R8.reuse, R36, R52 ;  /* 0x000000240834723c */ /* 0x060ff00000041834 */
[----:B------:R-:W-:Y:S01]  /*3160*/  HMMA.16816.F32.BF16 R48, R8, R38, R48 ;  /* 0x000000260830723c */ /* 0x000fe20000041830 */
[----:B------:R-:W-:Y:S04]  /*3170*/  LDSM.16.M88.4 R36, [R86+0x4000] ;  /* 0x004000005624783b */ /* 0x000fe80000000200 */
[----:B------:R-:W4:Y:S03]  /*3180*/  LDSM.16.M88.4 R8, [R216+UR6+0xc000] ;  /* 0x00c00006d808783b */ /* 0x000f260008000200 */
[C---:B-1----:R-:W-:Y:S08]  /*3190*/  HMMA.16816.F32.BF16 R24, R32.reuse, R28, R24 ;  /* 0x0000001c2018723c */ /* 0x042ff00000041818 */
[C---:B------:R-:W-:Y:S01]  /*31a0*/  HMMA.16816.F32.BF16 R20, R32.reuse, R30, R20 ;  /* 0x0000001e2014723c */ /* 0x040fe20000041814 */
[----:B------:R-:W1:Y:S07]  /*31b0*/  LDSM.16.M88.4 R28, [R216+UR6+0xc800] ;  /* 0x00c80006d81c783b */ /* 0x000e6e0008000200 */
[C---:B--2---:R-:W-:Y:S08]  /*31c0*/  HMMA.16816.F32.BF16 R16, R32.reuse, R4, R16 ;  /* 0x000000042010723c */ /* 0x044ff00000041810 */
[C---:B------:R-:W-:Y:S01]  /*31d0*/  HMMA.16816.F32.BF16 R12, R32.reuse, R6, R12 ;  /* 0x00000006200c723c */ /* 0x040fe2000004180c */
[----:B------:R-:W2:Y:S07]  /*31e0*/  LDSM.16.M88.4 R4, [R216+UR6+0xd000] ;  /* 0x00d00006d804783b */ /* 0x000eae0008000200 */
[C---:B---3--:R-:W-:Y:S08]  /*31f0*/  HMMA.16816.F32.BF16 R60, R32.reuse, R40, R60 ;  /* 0x00000028203c723c */ /* 0x048ff0000004183c */
[----:B------:R-:W-:Y:S01]  /*3200*/  HMMA.16816.F32.BF16 R56, R32, R42, R56 ;  /* 0x0000002a2038723c */ /* 0x000fe20000041838 */
[----:B------:R-:W3:Y:S07]  /*3210*/  LDSM.16.M88.4 R40, [R216+UR6+0xd800] ;  /* 0x00d80006d828783b */ /* 0x000eee0008000200 */
[C---:B----4-:R-:W-:Y:S08]  /*3220*/  HMMA.16816.F32.BF16 R24, R36.reuse, R8, R24 ;  /* 0x000000082418723c */ /* 0x050ff00000041818 */
[----:B------:R-:W-:Y:S01]  /*3230*/  HMMA.16816.F32.BF16 R20, R36, R10, R20 ;  /* 0x0000000a2414723c */ /* 0x000fe20000041814 */
        /* <DEDUP_REMOVED lines=14> */
[----:B------:R-:W3:Y:S03]  /*3320*/  LDSM.16.M88.4 R36, [R80+0xd000] ;  /* 0x00d000005024783b */ /* 0x000ee60000000200 */
        /* <DEDUP_REMOVED lines=18> */
[----:B------:R-:W2:Y:S07]  /*3450*/  LDSM.16.M88.4 R40, [R216+UR6+0xe000] ;  /* 0x00e00006d828783b */ /* 0x000eae0008000200 */
[C---:B---3--:R-:W-:Y:S08]  /*3460*/  HMMA.16816.F32.BF16 R60, R28.reuse, R36, R60 ;  /* 0x000000241c3c723c */ /* 0x048ff0000004183c */
[C---:B------:R-:W-:Y:S01]  /*3470*/  HMMA.16816.F32.BF16 R56, R28.reuse, R38, R56 ;  /* 0x000000261c38723c */ /* 0x040fe20000041838 */
[----:B------:R-:W3:Y:S07]  /*3480*/  LDSM.16.M88.4 R36, [R216+UR6+0xe800] ;  /* 0x00e80006d824783b */ /* 0x000eee0008000200 */
[C---:B----4-:R-:W-:Y:S08]  /*3490*/  HMMA.16816.F32.BF16 R52, R28.reuse, R32, R52 ;  /* 0x000000201c34723c */ /* 0x050ff00000041834 */
[----:B------:R-:W-:Y:S01]  /*34a0*/  HMMA.16816.F32.BF16 R48, R28, R34, R48 ;  /* 0x000000221c30723c */ /* 0x000fe20000041830 */
[----:B------:R-:W4:Y:S04]  /*34b0*/  LDSM.16.M88.4 R32, [R216+UR6+0xf000] ;  /* 0x00f00006d820783b */ /* 0x000f280008000200 */
[----:B------:R-:W4:Y:S03]  /*34c0*/  LDSM.16.M88.4 R28, [R216+UR6+0xf800] ;  /* 0x00f80006d81c783b */ /* 0x000f260008000200 */
[C---:B-----5:R-:W-:Y:S08]  /*34d0*/  HMMA.16816.F32.BF16 R24, R72.reuse, R8, R24 ;  /* 0x000000084818723c */ /* 0x060ff00000041818 */
[C---:B------:R-:W-:Y:S01]  /*34e0*/  HMMA.16816.F32.BF16 R20, R72.reuse, R10, R20 ;  /* 0x0000000a4814723c */ /* 0x040fe20000041814 */
[----:B------:R-:W-:Y:S04]  /*34f0*/  LDSM.16.M88.4 R8, [R85+0x6000] ;  /* 0x006000005508783b */ /* 0x000fe80000000200 */
        /* <DEDUP_REMOVED lines=9> */
[----:B------:R-:W-:Y:S07]  /*3590*/  LDSM.16.M88.4 R64, [R82+0xf800] ;  /* 0x00f800005240783b */ /* 0x000fee0000000200 */
[C---:B--2---:R-:W-:Y:S08]  /*35a0*/  HMMA.16816.F32.BF16 R24, R44.reuse, R40, R24 ;  /* 0x000000282c18723c */ /* 0x044ff00000041818 */
[C---:B------:R-:W-:Y:S01]  /*35b0*/  HMMA.16816.F32.BF16 R20, R44.reuse, R42, R20 ;  /* 0x0000002a2c14723c */ /* 0x040fe20000041814 */
[----:B------:R-:W2:Y:S07]  /*35c0*/  LDSM.16.M88.4 R40, [R82+0xe800] ;  /* 0x00e800005228783b */ /* 0x000eae0000000200 */
[C---:B---3--:R-:W-:Y:S08]  /*35d0*/  HMMA.16816.F32.BF16 R16, R44.reuse, R36, R16 ;  /* 0x000000242c10723c */ /* 0x048ff00000041810 */
[C---:B------:R-:W-:Y:S01]  /*35e0*/  HMMA.16816.F32.BF16 R12, R44.reuse, R38, R12 ;  /* 0x000000262c0c723c */ /* 0x040fe2000004180c */
[----:B------:R-:W3:Y:S07]  /*35f0*/  LDSM.16.M88.4 R36, [R82+0xf000] ;  /* 0x00f000005224783b */ /* 0x000eee0000000200 */
[C---:B----4-:R-:W-:Y:S08]  /*3600*/  HMMA.16816.F32.BF16 R60, R44.reuse, R32, R60 ;  /* 0x000000202c3c723c */ /* 0x050ff0000004183c */
[C---:B------:R-:W-:Y:S08]  /*3610*/  HMMA.16816.F32.BF16 R56, R44.reuse, R34, R56 ;  /* 0x000000222c38723c */ /* 0x040ff00000041838 */
[C---:B------:R-:W-:Y:S08]  /*3620*/  HMMA.16816.F32.BF16 R52, R44.reuse, R28, R52 ;  /* 0x0000001c2c34723c */ /* 0x040ff00000041834 */
[----:B------:R-:W-:Y:S01]  /*3630*/  HMMA.16816.F32.BF16 R48, R44, R30, R48 ;  /* 0x0000001e2c30723c */ /* 0x000fe20000041830 */
[----:B------:R-:W4:Y:S07]  /*3640*/  LDSM.16.M88.4 R28, [R80+0xe800] ;  /* 0x00e80000501c783b */ /* 0x000f2e0000000200 */
[C---:B-1----:R-:W-:Y:S08]  /*3650*/  HMMA.16816.F32.BF16 R24, R8.reuse, R4, R24 ;  /* 0x000000040818723c */ /* 0x042ff00000041818 */
[C---:B------:R-:W-:Y:S01]  /*3660*/  HMMA.16816.F32.BF16 R32, R8.reuse, R6, R20 ;  /* 0x000000060820723c */ /* 0x040fe20000041814 */
[----:B------:R-:W-:Y:S04]  /*3670*/  LDSM.16.M88.4 R4, [R83+0x6000] ;  /* 0x006000005304783b */ /* 0x000fe80000000200 */
[----:B------:R-:W1:Y:S03]  /*3680*/  LDSM.16.M88.4 R20, [R79+0xe000] ;  /* 0x00e000004f14783b */ /* 0x000e660000000200 */
[----:B--2---:R-:W-:Y:S01]  /*3690*/  HMMA.16816.F32.BF16 R16, R8, R40, R16 ;  /* 0x000000280810723c */ /* 0x004fe20000041810 */
[----:B------:R-:W-:-:S07]  /*36a0*/  LOP3.LUT R41, R189, UR34, RZ, 0xfc, !PT ;  /* 0x00000022bd297c12 */ /* 0x000fce000f8efcff */
[----:B------:R-:W-:Y:S08]  /*36b0*/  HMMA.16816.F32.BF16 R24, R84, R68, R24 ;  /* 0x000000445418723c */ /* 0x000ff00000041818 */
[C---:B------:R-:W-:Y:S08]  /*36c0*/  HMMA.16816.F32.BF16 R12, R8.reuse, R42, R12 ;  /* 0x0000002a080c723c */ /* 0x040ff0000004180c */
[C---:B---3--:R-:W-:Y:S08]  /*36d0*/  HMMA.16816.F32.BF16 R60, R8.reuse, R36, R60 ;  /* 0x00000024083c723c */ /* 0x048ff0000004183c */
[C---:B------:R-:W-:Y:S01]  /*36e0*/  HMMA.16816.F32.BF16 R56, R8.reuse, R38, R56 ;  /* 0x000000260838723c */ /* 0x040fe20000041838 */
[----:B------:R-:W-:Y:S07]  /*36f0*/  LDSM.16.M88.4 R36, [R79+0xe800] ;  /* 0x00e800004f24783b */ /* 0x000fee0000000200 */
[C---:B------:R-:W-:Y:S08]  /*3700*/  HMMA.16816.F32.BF16 R52, R8.reuse, R64, R52 ;  /* 0x000000400834723c */ /* 0x040ff00000041834 */
[----:B------:R-:W-:Y:S01]  /*3710*/  HMMA.16816.F32.BF16 R48, R8, R66, R48 ;  /* 0x000000420830723c */ /* 0x000fe20000041830 */
[----:B------:R-:W2:Y:S04]  /*3720*/  LDSM.16.M88.4 R8, [R80+0xf000] ;  /* 0x00f000005008783b */ /* 0x000ea80000000200 */
[----:B------:R-:W3:Y:S03]  /*3730*/  LDSM.16.M88.4 R80, [R80+0xf800] ;  /* 0x00f800005050783b */ /* 0x000ee60000000200 */
[C---:B------:R-:W-:Y:S08]  /*3740*/  HMMA.16816.F32.BF16 R32, R84.reuse, R70, R32 ;  /* 0x000000465420723c */ /* 0x040ff00000041820 */
[----:B----4-:R-:W-:Y:S01]  /*3750*/  HMMA.16816.F32.BF16 R16, R84, R28, R16 ;  /* 0x0000001c5410723c */ /* 0x010fe20000041810 */
[----:B------:R-:W-:-:S02]  /*3760*/  SHF.R.U32.HI R28, RZ, 0x2, R167 ;  /* 0x00000002ff1c7819 */ /* 0x000fc400000116a7 */
[----:B------:R-:W-:-:S05]  /*3770*/  SHF.R.U32.HI R29, RZ, 0x5, R167 ;  /* 0x00000005ff1d7819 */ /* 0x000fca00000116a7 */
[----:B-1----:R-:W-:Y:S01]  /*3780*/  HMMA.16816.F32.BF16 R24, R4, R20, R24 ;  /* 0x000000140418723c */ /* 0x002fe20000041818 */
[----:B------:R-:W-:Y:S02]  /*3790*/  LOP3.LUT R20, R185, 0x1f0, RZ, 0xc0, !PT ;  /* 0x000001f0b9147812 */ /* 0x000fe400078ec0ff */
[----:B------:R-:W-:-:S03]  /*37a0*/  LOP3.LUT R21, R28, 0x7, RZ, 0xc0, !PT ;  /* 0x000000071c157812 */ /* 0x000fc600078ec0ff */
[C---:B------:R-:W-:Y:S02]  /*37b0*/  IMAD R20, R238.reuse, 0x40, R20 ;  /* 0x00000040ee147824 */ /* 0x040fe400078e0214 */
[----:B------:R-:W-:Y:S01]  /*37c0*/  HMMA.16816.F32.BF16 R32, R4, R22, R32 ;  /* 0x000000160420723c */ /* 0x000fe20000041820 */
[----:B------:R-:W-:Y:S02]  /*37d0*/  IMAD R238, R238, 0x4, R29 ;  /* 0x00000004eeee7824 */ /* 0x000fe400078e021d */
[----:B------:R-:W-:Y:S02]  /*37e0*/  IMAD.IADD R20, R21, 0x1, R20 ;  /* 0x0000000115147824 */ /* 0x000fe400078e0214 */
[----:B------:R-:W-:-:S03]  /*37f0*/  IMAD.U32 R21, RZ, RZ, UR29 ;  /* 0x0000001dff157e24 */ /* 0x000fc6000f8e00ff */
[C---:B------:R-:W-:Y:S01]  /*3800*/  IADD3 R223, PT, PT, R20.reuse, UR32, -R223 ;  /* 0x0000002014df7c10 */ /* 0x040fe2000fffe8df */
[C---:B--2---:R-:W-:Y:S01]  /*3810*/  HMMA.16816.F32.BF16 R60, R84.reuse, R8, R60 ;  /* 0x00000008543c723c */ /* 0x044fe2000004183c */
[----:B------:R-:W-:Y:S01]  /*3820*/  IADD3 R20, PT, PT, R20, 0x1, R21 ;  /* 0x0000000114147810 */ /* 0x000fe20007ffe015 */
[----:B------:R-:W-:Y:S02]  /*3830*/  VIADD R21, R41, 0x1 ;  /* 0x0000000129157836 */ /* 0x000fe40000000000 */
[----:B------:R-:W-:Y:S01]  /*3840*/  VIADD R42, R223, 0x8 ;  /* 0x00000008df2a7836 */ /* 0x000fe20000000000 */
[----:B------:R-:W-:Y:S01]  /*3850*/  VIMNMX R222, PT, PT, R20, UR32, PT ;  /* 0x0000002014de7c48 */ /* 0x000fe2000bfe0100 */
[----:B------:R-:W-:Y:S01]  /*3860*/  VIADD R8, R41, 0x8 ;  /* 0x0000000829087836 */ /* 0x000fe20000000000 */
[-C--:B------:R-:W-:Y:S01]  /*3870*/  ISETP.GT.AND P0, PT, R223, R21.reuse, PT ;  /* 0x00000015df00720c */ /* 0x080fe20003f04270 */
[----:B------:R-:W-:Y:S01]  /*3880*/  HMMA.16816.F32.BF16 R12, R84, R30, R12 ;  /* 0x0000001e540c723c */ /* 0x000fe2000004180c */
[----:B------:R-:W-:Y:S01]  /*3890*/  ISETP.GT.AND P5, PT, R42, R21, PT ;  /* 0x000000152a00720c */ /* 0x000fe20003fa4270 */
[----:B------:R-:W-:Y:S01]  /*38a0*/  LDSM.16.M88.4 R28, [R79+0xf800] ;  /* 0x00f800004f1c783b */ /* 0x000fe20000000200 */
[----:B------:R-:W-:-:S02]  /*38b0*/  VIADDMNMX R221, R20, 0x8, R221, PT ;  /* 0x0000000814dd7846 */ /* 0x000fc400038001dd */
[----:B------:R-:W-:Y:S02]  /*38c0*/  FSEL R25, R25, -INF , !P0 ;  /* 0xff80000019197808 */ /* 0x000fe40004000000 */
[----:B------:R-:W-:Y:S01]  /*38d0*/  FSEL R27, R27, -INF , !P5 ;  /* 0xff8000001b1b7808 */ /* 0x000fe20006800000 */
[----:B------:R-:W-:Y:S01]  /*38e0*/  HMMA.16816.F32.BF16 R16, R4, R36, R16 ;  /* 0x000000240410723c */ /* 0x000fe20000041810 */
[C---:B------:R-:W-:Y:S02]  /*38f0*/  ISETP.GE.AND P6, PT, R21.reuse, R222, PT ;  /* 0x000000de1500720c */ /* 0x040fe40003fc6270 */
[----:B------:R-:W-:Y:S02]  /*3900*/  ISETP.GE.AND P0, PT, R21, R221, PT ;  /* 0x000000dd1500720c */ /* 0x000fe40003f06270 */
[----:B------:R-:W-:Y:S01]  /*3910*/  ISETP.GT.AND P5, PT, R223, R8, PT ;  /* 0x00000008df00720c */ /* 0x000fe20003fa4270 */
[----:B------:R-:W1:Y:S01]  /*3920*/  LDSM.16.M88.4 R20, [R79+0xf000] ;  /* 0x00f000004f14783b */ /* 0x000e620000000200 */
[----:B------:R-:W-:Y:S01]  /*3930*/  FSEL R40, R25, -INF , !P6 ;  /* 0xff80000019287808 */ /* 0x000fe20007000000 */
[----:B------:R-:W-:Y:S01]  /*3940*/  HMMA.16816.F32.BF16 R56, R84, R10, R56 ;  /* 0x0000000a5438723c */ /* 0x000fe20000041838 */
[----:B------:R-:W-:Y:S01]  /*3950*/  FSEL R27, R27, -INF , !P0 ;  /* 0xff8000001b1b7808 */ /* 0x000fe20004000000 */
[C---:B------:R-:W-:Y:S01]  /*3960*/  VIADD R10, R41.reuse, 0x18 ;  /* 0x00000018290a7836 */ /* 0x040fe20000000000 */
[----:B------:R-:W-:Y:S01]  /*3970*/  FSEL R32, R32, -INF , !P5 ;  /* 0xff80000020207808 */ /* 0x000fe20006800000 */
[----:B------:R-:W-:Y:S01]  /*3980*/  VIADD R11, R41, 0x19 ;  /* 0x00000019290b7836 */ /* 0x000fe20000000000 */
[----:B------:R-:W-:Y:S01]  /*3990*/  ISETP.GE.AND P6, PT, R8, R222, PT ;  /* 0x000000de0800720c */ /* 0x000fe20003fc6270 */
[----:B------:R-:W-:-:S04]  /*39a0*/  DEPBAR.LE SB0, 0x0 ;  /* 0x000080000000791a */ /* 0x000fc80000000000 */
[----:B------:R-:W-:Y:S01]  /*39b0*/  BAR.SYNC.DEFER_BLOCKING 0x0 ;  /* 0x0000000000007b1d */ /* 0x000fe20000010000 */
[----:B------:R-:W-:Y:S01]  /*39c0*/  ISETP.GT.AND P0, PT, R42, R8, PT ;  /* 0x000000082a00720c */ /* 0x000fe20003f04270 */
[----:B------:R-:W-:Y:S01]  /*39d0*/  HMMA.16816.F32.BF16 R12, R4, R38, R12 ;  /* 0x00000026040c723c */ /* 0x000fe2000004180c */
[----:B------:R-:W-:Y:S01]  /*39e0*/  ISETP.GE.AND P5, PT, R8, R221, PT ;  /* 0x000000dd0800720c */ /* 0x000fe20003fa6270 */
[----:B------:R-:W-:Y:S01]  /*39f0*/  VIADD R8, R41, 0x9 ;  /* 0x0000000929087836 */ /* 0x000fe20000000000 */
[----:B------:R-:W-:Y:S02]  /*3a00*/  FSEL R9, R34, -INF , !P0 ;  /* 0xff80000022097808 */ /* 0x000fe40004000000 */
[----:B------:R-:W-:Y:S02]  /*3a10*/  FSEL R34, R32, -INF , !P6 ;  /* 0xff80000020227808 */ /* 0x000fe40007000000 */
[----:B------:R-:W-:Y:S01]  /*3a20*/  ISETP.GT.AND P0, PT, R223, R8, PT ;  /* 0x00000008df00720c */ /* 0x000fe20003f04270 */
[----:B---3--:R-:W-:Y:S01]  /*3a30*/  HMMA.16816.F32.BF16 R52, R84, R80, R52 ;  /* 0x000000505434723c */ /* 0x008fe20000041834 */
[----:B------:R-:W-:-:S02]  /*3a40*/  FSEL R32, R9, -INF , !P5 ;  /* 0xff80000009207808 */ /* 0x000fc40006800000 */
[----:B------:R-:W-:Y:S02]  /*3a50*/  FSEL R33, R33, -INF , !P0 ;  /* 0xff80000021217808 */ /* 0x000fe40004000000 */
[----:B------:R-:W-:Y:S02]  /*3a60*/  ISETP.GE.AND P6, PT, R8, R222, PT ;  /* 0x000000de0800720c */ /* 0x000fe40003fc6270 */
[----:B------:R-:W-:Y:S01]  /*3a70*/  ISETP.GT.AND P5, PT, R42, R8, PT ;  /* 0x000000082a00720c */ /* 0x000fe20003fa4270 */
[----:B------:R-:W-:Y:S01]  /*3a80*/  HMMA.16816.F32.BF16 R48, R84, R82, R48 ;  /* 0x000000525430723c */ /* 0x000fe20000041830 */
[----:B------:R-:W-:Y:S01]  /*3a90*/  ISETP.GE.AND P0, PT, R8, R221, PT ;  /* 0x000000dd0800720c */ /* 0x000fe20003f06270 */
[----:B------:R-:W-:Y:S01]  /*3aa0*/  VIADD R8, R41, 0x10 ;  /* 0x0000001029087836 */ /* 0x000fe20000000000 */
[----:B------:R-:W-:Y:S02]  /*3ab0*/  FSEL R9, R35, -INF , !P5 ;  /* 0xff80000023097808 */ /* 0x000fe40006800000 */
[----:B------:R-:W-:-:S02]  /*3ac0*/  FSEL R35, R33, -INF , !P6 ;  /* 0xff80000021237808 */ /* 0x000fc40007000000 */
[-C--:B------:R-:W-:Y:S02]  /*3ad0*/  ISETP.GT.AND P5, PT, R223, R8.reuse, PT ;  /* 0x00000008df00720c */ /* 0x080fe40003fa4270 */
[----:B------:R-:W-:Y:S01]  /*3ae0*/  FSEL R33, R9, -INF , !P0 ;  /* 0xff80000009217808 */ /* 0x000fe20004000000 */
[C---:B-1----:R-:W-:Y:S01]  /*3af0*/  HMMA.16816.F32.BF16 R60, R4.reuse, R20, R60 ;  /* 0x00000014043c723c */ /* 0x042fe2000004183c */
[----:B------:R-:W-:Y:S02]  /*3b00*/  ISETP.GT.AND P0, PT, R42, R8, PT ;  /* 0x000000082a00720c */ /* 0x000fe40003f04270 */
[----:B------:R-:W-:Y:S02]  /*3b10*/  FSEL R16, R16, -INF , !P5 ;  /* 0xff80000010107808 */ /* 0x000fe40006800000 */
[C---:B------:R-:W-:Y:S02]  /*3b20*/  ISETP.GE.AND P6, PT, R8.reuse, R222, PT ;  /* 0x000000de0800720c */ /* 0x040fe40003fc6270 */
[----:B------:R-:W-:Y:S01]  /*3b30*/  ISETP.GE.AND P5, PT, R8, R221, PT ;  /* 0x000000dd0800720c */ /* 0x000fe20003fa6270 */
[----:B------:R-:W-:Y:S01]  /*3b40*/  VIADD R8, R41, 0x11 ;  /* 0x0000001129087836 */ /* 0x000fe20000000000 */
[----:B------:R-:W-:Y:S01]  /*3b50*/  FSEL R9, R18, -INF , !P0 ;  /* 0xff80000012097808 */ /* 0x000fe20004000000 */
[----:B------:R-:W-:Y:S01]  /*3b60*/  HMMA.16816.F32.BF16 R56, R4, R22, R56 ;  /* 0x000000160438723c */ /* 0x000fe20000041838 */
[----:B------:R-:W-:-:S02]  /*3b70*/  FSEL R25, R16, -INF , !P6 ;  /* 0xff80000010197808 */ /* 0x000fc40007000000 */
[-C--:B------:R-:W-:Y:S02]  /*3b80*/  ISETP.GT.AND P0, PT, R223, R8.reuse, PT ;  /* 0x00000008df00720c */ /* 0x080fe40003f04270 */
[----:B------:R-:W-:Y:S02]  /*3b90*/  FSEL R9, R9, -INF , !P5 ;  /* 0xff80000009097808 */ /* 0x000fe40006800000 */
[----:B------:R-:W-:Y:S01]  /*3ba0*/  ISETP.GT.AND P5, PT, R42, R8, PT ;  /* 0x000000082a00720c */ /* 0x000fe20003fa4270 */
[----:B------:R-:W-:Y:S01]  /*3bb0*/  HMMA.16816.F32.BF16 R52, R4, R28, R52 ;  /* 0x0000001c0434723c */ /* 0x000fe20000041834 */
[----:B------:R-:W-:Y:S02]  /*3bc0*/  FSEL R17, R17, -INF , !P0 ;  /* 0xff80000011117808 */ /* 0x000fe40004000000 */
[C---:B------:R-:W-:Y:S02]  /*3bd0*/  ISETP.GE.AND P6, PT, R8.reuse, R222, PT ;  /* 0x000000de0800720c */ /* 0x040fe40003fc6270 */
[----:B------:R-:W-:-:S02]  /*3be0*/  ISETP.GE.AND P0, PT, R8, R221, PT ;  /* 0x000000dd0800720c */ /* 0x000fc40003f06270 */
[----:B------:R-:W-:Y:S01]  /*3bf0*/  FSEL R8, R19, -INF , !P5 ;  /* 0xff80000013087808 */ /* 0x000fe20006800000 */
[----:B------:R-:W-:Y:S01]  /*3c00*/  HMMA.16816.F32.BF16 R48, R4, R30, R48 ;  /* 0x0000001e0430723c */ /* 0x000fe20000041830 */
[-C--:B------:R-:W-:Y:S01]  /*3c10*/  ISETP.GT.AND P5, PT, R223, R10.reuse, PT ;  /* 0x0000000adf00720c */ /* 0x080fe20003fa4270 */
[C---:B------:R-:W-:Y:S01]  /*3c20*/  VIADD R5, R41.reuse, 0x31 ;  /* 0x0000003129057836 */ /* 0x040fe20000000000 */
[----:B------:R-:W-:Y:S01]  /*3c30*/  FSEL R8, R8, -INF , !P0 ;  /* 0xff80000008087808 */ /* 0x000fe20004000000 */
[----:B------:R-:W-:Y:S01]  /*3c40*/  VIADD R4, R41, 0x38 ;  /* 0x0000003829047836 */ /* 0x000fe20000000000 */
[----:B------:R-:W-:Y:S02]  /*3c50*/  ISETP.GT.AND P0, PT, R42, R10, PT ;  /* 0x0000000a2a00720c */ /* 0x000fe40003f04270 */
[----:B------:R-:W-:Y:S02]  /*3c60*/  FSEL R20, R17, -INF , !P6 ;  /* 0xff80000011147808 */ /* 0x000fe40007000000 */
[----:B------:R-:W-:-:S02]  /*3c70*/  FSEL R12, R12, -INF , !P5 ;  /* 0xff8000000c0c7808 */ /* 0x000fc40006800000 */
[C---:B------:R-:W-:Y:S02]  /*3c80*/  ISETP.GE.AND P6, PT, R10.reuse, R222, PT ;  /* 0x000000de0a00720c */ /* 0x040fe40003fc6270 */
[----:B------:R-:W-:Y:S02]  /*3c90*/  ISETP.GE.AND P5, PT, R10, R221, PT ;  /* 0x000000dd0a00720c */ /* 0x000fe40003fa6270 */
[----:B------:R-:W-:Y:S01]  /*3ca0*/  FSEL R10, R14, -INF , !P0 ;  /* 0xff8000000e0a7808 */ /* 0x000fe20004000000 */
[----:B------:R-:W-:Y:S01]  /*3cb0*/  VIADD R14, R41, 0x20 ;  /* 0x00000020290e7836 */ /* 0x000fe20000000000 */
[-C--:B------:R-:W-:Y:S02]  /*3cc0*/  ISETP.GT.AND P0, PT, R223, R11.reuse, PT ;  /* 0x0000000bdf00720c */ /* 0x080fe40003f04270 */
[----:B------:R-:W-:Y:S02]  /*3cd0*/  FSEL R10, R10, -INF , !P5 ;  /* 0xff8000000a0a7808 */ /* 0x000fe40006800000 */
[----:B------:R-:W-:-:S02]  /*3ce0*/  ISETP.GT.AND P5, PT, R42, R11, PT ;  /* 0x0000000b2a00720c */ /* 0x000fc40003fa4270 */
[----:B------:R-:W-:Y:S02]  /*3cf0*/  FSEL R12, R12, -INF , !P6 ;  /* 0xff8000000c0c7808 */ /* 0x000fe40007000000 */
[----:B------:R-:W-:Y:S02]  /*3d00*/  FSEL R13, R13, -INF , !P0 ;  /* 0xff8000000d0d7808 */ /* 0x000fe40004000000 */
[C---:B------:R-:W-:Y:S02]  /*3d10*/  ISETP.GE.AND P6, PT, R11.reuse, R222, PT ;  /* 0x000000de0b00720c */ /* 0x040fe40003fc6270 */
[----:B------:R-:W-:Y:S02]  /*3d20*/  ISETP.GE.AND P0, PT, R11, R221, PT ;  /* 0x000000dd0b00720c */ /* 0x000fe40003f06270 */
[----:B------:R-:W-:Y:S01]  /*3d30*/  FSEL R11, R15, -INF , !P5 ;  /* 0xff8000000f0b7808 */ /* 0x000fe20006800000 */
[----:B------:R-:W-:Y:S01]  /*3d40*/  VIADD R15, R41, 0x29 ;  /* 0x00000029290f7836 */ /* 0x000fe20000000000 */
[----:B------:R-:W-:-:S02]  /*3d50*/  ISETP.GT.AND P5, PT, R223, R14, PT ;  /* 0x0000000edf00720c */ /* 0x000fc40003fa4270 */
[----:B------:R-:W-:Y:S02]  /*3d60*/  FSEL R13, R13, -INF , !P6 ;  /* 0xff8000000d0d7808 */ /* 0x000fe40007000000 */
[----:B------:R-:W-:Y:S02]  /*3d70*/  FSEL R11, R11, -INF , !P0 ;  /* 0xff8000000b0b7808 */ /* 0x000fe40004000000 */
[----:B------:R-:W-:Y:S02]  /*3d80*/  FSEL R60, R60, -INF , !P5 ;  /* 0xff8000003c3c7808 */ /* 0x000fe40006800000 */
[----:B------:R-:W-:Y:S02]  /*3d90*/  ISETP.GE.AND P6, PT, R14, R222, PT ;  /* 0x000000de0e00720c */ /* 0x000fe40003fc6270 */
        /* <DEDUP_REMOVED lines=10> */
[----:B------:R-:W-:Y:S01]  /*3e40*/  ISETP.GE.AND P0, PT, R14, R221, PT ;  /* 0x000000dd0e00720c */ /* 0x000fe20003f06270 */
[----:B------:R-:W-:Y:S01]  /*3e50*/  VIADD R14, R41, 0x28 ;  /* 0x00000028290e7836 */ /* 0x000fe20000000000 */
[----:B------:R-:W-:Y:S02]  /*3e60*/  FSEL R63, R63, -INF , !P5 ;  /* 0xff8000003f3f7808 */ /* 0x000fe40006800000 */
[----:B------:R-:W-:Y:S02]  /*3e70*/  FSEL R218, R61, -INF , !P6 ;  /* 0xff8000003dda7808 */ /* 0x000fe40007000000 */
[-C--:B------:R-:W-:Y:S02]  /*3e80*/  ISETP.GT.AND P5, PT, R223, R14.reuse, PT ;  /* 0x0000000edf00720c */ /* 0x080fe40003fa4270 */
[----:B------:R-:W-:Y:S02]  /*3e90*/  FSEL R215, R63, -INF , !P0 ;  /* 0xff8000003fd77808 */ /* 0x000fe40004000000 */
[----:B------:R-:W-:-:S02]  /*3ea0*/  ISETP.GT.AND P0, PT, R42, R14, PT ;  /* 0x0000000e2a00720c */ /* 0x000fc40003f04270 */
[----:B------:R-:W-:Y:S02]  /*3eb0*/  FSEL R56, R56, -INF , !P5 ;  /* 0xff80000038387808 */ /* 0x000fe40006800000 */
[----:B------:R-:W-:Y:S02]  /*3ec0*/  ISETP.GE.AND P5, PT, R14, R221, PT ;  /* 0x000000dd0e00720c */ /* 0x000fe40003fa6270 */
[----:B------:R-:W-:Y:S02]  /*3ed0*/  FSEL R58, R58, -INF , !P0 ;  /* 0xff8000003a3a7808 */ /* 0x000fe40004000000 */
[-C--:B------:R-:W-:Y:S02]  /*3ee0*/  ISETP.GT.AND P0, PT, R223, R15.reuse, PT ;  /* 0x0000000fdf00720c */ /* 0x080fe40003f04270 */
[----:B------:R-:W-:Y:S02]  /*3ef0*/  FSEL R228, R58, -INF , !P5 ;  /* 0xff8000003ae47808 */ /* 0x000fe40006800000 */
[----:B------:R-:W-:-:S02]  /*3f00*/  ISETP.GT.AND P5, PT, R42, R15, PT ;  /* 0x0000000f2a00720c */ /* 0x000fc40003fa4270 */
[----:B------:R-:W-:Y:S01]  /*3f10*/  ISETP.GE.AND P6, PT, R14, R222, PT ;  /* 0x000000de0e00720c */ /* 0x000fe20003fc6270 */
[----:B------:R-:W-:Y:S01]  /*3f20*/  VIADD R14, R41, 0x30 ;  /* 0x00000030290e7836 */ /* 0x000fe20000000000 */
[----:B------:R-:W-:Y:S02]  /*3f30*/  FSEL R57, R57, -INF , !P0 ;  /* 0xff80000039397808 */ /* 0x000fe40004000000 */
[----:B------:R-:W-:Y:S02]  /*3f40*/  ISETP.GE.AND P0, PT, R15, R221, PT ;  /* 0x000000dd0f00720c */ /* 0x000fe40003f06270 */
[----:B------:R-:W-:Y:S02]  /*3f50*/  FSEL R59, R59, -INF , !P5 ;  /* 0xff8000003b3b7808 */ /* 0x000fe40006800000 */
[----:B------:R-:W-:Y:S02]  /*3f60*/  FSEL R214, R56, -INF , !P6 ;  /* 0xff80000038d67808 */ /* 0x000fe40007000000 */
[----:B------:R-:W-:-:S02]  /*3f70*/  ISETP.GT.AND P5, PT, R223, R14, PT ;  /* 0x0000000edf00720c */ /* 0x000fc40003fa4270 */
[----:B------:R-:W-:Y:S02]  /*3f80*/  FSEL R219, R59, -INF , !P0 ;  /* 0xff8000003bdb7808 */ /* 0x000fe40004000000 */
[----:B------:R-:W-:Y:S02]  /*3f90*/  ISETP.GE.AND P6, PT, R15, R222, PT ;  /* 0x000000de0f00720c */ /* 0x000fe40003fc6270 */
[----:B------:R-:W-:Y:S02]  /*3fa0*/  ISETP.GT.AND P0, PT, R42, R14, PT ;  /* 0x0000000e2a00720c */ /* 0x000fe40003f04270 */
[----:B------:R-:W-:Y:S02]  /*3fb0*/  FSEL R52, R52, -INF , !P5 ;  /* 0xff80000034347808 */ /* 0x000fe40006800000 */
[----:B------:R-:W-:Y:S02]  /*3fc0*/  FSEL R213, R57, -INF , !P6 ;  /* 0xff80000039d57808 */ /* 0x000fe40007000000 */
[----:B------:R-:W-:-:S02]  /*3fd0*/  ISETP.GE.AND P5, PT, R14, R221, PT ;  /* 0x000000dd0e00720c */ /* 0x000fc40003fa6270 */
[----:B------:R-:W-:Y:S02]  /*3fe0*/  FSEL R54, R54, -INF , !P0 ;  /* 0xff80000036367808 */ /* 0x000fe40004000000 */
[----:B------:R-:W-:Y:S02]  /*3ff0*/  ISETP.GE.AND P6, PT, R14, R222, PT ;  /* 0x000000de0e00720c */ /* 0x000fe40003fc6270 */
[-C--:B------:R-:W-:Y:S02]  /*4000*/  ISETP.GT.AND P0, PT, R223, R5.reuse, PT ;  /* 0x00000005df00720c */ /* 0x080fe40003f04270 */
[----:B------:R-:W-:Y:S02]  /*4010*/  FSEL R207, R54, -INF , !P5 ;  /* 0xff80000036cf7808 */ /* 0x000fe40006800000 */
[----:B------:R-:W-:Y:S02]  /*4020*/  FSEL R212, R52, -INF , !P6 ;  /* 0xff80000034d47808 */ /* 0x000fe40007000000 */
[----:B------:R-:W-:-:S02]  /*4030*/  ISETP.GT.AND P5, PT, R42, R5, PT ;  /* 0x000000052a00720c */ /* 0x000fc40003fa4270 */
[----:B------:R-:W-:Y:S02]  /*4040*/  ISETP.GE.AND P6, PT, R5, R222, PT ;  /* 0x000000de0500720c */ /* 0x000fe40003fc6270 */
[----:B------:R-:W-:Y:S02]  /*4050*/  FSEL R53, R53, -INF , !P0 ;  /* 0xff80000035357808 */ /* 0x000fe40004000000 */
[----:B------:R-:W-:Y:S01]  /*4060*/  ISETP.GE.AND P0, PT, R5, R221, PT ;  /* 0x000000dd0500720c */ /* 0x000fe20003f06270 */
[----:B------:R-:W-:Y:S01]  /*4070*/  VIADD R5, R41, 0x39 ;  /* 0x0000003929057836 */ /* 0x000fe20000000000 */
[----:B------:R-:W-:Y:S02]  /*4080*/  FSEL R55, R55, -INF , !P5 ;  /* 0xff80000037377808 */ /* 0x000fe40006800000 */
[----:B------:R-:W-:Y:S02]  /*4090*/  FSEL R211, R53, -INF , !P6 ;  /* 0xff80000035d37808 */ /* 0x000fe40007000000 */
[----:B------:R-:W-:-:S02]  /*40a0*/  ISETP.GT.AND P5, PT, R223, R4, PT ;  /* 0x00000004df00720c */ /* 0x000fc40003fa4270 */
[----:B------:R-:W-:Y:S02]  /*40b0*/  ISETP.GT.AND P6, PT, R223, R41, PT ;  /* 0x00000029df00720c */ /* 0x000fe40003fc4270 */
[----:B------:R-:W-:Y:S02]  /*40c0*/  FSEL R206, R55, -INF , !P0 ;  /* 0xff80000037ce7808 */ /* 0x000fe40004000000 */
[----:B------:R-:W-:Y:S02]  /*40d0*/  ISETP.GT.AND P0, PT, R42, R4, PT ;  /* 0x000000042a00720c */ /* 0x000fe40003f04270 */
[----:B------:R-:W-:Y:S02]  /*40e0*/  FSEL R48, R48, -INF , !P5 ;  /* 0xff80000030307808 */ /* 0x000fe40006800000 */
[----:B------:R-:W-:Y:S02]  /*40f0*/  ISETP.GE.AND P5, PT, R41, R222, PT ;  /* 0x000000de2900720c */ /* 0x000fe40003fa6270 */
[----:B------:R-:W-:-:S02]  /*4100*/  FSEL R17, R24, -INF , !P6 ;  /* 0xff80000018117808 */ /* 0x000fc40007000000 */
[----:B------:R-:W-:Y:S02]  /*4110*/  FSEL R50, R50, -INF , !P0 ;  /* 0xff80000032327808 */ /* 0x000fe40004000000 */
[----:B------:R-:W-:Y:S02]  /*4120*/  ISETP.GT.AND P0, PT, R42, R41, PT ;  /* 0x000000292a00720c */ /* 0x000fe40003f04270 */
[----:B------:R-:W-:Y:S02]  /*4130*/  FSEL R17, R17, -INF , !P5 ;  /* 0xff80000011117808 */ /* 0x000fe40006800000 */
[----:B------:R-:W-:Y:S02]  /*4140*/  ISETP.GE.AND P6, PT, R41, R221, PT ;  /* 0x000000dd2900720c */ /* 0x000fe40003fc6270 */
[----:B------:R-:W-:Y:S02]  /*4150*/  FSEL R16, R26, -INF , !P0 ;  /* 0xff8000001a107808 */ /* 0x000fe40004000000 */
[----:B------:R-:W-:-:S02]  /*4160*/  FMNMX3.FTZ R6, R17, R40, R34, !PT ;  /* 0x0000002811067276 */ /* 0x000fc40007810022 */
[----:B------:R-:W-:Y:S02]  /*4170*/  ISETP.GT.AND P5, PT, R42, R5, PT ;  /* 0x000000052a00720c */ /* 0x000fe40003fa4270 */
[----:B------:R-:W-:Y:S02]  /*4180*/  FSEL R16, R16, -INF , !P6 ;  /* 0xff80000010107808 */ /* 0x000fe40007000000 */
[----:B------:R-:W-:Y:S02]  /*4190*/  FMNMX3.FTZ R6, R6, R35, R25, !PT ;  /* 0x0000002306067276 */ /* 0x000fe40007810019 */
[----:B------:R-:W-:Y:S02]  /*41a0*/  FSEL R51, R51, -INF , !P5 ;  /* 0xff80000033337808 */ /* 0x000fe40006800000 */
[C---:B------:R-:W-:Y:S02]  /*41b0*/  ISETP.GE.AND P6, PT, R4.reuse, R222, PT ;  /* 0x000000de0400720c */ /* 0x040fe40003fc6270 */
[----:B------:R-:W-:-:S02]  /*41c0*/  ISETP.GE.AND P5, PT, R4, R221, PT ;  /* 0x000000dd0400720c */ /* 0x000fc40003fa6270 */
[----:B------:R-:W-:Y:S02]  /*41d0*/  ISETP.GT.AND P0, PT, R223, R5, PT ;  /* 0x00000005df00720c */ /* 0x000fe40003f04270 */
[----:B------:R-:W-:Y:S02]  /*41e0*/  FMNMX3.FTZ R4, R16, R27, R32, !PT ;  /* 0x0000001b10047276 */ /* 0x000fe40007810020 */
[----:B------:R-:W-:Y:S02]  /*41f0*/  FMNMX3.FTZ R6, R6, R20, R12, !PT ;  /* 0x0000001406067276 */ /* 0x000fe4000781000c */
[----:B------:R-:W-:Y:S02]  /*4200*/  FSEL R49, R49, -INF , !P0 ;  /* 0xff80000031317808 */ /* 0x000fe40004000000 */
[----:B------:R-:W-:Y:S02]  /*4210*/  FMNMX3.FTZ R4, R4, R33, R9, !PT ;  /* 0x0000002104047276 */ /* 0x000fe40007810009 */
        /* <DEDUP_REMOVED lines=16> */
[-C--:B------:R-:W-:Y:S01]  /*4320*/  LEA.HI.X R23, R18, R224.reuse, R7, 0x1, P0 ;  /* 0x000000e012177211 */ /* 0x080fe200000f0c07 */
[----:B------:R-:W-:Y:S01]  /*4330*/  UIADD3.X UR29, UPT, UPT, UR25, UR28, URZ, UP1, !UPT ;  /* 0x0000001c191d7290 */ /* 0x000fe20008ffe4ff */
[CC--:B------:R-:W-:Y:S02]  /*4340*/  LEA R18, P0, R14.reuse, R225.reuse, 0x1 ;  /* 0x000000e10e127211 */ /* 0x0c0fe400078008ff */
[----:B------:R-:W-:Y:S01]  /*4350*/  MOV R7, UR28 ;  /* 0x0000001c00077c02 */ /* 0x000fe20008000f00 */
[----:B------:R-:W-:Y:S01]  /*4360*/  ULEA.HI.X UR28, UR12, UR28, UR13, 0x5, UP0 ;  /* 0x0000001c0c1c7291 */ /* 0x000fe200080f2c0d */
[----:B------:R-:W-:Y:S01]  /*4370*/  @!PT LDS RZ, [RZ] ;  /* 0x00000000fffff984 */ /* 0x000fe20000000800 */
[----:B------:R-:W-:Y:S01]  /*4380*/  @!PT LDS RZ, [RZ] ;  /* 0x00000000fffff984 */ /* 0x000fe20000000800 */
[----:B------:R-:W-:Y:S01]  /*4390*/  @!PT LDS RZ, [RZ] ;  /* 0x00000000fffff984 */ /* 0x000fe20000000800 */
[----:B------:R1:W-:Y:S02]  /*43a0*/  LDGSTS.E.BYPASS.LTC128B.128 [R78+0x8000], desc[UR16][R22.64] ;  /* 0x08000000164e7fae */ /* 0x0003e4000b981a10 */
[----:B------:R-:W-:Y:S01]  /*43b0*/  LEA.HI.X R19, R14, R224, R7, 0x1, P0 ;  /* 0x000000e00e137211 */ /* 0x000fe200000f0c07 */
[----:B------:R-:W-:Y:S01]  /*43c0*/  IMAD.U32 R14, RZ, RZ, UR29 ;  /* 0x0000001dff0e7e24 */ /* 0x000fe2000f8e00ff */
        /* <DEDUP_REMOVED lines=22> */
.L_x_1144:
[----:B------:R-:W-:Y:S01]  /*4530*/  FMNMX3.FTZ R4, R4, R8, R10, !PT ;  /* 0x0000000804047276 */ /* 0x000fe2000781000a */
[----:B------:R-:W-:Y:S01]  /*4540*/  USHF.R.S32.HI UR37, URZ, 0x1f, UR37 ;  /* 0x0000001fff257899 */ /* 0x000fe20008011425 */
[----:B------:R-:W-:Y:S01]  /*4550*/  FMNMX3.FTZ R6, R6, R218, R214, !PT ;  /* 0x000000da06067276 */ /* 0x000fe200078100d6 */
[----:B------:R-:W-:Y:S01]  /*4560*/  IMAD.WIDE.U32 R238, R238, -0x326172a9, RZ ;  /* 0xcd9e8d57eeee7825 */ /* 0x000fe200078e00ff */
[----:B------:R-:W-:Y:S01]  /*4570*/  FMNMX3.FTZ R4, R4, R11, R217, !PT ;  /* 0x0000000b04047276 */ /* 0x000fe200078100d9 */
[----:B------:R-:W-:Y:S01]  /*4580*/  USHF.L.U32 UR35, UR41, 0x1, URZ ;  /* 0x0000000129237899 */ /* 0x000fe200080006ff */
[----:B------:R-:W-:Y:S01]  /*4590*/  FSEL R210, R48, -INF , !P6 ;  /* 0xff80000030d27808 */ /* 0x000fe20007000000 */
[----:B------:R-:W-:Y:S01]  /*45a0*/  UIADD3 UR28, UPT, UPT, UR21, -0x4498517b, URZ ;  /* 0xbb67ae85151c7890 */ /* 0x000fe2000fffe0ff */
[----:B------:R-:W-:Y:S01]  /*45b0*/  ISETP.GE.AND P6, PT, R5, R222, PT ;  /* 0x000000de0500720c */ /* 0x000fe20003fc6270 */
[----:B------:R-:W-:Y:S01]  /*45c0*/  IMAD.WIDE.U32 R234, R234, -0x2daee0ad, RZ ;  /* 0xd2511f53eaea7825 */ /* 0x000fe200078e00ff */
[----:B------:R-:W-:Y:S01]  /*45d0*/  FMNMX3.FTZ R15, R6, R213, R212, !PT ;  /* 0x000000d5060f7276 */ /* 0x000fe200078100d4 */
[----:B------:R-:W-:Y:S01]  /*45e0*/  UIADD3 UR33, UPT, UPT, UR20, -0x61c88647, URZ ;  /* 0x9e3779b914217890 */ /* 0x000fe2000fffe0ff */
[----:B------:R-:W-:Y:S01]  /*45f0*/  FMNMX3.FTZ R4, R4, R215, R228, !PT ;  /* 0x000000d704047276 */ /* 0x000fe200078100e4 */
[----:B------:R-:W-:Y:S01]  /*4600*/  UIADD3 UR32, UPT, UPT, UR20, 0x3c6ef372, URZ ;  /* 0x3c6ef37214207890 */ /* 0x000fe2000fffe0ff */
[----:B------:R-:W-:Y:S01]  /*4610*/  FSEL R209, R49, -INF , !P6 ;  /* 0xff80000031d17808 */ /* 0x000fe20007000000 */
[----:B------:R-:W-:Y:S01]  /*4620*/  UIADD3 UR40, UPT, UPT, UR21, 0x76cf5d0a, URZ ;  /* 0x76cf5d0a15287890 */ /* 0x000fe2000fffe0ff */
[----:B------:R-:W-:Y:S01]  /*4630*/  FMNMX3.FTZ R15, R15, R211, R210, !PT ;  /* 0x000000d30f0f7276 */ /* 0x000fe200078100d2 */
[----:B------:R-:W2:Y:S01]  /*4640*/  LDCU UR34, c[0x0][0x45c] ;  /* 0x00008b80ff2277ac */ /* 0x000ea20008000800 */
[----:B------:R-:W-:Y:S01]  /*4650*/  ISETP.GE.AND P0, PT, R5, R221, PT ;  /* 0x000000dd0500720c */ /* 0x000fe20003f06270 */
[----:B------:R-:W3:Y:S01]  /*4660*/  LDC R202, c[0x0][0x4f8] ;  /* 0x00013e00ffca7b82 */ /* 0x000ee20000000800 */
[----:B------:R-:W-:Y:S01]  /*4670*/  FSEL R205, R50, -INF , !P5 ;  /* 0xff80000032cd7808 */ /* 0x000fe20006800000 */
[----:B------:R-:W-:Y:S01]  /*4680*/  UIADD3 UR39, UPT, UPT, UR21, 0x32370b8f, URZ ;  /* 0x32370b8f15277890 */ /* 0x000fe2000fffe0ff */
[----:B------:R-:W-:Y:S01]  /*4690*/  FMNMX3.FTZ R4, R4, R219, R207, !PT ;  /* 0x000000db04047276 */ /* 0x000fe200078100cf */
[----:B------:R-:W-:Y:S01]  /*46a0*/  UIADD3 UR31, UPT, UPT, UR20, -0x255992d5, URZ ;  /* 0xdaa66d2b141f7890 */ /* 0x000fe2000fffe0ff */
[----:B------:R-:W-:Y:S01]  /*46b0*/  FMNMX.FTZ R15, R209, R15, !PT ;  /* 0x0000000fd10f7209 */ /* 0x000fe20007810000 */
[----:B------:R-:W-:Y:S01]  /*46c0*/  UIADD3 UR30, UPT, UPT, UR20, 0x78dde6e4, URZ ;  /* 0x78dde6e4141e7890 */ /* 0x000fe2000fffe0ff */
[----:B------:R-:W-:Y:S01]  /*46d0*/  FSEL R204, R51, -INF , !P0 ;  /* 0xff80000033cc7808 */ /* 0x000fe20004000000 */
[----:B------:R-:W-:Y:S01]  /*46e0*/  UIADD3 UR38, UPT, UPT, UR21, -0x126145ec, URZ ;  /* 0xed9eba1415267890 */ /* 0x000fe2000fffe0ff */
[----:B------:R-:W-:Y:S01]  /*46f0*/  FMNMX3.FTZ R4, R4, R206, R205, !PT ;  /* 0x000000ce04047276 */ /* 0x000fe200078100cd */
[----:B------:R-:W4:Y:S01]  /*4700*/  SHFL.BFLY PT, R6, R15, 0x2, 0x1f ;  /* 0x0c401f000f067f89 */ /* 0x000f2200000e0000 */
[----:B------:R-:W-:Y:S01]  /*4710*/  IADD3.X R230, PT, PT, R77, UR37, RZ, P4, P3 ;  /* 0x000000254de67c10 */ /* 0x000fe2000a7e64ff */
[----:B------:R-:W-:Y:S01]  /*4720*/  UIADD3 UR37, UPT, UPT, UR21, -0x56f99767, URZ ;  /* 0xa906689915257890 */ /* 0x000fe2000fffe0ff */
[----:B-1----:R-:W-:Y:S01]  /*4730*/  FMNMX.FTZ R22, R204, R4, !PT ;  /* 0x00000004cc167209 */ /* 0x002fe20007810000 */
[----:B------:R-:W-:Y:S01]  /*4740*/  IMAD.U32 R4, RZ, RZ, UR35 ;  /* 0x00000023ff047e24 */ /* 0x000fe2000f8e00ff */
[----:B------:R-:W-:Y:S01]  /*4750*/  LOP3.LUT R230, R230, UR20, R239, 0x96, !PT ;  /* 0x00000014e6e67c12 */ /* 0x000fe2000f8e96ef */
[----:B------:R-:W-:Y:S01]  /*4760*/  UIADD3 UR29, UPT, UPT, UR20, 0x1715609d, URZ ;  /* 0x1715609d141d7890 */ /* 0x000fe2000fffe0ff */
[----:B------:R-:W-:Y:S01]  /*4770*/  LOP3.LUT R187, R3, 0x200, R176, 0xf8, !PT ;  /* 0x0000020003bb7812 */ /* 0x000fe200078ef8b0 */
[----:B------:R-:W1:Y:S01]  /*4780*/  SHFL.BFLY PT, R5, R22, 0x2, 0x1f ;  /* 0x0c401f0016057f89 */ /* 0x000e6200000e0000 */
[----:B------:R-:W-:Y:S01]  /*4790*/  LOP3.LUT R4, R4, UR21, R235, 0x96, !PT ;  /* 0x0000001504047c12 */ /* 0x000fe2000f8e96eb */
[----:B------:R-:W-:Y:S01]  /*47a0*/  IMAD.WIDE.U32 R230, R230, -0x2daee0ad, RZ ;  /* 0xd2511f53e6e67825 */ /* 0x000fe200078e00ff */
[----:B------:R-:W-:Y:S01]  /*47b0*/  LEA R200, R187, UR6, 0x1 ;  /* 0x00000006bbc87c11 */ /* 0x000fe2000f8e08ff */
[----:B------:R-:W-:-:S02]  /*47c0*/  UIADD3 UR36, UPT, UPT, UR21, 0x646e171e, URZ ;  /* 0x646e171e15247890 */ /* 0x000fc4000fffe0ff */
[----:B------:R-:W-:Y:S01]  /*47d0*/  IMAD.WIDE.U32 R18, R4, -0x326172a9, RZ ;  /* 0xcd9e8d5704127825 */ /* 0x000fe200078e00ff */
[----:B------:R-:W-:Y:S01]  /*47e0*/  LOP3.LUT R226, R234, UR28, R231, 0x96, !PT ;  /* 0x0000001ceae27c12 */ /* 0x000fe2000f8e96e7 */
[----:B------:R-:W-:Y:S01]  /*47f0*/  UIADD3 UR28, UPT, UPT, UR20, -0x4ab325aa, URZ ;  /* 0xb54cda56141c7890 */ /* 0x000fe2000fffe0ff */
[----:B---3--:R-:W-:Y:S01]  /*4800*/  LOP3.LUT R202, R202, 0xff, RZ, 0xc0, !PT ;  /* 0x000000ffcaca7812 */ /* 0x008fe200078ec0ff */
[----:B------:R-:W-:Y:S01]  /*4810*/  IMAD.IADD R201, R76, 0x1, R200 ;  /* 0x000000014cc97824 */ /* 0x000fe200078e02c8 */
[----:B------:R-:W-:Y:S01]  /*4820*/  LOP3.LUT R4, R238, UR33, R19, 0x96, !PT ;  /* 0x00000021ee047c12 */ /* 0x000fe2000f8e9613 */
[----:B------:R-:W-:Y:S01]  /*4830*/  IMAD.WIDE.U32 R226, R226, -0x326172a9, RZ ;  /* 0xcd9e8d57e2e27825 */ /* 0x000fe200078e00ff */
[----:B------:R-:W-:Y:S01]  /*4840*/  LDSM.16.MT88.4 R156, [R200+0x10000] ;  /* 0x01000000c89c783b */ /* 0x000fe20000004200 */
[----:B------:R-:W-:Y:S01]  /*4850*/  UIADD3 UR35, UPT, UPT, UR35, 0x1, URZ ;  /* 0x0000000123237890 */ /* 0x000fe2000fffe0ff */
[----:B----4-:R-:W-:Y:S01]  /*4860*/  FMNMX.FTZ R15, R15, R6, !PT ;  /* 0x000000060f0f7209 */ /* 0x010fe20007810000 */
[----:B------:R-:W-:Y:S01]  /*4870*/  IMAD.WIDE.U32 R6, R4, -0x2daee0ad, RZ ;  /* 0xd2511f5304067825 */ /* 0x000fe200078e00ff */
[----:B------:R-:W-:Y:S01]  /*4880*/  LOP3.LUT R18, R18, UR32, R227, 0x96, !PT ;  /* 0x0000002012127c12 */ /* 0x000fe2000f8e96e3 */
[----:B------:R-:W-:Y:S01]  /*4890*/  LDSM.16.MT88.4 R48, [R201+0x12000] ;  /* 0x01200000c930783b */ /* 0x000fe20000004200 */
[----:B------:R-:W-:Y:S01]  /*48a0*/  UISETP.GT.U32.AND UP0, UPT, UR41, UR14, UPT ;  /* 0x0000000e2900728c */ /* 0x000fe2000bf04070 */
[----:B------:R-:W-:Y:S01]  /*48b0*/  IMAD R202, R202, 0x10000, R202 ;  /* 0x00010000caca7824 */ /* 0x000fe200078e02ca */
[----:B------:R-:W-:Y:S01]  /*48c0*/  LOP3.LUT R4, R230, UR40, R7, 0x96, !PT ;  /* 0x00000028e6047c12 */ /* 0x000fe2000f8e9607 */
[----:B------:R-:W3:Y:S01]  /*48d0*/  SHFL.BFLY PT, R164, R15, 0x1, 0x1f ;  /* 0x0c201f000fa47f89 */ /* 0x000ee200000e0000 */
[----:B-1----:R-:W-:Y:S01]  /*48e0*/  FMNMX.FTZ R22, R22, R5, !PT ;  /* 0x0000000516167209 */ /* 0x002fe20007810000 */
[----:B------:R-:W-:-:S02]  /*48f0*/  IMAD.WIDE.U32 R18, R18, -0x2daee0ad, RZ ;  /* 0xd2511f5312127825 */ /* 0x000fc400078e00ff */
[----:B------:R-:W-:Y:S02]  /*4900*/  LDSM.16.MT88.4 R148, [R201+0x10000] ;  /* 0x01000000c994783b */ /* 0x000fe40000004200 */
[----:B------:R-:W-:Y:S01]  /*4910*/  IMAD.WIDE.U32 R4, R4, -0x326172a9, RZ ;  /* 0xcd9e8d5704047825 */ /* 0x000fe200078e00ff */
[----:B------:R-:W-:Y:S01]  /*4920*/  LOP3.LUT R6, R6, UR39, R19, 0x96, !PT ;  /* 0x0000002706067c12 */ /* 0x000fe2000f8e9613 */
[----:B------:R-:W1:Y:S02]  /*4930*/  SHFL.BFLY PT, R21, R22, 0x1, 0x1f ;  /* 0x0c201f0016157f89 */ /* 0x000e6400000e0000 */
[----:B------:R-:W-:Y:S01]  /*4940*/  IMAD.IADD R232, R180, 0x1, R200 ;  /* 0x00000001b4e87824 */ /* 0x000fe200078e02c8 */
[----:B------:R-:W-:Y:S01]  /*4950*/  LOP3.LUT R5, R226, UR31, R5, 0x96, !PT ;  /* 0x0000001fe2057c12 */ /* 0x000fe2000f8e9605 */
[----:B------:R-:W-:Y:S01]  /*4960*/  IMAD.WIDE.U32 R6, R6, -0x326172a9, RZ ;  /* 0xcd9e8d5706067825 */ /* 0x000fe200078e00ff */
[----:B------:R-:W-:Y:S03]  /*4970*/  LDSM.16.MT88.4 R80, [R201+0x14000] ;  /* 0x01400000c950783b */ /* 0x000fe60000004200 */
[----:B------:R-:W-:Y:S01]  /*4980*/  IMAD.WIDE.U32 R28, R5, -0x2daee0ad, RZ ;  /* 0xd2511f53051c7825 */ /* 0x000fe200078e00ff */
[----:B------:R-:W-:Y:S01]  /*4990*/  LOP3.LUT R4, R4, UR30, R7, 0x96, !PT ;  /* 0x0000001e04047c12 */ /* 0x000fe2000f8e9607 */
[----:B------:R-:W-:Y:S02]  /*49a0*/  LDSM.16.MT88.4 R112, [R201+0x16000] ;  /* 0x01600000c970783b */ /* 0x000fe40000004200 */
[----:B------:R-:W-:Y:S01]  /*49b0*/  IMAD.IADD R199, R76, 0x1, R232 ;  /* 0x000000014cc77824 */ /* 0x000fe200078e02e8 */
[----:B------:R-:W-:Y:S01]  /*49c0*/  LOP3.LUT R14, R18, UR38, R29, 0x96, !PT ;  /* 0x00000026120e7c12 */ /* 0x000fe2000f8e961d */
[----:B------:R-:W-:Y:S01]  /*49d0*/  IMAD.WIDE.U32 R4, R4, -0x2daee0ad, RZ ;  /* 0xd2511f5304047825 */ /* 0x000fe200078e00ff */
[----:B------:R-:W-:Y:S01]  /*49e0*/  LDSM.16.MT88.4 R140, [R232+0x10000] ;  /* 0x01000000e88c783b */ /* 0x000fe20000004200 */
[----:B---3--:R-:W-:-:S02]  /*49f0*/  FMNMX.FTZ R164, R15, R164, !PT ;  /* 0x000000a40fa47209 */ /* 0x008fc40007810000 */
[----:B------:R-:W-:Y:S01]  /*4a00*/  IMAD.WIDE.U32 R14, R14, -0x326172a9, RZ ;  /* 0xcd9e8d570e0e7825 */ /* 0x000fe200078e00ff */
[----:B------:R-:W-:Y:S01]  /*4a10*/  LOP3.LUT R18, R28, UR37, R5, 0x96, !PT ;  /* 0x000000251c127c12 */ /* 0x000fe2000f8e9605 */
[----:B------:R-:W-:Y:S02]  /*4a20*/  LDSM.16.MT88.4 R132, [R199+0x10000] ;  /* 0x01000000c784783b */ /* 0x000fe40000004200 */
[C---:B--2---:R-:W-:Y:S01]  /*4a30*/  FMUL.FTZ R208, R164.reuse, UR34 ;  /* 0x00000022a4d07c20 */ /* 0x044fe20008410000 */
[----:B------:R-:W-:Y:S02]  /*4a40*/  FSETP.NEU.FTZ.AND P0, PT, R164, -INF , PT ;  /* 0xff800000a400780b */ /* 0x000fe40003f1d000 */
[----:B-1----:R-:W-:Y:S01]  /*4a50*/  FMNMX.FTZ R3, R22, R21, !PT ;  /* 0x0000001516037209 */ /* 0x002fe20007810000 */
[----:B------:R-:W-:Y:S01]  /*4a60*/  IMAD.WIDE.U32 R18, R18, -0x326172a9, RZ ;  /* 0xcd9e8d5712127825 */ /* 0x000fe200078e00ff */
[----:B------:R-:W-:Y:S01]  /*4a70*/  FSEL R208, R208, RZ, P0 ;  /* 0x000000ffd0d07208 */ /* 0x000fe20000000000 */
[----:B------:R-:W-:Y:S01]  /*4a80*/  LDSM.16.MT88.4 R56, [R232+0x12000] ;  /* 0x01200000e838783b */ /* 0x000fe20000004200 */
[C---:B------:R-:W-:Y:S01]  /*4a90*/  FSETP.NEU.FTZ.AND P0, PT, R3.reuse, -INF , PT ;  /* 0xff8000000300780b */ /* 0x040fe20003f1d000 */
[----:B------:R-:W-:Y:S01]  /*4aa0*/  FMUL.FTZ R203, R3, UR34 ;  /* 0x0000002203cb7c20 */ /* 0x000fe20008410000 */
[----:B------:R-:W-:Y:S01]  /*4ab0*/  LOP3.LUT R5, R14, UR28, R19, 0x96, !PT ;  /* 0x0000001c0e057c12 */ /* 0x000fe2000f8e9613 */
[----:B------:R-:W-:Y:S01]  /*4ac0*/  IMAD.MOV.U32 R14, RZ, RZ, R18 ;  /* 0x000000ffff0e7224 */ /* 0x000fe200078e0012 */
[----:B------:R-:W-:Y:S01]  /*4ad0*/  PRMT R131, R18, 0x7773, RZ ;  /* 0x0000777312837816 */ /* 0x000fe200000000ff */
[--C-:B------:R-:W-:Y:S01]  /*4ae0*/  FFMA.FTZ R196, R34, UR34, -R208.reuse ;  /* 0x0000002222c47c23 */ /* 0x100fe200080108d0 */
[----:B------:R-:W-:Y:S01]  /*4af0*/  FSEL R203, R203, RZ, P0 ;  /* 0x000000ffcbcb7208 */ /* 0x000fe20000000000 */
[--C-:B------:R-:W-:Y:S01]  /*4b00*/  FFMA.FTZ R192, R35, UR34, -R208.reuse ;  /* 0x0000002223c07c23 */ /* 0x100fe200080108d0 */
[C---:B------:R-:W-:Y:S01]  /*4b10*/  PRMT R7, R18.reuse, 0x7772, RZ ;  /* 0x0000777212077816 */ /* 0x040fe200000000ff */
[--C-:B------:R-:W-:Y:S01]  /*4b20*/  FFMA.FTZ R198, R17, UR34, -R208.reuse ;  /* 0x0000002211c67c23 */ /* 0x100fe200080108d0 */
[----:B------:R-:W-:Y:S01]  /*4b30*/  PRMT R130, R18, 0x7771, RZ ;  /* 0x0000777112827816 */ /* 0x000fe200000000ff */
[--C-:B------:R-:W-:Y:S01]  /*4b40*/  FFMA.FTZ R193, R32, UR34, -R203.reuse ;  /* 0x0000002220c17c23 */ /* 0x100fe200080108cb */
[--C-:B------:R-:W-:Y:S01]  /*4b50*/  FFMA.FTZ R188, R33, UR34, -R203.reuse ;  /* 0x0000002221bc7c23 */ /* 0x100fe200080108cb */
[--C-:B------:R-:W-:Y:S01]  /*4b60*/  FFMA.FTZ R195, R16, UR34, -R203.reuse ;  /* 0x0000002210c37c23 */ /* 0x100fe200080108cb */
[----:B------:R-:W-:Y:S01]  /*4b70*/  FFMA.FTZ R194, R27, UR34, -R203 ;  /* 0x000000221bc27c23 */ /* 0x000fe200080108cb */
[----:B------:R-:W-:Y:S01]  /*4b80*/  LOP3.LUT R14, R14, 0xff, RZ, 0xc0, !PT ;  /* 0x000000ff0e0e7812 */ /* 0x000fe200078ec0ff */
[----:B------:R-:W-:Y:S01]  /*4b90*/  MUFU.EX2 R196, R196 ;  /* 0x000000c400c47308 */ /* 0x000fe20000000800 */
[----:B------:R-:W-:Y:S01]  /*4ba0*/  PRMT R131, R7, 0x5410, R131 ;  /* 0x0000541007837816 */ /* 0x000fe20000000083 */
[----:B------:R-:W-:Y:S01]  /*4bb0*/  FFMA.FTZ R197, R40, UR34, -R208 ;  /* 0x0000002228c57c23 */ /* 0x000fe200080108d0 */
[----:B------:R-:W-:Y:S01]  /*4bc0*/  PRMT R130, R14, 0x5410, R130 ;  /* 0x000054100e827816 */ /* 0x000fe20000000082 */
[----:B------:R-:W-:Y:S01]  /*4bd0*/  MUFU.EX2 R193, R193 ;  /* 0x000000c100c17308 */ /* 0x000fe20000000800 */
[----:B------:R-:W-:Y:S01]  /*4be0*/  LOP3.LUT R131, R131, 0xff00ff, RZ, 0xc0, !PT ;  /* 0x00ff00ff83837812 */ /* 0x000fe200078ec0ff */
[----:B------:R-:W-:Y:S01]  /*4bf0*/  FFMA.FTZ R182, R12, UR34, -R208 ;  /* 0x000000220cb67c23 */ /* 0x000fe200080108d0 */
[C---:B------:R-:W-:Y:S01]  /*4c00*/  PRMT R14, R5.reuse, 0x7632, R14 ;  /* 0x00007632050e7816 */ /* 0x040fe2000000000e */
[----:B------:R-:W1:Y:S01]  /*4c10*/  MUFU.EX2 R188, R188 ;  /* 0x000000bc00bc7308 */ /* 0x000e620000000800 */
[----:B------:R-:W-:Y:S01]  /*4c20*/  LOP3.LUT R7, R5, 0xffff, RZ, 0xc0, !PT ;  /* 0x0000ffff05077812 */ /* 0x000fe200078ec0ff */
[----:B------:R-:W-:Y:S01]  /*4c30*/  FFMA.FTZ R178, R13, UR34, -R208 ;  /* 0x000000220db27c23 */ /* 0x000fe200080108d0 */
[----:B------:R-:W-:Y:S01]  /*4c40*/  LOP3.LUT R128, R5, 0xff, RZ, 0xc0, !PT ;  /* 0x000000ff05807812 */ /* 0x000fe200078ec0ff */
[----:B------:R-:W2:Y:S01]  /*4c50*/  MUFU.EX2 R192, R192 ;  /* 0x000000c000c07308 */ /* 0x000ea20000000800 */
[----:B------:R-:W-:Y:S01]  /*4c60*/  SHF.R.U32.HI R129, RZ, 0x18, R5 ;  /* 0x00000018ff817819 */ /* 0x000fe20000011605 */
[--C-:B------:R-:W-:Y:S01]  /*4c70*/  FFMA.FTZ R179, R10, UR34, -R203.reuse ;  /* 0x000000220ab37c23 */ /* 0x100fe200080108cb */
[----:B------:R-:W-:Y:S01]  /*4c80*/  LOP3.LUT R5, R14, 0xff, RZ, 0xc0, !PT ;  /* 0x000000ff0e057812 */ /* 0x000fe200078ec0ff */
[----:B------:R-:W-:Y:S01]  /*4c90*/  MUFU.EX2 R195, R195 ;  /* 0x000000c300c37308 */ /* 0x000fe20000000800 */
[--C-:B------:R-:W-:Y:S01]  /*4ca0*/  HSET2.LE.AND R131, R131, R202.reuse, PT ;  /* 0x000000ca83837233 */ /* 0x100fe20003803000 */
[----:B------:R-:W-:Y:S01]  /*4cb0*/  FFMA.FTZ R177, R11, UR34, -R203 ;  /* 0x000000220bb17c23 */ /* 0x000fe200080108cb */
[----:B------:R-:W-:Y:S01]  /*4cc0*/  PRMT R129, R5, 0x5410, R129 ;  /* 0x0000541005817816 */ /* 0x000fe20000000081 */
[----:B------:R-:W3:Y:S01]  /*4cd0*/  MUFU.EX2 R194, R194 ;  /* 0x000000c200c27308 */ /* 0x000ee20000000800 */
[--C-:B------:R-:W-:Y:S01]  /*4ce0*/  HSET2.LE.AND R130, R130, R202.reuse, PT ;  /* 0x000000ca82827233 */ /* 0x100fe20003803000 */
[----:B------:R-:W-:Y:S01]  /*4cf0*/  LDSM.16.MT88.4 R40, [R200+0x12000] ;  /* 0x01200000c828783b */ /* 0x000fe20000004200 */
[----:B-1----:R-:W-:Y:S01]  /*4d00*/  F2FP.BF16.F32.PACK_AB R14, R188, R193 ;  /* 0x000000c1bc0e723e */ /* 0x002fe200000010ff */
[----:B------:R-:W-:Y:S01]  /*4d10*/  MUFU.EX2 R198, R198 ;  /* 0x000000c600c67308 */ /* 0x000fe20000000800 */
[--C-:B------:R-:W-:Y:S01]  /*4d20*/  HSET2.LE.AND R129, R129, R202.reuse, PT ;  /* 0x000000ca81817233 */ /* 0x100fe20003803000 */
[----:B------:R-:W-:Y:S01]  /*4d30*/  LDSM.16.MT88.4 R64, [R199+0x12000] ;  /* 0x01200000c740783b */ /* 0x000fe20000004200 */
[----:B------:R-:W-:Y:S01]  /*4d40*/  LOP3.LUT R131, R14, R131, RZ, 0xc0, !PT ;  /* 0x000000830e837212 */ /* 0x000fe200078ec0ff */
[----:B------:R-:W1:Y:S01]  /*4d50*/  MUFU.EX2 R197, R197 ;  /* 0x000000c500c57308 */ /* 0x000e620000000800 */
[----:B------:R-:W-:Y:S01]  /*4d60*/  LOP3.LUT R14, R6, UR29, R15, 0x96, !PT ;  /* 0x0000001d060e7c12 */ /* 0x000fe2000f8e960f */
[----:B------:R-:W-:Y:S01]  /*4d70*/  LDSM.16.MT88.4 R72, [R200+0x14000] ;  /* 0x01400000c848783b */ /* 0x000fe20000004200 */
[----:B--2---:R-:W-:Y:S01]  /*4d80*/  F2FP.BF16.F32.PACK_AB R16, R192, R196 ;  /* 0x000000c4c010723e */ /* 0x004fe200000010ff */
[----:B------:R-:W-:Y:S01]  /*4d90*/  MUFU.EX2 R182, R182 ;  /* 0x000000b600b67308 */ /* 0x000fe20000000800 */
[----:B------:R-:W-:Y:S01]  /*4da0*/  SHF.R.U32.HI R7, RZ, 0x8, R7 ;  /* 0x00000008ff077819 */ /* 0x000fe20000011607 */
[----:B------:R-:W-:Y:S01]  /*4db0*/  IMAD.WIDE.U32 R14, R14, -0x2daee0ad, RZ ;  /* 0xd2511f530e0e7825 */ /* 0x000fe200078e00ff */
[----:B---3--:R-:W-:Y:S01]  /*4dc0*/  F2FP.BF16.F32.PACK_AB R5, R194, R195 ;  /* 0x000000c3c205723e */ /* 0x008fe200000010ff */
[----:B------:R-:W2:Y:S01]  /*4dd0*/  MUFU.EX2 R178, R178 ;  /* 0x000000b200b27308 */ /* 0x000ea20000000800 */
[----:B------:R-:W-:Y:S01]  /*4de0*/  LOP3.LUT R130, R16, R130, RZ, 0xc0, !PT ;  /* 0x0000008210827212 */ /* 0x000fe200078ec0ff */
[----:B------:R-:W-:Y:S01]  /*4df0*/  LDSM.16.MT88.4 R88, [R232+0x14000] ;  /* 0x01400000e858783b */ /* 0x000fe20000004200 */
[----:B------:R-:W-:Y:S01]  /*4e00*/  LOP3.LUT R129, R5, R129, RZ, 0xc0, !PT ;  /* 0x0000008105817212 */ /* 0x000fe200078ec0ff */
[----:B------:R-:W-:Y:S01]  /*4e10*/  IMAD.MOV.U32 R5, RZ, RZ, R14 ;  /* 0x000000ffff057224 */ /* 0x000fe200078e000e */
[----:B------:R-:W-:Y:S01]  /*4e20*/  PRMT R128, R128, 0x5410, R7 ;  /* 0x0000541080807816 */ /* 0x000fe20000000007 */
[----:B------:R-:W3:Y:S01]  /*4e30*/  LDSM.16.MT88.4 R16, [R199+0x16000] ;  /* 0x01600000c710783b */ /* 0x000ee20000004200 */
[----:B------:R-:W-:Y:S01]  /*4e40*/  LOP3.LUT R4, R4, UR36, R15, 0x96, !PT ;  /* 0x0000002404047c12 */ /* 0x000fe2000f8e960f */
[----:B------:R-:W-:Y:S01]  /*4e50*/  MUFU.EX2 R179, R179 ;  /* 0x000000b300b37308 */ /* 0x000fe20000000800 */
[----:B-1----:R-:W-:Y:S01]  /*4e60*/  F2FP.BF16.F32.PACK_AB R7, R197, R198 ;  /* 0x000000c6c507723e */ /* 0x002fe200000010ff */
[----:B------:R-:W1:Y:S01]  /*4e70*/  LDSM.16.MT88.4 R96, [R199+0x14000] ;  /* 0x01400000c760783b */ /* 0x000e620000004200 */
[--C-:B------:R-:W-:Y:S01]  /*4e80*/  HSET2.LE.AND R128, R128, R202.reuse, PT ;  /* 0x000000ca80807233 */ /* 0x100fe20003803000 */
[----:B------:R-:W4:Y:S01]  /*4e90*/  MUFU.EX2 R177, R177 ;  /* 0x000000b100b17308 */ /* 0x000f220000000800 */
[C---:B------:R-:W-:Y:S01]  /*4ea0*/  PRMT R21, R14.reuse, 0x7771, RZ ;  /* 0x000077710e157816 */ /* 0x040fe200000000ff */
[----:B------:R-:W5:Y:S01]  /*4eb0*/  LDSM.16.MT88.4 R104, [R200+0x16000] ;  /* 0x01600000c868783b */ /* 0x000f620000004200 */
[----:B------:R-:W-:Y:S01]  /*4ec0*/  PRMT R6, R14, 0x7773, RZ ;  /* 0x000077730e067816 */ /* 0x000fe200000000ff */
[--C-:B------:R-:W-:Y:S01]  /*4ed0*/  FFMA.FTZ R183, R20, UR34, -R208.reuse ;  /* 0x0000002214b77c23 */ /* 0x100fe200080108d0 */
[----:B------:R-:W-:Y:S01]  /*4ee0*/  LOP3.LUT R5, R5, 0xff, RZ, 0xc0, !PT ;  /* 0x000000ff05057812 */ /* 0x000fe200078ec0ff */
[----:B------:R-:W5:Y:S01]  /*4ef0*/  LDSM.16.MT88.4 R120, [R232+0x16000] ;  /* 0x01600000e878783b */ /* 0x000f620000004200 */
[----:B------:R-:W-:Y:S01]  /*4f00*/  PRMT R22, R14, 0x7772, RZ ;  /* 0x000077720e167816 */ /* 0x000fe200000000ff */
[--C-:B------:R-:W-:Y:S01]  /*4f10*/  FFMA.FTZ R186, R9, UR34, -R203.reuse ;  /* 0x0000002209ba7c23 */ /* 0x100fe200080108cb */
[----:B------:R-:W-:Y:S01]  /*4f20*/  LOP3.LUT R23, R4, 0xffff, RZ, 0xc0, !PT ;  /* 0x0000ffff04177812 */ /* 0x000fe200078ec0ff */
[----:B------:R-:W-:Y:S01]  /*4f30*/  FFMA.FTZ R181, R8, UR34, -R203 ;  /* 0x0000002208b57c23 */ /* 0x000fe200080108cb */
[----:B------:R-:W-:Y:S01]  /*4f40*/  PRMT R21, R5, 0x5410, R21 ;  /* 0x0000541005157816 */ /* 0x000fe20000000015 */
[----:B------:R-:W-:Y:S01]  /*4f50*/  LDSM.16.MT88.4 R12, [R201+0x10800] ;  /* 0x01080000c90c783b */ /* 0x000fe20000004200 */
[----:B------:R-:W-:Y:S01]  /*4f60*/  LOP3.LUT R128, R7, R128, RZ, 0xc0, !PT ;  /* 0x0000008007807212 */ /* 0x000fe200078ec0ff */
[----:B------:R-:W-:Y:S01]  /*4f70*/  FFMA.FTZ R191, R25, UR34, -R208 ;  /* 0x0000002219bf7c23 */ /* 0x000fe200080108d0 */
[----:B------:R-:W-:Y:S01]  /*4f80*/  PRMT R22, R22, 0x5410, R6 ;  /* 0x0000541016167816 */ /* 0x000fe20000000006 */
[----:B------:R-:W-:Y:S01]  /*4f90*/  MUFU.EX2 R183, R183 ;  /* 0x000000b700b77308 */ /* 0x000fe20000000800 */
[C---:B------:R-:W-:Y:S01]  /*4fa0*/  LOP3.LUT R20, R4.reuse, 0xff, RZ, 0xc0, !PT ;  /* 0x000000ff04147812 */ /* 0x040fe200078ec0ff */
[----:B------:R-:W-:Y:S01]  /*4fb0*/  LDSM.16.MT88.4 R172, [R201+0x14800] ;  /* 0x01480000c9ac783b */ /* 0x000fe20000004200 */
[----:B------:R-:W-:Y:S01]  /*4fc0*/  PRMT R24, R4, 0x7632, R24 ;  /* 0x0000763204187816 */ /* 0x000fe20000000018 */
[----:B------:R-:W3:Y:S01]  /*4fd0*/  MUFU.EX2 R191, R191 ;  /* 0x000000bf00bf7308 */ /* 0x000ee20000000800 */
[----:B------:R-:W-:Y:S01]  /*4fe0*/  SHF.R.U32.HI R9, RZ, 0x18, R4 ;  /* 0x00000018ff097819 */ /* 0x000fe20000011604 */
[C---:B------:R-:W-:Y:S01]  /*4ff0*/  HMMA.16816.F32.BF16 R44, R128.reuse, R48, RZ ;  /* 0x00000030802c723c */ /* 0x040fe200000418ff */
[----:B------:R-:W-:Y:S01]  /*5000*/  SHF.R.U32.HI R23, RZ, 0x8, R23 ;  /* 0x00000008ff177819 */ /* 0x000fe20000011617 */
[----:B------:R-:W5:Y:S01]  /*5010*/  LDSM.16.MT88.4 R4, [R201+0x12800] ;  /* 0x01280000c904783b */ /* 0x000f620000004200 */
[----:B------:R-:W-:Y:S01]  /*5020*/  LOP3.LUT R8, R24, 0xff, RZ, 0xc0, !PT ;  /* 0x000000ff18087812 */ /* 0x000fe200078ec0ff */
[----:B------:R-:W-:Y:S01]  /*5030*/  MUFU.EX2 R186, R186 ;  /* 0x000000ba00ba7308 */ /* 0x000fe20000000800 */
[--C-:B------:R-:W-:Y:S01]  /*5040*/  HSET2.LE.AND R10, R21, R202.reuse, PT ;  /* 0x000000ca150a7233 */ /* 0x100fe20003803000 */
[----:B------:R-:W-:Y:S01]  /*5050*/  LDSM.16.MT88.4 R24, [R200+0x12800] ;  /* 0x01280000c818783b */ /* 0x000fe20000004200 */
[----:B------:R-:W-:Y:S01]  /*5060*/  PRMT R20, R20, 0x5410, R23 ;  /* 0x0000541014147816 */ /* 0x000fe20000000017 */
[----:B------:R-:W1:Y:S01]  /*5070*/  MUFU.EX2 R181, R181 ;  /* 0x000000b500b57308 */ /* 0x000e620000000800 */
[----:B------:R-:W-:Y:S01]  /*5080*/  LOP3.LUT R22, R22, 0xff00ff, RZ, 0xc0, !PT ;  /* 0x00ff00ff16167812 */ /* 0x000fe200078ec0ff */
[C---:B------:R-:W-:Y:S01]  /*5090*/  HMMA.16816.F32.BF16 R48, R128.reuse, R50, RZ ;  /* 0x000000328030723c */ /* 0x040fe200000418ff */
[----:B--2---:R-:W-:Y:S01]  /*50a0*/  F2FP.BF16.F32.PACK_AB R11, R178, R182 ;  /* 0x000000b6b20b723e */ /* 0x004fe200000010ff */
[----:B------:R-:W-:Y:S01]  /*50b0*/  LDSM.16.MT88.4 R32, [R232+0x10800] ;  /* 0x01080000e820783b */ /* 0x000fe20000004200 */
[----:B------:R-:W-:Y:S01]  /*50c0*/  PRMT R9, R8, 0x5410, R9 ;  /* 0x0000541008097816 */ /* 0x000fe20000000009 */
[--C-:B------:R-:W-:Y:S01]  /*50d0*/  FFMA.FTZ R229, R229, UR34, -R208.reuse ;  /* 0x00000022e5e57c23 */ /* 0x100fe200080108d0 */
[----:B------:R-:W-:Y:S01]  /*50e0*/  LOP3.LUT R10, R11, R10, RZ, 0xc0, !PT ;  /* 0x0000000a0b0a7212 */ /* 0x000fe200078ec0ff */
[----:B------:R-:W-:Y:S01]  /*50f0*/  LDSM.16.MT88.4 R168, [R201+0x16800] ;  /* 0x01680000c9a8783b */ /* 0x000fe20000004200 */
[--C-:B------:R-:W-:Y:S01]  /*5100*/  HSET2.LE.AND R8, R20, R202.reuse, PT ;  /* 0x000000ca14087233 */ /* 0x100fe20003803000 */
[C---:B------:R-:W-:Y:S01]  /*5110*/  HMMA.16816.F32.BF16 R152, R128.reuse, R148, RZ ;  /* 0x000000948098723c */ /* 0x040fe200000418ff */
[--C-:B------:R-:W-:Y:S01]  /*5120*/  HSET2.LE.AND R11, R22, R202.reuse, PT ;  /* 0x000000ca160b7233 */ /* 0x100fe20003803000 */
[----:B------:R-:W-:Y:S01]  /*5130*/  LDSM.16.MT88.4 R28, [R199+0x10800] ;  /* 0x01080000c71c783b */ /* 0x000fe20000004200 */
[----:B----4-:R-:W-:Y:S01]  /*5140*/  F2FP.BF16.F32.PACK_AB R20, R177, R179 ;  /* 0x000000b3b114723e */ /* 0x010fe200000010ff */
[--C-:B------:R-:W-:Y:S01]  /*5150*/  FFMA.FTZ R228, R228, UR34, -R203.reuse ;  /* 0x00000022e4e47c23 */ /* 0x100fe200080108cb */
[----:B------:R-:W-:Y:S01]  /*5160*/  HSET2.LE.AND R9, R9, R202, PT ;  /* 0x000000ca09097233 */ /* 0x000fe20003803000 */
[--C-:B------:R-:W-:Y:S01]  /*5170*/  FFMA.FTZ R236, R204, UR34, -R203.reuse ;  /* 0x00000022ccec7c23 */ /* 0x100fe200080108cb */
[----:B------:R-:W-:Y:S01]  /*5180*/  LOP3.LUT R11, R20, R11, RZ, 0xc0, !PT ;  /* 0x0000000b140b7212 */ /* 0x000fe200078ec0ff */
[C---:B------:R-:W-:Y:S01]  /*5190*/  HMMA.16816.F32.BF16 R148, R128.reuse, R150, RZ ;  /* 0x000000968094723c */ /* 0x040fe200000418ff */
[----:B------:R-:W2:Y:S01]  /*51a0*/  LDSM.16.MT88.4 R20, [R200+0x10800] ;  /* 0x01080000c814783b */ /* 0x000ea20000004200 */
[--C-:B------:R-:W-:Y:S01]  /*51b0*/  FFMA.FTZ R212, R212, UR34, -R208.reuse ;  /* 0x00000022d4d47c23 */ /* 0x100fe200080108d0 */
[----:B------:R-:W-:Y:S01]  /*51c0*/  FFMA.FTZ R237, R209, UR34, -R208 ;  /* 0x00000022d1ed7c23 */ /* 0x000fe200080108d0 */
[--C-:B------:R-:W-:Y:S01]  /*51d0*/  FFMA.FTZ R207, R207, UR34, -R203.reuse ;  /* 0x00000022cfcf7c23 */ /* 0x100fe200080108cb */
[----:B------:R-:W-:Y:S01]  /*51e0*/  FFMA.FTZ R206, R206, UR34, -R203 ;  /* 0x00000022cece7c23 */ /* 0x000fe200080108cb */
[----:B------:R-:W-:Y:S01]  /*51f0*/  MUFU.EX2 R236, R236 ;  /* 0x000000ec00ec7308 */ /* 0x000fe20000000800 */
[----:B------:R-:W-:Y:S01]  /*5200*/  FADD.FTZ R197, R198, R197 ;  /* 0x000000c5c6c57221 */ /* 0x000fe20000010000 */
[C---:B---3--:R-:W-:Y:S01]  /*5210*/  HMMA.16816.F32.BF16 R124, R128.reuse, R16, RZ ;  /* 0x00000010807c723c */ /* 0x048fe200000418ff */
[----:B------:R-:W-:Y:S01]  /*5220*/  F2FP.BF16.F32.PACK_AB R17, R183, R191 ;  /* 0x000000bfb711723e */ /* 0x000fe200000010ff */
[----:B------:R-:W-:Y:S01]  /*5230*/  MUFU.EX2 R237, R237 ;  /* 0x000000ed00ed7308 */ /* 0x000fe20000000800 */
[----:B-1----:R-:W-:Y:S01]  /*5240*/  F2FP.BF16.F32.PACK_AB R16, R181, R186 ;  /* 0x000000bab510723e */ /* 0x002fe200000010ff */
        /* <DEDUP_REMOVED lines=17> */
[----:B------:R-:W-:-:S03]  /*5360*/  FADD.FTZ R179, R177, R179 ;  /* 0x000000b3b1b37221 */ /* 0x000fc60000010000 */
        /* <DEDUP_REMOVED lines=38> */
[----:B------:R-:W-:-:S05]  /*55d0*/  IMAD.U32 R4, RZ, RZ, UR35 ;  /* 0x00000023ff047e24 */ /* 0x000fca000f8e00ff */
[----:B------:R-:W-:Y:S02]  /*55e0*/  LOP3.LUT R4, R4, UR21, R235, 0x96, !PT ;  /* 0x0000001504047c12 */ /* 0x000fe4000f8e96eb */
[----:B----4-:R-:W-:Y:S03]  /*55f0*/  HMMA.16816.F32.BF16 R60, R8, R12, R60 ;  /* 0x0000000c083c723c */ /* 0x010fe6000004183c */
[----:B------:R-:W-:-:S05]  /*5600*/  IMAD.WIDE.U32 R4, R4, -0x326172a9, RZ ;  /* 0xcd9e8d5704047825 */ /* 0x000fca00078e00ff */
[C---:B------:R-:W-:Y:S01]  /*5610*/  HMMA.16816.F32.BF16 R64, R8.reuse, R14, R64 ;  /* 0x0000000e0840723c */ /* 0x040fe20000041840 */
[----:B------:R-:W3:Y:S07]  /*5620*/  LDSM.16.MT88.4 R12, [R200+0x16800] ;  /* 0x01680000c80c783b */ /* 0x000eee0000004200 */
[----:B--2---:R-:W-:Y:S01]  /*5630*/  HMMA.16816.F32.BF16 R84, R8, R20, R84 ;  /* 0x000000140854723c */ /* 0x004fe20000041854 */
[----:B------:R-:W-:Y:S02]  /*5640*/  LOP3.LUT R21, R238, UR33, R5, 0x96, !PT ;  /* 0x00000021ee157c12 */ /* 0x000fe4000f8e9605 */
[----:B------:R-:W-:-:S05]  /*5650*/  LOP3.LUT R20, R4, UR32, R227, 0x96, !PT ;  /* 0x0000002004147c12 */ /* 0x000fca000f8e96e3 */
[C---:B------:R-:W-:Y:S01]  /*5660*/  HMMA.16816.F32.BF16 R72, R8.reuse, R6, R72 ;  /* 0x000000060848723c */ /* 0x040fe20000041848 */
[----:B------:R2:W4:Y:S07]  /*5670*/  LDSM.16.MT88.4 R4, [R232+0x16800] ;  /* 0x01680000e804783b */ /* 0x00052e0000004200 */
[----:B------:R-:W-:Y:S01]  /*5680*/  HMMA.16816.F32.BF16 R80, R8, R174, R80 ;  /* 0x000000ae0850723c */ /* 0x000fe20000041850 */
[----:B------:R-:W-:-:S04]  /*5690*/  IMAD.WIDE.U32 R174, R21, -0x2daee0ad, RZ ;  /* 0xd2511f5315ae7825 */ /* 0x000fc800078e00ff */
[----:B------:R-:W-:-:S03]  /*56a0*/  IMAD.WIDE.U32 R20, R20, -0x2daee0ad, RZ ;  /* 0xd2511f5314147825 */ /* 0x000fc600078e00ff */
[----:B------:R-:W-:Y:S01]  /*56b0*/  HMMA.16816.F32.BF16 R88, R8, R22, R88 ;  /* 0x000000160858723c */ /* 0x000fe20000041858 */
[----:B------:R-:W-:Y:S02]  /*56c0*/  LOP3.LUT R22, R230, UR40, R175, 0x96, !PT ;  /* 0x00000028e6167c12 */ /* 0x000fe4000f8e96af */
[----:B------:R-:W-:-:S03]  /*56d0*/  LOP3.LUT R174, R174, UR39, R21, 0x96, !PT ;  /* 0x00000027aeae7c12 */ /* 0x000fc6000f8e9615 */
[----:B------:R-:W-:Y:S02]  /*56e0*/  IMAD.WIDE.U32 R22, R22, -0x326172a9, RZ ;  /* 0xcd9e8d5716167825 */ /* 0x000fe400078e00ff */
[----:B------:R-:W-:Y:S02]  /*56f0*/  HMMA.16816.F32.BF16 R76, R8, R172, R76 ;  /* 0x000000ac084c723c */ /* 0x000fe4000004184c */
[----:B------:R-:W-:-:S05]  /*5700*/  IMAD.WIDE.U32 R174, R174, -0x326172a9, RZ ;  /* 0xcd9e8d57aeae7825 */ /* 0x000fca00078e00ff */
[----:B------:R-:W-:Y:S01]  /*5710*/  LOP3.LUT R172, R22, UR30, R175, 0x96, !PT ;  /* 0x0000001e16ac7c12 */ /* 0x000fe2000f8e96af */
[----:B-1----:R-:W-:Y:S01]  /*5720*/  HMMA.16816.F32.BF16 R92, R8, R16, R92 ;  /* 0x00000010085c723c */ /* 0x002fe2000004185c */
[----:B------:R-:W-:-:S03]  /*5730*/  LOP3.LUT R16, R226, UR31, R23, 0x96, !PT ;  /* 0x0000001fe2107c12 */ /* 0x000fc6000f8e9617 */
[----:B------:R-:W-:-:S04]  /*5740*/  IMAD.WIDE.U32 R172, R172, -0x2daee0ad, RZ ;  /* 0xd2511f53acac7825 */ /* 0x000fc800078e00ff */
[----:B------:R-:W-:Y:S01]  /*5750*/  IMAD.WIDE.U32 R16, R16, -0x2daee0ad, RZ ;  /* 0xd2511f5310107825 */ /* 0x000fe200078e00ff */
[C---:B------:R-:W-:Y:S04]  /*5760*/  HMMA.16816.F32.BF16 R36, R8.reuse, R24, R36 ;  /* 0x000000180824723c */ /* 0x040fe80000041824 */
[----:B--2---:R-:W-:Y:S02]  /*5770*/  LOP3.LUT R232, R20, UR38, R17, 0x96, !PT ;  /* 0x0000002614e87c12 */ /* 0x004fe4000f8e9611 */
[----:B------:R-:W-:Y:S02]  /*5780*/  LDSM.16.MT88.4 R20, [R201+0x13000] ;  /* 0x01300000c914783b */ /* 0x000fe40000004200 */
[C---:B------:R-:W-:Y:S01]  /*5790*/  HMMA.16816.F32.BF16 R40, R8.reuse, R26, R40 ;  /* 0x0000001a0828723c */ /* 0x040fe20000041828 */
[----:B------:R-:W-:Y:S01]  /*57a0*/  IMAD.WIDE.U32 R232, R232, -0x326172a9, RZ ;  /* 0xcd9e8d57e8e87825 */ /* 0x000fe200078e00ff */
[----:B------:R-:W1:Y:S06]  /*57b0*/  LDSM.16.MT88.4 R24, [R199+0x16800] ;  /* 0x01680000c718783b */ /* 0x000e6c0000004200 */
[----:B---3--:R-:W-:Y:S01]  /*57c0*/  HMMA.16816.F32.BF16 R100, R8, R12, R100 ;  /* 0x0000000c0864723c */ /* 0x008fe20000041864 */
[----:B------:R-:W-:Y:S01]  /*57d0*/  LOP3.LUT R12, R16, UR37, R173, 0x96, !PT ;  /* 0x00000025100c7c12 */ /* 0x000fe2000f8e96ad */
[----:B------:R-:W-:-:S02]  /*57e0*/  FFMA.FTZ R13, R218, UR34, -R208 ;  /* 0x00000022da0d7c23 */ /* 0x000fc400080108d0 */
[----:B------:R2:W-:Y:S04]  /*57f0*/  MUFU.EX2 R218, R229 ;  /* 0x000000e500da7308 */ /* 0x0005e80000000800 */
[----:B------:R-:W-:Y:S01]  /*5800*/  HMMA.16816.F32.BF16 R104, R8, R14, R104 ;  /* 0x0000000e0868723c */ /* 0x000fe20000041868 */
[----:B------:R-:W-:-:S05]  /*5810*/  IMAD.WIDE.U32 R14, R12, -0x326172a9, RZ ;  /* 0xcd9e8d570c0e7825 */ /* 0x000fca00078e00ff */
[----:B------:R-:W-:Y:S01]  /*5820*/  LOP3.LUT R12, R232, UR28, R15, 0x96, !PT ;  /* 0x0000001ce80c7c12 */ /* 0x000fe2000f8e960f */
[----:B------:R-:W-:Y:S01]  /*5830*/  IMAD.IADD R232, R180, 0x1, R200 ;  /* 0x00000001b4e87824 */ /* 0x000fe200078e02c8 */
[----:B----4-:R-:W-:Y:S01]  /*5840*/  HMMA.16816.F32.BF16 R116, R8, R4, R116 ;  /* 0x000000040874723c */ /* 0x010fe20000041874 */
[----:B------:R-:W-:Y:S01]  /*5850*/  IMAD.MOV.U32 R5, RZ, RZ, R14 ;  /* 0x000000ffff057224 */ /* 0x000fe200078e000e */
[----:B------:R-:W-:Y:S01]  /*5860*/  PRMT R4, R14, 0x7773, RZ ;  /* 0x000077730e047816 */ /* 0x000fe200000000ff */
[----:B--2---:R-:W-:-:S05]  /*5870*/  FFMA.FTZ R229, R217, UR34, -R203 ;  /* 0x00000022d9e57c23 */ /* 0x004fca00080108cb */
[C---:B------:R-:W-:Y:S01]  /*5880*/  HMMA.16816.F32.BF16 R140, R8.reuse, R34, R140 ;  /* 0x00000022088c723c */ /* 0x040fe2000004188c */
[----:B------:R-:W-:Y:S01]  /*5890*/  PRMT R34, R14, 0x7772, RZ ;  /* 0x000077720e227816 */ /* 0x000fe200000000ff */
[----:B------:R-:W-:Y:S03]  /*58a0*/  MUFU.EX2 R229, R229 ;  /* 0x000000e500e57308 */ /* 0x000fe60000000800 */
[----:B------:R-:W-:Y:S01]  /*58b0*/  PRMT R34, R34, 0x5410, R4 ;  /* 0x0000541022227816 */ /* 0x000fe20000000004 */
[----:B------:R-:W-:Y:S02]  /*58c0*/  FFMA.FTZ R4, R213, UR34, -R208 ;  /* 0x00000022d5047c23 */ /* 0x000fe400080108d0 */
[----:B------:R-:W-:Y:S01]  /*58d0*/  HMMA.16816.F32.BF16 R144, R8, R32, R144 ;  /* 0x000000200890723c */ /* 0x000fe20000041890 */
[----:B------:R-:W-:Y:S01]  /*58e0*/  LOP3.LUT R33, R12, 0xffff, RZ, 0xc0, !PT ;  /* 0x0000ffff0c217812 */ /* 0x000fe200078ec0ff */
[----:B------:R-:W-:Y:S01]  /*58f0*/  MUFU.EX2 R217, R4 ;  /* 0x0000000400d97308 */ /* 0x000fe20000000800 */
[----:B------:R-:W-:-:S02]  /*5900*/  PRMT R32, R14, 0x7771, RZ ;  /* 0x000077710e207816 */ /* 0x000fc400000000ff */
[----:B------:R-:W-:Y:S02]  /*5910*/  SHF.R.U32.HI R33, RZ, 0x8, R33 ;  /* 0x00000008ff217819 */ /* 0x000fe40000011621 */
[----:B------:R-:W-:Y:S01]  /*5920*/  LOP3.LUT R34, R34, 0xff00ff, RZ, 0xc0, !PT ;  /* 0x00ff00ff22227812 */ /* 0x000fe200078ec0ff */
[C---:B------:R-:W-:Y:S01]  /*5930*/  HMMA.16816.F32.BF16 R120, R8.reuse, R6, R120 ;  /* 0x000000060878723c */ /* 0x040fe20000041878 */
[----:B------:R-:W-:Y:S01]  /*5940*/  LOP3.LUT R6, R5, 0xff, RZ, 0xc0, !PT ;  /* 0x000000ff05067812 */ /* 0x000fe200078ec0ff */
[----:B------:R-:W-:Y:S01]  /*5950*/  FFMA.FTZ R7, R214, UR34, -R208 ;  /* 0x00000022d6077c23 */ /* 0x000fe200080108d0 */
[----:B------:R-:W-:Y:S01]  /*5960*/  LOP3.LUT R5, R12, 0xff, RZ, 0xc0, !PT ;  /* 0x000000ff0c057812 */ /* 0x000fe200078ec0ff */
[----:B------:R2:W-:Y:S01]  /*5970*/  MUFU.EX2 R214, R13 ;  /* 0x0000000d00d67308 */ /* 0x0005e20000000800 */
[----:B------:R-:W-:Y:S02]  /*5980*/  PRMT R32, R6, 0x5410, R32 ;  /* 0x0000541006207816 */ /* 0x000fe40000000020 */
[----:B------:R-:W-:Y:S01]  /*5990*/  PRMT R33, R5, 0x5410, R33 ;  /* 0x0000541005217816 */ /* 0x000fe20000000021 */
[----:B------:R3:W4:Y:S01]  /*59a0*/  MUFU.EX2 R213, R7 ;  /* 0x0000000700d57308 */ /* 0x0007220000000800 */
[----:B-1----:R-:W-:Y:S01]  /*59b0*/  HMMA.16816.F32.BF16 R124, R8, R24, R124 ;  /* 0x00000018087c723c */ /* 0x002fe2000004187c */
[----:B------:R-:W-:-:S02]  /*59c0*/  PRMT R25, R12, 0x7632, R25 ;  /* 0x000076320c197816 */ /* 0x000fc40000000019 */
[----:B------:R-:W-:Y:S02]  /*59d0*/  SHF.R.U32.HI R24, RZ, 0x18, R12 ;  /* 0x00000018ff187819 */ /* 0x000fe4000001160c */
[----:B------:R-:W-:Y:S02]  /*59e0*/  LOP3.LUT R25, R25, 0xff, RZ, 0xc0, !PT ;  /* 0x000000ff19197812 */ /* 0x000fe400078ec0ff */
[----:B------:R-:W-:Y:S01]  /*59f0*/  HSET2.LE.AND R33, R33, R202, PT ;  /* 0x000000ca21217233 */ /* 0x000fe20003803000 */
[----:B------:R-:W-:Y:S01]  /*5a00*/  HMMA.16816.F32.BF16 R108, R8, R168, R108 ;  /* 0x000000a8086c723c */ /* 0x000fe2000004186c */
[----:B--2---:R-:W-:Y:S01]  /*5a10*/  FFMA.FTZ R13, R219, UR34, -R203 ;  /* 0x00000022db0d7c23 */ /* 0x004fe200080108cb */
[----:B------:R-:W-:Y:S01]  /*5a20*/  PRMT R24, R25, 0x5410, R24 ;  /* 0x0000541019187816 */ /* 0x000fe20000000018 */
[----:B------:R1:W-:Y:S01]  /*5a30*/  MUFU.EX2 R219, R228 ;  /* 0x000000e400db7308 */ /* 0x0003e20000000800 */
[----:B---3--:R-:W2:Y:S01]  /*5a40*/  LDSM.16.MT88.4 R4, [R201+0x17000] ;  /* 0x01700000c904783b */ /* 0x008ea20000004200 */
[----:B----4-:R-:W-:-:S03]  /*5a50*/  F2FP.BF16.F32.PACK_AB R35, R217, R213 ;  /* 0x000000d5d923723e */ /* 0x010fc600000010ff */
[----:B------:R-:W-:Y:S01]  /*5a60*/  HMMA.16816.F32.BF16 R112, R8, R170, R112 ;  /* 0x000000aa0870723c */ /* 0x000fe20000041870 */
[----:B------:R-:W-:Y:S01]  /*5a70*/  HSET2.LE.AND R25, R24, R202, PT ;  /* 0x000000ca18197233 */ /* 0x000fe20003803000 */
[----:B------:R-:W-:Y:S01]  /*5a80*/  LDSM.16.MT88.4 R168, [R232+0x15000] ;  /* 0x01500000e8a8783b */ /* 0x000fe20000004200 */
[----:B------:R-:W-:Y:S01]  /*5a90*/  F2FP.BF16.F32.PACK_AB R24, R214, R218 ;  /* 0x000000dad618723e */ /* 0x000fe200000010ff */
[----:B------:R-:W-:-:S03]  /*5aa0*/  FADD.FTZ R218, R218, R182 ;  /* 0x000000b6dada7221 */ /* 0x000fc60000010000 */
[----:B------:R-:W-:Y:S01]  /*5ab0*/  LOP3.LUT R24, R24, R33, RZ, 0xc0, !PT ;  /* 0x0000002118187212 */ /* 0x000fe200078ec0ff */
[C---:B------:R-:W-:Y:S01]  /*5ac0*/  HMMA.16816.F32.BF16 R128, R8.reuse, R26, R128 ;  /* 0x0000001a0880723c */ /* 0x040fe20000041880 */
[----:B-1----:R-:W-:Y:S01]  /*5ad0*/  FFMA.FTZ R228, R215, UR34, -R203 ;  /* 0x00000022d7e47c23 */ /* 0x002fe200080108cb */
[--C-:B------:R-:W-:Y:S01]  /*5ae0*/  HSET2.LE.AND R26, R32, R202.reuse, PT ;  /* 0x000000ca201a7233 */ /* 0x100fe20003803000 */
[----:B------:R1:W3:Y:S01]  /*5af0*/  MUFU.EX2 R215, R13 ;  /* 0x0000000d00d77308 */ /* 0x0002e20000000800 */
[----:B------:R-:W-:Y:S01]  /*5b00*/  HSET2.LE.AND R27, R34, R202, PT ;  /* 0x000000ca221b7233 */ /* 0x000fe20003803000 */
[----:B------:R-:W-:Y:S02]  /*5b10*/  FADD.FTZ R218, R214, R218 ;  /* 0x000000dad6da7221 */ /* 0x000fe40000010000 */
[----:B------:R-:W4:Y:S01]  /*5b20*/  MUFU.EX2 R228, R228 ;  /* 0x000000e400e47308 */ /* 0x000f220000000800 */
[----:B------:R-:W-:Y:S01]  /*5b30*/  HMMA.16816.F32.BF16 R136, R8, R28, R136 ;  /* 0x0000001c0888723c */ /* 0x000fe20000041888 */
[----:B------:R-:W-:Y:S01]  /*5b40*/  LOP3.LUT R26, R35, R26, RZ, 0xc0, !PT ;  /* 0x0000001a231a7212 */ /* 0x000fe200078ec0ff */
[----:B------:R-:W-:-:S04]  /*5b50*/  FADD.FTZ R213, R213, R218 ;  /* 0x000000dad5d57221 */ /* 0x000fc80000010000 */
[----:B------:R-:W-:Y:S02]  /*5b60*/  FADD.FTZ R213, R217, R213 ;  /* 0x000000d5d9d57221 */ /* 0x000fe40000010000 */
[C---:B------:R-:W-:Y:S01]  /*5b70*/  HMMA.16816.F32.BF16 R132, R8.reuse, R30, R132 ;  /* 0x0000001e0884723c */ /* 0x040fe20000041884 */
[----:B-1----:R-:W1:Y:S01]  /*5b80*/  LDSM.16.MT88.4 R12, [R232+0x11000] ;  /* 0x01100000e80c783b */ /* 0x002e620000004200 */
[----:B---3--:R-:W-:Y:S02]  /*5b90*/  F2FP.BF16.F32.PACK_AB R34, R215, R219 ;  /* 0x000000dbd722723e */ /* 0x008fe400000010ff */
[----:B----4-:R-:W-:Y:S01]  /*5ba0*/  F2FP.BF16.F32.PACK_AB R32, R228, R229 ;  /* 0x000000e5e420723e */ /* 0x010fe200000010ff */
[----:B------:R-:W3:Y:S01]  /*5bb0*/  LDSM.16.MT88.4 R28, [R201+0x11000] ;  /* 0x01100000c91c783b */ /* 0x000ee20000004200 */
[----:B------:R-:W-:Y:S02]  /*5bc0*/  LOP3.LUT R27, R34, R27, RZ, 0xc0, !PT ;  /* 0x0000001b221b7212 */ /* 0x000fe400078ec0ff */
[----:B------:R-:W-:Y:S01]  /*5bd0*/  HMMA.16816.F32.BF16 R96, R8, R18, R96 ;  /* 0x000000120860723c */ /* 0x000fe20000041860 */
[----:B------:R-:W-:Y:S01]  /*5be0*/  LOP3.LUT R25, R32, R25, RZ, 0xc0, !PT ;  /* 0x0000001920197212 */ /* 0x000fe200078ec0ff */
[----:B------:R-:W4:Y:S01]  /*5bf0*/  LDSM.16.MT88.4 R8, [R232+0x13000] ;  /* 0x01300000e808783b */ /* 0x000f220000004200 */
[----:B------:R-:W-:-:S03]  /*5c00*/  FADD.FTZ R229, R229, R179 ;  /* 0x000000b3e5e57221 */ /* 0x000fc60000010000 */
[----:B------:R-:W5:Y:S01]  /*5c10*/  LDSM.16.MT88.4 R16, [R201+0x15000] ;  /* 0x01500000c910783b */ /* 0x000f620000004200 */
[----:B------:R-:W-:Y:S01]  /*5c20*/  FADD.FTZ R229, R228, R229 ;  /* 0x000000e5e4e57221 */ /* 0x000fe20000010000 */
[----:B--2---:R-:W-:Y:S02]  /*5c30*/  HMMA.16816.F32.BF16 R108, R24, R4, R108 ;  /* 0x00000004186c723c */ /* 0x004fe4000004186c */
[----:B------:R-:W-:Y:S01]  /*5c40*/  LDSM.16.MT88.4 R32, [R232+0x17000] ;  /* 0x01700000e820783b */ /* 0x000fe20000004200 */
[----:B------:R-:W-:-:S04]  /*5c50*/  FADD.FTZ R219, R219, R229 ;  /* 0x000000e5dbdb7221 */ /* 0x000fc80000010000 */
[----:B------:R-:W-:Y:S01]  /*5c60*/  FADD.FTZ R219, R215, R219 ;  /* 0x000000dbd7db7221 */ /* 0x000fe20000010000 */
        /* <DEDUP_REMOVED lines=19> */
[----:B------:R-:W2:Y:S07]  /*5da0*/  LDSM.16.MT88.4 R4, [R200+0x17000] ;  /* 0x01700000c804783b */ /* 0x000eae0000004200 */
[----:B-1----:R-:W-:Y:S01]  /*5db0*/  HMMA.16816.F32.BF16 R68, R24, R12, R68 ;  /* 0x0000000c1844723c */ /* 0x002fe20000041844 */
[----:B------:R-:W-:-:S05]  /*5dc0*/  LOP3.LUT R12, R174, UR29, R233, 0x96, !PT ;  /* 0x0000001dae0c7c12 */ /* 0x000fca000f8e96e9 */
[----:B------:R-:W-:Y:S02]  /*5dd0*/  IMAD.WIDE.U32 R12, R12, -0x2daee0ad, RZ ;  /* 0xd2511f530c0c7825 */ /* 0x000fe400078e00ff */
[----:B---3--:R-:W-:Y:S03]  /*5de0*/  HMMA.16816.F32.BF16 R160, R24, R28, R160 ;  /* 0x0000001c18a0723c */ /* 0x008fe600000418a0 */
[----:B------:R-:W-:-:S05]  /*5df0*/  LOP3.LUT R172, R172, UR36, R13, 0x96, !PT ;  /* 0x00000024acac7c12 */ /* 0x000fca000f8e960d */
[C---:B------:R-:W-:Y:S01]  /*5e00*/  HMMA.16816.F32.BF16 R156, R24.reuse, R30, R156 ;  /* 0x0000001e189c723c */ /* 0x040fe2000004189c */
[----:B------:R-:W1:Y:S07]  /*5e10*/  LDSM.16.MT88.4 R28, [R199+0x17000] ;  /* 0x01700000c71c783b */ /* 0x000e6e0000004200 */
[----:B----4-:R-:W-:Y:S01]  /*5e20*/  HMMA.16816.F32.BF16 R92, R24, R8, R92 ;  /* 0x00000008185c723c */ /* 0x010fe2000004185c */
[----:B------:R-:W-:Y:S01]  /*5e30*/  IMAD.MOV.U32 R9, RZ, RZ, R12 ;  /* 0x000000ffff097224 */ /* 0x000fe200078e000c */
[----:B------:R-:W-:-:S04]  /*5e40*/  PRMT R8, R12, 0x7773, RZ ;  /* 0x000077730c087816 */ /* 0x000fc800000000ff */
[----:B------:R-:W-:Y:S02]  /*5e50*/  LOP3.LUT R9, R9, 0xff, RZ, 0xc0, !PT ;  /* 0x000000ff09097812 */ /* 0x000fe400078ec0ff */
[C---:B-----5:R-:W-:Y:S01]  /*5e60*/  HMMA.16816.F32.BF16 R60, R24.reuse, R16, R60 ;  /* 0x00000010183c723c */ /* 0x060fe2000004183c */
[C---:B------:R-:W-:Y:S02]  /*5e70*/  PRMT R16, R12.reuse, 0x7771, RZ ;  /* 0x000077710c107816 */ /* 0x040fe400000000ff */
[----:B------:R-:W-:Y:S02]  /*5e80*/  PRMT R17, R12, 0x7772, RZ ;  /* 0x000077720c117816 */ /* 0x000fe400000000ff */
[----:B------:R-:W-:Y:S02]  /*5e90*/  PRMT R16, R9, 0x5410, R16 ;  /* 0x0000541009107816 */ /* 0x000fe40000000010 */
[----:B------:R-:W-:Y:S01]  /*5ea0*/  PRMT R17, R17, 0x5410, R8 ;  /* 0x0000541011117816 */ /* 0x000fe20000000008 */
[----:B------:R-:W-:Y:S01]  /*5eb0*/  HMMA.16816.F32.BF16 R64, R24, R18, R64 ;  /* 0x000000121840723c */ /* 0x000fe20000041840 */
[----:B------:R-:W-:-:S02]  /*5ec0*/  LOP3.LUT R18, R172, 0xffff, RZ, 0xc0, !PT ;  /* 0x0000ffffac127812 */ /* 0x000fc400078ec0ff */
[----:B------:R-:W-:Y:S02]  /*5ed0*/  LOP3.LUT R19, R172, 0xff, RZ, 0xc0, !PT ;  /* 0x000000ffac137812 */ /* 0x000fe400078ec0ff */
[----:B------:R-:W-:-:S03]  /*5ee0*/  SHF.R.U32.HI R18, RZ, 0x8, R18 ;  /* 0x00000008ff127819 */ /* 0x000fc60000011612 */
[----:B--2---:R-:W-:Y:S01]  /*5ef0*/  HMMA.16816.F32.BF16 R104, R24, R6, R104 ;  /* 0x000000061868723c */ /* 0x004fe20000041868 */
[----:B------:R-:W-:Y:S02]  /*5f00*/  PRMT R6, R172, 0x7632, R6 ;  /* 0x00007632ac067816 */ /* 0x000fe40000000006 */
[----:B------:R-:W-:Y:S02]  /*5f10*/  LOP3.LUT R7, R17, 0xff00ff, RZ, 0xc0, !PT ;  /* 0x00ff00ff11077812 */ /* 0x000fe400078ec0ff */
[----:B------:R-:W-:-:S03]  /*5f20*/  LOP3.LUT R6, R6, 0xff, RZ, 0xc0, !PT ;  /* 0x000000ff06067812 */ /* 0x000fc600078ec0ff */
[----:B------:R-:W-:Y:S01]  /*5f30*/  HMMA.16816.F32.BF16 R96, R24, R10, R96 ;  /* 0x0000000a1860723c */ /* 0x000fe20000041860 */
[--C-:B------:R-:W-:Y:S01]  /*5f40*/  FFMA.FTZ R10, R211, UR34, -R208.reuse ;  /* 0x00000022d30a7c23 */ /* 0x100fe200080108d0 */
[----:B------:R-:W-:Y:S01]  /*5f50*/  FFMA.FTZ R11, R210, UR34, -R208 ;  /* 0x00000022d20b7c23 */ /* 0x000fe200080108d0 */
[----:B------:R-:W-:Y:S01]  /*5f60*/  MUFU.EX2 R211, R212 ;  /* 0x000000d400d37308 */ /* 0x000fe20000000800 */
[----:B------:R-:W-:-:S03]  /*5f70*/  HSET2.LE.AND R7, R7, R202, PT ;  /* 0x000000ca07077233 */ /* 0x000fc60003803000 */
[----:B------:R-:W2:Y:S01]  /*5f80*/  MUFU.EX2 R210, R10 ;  /* 0x0000000a00d27308 */ /* 0x000ea20000000800 */
[C---:B------:R-:W-:Y:S01]  /*5f90*/  HMMA.16816.F32.BF16 R100, R24.reuse, R4, R100 ;  /* 0x000000041864723c */ /* 0x040fe20000041864 */
[----:B------:R-:W-:Y:S01]  /*5fa0*/  FFMA.FTZ R4, R205, UR34, -R203 ;  /* 0x00000022cd047c23 */ /* 0x000fe200080108cb */
[----:B------:R-:W-:Y:S01]  /*5fb0*/  SHF.R.U32.HI R5, RZ, 0x18, R172 ;  /* 0x00000018ff057819 */ /* 0x000fe200000116ac */
[----:B------:R3:W4:Y:S01]  /*5fc0*/  MUFU.EX2 R208, R11 ;  /* 0x0000000b00d07308 */ /* 0x0007220000000800 */
[----:B------:R-:W-:Y:S02]  /*5fd0*/  LDSM.16.MT88.4 R172, [R232+0x13800] ;  /* 0x01380000e8ac783b */ /* 0x000fe40000004200 */
[----:B------:R-:W-:Y:S01]  /*5fe0*/  PRMT R5, R6, 0x5410, R5 ;  /* 0x0000541006057816 */ /* 0x000fe20000000005 */
[----:B------:R5:W-:Y:S01]  /*5ff0*/  MUFU.EX2 R204, R4 ;  /* 0x0000000400cc7308 */ /* 0x000be20000000800 */
[----:B------:R-:W-:Y:S01]  /*6000*/  HMMA.16816.F32.BF16 R72, R24, R14, R72 ;  /* 0x0000000e1848723c */ /* 0x000fe20000041848 */
[--C-:B------:R-:W-:Y:S01]  /*6010*/  HSET2.LE.AND R6, R16, R202.reuse, PT ;  /* 0x000000ca10067233 */ /* 0x100fe20003803000 */
[----:B------:R-:W5:Y:S01]  /*6020*/  LDSM.16.MT88.4 R12, [R201+0x11800] ;  /* 0x01180000c90c783b */ /* 0x000f620000004200 */
[----:B------:R-:W-:Y:S01]  /*6030*/  MUFU.EX2 R203, R207 ;  /* 0x000000cf00cb7308 */ /* 0x000fe20000000800 */
[----:B------:R-:W-:-:S03]  /*6040*/  HSET2.LE.AND R5, R5, R202, PT ;  /* 0x000000ca05057233 */ /* 0x000fc60003803000 */
[----:B------:R-:W5:Y:S01]  /*6050*/  MUFU.EX2 R205, R206 ;  /* 0x000000ce00cd7308 */ /* 0x000f620000000800 */
[C---:B-1----:R-:W-:Y:S01]  /*6060*/  HMMA.16816.F32.BF16 R124, R24.reuse, R28, R124 ;  /* 0x0000001c187c723c */ /* 0x042fe2000004187c */
[----:B---3--:R-:W1:Y:S01]  /*6070*/  LDSM.16.MT88.4 R8, [R201+0x13800] ;  /* 0x01380000c908783b */ /* 0x008e620000004200 */
[C---:B--2---:R-:W-:Y:S01]  /*6080*/  F2FP.BF16.F32.PACK_AB R28, R210.reuse, R211 ;  /* 0x000000d3d21c723e */ /* 0x044fe200000010ff */
[----:B------:R-:W-:Y:S01]  /*6090*/  FADD.FTZ R211, R211, R213 ;  /* 0x000000d5d3d37221 */ /* 0x000fe20000010000 */
[----:B----4-:R-:W-:Y:S02]  /*60a0*/  F2FP.BF16.F32.PACK_AB R29, R237, R208 ;  /* 0x000000d0ed1d723e */ /* 0x010fe400000010ff */
[----:B-----5:R-:W-:Y:S01]  /*60b0*/  PRMT R4, R19, 0x5410, R18 ;  /* 0x0000541013047816 */ /* 0x020fe20000000012 */
[----:B------:R-:W-:Y:S01]  /*60c0*/  FADD.FTZ R211, R210, R211 ;  /* 0x000000d3d2d37221 */ /* 0x000fe20000010000 */
[----:B------:R-:W2:Y:S01]  /*60d0*/  LDSM.16.MT88.4 R16, [R201+0x17800] ;  /* 0x01780000c910783b */ /* 0x000ea20000004200 */
[----:B------:R-:W-:Y:S01]  /*60e0*/  HMMA.16816.F32.BF16 R116, R24, R32, R116 ;  /* 0x000000201874723c */ /* 0x000fe20000041874 */
[----:B------:R-:W-:Y:S01]  /*60f0*/  LOP3.LUT R6, R29, R6, RZ, 0xc0, !PT ;  /* 0x000000061d067212 */ /* 0x000fe200078ec0ff */
[----:B------:R-:W-:Y:S01]  /*6100*/  FADD.FTZ R211, R208, R211 ;  /* 0x000000d3d0d37221 */ /* 0x000fe20000010000 */
[----:B------:R-:W-:-:S02]  /*6110*/  HSET2.LE.AND R4, R4, R202, PT ;  /* 0x000000ca04047233 */ /* 0x000fc40003803000 */
[----:B------:R-:W-:Y:S01]  /*6120*/  F2FP.BF16.F32.PACK_AB R32, R205, R203 ;  /* 0x000000cbcd20723e */ /* 0x000fe200000010ff */
[----:B------:R-:W-:Y:S01]  /*6130*/  FADD.FTZ R203, R203, R219 ;  /* 0x000000dbcbcb7221 */ /* 0x000fe20000010000 */
[----:B------:R-:W-:Y:S01]  /*6140*/  FADD.FTZ R237, R237, R211 ;  /* 0x000000d3eded7221 */ /* 0x000fe20000010000 */
[----:B------:R-:W-:Y:S01]  /*6150*/  LOP3.LUT R4, R28, R4, RZ, 0xc0, !PT ;  /* 0x000000041c047212 */ /* 0x000fe200078ec0ff */
[----:B------:R-:W-:Y:S01]  /*6160*/  HMMA.16816.F32.BF16 R36, R24, R20, R36 ;  /* 0x000000141824723c */ /* 0x000fe20000041824 */
[----:B------:R-:W-:Y:S01]  /*6170*/  F2FP.BF16.F32.PACK_AB R28, R236, R204 ;  /* 0x000000ccec1c723e */ /* 0x000fe200000010ff */
[----:B------:R-:W-:Y:S01]  /*6180*/  FADD.FTZ R203, R205, R203 ;  /* 0x000000cbcdcb7221 */ /* 0x000fe20000010000 */
[----:B------:R-:W-:Y:S02]  /*6190*/  LOP3.LUT R5, R32, R5, RZ, 0xc0, !PT ;  /* 0x0000000520057212 */ /* 0x000fe400078ec0ff */
[----:B------:R-:W-:Y:S01]  /*61a0*/  LOP3.LUT R7, R28, R7, RZ, 0xc0, !PT ;  /* 0x000000071c077212 */ /* 0x000fe200078ec0ff */
[----:B------:R-:W-:-:S02]  /*61b0*/  FADD.FTZ R203, R204, R203 ;  /* 0x000000cbcccb7221 */ /* 0x000fc40000010000 */
[----:B------:R-:W-:Y:S01]  /*61c0*/  HMMA.16816.F32.BF16 R40, R24, R22, R40 ;  /* 0x000000161828723c */ /* 0x000fe20000041828 */
[----:B------:R-:W3:Y:S01]  /*61d0*/  LDSM.16.MT88.4 R20, [R201+0x15800] ;  /* 0x01580000c914783b */ /* 0x000ee20000004200 */
[----:B------:R-:W-:-:S06]  /*61e0*/  FADD.FTZ R236, R236, R203 ;  /* 0x000000cbecec7221 */ /* 0x000fcc0000010000 */
[C---:B------:R-:W-:Y:S08]  /*61f0*/  HMMA.16816.F32.BF16 R152, R4.reuse, R12, R152 ;  /* 0x0000000c0498723c */ /* 0x040ff00000041898 */
[C---:B------:R-:W-:Y:S01]  /*6200*/  HMMA.16816.F32.BF16 R148, R4.reuse, R14, R148 ;  /* 0x0000000e0494723c */ /* 0x040fe20000041894 */
[----:B------:R-:W4:Y:S07]  /*6210*/  LDSM.16.MT88.4 R12, [R232+0x11800] ;  /* 0x01180000e80c783b */ /* 0x000f2e0000004200 */
[C---:B-1----:R-:W-:Y:S08]  /*6220*/  HMMA.16816.F32.BF16 R44, R4.reuse, R8, R44 ;  /* 0x00000008042c723c */ /* 0x042ff0000004182c */
[C---:B------:R-:W-:Y:S01]  /*6230*/  HMMA.16816.F32.BF16 R48, R4.reuse, R10, R48 ;  /* 0x0000000a0430723c */ /* 0x040fe20000041830 */
[----:B------:R-:W1:Y:S07]  /*6240*/  LDSM.16.MT88.4 R8, [R200+0x11800] ;  /* 0x01180000c808783b */ /* 0x000e6e0000004200 */
[C---:B--2---:R-:W-:Y:S08]  /*6250*/  HMMA.16816.F32.BF16 R108, R4.reuse, R16, R108 ;  /* 0x00000010046c723c */ /* 0x044ff0000004186c */
[----:B------:R-:W-:Y:S01]  /*6260*/  HMMA.16816.F32.BF16 R112, R4, R18, R112 ;  /* 0x000000120470723c */ /* 0x000fe20000041870 */
[----:B------:R-:W2:Y:S07]  /*6270*/  LDSM.16.MT88.4 R16, [R199+0x11800] ;  /* 0x01180000c710783b */ /* 0x000eae0000004200 */
        /* <DEDUP_REMOVED lines=8> */
[C---:B---3--:R-:W-:Y:S08]  /*6300*/  HMMA.16816.F32.BF16 R76, R4.reuse, R20, R76 ;  /* 0x00000014044c723c */ /* 0x048ff0000004184c */
        /* <DEDUP_REMOVED lines=25> */
[C---:B-1----:R-:W-:Y:S08]  /*64a0*/  HMMA.16816.F32.BF16 R92, R4.reuse, R8, R92 ;  /* 0x00000008045c723c */ /* 0x042ff0000004185c */
[C---:B------:R-:W-:Y:S08]  /*64b0*/  HMMA.16816.F32.BF16 R96, R4.reuse, R10, R96 ;  /* 0x0000000a0460723c */ /* 0x040ff00000041860 */
[C---:B--2---:R-:W-:Y:S08]  /*64c0*/  HMMA.16816.F32.BF16 R124, R4.reuse, R16, R124 ;  /* 0x00000010047c723c */ /* 0x044ff0000004187c */
        /* <DEDUP_REMOVED lines=11> */
[--C-:B------:R-:W-:Y:S01]  /*6580*/  SHF.R.U32.HI R185, RZ, 0x1, R167.reuse ;  /* 0x00000001ffb97819 */ /* 0x100fe200000116a7 */
[----:B------:R-:W-:Y:S01]  /*6590*/  IMAD.MOV.U32 R188, RZ, RZ, 0x20 ;  /* 0x00000020ffbc7424 */ /* 0x000fe200078e00ff */
[----:B------:R-:W-:Y:S01]  /*65a0*/  LOP3.LUT R165, R190, 0x1f8, RZ, 0xc0, !PT ;  /* 0x000001f8bea57812 */ /* 0x000fe200078ec0ff */
[----:B------:R-:W-:Y:S01]  /*65b0*/  USHF.R.S32.HI UR19, URZ, 0x1f, UR22 ;  /* 0x0000001fff137899 */ /* 0x000fe20008011416 */
[----:B------:R-:W-:Y:S01]  /*65c0*/  LOP3.LUT R217, R185, 0x8, RZ, 0xc0, !PT ;  /* 0x00000008b9d97812 */ /* 0x000fe200078ec0ff */
[----:B------:R-:W-:Y:S01]  /*65d0*/  UIADD3 UR41, UPT, UPT, UR23, -0x2, URZ ;  /* 0xfffffffe17297890 */ /* 0x000fe2000fffe0ff */
[----:B------:R-:W-:Y:S01]  /*65e0*/  LOP3.LUT R11, R165, 0x38, R167, 0x78, !PT ;  /* 0x00000038a50b7812 */ /* 0x000fe200078e78a7 */
[C---:B-1----:R-:W-:Y:S01]  /*65f0*/  IMAD R2, R0.reuse, UR11, RZ ;  /* 0x0000000b00027c24 */ /* 0x042fe2000f8e02ff */
[----:B------:R-:W-:Y:S01]  /*6600*/  USHF.L.U32 UR32, UR10, 0x4, URZ ;  /* 0x000000040a207899 */ /* 0x000fe200080006ff */
[----:B------:R-:W-:Y:S01]  /*6610*/  IMAD.WIDE.U32 R4, R0, UR10, R4 ;  /* 0x0000000a00047c25 */ /* 0x000fe2000f8e0004 */
[----:B------:R-:W-:Y:S01]  /*6620*/  UIMAD.WIDE.U32 UR34, UR41, UR10, URZ ;  /* 0x0000000a292272a5 */ /* 0x000fe2000f8e00ff */
[----:B------:R-:W-:Y:S01]  /*6630*/  LOP3.LUT R11, R11, 0x1e00, R190, 0xf8, !PT ;  /* 0x00001e000b0b7812 */ /* 0x000fe200078ef8be */
[----:B------:R-:W-:Y:S01]  /*6640*/  UIMAD UR31, UR41, UR11, URZ ;  /* 0x0000000b291f72a4 */ /* 0x000fe2000f8e02ff */
[----:B------:R-:W-:Y:S01]  /*6650*/  IMAD.IADD R5, R5, 0x1, R2 ;  /* 0x0000000105057824 */ /* 0x000fe200078e0202 */
[----:B--2---:R-:W-:Y:S01]  /*6660*/  UIMAD UR28, UR19, UR4, URZ ;  /* 0x00000004131c72a4 */ /* 0x004fe2000f8e02ff */
[----:B------:R-:W-:Y:S01]  /*6670*/  IMAD.U32 R8, RZ, RZ, UR4 ;  /* 0x00000004ff087e24 */ /* 0x000fe2000f8e00ff */
[----:B------:R-:W-:Y:S01]  /*6680*/  UIADD3 UR31, UPT, UPT, UR35, UR31, URZ ;  /* 0x0000001f231f7290 */ /* 0x000fe2000fffe0ff */
[----:B------:R-:W-:Y:S01]  /*6690*/  IMAD.U32 R6, RZ, RZ, UR34 ;  /* 0x00000022ff067e24 */ /* 0x000fe2000f8e00ff */
[----:B------:R-:W-:Y:S01]  /*66a0*/  UIMAD UR28, UR22, UR5, UR28 ;  /* 0x00000005161c72a4 */ /* 0x000fe2000f8e021c */
[----:B------:R-:W-:Y:S01]  /*66b0*/  IMAD.WIDE.U32 R8, R8, UR22, R4 ;  /* 0x0000001608087c25 */ /* 0x000fe2000f8e0004 */
[----:B------:R-:W-:Y:S01]  /*66c0*/  USHF.L.U64.HI UR30, UR10, 0x4, UR11 ;  /* 0x000000040a1e7899 */ /* 0x000fe2000801020b */
[----:B------:R-:W-:Y:S01]  /*66d0*/  SEL R188, R188, 0xffffffe0, !P2 ;  /* 0xffffffe0bcbc7807 */ /* 0x000fe20005000000 */
[----:B------:R-:W-:Y:S01]  /*66e0*/  ULEA UR29, UP0, UR34, UR32, 0x6 ;  /* 0x00000020221d7291 */ /* 0x000fe2000f8030ff */
[----:B------:R-:W-:Y:S01]  /*66f0*/  IMAD.SHL.U32 R5, R167, 0x20, RZ ;  /* 0x00000020a7057824 */ /* 0x000fe200078e00ff */
[----:B------:R-:W-:Y:S01]  /*6700*/  BAR.SYNC.DEFER_BLOCKING 0x0 ;  /* 0x0000000000007b1d */ /* 0x000fe20000010000 */
[----:B------:R-:W-:Y:S01]  /*6710*/  VIADD R12, R9, UR28 ;  /* 0x0000001c090c7c36 */ /* 0x000fe20008000000 */
[----:B---3--:R-:W-:Y:S01]  /*6720*/  LEA R4, P0, R8, UR8, 0x1 ;  /* 0x0000000808047c11 */ /* 0x008fe2000f8008ff */
[----:B------:R-:W-:Y:S01]  /*6730*/  ULEA.HI.X UR28, UR34, UR30, UR31, 0x6, UP0 ;  /* 0x0000001e221c7291 */ /* 0x000fe200080f341f */
[----:B------:R-:W-:Y:S01]  /*6740*/  LOP3.LUT R5, R176, 0x7c00, R5, 0xf8, !PT ;  /* 0x00007c00b0057812 */ /* 0x000fe200078ef805 */
[----:B------:R-:W-:Y:S01]  /*6750*/  IMAD.U32 R10, RZ, RZ, UR29 ;  /* 0x0000001dff0a7e24 */ /* 0x000fe2000f8e00ff */
[----:B------:R-:W-:Y:S01]  /*6760*/  LEA.HI.X R12, R8, UR9, R12, 0x1, P0 ;  /* 0x00000009080c7c11 */ /* 0x000fe200080f0c0c */
[----:B------:R-:W-:Y:S01]  /*6770*/  ULEA UR33, UP0, UR10, UR29, 0x5 ;  /* 0x0000001d0a217291 */ /* 0x000fe2000f8028ff */
[----:B------:R-:W-:Y:S01]  /*6780*/  LOP3.LUT R217, R5, R166, R217, 0xf6, !PT ;  /* 0x000000a605d97212 */ /* 0x000fe200078ef6d9 */
[----:B------:R-:W-:Y:S01]  /*6790*/  IMAD.U32 R5, RZ, RZ, UR31 ;  /* 0x0000001fff057e24 */ /* 0x000fe2000f8e00ff */
[----:B------:R-:W-:Y:S01]  /*67a0*/  UIADD3 UR31, UP1, UPT, UR29, UR32, URZ ;  /* 0x000000201d1f7290 */ /* 0x000fe2000ff3e0ff */
[-C--:B------:R-:W-:Y:S01]  /*67b0*/  LEA R18, P0, R6, R4.reuse, 0x7 ;  /* 0x0000000406127211 */ /* 0x080fe200078038ff */
[----:B------:R-:W-:Y:S01]  /*67c0*/  IMAD.U32 R9, RZ, RZ, UR28 ;  /* 0x0000001cff097e24 */ /* 0x000fe2000f8e00ff */
[----:B------:R-:W-:Y:S01]  /*67d0*/  LEA R16, P4, R10, R4, 0x1 ;  /* 0x000000040a107211 */ /* 0x000fe200078808ff */
[----:B------:R-:W-:Y:S01]  /*67e0*/  UIADD3.X UR30, UPT, UPT, UR28, UR30, URZ, UP1, !UPT ;  /* 0x0000001e1c1e7290 */ /* 0x000fe20008ffe4ff */
[-C--:B------:R-:W-:Y:S01]  /*67f0*/  LEA.HI.X R19, R6, R12.reuse, R5, 0x7, P0 ;  /* 0x0000000c06137211 */ /* 0x080fe200000f3c05 */
[----:B------:R-:W-:Y:S01]  /*6800*/  IMAD.U32 R8, RZ, RZ, UR31 ;  /* 0x0000001fff087e24 */ /* 0x000fe2000f8e00ff */
[----:B------:R-:W-:Y:S01]  /*6810*/  LEA R166, R11, UR6, 0x1 ;  /* 0x000000060ba67c11 */ /* 0x000fe2000f8e08ff */
[----:B------:R-:W-:Y:S01]  /*6820*/  ULEA.HI.X UR32, UR10, UR28, UR11, 0x5, UP0 ;  /* 0x0000001c0a207291 */ /* 0x000fe200080f2c0b */
[----:B------:R-:W-:Y:S01]  /*6830*/  IMAD.U32 R7, RZ, RZ, UR35 ;  /* 0x00000023ff077e24 */ /* 0x000fe2000f8e00ff */
[----:B------:R-:W-:Y:S01]  /*6840*/  LEA.HI.X R17, R10, R12, R9, 0x1, P4 ;  /* 0x0000000c0a117211 */ /* 0x000fe200020f0c09 */
[----:B------:R-:W-:Y:S01]  /*6850*/  IMAD.U32 R6, RZ, RZ, UR33 ;  /* 0x00000021ff067e24 */ /* 0x000fe2000f8e00ff */
[-C--:B------:R-:W-:Y:S01]  /*6860*/  LEA R14, P3, R8, R4.reuse, 0x1 ;  /* 0x00000004080e7211 */ /* 0x080fe200078608ff */
[----:B------:R-:W-:Y:S01]  /*6870*/  IMAD.U32 R7, RZ, RZ, UR30 ;  /* 0x0000001eff077e24 */ /* 0x000fe2000f8e00ff */
[----:B------:R-:W-:Y:S01]  /*6880*/  @!PT LDS RZ, [RZ] ;  /* 0x00000000fffff984 */ /* 0x000fe20000000800 */
[----:B------:R-:W-:Y:S01]  /*6890*/  @!PT LDS RZ, [RZ] ;  /* 0x00000000fffff984 */ /* 0x000fe20000000800 */
[----:B------:R-:W-:Y:S01]  /*68a0*/  @!PT LDS RZ, [RZ] ;  /* 0x00000000fffff984 */ /* 0x000fe20000000800 */
[----:B------:R-:W-:Y:S01]  /*68b0*/  LDGSTS.E.BYPASS.LTC128B.128 [R166+0x10000], desc[UR16][R18.64] ;  /* 0x1000000012a67fae */ /* 0x000fe2000b981a10 */
[----:B------:R-:W-:Y:S01]  /*68c0*/  IMAD.U32 R5, RZ, RZ, UR32 ;  /* 0x00000020ff057e24 */ /* 0x000fe2000f8e00ff */
[----:B------:R-:W-:Y:S01]  /*68d0*/  LEA R4, P0, R6, R4, 0x1 ;  /* 0x0000000406047211 */ /* 0x000fe200078008ff */
[----:B------:R-:W-:Y:S01]  /*68e0*/  VIADD R186, R216, UR6 ;  /* 0x00000006d8ba7c36 */ /* 0x000fe20008000000 */
[----:B------:R-:W-:Y:S01]  /*68f0*/  LDGSTS.E.BYPASS.LTC128B.128 [R166+0x12000], desc[UR16][R18.64+0x80] ;  /* 0x1200008012a67fae */ /* 0x000fe2000b981a10 */
[-C--:B------:R-:W-:Y:S01]  /*6900*/  LEA.HI.X R15, R8, R12.reuse, R7, 0x1, P3 ;  /* 0x0000000c080f7211 */ /* 0x080fe200018f0c07 */
[----:B------:R-:W-:Y:S01]  /*6910*/  UISETP.GT.U32.AND UP2, UPT, UR41, UR14, UPT ;  /* 0x0000000e2900728c */ /* 0x000fe2000bf44070 */
[----:B------:R-:W-:Y:S01]  /*6920*/  LEA.HI.X R5, R6, R12, R5, 0x1, P0 ;  /* 0x0000000c06057211 */ /* 0x000fe200000f0c05 */
[----:B------:R-:W-:Y:S01]  /*6930*/  LDGSTS.E.BYPASS.LTC128B.128 [R166+0x14000], desc[UR16][R18.64+0x100] ;  /* 0x1400010012a67fae */ /* 0x000fe2000b981a10 */
[----:B------:R-:W-:Y:S01]  /*6940*/  LEA R217, R217, UR6, 0x1 ;  /* 0x00000006d9d97c11 */ /* 0x000fe2000f8e08ff */
[C---:B------:R-:W-:Y:S01]  /*6950*/  IMAD.IADD R189, R186.reuse, 0x1, R188 ;  /* 0x00000001babd7824 */ /* 0x040fe200078e02bc */
[----:B------:R-:W-:Y:S01]  /*6960*/  USHF.L.U32 UR28, UR41, 0x1, URZ ;  /* 0x00000001291c7899 */ /* 0x000fe200080006ff */
[----:B------:R-:W-:Y:S01]  /*6970*/  LDGSTS.E.BYPASS.LTC128B.128 [R166+0x16000], desc[UR16][R18.64+0x180] ;  /* 0x1600018012a67fae */ /* 0x000fe2000b981a10 */
[----:B------:R-:W-:-:S02]  /*6980*/  IMAD.IADD R186, R186, 0x1, R180 ;  /* 0x00000001baba7824 */ /* 0x000fc400078e02b4 */
[--C-:B------:R-:W-:Y:S01]  /*6990*/  IMAD.IADD R229, R188, 0x1, R217.reuse ;  /* 0x00000001bce57824 */ /* 0x100fe200078e02d9 */
[----:B------:R-:W-:Y:S01]  /*69a0*/  LDGSTS.E.BYPASS.LTC128B.128 [R166+0x10800], desc[UR16][R16.64] ;  /* 0x1080000010a67fae */ /* 0x000fe2000b981a10 */
[----:B------:R-:W-:-:S03]  /*69b0*/  IMAD.IADD R228, R180, 0x1, R217 ;  /* 0x00000001b4e47824 */ /* 0x000fc600078e02d9 */
[----:B------:R-:W-:Y:S01]  /*69c0*/  LDGSTS.E.BYPASS.LTC128B.128 [R166+0x12800], desc[UR16][R16.64+0x80] ;  /* 0x1280008010a67fae */ /* 0x000fe2000b981a10 */
[C---:B------:R-:W-:Y:S02]  /*69d0*/  IMAD.IADD R191, R188.reuse, 0x1, R228 ;  /* 0x00000001bcbf7824 */ /* 0x040fe400078e02e4 */
[----:B------:R-:W-:Y:S01]  /*69e0*/  IMAD.IADD R188, R188, 0x1, R186 ;  /* 0x00000001bcbc7824 */ /* 0x000fe200078e02ba */
        /* <DEDUP_REMOVED lines=14> */
[----:B------:R-:W-:Y:S04]  /*6ad0*/  LDSM.16.M88.4 R208, [R229] ;  /* 0x00000000e5d0783b */ /* 0x000fe80000000200 */
[----:B-1----:R-:W-:Y:S04]  /*6ae0*/  LDSM.16.M88.4 R16, [R216+UR6+0x9800] ;  /* 0x00980006d810783b */ /* 0x002fe80008000200 */
[----:B--2---:R-:W1:Y:S04]  /*6af0*/  LDSM.16.M88.4 R4, [R189+0x8000] ;  /* 0x00800000bd04783b */ /* 0x004e680000000200 */
[----:B------:R-:W2:Y:S04]  /*6b00*/  LDSM.16.M88.4 R8, [R189+0x8800] ;  /* 0x00880000bd08783b */ /* 0x000ea80000000200 */
[----:B------:R-:W2:Y:S04]  /*6b10*/  LDSM.16.M88.4 R192, [R189+0x9000] ;  /* 0x00900000bdc0783b */ /* 0x000ea80000000200 */
[----:B------:R-:W2:Y:S04]  /*6b20*/  LDSM.16.M88.4 R212, [R189+0x9800] ;  /* 0x00980000bdd4783b */ /* 0x000ea80000000200 */
[----:B------:R-:W-:Y:S01]  /*6b30*/  LDSM.16.M88.4 R200, [R186+0x8000] ;  /* 0x00800000bac8783b */ /* 0x000fe20000000200 */
[C---:B---3--:R-:W-:Y:S03]  /*6b40*/  HMMA.16816.F32.BF16 R12, R204.reuse, R176, RZ ;  /* 0x000000b0cc0c723c */ /* 0x048fe600000418ff */
[----:B------:R-:W-:Y:S04]  /*6b50*/  LDSM.16.M88.4 R20, [R186+0x9000] ;  /* 0x00900000ba14783b */ /* 0x000fe80000000200 */
[----:B------:R-:W-:Y:S01]  /*6b60*/  LDSM.16.M88.4 R180, [R186+0x8800] ;  /* 0x00880000bab4783b */ /* 0x000fe20000000200 */
[C---:B------:R-:W-:Y:S03]  /*6b70*/  HMMA.16816.F32.BF16 R176, R204.reuse, R178, RZ ;  /* 0x000000b2ccb0723c */ /* 0x040fe600000418ff */
[----:B------:R-:W-:Y:S04]  /*6b80*/  LDSM.16.M88.4 R196, [R191] ;  /* 0x00000000bfc4783b */ /* 0x000fe80000000200 */
[----:B------:R-:W0:Y:S01]  /*6b90*/  LDGDEPBAR ;  /* 0x00000000000079af */ /* 0x000e220000000000 */
[C---:B----4-:R-:W-:Y:S08]  /*6ba0*/  HMMA.16816.F32.BF16 R172, R204.reuse, R168, RZ ;  /* 0x000000a8ccac723c */ /* 0x050ff000000418ff */
[C---:B------:R-:W-:Y:S08]  /*6bb0*/  HMMA.16816.F32.BF16 R168, R204.reuse, R170, RZ ;  /* 0x000000aacca8723c */ /* 0x040ff000000418ff */
[----:B-----5:R-:W-:Y:S08]  /*6bc0*/  HMMA.16816.F32.BF16 R32, R204, R28, RZ ;  /* 0x0000001ccc20723c */ /* 0x020ff000000418ff */
[C---:B-1----:R-:W-:Y:S08]  /*6bd0*/  HMMA.16816.F32.BF16 R12, R208.reuse, R4, R12 ;  /* 0x00000004d00c723c */ /* 0x042ff0000004180c */
[----:B------:R-:W-:Y:S01]  /*6be0*/  HMMA.16816.F32.BF16 R176, R208, R6, R176 ;  /* 0x00000006d0b0723c */ /* 0x000fe200000418b0 */
[----:B------:R-:W1:Y:S07]  /*6bf0*/  LDSM.16.M88.4 R4, [R228] ;  /* 0x00000000e404783b */ /* 0x000e6e0000000200 */
[C---:B------:R-:W-:Y:S08]  /*6c00*/  HMMA.16816.F32.BF16 R28, R204.reuse, R30, RZ ;  /* 0x0000001ecc1c723c */ /* 0x040ff000000418ff */
[C---:B------:R-:W-:Y:S08]  /*6c10*/  HMMA.16816.F32.BF16 R24, R204.reuse, R16, RZ ;  /* 0x00000010cc18723c */ /* 0x040ff000000418ff */
        /* <DEDUP_REMOVED lines=14> */
[----:B------:R-:W-:Y:S07]  /*6d00*/  LDSM.16.M88.4 R200, [R229+0x2000] ;  /* 0x00200000e5c8783b */ /* 0x000fee0000000200 */
[C---:B------:R-:W-:Y:S08]  /*6d10*/  HMMA.16816.F32.BF16 R32, R4.reuse, R20, R32 ;  /* 0x000000140420723c */ /* 0x040ff00000041820 */
[C---:B------:R-:W-:Y:S01]  /*6d20*/  HMMA.16816.F32.BF16 R28, R4.reuse, R22, R28 ;  /* 0x00000016041c723c */ /* 0x040fe2000004181c */
[----:B------:R-:W1:Y:S07]  /*6d30*/  LDSM.16.M88.4 R20, [R188+0x9000] ;  /* 0x00900000bc14783b */ /* 0x000e6e0000000200 */
[C---:B------:R-:W-:Y:S08]  /*6d40*/  HMMA.16816.F32.BF16 R172, R4.reuse, R180, R172 ;  /* 0x000000b404ac723c */ /* 0x040ff000000418ac */
[C---:B------:R-:W-:Y:S01]  /*6d50*/  HMMA.16816.F32.BF16 R168, R4.reuse, R182, R168 ;  /* 0x000000b604a8723c */ /* 0x040fe200000418a8 */
[----:B------:R-:W-:Y:S07]  /*6d60*/  LDSM.16.M88.4 R180, [R217+0x2000] ;  /* 0x00200000d9b4783b */ /* 0x000fee0000000200 */
[C---:B---3--:R-:W-:Y:S08]  /*6d70*/  HMMA.16816.F32.BF16 R24, R4.reuse, R16, R24 ;  /* 0x000000100418723c */ /* 0x048ff00000041818 */
[----:B------:R-:W-:Y:S01]  /*6d80*/  HMMA.16816.F32.BF16 R204, R4, R18, R204 ;  /* 0x0000001204cc723c */ /* 0x000fe200000418cc */
[----:B------:R-:W3:Y:S04]  /*6d90*/  LDSM.16.M88.4 R4, [R216+UR6+0xa000] ;  /* 0x00a00006d804783b */ /* 0x000ee80008000200 */
[----:B------:R-:W5:Y:S03]  /*6da0*/  LDSM.16.M88.4 R16, [R216+UR6+0xa800] ;  /* 0x00a80006d810783b */ /* 0x000f660008000200 */
[C---:B--2---:R-:W-:Y:S08]  /*6db0*/  HMMA.16816.F32.BF16 R12, R196.reuse, R8, R12 ;  /* 0x00000008c40c723c */ /* 0x044ff0000004180c */
[C---:B------:R-:W-:Y:S01]  /*6dc0*/  HMMA.16816.F32.BF16 R176, R196.reuse, R10, R176 ;  /* 0x0000000ac4b0723c */ /* 0x040fe200000418b0 */
[----:B------:R-:W2:Y:S07]  /*6dd0*/  LDSM.16.M88.4 R8, [R216+UR6+0xb000] ;  /* 0x00b00006d808783b */ /* 0x000eae0008000200 */
[C---:B----4-:R-:W-:Y:S08]  /*6de0*/  HMMA.16816.F32.BF16 R172, R196.reuse, R192, R172 ;  /* 0x000000c0c4ac723c */ /* 0x050ff000000418ac */
[C---:B------:R-:W-:Y:S01]  /*6df0*/  HMMA.16816.F32.BF16 R168, R196.reuse, R194, R168 ;  /* 0x000000c2c4a8723c */ /* 0x040fe200000418a8 */
[----:B------:R-:W-:Y:S07]  /*6e00*/  LDSM.16.M88.4 R192, [R216+UR6+0xb800] ;  /* 0x00b80006d8c0783b */ /* 0x000fee0008000200 */
[C---:B-1----:R-:W-:Y:S08]  /*6e10*/  HMMA.16816.F32.BF16 R32, R196.reuse, R20, R32 ;  /* 0x00000014c420723c */ /* 0x042ff00000041820 */
[----:B------:R-:W-:Y:S01]  /*6e20*/  HMMA.16816.F32.BF16 R28, R196, R22, R28 ;  /* 0x00000016c41c723c */ /* 0x000fe2000004181c */
[----:B------:R-:W1:Y:S07]  /*6e30*/  LDSM.16.M88.4 R20, [R189+0xa000] ;  /* 0x00a00000bd14783b */ /* 0x000e6e0000000200 */
[C---:B---3--:R-:W-:Y:S08]  /*6e40*/  HMMA.16816.F32.BF16 R12, R180.reuse, R4, R12 ;  /* 0x00000004b40c723c */ /* 0x048ff0000004180c */
[C---:B------:R-:W-:Y:S01]  /*6e50*/  HMMA.16816.F32.BF16 R176, R180.reuse, R6, R176 ;  /* 0x00000006b4b0723c */ /* 0x040fe200000418b0 */
[----:B------:R-:W3:Y:S07]  /*6e60*/  LDSM.16.M88.4 R4, [R189+0xa800] ;  /* 0x00a80000bd04783b */ /* 0x000eee0000000200 */
[C---:B-----5:R-:W-:Y:S08]  /*6e70*/  HMMA.16816.F32.BF16 R172, R180.reuse, R16, R172 ;  /* 0x00000010b4ac723c */ /* 0x060ff000000418ac */
[C---:B------:R-:W-:Y:S01]  /*6e80*/  HMMA.16816.F32.BF16 R168, R180.reuse, R18, R168 ;  /* 0x00000012b4a8723c */ /* 0x040fe200000418a8 */
[----:B------:R-:W-:Y:S07]  /*6e90*/  LDSM.16.M88.4 R16, [R228+0x2000] ;  /* 0x00200000e410783b */ /* 0x000fee0000000200 */
[C---:B--2---:R-:W-:Y:S08]  /*6ea0*/  HMMA.16816.F32.BF16 R32, R180.reuse, R8, R32 ;  /* 0x00000008b420723c */ /* 0x044ff00000041820 */
[----:B------:R-:W-:Y:S01]  /*6eb0*/  HMMA.16816.F32.BF16 R28, R180, R10, R28 ;  /* 0x0000000ab41c723c */ /* 0x000fe2000004181c */
[----:B------:R-:W2:Y:S07]  /*6ec0*/  LDSM.16.M88.4 R8, [R186+0xa000] ;  /* 0x00a00000ba08783b */ /* 0x000eae0000000200 */
[C---:B------:R-:W-:Y:S08]  /*6ed0*/  HMMA.16816.F32.BF16 R24, R196.reuse, R208, R24 ;  /* 0x000000d0c418723c */ /* 0x040ff00000041818 */
[----:B------:R-:W-:Y:S01]  /*6ee0*/  HMMA.16816.F32.BF16 R204, R196, R210, R204 ;  /* 0x000000d2c4cc723c */ /* 0x000fe200000418cc */
[----:B------:R-:W4:Y:S04]  /*6ef0*/  LDSM.16.M88.4 R208, [R189+0xb800] ;  /* 0x00b80000bdd0783b */ /* 0x000f280000000200 */
[----:B------:R-:W5:Y:S03]  /*6f00*/  LDSM.16.M88.4 R196, [R186+0xa800] ;  /* 0x00a80000bac4783b */ /* 0x000f660000000200 */
[C---:B-1----:R-:W-:Y:S08]  /*6f10*/  HMMA.16816.F32.BF16 R12, R200.reuse, R20, R12 ;  /* 0x00000014c80c723c */ /* 0x042ff0000004180c */
[----:B------:R-:W-:Y:S01]  /*6f20*/  HMMA.16816.F32.BF16 R176, R200, R22, R176 ;  /* 0x00000016c8b0723c */ /* 0x000fe200000418b0 */
[----:B------:R-:W-:Y:S07]  /*6f30*/  LDSM.16.M88.4 R20, [R191+0x2000] ;  /* 0x00200000bf14783b */ /* 0x000fee0000000200 */
[C---:B------:R-:W-:Y:S08]  /*6f40*/  HMMA.16816.F32.BF16 R24, R180.reuse, R192, R24 ;  /* 0x000000c0b418723c */ /* 0x040ff00000041818 */
[----:B------:R-:W-:Y:S01]  /*6f50*/  HMMA.16816.F32.BF16 R204, R180, R194, R204 ;  /* 0x000000c2b4cc723c */ /* 0x000fe200000418cc */
[----:B------:R-:W1:Y:S04]  /*6f60*/  LDSM.16.M88.4 R192, [R186+0xb000] ;  /* 0x00b00000bac0783b */ /* 0x000e680000000200 */
[----:B------:R-:W1:Y:S03]  /*6f70*/  LDSM.16.M88.4 R180, [R186+0xb800] ;  /* 0x00b80000bab4783b */ /* 0x000e660000000200 */
[C---:B---3--:R-:W-:Y:S08]  /*6f80*/  HMMA.16816.F32.BF16 R172, R200.reuse, R4, R172 ;  /* 0x00000004c8ac723c */ /* 0x048ff000000418ac */
[----:B------:R-:W-:Y:S01]  /*6f90*/  HMMA.16816.F32.BF16 R168, R200, R6, R168 ;  /* 0x00000006c8a8723c */ /* 0x000fe200000418a8 */
[----:B------:R-:W3:Y:S07]  /*6fa0*/  LDSM.16.M88.4 R4, [R188+0xa000] ;  /* 0x00a00000bc04783b */ /* 0x000eee0000000200 */
[C---:B--2---:R-:W-:Y:S08]  /*6fb0*/  HMMA.16816.F32.BF16 R12, R16.reuse, R8, R12 ;  /* 0x00000008100c723c */ /* 0x044ff0000004180c */
[----:B------:R-:W-:Y:S01]  /*6fc0*/  HMMA.16816.F32.BF16 R176, R16, R10, R176 ;  /* 0x0000000a10b0723c */ /* 0x000fe200000418b0 */
[----:B------:R-:W2:Y:S07]  /*6fd0*/  LDSM.16.M88.4 R8, [R188+0xa800] ;  /* 0x00a80000bc08783b */ /* 0x000eae0000000200 */
[C---:B------:R-:W-:Y:S08]  /*6fe0*/  HMMA.16816.F32.BF16 R32, R200.reuse, R212, R32 ;  /* 0x000000d4c820723c */ /* 0x040ff00000041820 */
[C---:B------:R-:W-:Y:S01]  /*6ff0*/  HMMA.16816.F32.BF16 R28, R200.reuse, R214, R28 ;  /* 0x000000d6c81c723c */ /* 0x040fe2000004181c */
[----:B------:R-:W-:Y:S07]  /*7000*/  LDSM.16.M88.4 R212, [R216+UR6+0xc000] ;  /* 0x00c00006d8d4783b */ /* 0x000fee0008000200 */
[C---:B----4-:R-:W-:Y:S08]  /*7010*/  HMMA.16816.F32.BF16 R24, R200.reuse, R208, R24 ;  /* 0x000000d0c818723c */ /* 0x050ff00000041818 */
[----:B------:R-:W-:Y:S01]  /*7020*/  HMMA.16816.F32.BF16 R204, R200, R210, R204 ;  /* 0x000000d2c8cc723c */ /* 0x000fe200000418cc */
[----:B------:R-:W4:Y:S04]  /*7030*/  LDSM.16.M88.4 R208, [R188+0xb000] ;  /* 0x00b00000bcd0783b */ /* 0x000f280000000200 */
[----:B------:R-:W-:Y:S03]  /*7040*/  LDSM.16.M88.4 R200, [R189+0xc000] ;  /* 0x00c00000bdc8783b */ /* 0x000fe60000000200 */
[C---:B-----5:R-:W-:Y:S08]  /*7050*/  HMMA.16816.F32.BF16 R172, R16.reuse, R196, R172 ;  /* 0x000000c410ac723c */ /* 0x060ff000000418ac */
[C---:B------:R-:W-:Y:S01]  /*7060*/  HMMA.16816.F32.BF16 R168, R16.reuse, R198, R168 ;  /* 0x000000c610a8723c */ /* 0x040fe200000418a8 */
[----:B------:R-:W5:Y:S07]  /*7070*/  LDSM.16.M88.4 R196, [R188+0xb800] ;  /* 0x00b80000bcc4783b */ /* 0x000f6e0000000200 */
[C---:B-1----:R-:W-:Y:S08]  /*7080*/  HMMA.16816.F32.BF16 R32, R16.reuse, R192, R32 ;  /* 0x000000c01020723c */ /* 0x042ff00000041820 */
[C---:B------:R-:W-:Y:S01]  /*7090*/  HMMA.16816.F32.BF16 R28, R16.reuse, R194, R28 ;  /* 0x000000c2101c723c */ /* 0x040fe2000004181c */
[----:B------:R-:W-:Y:S07]  /*70a0*/  LDSM.16.M88.4 R192, [R229+0x4000] ;  /* 0x00400000e5c0783b */ /* 0x000fee0000000200 */
[C---:B------:R-:W-:Y:S08]  /*70b0*/  HMMA.16816.F32.BF16 R24, R16.reuse, R180, R24 ;  /* 0x000000b41018723c */ /* 0x040ff00000041818 */
[----:B------:R-:W-:Y:S01]  /*70c0*/  HMMA.16816.F32.BF16 R204, R16, R182, R204 ;  /* 0x000000b610cc723c */ /* 0x000fe200000418cc */
[----:B------:R-:W-:Y:S04]  /*70d0*/  LDSM.16.M88.4 R180, [R216+UR6+0xc800] ;  /* 0x00c80006d8b4783b */ /* 0x000fe80008000200 */
[----:B------:R-:W-:Y:S03]  /*70e0*/  LDSM.16.M88.4 R16, [R216+UR6+0xd000] ;  /* 0x00d00006d810783b */ /* 0x000fe60008000200 */
[C---:B---3--:R-:W-:Y:S08]  /*70f0*/  HMMA.16816.F32.BF16 R12, R20.reuse, R4, R12 ;  /* 0x00000004140c723c */ /* 0x048ff0000004180c */
[C---:B------:R-:W-:Y:S01]  /*7100*/  HMMA.16816.F32.BF16 R176, R20.reuse, R6, R176 ;  /* 0x0000000614b0723c */ /* 0x040fe200000418b0 */
[----:B------:R-:W1:Y:S07]  /*7110*/  LDSM.16.M88.4 R4, [R217+0x4000] ;  /* 0x00400000d904783b */ /* 0x000e6e0000000200 */
[C---:B--2---:R-:W-:Y:S08]  /*7120*/  HMMA.16816.F32.BF16 R172, R20.reuse, R8, R172 ;  /* 0x0000000814ac723c */ /* 0x044ff000000418ac */
[C---:B------:R-:W-:Y:S01]  /*7130*/  HMMA.16816.F32.BF16 R168, R20.reuse, R10, R168 ;  /* 0x0000000a14a8723c */ /* 0x040fe200000418a8 */
[----:B------:R-:W2:Y:S07]  /*7140*/  LDSM.16.M88.4 R8, [R216+UR6+0xd800] ;  /* 0x00d80006d808783b */ /* 0x000eae0008000200 */
[C---:B----4-:R-:W-:Y:S08]  /*7150*/  HMMA.16816.F32.BF16 R32, R20.reuse, R208, R32 ;  /* 0x000000d01420723c */ /* 0x050ff00000041820 */
[C---:B------:R-:W-:Y:S01]  /*7160*/  HMMA.16816.F32.BF16 R28, R20.reuse, R210, R28 ;  /* 0x000000d2141c723c */ /* 0x040fe2000004181c */
[----:B------:R-:W-:Y:S07]  /*7170*/  LDSM.16.M88.4 R208, [R189+0xd800] ;  /* 0x00d80000bdd0783b */ /* 0x000fee0000000200 */
[C---:B-----5:R-:W-:Y:S08]  /*7180*/  HMMA.16816.F32.BF16 R24, R20.reuse, R196, R24 ;  /* 0x000000c41418723c */ /* 0x060ff00000041818 */
[----:B------:R-:W-:Y:S01]  /*7190*/  HMMA.16816.F32.BF16 R204, R20, R198, R204 ;  /* 0x000000c614cc723c */ /* 0x000fe200000418cc */
[----:B------:R-:W3:Y:S04]  /*71a0*/  LDSM.16.M88.4 R196, [R189+0xc800] ;  /* 0x00c80000bdc4783b */ /* 0x000ee80000000200 */
[----:B------:R-:W4:Y:S03]  /*71b0*/  LDSM.16.M88.4 R20, [R189+0xd000] ;  /* 0x00d00000bd14783b */ /* 0x000f260000000200 */
[C---:B-1----:R-:W-:Y:S08]  /*71c0*/  HMMA.16816.F32.BF16 R12, R4.reuse, R212, R12 ;  /* 0x000000d4040c723c */ /* 0x042ff0000004180c */
[C---:B------:R-:W-:Y:S01]  /*71d0*/  HMMA.16816.F32.BF16 R176, R4.reuse, R214, R176 ;  /* 0x000000d604b0723c */ /* 0x040fe200000418b0 */
[----:B------:R-:W-:Y:S07]  /*71e0*/  LDSM.16.M88.4 R212, [R186+0xd800] ;  /* 0x00d80000bad4783b */ /* 0x000fee0000000200 */
        /* <DEDUP_REMOVED lines=9> */
[----:B------:R-:W2:Y:S03]  /*7280*/  LDSM.16.M88.4 R8, [R186+0xd000] ;  /* 0x00d00000ba08783b */ /* 0x000ea60000000200 */
[C---:B------:R-:W-:Y:S08]  /*7290*/  HMMA.16816.F32.BF16 R12, R192.reuse, R200, R12 ;  /* 0x000000c8c00c723c */ /* 0x040ff0000004180c */
[C---:B------:R-:W-:Y:S01]  /*72a0*/  HMMA.16816.F32.BF16 R176, R192.reuse, R202, R176 ;  /* 0x000000cac0b0723c */ /* 0x040fe200000418b0 */
[----:B------:R-:W-:Y:S07]  /*72b0*/  LDSM.16.M88.4 R200, [R188+0xc000] ;  /* 0x00c00000bcc8783b */ /* 0x000fee0000000200 */
[C---:B---3--:R-:W-:Y:S08]  /*72c0*/  HMMA.16816.F32.BF16 R172, R192.reuse, R196, R172 ;  /* 0x000000c4c0ac723c */ /* 0x048ff000000418ac */
[C---:B------:R-:W-:Y:S01]  /*72d0*/  HMMA.16816.F32.BF16 R168, R192.reuse, R198, R168 ;  /* 0x000000c6c0a8723c */ /* 0x040fe200000418a8 */
[----:B------:R-:W-:Y:S07]  /*72e0*/  LDSM.16.M88.4 R196, [R188+0xc800] ;  /* 0x00c80000bcc4783b */ /* 0x000fee0000000200 */
[C---:B----4-:R-:W-:Y:S08]  /*72f0*/  HMMA.16816.F32.BF16 R32, R192.reuse, R20, R32 ;  /* 0x00000014c020723c */ /* 0x050ff00000041820 */
        /* <DEDUP_REMOVED lines=11> */
[----:B------:R-:W5:Y:S07]  /*73b0*/  LDSM.16.M88.4 R16, [R216+UR6+0xe000] ;  /* 0x00e00006d810783b */ /* 0x000f6e0008000200 */
[C---:B--2---:R-:W-:Y:S08]  /*73c0*/  HMMA.16816.F32.BF16 R32, R4.reuse, R8, R32 ;  /* 0x000000080420723c */ /* 0x044ff00000041820 */
[C---:B------:R-:W-:Y:S01]  /*73d0*/  HMMA.16816.F32.BF16 R28, R4.reuse, R10, R28 ;  /* 0x0000000a041c723c */ /* 0x040fe2000004181c */
[----:B------:R-:W2:Y:S07]  /*73e0*/  LDSM.16.M88.4 R8, [R216+UR6+0xe800] ;  /* 0x00e80006d808783b */ /* 0x000eae0008000200 */
[C---:B------:R-:W-:Y:S08]  /*73f0*/  HMMA.16816.F32.BF16 R24, R4.reuse, R212, R24 ;  /* 0x000000d40418723c */ /* 0x040ff00000041818 */
[----:B------:R-:W-:Y:S01]  /*7400*/  HMMA.16816.F32.BF16 R204, R4, R214, R204 ;  /* 0x000000d604cc723c */ /* 0x000fe200000418cc */
[----:B------:R-:W2:Y:S04]  /*7410*/  LDSM.16.M88.4 R4, [R216+UR6+0xf000] ;  /* 0x00f00006d804783b */ /* 0x000ea80008000200 */
[----:B------:R-:W-:Y:S03]  /*7420*/  LDSM.16.M88.4 R212, [R189+0xe000] ;  /* 0x00e00000bdd4783b */ /* 0x000fe60000000200 */
[C---:B---3--:R-:W-:Y:S01]  /*7430*/  HMMA.16816.F32.BF16 R12, R20.reuse, R200, R12 ;  /* 0x000000c8140c723c */ /* 0x048fe2000004180c */
[----:B------:R-:W-:Y:S07]  /*7440*/  LDSM.16.M88.4 R216, [R216+UR6+0xf800] ;  /* 0x00f80006d8d8783b */ /* 0x000fee0008000200 */
[C---:B------:R-:W-:Y:S01]  /*7450*/  HMMA.16816.F32.BF16 R176, R20.reuse, R202, R176 ;  /* 0x000000ca14b0723c */ /* 0x040fe200000418b0 */
[----:B------:R-:W3:Y:S07]  /*7460*/  LDSM.16.M88.4 R200, [R229+0x6000] ;  /* 0x00600000e5c8783b */ /* 0x000eee0000000200 */
[C---:B------:R-:W-:Y:S08]  /*7470*/  HMMA.16816.F32.BF16 R172, R20.reuse, R196, R172 ;  /* 0x000000c414ac723c */ /* 0x040ff000000418ac */
[C---:B------:R-:W-:Y:S01]  /*7480*/  HMMA.16816.F32.BF16 R168, R20.reuse, R198, R168 ;  /* 0x000000c614a8723c */ /* 0x040fe200000418a8 */
[----:B------:R-:W-:Y:S07]  /*7490*/  LDSM.16.M88.4 R196, [R189+0xe800] ;  /* 0x00e80000bdc4783b */ /* 0x000fee0000000200 */
[C---:B----4-:R-:W-:Y:S08]  /*74a0*/  HMMA.16816.F32.BF16 R32, R20.reuse, R192, R32 ;  /* 0x000000c01420723c */ /* 0x050ff00000041820 */
[C---:B------:R-:W-:Y:S01]  /*74b0*/  HMMA.16816.F32.BF16 R28, R20.reuse, R194, R28 ;  /* 0x000000c2141c723c */ /* 0x040fe2000004181c */
[----:B------:R-:W-:Y:S07]  /*74c0*/  LDSM.16.M88.4 R192, [R189+0xf000] ;  /* 0x00f00000bdc0783b */ /* 0x000fee0000000200 */
[C---:B-1----:R-:W-:Y:S08]  /*74d0*/  HMMA.16816.F32.BF16 R24, R20.reuse, R180, R24 ;  /* 0x000000b41418723c */ /* 0x042ff00000041818 */
[----:B------:R-:W-:Y:S01]  /*74e0*/  HMMA.16816.F32.BF16 R204, R20, R182, R204 ;  /* 0x000000b614cc723c */ /* 0x000fe200000418cc */
[----:B------:R-:W-:Y:S04]  /*74f0*/  LDSM.16.M88.4 R20, [R228+0x6000] ;  /* 0x00600000e414783b */ /* 0x000fe80000000200 */
[----:B------:R1:W-:Y:S03]  /*7500*/  LDSM.16.M88.4 R180, [R189+0xf800] ;  /* 0x00f80000bdb4783b */ /* 0x0003e60000000200 */
[C---:B-----5:R-:W-:Y:S08]  /*7510*/  HMMA.16816.F32.BF16 R12, R208.reuse, R16, R12 ;  /* 0x00000010d00c723c */ /* 0x060ff0000004180c */
[C---:B------:R-:W-:Y:S01]  /*7520*/  HMMA.16816.F32.BF16 R176, R208.reuse, R18, R176 ;  /* 0x00000012d0b0723c */ /* 0x040fe200000418b0 */
[----:B------:R-:W4:Y:S07]  /*7530*/  LDSM.16.M88.4 R16, [R186+0xe000] ;  /* 0x00e00000ba10783b */ /* 0x000f2e0000000200 */
[----:B--2---:R-:W-:Y:S01]  /*7540*/  HMMA.16816.F32.BF16 R172, R208, R8, R172 ;  /* 0x00000008d0ac723c */ /* 0x004fe200000418ac */
[----:B-1----:R-:W-:-:S07]  /*7550*/  IMAD.SHL.U32 R189, R167, 0x2, RZ ;  /* 0x00000002a7bd7824 */ /* 0x002fce00078e00ff */
[----:B------:R-:W-:Y:S01]  /*7560*/  HMMA.16816.F32.BF16 R168, R208, R10, R168 ;  /* 0x0000000ad0a8723c */ /* 0x000fe200000418a8 */
[----:B------:R1:W-:Y:S01]  /*7570*/  LDSM.16.M88.4 R8, [R191+0x6000] ;  /* 0x00600000bf08783b */ /* 0x0003e20000000200 */
[----:B------:R-:W-:-:S06]  /*7580*/  LOP3.LUT R189, R189, 0x6, RZ, 0xc0, !PT ;  /* 0x00000006bdbd7812 */ /* 0x000fcc00078ec0ff */
[C---:B------:R-:W-:Y:S08]  /*7590*/  HMMA.16816.F32.BF16 R32, R208.reuse, R4, R32 ;  /* 0x00000004d020723c */ /* 0x040ff00000041820 */
[----:B------:R-:W-:Y:S01]  /*75a0*/  HMMA.16816.F32.BF16 R28, R208, R6, R28 ;  /* 0x00000006d01c723c */ /* 0x000fe2000004181c */
[----:B------:R-:W2:Y:S07]  /*75b0*/  LDSM.16.M88.4 R4, [R188+0xe000] ;  /* 0x00e00000bc04783b */ /* 0x000eae0000000200 */
[----:B---3--:R-:W-:Y:S01]  /*75c0*/  HMMA.16816.F32.BF16 R12, R200, R212, R12 ;  /* 0x000000d4c80c723c */ /* 0x008fe2000004180c */
[----:B-1----:R-:W-:-:S04]  /*75d0*/  IMAD.U32 R191, RZ, RZ, UR23 ;  /* 0x00000017ffbf7e24 */ /* 0x002fc8000f8e00ff */
[----:B------:R-:W-:-:S03]  /*75e0*/  IMAD R191, R191, 0x40, R189 ;  /* 0x00000040bfbf7824 */ /* 0x000fc600078e02bd */
[C---:B------:R-:W-:Y:S08]  /*75f0*/  HMMA.16816.F32.BF16 R24, R208.reuse, R216, R24 ;  /* 0x000000d8d018723c */ /* 0x040ff00000041818 */
[----:B------:R-:W-:Y:S01]  /*7600*/  HMMA.16816.F32.BF16 R208, R208, R218, R204 ;  /* 0x000000dad0d0723c */ /* 0x000fe200000418cc */
[----:B------:R-:W1:Y:S07]  /*7610*/  LDSM.16.M88.4 R204, [R186+0xe800] ;  /* 0x00e80000bacc783b */ /* 0x000e6e0000000200 */
[----:B------:R-:W-:Y:S08]  /*7620*/  HMMA.16816.F32.BF16 R176, R200, R214, R176 ;  /* 0x000000d6c8b0723c */ /* 0x000ff000000418b0 */
[----:B----4-:R-:W-:Y:S08]  /*7630*/  HMMA.16816.F32.BF16 R12, R20, R16, R12 ;  /* 0x00000010140c723c */ /* 0x010ff0000004180c */
[----:B------:R-:W-:Y:S08]  /*7640*/  HMMA.16816.F32.BF16 R172, R200, R196, R172 ;  /* 0x000000c4c8ac723c */ /* 0x000ff000000418ac */
[----:B------:R-:W-:Y:S01]  /*7650*/  HMMA.16816.F32.BF16 R176, R20, R18, R176 ;  /* 0x0000001214b0723c */ /* 0x000fe200000418b0 */
[----:B------:R-:W3:Y:S07]  /*7660*/  LDSM.16.M88.4 R16, [R188+0xe800] ;  /* 0x00e80000bc10783b */ /* 0x000eee0000000200 */
[----:B--2---:R-:W-:Y:S01]  /*7670*/  HMMA.16816.F32.BF16 R12, R8, R4, R12 ;  /* 0x00000004080c723c */ /* 0x004fe2000004180c */
[----:B------:R-:W-:-:S02]  /*7680*/  VIADD R5, R191, 0xffffff80 ;  /* 0xffffff80bf057836 */ /* 0x000fc40000000000 */
[----:B------:R-:W-:-:S03]  /*7690*/  VIADD R4, R191, 0xffffff81 ;  /* 0xffffff81bf047836 */ /* 0x000fc60000000000 */
[C---:B------:R-:W-:Y:S02]  /*76a0*/  ISETP.GT.AND P4, PT, R223.reuse, R5, PT ;  /* 0x00000005df00720c */ /* 0x040fe40003f84270 */
[----:B-1----:R-:W-:Y:S01]  /*76b0*/  HMMA.16816.F32.BF16 R172, R20, R204, R172 ;  /* 0x000000cc14ac723c */ /* 0x002fe200000418ac */
[----:B------:R-:W-:Y:S02]  /*76c0*/  ISETP.GT.AND P3, PT, R223, R4, PT ;  /* 0x00000004df00720c */ /* 0x000fe40003f64270 */
[C---:B------:R-:W-:Y:S02]  /*76d0*/  ISETP.GE.AND P6, PT, R5.reuse, R222, PT ;  /* 0x000000de0500720c */ /* 0x040fe40003fc6270 */
[----:B------:R-:W-:-:S03]  /*76e0*/  ISETP.GE.AND P5, PT, R5, R221, PT ;  /* 0x000000dd0500720c */ /* 0x000fc60003fa6270 */
[C---:B------:R-:W-:Y:S01]  /*76f0*/  HMMA.16816.F32.BF16 R32, R200.reuse, R192, R32 ;  /* 0x000000c0c820723c */ /* 0x040fe20000041820 */
[----:B------:R-:W-:Y:S02]  /*7700*/  VIADD R192, R223, 0x8 ;  /* 0x00000008dfc07836 */ /* 0x000fe40000000000 */
[----:B------:R-:W-:Y:S02]  /*7710*/  FSEL R12, R12, -INF , !P4 ;  /* 0xff8000000c0c7808 */ /* 0x000fe40006000000 */
[----:B------:R-:W-:Y:S02]  /*7720*/  FSEL R13, R13, -INF , !P3 ;  /* 0xff8000000d0d7808 */ /* 0x000fe40005800000 */
[----:B------:R-:W-:Y:S01]  /*7730*/  ISETP.GT.AND P0, PT, R192, R5, PT ;  /* 0x00000005c000720c */ /* 0x000fe20003f04270 */
[----:B------:R-:W-:Y:S01]  /*7740*/  HMMA.16816.F32.BF16 R24, R200, R180, R24 ;  /* 0x000000b4c818723c */ /* 0x000fe20000041818 */
[----:B------:R-:W-:Y:S02]  /*7750*/  ISETP.GE.AND P4, PT, R4, R222, PT ;  /* 0x000000de0400720c */ /* 0x000fe40003f86270 */
[----:B------:R-:W-:-:S02]  /*7760*/  FSEL R14, R14, -INF , !P0 ;  /* 0xff8000000e0e7808 */ /* 0x000fc40004000000 */
[----:B------:R-:W-:Y:S02]  /*7770*/  ISETP.GT.AND P0, PT, R192, R4, PT ;  /* 0x00000004c000720c */ /* 0x000fe40003f04270 */
[----:B------:R-:W-:Y:S01]  /*7780*/  ISETP.GE.AND P3, PT, R4, R221, PT ;  /* 0x000000dd0400720c */ /* 0x000fe20003f66270 */
[C---:B------:R-:W-:Y:S01]  /*7790*/  HMMA.16816.F32.BF16 R208, R200.reuse, R182, R208 ;  /* 0x000000b6c8d0723c */ /* 0x040fe200000418d0 */
[----:B------:R-:W1:Y:S01]  /*77a0*/  LDSM.16.M88.4 R180, [R186+0xf000] ;  /* 0x00f00000bab4783b */ /* 0x000e620000000200 */
[----:B------:R-:W-:Y:S01]  /*77b0*/  FSEL R196, R12, -INF , !P6 ;  /* 0xff8000000cc47808 */ /* 0x000fe20007000000 */
[----:B------:R-:W-:Y:S01]  /*77c0*/  VIADD R4, R191, 0xffffff88 ;  /* 0xffffff88bf047836 */ /* 0x000fe20000000000 */
[----:B------:R-:W-:Y:S01]  /*77d0*/  FSEL R15, R15, -INF , !P0 ;  /* 0xff8000000f0f7808 */ /* 0x000fe20004000000 */
[----:B------:R-:W-:Y:S01]  /*77e0*/  VIADD R12, R191, 0xffffff89 ;  /* 0xffffff89bf0c7836 */ /* 0x000fe20000000000 */
[----:B------:R-:W-:Y:S02]  /*77f0*/  FSEL R193, R13, -INF , !P4 ;  /* 0xff8000000dc17808 */ /* 0x000fe40006000000 */
[----:B------:R-:W-:Y:S01]  /*7800*/  HMMA.16816.F32.BF16 R168, R200, R198, R168 ;  /* 0x000000c6c8a8723c */ /* 0x000fe200000418a8 */
[----:B------:R-:W-:-:S02]  /*7810*/  ISETP.GT.AND P0, PT, R223, R4, PT ;  /* 0x00000004df00720c */ /* 0x000fc40003f04270 */
[C---:B------:R-:W-:Y:S02]  /*7820*/  ISETP.GE.AND P6, PT, R4.reuse, R222, PT ;  /* 0x000000de0400720c */ /* 0x040fe40003fc6270 */
[----:B------:R-:W-:-:S03]  /*7830*/  ISETP.GE.AND P4, PT, R4, R221, PT ;  /* 0x000000dd0400720c */ /* 0x000fc60003f86270 */
[C---:B------:R-:W-:Y:S08]  /*7840*/  HMMA.16816.F32.BF16 R176, R8.reuse, R6, R176 ;  /* 0x0000000608b0723c */ /* 0x040ff000000418b0 */
[----:B---3--:R-:W-:Y:S01]  /*7850*/  HMMA.16816.F32.BF16 R172, R8, R16, R172 ;  /* 0x0000001008ac723c */ /* 0x008fe200000418ac */
[C---:B------:R-:W-:Y:S02]  /*7860*/  VIADD R17, R191.reuse, 0xffffff90 ;  /* 0xffffff90bf117836 */ /* 0x040fe40000000000 */
[----:B------:R-:W-:-:S05]  /*7870*/  VIADD R16, R191, 0xffffff91 ;  /* 0xffffff91bf107836 */ /* 0x000fca0000000000 */
[----:B------:R-:W-:Y:S01]  /*7880*/  HMMA.16816.F32.BF16 R28, R200, R194, R28 ;  /* 0x000000c2c81c723c */ /* 0x000fe2000004181c */
[----:B------:R-:W-:Y:S02]  /*7890*/  FSEL R194, R14, -INF , !P5 ;  /* 0xff8000000ec27808 */ /* 0x000fe40006800000 */
[----:B------:R-:W-:Y:S02]  /*78a0*/  FSEL R195, R15, -INF , !P3 ;  /* 0xff8000000fc37808 */ /* 0x000fe40005800000 */
[----:B------:R-:W-:Y:S02]  /*78b0*/  ISETP.GT.AND P5, PT, R192, R4, PT ;  /* 0x00000004c000720c */ /* 0x000fe40003fa4270 */
[----:B------:R-:W-:Y:S01]  /*78c0*/  ISETP.GT.AND P3, PT, R223, R12, PT ;  /* 0x0000000cdf00720c */ /* 0x000fe20003f64270 */
[----:B------:R-:W2:Y:S01]  /*78d0*/  LDSM.16.M88.4 R4, [R188+0xf000] ;  /* 0x00f00000bc04783b */ /* 0x000ea20000000200 */
[----:B------:R-:W-:Y:S01]  /*78e0*/  FSEL R176, R176, -INF , !P0 ;  /* 0xff800000b0b07808 */ /* 0x000fe20004000000 */
[----:B------:R-:W-:Y:S01]  /*78f0*/  HMMA.16816.F32.BF16 R168, R20, R206, R168 ;  /* 0x000000ce14a8723c */ /* 0x000fe200000418a8 */
[----:B------:R-:W-:-:S02]  /*7900*/  FSEL R178, R178, -INF , !P5 ;  /* 0xff800000b2b27808 */ /* 0x000fc40006800000 */
[----:B------:R-:W-:Y:S02]  /*7910*/  FSEL R177, R177, -INF , !P3 ;  /* 0xff800000b1b17808 */ /* 0x000fe40005800000 */
[C---:B------:R-:W-:Y:S02]  /*7920*/  ISETP.GE.AND P0, PT, R12.reuse, R222, PT ;  /* 0x000000de0c00720c */ /* 0x040fe40003f06270 */
[----:B------:R-:W-:Y:S01]  /*7930*/  ISETP.GE.AND P5, PT, R12, R221, PT ;  /* 0x000000dd0c00720c */ /* 0x000fe20003fa6270 */
[----:B-1----:R-:W-:Y:S01]  /*7940*/  HMMA.16816.F32.BF16 R32, R20, R180, R32 ;  /* 0x000000b41420723c */ /* 0x002fe20000041820 */
[----:B------:R-:W-:Y:S02]  /*7950*/  ISETP.GT.AND P3, PT, R192, R12, PT ;  /* 0x0000000cc000720c */ /* 0x000fe40003f64270 */
[----:B------:R-:W1:Y:S01]  /*7960*/  LDSM.16.M88.4 R12, [R186+0xf800] ;  /* 0x00f80000ba0c783b */ /* 0x000e620000000200 */
[----:B------:R-:W-:Y:S02]  /*7970*/  FSEL R199, R177, -INF , !P0 ;  /* 0xff800000b1c77808 */ /* 0x000fe40004000000 */
[----:B------:R-:W-:-:S02]  /*7980*/  FSEL R179, R179, -INF , !P3 ;  /* 0xff800000b3b37808 */ /* 0x000fc40005800000 */
[-C--:B------:R-:W-:Y:S01]  /*7990*/  ISETP.GT.AND P3, PT, R223, R17.reuse, PT ;  /* 0x00000011df00720c */ /* 0x080fe20003f64270 */
[----:B------:R-:W-:Y:S01]  /*79a0*/  HMMA.16816.F32.BF16 R28, R20, R182, R28 ;  /* 0x000000b6141c723c */ /* 0x000fe2000004181c */
[----:B------:R-:W-:Y:S02]  /*79b0*/  ISETP.GT.AND P0, PT, R192, R17, PT ;  /* 0x00000011c000720c */ /* 0x000fe40003f04270 */
[----:B------:R-:W-:Y:S02]  /*79c0*/  FSEL R198, R179, -INF , !P5 ;  /* 0xff800000b3c67808 */ /* 0x000fe40006800000 */
[----:B------:R-:W-:Y:S01]  /*79d0*/  FSEL R200, R176, -INF , !P6 ;  /* 0xff800000b0c87808 */ /* 0x000fe20007000000 */
[----:B------:R-:W-:Y:S01]  /*79e0*/  VIADD R176, R191, 0xffffff99 ;  /* 0xffffff99bfb07836 */ /* 0x000fe20000000000 */
[----:B------:R-:W-:Y:S01]  /*79f0*/  FSEL R197, R178, -INF , !P4 ;  /* 0xff800000b2c57808 */ /* 0x000fe20006000000 */
[----:B------:R-:W-:Y:S01]  /*7a00*/  HMMA.16816.F32.BF16 R168, R8, R18, R168 ;  /* 0x0000001208a8723c */ /* 0x000fe200000418a8 */
[----:B------:R-:W-:-:S02]  /*7a10*/  ISETP.GT.AND P5, PT, R223, R16, PT ;  /* 0x00000010df00720c */ /* 0x000fc40003fa4270 */
[CC--:B------:R-:W-:Y:S02]  /*7a20*/  ISETP.GE.AND P6, PT, R17.reuse, R222.reuse, PT ;  /* 0x000000de1100720c */ /* 0x0c0fe40003fc6270 */
[-C--:B------:R-:W-:Y:S02]  /*7a30*/  ISETP.GE.AND P4, PT, R17, R221.reuse, PT ;  /* 0x000000dd1100720c */ /* 0x080fe40003f86270 */
[----:B------:R-:W-:Y:S02]  /*7a40*/  FSEL R17, R172, -INF , !P3 ;  /* 0xff800000ac117808 */ /* 0x000fe40005800000 */
[----:B------:R-:W-:Y:S02]  /*7a50*/  FSEL R172, R174, -INF , !P0 ;  /* 0xff800000aeac7808 */ /* 0x000fe40004000000 */
[----:B------:R-:W-:Y:S02]  /*7a60*/  FSEL R174, R173, -INF , !P5 ;  /* 0xff800000adae7808 */ /* 0x000fe40006800000 */
[----:B------:R-:W-:Y:S01]  /*7a70*/  ISETP.GE.AND P3, PT, R16, R222, PT ;  /* 0x000000de1000720c */ /* 0x000fe20003f66270 */
[----:B--2---:R-:W-:Y:S01]  /*7a80*/  HMMA.16816.F32.BF16 R32, R8, R4, R32 ;  /* 0x000000040820723c */ /* 0x004fe20000041820 */
[----:B------:R-:W-:Y:S01]  /*7a90*/  ISETP.GT.AND P0, PT, R192, R16, PT ;  /* 0x00000010c000720c */ /* 0x000fe20003f04270 */
[C---:B------:R-:W-:Y:S01]  /*7aa0*/  VIADD R5, R191.reuse, 0xffffffa1 ;  /* 0xffffffa1bf057836 */ /* 0x040fe20000000000 */
[----:B------:R-:W-:Y:S01]  /*7ab0*/  ISETP.GE.AND P5, PT, R16, R221, PT ;  /* 0x000000dd1000720c */ /* 0x000fe20003fa6270 */
[----:B------:R-:W-:Y:S01]  /*7ac0*/  VIADD R16, R191, 0xffffff98 ;  /* 0xffffff98bf107836 */ /* 0x000fe20000000000 */
[----:B------:R-:W-:-:S02]  /*7ad0*/  FSEL R173, R175, -INF , !P0 ;  /* 0xff800000afad7808 */ /* 0x000fc40004000000 */
[----:B------:R-:W-:Y:S01]  /*7ae0*/  FSEL R175, R17, -INF , !P6 ;  /* 0xff80000011af7808 */ /* 0x000fe20007000000 */
[----:B------:R-:W-:Y:S01]  /*7af0*/  HMMA.16816.F32.BF16 R28, R8, R6, R28 ;  /* 0x00000006081c723c */ /* 0x000fe2000004181c */
[----:B------:R-:W-:Y:S02]  /*7b00*/  FSEL R172, R172, -INF , !P4 ;  /* 0xff800000acac7808 */ /* 0x000fe40006000000 */
[----:B------:R-:W-:Y:S02]  /*7b10*/  FSEL R174, R174, -INF , !P3 ;  /* 0xff800000aeae7808 */ /* 0x000fe40005800000 */
        /* <DEDUP_REMOVED lines=9> */
[----:B------:R-:W-:Y:S01]  /*7bb0*/  BAR.SYNC.DEFER_BLOCKING 0x0 ;  /* 0x0000000000007b1d */ /* 0x000fe20000010000 */
[-C--:B------:R-:W-:Y:S01]  /*7bc0*/  ISETP.GT.AND P5, PT, R223, R176.reuse, PT ;  /* 0x000000b0df00720c */ /* 0x080fe20003fa4270 */
[----:B------:R-:W-:Y:S01]  /*7bd0*/  HMMA.16816.F32.BF16 R208, R20, R14, R208 ;  /* 0x0000000e14d0723c */ /* 0x000fe200000418d0 */
[----:B------:R-:W-:Y:S02]  /*7be0*/  FSEL R170, R170, -INF , !P3 ;  /* 0xff800000aaaa7808 */ /* 0x000fe40005800000 */
[----:B------:R-:W-:Y:S02]  /*7bf0*/  ISETP.GT.AND P3, PT, R192, R176, PT ;  /* 0x000000b0c000720c */ /* 0x000fe40003f64270 */
[----:B------:R-:W-:Y:S02]  /*7c00*/  FSEL R168, R168, -INF , !P0 ;  /* 0xff800000a8a87808 */ /* 0x000fe40004000000 */
[----:B------:R-:W-:Y:S02]  /*7c10*/  FSEL R4, R169, -INF , !P5 ;  /* 0xff800000a9047808 */ /* 0x000fe40006800000 */
[----:B------:R-:W-:-:S02]  /*7c20*/  ISETP.GE.AND P0, PT, R176, R222, PT ;  /* 0x000000deb000720c */ /* 0x000fc40003f06270 */
[----:B------:R-:W-:Y:S02]  /*7c30*/  ISETP.GE.AND P5, PT, R176, R221, PT ;  /* 0x000000ddb000720c */ /* 0x000fe40003fa6270 */
[----:B------:R-:W-:Y:S02]  /*7c40*/  FSEL R12, R171, -INF , !P3 ;  /* 0xff800000ab0c7808 */ /* 0x000fe40005800000 */
[----:B------:R-:W-:Y:S02]  /*7c50*/  FSEL R171, R168, -INF , !P6 ;  /* 0xff800000a8ab7808 */ /* 0x000fe40007000000 */
[----:B------:R-:W-:Y:S02]  /*7c60*/  FSEL R169, R170, -INF , !P4 ;  /* 0xff800000aaa97808 */ /* 0x000fe40006000000 */
[----:B------:R-:W-:Y:S01]  /*7c70*/  FSEL R170, R4, -INF , !P0 ;  /* 0xff80000004aa7808 */ /* 0x000fe20004000000 */
[----:B------:R-:W-:Y:S01]  /*7c80*/  VIADD R4, R191, 0xffffffa9 ;  /* 0xffffffa9bf047836 */ /* 0x000fe20000000000 */
[----:B------:R-:W-:-:S02]  /*7c90*/  FSEL R168, R12, -INF , !P5 ;  /* 0xff8000000ca87808 */ /* 0x000fc40006800000 */
[CC--:B------:R-:W-:Y:S02]  /*7ca0*/  ISETP.GT.AND P3, PT, R223.reuse, R13.reuse, PT ;  /* 0x0000000ddf00720c */ /* 0x0c0fe40003f64270 */
[----:B------:R-:W-:Y:S02]  /*7cb0*/  ISETP.GT.AND P0, PT, R192, R13, PT ;  /* 0x0000000dc000720c */ /* 0x000fe40003f04270 */
[----:B------:R-:W-:Y:S02]  /*7cc0*/  ISETP.GT.AND P5, PT, R223, R5, PT ;  /* 0x00000005df00720c */ /* 0x000fe40003fa4270 */
[----:B------:R-:W-:Y:S02]  /*7cd0*/  FSEL R32, R32, -INF , !P3 ;  /* 0xff80000020207808 */ /* 0x000fe40005800000 */
[----:B------:R-:W-:Y:S01]  /*7ce0*/  FSEL R34, R34, -INF , !P0 ;  /* 0xff80000022227808 */ /* 0x000fe20004000000 */
[----:B-1----:R-:W-:Y:S01]  /*7cf0*/  HMMA.16816.F32.BF16 R24, R8, R16, R24 ;  /* 0x000000100818723c */ /* 0x002fe20000041818 */
[----:B------:R-:W-:-:S02]  /*7d00*/  FSEL R33, R33, -INF , !P5 ;  /* 0xff80000021217808 */ /* 0x000fc40006800000 */
[C---:B------:R-:W-:Y:S02]  /*7d10*/  ISETP.GE.AND P3, PT, R5.reuse, R222, PT ;  /* 0x000000de0500720c */ /* 0x040fe40003f66270 */
[C---:B------:R-:W-:Y:S02]  /*7d20*/  ISETP.GT.AND P0, PT, R192.reuse, R5, PT ;  /* 0x00000005c000720c */ /* 0x040fe40003f04270 */
[----:B------:R-:W-:Y:S01]  /*7d30*/  ISETP.GE.AND P5, PT, R5, R221, PT ;  /* 0x000000dd0500720c */ /* 0x000fe20003fa6270 */
[----:B------:R-:W-:Y:S01]  /*7d40*/  VIADD R5, R191, 0xffffffa8 ;  /* 0xffffffa8bf057836 */ /* 0x000fe20000000000 */
[----:B------:R-:W-:Y:S01]  /*7d50*/  FSEL R35, R35, -INF , !P0 ;  /* 0xff80000023237808 */ /* 0x000fe20004000000 */
[----:B------:R-:W-:Y:S01]  /*7d60*/  HMMA.16816.F32.BF16 R208, R8, R18, R208 ;  /* 0x0000001208d0723c */ /* 0x000fe200000418d0 */
[----:B------:R-:W-:Y:S02]  /*7d70*/  FSEL R219, R33, -INF , !P3 ;  /* 0xff80000021db7808 */ /* 0x000fe40005800000 */
[----:B------:R-:W-:-:S02]  /*7d80*/  ISETP.GT.AND P3, PT, R192, R5, PT ;  /* 0x00000005c000720c */ /* 0x000fc40003f64270 */
[C---:B------:R-:W-:Y:S02]  /*7d90*/  ISETP.GE.AND P6, PT, R13.reuse, R222, PT ;  /* 0x000000de0d00720c */ /* 0x040fe40003fc6270 */
[----:B------:R-:W-:Y:S02]  /*7da0*/  ISETP.GE.AND P4, PT, R13, R221, PT ;  /* 0x000000dd0d00720c */ /* 0x000fe40003f86270 */
[----:B------:R-:W-:Y:S02]  /*7db0*/  FSEL R216, R35, -INF , !P5 ;  /* 0xff80000023d87808 */ /* 0x000fe40006800000 */
[C---:B------:R-:W-:Y:S02]  /*7dc0*/  ISETP.GT.AND P0, PT, R223.reuse, R5, PT ;  /* 0x00000005df00720c */ /* 0x040fe40003f04270 */
[----:B------:R-:W-:Y:S02]  /*7dd0*/  ISETP.GT.AND P5, PT, R223, R4, PT ;  /* 0x00000004df00720c */ /* 0x000fe40003fa4270 */
[----:B------:R-:W-:-:S02]  /*7de0*/  FSEL R30, R30, -INF , !P3 ;  /* 0xff8000001e1e7808 */ /* 0x000fc40005800000 */
[----:B------:R-:W-:Y:S02]  /*7df0*/  FSEL R228, R32, -INF , !P6 ;  /* 0xff80000020e47808 */ /* 0x000fe40007000000 */
[----:B------:R-:W-:Y:S02]  /*7e00*/  FSEL R217, R34, -INF , !P4 ;  /* 0xff80000022d97808 */ /* 0x000fe40006000000 */
[----:B------:R-:W-:Y:S02]  /*7e10*/  ISETP.GT.AND P3, PT, R192, R4, PT ;  /* 0x00000004c000720c */ /* 0x000fe40003f64270 */
[C---:B------:R-:W-:Y:S02]  /*7e20*/  ISETP.GE.AND P6, PT, R5.reuse, R222, PT ;  /* 0x000000de0500720c */ /* 0x040fe40003fc6270 */
[----:B------:R-:W-:Y:S01]  /*7e30*/  ISETP.GE.AND P4, PT, R5, R221, PT ;  /* 0x000000dd0500720c */ /* 0x000fe20003f86270 */
[----:B------:R-:W-:Y:S01]  /*7e40*/  VIADD R5, R191, 0xffffffb0 ;  /* 0xffffffb0bf057836 */ /* 0x000fe20000000000 */
        /* <DEDUP_REMOVED lines=10> */
[----:B------:R-:W-:Y:S02]  /*7ef0*/  ISETP.GT.AND P5, PT, R223, R4, PT ;  /* 0x00000004df00720c */ /* 0x000fe40003fa4270 */
[----:B------:R-:W-:Y:S02]  /*7f00*/  FSEL R233, R28, -INF , !P6 ;  /* 0xff8000001ce97808 */ /* 0x000fe40007000000 */
[----:B------:R-:W-:Y:S02]  /*7f10*/  FSEL R229, R30, -INF , !P4 ;  /* 0xff8000001ee57808 */ /* 0x000fe40006000000 */
[----:B------:R-:W-:-:S02]  /*7f20*/  ISETP.GE.AND P4, PT, R5, R222, PT ;  /* 0x000000de0500720c */ /* 0x000fc40003f86270 */
[----:B------:R-:W-:Y:S01]  /*7f30*/  ISETP.GE.AND P6, PT, R5, R221, PT ;  /* 0x000000dd0500720c */ /* 0x000fe20003fc6270 */
[C---:B------:R-:W-:Y:S01]  /*7f40*/  VIADD R5, R191.reuse, 0xffffffb8 ;  /* 0xffffffb8bf057836 */ /* 0x040fe20000000000 */
[----:B------:R-:W-:Y:S01]  /*7f50*/  FSEL R24, R24, -INF , !P3 ;  /* 0xff80000018187808 */ /* 0x000fe20005800000 */
[----:B------:R-:W-:Y:S01]  /*7f60*/  VIADD R191, R191, 0xffffffb9 ;  /* 0xffffffb9bfbf7836 */ /* 0x000fe20000000000 */
[----:B------:R-:W-:Y:S02]  /*7f70*/  ISETP.GT.AND P3, PT, R192, R4, PT ;  /* 0x00000004c000720c */ /* 0x000fe40003f64270 */
[----:B------:R-:W-:Y:S02]  /*7f80*/  FSEL R26, R26, -INF , !P0 ;  /* 0xff8000001a1a7808 */ /* 0x000fe40004000000 */
[----:B------:R-:W-:Y:S02]  /*7f90*/  FSEL R25, R25, -INF , !P5 ;  /* 0xff80000019197808 */ /* 0x000fe40006800000 */
[----:B------:R-:W-:-:S02]  /*7fa0*/  ISETP.GE.AND P0, PT, R4, R222, PT ;  /* 0x000000de0400720c */ /* 0x000fc40003f06270 */
[----:B------:R-:W-:Y:S02]  /*7fb0*/  ISETP.GE.AND P5, PT, R4, R221, PT ;  /* 0x000000dd0400720c */ /* 0x000fe40003fa6270 */
[----:B------:R-:W-:Y:S02]  /*7fc0*/  FMNMX3.FTZ R4, R164, R196, R193, !PT ;  /* 0x000000c4a4047276 */ /* 0x000fe400078100c1 */
[----:B------:R-:W-:Y:S02]  /*7fd0*/  FSEL R27, R27, -INF , !P3 ;  /* 0xff8000001b1b7808 */ /* 0x000fe40005800000 */
[----:B------:R-:W-:Y:S02]  /*7fe0*/  ISETP.GT.AND P3, PT, R223, R5, PT ;  /* 0x00000005df00720c */ /* 0x000fe40003f64270 */
[----:B------:R-:W-:Y:S02]  /*7ff0*/  FMNMX3.FTZ R4, R4, R200, R199, !PT ;  /* 0x000000c804047276 */ /* 0x000fe400078100c7 */
[----:B------:R-:W-:-:S02]  /*8000*/  FSEL R214, R24, -INF , !P4 ;  /* 0xff80000018d67808 */ /* 0x000fc40006000000 */
[----:B------:R-:W-:Y:S02]  /*8010*/  FSEL R213, R25, -INF , !P0 ;  /* 0xff80000019d57808 */ /* 0x000fe40004000000 */
[----:B------:R-:W-:Y:S02]  /*8020*/  FSEL R181, R208, -INF , !P3 ;  /* 0xff800000d0b57808 */ /* 0x000fe40005800000 */
[C---:B------:R-:W-:Y:S02]  /*8030*/  ISETP.GE.AND P0, PT, R5.reuse, R222, PT ;  /* 0x000000de0500720c */ /* 0x040fe40003f06270 */
[----:B------:R-:W-:Y:S02]  /*8040*/  ISETP.GE.AND P4, PT, R5, R221, PT ;  /* 0x000000dd0500720c */ /* 0x000fe40003f86270 */
[----:B------:R-:W-:Y:S02]  /*8050*/  ISETP.GT.AND P3, PT, R192, R5, PT ;  /* 0x00000005c000720c */ /* 0x000fe40003f64270 */
[----:B------:R-:W-:-:S02]  /*8060*/  FMNMX3.FTZ R5, R4, R175, R174, !PT ;  /* 0x000000af04057276 */ /* 0x000fc400078100ae */
[----:B------:R-:W-:Y:S02]  /*8070*/  FMNMX3.FTZ R4, R3, R194, R195, !PT ;  /* 0x000000c203047276 */ /* 0x000fe400078100c3 */
[----:B------:R-:W-:Y:S02]  /*8080*/  FMNMX3.FTZ R5, R5, R171, R170, !PT ;  /* 0x000000ab05057276 */ /* 0x000fe400078100aa */
[----:B------:R-:W-:Y:S02]  /*8090*/  FSEL R181, R181, -INF , !P0 ;  /* 0xff800000b5b57808 */ /* 0x000fe40004000000 */
[----:B------:R-:W-:Y:S02]  /*80a0*/  FMNMX3.FTZ R4, R4, R197, R198, !PT ;  /* 0x000000c504047276 */ /* 0x000fe400078100c6 */
[----:B------:R-:W-:Y:S02]  /*80b0*/  ISETP.GT.AND P0, PT, R223, R191, PT ;  /* 0x000000bfdf00720c */ /* 0x000fe40003f04270 */
[----:B------:R-:W-:-:S02]  /*80c0*/  FMNMX3.FTZ R5, R5, R228, R219, !PT ;  /* 0x000000e405057276 */ /* 0x000fc400078100db */
[----:B------:R-:W-:Y:S02]  /*80d0*/  FSEL R183, R210, -INF , !P3 ;  /* 0xff800000d2b77808 */ /* 0x000fe40005800000 */
[----:B------:R-:W-:Y:S02]  /*80e0*/  FMNMX3.FTZ R4, R4, R172, R173, !PT ;  /* 0x000000ac04047276 */ /* 0x000fe400078100ad */
[----:B------:R-:W-:Y:S02]  /*80f0*/  ISETP.GE.AND P3, PT, R191, R222, PT ;  /* 0x000000debf00720c */ /* 0x000fe40003f66270 */
[----:B------:R-:W-:Y:S02]  /*8100*/  FSEL R180, R209, -INF , !P0 ;  /* 0xff800000d1b47808 */ /* 0x000fe40004000000 */
[----:B------:R-:W-:Y:S02]  /*8110*/  FMNMX3.FTZ R5, R5, R233, R232, !PT ;  /* 0x000000e905057276 */ /* 0x000fe400078100e8 */
[----:B------:R-:W-:-:S02]  /*8120*/  FMNMX3.FTZ R4, R4, R169, R168, !PT ;  /* 0x000000a904047276 */ /* 0x000fc400078100a8 */
[----:B------:R-:W-:Y:S02]  /*8130*/  ISETP.GT.AND P0, PT, R192, R191, PT ;  /* 0x000000bfc000720c */ /* 0x000fe40003f04270 */
[----:B------:R-:W-:Y:S02]  /*8140*/  FSEL R180, R180, -INF , !P3 ;  /* 0xff800000b4b47808 */ /* 0x000fe40005800000 */
[----:B------:R-:W-:Y:S02]  /*8150*/  FMNMX3.FTZ R6, R5, R214, R213, !PT ;  /* 0x000000d605067276 */ /* 0x000fe400078100d5 */
[----:B------:R-:W-:Y:S02]  /*8160*/  FMNMX3.FTZ R5, R4, R217, R216, !PT ;  /* 0x000000d904057276 */ /* 0x000fe400078100d8 */
[----:B------:R-:W-:Y:S02]  /*8170*/  ISETP.GE.AND P3, PT, R191, R221, PT ;  /* 0x000000ddbf00720c */ /* 0x000fe40003f66270 */
[----:B------:R-:W-:-:S02]  /*8180*/  FSEL R182, R211, -INF , !P0 ;  /* 0xff800000d3b67808 */ /* 0x000fc40004000000 */
[----:B------:R-:W-:Y:S01]  /*8190*/  FMNMX3.FTZ R4, R6, R181, R180, !PT ;  /* 0x000000b506047276 */ /* 0x000fe200078100b4 */
[----:B------:R-:W-:Y:S08]  /*81a0*/  BRA.U !UP2, `(.L_x_1146) ;  /* 0x000000010ab87547 */ /* 0x000ff0000b800000 */
[----:B------:R-:W-:-:S04]  /*81b0*/  UIADD3 UR29, UPT, UPT, UR23, -0x3, URZ ;  /* 0xfffffffd171d7890 */ /* 0x000fc8000fffe0ff */
[----:B------:R-:W-:-:S04]  /*81c0*/  UIMAD.WIDE.U32 UR32, UR29, UR12, URZ ;  /* 0x0000000c1d2072a5 */ /* 0x000fc8000f8e00ff */
[----:B------:R-:W-:Y:S02]  /*81d0*/  UIMAD UR29, UR29, UR13, UR33 ;  /* 0x0000000d1d1d72a4 */ /* 0x000fe4000f8e0221 */
[----:B------:R-:W-:Y:S01]  /*81e0*/  ULEA UR30, UP0, UR32, UR27, 0x6 ;  /* 0x0000001b201e7291 */ /* 0x000fe2000f8030ff */
[----:B------:R-:W-:Y:S02]  /*81f0*/  IMAD.U32 R8, RZ, RZ, UR32 ;  /* 0x00000020ff087e24 */ /* 0x000fe4000f8e00ff */
[----:B------:R-:W-:Y:S01]  /*8200*/  IMAD.U32 R9, RZ, RZ, UR33 ;  /* 0x00000021ff097e24 */ /* 0x000fe2000f8e00ff */
[----:B------:R-:W-:Y:S01]  /*8210*/  UIADD3 UR27, UP1, UPT, UR27, UR30, URZ ;  /* 0x0000001e1b1b7290 */ /* 0x000fe2000ff3e0ff */
[----:B------:R-:W-:Y:S01]  /*8220*/  IMAD.U32 R6, RZ, RZ, UR29 ;  /* 0x0000001dff067e24 */ /* 0x000fe2000f8e00ff */
[----:B------:R-:W-:Y:S01]  /*8230*/  ULEA.HI.X UR29, UR32, UR25, UR29, 0x6, UP0 ;  /* 0x00000019201d7291 */ /* 0x000fe200080f341d */
[----:B------:R-:W-:Y:S01]  /*8240*/  LEA R10, P0, R8, R225, 0x7 ;  /* 0x000000e1080a7211 */ /* 0x000fe200078038ff */
[----:B------:R-:W-:Y:S01]  /*8250*/  IMAD.U32 R7, RZ, RZ, UR30 ;  /* 0x0000001eff077e24 */ /* 0x000fe2000f8e00ff */
[----:B------:R-:W-:-:S02]  /*8260*/  ULEA UR30, UP0, UR12, UR30, 0x5 ;  /* 0x0000001e0c1e7291 */ /* 0x000fc4000f8028ff */
[-C--:B------:R-:W-:Y:S01]  /*8270*/  LEA.HI.X R11, R8, R224.reuse, R6, 0x7, P0 ;  /* 0x000000e0080b7211 */ /* 0x080fe200000f3c06 */
[----:B------:R-:W-:Y:S01]  /*8280*/  UIADD3.X UR25, UPT, UPT, UR25, UR29, URZ, UP1, !UPT ;  /* 0x0000001d19197290 */ /* 0x000fe20008ffe4ff */
[CC--:B------:R-:W-:Y:S01]  /*8290*/  LEA R12, P0, R7.reuse, R225.reuse, 0x1 ;  /* 0x000000e1070c7211 */ /* 0x0c0fe200078008ff */
[----:B------:R-:W-:Y:S01]  /*82a0*/  IMAD.U32 R8, RZ, RZ, UR27 ;  /* 0x0000001bff087e24 */ /* 0x000fe2000f8e00ff */
        /* <DEDUP_REMOVED lines=30> */
.L_x_1146:
[----:B------:R-:W-:Y:S01]  /*8490*/  FSEL R210, R26, -INF , !P6 ;  /* 0xff8000001ad27808 */ /* 0x000fe20007000000 */
[----:B------:R-:W-:Y:S01]  /*84a0*/  UIADD3 UR30, UPT, UPT, UR20, -0x61c88647, URZ ;  /* 0x9e3779b9141e7890 */ /* 0x000fe2000fffe0ff */
[----:B------:R-:W-:Y:S01]  /*84b0*/  FSEL R209, R27, -INF , !P5 ;  /* 0xff8000001bd17808 */ /* 0x000fe20006800000 */
[----:B------:R-:W-:Y:S01]  /*84c0*/  UIADD3 UR29, UPT, UPT, UR20, 0x3c6ef372, URZ ;  /* 0x3c6ef372141d7890 */ /* 0x000fe2000fffe0ff */
[----:B------:R-:W-:Y:S01]  /*84d0*/  FMNMX3.FTZ R7, R5, R229, R218, !PT ;  /* 0x000000e505077276 */ /* 0x000fe200078100da */
[----:B------:R-:W-:Y:S01]  /*84e0*/  UIADD3 UR35, UPT, UPT, UR21, 0x76cf5d0a, URZ ;  /* 0x76cf5d0a15237890 */ /* 0x000fe2000fffe0ff */
[----:B------:R-:W-:Y:S01]  /*84f0*/  MOV R6, UR28 ;  /* 0x0000001c00067c02 */ /* 0x000fe20008000f00 */
[----:B------:R-:W2:Y:S01]  /*8500*/  SHFL.BFLY PT, R5, R4, 0x2, 0x1f ;  /* 0x0c401f0004057f89 */ /* 0x000ea200000e0000 */
[----:B------:R-:W-:Y:S01]  /*8510*/  FSEL R183, R183, -INF , !P4 ;  /* 0xff800000b7b77808 */ /* 0x000fe20006000000 */
[----:B------:R-:W-:Y:S01]  /*8520*/  UIADD3 UR34, UPT, UPT, UR21, 0x32370b8f, URZ ;  /* 0x32370b8f15227890 */ /* 0x000fe2000fffe0ff */
[----:B------:R-:W-:Y:S01]  /*8530*/  FSEL R182, R182, -INF , !P3 ;  /* 0xff800000b6b67808 */ /* 0x000fe20005800000 */
[----:B------:R-:W-:Y:S01]  /*8540*/  UIADD3 UR27, UPT, UPT, UR20, -0x255992d5, URZ ;  /* 0xdaa66d2b141b7890 */ /* 0x000fe2000fffe0ff */
[----:B-1----:R-:W-:Y:S01]  /*8550*/  FMNMX3.FTZ R8, R7, R210, R209, !PT ;  /* 0x000000d207087276 */ /* 0x002fe200078100d1 */
[----:B------:R-:W-:Y:S01]  /*8560*/  UIADD3 UR25, UPT, UPT, UR20, 0x78dde6e4, URZ ;  /* 0x78dde6e414197890 */ /* 0x000fe2000fffe0ff */
[----:B------:R-:W-:Y:S01]  /*8570*/  LOP3.LUT R7, R6, UR21, R235, 0x96, !PT ;  /* 0x0000001506077c12 */ /* 0x000fe2000f8e96eb */
[----:B------:R-:W-:Y:S01]  /*8580*/  UIADD3 UR32, UPT, UPT, UR21, -0x56f99767, URZ ;  /* 0xa906689915207890 */ /* 0x000fe2000fffe0ff */
[----:B------:R-:W-:Y:S01]  /*8590*/  FMNMX3.FTZ R6, R8, R183, R182, !PT ;  /* 0x000000b708067276 */ /* 0x000fe200078100b6 */
[----:B------:R-:W1:Y:S02]  /*85a0*/  LDCU UR36, c[0x0][0x45c] ;  /* 0x00008b80ff2477ac */ /* 0x000e640008000800 */
[----:B------:R-:W-:-:S02]  /*85b0*/  IMAD.WIDE.U32 R178, R7, -0x326172a9, RZ ;  /* 0xcd9e8d5707b27825 */ /* 0x000fc400078e00ff */
[----:B------:R-:W3:Y:S01]  /*85c0*/  SHFL.BFLY PT, R7, R6, 0x2, 0x1f ;  /* 0x0c401f0006077f89 */ /* 0x000ee200000e0000 */
[----:B------:R-:W-:Y:S02]  /*85d0*/  UIADD3 UR33, UPT, UPT, UR21, -0x126145ec, URZ ;  /* 0xed9eba1415217890 */ /* 0x000fe4000fffe0ff */
[----:B------:R-:W-:Y:S01]  /*85e0*/  LOP3.LUT R8, R238, UR30, R179, 0x96, !PT ;  /* 0x0000001eee087c12 */ /* 0x000fe2000f8e96b3 */
[----:B------:R-:W-:Y:S01]  /*85f0*/  UIADD3 UR12, UPT, UPT, UR20, -0x4ab325aa, URZ ;  /* 0xb54cda56140c7890 */ /* 0x000fe2000fffe0ff */
[----:B------:R-:W-:Y:S01]  /*8600*/  LOP3.LUT R178, R178, UR29, R227, 0x96, !PT ;  /* 0x0000001db2b27c12 */ /* 0x000fe2000f8e96e3 */
[----:B------:R-:W-:Y:S02]  /*8610*/  UIADD3 UR13, UPT, UPT, UR20, 0x1715609d, URZ ;  /* 0x1715609d140d7890 */ /* 0x000fe4000fffe0ff */
[----:B------:R-:W-:Y:S01]  /*8620*/  IMAD.WIDE.U32 R8, R8, -0x2daee0ad, RZ ;  /* 0xd2511f5308087825 */ /* 0x000fe200078e00ff */
[----:B------:R-:W-:Y:S01]  /*8630*/  UIADD3 UR31, UPT, UPT, UR21, 0x646e171e, URZ ;  /* 0x646e171e151f7890 */ /* 0x000fe2000fffe0ff */
[----:B--2---:R-:W-:Y:S01]  /*8640*/  FMNMX.FTZ R4, R4, R5, !PT ;  /* 0x0000000504047209 */ /* 0x004fe20007810000 */
[----:B------:R-:W-:Y:S01]  /*8650*/  UIADD3 UR28, UPT, UPT, UR28, 0x1, URZ ;  /* 0x000000011c1c7890 */ /* 0x000fe2000fffe0ff */
[----:B------:R-:W-:Y:S01]  /*8660*/  IMAD.WIDE.U32 R178, R178, -0x2daee0ad, RZ ;  /* 0xd2511f53b2b27825 */ /* 0x000fe200078e00ff */
[----:B------:R-:W-:Y:S01]  /*8670*/  LOP3.LUT R5, R230, UR35, R9, 0x96, !PT ;  /* 0x00000023e6057c12 */ /* 0x000fe2000f8e9609 */
[----:B------:R-:W-:Y:S01]  /*8680*/  @UP2 UIADD3 UR23, UPT, UPT, UR23, -0x3, URZ ;  /* 0xfffffffd17172890 */ /* 0x000fe2000fffe0ff */
[----:B------:R-:W2:Y:S02]  /*8690*/  SHFL.BFLY PT, R186, R4, 0x1, 0x1f ;  /* 0x0c201f0004ba7f89 */ /* 0x000ea400000e0000 */
[----:B------:R-:W-:Y:S01]  /*86a0*/  LOP3.LUT R202, R8, UR34, R179, 0x96, !PT ;  /* 0x0000002208ca7c12 */ /* 0x000fe2000f8e96b3 */
[----:B------:R-:W-:-:S04]  /*86b0*/  IMAD.WIDE.U32 R176, R5, -0x326172a9, RZ ;  /* 0xcd9e8d5705b07825 */ /* 0x000fc800078e00ff */
[----:B------:R-:W-:Y:S01]  /*86c0*/  IMAD.WIDE.U32 R202, R202, -0x326172a9, RZ ;  /* 0xcd9e8d57caca7825 */ /* 0x000fe200078e00ff */
[----:B------:R-:W-:Y:S02]  /*86d0*/  LOP3.LUT R5, R226, UR27, R177, 0x96, !PT ;  /* 0x0000001be2057c12 */ /* 0x000fe4000f8e96b1 */
[----:B---3--:R-:W-:Y:S02]  /*86e0*/  FMNMX.FTZ R7, R6, R7, !PT ;  /* 0x0000000706077209 */ /* 0x008fe40007810000 */
[----:B------:R-:W-:Y:S01]  /*86f0*/  LOP3.LUT R176, R176, UR25, R203, 0x96, !PT ;  /* 0x00000019b0b07c12 */ /* 0x000fe2000f8e96cb */
[----:B------:R-:W-:Y:S02]  /*8700*/  IMAD.WIDE.U32 R8, R5, -0x2daee0ad, RZ ;  /* 0xd2511f5305087825 */ /* 0x000fe400078e00ff */
[----:B------:R-:W3:Y:S02]  /*8710*/  SHFL.BFLY PT, R166, R7, 0x1, 0x1f ;  /* 0x0c201f0007a67f89 */ /* 0x000ee400000e0000 */
[----:B------:R-:W-:Y:S01]  /*8720*/  IMAD.WIDE.U32 R176, R176, -0x2daee0ad, RZ ;  /* 0xd2511f53b0b07825 */ /* 0x000fe200078e00ff */
[----:B------:R-:W-:-:S04]  /*8730*/  LOP3.LUT R178, R178, UR33, R9, 0x96, !PT ;  /* 0x00000021b2b27c12 */ /* 0x000fc8000f8e9609 */
[----:B------:R-:W-:Y:S01]  /*8740*/  LOP3.LUT R10, R8, UR32, R177, 0x96, !PT ;  /* 0x00000020080a7c12 */ /* 0x000fe2000f8e96b1 */
[----:B------:R-:W-:Y:S01]  /*8750*/  IMAD.WIDE.U32 R178, R178, -0x326172a9, RZ ;  /* 0xcd9e8d57b2b27825 */ /* 0x000fe200078e00ff */
[----:B--2---:R-:W-:-:S03]  /*8760*/  FMNMX.FTZ R186, R4, R186, !PT ;  /* 0x000000ba04ba7209 */ /* 0x004fc60007810000 */
[----:B------:R-:W-:Y:S01]  /*8770*/  IMAD.WIDE.U32 R10, R10, -0x326172a9, RZ ;  /* 0xcd9e8d570a0a7825 */ /* 0x000fe200078e00ff */
[----:B------:R-:W-:-:S03]  /*8780*/  FSETP.NEU.FTZ.AND P3, PT, R186, -INF , PT ;  /* 0xff800000ba00780b */ /* 0x000fc60003f7d000 */
[----:B-1----:R-:W-:Y:S01]  /*8790*/  FMUL.FTZ R212, R186, UR36 ;  /* 0x00000024bad47c20 */ /* 0x002fe20008410000 */
[----:B------:R-:W-:Y:S02]  /*87a0*/  MOV R6, R10 ;  /* 0x0000000a00067202 */ /* 0x000fe40000000f00 */
[C---:B------:R-:W-:Y:S02]  /*87b0*/  PRMT R9, R10.reuse, 0x7773, RZ ;  /* 0x000077730a097816 */ /* 0x040fe400000000ff */
[----:B------:R-:W-:Y:S02]  /*87c0*/  PRMT R5, R10, 0x7772, RZ ;  /* 0x000077720a057816 */ /* 0x000fe400000000ff */
[----:B------:R-:W-:Y:S02]  /*87d0*/  LOP3.LUT R8, R6, 0xff, RZ, 0xc0, !PT ;  /* 0x000000ff06087812 */ /* 0x000fe400078ec0ff */
[----:B------:R-:W-:Y:S02]  /*87e0*/  LOP3.LUT R6, R178, UR12, R11, 0x96, !PT ;  /* 0x0000000cb2067c12 */ /* 0x000fe4000f8e960b */
[----:B---3--:R-:W-:-:S02]  /*87f0*/  FMNMX.FTZ R166, R7, R166, !PT ;  /* 0x000000a607a67209 */ /* 0x008fc40007810000 */
[----:B------:R-:W-:Y:S02]  /*8800*/  PRMT R5, R5, 0x5410, R9 ;  /* 0x0000541005057816 */ /* 0x000fe40000000009 */
[----:B------:R-:W-:Y:S01]  /*8810*/  LOP3.LUT R9, R6, 0xffff, RZ, 0xc0, !PT ;  /* 0x0000ffff06097812 */ /* 0x000fe200078ec0ff */
[C---:B------:R-:W-:Y:S01]  /*8820*/  FMUL.FTZ R211, R166.reuse, UR36 ;  /* 0x00000024a6d37c20 */ /* 0x040fe20008410000 */
[----:B------:R-:W-:Y:S02]  /*8830*/  FSETP.NEU.FTZ.AND P0, PT, R166, -INF , PT ;  /* 0xff800000a600780b */ /* 0x000fe40003f1d000 */
[----:B------:R-:W-:Y:S02]  /*8840*/  FSEL R212, R212, RZ, P3 ;  /* 0x000000ffd4d47208 */ /* 0x000fe40001800000 */
[----:B------:R-:W-:Y:S02]  /*8850*/  LOP3.LUT R7, R6, 0xff, RZ, 0xc0, !PT ;  /* 0x000000ff06077812 */ /* 0x000fe400078ec0ff */
[----:B------:R-:W-:Y:S01]  /*8860*/  SHF.R.U32.HI R9, RZ, 0x8, R9 ;  /* 0x00000008ff097819 */ /* 0x000fe20000011609 */
[--C-:B------:R-:W-:Y:S01]  /*8870*/  FFMA.FTZ R191, R200, UR36, -R212.reuse ;  /* 0x00000024c8bf7c23 */ /* 0x100fe200080108d4 */
[----:B------:R-:W-:Y:S01]  /*8880*/  FSEL R211, R211, RZ, P0 ;  /* 0x000000ffd3d37208 */ /* 0x000fe20000000000 */
[--C-:B------:R-:W-:Y:S01]  /*8890*/  FFMA.FTZ R192, R193, UR36, -R212.reuse ;  /* 0x00000024c1c07c23 */ /* 0x100fe200080108d4 */
[----:B------:R-:W-:Y:S01]  /*88a0*/  PRMT R7, R7, 0x5410, R9 ;  /* 0x0000541007077816 */ /* 0x000fe20000000009 */
[----:B------:R-:W-:Y:S01]  /*88b0*/  FFMA.FTZ R188, R199, UR36, -R212 ;  /* 0x00000024c7bc7c23 */ /* 0x000fe200080108d4 */
[----:B------:R-:W-:Y:S01]  /*88c0*/  LEA R200, R187, UR6, 0x1 ;  /* 0x00000006bbc87c11 */ /* 0x000fe2000f8e08ff */
[--C-:B------:R-:W-:Y:S01]  /*88d0*/  FFMA.FTZ R198, R198, UR36, -R211.reuse ;  /* 0x00000024c6c67c23 */ /* 0x100fe200080108d3 */
[----:B------:R-:W-:Y:S01]  /*88e0*/  FSEL R9, R166, RZ, P0 ;  /* 0x000000ffa6097208 */ /* 0x000fe20000000000 */
[--C-:B------:R-:W-:Y:S01]  /*88f0*/  FFMA.FTZ R187, R197, UR36, -R211.reuse ;  /* 0x00000024c5bb7c23 */ /* 0x100fe200080108d3 */
[----:B------:R-:W-:Y:S01]  /*8900*/  PRMT R4, R10, 0x7771, RZ ;  /* 0x000077710a047816 */ /* 0x000fe200000000ff */
[----:B------:R-:W-:Y:S01]  /*8910*/  FFMA.FTZ R194, R194, UR36, -R211 ;  /* 0x00000024c2c27c23 */ /* 0x000fe200080108d3 */
[----:B------:R-:W-:Y:S01]  /*8920*/  IADD3 R16, PT, PT, R200, 0x10000, RZ ;  /* 0x00010000c8107810 */ /* 0x000fe20007ffe0ff */
[----:B------:R-:W-:Y:S01]  /*8930*/  FADD.FTZ R9, R3, -R9 ;  /* 0x8000000903097221 */ /* 0x000fe20000010000 */
[----:B------:R-:W-:Y:S01]  /*8940*/  PRMT R4, R8, 0x5410, R4 ;  /* 0x0000541008047816 */ /* 0x000fe20000000004 */
[----:B------:R1:W-:Y:S01]  /*8950*/  MUFU.EX2 R3, R198 ;  /* 0x000000c600037308 */ /* 0x0003e20000000800 */
[----:B------:R-:W2:Y:S01]  /*8960*/  LDC R8, c[0x0][0x4f8] ;  /* 0x00013e00ff087b82 */ /* 0x000ea20000000800 */
[----:B------:R-:W-:Y:S01]  /*8970*/  PRMT R10, R6, 0x7632, R10 ;  /* 0x00007632060a7816 */ /* 0x000fe2000000000a */
[----:B------:R-:W-:Y:S01]  /*8980*/  FFMA.FTZ R196, R196, UR36, -R212 ;  /* 0x00000024c4c47c23 */ /* 0x000fe200080108d4 */
[----:B------:R-:W-:Y:S01]  /*8990*/  SHF.R.U32.HI R6, RZ, 0x18, R6 ;  /* 0x00000018ff067819 */ /* 0x000fe20000011606 */
[----:B------:R-:W-:Y:S01]  /*89a0*/  MUFU.EX2 R187, R187 ;  /* 0x000000bb00bb7308 */ /* 0x000fe20000000800 */
[----:B------:R-:W-:Y:S01]  /*89b0*/  LOP3.LUT R10, R10, 0xff, RZ, 0xc0, !PT ;  /* 0x000000ff0a0a7812 */ /* 0x000fe200078ec0ff */
[----:B------:R-:W-:Y:S01]  /*89c0*/  LDSM.16.MT88.4 R12, [R200+0x10000] ;  /* 0x01000000c80c783b */ /* 0x000fe20000004200 */
[----:B------:R-:W-:Y:S01]  /*89d0*/  LOP3.LUT R5, R5, 0xff00ff, RZ, 0xc0, !PT ;  /* 0x00ff00ff05057812 */ /* 0x000fe200078ec0ff */
[----:B------:R-:W-:Y:S01]  /*89e0*/  MUFU.EX2 R193, R196 ;  /* 0x000000c400c17308 */ /* 0x000fe20000000800 */
[----:B------:R-:W-:Y:S01]  /*89f0*/  PRMT R6, R10, 0x5410, R6 ;  /* 0x000054100a067816 */ /* 0x000fe20000000006 */
[--C-:B------:R-:W-:Y:S01]  /*8a00*/  FFMA.FTZ R203, R171, UR36, -R212.reuse ;  /* 0x00000024abcb7c23 */ /* 0x100fe200080108d4 */
[----:B------:R-:W-:Y:S01]  /*8a10*/  FSEL R10, R186, RZ, P3 ;  /* 0x000000ffba0a7208 */ /* 0x000fe20001800000 */
[----:B------:R-:W3:Y:S01]  /*8a20*/  MUFU.EX2 R192, R192 ;  /* 0x000000c000c07308 */ /* 0x000ee20000000800 */
[----:B-1----:R-:W-:Y:S01]  /*8a30*/  IADD3 R198, PT, PT, R200, 0x10040, RZ ;  /* 0x00010040c8c67810 */ /* 0x002fe20007ffe0ff */
[----:B------:R-:W-:Y:S01]  /*8a40*/  FFMA.FTZ R205, R170, UR36, -R212 ;  /* 0x00000024aacd7c23 */ /* 0x000fe200080108d4 */
[----:B------:R-:W-:Y:S01]  /*8a50*/  @P1 IADD3 R198, PT, PT, R16, -0x40, RZ ;  /* 0xffffffc010c61810 */ /* 0x000fe20007ffe0ff */
[----:B------:R-:W-:Y:S01]  /*8a60*/  FADD.FTZ R10, R164, -R10 ;  /* 0x8000000aa40a7221 */ /* 0x000fe20000010000 */
[--C-:B------:R-:W-:Y:S01]  /*8a70*/  FFMA.FTZ R164, R195, UR36, -R211.reuse ;  /* 0x00000024c3a47c23 */ /* 0x100fe200080108d3 */
[----:B------:R-:W-:Y:S01]  /*8a80*/  FMUL.FTZ R195, R9, UR36 ;  /* 0x0000002409c37c20 */ /* 0x000fe20008410000 */
[----:B------:R-:W-:Y:S01]  /*8a90*/  MUFU.EX2 R191, R191 ;  /* 0x000000bf00bf7308 */ /* 0x000fe20000000800 */
[----:B------:R-:W1:Y:S01]  /*8aa0*/  LDSM.16.MT88.4 R28, [R198] ;  /* 0x00000000c61c783b */ /* 0x000e620000004200 */
[----:B------:R-:W-:Y:S01]  /*8ab0*/  FMUL.FTZ R10, R10, UR36 ;  /* 0x000000240a0a7c20 */ /* 0x000fe20008410000 */
[----:B------:R-:W-:Y:S01]  /*8ac0*/  SEL R197, R220, 0xffffffe0, !P2 ;  /* 0xffffffe0dcc57807 */ /* 0x000fe20005000000 */
[----:B------:R-:W-:Y:S01]  /*8ad0*/  MUFU.EX2 R188, R188 ;  /* 0x000000bc00bc7308 */ /* 0x000fe20000000800 */
[----:B--2---:R-:W-:Y:S01]  /*8ae0*/  LOP3.LUT R8, R8, 0xff, RZ, 0xc0, !PT ;  /* 0x000000ff08087812 */ /* 0x004fe200078ec0ff */
[----:B------:R-:W-:Y:S01]  /*8af0*/  FFMA.FTZ R204, R169, UR36, -R211 ;  /* 0x00000024a9cc7c23 */ /* 0x000fe200080108d3 */
[----:B---3--:R-:W-:Y:S01]  /*8b00*/  F2FP.BF16.F32.PACK_AB R11, R192, R193 ;  /* 0x000000c1c00b723e */ /* 0x008fe200000010ff */
[----:B------:R-:W-:Y:S01]  /*8b10*/  MUFU.EX2 R194, R194 ;  /* 0x000000c200c27308 */ /* 0x000fe20000000800 */
[----:B------:R-:W-:Y:S01]  /*8b20*/  LEA R201, R8, R8, 0x10 ;  /* 0x0000000808c97211 */ /* 0x000fe200078e80ff */
[--C-:B------:R-:W-:Y:S01]  /*8b30*/  FFMA.FTZ R207, R175, UR36, -R212.reuse ;  /* 0x00000024afcf7c23 */ /* 0x100fe200080108d4 */
[C---:B------:R-:W-:Y:S01]  /*8b40*/  IADD3 R199, PT, PT, R197.reuse, R200, RZ ;  /* 0x000000c8c5c77210 */ /* 0x040fe20007ffe0ff */
[----:B------:R-:W2:Y:S01]  /*8b50*/  MUFU.EX2 R164, R164 ;  /* 0x000000a400a47308 */ /* 0x000ea20000000800 */
[----:B------:R-:W-:Y:S01]  /*8b60*/  IADD3 R197, PT, PT, R197, R198, RZ ;  /* 0x000000c6c5c57210 */ /* 0x000fe20007ffe0ff */
[--C-:B------:R-:W-:Y:S01]  /*8b70*/  FFMA.FTZ R206, R174, UR36, -R212.reuse ;  /* 0x00000024aece7c23 */ /* 0x100fe200080108d4 */
[--C-:B------:R-:W-:Y:S01]  /*8b80*/  HSET2.LE.AND R8, R7, R201.reuse, PT ;  /* 0x000000c907087233 */ /* 0x100fe20003803000 */
[----:B------:R3:W4:Y:S01]  /*8b90*/  MUFU.EX2 R196, R10 ;  /* 0x0000000a00c47308 */ /* 0x0007220000000800 */
[----:B------:R-:W-:Y:S01]  /*8ba0*/  F2FP.BF16.F32.PACK_AB R7, R3, R187 ;  /* 0x000000bb0307723e */ /* 0x000fe200000010ff */
[----:B------:R-:W-:Y:S01]  /*8bb0*/  LDSM.16.MT88.4 R20, [R199+0x10000] ;  /* 0x01000000c714783b */ /* 0x000fe20000004200 */
[----:B------:R-:W-:Y:S01]  /*8bc0*/  LOP3.LUT R178, R202, UR13, R179, 0x96, !PT ;  /* 0x0000000dcab27c12 */ /* 0x000fe2000f8e96b3 */
[----:B------:R-:W5:Y:S01]  /*8bd0*/  MUFU.EX2 R195, R195 ;  /* 0x000000c300c37308 */ /* 0x000f620000000800 */
[--C-:B------:R-:W-:Y:S01]  /*8be0*/  FFMA.FTZ R202, R168, UR36, -R211.reuse ;  /* 0x00000024a8ca7c23 */ /* 0x100fe200080108d3 */
[--C-:B------:R-:W-:Y:S01]  /*8bf0*/  FFMA.FTZ R215, R172, UR36, -R211.reuse ;  /* 0x00000024acd77c23 */ /* 0x100fe200080108d3 */
[--C-:B------:R-:W-:Y:S01]  /*8c00*/  FFMA.FTZ R208, R173, UR36, -R211.reuse ;  /* 0x00000024add07c23 */ /* 0x100fe200080108d3 */
[----:B------:R-:W-:Y:S01]  /*8c10*/  IMAD.WIDE.U32 R178, R178, -0x2daee0ad, RZ ;  /* 0xd2511f53b2b27825 */ /* 0x000fe200078e00ff */
[----:B------:R-:W-:Y:S01]  /*8c20*/  MUFU.EX2 R203, R203 ;  /* 0x000000cb00cb7308 */ /* 0x000fe20000000800 */
[----:B--2---:R-:W-:Y:S01]  /*8c30*/  F2FP.BF16.F32.PACK_AB R9, R164, R194 ;  /* 0x000000c2a409723e */ /* 0x004fe200000010ff */
[----:B------:R-:W-:Y:S01]  /*8c40*/  LDSM.16.MT88.4 R172, [R199+0x12800] ;  /* 0x01280000c7ac783b */ /* 0x000fe20000004200 */
[--C-:B------:R-:W-:Y:S01]  /*8c50*/  FFMA.FTZ R233, R233, UR36, -R212.reuse ;  /* 0x00000024e9e97c23 */ /* 0x100fe200080108d4 */
[----:B------:R-:W-:Y:S01]  /*8c60*/  MUFU.EX2 R205, R205 ;  /* 0x000000cd00cd7308 */ /* 0x000fe20000000800 */
[--C-:B---3--:R-:W-:Y:S01]  /*8c70*/  HSET2.LE.AND R10, R4, R201.reuse, PT ;  /* 0x000000c9040a7233 */ /* 0x108fe20003803000 */
[-C--:B----4-:R-:W-:Y:S01]  /*8c80*/  FMUL.FTZ R24, R144, R196.reuse ;  /* 0x000000c490187220 */ /* 0x090fe20000410000 */
[--C-:B------:R-:W-:Y:S01]  /*8c90*/  HSET2.LE.AND R4, R5, R201.reuse, PT ;  /* 0x000000c905047233 */ /* 0x100fe20003803000 */
[----:B------:R-:W-:Y:S01]  /*8ca0*/  FMUL.FTZ R25, R145, R196 ;  /* 0x000000c491197220 */ /* 0x000fe20000410000 */
[----:B------:R-:W-:Y:S01]  /*8cb0*/  HSET2.LE.AND R5, R6, R201, PT ;  /* 0x000000c906057233 */ /* 0x000fe20003803000 */
[----:B-----5:R-:W-:Y:S01]  /*8cc0*/  FMUL.FTZ R26, R146, R195 ;  /* 0x000000c3921a7220 */ /* 0x020fe20000410000 */
[----:B------:R-:W-:Y:S01]  /*8cd0*/  F2FP.BF16.F32.PACK_AB R6, R188, R191 ;  /* 0x000000bfbc06723e */ /* 0x000fe200000010ff */
[-C--:B------:R-:W-:Y:S01]  /*8ce0*/  FMUL.FTZ R27, R147, R195.reuse ;  /* 0x000000c3931b7220 */ /* 0x080fe20000410000 */
[----:B------:R-:W-:Y:S01]  /*8cf0*/  LOP3.LUT R7, R7, R4, RZ, 0xc0, !PT ;  /* 0x0000000407077212 */ /* 0x000fe200078ec0ff */
[----:B------:R-:W-:Y:S01]  /*8d00*/  FMUL.FTZ R140, R140, R196 ;  /* 0x000000c48c8c7220 */ /* 0x000fe20000410000 */
[----:B------:R-:W-:Y:S01]  /*8d10*/  LOP3.LUT R6, R6, R10, RZ, 0xc0, !PT ;  /* 0x0000000a06067212 */ /* 0x000fe200078ec0ff */
[----:B------:R-:W-:Y:S01]  /*8d20*/  FMUL.FTZ R141, R141, R196 ;  /* 0x000000c48d8d7220 */ /* 0x000fe20000410000 */
[----:B------:R-:W-:Y:S01]  /*8d30*/  LOP3.LUT R4, R11, R8, RZ, 0xc0, !PT ;  /* 0x000000080b047212 */ /* 0x000fe200078ec0ff */
[----:B------:R-:W-:Y:S01]  /*8d40*/  FMUL.FTZ R142, R142, R195 ;  /* 0x000000c38e8e7220 */ /* 0x000fe20000410000 */
[----:B------:R-:W-:Y:S01]  /*8d50*/  LOP3.LUT R5, R9, R5, RZ, 0xc0, !PT ;  /* 0x0000000509057212 */ /* 0x000fe200078ec0ff */
        /* <DEDUP_REMOVED lines=19> */
[----:B------:R-:W2:Y:S01]  /*8e90*/  LDSM.16.MT88.4 R144, [R198+0x2000] ;  /* 0x00200000c690783b */ /* 0x000ea20000004200 */
[-C--:B------:R-:W-:Y:S01]  /*8ea0*/  FMUL.FTZ R55, R55, R195.reuse ;  /* 0x000000c337377220 */ /* 0x080fe20000410000 */
[-C--:B------:R-:W-:Y:S01]  /*8eb0*/  FMUL.FTZ R56, R56, R196.reuse ;  /* 0x000000c438387220 */ /* 0x080fe20000410000 */
[-C--:B------:R-:W-:Y:S01]  /*8ec0*/  FMUL.FTZ R57, R57, R196.reuse ;  /* 0x000000c439397220 */ /* 0x080fe20000410000 */
        /* <DEDUP_REMOVED lines=45> */
[----:B------:R-:W-:Y:S01]  /*91a0*/  LDSM.16.MT88.4 R152, [R197] ;  /* 0x00000000c598783b */ /* 0x000fe20000004200 */
        /* <DEDUP_REMOVED lines=60> */
[----:B------:R-:W2:Y:S01]  /*9570*/  LDSM.16.MT88.4 R144, [R200+0x16000] ;  /* 0x01600000c890783b */ /* 0x000ea20000004200 */
[----:B------:R-:W-:Y:S01]  /*9580*/  MUFU.EX2 R202, R202 ;  /* 0x000000ca00ca7308 */ /* 0x000fe20000000800 */
[-C--:B------:R-:W-:Y:S01]  /*9590*/  FMUL.FTZ R127, R127, R195.reuse ;  /* 0x000000c37f7f7220 */ /* 0x080fe20000410000 */
[-C--:B------:R-:W-:Y:S01]  /*95a0*/  FMUL.FTZ R36, R36, R196.reuse ;  /* 0x000000c424247220 */ /* 0x080fe20000410000 */
[-C--:B------:R-:W-:Y:S01]  /*95b0*/  FMUL.FTZ R37, R37, R196.reuse ;  /* 0x000000c425257220 */ /* 0x080fe20000410000 */
[----:B------:R-:W4:Y:S01]  /*95c0*/  MUFU.EX2 R207, R207 ;  /* 0x000000cf00cf7308 */ /* 0x000f220000000800 */
        /* <DEDUP_REMOVED lines=16> */
[----:B------:R-:W-:Y:S01]  /*96d0*/  LDSM.16.MT88.4 R168, [R200+0x12800] ;  /* 0x01280000c8a8783b */ /* 0x000fe20000004200 */
[C---:B------:R-:W-:Y:S01]  /*96e0*/  HMMA.16816.F32.BF16 R32, R4.reuse, R152, R32 ;  /* 0x000000980420723c */ /* 0x040fe20000041820 */
[--C-:B------:R-:W-:Y:S01]  /*96f0*/  FFMA.FTZ R229, R229, UR36, -R211.reuse ;  /* 0x00000024e5e57c23 */ /* 0x100fe200080108d3 */
[--C-:B------:R-:W-:Y:S01]  /*9700*/  FFMA.FTZ R241, R210, UR36, -R211.reuse ;  /* 0x00000024d2f17c23 */ /* 0x100fe200080108d3 */
[----:B------:R-:W-:Y:S01]  /*9710*/  LDSM.16.MT88.4 R160, [R197+0x2800] ;  /* 0x00280000c5a0783b */ /* 0x000fe20000004200 */
[--C-:B------:R-:W-:Y:S01]  /*9720*/  FFMA.FTZ R240, R209, UR36, -R211.reuse ;  /* 0x00000024d1f07c23 */ /* 0x100fe200080108d3 */
[----:B------:R-:W-:Y:S01]  /*9730*/  FFMA.FTZ R181, R181, UR36, -R212 ;  /* 0x00000024b5b57c23 */ /* 0x000fe200080108d4 */
[--C-:B------:R-:W-:Y:S01]  /*9740*/  FFMA.FTZ R210, R182, UR36, -R211.reuse ;  /* 0x00000024b6d27c23 */ /* 0x100fe200080108d3 */
[----:B------:R-:W-:Y:S01]  /*9750*/  FFMA.FTZ R183, R183, UR36, -R211 ;  /* 0x00000024b7b77c23 */ /* 0x000fe200080108d3 */
[C---:B-1----:R-:W-:Y:S01]  /*9760*/  HMMA.16816.F32.BF16 R92, R4.reuse, R140, R92 ;  /* 0x0000008c045c723c */ /* 0x042fe2000004185c */
[----:B------:R-:W-:Y:S01]  /*9770*/  MUFU.EX2 R241, R241 ;  /* 0x000000f100f17308 */ /* 0x000fe20000000800 */
[----:B------:R-:W-:Y:S01]  /*9780*/  FFMA.FTZ R193, R237, R196, R193 ;  /* 0x000000c4edc17223 */ /* 0x000fe200000100c1 */
[----:B------:R-:W-:Y:S01]  /*9790*/  FFMA.FTZ R194, R236, R195, R194 ;  /* 0x000000c3ecc27223 */ /* 0x000fe200000100c2 */
[----:B------:R-:W-:Y:S01]  /*97a0*/  PLOP3.LUT P0, PT, PT, PT, UP2, 0x80, 0x8 ;  /* 0x000000000008781c */ /* 0x000fe20003f0f028 */
[----:B------:R-:W-:Y:S01]  /*97b0*/  MUFU.EX2 R240, R240 ;  /* 0x000000f000f07308 */ /* 0x000fe20000000800 */
[----:B------:R-:W-:Y:S01]  /*97c0*/  FADD.FTZ R192, R192, R193 ;  /* 0x000000c1c0c07221 */ /* 0x000fe20000010000 */
[----:B------:R-:W-:Y:S01]  /*97d0*/  FADD.FTZ R194, R164, R194 ;  /* 0x000000c2a4c27221 */ /* 0x000fe20000010000 */
[C---:B------:R-:W-:Y:S01]  /*97e0*/  HMMA.16816.F32.BF16 R96, R4.reuse, R142, R96 ;  /* 0x0000008e0460723c */ /* 0x040fe20000041860 */
[----:B------:R-:W1:Y:S01]  /*97f0*/  LDSM.16.MT88.4 R140, [R198+0x6000] ;  /* 0x00600000c68c783b */ /* 0x000e620000004200 */
[----:B------:R-:W-:Y:S01]  /*9800*/  MUFU.EX2 R209, R181 ;  /* 0x000000b500d17308 */ /* 0x000fe20000000800 */
[----:B------:R-:W-:Y:S01]  /*9810*/  FADD.FTZ R192, R191, R192 ;  /* 0x000000c0bfc07221 */ /* 0x000fe20000010000 */
[----:B------:R-:W-:Y:S01]  /*9820*/  FADD.FTZ R187, R187, R194 ;  /* 0x000000c2bbbb7221 */ /* 0x000fe20000010000 */
[----:B------:R-:W-:Y:S01]  /*9830*/  MOV R164, R186 ;  /* 0x000000ba00a47202 */ /* 0x000fe20000000f00 */
[----:B------:R-:W-:Y:S01]  /*9840*/  MUFU.EX2 R210, R210 ;  /* 0x000000d200d27308 */ /* 0x000fe20000000800 */
[----:B------:R-:W-:Y:S01]  /*9850*/  FADD.FTZ R188, R188, R192 ;  /* 0x000000c0bcbc7221 */ /* 0x000fe20000010000 */
[----:B------:R-:W-:Y:S01]  /*9860*/  HMMA.16816.F32.BF16 R132, R4, R154, R132 ;  /* 0x0000009a0484723c */ /* 0x000fe20000041884 */
[----:B------:R-:W3:Y:S01]  /*9870*/  LDSM.16.MT88.4 R152, [R197+0x6000] ;  /* 0x00600000c598783b */ /* 0x000ee20000004200 */
[----:B------:R-:W-:Y:S01]  /*9880*/  FADD.FTZ R187, R3, R187 ;  /* 0x000000bb03bb7221 */ /* 0x000fe20000010000 */
[----:B----4-:R-:W-:Y:S01]  /*9890*/  FADD.FTZ R188, R207, R188 ;  /* 0x000000bccfbc7221 */ /* 0x010fe20000010000 */
[----:B------:R-:W-:-:S02]  /*98a0*/  MOV R3, R166 ;  /* 0x000000a600037202 */ /* 0x000fc40000000f00 */
[----:B------:R-:W-:Y:S02]  /*98b0*/  @P0 MOV R3, R166 ;  /* 0x000000a600030202 */ /* 0x000fe40000000f00 */
[----:B--2---:R-:W-:Y:S01]  /*98c0*/  HMMA.16816.F32.BF16 R100, R4, R144, R100 ;  /* 0x000000900464723c */ /* 0x004fe20000041864 */
[----:B------:R-:W-:Y:S02]  /*98d0*/  MOV R144, R178 ;  /* 0x000000b200907202 */ /* 0x000fe40000000f00 */
[----:B------:R-:W-:Y:S02]  /*98e0*/  @P0 MOV R164, R186 ;  /* 0x000000ba00a40202 */ /* 0x000fe40000000f00 */
[----:B------:R-:W-:-:S03]  /*98f0*/  LOP3.LUT R144, R144, 0xff, RZ, 0xc0, !PT ;  /* 0x000000ff90907812 */ /* 0x000fc600078ec0ff */
[----:B-----5:R-:W-:Y:S01]  /*9900*/  HMMA.16816.F32.BF16 R108, R4, R136, R108 ;  /* 0x00000088046c723c */ /* 0x020fe2000004186c */
[----:B------:R-:W-:Y:S02]  /*9910*/  PRMT R137, R178, 0x7773, RZ ;  /* 0x00007773b2897816 */ /* 0x000fe400000000ff */
[----:B------:R-:W-:-:S05]  /*9920*/  LOP3.LUT R136, R176, UR31, R179, 0x96, !PT ;  /* 0x0000001fb0887c12 */ /* 0x000fca000f8e96b3 */
[C---:B------:R-:W-:Y:S01]  /*9930*/  HMMA.16816.F32.BF16 R112, R4.reuse, R138, R112 ;  /* 0x0000008a0470723c */ /* 0x040fe20000041870 */
[C---:B------:R-:W-:Y:S02]  /*9940*/  PRMT R138, R178.reuse, 0x7772, RZ ;  /* 0x00007772b28a7816 */ /* 0x040fe400000000ff */
[----:B------:R-:W-:Y:S02]  /*9950*/  PRMT R139, R178, 0x7771, RZ ;  /* 0x00007771b28b7816 */ /* 0x000fe400000000ff */
[----:B------:R-:W-:Y:S01]  /*9960*/  PRMT R138, R138, 0x5410, R137 ;  /* 0x000054108a8a7816 */ /* 0x000fe20000000089 */
[----:B------:R-:W-:Y:S01]  /*9970*/  LDSM.16.MT88.4 R176, [R197+0x800] ;  /* 0x00080000c5b0783b */ /* 0x000fe20000004200 */
[----:B------:R-:W-:Y:S01]  /*9980*/  LOP3.LUT R137, R136, 0xffff, RZ, 0xc0, !PT ;  /* 0x0000ffff88897812 */ /* 0x000fe200078ec0ff */
[----:B------:R-:W-:Y:S01]  /*9990*/  HMMA.16816.F32.BF16 R104, R4, R146, R104 ;  /* 0x000000920468723c */ /* 0x000fe20000041868 */
[----:B------:R-:W-:Y:S02]  /*99a0*/  PRMT R139, R144, 0x5410, R139 ;  /* 0x00005410908b7816 */ /* 0x000fe4000000008b */
[----:B------:R-:W-:Y:S01]  /*99b0*/  SHF.R.U32.HI R137, RZ, 0x8, R137 ;  /* 0x00000008ff897819 */ /* 0x000fe20000011689 */
[----:B------:R-:W-:Y:S02]  /*99c0*/  LDSM.16.MT88.4 R144, [R199+0x10800] ;  /* 0x01080000c790783b */ /* 0x000fe40000004200 */
[----:B------:R-:W-:-:S02]  /*99d0*/  HSET2.LE.AND R139, R139, R201, PT ;  /* 0x000000c98b8b7233 */ /* 0x000fc40003803000 */
[C---:B-1----:R-:W-:Y:S01]  /*99e0*/  HMMA.16816.F32.BF16 R116, R4.reuse, R140, R116 ;  /* 0x0000008c0474723c */ /* 0x042fe20000041874 */
[C---:B------:R-:W-:Y:S02]  /*99f0*/  PRMT R140, R136.reuse, 0x7632, R140 ;  /* 0x00007632888c7816 */ /* 0x040fe4000000008c */
[----:B------:R-:W-:Y:S02]  /*9a00*/  LOP3.LUT R141, R136, 0xff, RZ, 0xc0, !PT ;  /* 0x000000ff888d7812 */ /* 0x000fe400078ec0ff */
[----:B------:R-:W-:Y:S02]  /*9a10*/  LOP3.LUT R140, R140, 0xff, RZ, 0xc0, !PT ;  /* 0x000000ff8c8c7812 */ /* 0x000fe400078ec0ff */
[----:B------:R-:W-:Y:S01]  /*9a20*/  SHF.R.U32.HI R136, RZ, 0x18, R136 ;  /* 0x00000018ff887819 */ /* 0x000fe20000011688 */
[----:B------:R-:W-:Y:S01]  /*9a30*/  HMMA.16816.F32.BF16 R120, R4, R142, R120 ;  /* 0x0000008e0478723c */ /* 0x000fe20000041878 */
[----:B------:R-:W-:Y:S02]  /*9a40*/  PRMT R137, R141, 0x5410, R137 ;  /* 0x000054108d897816 */ /* 0x000fe40000000089 */
[----:B------:R-:W-:-:S02]  /*9a50*/  PRMT R136, R140, 0x5410, R136 ;  /* 0x000054108c887816 */ /* 0x000fc40000000088 */
[----:B------:R-:W-:Y:S03]  /*9a60*/  LDSM.16.MT88.4 R140, [R198+0x800] ;  /* 0x00080000c68c783b */ /* 0x000fe60000004200 */
[C---:B------:R-:W-:Y:S08]  /*9a70*/  HMMA.16816.F32.BF16 R16, R4.reuse, R20, R16 ;  /* 0x000000140410723c */ /* 0x040ff00000041810 */
[C---:B------:R-:W-:Y:S01]  /*9a80*/  HMMA.16816.F32.BF16 R20, R4.reuse, R22, R148 ;  /* 0x000000160414723c */ /* 0x040fe20000041894 */
[----:B------:R-:W1:Y:S07]  /*9a90*/  LDSM.16.MT88.4 R148, [R200+0x12000] ;  /* 0x01200000c894783b */ /* 0x000e6e0000004200 */
[C---:B------:R-:W-:Y:S08]  /*9aa0*/  HMMA.16816.F32.BF16 R8, R4.reuse, R12, R8 ;  /* 0x0000000c0408723c */ /* 0x040ff00000041808 */
[----:B------:R-:W-:Y:S01]  /*9ab0*/  HMMA.16816.F32.BF16 R12, R4, R14, R156 ;  /* 0x0000000e040c723c */ /* 0x000fe2000004189c */
[----:B------:R-:W-:-:S02]  /*9ac0*/  F2FP.BF16.F32.PACK_AB R157, R205, R203 ;  /* 0x000000cbcd9d723e */ /* 0x000fc400000010ff */
[----:B------:R-:W-:Y:S02]  /*9ad0*/  LOP3.LUT R156, R138, 0xff00ff, RZ, 0xc0, !PT ;  /* 0x00ff00ff8a9c7812 */ /* 0x000fe400078ec0ff */
[----:B------:R-:W-:-:S03]  /*9ae0*/  LOP3.LUT R138, R157, R139, RZ, 0xc0, !PT ;  /* 0x0000008b9d8a7212 */ /* 0x000fc600078ec0ff */
[C---:B---3--:R-:W-:Y:S01]  /*9af0*/  HMMA.16816.F32.BF16 R124, R4.reuse, R152, R124 ;  /* 0x00000098047c723c */ /* 0x048fe2000004187c */
[--C-:B------:R-:W-:Y:S02]  /*9b00*/  HSET2.LE.AND R139, R156, R201.reuse, PT ;  /* 0x000000c99c8b7233 */ /* 0x100fe40003803000 */
[----:B------:R-:W-:Y:S02]  /*9b10*/  F2FP.BF16.F32.PACK_AB R152, R202, R204 ;  /* 0x000000ccca98723e */ /* 0x000fe400000010ff */
[--C-:B------:R-:W-:Y:S02]  /*9b20*/  HSET2.LE.AND R153, R137, R201.reuse, PT ;  /* 0x000000c989997233 */ /* 0x100fe40003803000 */
[----:B------:R-:W-:Y:S02]  /*9b30*/  LOP3.LUT R139, R152, R139, RZ, 0xc0, !PT ;  /* 0x0000008b988b7212 */ /* 0x000fe400078ec0ff */
[----:B------:R-:W-:Y:S02]  /*9b40*/  HSET2.LE.AND R137, R136, R201, PT ;  /* 0x000000c988897233 */ /* 0x000fe40003803000 */
[C---:B------:R-:W-:Y:S01]  /*9b50*/  F2FP.BF16.F32.PACK_AB R156, R206.reuse, R207 ;  /* 0x000000cfce9c723e */ /* 0x040fe200000010ff */
[----:B------:R-:W-:Y:S01]  /*9b60*/  FADD.FTZ R206, R206, R188 ;  /* 0x000000bccece7221 */ /* 0x000fe20000010000 */
[----:B------:R-:W-:Y:S01]  /*9b70*/  F2FP.BF16.F32.PACK_AB R152, R208, R215 ;  /* 0x000000d7d098723e */ /* 0x000fe200000010ff */
[----:B------:R-:W-:Y:S01]  /*9b80*/  FADD.FTZ R215, R215, R187 ;  /* 0x000000bbd7d77221 */ /* 0x000fe20000010000 */
[----:B------:R-:W-:Y:S01]  /*9b90*/  LOP3.LUT R136, R156, R153, RZ, 0xc0, !PT ;  /* 0x000000999c887212 */ /* 0x000fe200078ec0ff */
[----:B------:R-:W-:Y:S01]  /*9ba0*/  FADD.FTZ R206, R203, R206 ;  /* 0x000000cecbce7221 */ /* 0x000fe20000010000 */
[----:B------:R-:W-:Y:S01]  /*9bb0*/  LOP3.LUT R137, R152, R137, RZ, 0xc0, !PT ;  /* 0x0000008998897212 */ /* 0x000fe200078ec0ff */
[----:B-1----:R-:W-:Y:S01]  /*9bc0*/  HMMA.16816.F32.BF16 R36, R4, R148, R36 ;  /* 0x000000940424723c */ /* 0x002fe20000041824 */
[----:B------:R-:W-:Y:S01]  /*9bd0*/  LDSM.16.MT88.4 R156, [R200+0x14800] ;  /* 0x01480000c89c783b */ /* 0x000fe20000004200 */
[----:B------:R-:W-:Y:S01]  /*9be0*/  FADD.FTZ R215, R208, R215 ;  /* 0x000000d7d0d77221 */ /* 0x000fe20000010000 */
[----:B------:R-:W-:-:S03]  /*9bf0*/  FADD.FTZ R205, R205, R206 ;  /* 0x000000cecdcd7221 */ /* 0x000fc60000010000 */
[----:B------:R-:W-:Y:S02]  /*9c00*/  FADD.FTZ R204, R204, R215 ;  /* 0x000000d7cccc7221 */ /* 0x000fe40000010000 */
[----:B------:R-:W-:Y:S02]  /*9c10*/  HMMA.16816.F32.BF16 R16, R136, R144, R16 ;  /* 0x000000908810723c */ /* 0x000fe40000041810 */
[----:B------:R-:W-:-:S06]  /*9c20*/  FADD.FTZ R204, R202, R204 ;  /* 0x000000cccacc7221 */ /* 0x000fcc0000010000 */
[C---:B------:R-:W-:Y:S01]  /*9c30*/  HMMA.16816.F32.BF16 R20, R136.reuse, R146, R20 ;  /* 0x000000928814723c */ /* 0x040fe20000041814 */
[----:B------:R-:W1:Y:S07]  /*9c40*/  LDSM.16.MT88.4 R144, [R198+0x4800] ;  /* 0x00480000c690783b */ /* 0x000e6e0000004200 */
[C---:B------:R-:W-:Y:S08]  /*9c50*/  HMMA.16816.F32.BF16 R24, R136.reuse, R140, R24 ;  /* 0x0000008c8818723c */ /* 0x040ff00000041818 */
[----:B------:R-:W-:Y:S01]  /*9c60*/  HMMA.16816.F32.BF16 R28, R136, R142, R28 ;  /* 0x0000008e881c723c */ /* 0x000fe2000004181c */
[----:B------:R-:W2:Y:S07]  /*9c70*/  LDSM.16.MT88.4 R140, [R197+0x4800] ;  /* 0x00480000c58c783b */ /* 0x000eae0000004200 */
[C---:B------:R-:W-:Y:S01]  /*9c80*/  HMMA.16816.F32.BF16 R40, R4.reuse, R150, R40 ;  /* 0x000000960428723c */ /* 0x040fe20000041828 */
[----:B------:R-:W-:Y:S07]  /*9c90*/  LDSM.16.MT88.4 R148, [R200+0x10800] ;  /* 0x01080000c894783b */ /* 0x000fee0000004200 */
[----:B------:R-:W-:Y:S01]  /*9ca0*/  HMMA.16816.F32.BF16 R4, R4, R154, R128 ;  /* 0x0000009a0404723c */ /* 0x000fe20000041880 */
[----:B------:R-:W3:Y:S04]  /*9cb0*/  LDSM.16.MT88.4 R128, [R200+0x16800] ;  /* 0x01680000c880783b */ /* 0x000ee80000004200 */
[----:B------:R-:W4:Y:S03]  /*9cc0*/  LDSM.16.MT88.4 R152, [R198+0x2800] ;  /* 0x00280000c698783b */ /* 0x000f260000004200 */
[C---:B------:R-:W-:Y:S08]  /*9cd0*/  HMMA.16816.F32.BF16 R48, R136.reuse, R174, R48 ;  /* 0x000000ae8830723c */ /* 0x040ff00000041830 */
[----:B-1----:R-:W-:Y:S01]  /*9ce0*/  HMMA.16816.F32.BF16 R84, R136, R144, R84 ;  /* 0x000000908854723c */ /* 0x002fe20000041854 */
[----:B------:R-:W-:-:S04]  /*9cf0*/  MOV R144, UR28 ;  /* 0x0000001c00907c02 */ /* 0x000fc80008000f00 */
[----:B------:R-:W-:-:S03]  /*9d00*/  LOP3.LUT R144, R144, UR21, R235, 0x96, !PT ;  /* 0x0000001590907c12 */ /* 0x000fc6000f8e96eb */
[----:B------:R-:W-:Y:S02]  /*9d10*/  HMMA.16816.F32.BF16 R88, R136, R146, R88 ;  /* 0x000000928858723c */ /* 0x000fe40000041858 */
[----:B------:R-:W-:-:S05]  /*9d20*/  IMAD.WIDE.U32 R144, R144, -0x326172a9, RZ ;  /* 0xcd9e8d5790907825 */ /* 0x000fca00078e00ff */
[----:B------:R-:W-:Y:S01]  /*9d30*/  LOP3.LUT R145, R238, UR30, R145, 0x96, !PT ;  /* 0x0000001eee917c12 */ /* 0x000fe2000f8e9691 */
[----:B--2---:R-:W-:Y:S01]  /*9d40*/  HMMA.16816.F32.BF16 R92, R136, R140, R92 ;  /* 0x0000008c885c723c */ /* 0x004fe2000004185c */
[----:B------:R-:W-:-:S03]  /*9d50*/  LOP3.LUT R144, R144, UR29, R227, 0x96, !PT ;  /* 0x0000001d90907c12 */ /* 0x000fc6000f8e96e3 */
[----:B------:R-:W-:-:S04]  /*9d60*/  IMAD.WIDE.U32 R174, R145, -0x2daee0ad, RZ ;  /* 0xd2511f5391ae7825 */ /* 0x000fc800078e00ff */
[----:B------:R-:W-:Y:S01]  /*9d70*/  HMMA.16816.F32.BF16 R96, R136, R142, R96 ;  /* 0x0000008e8860723c */ /* 0x000fe20000041860 */
[----:B------:R-:W1:Y:S01]  /*9d80*/  LDSM.16.MT88.4 R140, [R198+0x6800] ;  /* 0x00680000c68c783b */ /* 0x000e620000004200 */
[----:B------:R-:W-:Y:S01]  /*9d90*/  IMAD.WIDE.U32 R144, R144, -0x2daee0ad, RZ ;  /* 0xd2511f5390907825 */ /* 0x000fe200078e00ff */
[----:B------:R-:W-:-:S04]  /*9da0*/  LOP3.LUT R146, R230, UR35, R175, 0x96, !PT ;  /* 0x00000023e6927c12 */ /* 0x000fc8000f8e96af */
[----:B------:R-:W-:Y:S01]  /*9db0*/  LOP3.LUT R174, R174, UR34, R145, 0x96, !PT ;  /* 0x00000022aeae7c12 */ /* 0x000fe2000f8e9691 */
[----:B---3--:R-:W-:Y:S01]  /*9dc0*/  HMMA.16816.F32.BF16 R100, R136, R128, R100 ;  /* 0x000000808864723c */ /* 0x008fe20000041864 */
[----:B------:R-:W-:-:S04]  /*9dd0*/  IMAD.WIDE.U32 R146, R146, -0x326172a9, RZ ;  /* 0xcd9e8d5792927825 */ /* 0x000fc800078e00ff */
[----:B------:R-:W-:Y:S01]  /*9de0*/  IMAD.WIDE.U32 R174, R174, -0x326172a9, RZ ;  /* 0xcd9e8d57aeae7825 */ /* 0x000fe200078e00ff */
[----:B------:R-:W-:Y:S02]  /*9df0*/  LOP3.LUT R145, R226, UR27, R147, 0x96, !PT ;  /* 0x0000001be2917c12 */ /* 0x000fe4000f8e9693 */
        /* <DEDUP_REMOVED lines=8> */
[----:B------:R-:W-:Y:S01]  /*9e80*/  HMMA.16816.F32.BF16 R44, R136, R172, R44 ;  /* 0x000000ac882c723c */ /* 0x000fe2000004182c */
[----:B------:R-:W-:-:S05]  /*9e90*/  LOP3.LUT R172, R146, UR25, R175, 0x96, !PT ;  /* 0x0000001992ac7c12 */ /* 0x000fca000f8e96af */
[----:B------:R-:W-:Y:S02]  /*9ea0*/  IMAD.WIDE.U32 R172, R172, -0x2daee0ad, RZ ;  /* 0xd2511f53acac7825 */ /* 0x000fe400078e00ff */
[----:B------:R-:W-:Y:S02]  /*9eb0*/  HMMA.16816.F32.BF16 R32, R136, R176, R32 ;  /* 0x000000b08820723c */ /* 0x000fe40000041820 */
[----:B------:R-:W-:-:S06]  /*9ec0*/  IMAD.WIDE.U32 R176, R145, -0x2daee0ad, RZ ;  /* 0xd2511f5391b07825 */ /* 0x000fcc00078e00ff */
[C---:B-1----:R-:W-:Y:S01]  /*9ed0*/  HMMA.16816.F32.BF16 R120, R136.reuse, R142, R120 ;  /* 0x0000008e8878723c */ /* 0x042fe20000041878 */
[----:B------:R-:W-:Y:S02]  /*9ee0*/  LOP3.LUT R142, R176, UR32, R173, 0x96, !PT ;  /* 0x00000020b08e7c12 */ /* 0x000fe4000f8e96ad */
[----:B------:R-:W-:Y:S02]  /*9ef0*/  LOP3.LUT R176, R144, UR33, R177, 0x96, !PT ;  /* 0x0000002190b07c12 */ /* 0x000fe4000f8e96b1 */
[----:B------:R-:W-:Y:S01]  /*9f00*/  LDSM.16.MT88.4 R144, [R200+0x13000] ;  /* 0x01300000c890783b */ /* 0x000fe20000004200 */
[----:B------:R-:W-:Y:S02]  /*9f10*/  IMAD.WIDE.U32 R142, R142, -0x326172a9, RZ ;  /* 0xcd9e8d578e8e7825 */ /* 0x000fe400078e00ff */
[----:B------:R-:W-:Y:S02]  /*9f20*/  HMMA.16816.F32.BF16 R116, R136, R140, R116 ;  /* 0x0000008c8874723c */ /* 0x000fe40000041874 */
[----:B------:R-:W-:Y:S01]  /*9f30*/  FFMA.FTZ R141, R228, UR36, -R212 ;  /* 0x00000024e48d7c23 */ /* 0x000fe200080108d4 */
[----:B------:R-:W-:Y:S01]  /*9f40*/  IMAD.WIDE.U32 R176, R176, -0x326172a9, RZ ;  /* 0xcd9e8d57b0b07825 */ /* 0x000fe200078e00ff */
[----:B------:R-:W-:-:S03]  /*9f50*/  PRMT R140, R142, 0x7773, RZ ;  /* 0x000077738e8c7816 */ /* 0x000fc600000000ff */
[----:B------:R-:W-:Y:S02]  /*9f60*/  FFMA.FTZ R228, R219, UR36, -R212 ;  /* 0x00000024dbe47c23 */ /* 0x000fe400080108d4 */
[----:B------:R1:W5:Y:S01]  /*9f70*/  MUFU.EX2 R219, R141 ;  /* 0x0000008d00db7308 */ /* 0x0003620000000800 */
[C---:B--2---:R-:W-:Y:S01]  /*9f80*/  HMMA.16816.F32.BF16 R124, R136.reuse, R128, R124 ;  /* 0x00000080887c723c */ /* 0x044fe2000004187c */
[----:B------:R-:W-:Y:S02]  /*9f90*/  MOV R129, R142 ;  /* 0x0000008e00817202 */ /* 0x000fe40000000f00 */
[----:B------:R-:W2:Y:S01]  /*9fa0*/  MUFU.EX2 R228, R228 ;  /* 0x000000e400e47308 */ /* 0x000ea20000000800 */
[C---:B------:R-:W-:Y:S02]  /*9fb0*/  PRMT R128, R142.reuse, 0x7771, RZ ;  /* 0x000077718e807816 */ /* 0x040fe400000000ff */
[----:B------:R-:W-:Y:S02]  /*9fc0*/  PRMT R142, R142, 0x7772, RZ ;  /* 0x000077728e8e7816 */ /* 0x000fe400000000ff */
[----:B------:R-:W-:Y:S01]  /*9fd0*/  LOP3.LUT R129, R129, 0xff, RZ, 0xc0, !PT ;  /* 0x000000ff81817812 */ /* 0x000fe200078ec0ff */
[C---:B------:R-:W-:Y:S01]  /*9fe0*/  HMMA.16816.F32.BF16 R4, R136.reuse, R130, R4 ;  /* 0x000000828804723c */ /* 0x040fe20000041804 */
[----:B------:R-:W-:Y:S01]  /*9ff0*/  PRMT R140, R142, 0x5410, R140 ;  /* 0x000054108e8c7816 */ /* 0x000fe2000000008c */
[----:B------:R-:W-:Y:S01]  /*a000*/  FFMA.FTZ R130, R232, UR36, -R212 ;  /* 0x00000024e8827c23 */ /* 0x000fe200080108d4 */
[----:B------:R-:W-:Y:S01]  /*a010*/  PRMT R128, R129, 0x5410, R128 ;  /* 0x0000541081807816 */ /* 0x000fe20000000080 */
[----:B------:R3:W2:Y:S01]  /*a020*/  MUFU.EX2 R232, R233 ;  /* 0x000000e900e87308 */ /* 0x0006a20000000800 */
[----:B-1----:R-:W-:Y:S01]  /*a030*/  LOP3.LUT R141, R176, UR12, R143, 0x96, !PT ;  /* 0x0000000cb08d7c12 */ /* 0x002fe2000f8e968f */
[----:B-----5:R-:W-:Y:S01]  /*a040*/  FADD.FTZ R205, R219, R205 ;  /* 0x000000cddbcd7221 */ /* 0x020fe20000010000 */
[----:B------:R-:W-:Y:S01]  /*a050*/  LOP3.LUT R131, R140, 0xff00ff, RZ, 0xc0, !PT ;  /* 0x00ff00ff8c837812 */ /* 0x000fe200078ec0ff */
[----:B------:R-:W-:Y:S01]  /*a060*/  HMMA.16816.F32.BF16 R132, R136, R178, R132 ;  /* 0x000000b28884723c */ /* 0x000fe20000041884 */
[----:B------:R-:W-:-:S02]  /*a070*/  LOP3.LUT R129, R141, 0xff, RZ, 0xc0, !PT ;  /* 0x000000ff8d817812 */ /* 0x000fc400078ec0ff */
[--C-:B------:R-:W-:Y:S02]  /*a080*/  HSET2.LE.AND R128, R128, R201.reuse, PT ;  /* 0x000000c980807233 */ /* 0x100fe40003803000 */
[----:B------:R-:W-:-:S03]  /*a090*/  HSET2.LE.AND R131, R131, R201, PT ;  /* 0x000000c983837233 */ /* 0x000fc60003803000 */
[C---:B------:R-:W-:Y:S01]  /*a0a0*/  HMMA.16816.F32.BF16 R36, R136.reuse, R168, R36 ;  /* 0x000000a88824723c */ /* 0x040fe20000041824 */
[----:B---3--:R-:W-:Y:S02]  /*a0b0*/  FFMA.FTZ R233, R217, UR36, -R211 ;  /* 0x00000024d9e97c23 */ /* 0x008fe400080108d3 */
[----:B------:R1:W3:Y:S05]  /*a0c0*/  MUFU.EX2 R217, R130 ;  /* 0x0000008200d97308 */ /* 0x0002ea0000000800 */
[C---:B------:R-:W-:Y:S01]  /*a0d0*/  HMMA.16816.F32.BF16 R40, R136.reuse, R170, R40 ;  /* 0x000000aa8828723c */ /* 0x040fe20000041828 */
[----:B------:R-:W-:Y:S01]  /*a0e0*/  MUFU.EX2 R233, R233 ;  /* 0x000000e900e97308 */ /* 0x000fe20000000800 */
[----:B------:R-:W-:Y:S06]  /*a0f0*/  LDSM.16.MT88.4 R168, [R200+0x11000] ;  /* 0x01100000c8a8783b */ /* 0x000fec0000004200 */
[----:B------:R-:W-:Y:S01]  /*a100*/  HMMA.16816.F32.BF16 R60, R136, R160, R60 ;  /* 0x000000a0883c723c */ /* 0x000fe2000004183c */
[----:B-1----:R-:W-:-:S07]  /*a110*/  SHF.R.U32.HI R130, RZ, 0x18, R141 ;  /* 0x00000018ff827819 */ /* 0x002fce000001168d */
        /* <DEDUP_REMOVED lines=8> */
[----:B------:R-:W-:Y:S01]  /*a1a0*/  HMMA.16816.F32.BF16 R112, R136, R154, R112 ;  /* 0x0000009a8870723c */ /* 0x000fe20000041870 */
[C---:B------:R-:W-:Y:S01]  /*a1b0*/  LOP3.LUT R137, R141.reuse, 0xffff, RZ, 0xc0, !PT ;  /* 0x0000ffff8d897812 */ /* 0x040fe200078ec0ff */
[----:B------:R-:W-:Y:S01]  /*a1c0*/  FFMA.FTZ R138, R218, UR36, -R211 ;  /* 0x00000024da8a7c23 */ /* 0x000fe200080108d3 */
[----:B------:R-:W-:Y:S01]  /*a1d0*/  PRMT R136, R141, 0x7632, R136 ;  /* 0x000076328d887816 */ /* 0x000fe20000000088 */
[----:B------:R1:W-:Y:S01]  /*a1e0*/  MUFU.EX2 R218, R229 ;  /* 0x000000e500da7308 */ /* 0x0003e20000000800 */
[----:B------:R-:W4:Y:S01]  /*a1f0*/  LDSM.16.MT88.4 R140, [R199+0x13000] ;  /* 0x01300000c78c783b */ /* 0x000f220000004200 */
[----:B------:R-:W-:-:S02]  /*a200*/  SHF.R.U32.HI R137, RZ, 0x8, R137 ;  /* 0x00000008ff897819 */ /* 0x000fc40000011689 */
[----:B------:R-:W-:Y:S01]  /*a210*/  LOP3.LUT R136, R136, 0xff, RZ, 0xc0, !PT ;  /* 0x000000ff88887812 */ /* 0x000fe200078ec0ff */
[----:B------:R-:W5:Y:S01]  /*a220*/  LDSM.16.MT88.4 R152, [R198+0x1000] ;  /* 0x00100000c698783b */ /* 0x000f620000004200 */
[----:B------:R-:W-:Y:S02]  /*a230*/  PRMT R129, R129, 0x5410, R137 ;  /* 0x0000541081817816 */ /* 0x000fe40000000089 */
[----:B------:R-:W-:Y:S02]  /*a240*/  PRMT R136, R136, 0x5410, R130 ;  /* 0x0000541088887816 */ /* 0x000fe40000000082 */
[C---:B--2---:R-:W-:Y:S01]  /*a250*/  F2FP.BF16.F32.PACK_AB R137, R228.reuse, R219 ;  /* 0x000000dbe489723e */ /* 0x044fe200000010ff */
[----:B------:R-:W-:Y:S01]  /*a260*/  FADD.FTZ R228, R228, R205 ;  /* 0x000000cde4e47221 */ /* 0x000fe20000010000 */
[----:B-1----:R-:W-:-:S03]  /*a270*/  FFMA.FTZ R229, R216, UR36, -R211 ;  /* 0x00000024d8e57c23 */ /* 0x002fc600080108d3 */
[----:B------:R-:W-:Y:S01]  /*a280*/  FADD.FTZ R228, R232, R228 ;  /* 0x000000e4e8e47221 */ /* 0x000fe20000010000 */
[----:B------:R3:W1:Y:S04]  /*a290*/  MUFU.EX2 R216, R138 ;  /* 0x0000008a00d87308 */ /* 0x0006680000000800 */
[----:B------:R-:W2:Y:S04]  /*a2a0*/  MUFU.EX2 R229, R229 ;  /* 0x000000e500e57308 */ /* 0x000ea80000000800 */
[----:B------:R5:W-:Y:S01]  /*a2b0*/  MUFU.EX2 R211, R183 ;  /* 0x000000b700d37308 */ /* 0x000be20000000800 */
[C---:B---3--:R-:W-:Y:S01]  /*a2c0*/  F2FP.BF16.F32.PACK_AB R138, R217.reuse, R232 ;  /* 0x000000e8d98a723e */ /* 0x048fe200000010ff */
[----:B------:R-:W-:-:S03]  /*a2d0*/  FADD.FTZ R217, R217, R228 ;  /* 0x000000e4d9d97221 */ /* 0x000fc60000010000 */
[----:B------:R-:W-:Y:S02]  /*a2e0*/  LOP3.LUT R130, R138, R128, RZ, 0xc0, !PT ;  /* 0x000000808a827212 */ /* 0x000fe400078ec0ff */
[--C-:B------:R-:W-:Y:S02]  /*a2f0*/  HSET2.LE.AND R128, R129, R201.reuse, PT ;  /* 0x000000c981807233 */ /* 0x100fe40003803000 */
[----:B------:R-:W-:Y:S02]  /*a300*/  HSET2.LE.AND R129, R136, R201, PT ;  /* 0x000000c988817233 */ /* 0x000fe40003803000 */
[----:B-1----:R-:W-:Y:S02]  /*a310*/  F2FP.BF16.F32.PACK_AB R138, R216, R218 ;  /* 0x000000dad88a723e */ /* 0x002fe400000010ff */
[----:B--2---:R-:W-:Y:S01]  /*a320*/  F2FP.BF16.F32.PACK_AB R160, R229, R233 ;  /* 0x000000e9e5a0723e */ /* 0x004fe200000010ff */
[----:B------:R-:W-:Y:S01]  /*a330*/  FADD.FTZ R233, R233, R204 ;  /* 0x000000cce9e97221 */ /* 0x000fe20000010000 */
[----:B------:R-:W-:-:S02]  /*a340*/  LOP3.LUT R131, R138, R131, RZ, 0xc0, !PT ;  /* 0x000000838a837212 */ /* 0x000fc400078ec0ff */
[----:B------:R-:W-:Y:S01]  /*a350*/  LOP3.LUT R128, R137, R128, RZ, 0xc0, !PT ;  /* 0x0000008089807212 */ /* 0x000fe200078ec0ff */
[----:B------:R-:W-:Y:S01]  /*a360*/  FADD.FTZ R233, R229, R233 ;  /* 0x000000e9e5e97221 */ /* 0x000fe20000010000 */
[----:B------:R-:W-:Y:S01]  /*a370*/  LOP3.LUT R129, R160, R129, RZ, 0xc0, !PT ;  /* 0x00000081a0817212 */ /* 0x000fe200078ec0ff */
[----:B------:R-:W1:Y:S02]  /*a380*/  LDSM.16.MT88.4 R136, [R198+0x3000] ;  /* 0x00300000c688783b */ /* 0x000e640000004200 */
[----:B------:R-:W-:-:S04]  /*a390*/  FADD.FTZ R218, R218, R233 ;  /* 0x000000e9dada7221 */ /* 0x000fc80000010000 */
[----:B----4-:R-:W-:Y:S01]  /*a3a0*/  HMMA.16816.F32.BF16 R44, R128, R140, R44 ;  /* 0x0000008c802c723c */ /* 0x010fe2000004182c */
[----:B------:R-:W-:-:S07]  /*a3b0*/  FADD.FTZ R218, R216, R218 ;  /* 0x000000dad8da7221 */ /* 0x000fce0000010000 */
        /* <DEDUP_REMOVED lines=8> */
[C---:B------:R-:W-:Y:S01]  /*a440*/  HMMA.16816.F32.BF16 R160, R128.reuse, R168, R8 ;  /* 0x000000a880a0723c */ /* 0x040fe20000041808 */
[----:B------:R-:W-:Y:S07]  /*a450*/  LDSM.16.MT88.4 R8, [R199+0x17000] ;  /* 0x01700000c708783b */ /* 0x000fee0000004200 */
[C---:B------:R-:W-:Y:S01]  /*a460*/  HMMA.16816.F32.BF16 R12, R128.reuse, R170, R12 ;  /* 0x000000aa800c723c */ /* 0x040fe2000004180c */
[----:B------:R-:W-:Y:S07]  /*a470*/  LDSM.16.MT88.4 R168, [R200+0x15000] ;  /* 0x01500000c8a8783b */ /* 0x000fee0000004200 */
[C---:B------:R-:W-:Y:S08]  /*a480*/  HMMA.16816.F32.BF16 R16, R128.reuse, R156, R16 ;  /* 0x0000009c8010723c */ /* 0x040ff00000041810 */
        /* <DEDUP_REMOVED lines=11> */
[----:B---3--:R-:W-:Y:S01]  /*a540*/  HMMA.16816.F32.BF16 R92, R128, R144, R92 ;  /* 0x00000090805c723c */ /* 0x008fe2000004185c */
[----:B------:R-:W-:-:S02]  /*a550*/  LOP3.LUT R144, R174, UR13, R177, 0x96, !PT ;  /* 0x0000000dae907c12 */ /* 0x000fc4000f8e96b1 */
[----:B------:R-:W-:Y:S03]  /*a560*/  LDSM.16.MT88.4 R176, [R199+0x13800] ;  /* 0x01380000c7b0783b */ /* 0x000fe60000004200 */
[----:B------:R-:W-:Y:S02]  /*a570*/  IMAD.WIDE.U32 R144, R144, -0x2daee0ad, RZ ;  /* 0xd2511f5390907825 */ /* 0x000fe400078e00ff */
[----:B----4-:R-:W-:Y:S03]  /*a580*/  HMMA.16816.F32.BF16 R76, R128, R152, R76 ;  /* 0x00000098804c723c */ /* 0x010fe6000004184c */
[----:B------:R-:W-:-:S04]  /*a590*/  LOP3.LUT R172, R172, UR31, R145, 0x96, !PT ;  /* 0x0000001facac7c12 */ /* 0x000fc8000f8e9691 */
[C---:B------:R-:W-:Y:S01]  /*a5a0*/  LOP3.LUT R145, R172.reuse, 0xffff, RZ, 0xc0, !PT ;  /* 0x0000ffffac917812 */ /* 0x040fe200078ec0ff */
[C---:B------:R-:W-:Y:S01]  /*a5b0*/  HMMA.16816.F32.BF16 R80, R128.reuse, R154, R80 ;  /* 0x0000009a8050723c */ /* 0x040fe20000041850 */
[----:B------:R-:W3:Y:S07]  /*a5c0*/  LDSM.16.MT88.4 R152, [R200+0x17800] ;  /* 0x01780000c898783b */ /* 0x000eee0000004200 */
[C---:B-----5:R-:W-:Y:S08]  /*a5d0*/  HMMA.16816.F32.BF16 R60, R128.reuse, R156, R60 ;  /* 0x0000009c803c723c */ /* 0x060ff0000004183c */
        /* <DEDUP_REMOVED lines=8> */
[----:B------:R-:W-:Y:S01]  /*a660*/  HMMA.16816.F32.BF16 R96, R128, R146, R96 ;  /* 0x000000928060723c */ /* 0x000fe20000041860 */
[----:B------:R-:W-:-:S02]  /*a670*/  PRMT R146, R172, 0x7632, R146 ;  /* 0x00007632ac927816 */ /* 0x000fc40000000092 */
[----:B------:R-:W-:Y:S02]  /*a680*/  SHF.R.U32.HI R147, RZ, 0x8, R145 ;  /* 0x00000008ff937819 */ /* 0x000fe40000011691 */
[----:B------:R-:W-:-:S03]  /*a690*/  LOP3.LUT R145, R146, 0xff, RZ, 0xc0, !PT ;  /* 0x000000ff92917812 */ /* 0x000fc600078ec0ff */
[----:B------:R-:W-:Y:S01]  /*a6a0*/  HMMA.16816.F32.BF16 R108, R128, R8, R108 ;  /* 0x00000008806c723c */ /* 0x000fe2000004186c */
[C---:B------:R-:W-:Y:S02]  /*a6b0*/  PRMT R9, R144.reuse, 0x7771, RZ ;  /* 0x0000777190097816 */ /* 0x040fe400000000ff */
[----:B------:R-:W-:-:S05]  /*a6c0*/  PRMT R8, R144, 0x7773, RZ ;  /* 0x0000777390087816 */ /* 0x000fca00000000ff */
[C---:B------:R-:W-:Y:S01]  /*a6d0*/  HMMA.16816.F32.BF16 R112, R128.reuse, R10, R112 ;  /* 0x0000000a8070723c */ /* 0x040fe20000041870 */
[--C-:B------:R-:W-:Y:S01]  /*a6e0*/  FFMA.FTZ R11, R214, UR36, -R212.reuse ;  /* 0x00000024d60b7c23 */ /* 0x100fe200080108d4 */
[--C-:B------:R-:W-:Y:S01]  /*a6f0*/  FFMA.FTZ R214, R213, UR36, -R212.reuse ;  /* 0x00000024d5d67c23 */ /* 0x100fe200080108d4 */
[----:B------:R-:W-:Y:S01]  /*a700*/  MOV R10, R144 ;  /* 0x00000090000a7202 */ /* 0x000fe20000000f00 */
[----:B------:R-:W-:Y:S01]  /*a710*/  FFMA.FTZ R212, R180, UR36, -R212 ;  /* 0x00000024b4d47c23 */ /* 0x000fe200080108d4 */
[----:B------:R5:W2:Y:S01]  /*a720*/  MUFU.EX2 R213, R11 ;  /* 0x0000000b00d57308 */ /* 0x000aa20000000800 */
[----:B------:R-:W-:Y:S01]  /*a730*/  LDSM.16.MT88.4 R180, [R200+0x15800] ;  /* 0x01580000c8b4783b */ /* 0x000fe20000004200 */
[----:B------:R-:W-:Y:S01]  /*a740*/  LOP3.LUT R10, R10, 0xff, RZ, 0xc0, !PT ;  /* 0x000000ff0a0a7812 */ /* 0x000fe200078ec0ff */
[----:B-1----:R-:W-:Y:S01]  /*a750*/  HMMA.16816.F32.BF16 R116, R128, R136, R116 ;  /* 0x000000888074723c */ /* 0x002fe20000041874 */
[----:B------:R-:W1:Y:S02]  /*a760*/  MUFU.EX2 R214, R214 ;  /* 0x000000d600d67308 */ /* 0x000e640000000800 */
[----:B------:R-:W-:-:S02]  /*a770*/  PRMT R9, R10, 0x5410, R9 ;  /* 0x000054100a097816 */ /* 0x000fc40000000009 */
[----:B------:R-:W3:Y:S03]  /*a780*/  MUFU.EX2 R212, R212 ;  /* 0x000000d400d47308 */ /* 0x000ee60000000800 */
[C---:B------:R-:W-:Y:S01]  /*a790*/  HMMA.16816.F32.BF16 R120, R128.reuse, R138, R120 ;  /* 0x0000008a8078723c */ /* 0x040fe20000041878 */
[----:B------:R-:W4:Y:S01]  /*a7a0*/  LDSM.16.MT88.4 R136, [R200+0x13800] ;  /* 0x01380000c888783b */ /* 0x000f220000004200 */
[----:B-----5:R-:W-:Y:S01]  /*a7b0*/  PRMT R11, R144, 0x7772, RZ ;  /* 0x00007772900b7816 */ /* 0x020fe200000000ff */
[----:B--2---:R-:W-:Y:S01]  /*a7c0*/  FADD.FTZ R217, R213, R217 ;  /* 0x000000d9d5d97221 */ /* 0x004fe20000010000 */
[----:B------:R-:W-:Y:S02]  /*a7d0*/  LOP3.LUT R144, R172, 0xff, RZ, 0xc0, !PT ;  /* 0x000000ffac907812 */ /* 0x000fe400078ec0ff */
[----:B------:R-:W-:Y:S02]  /*a7e0*/  SHF.R.U32.HI R172, RZ, 0x18, R172 ;  /* 0x00000018ffac7819 */ /* 0x000fe400000116ac */
[----:B------:R-:W-:Y:S01]  /*a7f0*/  HMMA.16816.F32.BF16 R124, R128, R140, R124 ;  /* 0x0000008c807c723c */ /* 0x000fe2000004187c */
[----:B------:R-:W-:Y:S01]  /*a800*/  PRMT R8, R11, 0x5410, R8 ;  /* 0x000054100b087816 */ /* 0x000fe20000000008 */
[----:B-1----:R-:W-:Y:S01]  /*a810*/  FADD.FTZ R217, R214, R217 ;  /* 0x000000d9d6d97221 */ /* 0x002fe20000010000 */
[----:B------:R-:W-:-:S02]  /*a820*/  PRMT R11, R145, 0x5410, R172 ;  /* 0x00005410910b7816 */ /* 0x000fc400000000ac */
[----:B------:R-:W-:Y:S01]  /*a830*/  PRMT R10, R144, 0x5410, R147 ;  /* 0x00005410900a7816 */ /* 0x000fe20000000093 */
[----:B------:R-:W-:Y:S01]  /*a840*/  LDSM.16.MT88.4 R172, [R198+0x1800] ;  /* 0x00180000c6ac783b */ /* 0x000fe20000004200 */
[--C-:B------:R-:W-:Y:S01]  /*a850*/  HSET2.LE.AND R141, R9, R201.reuse, PT ;  /* 0x000000c9098d7233 */ /* 0x100fe20003803000 */
[----:B------:R-:W-:Y:S01]  /*a860*/  HMMA.16816.F32.BF16 R4, R128, R142, R4 ;  /* 0x0000008e8004723c */ /* 0x000fe20000041804 */
[----:B------:R-:W-:Y:S01]  /*a870*/  LOP3.LUT R8, R8, 0xff00ff, RZ, 0xc0, !PT ;  /* 0x00ff00ff08087812 */ /* 0x000fe200078ec0ff */
[----:B------:R-:W1:Y:S01]  /*a880*/  LDSM.16.MT88.4 R128, [R198+0x7800] ;  /* 0x00780000c680783b */ /* 0x000e620000004200 */
[--C-:B------:R-:W-:Y:S01]  /*a890*/  HSET2.LE.AND R9, R11, R201.reuse, PT ;  /* 0x000000c90b097233 */ /* 0x100fe20003803000 */
[----:B------:R-:W-:Y:S01]  /*a8a0*/  FADD.FTZ R217, R209, R217 ;  /* 0x000000d9d1d97221 */ /* 0x000fe20000010000 */
[----:B------:R-:W-:Y:S01]  /*a8b0*/  F2FP.BF16.F32.PACK_AB R140, R240, R241 ;  /* 0x000000f1f08c723e */ /* 0x000fe200000010ff */
[----:B------:R-:W-:Y:S01]  /*a8c0*/  FADD.FTZ R241, R241, R218 ;  /* 0x000000daf1f17221 */ /* 0x000fe20000010000 */
[--C-:B------:R-:W-:Y:S01]  /*a8d0*/  HSET2.LE.AND R10, R10, R201.reuse, PT ;  /* 0x000000c90a0a7233 */ /* 0x100fe20003803000 */
[----:B---3--:R-:W-:Y:S01]  /*a8e0*/  FADD.FTZ R237, R212, R217 ;  /* 0x000000d9d4ed7221 */ /* 0x008fe20000010000 */
[----:B------:R-:W-:Y:S01]  /*a8f0*/  F2FP.BF16.F32.PACK_AB R145, R214, R213 ;  /* 0x000000d5d691723e */ /* 0x000fe200000010ff */
[----:B------:R-:W-:Y:S01]  /*a900*/  FADD.FTZ R241, R240, R241 ;  /* 0x000000f1f0f17221 */ /* 0x000fe20000010000 */
[----:B------:R-:W-:-:S02]  /*a910*/  HSET2.LE.AND R11, R8, R201, PT ;  /* 0x000000c9080b7233 */ /* 0x000fc40003803000 */
[----:B------:R-:W-:Y:S01]  /*a920*/  LOP3.LUT R9, R140, R9, RZ, 0xc0, !PT ;  /* 0x000000098c097212 */ /* 0x000fe200078ec0ff */
[----:B------:R-:W-:Y:S01]  /*a930*/  FADD.FTZ R241, R211, R241 ;  /* 0x000000f1d3f17221 */ /* 0x000fe20000010000 */
[----:B------:R-:W-:Y:S02]  /*a940*/  F2FP.BF16.F32.PACK_AB R144, R212, R209 ;  /* 0x000000d1d490723e */ /* 0x000fe400000010ff */
[C---:B------:R-:W-:Y:S01]  /*a950*/  F2FP.BF16.F32.PACK_AB R140, R210.reuse, R211 ;  /* 0x000000d3d28c723e */ /* 0x040fe200000010ff */
[----:B------:R-:W-:Y:S01]  /*a960*/  FADD.FTZ R236, R210, R241 ;  /* 0x000000f1d2ec7221 */ /* 0x000fe20000010000 */
[----:B------:R-:W-:Y:S02]  /*a970*/  LOP3.LUT R8, R145, R10, RZ, 0xc0, !PT ;  /* 0x0000000a91087212 */ /* 0x000fe400078ec0ff */
[----:B------:R-:W-:Y:S02]  /*a980*/  LOP3.LUT R10, R144, R141, RZ, 0xc0, !PT ;  /* 0x0000008d900a7212 */ /* 0x000fe400078ec0ff */
[----:B------:R-:W-:Y:S01]  /*a990*/  LOP3.LUT R11, R140, R11, RZ, 0xc0, !PT ;  /* 0x0000000b8c0b7212 */ /* 0x000fe200078ec0ff */
[----:B------:R-:W2:Y:S04]  /*a9a0*/  LDSM.16.MT88.4 R144, [R199+0x15800] ;  /* 0x01580000c790783b */ /* 0x000ea80000004200 */
[----:B------:R-:W3:Y:S02]  /*a9b0*/  LDSM.16.MT88.4 R140, [R199+0x17800] ;  /* 0x01780000c78c783b */ /* 0x000ee40000004200 */
[C---:B------:R-:W-:Y:S08]  /*a9c0*/  HMMA.16816.F32.BF16 R100, R8.reuse, R152, R100 ;  /* 0x000000980864723c */ /* 0x040ff00000041864 */
[C---:B------:R-:W-:Y:S08]  /*a9d0*/  HMMA.16816.F32.BF16 R104, R8.reuse, R154, R104 ;  /* 0x0000009a0868723c */ /* 0x040ff00000041868 */
[C---:B----4-:R-:W-:Y:S08]  /*a9e0*/  HMMA.16816.F32.BF16 R160, R8.reuse, R156, R160 ;  /* 0x0000009c08a0723c */ /* 0x050ff000000418a0 */
[C---:B------:R-:W-:Y:S08]  /*a9f0*/  HMMA.16816.F32.BF16 R36, R8.reuse, R136, R36 ;  /* 0x000000880824723c */ /* 0x040ff00000041824 */
[C---:B------:R-:W-:Y:S01]  /*aa00*/  HMMA.16816.F32.BF16 R40, R8.reuse, R138, R40 ;  /* 0x0000008a0828723c */ /* 0x040fe20000041828 */
[----:B------:R-:W4:Y:S07]  /*aa10*/  LDSM.16.MT88.4 R136, [R198+0x5800] ;  /* 0x00580000c688783b */ /* 0x000f2e0000004200 */
[C---:B------:R-:W-:Y:S01]  /*aa20*/  HMMA.16816.F32.BF16 R152, R8.reuse, R148, R16 ;  /* 0x000000940898723c */ /* 0x040fe20000041810 */
[----:B------:R-:W-:Y:S07]  /*aa30*/  LDSM.16.MT88.4 R16, [R197+0x3800] ;  /* 0x00380000c510783b */ /* 0x000fee0000004200 */
[C---:B-1----:R-:W-:Y:S08]  /*aa40*/  HMMA.16816.F32.BF16 R116, R8.reuse, R128, R116 ;  /* 0x000000800874723c */ /* 0x042ff00000041874 */
[C---:B------:R-:W-:Y:S01]  /*aa50*/  HMMA.16816.F32.BF16 R120, R8.reuse, R130, R120 ;  /* 0x000000820878723c */ /* 0x040fe20000041878 */
[----:B------:R-:W1:Y:S07]  /*aa60*/  LDSM.16.MT88.4 R128, [R197+0x7800] ;  /* 0x00780000c580783b */ /* 0x000e6e0000004200 */
[C---:B------:R-:W-:Y:S01]  /*aa70*/  HMMA.16816.F32.BF16 R156, R8.reuse, R158, R12 ;  /* 0x0000009e089c723c */ /* 0x040fe2000004180c */
[----:B------:R-:W5:Y:S07]  /*aa80*/  LDSM.16.MT88.4 R12, [R197+0x1800] ;  /* 0x00180000c50c783b */ /* 0x000f6e0000004200 */
[C---:B------:R-:W-:Y:S01]  /*aa90*/  HMMA.16816.F32.BF16 R148, R8.reuse, R150, R20 ;  /* 0x000000960894723c */ /* 0x040fe20000041814 */
[----:B------:R-:W5:Y:S07]  /*aaa0*/  LDSM.16.MT88.4 R20, [R197+0x5800] ;  /* 0x00580000c514783b */ /* 0x000f6e0000004200 */
[C---:B--2---:R-:W-:Y:S08]  /*aab0*/  HMMA.16816.F32.BF16 R76, R8.reuse, R144, R76 ;  /* 0x00000090084c723c */ /* 0x044ff0000004184c */
[C---:B------:R-:W-:Y:S08]  /*aac0*/  HMMA.16816.F32.BF16 R80, R8.reuse, R146, R80 ;  /* 0x000000920850723c */ /* 0x040ff00000041850 */
[C---:B---3--:R-:W-:Y:S08]  /*aad0*/  HMMA.16816.F32.BF16 R108, R8.reuse, R140, R108 ;  /* 0x0000008c086c723c */ /* 0x048ff0000004186c */
[C---:B------:R-:W-:Y:S08]  /*aae0*/  HMMA.16816.F32.BF16 R112, R8.reuse, R142, R112 ;  /* 0x0000008e0870723c */ /* 0x040ff00000041870 */
[C---:B----4-:R-:W-:Y:S08]  /*aaf0*/  HMMA.16816.F32.BF16 R84, R8.reuse, R136, R84 ;  /* 0x000000880854723c */ /* 0x050ff00000041854 */
[C---:B------:R-:W-:Y:S08]  /*ab00*/  HMMA.16816.F32.BF16 R88, R8.reuse, R138, R88 ;  /* 0x0000008a0858723c */ /* 0x040ff00000041858 */
[C---:B-1----:R-:W-:Y:S08]  /*ab10*/  HMMA.16816.F32.BF16 R124, R8.reuse, R128, R124 ;  /* 0x00000080087c723c */ /* 0x042ff0000004187c */
        /* <DEDUP_REMOVED lines=14> */
[----:B------:R-:W-:Y:S01]  /*ac00*/  HMMA.16816.F32.BF16 R128, R8, R130, R4 ;  /* 0x000000820880723c */ /* 0x000fe20000041804 */
[----:B------:R-:W-:-:S04]  /*ac10*/  NOP ;  /* 0x0000000000007918 */ /* 0x000fc80000000000 */
[----:B------:R-:W-:-:S15]  /*ac20*/  BRA.U UP2, `(.L_x_1147) ;  /* 0x0000000102047547 */ /* 0x000fde000b800000 */
.L_x_1145:
[----:B------:R-:W-:-:S12]  /*ac30*/  UIADD3 UR23, UPT, UPT, UR41, -0x1, URZ ;  /* 0xffffffff29177890 */ /* 0x000fd8000fffe0ff */
.L_x_1147:
[----:B------:R-:W-:-:S09]  /*ac40*/  UISETP.GE.AND UP0, UPT, UR23, UR14, UPT ;  /* 0x0000000e1700728c */ /* 0x000fd2000bf06270 */
[----:B------:R-:W-:Y:S05]  /*ac50*/  BRA.U !UP0, `(.L_x_1148) ;  /* 0x0000004508f87547 */ /* 0x000fea000b800000 */
[----:B------:R-:W-:Y:S01]  /*ac60*/  IMAD.U32 R8, RZ, RZ, UR26 ;  /* 0x0000001aff087e24 */ /* 0x000fe2000f8e00ff */
[----:B------:R-:W-:Y:S01]  /*ac70*/  UIMAD.WIDE.U32 UR12, UR23, UR10, URZ ;  /* 0x0000000a170c72a5 */ /* 0x000fe2000f8e00ff */
[----:B------:R-:W-:Y:S01]  /*ac80*/  IMAD.U32 R9, RZ, RZ, UR24 ;  /* 0x00000018ff097e24 */ /* 0x000fe2000f8e00ff */
[----:B------:R-:W-:Y:S01]  /*ac90*/  LOP3.LUT R232, R165, 0x38, R167, 0x78, !PT ;  /* 0x00000038a5e87812 */ /* 0x000fe200078e78a7 */
[----:B------:R-:W-:Y:S01]  /*aca0*/  IMAD.U32 R6, RZ, RZ, UR4 ;  /* 0x00000004ff067e24 */ /* 0x000fe2000f8e00ff */
[----:B------:R-:W-:Y:S01]  /*acb0*/  UIMAD UR4, UR19, UR4, URZ ;  /* 0x00000004130472a4 */ /* 0x000fe2000f8e02ff */
[----:B------:R-:W-:Y:S01]  /*acc0*/  IMAD.WIDE.U32 R8, R0, UR10, R8 ;  /* 0x0000000a00087c25 */ /* 0x000fe2000f8e0008 */
[----:B------:R-:W1:Y:S01]  /*acd0*/  S2R R229, SR_TID.X ;  /* 0x0000000000e57919 */ /* 0x000e620000002100 */
[----:B------:R-:W-:Y:S01]  /*ace0*/  UMOV UR6, 0x400 ;  /* 0x0000040000067882 */ /* 0x000fe20000000000 */
[----:B------:R-:W-:Y:S01]  /*acf0*/  UIMAD UR4, UR22, UR5, UR4 ;  /* 0x00000005160472a4 */ /* 0x000fe2000f8e0204 */
[----:B------:R-:W2:Y:S01]  /*ad00*/  S2UR UR5, SR_CgaCtaId ;  /* 0x00000000000579c3 */ /* 0x000ea20000008800 */
[C---:B------:R-:W-:Y:S01]  /*ad10*/  IMAD.SHL.U32 R219, R167.reuse, 0x40, RZ ;  /* 0x00000040a7db7824 */ /* 0x040fe200078e00ff */
[----:B------:R-:W-:Y:S01]  /*ad20*/  IADD3 R9, PT, PT, R2, R9, RZ ;  /* 0x0000000902097210 */ /* 0x000fe20007ffe0ff */
[----:B------:R-:W-:Y:S01]  /*ad30*/  IMAD.SHL.U32 R216, R167, 0x20, RZ ;  /* 0x00000020a7d87824 */ /* 0x000fe200078e00ff */
[----:B------:R-:W-:Y:S01]  /*ad40*/  MOV R215, 0x40 ;  /* 0x0000004000d77802 */ /* 0x000fe20000000f00 */
[----:B------:R-:W-:Y:S01]  /*ad50*/  IMAD.U32 R4, RZ, RZ, UR23 ;  /* 0x00000017ff047e24 */ /* 0x000fe2000f8e00ff */
[----:B------:R-:W-:Y:S01]  /*ad60*/  LOP3.LUT R0, R219, 0x200, RZ, 0xc0, !PT ;  /* 0x00000200db007812 */ /* 0x000fe200078ec0ff */
[----:B------:R-:W-:Y:S01]  /*ad70*/  IMAD.WIDE.U32 R6, R6, UR22, R8 ;  /* 0x0000001606067c25 */ /* 0x000fe2000f8e0008 */
[----:B------:R-:W-:Y:S01]  /*ad80*/  LOP3.LUT R2, R184, 0x1c0, R219, 0xf8, !PT ;  /* 0x000001c0b8027812 */ /* 0x000fe200078ef8db */
[----:B------:R-:W-:Y:S01]  /*ad90*/  UIADD3 UR42, UP0, UPT, UR42, -0x180, URZ ;  /* 0xfffffe802a2a7890 */ /* 0x000fe2000ff1e0ff */
[----:B------:R-:W-:Y:S01]  /*ada0*/  LOP3.LUT R216, R0, 0x7c00, R216, 0xf8, !PT ;  /* 0x00007c0000d87812 */ /* 0x000fe200078ef8d8 */
[----:B------:R-:W-:Y:S01]  /*adb0*/  IMAD R189, R4, 0x40, R189 ;  /* 0x0000004004bd7824 */ /* 0x000fe200078e02bd */
[--C-:B------:R-:W-:Y:S01]  /*adc0*/  SHF.R.U32.HI R0, RZ, 0x1, R167.reuse ;  /* 0x00000001ff007819 */ /* 0x100fe200000116a7 */
[----:B------:R-:W-:Y:S01]  /*add0*/  IMAD.MOV.U32 R214, RZ, RZ, 0x20 ;  /* 0x00000020ffd67424 */ /* 0x000fe200078e00ff */
[----:B------:R-:W-:Y:S01]  /*ade0*/  IADD3 R5, P0, PT, R184, R6, RZ ;  /* 0x00000006b8057210 */ /* 0x000fe20007f1e0ff */
[----:B------:R-:W-:Y:S01]  /*adf0*/  IMAD.U32 R6, RZ, RZ, UR12 ;  /* 0x0000000cff067e24 */ /* 0x000fe2000f8e00ff */
[C---:B------:R-:W-:Y:S01]  /*ae00*/  LOP3.LUT R167, R2.reuse, 0x8, R167, 0x78, !PT ;  /* 0x0000000802a77812 */ /* 0x040fe200078e78a7 */
[----:B------:R-:W-:Y:S01]  /*ae10*/  VIADD R228, R223, 0x8 ;  /* 0x00000008dfe47836 */ /* 0x000fe20000000000 */
[----:B------:R-:W-:Y:S01]  /*ae20*/  LOP3.LUT R0, R2, 0x8, R0, 0x78, !PT ;  /* 0x0000000802007812 */ /* 0x000fe200078e7800 */
[----:B------:R-:W-:Y:S01]  /*ae30*/  UIADD3 UR12, UPT, UPT, UR23, 0x1, URZ ;  /* 0x00000001170c7890 */ /* 0x000fe2000fffe0ff */
[----:B------:R-:W-:Y:S01]  /*ae40*/  IADD3.X R2, PT, PT, R7, UR4, RZ, P0, !PT ;  /* 0x0000000407027c10 */ /* 0x000fe200087fe4ff */
[----:B------:R-:W-:Y:S01]  /*ae50*/  UIMAD UR4, UR23, UR11, UR13 ;  /* 0x0000000b170472a4 */ /* 0x000fe2000f8e020d */
[----:B------:R-:W-:Y:S01]  /*ae60*/  IMAD.U32 R7, RZ, RZ, UR13 ;  /* 0x0000000dff077e24 */ /* 0x000fe2000f8e00ff */
[----:B------:R-:W3:Y:S01]  /*ae70*/  S2UR UR13, SR_CgaCtaId ;  /* 0x00000000000d79c3 */ /* 0x000ee20000008800 */
[----:B------:R-:W-:Y:S01]  /*ae80*/  LOP3.LUT R219, R219, 0x400, RZ, 0xc0, !PT ;  /* 0x00000400dbdb7812 */ /* 0x000fe200078ec0ff */
[----:B--2---:R-:W-:Y:S01]  /*ae90*/  ULEA UR5, UR5, UR6, 0x18 ;  /* 0x0000000605057291 */ /* 0x004fe2000f8ec0ff */
[C---:B------:R-:W-:Y:S01]  /*aea0*/  SHF.L.U64.HI R2, R5.reuse, 0x1, R2 ;  /* 0x0000000105027819 */ /* 0x040fe20000010202 */
[----:B------:R-:W-:Y:S01]  /*aeb0*/  IMAD.U32 R4, RZ, RZ, UR4 ;  /* 0x00000004ff047e24 */ /* 0x000fe2000f8e00ff */
[----:B------:R-:W-:Y:S01]  /*aec0*/  SHF.L.U32 R5, R5, 0x1, RZ ;  /* 0x0000000105057819 */ /* 0x000fe200000006ff */
[----:B------:R-:W-:Y:S01]  /*aed0*/  IMAD R219, R167, 0x2, R219 ;  /* 0x00000002a7db7824 */ /* 0x000fe200078e02db */
[----:B------:R-:W-:Y:S01]  /*aee0*/  LOP3.LUT R216, R216, R0, RZ, 0xfc, !PT ;  /* 0x00000000d8d87212 */ /* 0x000fe200078efcff */
[----:B------:R-:W-:Y:S01]  /*aef0*/  IMAD.MOV.U32 R0, RZ, RZ, R164 ;  /* 0x000000ffff007224 */ /* 0x000fe200078e00a4 */
[----:B------:R-:W-:Y:S01]  /*af00*/  LEA R5, P0, R6, R5, 0x7 ;  /* 0x0000000506057211 */ /* 0x000fe200078038ff */
[----:B------:R-:W-:Y:S01]  /*af10*/  VIADD R213, R219, UR5 ;  /* 0x00000005dbd57c36 */ /* 0x000fe20008000000 */
[----:B------:R-:W-:Y:S01]  /*af20*/  SEL R215, R215, 0xffffffc0, !P1 ;  /* 0xffffffc0d7d77807 */ /* 0x000fe20004800000 */
[----:B------:R-:W-:Y:S01]  /*af30*/  USHF.L.U64.HI UR11, UR10, 0x5, UR11 ;  /* 0x000000050a0b7899 */ /* 0x000fe2000801020b */
[----:B------:R-:W-:Y:S01]  /*af40*/  LEA R216, R216, UR5, 0x1 ;  /* 0x00000005d8d87c11 */ /* 0x000fe2000f8e08ff */
[----:B------:R-:W-:Y:S01]  /*af50*/  USHF.L.U32 UR10, UR10, 0x5, URZ ;  /* 0x000000050a0a7899 */ /* 0x000fe200080006ff */
[----:B------:R-:W-:Y:S01]  /*af60*/  LEA.HI.X R2, R6, R2, R4, 0x7, P0 ;  /* 0x0000000206027211 */ /* 0x000fe200000f3c04 */
[----:B------:R-:W-:Y:S01]  /*af70*/  IMAD.IADD R218, R213, 0x1, R215 ;  /* 0x00000001d5da7824 */ /* 0x000fe200078e02d7 */
[----:B------:R-:W-:Y:S01]  /*af80*/  SEL R214, R214, 0xffffffe0, !P2 ;  /* 0xffffffe0d6d67807 */ /* 0x000fe20005000000 */
[----:B------:R-:W-:Y:S01]  /*af90*/  IMAD.IADD R215, R215, 0x1, R216 ;  /* 0x00000001d7d77824 */ /* 0x000fe200078e02d8 */
[----:B------:R-:W-:Y:S01]  /*afa0*/  IADD3 R240, P0, PT, R5, UR8, RZ ;  /* 0x0000000805f07c10 */ /* 0x000fe2000ff1e0ff */
[----:B------:R-:W-:Y:S01]  /*afb0*/  UMOV UR8, 0x400 ;  /* 0x0000040000087882 */ /* 0x000fe20000000000 */
[----:B------:R-:W-:Y:S01]  /*afc0*/  LOP3.LUT R232, R232, 0x1e00, R190, 0xf8, !PT ;  /* 0x00001e00e8e87812 */ /* 0x000fe200078ef8be */
[----:B------:R-:W-:Y:S01]  /*afd0*/  IMAD.IADD R213, R213, 0x1, R214 ;  /* 0x00000001d5d57824 */ /* 0x000fe200078e02d6 */
[----:B------:R-:W-:Y:S01]  /*afe0*/  IADD3.X R241, PT, PT, R2, UR9, RZ, P0, !PT ;  /* 0x0000000902f17c10 */ /* 0x000fe200087fe4ff */
[C---:B------:R-:W-:Y:S01]  /*aff0*/  IMAD.IADD R217, R214.reuse, 0x1, R218 ;  /* 0x00000001d6d97824 */ /* 0x040fe200078e02da */
[----:B------:R-:W-:Y:S01]  /*b000*/  IADD3 R212, PT, PT, R214, R216, RZ ;  /* 0x000000d8d6d47210 */ /* 0x000fe20007ffe0ff */
[----:B------:R-:W-:Y:S01]  /*b010*/  IMAD.MOV.U32 R2, RZ, RZ, R3 ;  /* 0x000000ffff027224 */ /* 0x000fe200078e0003 */
[----:B------:R-:W-:Y:S01]  /*b020*/  LEA R232, R232, UR5, 0x1 ;  /* 0x00000005e8e87c11 */ /* 0x000fe2000f8e08ff */
[----:B------:R-:W-:Y:S01]  /*b030*/  IMAD.IADD R214, R214, 0x1, R215 ;  /* 0x00000001d6d67824 */ /* 0x000fe200078e02d7 */
[----:B------:R-:W-:Y:S01]  /*b040*/  IADD3 R233, PT, PT, R189, 0x20, RZ ;  /* 0x00000020bde97810 */ /* 0x000fe20007ffe0ff */
[----:B------:R-:W2:Y:S01]  /*b050*/  LDCU UR4, c[0x0][0x45c] ;  /* 0x00008b80ff0477ac */ /* 0x000ea20008000800 */
[----:B------:R-:W-:-:S02]  /*b060*/  ULEA UR23, UR23, 0x1, 0x1 ;  /* 0x0000000117177891 */ /* 0x000fc4000f8e08ff */
[----:B------:R-:W-:Y:S02]  /*b070*/  UIADD3.X UR29, UPT, UPT, UR18, -0x1, URZ, UP0, !UPT ;  /* 0xffffffff121d7890 */ /* 0x000fe400087fe4ff */
[----:B---3--:R-:W-:Y:S01]  /*b080*/  ULEA UR6, UR13, UR8, 0x18 ;  /* 0x000000080d067291 */ /* 0x008fe2000f8ec0ff */
[----:B-1----:R-:W-:Y:S11]  /*b090*/  BRA `(.L_x_1149) ;  /* 0x0000000000a47947 */ /* 0x002ff60003800000 */
.L_x_1151:
[----:B------:R-:W1:Y:S01]  /*b0a0*/  LDC.64 R4, c[0x0][0x3b8] ;  /* 0x0000ee00ff047b82 */ /* 0x000e620000000a00 */
[----:B------:R-:W-:Y:S06]  /*b0b0*/  UIADD3 UR9, UPT, UPT, UR12, -0x2, URZ ;  /* 0xfffffffe0c097890 */ /* 0x000fec000fffe0ff */
[C---:B-1----:R-:W-:Y:S01]  /*b0c0*/  IMAD.WIDE.U32 R24, R4.reuse, UR9, RZ ;  /* 0x0000000904187c25 */ /* 0x042fe2000f8e00ff */
[----:B------:R-:W-:Y:S03]  /*b0d0*/  SHF.L.U64.HI R14, R4, 0x4, R5 ;  /* 0x00000004040e7819 */ /* 0x000fe60000010205 */
[----:B------:R-:W-:Y:S01]  /*b0e0*/  IMAD R15, R5, UR9, R25 ;  /* 0x00000009050f7c24 */ /* 0x000fe2000f8e0219 */
[-C--:B------:R-:W-:Y:S01]  /*b0f0*/  LEA R22, P2, R24, R225.reuse, 0x7 ;  /* 0x000000e118167211 */ /* 0x080fe200078438ff */
        /* <DEDUP_REMOVED lines=35> */
.L_x_1149:
[----:B------:R-:W-:Y:S04]  /*b330*/  DEPBAR.LE SB0, 0x0 ;  /* 0x000080000000791a */ /* 0x000fe80000000000 */
[----:B------:R-:W-:Y:S01]  /*b340*/  BAR.SYNC.DEFER_BLOCKING 0x0 ;  /* 0x0000000000007b1d */ /* 0x000fe20000010000 */
[----:B------:R-:W-:Y:S01]  /*b350*/  IADD3 R6, P0, PT, R240, UR10, RZ ;  /* 0x0000000af0067c10 */ /* 0x000fe2000ff1e0ff */
[----:B------:R-:W-:Y:S01]  /*b360*/  VIADD R3, R233, 0xffffffe1 ;  /* 0xffffffe1e9037836 */ /* 0x000fe20000000000 */
[----:B------:R-:W-:Y:S02]  /*b370*/  UIADD3 UR8, UPT, UPT, UR23, -0x1, URZ ;  /* 0xffffffff17087890 */ /* 0x000fe4000fffe0ff */
[----:B------:R-:W-:Y:S01]  /*b380*/  IADD3.X R7, PT, PT, R241, UR11, RZ, P0, !PT ;  /* 0x0000000bf1077c10 */ /* 0x000fe200087fe4ff */
[----:B------:R-:W-:Y:S01]  /*b390*/  UIADD3 UR28, UPT, UPT, UR12, -0x1, URZ ;  /* 0xffffffff0c1c7890 */ /* 0x000fe2000fffe0ff */
[----:B------:R-:W-:Y:S01]  /*b3a0*/  IADD3 R4, P0, PT, R6, UR42, RZ ;  /* 0x0000002a06047c10 */ /* 0x000fe2000ff1e0ff */
[----:B------:R-:W-:Y:S01]  /*b3b0*/  UIADD3 UR18, UPT, UPT, UR20, -0x61c88647, URZ ;  /* 0x9e3779b914127890 */ /* 0x000fe2000fffe0ff */
[-C--:B------:R-:W-:Y:S01]  /*b3c0*/  ISETP.GT.AND P4, PT, R223, R3.reuse, PT ;  /* 0x00000003df00720c */ /* 0x080fe20003f84270 */
[----:B------:R-:W-:Y:S01]  /*b3d0*/  UISETP.GT.AND UP0, UPT, UR28, UR14, UPT ;  /* 0x0000000e1c00728c */ /* 0x000fe2000bf04270 */
[----:B------:R-:W-:Y:S02]  /*b3e0*/  IADD3.X R5, PT, PT, R7, UR29, RZ, P0, !PT ;  /* 0x0000001d07057c10 */ /* 0x000fe400087fe4ff */
[----:B------:R-:W-:Y:S02]  /*b3f0*/  IADD3 R12, P0, PT, R4, UR42, RZ ;  /* 0x0000002a040c7c10 */ /* 0x000fe4000ff1e0ff */
        /* <DEDUP_REMOVED lines=23> */
[----:B------:R-:W1:Y:S05]  /*b570*/  LDSM.16.M88.4 R8, [R219+UR5+0x8000] ;  /* 0x00800005db08783b */ /* 0x000e6a0008000200 */
[----:B------:R-:W3:Y:S05]  /*b580*/  LDSM.16.M88.4 R16, [R219+UR5+0x8800] ;  /* 0x00880005db10783b */ /* 0x000eea0008000200 */
[----:B------:R-:W4:Y:S05]  /*b590*/  LDSM.16.M88.4 R24, [R219+UR5+0x9000] ;  /* 0x00900005db18783b */ /* 0x000f2a0008000200 */
[----:B------:R-:W0:Y:S05]  /*b5a0*/  LDGDEPBAR ;  /* 0x00000000000079af */ /* 0x000e2a0000000000 */
[----:B------:R-:W5:Y:S05]  /*b5b0*/  LDSM.16.M88.4 R164, [R219+UR5+0x9800] ;  /* 0x00980005dba4783b */ /* 0x000f6a0008000200 */
[----:B------:R-:W-:Y:S05]  /*b5c0*/  LDSM.16.M88.4 R168, [R212] ;  /* 0x00000000d4a8783b */ /* 0x000fea0000000200 */
[----:B------:R-:W2:Y:S05]  /*b5d0*/  LDSM.16.M88.4 R172, [R213+0x8000] ;  /* 0x00800000d5ac783b */ /* 0x000eaa0000000200 */
[----:B------:R-:W2:Y:S05]  /*b5e0*/  LDSM.16.M88.4 R176, [R213+0x8800] ;  /* 0x00880000d5b0783b */ /* 0x000eaa0000000200 */
[----:B------:R-:W2:Y:S01]  /*b5f0*/  LDSM.16.M88.4 R180, [R213+0x9000] ;  /* 0x00900000d5b4783b */ /* 0x000ea20000000200 */
[C---:B-1----:R-:W-:Y:S04]  /*b600*/  HMMA.16816.F32.BF16 R4, R32.reuse, R8, RZ ;  /* 0x000000082004723c */ /* 0x042fe800000418ff */
[----:B------:R-:W1:Y:S04]  /*b610*/  LDSM.16.M88.4 R184, [R213+0x9800] ;  /* 0x00980000d5b8783b */ /* 0x000e680000000200 */
[C---:B------:R-:W-:Y:S01]  /*b620*/  HMMA.16816.F32.BF16 R8, R32.reuse, R10, RZ ;  /* 0x0000000a2008723c */ /* 0x040fe200000418ff */
[----:B------:R-:W-:Y:S05]  /*b630*/  LDSM.16.M88.4 R188, [R215] ;  /* 0x00000000d7bc783b */ /* 0x000fea0000000200 */
[----:B------:R-:W1:Y:S02]  /*b640*/  LDSM.16.M88.4 R192, [R218+0x8000] ;  /* 0x00800000dac0783b */ /* 0x000e640000000200 */
[C---:B---3--:R-:W-:Y:S03]  /*b650*/  HMMA.16816.F32.BF16 R12, R32.reuse, R16, RZ ;  /* 0x00000010200c723c */ /* 0x048fe600000418ff */
[----:B------:R-:W-:Y:S05]  /*b660*/  LDSM.16.M88.4 R196, [R218+0x9800] ;  /* 0x00980000dac4783b */ /* 0x000fea0000000200 */
[C---:B------:R-:W-:Y:S01]  /*b670*/  HMMA.16816.F32.BF16 R16, R32.reuse, R18, RZ ;  /* 0x000000122010723c */ /* 0x040fe200000418ff */
[----:B------:R-:W-:Y:S05]  /*b680*/  LDSM.16.M88.4 R200, [R218+0xa800] ;  /* 0x00a80000dac8783b */ /* 0x000fea0000000200 */
[----:B------:R-:W-:Y:S02]  /*b690*/  LDSM.16.M88.4 R204, [R218+0xc800] ;  /* 0x00c80000dacc783b */ /* 0x000fe40000000200 */
[C---:B----4-:R-:W-:Y:S03]  /*b6a0*/  HMMA.16816.F32.BF16 R20, R32.reuse, R24, RZ ;  /* 0x000000182014723c */ /* 0x050fe600000418ff */
[----:B------:R-:W-:Y:S05]  /*b6b0*/  LDSM.16.M88.4 R208, [R217+0xd000] ;  /* 0x00d00000d9d0783b */ /* 0x000fea0000000200 */
        /* <DEDUP_REMOVED lines=15> */
[----:B------:R-:W1:Y:S05]  /*b7b0*/  LDSM.16.M88.4 R168, [R214] ;  /* 0x00000000d6a8783b */ /* 0x000e6a0000000200 */
[----:B------:R-:W-:Y:S02]  /*b7c0*/  LDSM.16.M88.4 R184, [R216+0x2000] ;  /* 0x00200000d8b8783b */ /* 0x000fe40000000200 */
[C---:B------:R-:W-:Y:S08]  /*b7d0*/  HMMA.16816.F32.BF16 R4, R188.reuse, R192, R4 ;  /* 0x000000c0bc04723c */ /* 0x040ff00000041804 */
[C---:B------:R-:W-:Y:S01]  /*b7e0*/  HMMA.16816.F32.BF16 R8, R188.reuse, R194, R8 ;  /* 0x000000c2bc08723c */ /* 0x040fe20000041808 */
[----:B------:R-:W-:Y:S07]  /*b7f0*/  LDSM.16.M88.4 R192, [R213+0xa800] ;  /* 0x00a80000d5c0783b */ /* 0x000fee0000000200 */
[C---:B---3--:R-:W-:Y:S08]  /*b800*/  HMMA.16816.F32.BF16 R12, R188.reuse, R164, R12 ;  /* 0x000000a4bc0c723c */ /* 0x048ff0000004180c */
[C---:B------:R-:W-:Y:S01]  /*b810*/  HMMA.16816.F32.BF16 R16, R188.reuse, R166, R16 ;  /* 0x000000a6bc10723c */ /* 0x040fe20000041810 */
[----:B------:R-:W3:Y:S07]  /*b820*/  LDSM.16.M88.4 R164, [R217+0x8800] ;  /* 0x00880000d9a4783b */ /* 0x000eee0000000200 */
[C---:B--2---:R-:W-:Y:S08]  /*b830*/  HMMA.16816.F32.BF16 R20, R188.reuse, R172, R20 ;  /* 0x000000acbc14723c */ /* 0x044ff00000041814 */
[C---:B------:R-:W-:Y:S01]  /*b840*/  HMMA.16816.F32.BF16 R24, R188.reuse, R174, R24 ;  /* 0x000000aebc18723c */ /* 0x040fe20000041818 */
[----:B------:R-:W2:Y:S07]  /*b850*/  LDSM.16.M88.4 R172, [R217+0x9000] ;  /* 0x00900000d9ac783b */ /* 0x000eae0000000200 */
[C---:B------:R-:W-:Y:S08]  /*b860*/  HMMA.16816.F32.BF16 R28, R188.reuse, R196, R28 ;  /* 0x000000c4bc1c723c */ /* 0x040ff0000004181c */
[----:B------:R-:W-:Y:S01]  /*b870*/  HMMA.16816.F32.BF16 R32, R188, R198, R32 ;  /* 0x000000c6bc20723c */ /* 0x000fe20000041820 */
[----:B------:R-:W4:Y:S05]  /*b880*/  LDSM.16.M88.4 R188, [R219+UR5+0xa000] ;  /* 0x00a00005dbbc783b */ /* 0x000f2a0008000200 */
[----:B------:R-:W-:Y:S02]  /*b890*/  LDSM.16.M88.4 R196, [R213+0xb000] ;  /* 0x00b00000d5c4783b */ /* 0x000fe40000000200 */
[C---:B-1----:R-:W-:Y:S08]  /*b8a0*/  HMMA.16816.F32.BF16 R4, R168.reuse, R176, R4 ;  /* 0x000000b0a804723c */ /* 0x042ff00000041804 */
[C---:B------:R-:W-:Y:S01]  /*b8b0*/  HMMA.16816.F32.BF16 R8, R168.reuse, R178, R8 ;  /* 0x000000b2a808723c */ /* 0x040fe20000041808 */
[----:B------:R-:W1:Y:S07]  /*b8c0*/  LDSM.16.M88.4 R176, [R219+UR5+0xa800] ;  /* 0x00a80005dbb0783b */ /* 0x000e6e0008000200 */
[C---:B---3--:R-:W-:Y:S08]  /*b8d0*/  HMMA.16816.F32.BF16 R12, R168.reuse, R164, R12 ;  /* 0x000000a4a80c723c */ /* 0x048ff0000004180c */
[C---:B------:R-:W-:Y:S01]  /*b8e0*/  HMMA.16816.F32.BF16 R16, R168.reuse, R166, R16 ;  /* 0x000000a6a810723c */ /* 0x040fe20000041810 */
[----:B------:R-:W3:Y:S07]  /*b8f0*/  LDSM.16.M88.4 R164, [R219+UR5+0xb000] ;  /* 0x00b00005dba4783b */ /* 0x000eee0008000200 */
[C---:B--2---:R-:W-:Y:S08]  /*b900*/  HMMA.16816.F32.BF16 R20, R168.reuse, R172, R20 ;  /* 0x000000aca814723c */ /* 0x044ff00000041814 */
[C---:B------:R-:W-:Y:S01]  /*b910*/  HMMA.16816.F32.BF16 R24, R168.reuse, R174, R24 ;  /* 0x000000aea818723c */ /* 0x040fe20000041818 */
[----:B------:R-:W-:Y:S07]  /*b920*/  LDSM.16.M88.4 R172, [R212+0x2000] ;  /* 0x00200000d4ac783b */ /* 0x000fee0000000200 */
[C---:B------:R-:W-:Y:S08]  /*b930*/  HMMA.16816.F32.BF16 R28, R168.reuse, R180, R28 ;  /* 0x000000b4a81c723c */ /* 0x040ff0000004181c */
[----:B------:R-:W-:Y:S01]  /*b940*/  HMMA.16816.F32.BF16 R32, R168, R182, R32 ;  /* 0x000000b6a820723c */ /* 0x000fe20000041820 */
[----:B------:R-:W2:Y:S05]  /*b950*/  LDSM.16.M88.4 R168, [R219+UR5+0xb800] ;  /* 0x00b80005dba8783b */ /* 0x000eaa0008000200 */
[----:B------:R-:W5:Y:S02]  /*b960*/  LDSM.16.M88.4 R180, [R213+0xa000] ;  /* 0x00a00000d5b4783b */ /* 0x000f640000000200 */
        /* <DEDUP_REMOVED lines=9> */
[C---:B--2---:R-:W-:Y:S08]  /*ba00*/  HMMA.16816.F32.BF16 R28, R184.reuse, R168, R28 ;  /* 0x000000a8b81c723c */ /* 0x044ff0000004181c */
[----:B------:R-:W-:Y:S01]  /*ba10*/  HMMA.16816.F32.BF16 R32, R184, R170, R32 ;  /* 0x000000aab820723c */ /* 0x000fe20000041820 */
[----:B------:R-:W2:Y:S05]  /*ba20*/  LDSM.16.M88.4 R168, [R218+0xb000] ;  /* 0x00b00000daa8783b */ /* 0x000eaa0000000200 */
[----:B------:R-:W-:Y:S02]  /*ba30*/  LDSM.16.M88.4 R184, [R214+0x2000] ;  /* 0x00200000d6b8783b */ /* 0x000fe40000000200 */
        /* <DEDUP_REMOVED lines=9> */
[C---:B-1----:R-:W-:Y:S08]  /*bad0*/  HMMA.16816.F32.BF16 R28, R172.reuse, R176, R28 ;  /* 0x000000b0ac1c723c */ /* 0x042ff0000004181c */
[----:B------:R-:W-:Y:S01]  /*bae0*/  HMMA.16816.F32.BF16 R32, R172, R178, R32 ;  /* 0x000000b2ac20723c */ /* 0x000fe20000041820 */
[----:B------:R-:W1:Y:S05]  /*baf0*/  LDSM.16.M88.4 R172, [R217+0xa800] ;  /* 0x00a80000d9ac783b */ /* 0x000e6a0000000200 */
[----:B------:R-:W1:Y:S02]  /*bb00*/  LDSM.16.M88.4 R176, [R217+0xb000] ;  /* 0x00b00000d9b0783b */ /* 0x000e640000000200 */
[C---:B---3--:R-:W-:Y:S08]  /*bb10*/  HMMA.16816.F32.BF16 R4, R164.reuse, R188, R4 ;  /* 0x000000bca404723c */ /* 0x048ff00000041804 */
[C---:B------:R-:W-:Y:S01]  /*bb20*/  HMMA.16816.F32.BF16 R8, R164.reuse, R190, R8 ;  /* 0x000000bea408723c */ /* 0x040fe20000041808 */
[----:B------:R-:W3:Y:S07]  /*bb30*/  LDSM.16.M88.4 R188, [R217+0xb800] ;  /* 0x00b80000d9bc783b */ /* 0x000eee0000000200 */
[C---:B------:R-:W-:Y:S08]  /*bb40*/  HMMA.16816.F32.BF16 R12, R164.reuse, R200, R12 ;  /* 0x000000c8a40c723c */ /* 0x040ff0000004180c */
[C---:B------:R-:W-:Y:S01]  /*bb50*/  HMMA.16816.F32.BF16 R16, R164.reuse, R202, R16 ;  /* 0x000000caa410723c */ /* 0x040fe20000041810 */
[----:B------:R-:W3:Y:S07]  /*bb60*/  LDSM.16.M88.4 R200, [R219+UR5+0xc000] ;  /* 0x00c00005dbc8783b */ /* 0x000eee0008000200 */
[C---:B--2---:R-:W-:Y:S08]  /*bb70*/  HMMA.16816.F32.BF16 R20, R164.reuse, R168, R20 ;  /* 0x000000a8a414723c */ /* 0x044ff00000041814 */
[C---:B------:R-:W-:Y:S01]  /*bb80*/  HMMA.16816.F32.BF16 R24, R164.reuse, R170, R24 ;  /* 0x000000aaa418723c */ /* 0x040fe20000041818 */
[----:B------:R-:W-:Y:S07]  /*bb90*/  LDSM.16.M88.4 R168, [R219+UR5+0xd000] ;  /* 0x00d00005dba8783b */ /* 0x000fee0008000200 */
[C---:B----4-:R-:W-:Y:S08]  /*bba0*/  HMMA.16816.F32.BF16 R28, R164.reuse, R180, R28 ;  /* 0x000000b4a41c723c */ /* 0x050ff0000004181c */
[----:B------:R-:W-:Y:S01]  /*bbb0*/  HMMA.16816.F32.BF16 R32, R164, R182, R32 ;  /* 0x000000b6a420723c */ /* 0x000fe20000041820 */
[----:B------:R-:W2:Y:S05]  /*bbc0*/  LDSM.16.M88.4 R164, [R219+UR5+0xc800] ;  /* 0x00c80005dba4783b */ /* 0x000eaa0008000200 */
[----:B------:R-:W-:Y:S02]  /*bbd0*/  LDSM.16.M88.4 R180, [R213+0xc000] ;  /* 0x00c00000d5b4783b */ /* 0x000fe40000000200 */
        /* <DEDUP_REMOVED lines=8> */
[----:B------:R-:W4:Y:S07]  /*bc60*/  LDSM.16.M88.4 R176, [R212+0x4000] ;  /* 0x00400000d4b0783b */ /* 0x000f2e0000000200 */
[C---:B---3--:R-:W-:Y:S08]  /*bc70*/  HMMA.16816.F32.BF16 R28, R184.reuse, R188, R28 ;  /* 0x000000bcb81c723c */ /* 0x048ff0000004181c */
[----:B------:R-:W-:Y:S01]  /*bc80*/  HMMA.16816.F32.BF16 R32, R184, R190, R32 ;  /* 0x000000beb820723c */ /* 0x000fe20000041820 */
[----:B------:R-:W3:Y:S05]  /*bc90*/  LDSM.16.M88.4 R184, [R213+0xc800] ;  /* 0x00c80000d5b8783b */ /* 0x000eea0000000200 */
        /* <DEDUP_REMOVED lines=10> */
[C---:B-1----:R-:W-:Y:S08]  /*bd40*/  HMMA.16816.F32.BF16 R28, R196.reuse, R172, R28 ;  /* 0x000000acc41c723c */ /* 0x042ff0000004181c */
[----:B------:R-:W-:Y:S01]  /*bd50*/  HMMA.16816.F32.BF16 R32, R196, R174, R32 ;  /* 0x000000aec420723c */ /* 0x000fe20000041820 */
[----:B------:R-:W1:Y:S05]  /*bd60*/  LDSM.16.M88.4 R172, [R218+0xd800] ;  /* 0x00d80000daac783b */ /* 0x000e6a0000000200 */
[----:B------:R-:W-:Y:S02]  /*bd70*/  LDSM.16.M88.4 R196, [R217+0xc800] ;  /* 0x00c80000d9c4783b */ /* 0x000fe40000000200 */
        /* <DEDUP_REMOVED lines=8> */
[----:B------:R-:W-:Y:S07]  /*be00*/  LDSM.16.M88.4 R188, [R219+UR5+0xe000] ;  /* 0x00e00005dbbc783b */ /* 0x000fee0008000200 */
[C---:B--2---:R-:W-:Y:S08]  /*be10*/  HMMA.16816.F32.BF16 R28, R176.reuse, R164, R28 ;  /* 0x000000a4b01c723c */ /* 0x044ff0000004181c */
[----:B------:R-:W-:Y:S01]  /*be20*/  HMMA.16816.F32.BF16 R32, R176, R166, R32 ;  /* 0x000000a6b020723c */ /* 0x000fe20000041820 */
[----:B------:R-:W2:Y:S05]  /*be30*/  LDSM.16.M88.4 R164, [R217+0xd800] ;  /* 0x00d80000d9a4783b */ /* 0x000eaa0000000200 */
[----:B------:R-:W4:Y:S02]  /*be40*/  LDSM.16.M88.4 R176, [R216+0x6000] ;  /* 0x00600000d8b0783b */ /* 0x000f240000000200 */
[C---:B------:R-:W-:Y:S08]  /*be50*/  HMMA.16816.F32.BF16 R4, R192.reuse, R200, R4 ;  /* 0x000000c8c004723c */ /* 0x040ff00000041804 */
[C---:B------:R-:W-:Y:S01]  /*be60*/  HMMA.16816.F32.BF16 R8, R192.reuse, R202, R8 ;  /* 0x000000cac008723c */ /* 0x040fe20000041808 */
[----:B------:R-:W5:Y:S07]  /*be70*/  LDSM.16.M88.4 R200, [R219+UR5+0xe800] ;  /* 0x00e80005dbc8783b */ /* 0x000f6e0008000200 */
[C---:B------:R-:W-:Y:S08]  /*be80*/  HMMA.16816.F32.BF16 R12, R192.reuse, R204, R12 ;  /* 0x000000ccc00c723c */ /* 0x040ff0000004180c */
[C---:B------:R-:W-:Y:S01]  /*be90*/  HMMA.16816.F32.BF16 R16, R192.reuse, R206, R16 ;  /* 0x000000cec010723c */ /* 0x040fe20000041810 */
[----:B------:R-:W5:Y:S07]  /*bea0*/  LDSM.16.M88.4 R204, [R219+UR5+0xf000] ;  /* 0x00f00005dbcc783b */ /* 0x000f6e0008000200 */
[C---:B------:R-:W-:Y:S08]  /*beb0*/  HMMA.16816.F32.BF16 R20, R192.reuse, R168, R20 ;  /* 0x000000a8c014723c */ /* 0x040ff00000041814 */
[C---:B------:R-:W-:Y:S01]  /*bec0*/  HMMA.16816.F32.BF16 R24, R192.reuse, R170, R24 ;  /* 0x000000aac018723c */ /* 0x040fe20000041818 */
[----:B------:R-:W5:Y:S07]  /*bed0*/  LDSM.16.M88.4 R168, [R219+UR5+0xf800] ;  /* 0x00f80005dba8783b */ /* 0x000f6e0008000200 */
[C---:B-1----:R-:W-:Y:S08]  /*bee0*/  HMMA.16816.F32.BF16 R28, R192.reuse, R172, R28 ;  /* 0x000000acc01c723c */ /* 0x042ff0000004181c */
[----:B------:R-:W-:Y:S01]  /*bef0*/  HMMA.16816.F32.BF16 R32, R192, R174, R32 ;  /* 0x000000aec020723c */ /* 0x000fe20000041820 */
[----:B------:R-:W-:Y:S05]  /*bf00*/  LDSM.16.M88.4 R172, [R212+0x6000] ;  /* 0x00600000d4ac783b */ /* 0x000fea0000000200 */
[----:B------:R-:W-:Y:S02]  /*bf10*/  LDSM.16.M88.4 R192, [R215+0x6000] ;  /* 0x00600000d7c0783b */ /* 0x000fe40000000200 */
[C---:B---3--:R-:W-:Y:S08]  /*bf20*/  HMMA.16816.F32.BF16 R4, R180.reuse, R184, R4 ;  /* 0x000000b8b404723c */ /* 0x048ff00000041804 */
[C---:B------:R-:W-:Y:S01]  /*bf30*/  HMMA.16816.F32.BF16 R8, R180.reuse, R186, R8 ;  /* 0x000000bab408723c */ /* 0x040fe20000041808 */
[----:B------:R-:W1:Y:S07]  /*bf40*/  LDSM.16.M88.4 R184, [R213+0xe000] ;  /* 0x00e00000d5b8783b */ /* 0x000e6e0000000200 */
[C---:B------:R-:W-:Y:S08]  /*bf50*/  HMMA.16816.F32.BF16 R12, R180.reuse, R196, R12 ;  /* 0x000000c4b40c723c */ /* 0x040ff0000004180c */
[C---:B------:R-:W-:Y:S01]  /*bf60*/  HMMA.16816.F32.BF16 R16, R180.reuse, R198, R16 ;  /* 0x000000c6b410723c */ /* 0x040fe20000041810 */
[----:B------:R-:W-:Y:S07]  /*bf70*/  LDSM.16.M88.4 R196, [R218+0xe000] ;  /* 0x00e00000dac4783b */ /* 0x000fee0000000200 */
[C---:B------:R-:W-:Y:S08]  /*bf80*/  HMMA.16816.F32.BF16 R20, R180.reuse, R208, R20 ;  /* 0x000000d0b414723c */ /* 0x040ff00000041814 */
[C---:B------:R-:W-:Y:S08]  /*bf90*/  HMMA.16816.F32.BF16 R24, R180.reuse, R210, R24 ;  /* 0x000000d2b418723c */ /* 0x040ff00000041818 */
[C---:B--2---:R-:W-:Y:S08]  /*bfa0*/  HMMA.16816.F32.BF16 R28, R180.reuse, R164, R28 ;  /* 0x000000a4b41c723c */ /* 0x044ff0000004181c */
[----:B------:R-:W-:Y:S01]  /*bfb0*/  HMMA.16816.F32.BF16 R32, R180, R166, R32 ;  /* 0x000000a6b420723c */ /* 0x000fe20000041820 */
[----:B------:R-:W2:Y:S05]  /*bfc0*/  LDSM.16.M88.4 R164, [R213+0xe800] ;  /* 0x00e80000d5a4783b */ /* 0x000eaa0000000200 */
[----:B------:R-:W3:Y:S02]  /*bfd0*/  LDSM.16.M88.4 R180, [R213+0xf000] ;  /* 0x00f00000d5b4783b */ /* 0x000ee40000000200 */
        /* <DEDUP_REMOVED lines=11> */
[----:B------:R-:W5:Y:S05]  /*c090*/  LDSM.16.M88.4 R168, [R218+0xe800] ;  /* 0x00e80000daa8783b */ /* 0x000f6a0000000200 */
[----:B------:R-:W5:Y:S02]  /*c0a0*/  LDSM.16.M88.4 R176, [R218+0xf000] ;  /* 0x00f00000dab0783b */ /* 0x000f640000000200 */
[C---:B-1----:R-:W-:Y:S08]  /*c0b0*/  HMMA.16816.F32.BF16 R4, R172.reuse, R184, R4 ;  /* 0x000000b8ac04723c */ /* 0x042ff00000041804 */
[C---:B------:R-:W-:Y:S01]  /*c0c0*/  HMMA.16816.F32.BF16 R8, R172.reuse, R186, R8 ;  /* 0x000000baac08723c */ /* 0x040fe20000041808 */
[----:B------:R-:W1:Y:S07]  /*c0d0*/  LDSM.16.M88.4 R184, [R214+0x6000] ;  /* 0x00600000d6b8783b */ /* 0x000e6e0000000200 */
[C---:B--2---:R-:W-:Y:S08]  /*c0e0*/  HMMA.16816.F32.BF16 R12, R172.reuse, R164, R12 ;  /* 0x000000a4ac0c723c */ /* 0x044ff0000004180c */
[C---:B------:R-:W-:Y:S01]  /*c0f0*/  HMMA.16816.F32.BF16 R16, R172.reuse, R166, R16 ;  /* 0x000000a6ac10723c */ /* 0x040fe20000041810 */
[----:B------:R-:W2:Y:S07]  /*c100*/  LDSM.16.M88.4 R164, [R217+0xe800] ;  /* 0x00e80000d9a4783b */ /* 0x000eae0000000200 */
[C---:B---3--:R-:W-:Y:S03]  /*c110*/  HMMA.16816.F32.BF16 R20, R172.reuse, R180, R20 ;  /* 0x000000b4ac14723c */ /* 0x048fe60000041814 */
[C---:B------:R-:W-:Y:S05]  /*c120*/  VIADD R180, R233.reuse, 0x11 ;  /* 0x00000011e9b47836 */ /* 0x040fea0000000000 */
[C---:B------:R-:W-:Y:S08]  /*c130*/  HMMA.16816.F32.BF16 R24, R172.reuse, R182, R24 ;  /* 0x000000b6ac18723c */ /* 0x040ff00000041818 */
[C---:B----4-:R-:W-:Y:S08]  /*c140*/  HMMA.16816.F32.BF16 R28, R172.reuse, R188, R28 ;  /* 0x000000bcac1c723c */ /* 0x050ff0000004181c */
[----:B------:R-:W-:Y:S03]  /*c150*/  HMMA.16816.F32.BF16 R32, R172, R190, R32 ;  /* 0x000000beac20723c */ /* 0x000fe60000041820 */
[----:B------:R-:W-:Y:S05]  /*c160*/  VIADD R172, R233, 0xffffffe0 ;  /* 0xffffffe0e9ac7836 */ /* 0x000fea0000000000 */
[-C--:B------:R-:W-:Y:S01]  /*c170*/  ISETP.GT.AND P2, PT, R223, R172.reuse, PT ;  /* 0x000000acdf00720c */ /* 0x080fe20003f44270 */
[C---:B------:R-:W-:Y:S05]  /*c180*/  HMMA.16816.F32.BF16 R4, R192.reuse, R196, R4 ;  /* 0x000000c4c004723c */ /* 0x040fea0000041804 */
[----:B------:R-:W-:Y:S02]  /*c190*/  ISETP.GT.AND P1, PT, R228, R172, PT ;  /* 0x000000ace400720c */ /* 0x000fe40003f24270 */
[C---:B------:R-:W-:Y:S01]  /*c1a0*/  ISETP.GE.AND P6, PT, R172.reuse, R222, PT ;  /* 0x000000deac00720c */ /* 0x040fe20003fc6270 */
[C---:B------:R-:W-:Y:S03]  /*c1b0*/  HMMA.16816.F32.BF16 R8, R192.reuse, R198, R8 ;  /* 0x000000c6c008723c */ /* 0x040fe60000041808 */
[-C--:B------:R-:W-:Y:S02]  /*c1c0*/  ISETP.GE.AND P3, PT, R172, R221.reuse, PT ;  /* 0x000000ddac00720c */ /* 0x080fe40003f66270 */
[----:B------:R-:W-:Y:S03]  /*c1d0*/  LDSM.16.M88.4 R172, [R217+0xf800] ;  /* 0x00f80000d9ac783b */ /* 0x000fe60000000200 */
[C---:B-----5:R-:W-:Y:S08]  /*c1e0*/  HMMA.16816.F32.BF16 R12, R192.reuse, R168, R12 ;  /* 0x000000a8c00c723c */ /* 0x060ff0000004180c */
[C---:B------:R-:W-:Y:S01]  /*c1f0*/  HMMA.16816.F32.BF16 R16, R192.reuse, R170, R16 ;  /* 0x000000aac010723c */ /* 0x040fe20000041810 */
[----:B------:R-:W3:Y:S01]  /*c200*/  LDSM.16.M88.4 R168, [R217+0xf000] ;  /* 0x00f00000d9a8783b */ /* 0x000ee20000000200 */
[----:B------:R-:W-:Y:S04]  /*c210*/  DEPBAR.LE SB0, 0x0 ;  /* 0x000080000000791a */ /* 0x000fe80000000000 */
[----:B------:R-:W-:Y:S02]  /*c220*/  BAR.SYNC.DEFER_BLOCKING 0x0 ;  /* 0x0000000000007b1d */ /* 0x000fe40000010000 */
[C---:B------:R-:W-:Y:S05]  /*c230*/  HMMA.16816.F32.BF16 R20, R192.reuse, R176, R20 ;  /* 0x000000b0c014723c */ /* 0x040fea0000041814 */
[C---:B------:R-:W-:Y:S03]  /*c240*/  VIADD R177, R233.reuse, 0xfffffff1 ;  /* 0xfffffff1e9b17836 */ /* 0x040fe60000000000 */
[C---:B------:R-:W-:Y:S03]  /*c250*/  HMMA.16816.F32.BF16 R24, R192.reuse, R178, R24 ;  /* 0x000000b2c018723c */ /* 0x040fe60000041818 */
[C---:B------:R-:W-:Y:S02]  /*c260*/  VIADD R179, R233.reuse, 0x10 ;  /* 0x00000010e9b37836 */ /* 0x040fe40000000000 */
[C---:B------:R-:W-:Y:S03]  /*c270*/  VIADD R178, R233.reuse, 0x19 ;  /* 0x00000019e9b27836 */ /* 0x040fe60000000000 */
[C---:B------:R-:W-:Y:S08]  /*c280*/  HMMA.16816.F32.BF16 R28, R192.reuse, R200, R28 ;  /* 0x000000c8c01c723c */ /* 0x040ff0000004181c */
[----:B------:R-:W-:Y:S08]  /*c290*/  HMMA.16816.F32.BF16 R32, R192, R202, R32 ;  /* 0x000000cac020723c */ /* 0x000ff00000041820 */
        /* <DEDUP_REMOVED lines=9> */
[-C--:B------:R-:W-:Y:S01]  /*c330*/  ISETP.GT.AND P0, PT, R223, R4.reuse, PT ;  /* 0x00000004df00720c */ /* 0x080fe20003f04270 */
[C---:B------:R-:W-:Y:S01]  /*c340*/  VIADD R166, R233.reuse, 0xfffffff0 ;  /* 0xfffffff0e9a67836 */ /* 0x040fe20000000000 */
[----:B------:R-:W-:Y:S02]  /*c350*/  FSEL R6, R6, -INF , !P1 ;  /* 0xff80000006067808 */ /* 0x000fe40004800000 */
[----:B------:R-:W-:Y:S01]  /*c360*/  FSEL R165, R8, -INF , !P0 ;  /* 0xff80000008a57808 */ /* 0x000fe20004000000 */
[C---:B---3--:R-:W-:Y:S03]  /*c370*/  HMMA.16816.F32.BF16 R20, R184.reuse, R168, R20 ;  /* 0x000000a8b814723c */ /* 0x048fe60000041814 */
[C---:B------:R-:W-:Y:S01]  /*c380*/  ISETP.GT.AND P0, PT, R228.reuse, R3, PT ;  /* 0x00000003e400720c */ /* 0x040fe20003f04270 */
[----:B------:R-:W-:Y:S01]  /*c390*/  VIADD R168, R233, 0xfffffff8 ;  /* 0xfffffff8e9a87836 */ /* 0x000fe20000000000 */
[----:B------:R-:W-:Y:S02]  /*c3a0*/  ISETP.GT.AND P1, PT, R228, R4, PT ;  /* 0x00000004e400720c */ /* 0x000fe40003f24270 */
[----:B------:R-:W-:Y:S01]  /*c3b0*/  FSEL R11, R11, -INF , !P0 ;  /* 0xff8000000b0b7808 */ /* 0x000fe20004000000 */
[C---:B------:R-:W-:Y:S03]  /*c3c0*/  HMMA.16816.F32.BF16 R24, R184.reuse, R170, R24 ;  /* 0x000000aab818723c */ /* 0x040fe60000041818 */
[----:B------:R-:W-:Y:S01]  /*c3d0*/  ISETP.GT.AND P0, PT, R223, R166, PT ;  /* 0x000000a6df00720c */ /* 0x000fe20003f04270 */
[----:B------:R-:W-:Y:S01]  /*c3e0*/  VIADD R170, R233, 0x1 ;  /* 0x00000001e9aa7836 */ /* 0x000fe20000000000 */
[----:B------:R-:W-:Y:S01]  /*c3f0*/  FSEL R5, R5, -INF , !P4 ;  /* 0xff80000005057808 */ /* 0x000fe20006000000 */
[C---:B------:R-:W-:Y:S01]  /*c400*/  VIADD R171, R233.reuse, 0x8 ;  /* 0x00000008e9ab7836 */ /* 0x040fe20000000000 */
[----:B------:R-:W-:Y:S01]  /*c410*/  FSEL R169, R12, -INF , !P0 ;  /* 0xff8000000ca97808 */ /* 0x000fe20004000000 */
[----:B------:R-:W-:Y:S01]  /*c420*/  VIADD R12, R233, 0xfffffff9 ;  /* 0xfffffff9e90c7836 */ /* 0x000fe20000000000 */
[----:B------:R-:W-:Y:S01]  /*c430*/  ISETP.GT.AND P0, PT, R228, R177, PT ;  /* 0x000000b1e400720c */ /* 0x000fe20003f04270 */
[C---:B------:R-:W-:Y:S03]  /*c440*/  HMMA.16816.F32.BF16 R28, R184.reuse, R172, R28 ;  /* 0x000000acb81c723c */ /* 0x040fe6000004181c */
[----:B------:R-:W-:Y:S02]  /*c450*/  FSEL R15, R15, -INF , !P0 ;  /* 0xff8000000f0f7808 */ /* 0x000fe40004000000 */
[C---:B------:R-:W-:Y:S02]  /*c460*/  ISETP.GT.AND P0, PT, R223.reuse, R168, PT ;  /* 0x000000a8df00720c */ /* 0x040fe40003f04270 */
[----:B------:R-:W-:Y:S01]  /*c470*/  ISETP.GT.AND P4, PT, R223, R3, PT ;  /* 0x00000003df00720c */ /* 0x000fe20003f84270 */
[----:B------:R-:W-:Y:S03]  /*c480*/  HMMA.16816.F32.BF16 R32, R184, R174, R32 ;  /* 0x000000aeb820723c */ /* 0x000fe60000041820 */
[----:B------:R-:W-:Y:S02]  /*c490*/  FSEL R203, R16, -INF , !P0 ;  /* 0xff80000010cb7808 */ /* 0x000fe40004000000 */
[----:B------:R-:W-:Y:S02]  /*c4a0*/  ISETP.GT.AND P0, PT, R228, R12, PT ;  /* 0x0000000ce400720c */ /* 0x000fe40003f04270 */
[----:B------:R-:W-:Y:S02]  /*c4b0*/  FSEL R176, R10, -INF , !P1 ;  /* 0xff8000000ab07808 */ /* 0x000fe40004800000 */
[----:B------:R-:W-:Y:S02]  /*c4c0*/  FSEL R19, R19, -INF , !P0 ;  /* 0xff80000013137808 */ /* 0x000fe40004000000 */
[----:B------:R-:W-:Y:S02]  /*c4d0*/  ISETP.GT.AND P1, PT, R228, R166, PT ;  /* 0x000000a6e400720c */ /* 0x000fe40003f24270 */
[----:B------:R-:W-:Y:S02]  /*c4e0*/  ISETP.GT.AND P0, PT, R223, R170, PT ;  /* 0x000000aadf00720c */ /* 0x000fe40003f04270 */
[----:B------:R-:W-:Y:S02]  /*c4f0*/  FSEL R167, R9, -INF , !P4 ;  /* 0xff80000009a77808 */ /* 0x000fe40006000000 */
[----:B------:R-:W-:Y:S02]  /*c500*/  ISETP.GT.AND P4, PT, R223, R177, PT ;  /* 0x000000b1df00720c */ /* 0x000fe40003f84270 */
[----:B------:R-:W-:Y:S02]  /*c510*/  FSEL R14, R14, -INF , !P1 ;  /* 0xff8000000e0e7808 */ /* 0x000fe40004800000 */
[----:B------:R-:W-:Y:S01]  /*c520*/  FSEL R210, R21, -INF , !P0 ;  /* 0xff80000015d27808 */ /* 0x000fe20004000000 */
[----:B------:R-:W-:Y:S01]  /*c530*/  VIADD R21, R233, 0x9 ;  /* 0x00000009e9157836 */ /* 0x000fe20000000000 */
[C---:B------:R-:W-:Y:S02]  /*c540*/  ISETP.GT.AND P1, PT, R228.reuse, R168, PT ;  /* 0x000000a8e400720c */ /* 0x040fe40003f24270 */
[----:B------:R-:W-:Y:S02]  /*c550*/  ISETP.GT.AND P0, PT, R228, R170, PT ;  /* 0x000000aae400720c */ /* 0x000fe40003f04270 */
        /* <DEDUP_REMOVED lines=12> */
[-C--:B------:R-:W-:Y:S02]  /*c620*/  ISETP.GT.AND P0, PT, R228, R21.reuse, PT ;  /* 0x00000015e400720c */ /* 0x080fe40003f04270 */
[----:B------:R-:W-:Y:S02]  /*c630*/  FSEL R20, R20, -INF , !P4 ;  /* 0xff80000014147808 */ /* 0x000fe40006000000 */
[----:B------:R-:W-:Y:S02]  /*c640*/  ISETP.GT.AND P4, PT, R223, R21, PT ;  /* 0x00000015df00720c */ /* 0x000fe40003f84270 */
[----:B------:R-:W-:Y:S02]  /*c650*/  FSEL R26, R26, -INF , !P1 ;  /* 0xff8000001a1a7808 */ /* 0x000fe40004800000 */
[----:B------:R-:W-:Y:S02]  /*c660*/  FSEL R27, R27, -INF , !P0 ;  /* 0xff8000001b1b7808 */ /* 0x000fe40004000000 */
[CC--:B------:R-:W-:Y:S02]  /*c670*/  ISETP.GT.AND P0, PT, R223.reuse, R179.reuse, PT ;  /* 0x000000b3df00720c */ /* 0x0c0fe40003f04270 */
[-C--:B------:R-:W-:Y:S02]  /*c680*/  ISETP.GT.AND P1, PT, R223, R180.reuse, PT ;  /* 0x000000b4df00720c */ /* 0x080fe40003f24270 */
[----:B------:R-:W-:Y:S02]  /*c690*/  FSEL R25, R25, -INF , !P4 ;  /* 0xff80000019197808 */ /* 0x000fe40006000000 */
[----:B------:R-:W-:Y:S02]  /*c6a0*/  ISETP.GT.AND P4, PT, R228, R179, PT ;  /* 0x000000b3e400720c */ /* 0x000fe40003f84270 */
[----:B------:R-:W-:Y:S02]  /*c6b0*/  FSEL R28, R28, -INF , !P0 ;  /* 0xff8000001c1c7808 */ /* 0x000fe40004000000 */
[----:B------:R-:W-:Y:S02]  /*c6c0*/  FSEL R29, R29, -INF , !P1 ;  /* 0xff8000001d1d7808 */ /* 0x000fe40004800000 */
[----:B------:R-:W-:Y:S02]  /*c6d0*/  ISETP.GT.AND P0, PT, R228, R180, PT ;  /* 0x000000b4e400720c */ /* 0x000fe40003f04270 */
[----:B------:R-:W-:Y:S02]  /*c6e0*/  ISETP.GT.AND P1, PT, R223, R178, PT ;  /* 0x000000b2df00720c */ /* 0x000fe40003f24270 */
[----:B------:R-:W-:Y:S02]  /*c6f0*/  FSEL R30, R30, -INF , !P4 ;  /* 0xff8000001e1e7808 */ /* 0x000fe40006000000 */
[----:B------:R-:W-:Y:S02]  /*c700*/  FSEL R31, R31, -INF , !P0 ;  /* 0xff8000001f1f7808 */ /* 0x000fe40004000000 */
[----:B------:R-:W-:Y:S02]  /*c710*/  ISETP.GT.AND P4, PT, R223, R24, PT ;  /* 0x00000018df00720c */ /* 0x000fe40003f84270 */
[----:B------:R-:W-:Y:S02]  /*c720*/  FSEL R33, R33, -INF , !P1 ;  /* 0xff80000021217808 */ /* 0x000fe40004800000 */
[C---:B------:R-:W-:Y:S02]  /*c730*/  ISETP.GT.AND P0, PT, R228.reuse, R178, PT ;  /* 0x000000b2e400720c */ /* 0x040fe40003f04270 */
[----:B------:R-:W-:Y:S02]  /*c740*/  ISETP.GT.AND P1, PT, R228, R24, PT ;  /* 0x00000018e400720c */ /* 0x000fe40003f24270 */
[----:B------:R-:W-:Y:S02]  /*c750*/  FSEL R32, R32, -INF , !P4 ;  /* 0xff80000020207808 */ /* 0x000fe40006000000 */
[-C--:B------:R-:W-:Y:S02]  /*c760*/  ISETP.GE.AND P4, PT, R4, R222.reuse, PT ;  /* 0x000000de0400720c */ /* 0x080fe40003f86270 */
[----:B------:R-:W-:Y:S02]  /*c770*/  FSEL R35, R35, -INF , !P0 ;  /* 0xff80000023237808 */ /* 0x000fe40004000000 */
[----:B------:R-:W-:Y:S02]  /*c780*/  FSEL R34, R34, -INF , !P1 ;  /* 0xff80000022227808 */ /* 0x000fe40004800000 */
[----:B------:R-:W-:Y:S02]  /*c790*/  FSEL R10, R164, -INF , !P6 ;  /* 0xff800000a40a7808 */ /* 0x000fe40007000000 */
[-C--:B------:R-:W-:Y:S02]  /*c7a0*/  ISETP.GE.AND P0, PT, R4, R221.reuse, PT ;  /* 0x000000dd0400720c */ /* 0x080fe40003f06270 */
[CC--:B------:R-:W-:Y:S02]  /*c7b0*/  ISETP.GE.AND P1, PT, R3.reuse, R222.reuse, PT ;  /* 0x000000de0300720c */ /* 0x0c0fe40003f26270 */
[-C--:B------:R-:W-:Y:S02]  /*c7c0*/  ISETP.GE.AND P6, PT, R3, R221.reuse, PT ;  /* 0x000000dd0300720c */ /* 0x080fe40003fc6270 */
[----:B------:R-:W-:Y:S02]  /*c7d0*/  FSEL R9, R5, -INF , !P5 ;  /* 0xff80000005097808 */ /* 0x000fe40006800000 */
[----:B------:R-:W-:Y:S02]  /*c7e0*/  FSEL R8, R6, -INF , !P3 ;  /* 0xff80000006087808 */ /* 0x000fe40005800000 */
[----:B------:R-:W-:Y:S02]  /*c7f0*/  FSEL R7, R7, -INF , !P2 ;  /* 0xff80000007077808 */ /* 0x000fe40005000000 */
[-C--:B------:R-:W-:Y:S02]  /*c800*/  ISETP.GE.AND P2, PT, R177, R222.reuse, PT ;  /* 0x000000deb100720c */ /* 0x080fe40003f46270 */
[C---:B------:R-:W-:Y:S02]  /*c810*/  ISETP.GE.AND P5, PT, R166.reuse, R222, PT ;  /* 0x000000dea600720c */ /* 0x040fe40003fa6270 */
[----:B------:R-:W-:Y:S02]  /*c820*/  FSEL R16, R165, -INF , !P4 ;  /* 0xff800000a5107808 */ /* 0x000fe40006000000 */
[-C--:B------:R-:W-:Y:S02]  /*c830*/  ISETP.GE.AND P3, PT, R166, R221.reuse, PT ;  /* 0x000000dda600720c */ /* 0x080fe40003f66270 */
[-C--:B------:R-:W-:Y:S02]  /*c840*/  ISETP.GE.AND P4, PT, R177, R221.reuse, PT ;  /* 0x000000ddb100720c */ /* 0x080fe40003f86270 */
[----:B------:R-:W-:Y:S02]  /*c850*/  FSEL R17, R167, -INF , !P1 ;  /* 0xff800000a7117808 */ /* 0x000fe40004800000 */
[----:B------:R-:W-:Y:S02]  /*c860*/  FSEL R176, R176, -INF , !P0 ;  /* 0xff800000b0b07808 */ /* 0x000fe40004000000 */
[----:B------:R-:W-:Y:S02]  /*c870*/  FSEL R11, R11, -INF , !P6 ;  /* 0xff8000000b0b7808 */ /* 0x000fe40007000000 */
[----:B------:R-:W-:Y:S02]  /*c880*/  FMNMX3.FTZ R4, R0, R10, R9, !PT ;  /* 0x0000000a00047276 */ /* 0x000fe40007810009 */
[----:B------:R-:W-:Y:S02]  /*c890*/  FMNMX3.FTZ R3, R2, R8, R7, !PT ;  /* 0x0000000802037276 */ /* 0x000fe40007810007 */
[----:B------:R-:W-:Y:S02]  /*c8a0*/  FSEL R174, R13, -INF , !P2 ;  /* 0xff8000000dae7808 */ /* 0x000fe40005000000 */
[-C--:B------:R-:W-:Y:S02]  /*c8b0*/  ISETP.GE.AND P6, PT, R12, R222.reuse, PT ;  /* 0x000000de0c00720c */ /* 0x080fe40003fc6270 */
[----:B------:R-:W-:Y:S02]  /*c8c0*/  FSEL R175, R169, -INF , !P5 ;  /* 0xff800000a9af7808 */ /* 0x000fe40006800000 */
[-C--:B------:R-:W-:Y:S02]  /*c8d0*/  ISETP.GE.AND P2, PT, R170, R222.reuse, PT ;  /* 0x000000deaa00720c */ /* 0x080fe40003f46270 */
[C---:B------:R-:W-:Y:S02]  /*c8e0*/  ISETP.GE.AND P1, PT, R168.reuse, R222, PT ;  /* 0x000000dea800720c */ /* 0x040fe40003f26270 */
[-C--:B------:R-:W-:Y:S02]  /*c8f0*/  ISETP.GE.AND P0, PT, R168, R221.reuse, PT ;  /* 0x000000dda800720c */ /* 0x080fe40003f06270 */
[-C--:B------:R-:W-:Y:S01]  /*c900*/  ISETP.GE.AND P5, PT, R12, R221.reuse, PT ;  /* 0x000000dd0c00720c */ /* 0x080fe20003fa6270 */
[----:B------:R-:W-:Y:S01]  /*c910*/  IMAD.U32 R12, RZ, RZ, UR8 ;  /* 0x00000008ff0c7e24 */ /* 0x000fe2000f8e00ff */
[----:B------:R-:W-:Y:S01]  /*c920*/  FSEL R173, R14, -INF , !P3 ;  /* 0xff8000000ead7808 */ /* 0x000fe20005800000 */
[----:B------:R-:W-:Y:S01]  /*c930*/  UIADD3 UR8, UPT, UPT, UR20, 0x3c6ef372, URZ ;  /* 0x3c6ef37214087890 */ /* 0x000fe2000fffe0ff */
[----:B------:R-:W-:Y:S02]  /*c940*/  FSEL R172, R15, -INF , !P4 ;  /* 0xff8000000fac7808 */ /* 0x000fe40006000000 */
[----:B------:R-:W-:Y:S02]  /*c950*/  FMNMX3.FTZ R4, R4, R16, R17, !PT ;  /* 0x0000001004047276 */ /* 0x000fe40007810011 */
[----:B------:R-:W-:Y:S02]  /*c960*/  FMNMX3.FTZ R3, R3, R176, R11, !PT ;  /* 0x000000b003037276 */ /* 0x000fe4000781000b */
[----:B------:R-:W-:Y:S02]  /*c970*/  FSEL R201, R201, -INF , !P6 ;  /* 0xff800000c9c97808 */ /* 0x000fe40007000000 */
[----:B------:R-:W-:Y:S02]  /*c980*/  FSEL R210, R210, -INF , !P2 ;  /* 0xff800000d2d27808 */ /* 0x000fe40005000000 */
[-C--:B------:R-:W-:Y:S02]  /*c990*/  ISETP.GE.AND P3, PT, R170, R221.reuse, PT ;  /* 0x000000ddaa00720c */ /* 0x080fe40003f66270 */
[----:B------:R-:W-:Y:S02]  /*c9a0*/  FSEL R203, R203, -INF , !P1 ;  /* 0xff800000cbcb7808 */ /* 0x000fe40004800000 */
[-C--:B------:R-:W-:Y:S02]  /*c9b0*/  ISETP.GE.AND P6, PT, R233, R222.reuse, PT ;  /* 0x000000dee900720c */ /* 0x080fe40003fc6270 */
[----:B------:R-:W-:Y:S02]  /*c9c0*/  FSEL R200, R18, -INF , !P0 ;  /* 0xff80000012c87808 */ /* 0x000fe40004000000 */
[----:B------:R-:W-:Y:S02]  /*c9d0*/  FSEL R202, R19, -INF , !P5 ;  /* 0xff80000013ca7808 */ /* 0x000fe40006800000 */
[----:B------:R-:W-:Y:S02]  /*c9e0*/  ISETP.GE.AND P2, PT, R233, R221, PT ;  /* 0x000000dde900720c */ /* 0x000fe40003f46270 */
[----:B------:R-:W-:Y:S02]  /*c9f0*/  FMNMX3.FTZ R4, R4, R175, R174, !PT ;  /* 0x000000af04047276 */ /* 0x000fe400078100ae */
[----:B------:R-:W-:Y:S02]  /*ca00*/  FMNMX3.FTZ R3, R3, R173, R172, !PT ;  /* 0x000000ad03037276 */ /* 0x000fe400078100ac */
[CC--:B------:R-:W-:Y:S02]  /*ca10*/  ISETP.GE.AND P4, PT, R171.reuse, R222.reuse, PT ;  /* 0x000000deab00720c */ /* 0x0c0fe40003f86270 */
[-C--:B------:R-:W-:Y:S02]  /*ca20*/  ISETP.GE.AND P1, PT, R171, R221.reuse, PT ;  /* 0x000000ddab00720c */ /* 0x080fe40003f26270 */
[C---:B------:R-:W-:Y:S02]  /*ca30*/  ISETP.GE.AND P0, PT, R21.reuse, R222, PT ;  /* 0x000000de1500720c */ /* 0x040fe40003f06270 */
[----:B------:R-:W-:Y:S02]  /*ca40*/  ISETP.GE.AND P5, PT, R21, R221, PT ;  /* 0x000000dd1500720c */ /* 0x000fe40003fa6270 */
[----:B------:R-:W-:Y:S02]  /*ca50*/  FSEL R242, R20, -INF , !P6 ;  /* 0xff80000014f27808 */ /* 0x000fe40007000000 */
[----:B------:R-:W-:Y:S02]  /*ca60*/  FSEL R208, R23, -INF , !P3 ;  /* 0xff80000017d07808 */ /* 0x000fe40005800000 */
[----:B------:R-:W-:Y:S02]  /*ca70*/  FSEL R209, R22, -INF , !P2 ;  /* 0xff80000016d17808 */ /* 0x000fe40005000000 */
[----:B------:R-:W-:Y:S02]  /*ca80*/  FMNMX3.FTZ R4, R4, R203, R201, !PT ;  /* 0x000000cb04047276 */ /* 0x000fe400078100c9 */
[----:B------:R-:W-:Y:S02]  /*ca90*/  FMNMX3.FTZ R3, R3, R200, R202, !PT ;  /* 0x000000c803037276 */ /* 0x000fe400078100ca */
[-C--:B------:R-:W-:Y:S02]  /*caa0*/  ISETP.GE.AND P6, PT, R179, R222.reuse, PT ;  /* 0x000000deb300720c */ /* 0x080fe40003fc6270 */
[----:B------:R-:W-:Y:S02]  /*cab0*/  FSEL R245, R245, -INF , !P4 ;  /* 0xff800000f5f57808 */ /* 0x000fe40006000000 */
        /* <DEDUP_REMOVED lines=8> */
[CC--:B------:R-:W-:Y:S02]  /*cb40*/  ISETP.GE.AND P0, PT, R178.reuse, R222.reuse, PT ;  /* 0x000000deb200720c */ /* 0x0c0fe40003f06270 */
[-C--:B------:R-:W-:Y:S02]  /*cb50*/  ISETP.GE.AND P1, PT, R178, R221.reuse, PT ;  /* 0x000000ddb200720c */ /* 0x080fe40003f26270 */
[----:B------:R-:W-:Y:S02]  /*cb60*/  FSEL R182, R28, -INF , !P6 ;  /* 0xff8000001cb67808 */ /* 0x000fe40007000000 */
[C---:B------:R-:W-:Y:S02]  /*cb70*/  ISETP.GE.AND P5, PT, R24.reuse, R222, PT ;  /* 0x000000de1800720c */ /* 0x040fe40003fa6270 */
[----:B------:R-:W-:Y:S02]  /*cb80*/  ISETP.GE.AND P6, PT, R24, R221, PT ;  /* 0x000000dd1800720c */ /* 0x000fe40003fc6270 */
[----:B------:R-:W-:Y:S02]  /*cb90*/  FSEL R181, R29, -INF , !P2 ;  /* 0xff8000001db57808 */ /* 0x000fe40005000000 */
[----:B------:R-:W-:Y:S02]  /*cba0*/  FMNMX3.FTZ R4, R4, R245, R244, !PT ;  /* 0x000000f504047276 */ /* 0x000fe400078100f4 */
[----:B------:R-:W-:Y:S02]  /*cbb0*/  FSEL R178, R30, -INF , !P3 ;  /* 0xff8000001eb27808 */ /* 0x000fe40005800000 */
[----:B------:R-:W-:Y:S02]  /*cbc0*/  FSEL R177, R31, -INF , !P4 ;  /* 0xff8000001fb17808 */ /* 0x000fe40006000000 */
[----:B------:R-:W-:Y:S02]  /*cbd0*/  FMNMX3.FTZ R3, R3, R243, R211, !PT ;  /* 0x000000f303037276 */ /* 0x000fe400078100d3 */
[----:B------:R-:W-:Y:S02]  /*cbe0*/  LOP3.LUT R12, R12, UR21, R235, 0x96, !PT ;  /* 0x000000150c0c7c12 */ /* 0x000fe4000f8e96eb */
[----:B------:R-:W-:Y:S02]  /*cbf0*/  FSEL R179, R33, -INF , !P0 ;  /* 0xff80000021b37808 */ /* 0x000fe40004000000 */
[----:B------:R-:W-:Y:S01]  /*cc00*/  FSEL R180, R32, -INF , !P5 ;  /* 0xff80000020b47808 */ /* 0x000fe20006800000 */
[----:B------:R-:W-:Y:S01]  /*cc10*/  IMAD.WIDE.U32 R12, R12, -0x326172a9, RZ ;  /* 0xcd9e8d570c0c7825 */ /* 0x000fe200078e00ff */
[----:B------:R-:W-:Y:S02]  /*cc20*/  FMNMX3.FTZ R4, R4, R182, R181, !PT ;  /* 0x000000b604047276 */ /* 0x000fe400078100b5 */
[----:B------:R-:W-:Y:S02]  /*cc30*/  FSEL R165, R35, -INF , !P1 ;  /* 0xff80000023a57808 */ /* 0x000fe40004800000 */
[----:B------:R-:W-:Y:S02]  /*cc40*/  FSEL R166, R34, -INF , !P6 ;  /* 0xff80000022a67808 */ /* 0x000fe40007000000 */
[----:B------:R-:W-:Y:S02]  /*cc50*/  FMNMX3.FTZ R3, R3, R178, R177, !PT ;  /* 0x000000b203037276 */ /* 0x000fe400078100b1 */
[----:B------:R-:W-:Y:S02]  /*cc60*/  FMNMX3.FTZ R164, R4, R180, R179, !PT ;  /* 0x000000b404a47276 */ /* 0x000fe400078100b3 */
[----:B------:R-:W-:Y:S01]  /*cc70*/  FMNMX3.FTZ R3, R3, R166, R165, !PT ;  /* 0x000000a603037276 */ /* 0x000fe200078100a5 */
[----:B------:R-:W-:Y:S06]  /*cc80*/  BRA.U.ANY UP0, `(.L_x_1151) ;  /* 0xffffffe500047547 */ /* 0x000fec000b93ffff */
.L_x_1150:
[----:B------:R-:W2:Y:S01]  /*cc90*/  SHFL.BFLY PT, R6, R164, 0x2, 0x1f ;  /* 0x0c401f00a4067f89 */ /* 0x000ea200000e0000 */
[----:B------:R-:W-:Y:S01]  /*cca0*/  LOP3.LUT R5, R238, UR18, R13, 0x96, !PT ;  /* 0x00000012ee057c12 */ /* 0x000fe2000f8e960d */
[----:B------:R-:W-:Y:S01]  /*ccb0*/  UIADD3 UR27, UPT, UPT, UR21, 0x76cf5d0a, URZ ;  /* 0x76cf5d0a151b7890 */ /* 0x000fe2000fffe0ff */
[----:B------:R-:W-:Y:S05]  /*ccc0*/  LOP3.LUT R246, R227, UR8, R12, 0x96, !PT ;  /* 0x00000008e3f67c12 */ /* 0x000fea000f8e960c */
[----:B------:R-:W3:Y:S01]  /*ccd0*/  SHFL.BFLY PT, R4, R3, 0x2, 0x1f ;  /* 0x0c401f0003047f89 */ /* 0x000ee200000e0000 */
[----:B------:R-:W-:Y:S01]  /*cce0*/  UIADD3 UR26, UPT, UPT, UR21, 0x32370b8f, URZ ;  /* 0x32370b8f151a7890 */ /* 0x000fe2000fffe0ff */
[----:B------:R-:W-:Y:S01]  /*ccf0*/  IMAD.WIDE.U32 R206, R5, -0x2daee0ad, RZ ;  /* 0xd2511f5305ce7825 */ /* 0x000fe200078e00ff */
[----:B------:R-:W-:Y:S02]  /*cd00*/  UIADD3 UR12, UPT, UPT, UR20, -0x255992d5, URZ ;  /* 0xdaa66d2b140c7890 */ /* 0x000fe4000fffe0ff */
[----:B------:R-:W-:Y:S01]  /*cd10*/  UIADD3 UR19, UPT, UPT, UR20, 0x78dde6e4, URZ ;  /* 0x78dde6e414137890 */ /* 0x000fe2000fffe0ff */
        /* <DEDUP_REMOVED lines=11> */
[----:B------:R-:W-:Y:S01]  /*cdd0*/  LOP3.LUT R5, R226, UR12, R205, 0x96, !PT ;  /* 0x0000000ce2057c12 */ /* 0x000fe2000f8e96cd */
[----:B------:R-:W-:Y:S01]  /*cde0*/  UIADD3 UR22, UPT, UPT, UR21, 0x646e171e, URZ ;  /* 0x646e171e15167890 */ /* 0x000fe2000fffe0ff */
[----:B------:R-:W-:Y:S01]  /*cdf0*/  SHF.R.U32.HI R185, RZ, 0x1, R167 ;  /* 0x00000001ffb97819 */ /* 0x000fe200000116a7 */
[----:B------:R-:W-:Y:S01]  /*ce00*/  UIADD3 UR13, UPT, UPT, UR20, 0x1715609d, URZ ;  /* 0x1715609d140d7890 */ /* 0x000fe2000fffe0ff */
[----:B------:R-:W-:Y:S01]  /*ce10*/  LOP3.LUT R204, R204, UR19, R207, 0x96, !PT ;  /* 0x00000013cccc7c12 */ /* 0x000fe2000f8e96cf */
[----:B------:R-:W-:Y:S01]  /*ce20*/  IMAD.WIDE.U32 R14, R5, -0x2daee0ad, RZ ;  /* 0xd2511f53050e7825 */ /* 0x000fe200078e00ff */
[----:B------:R-:W-:Y:S01]  /*ce30*/  LOP3.LUT R184, R190, 0x38, RZ, 0xc0, !PT ;  /* 0x00000038beb87812 */ /* 0x000fe200078ec0ff */
[----:B------:R-:W-:Y:S01]  /*ce40*/  UISETP.GT.AND UP0, UPT, UR28, UR14, UPT ;  /* 0x0000000e1c00728c */ /* 0x000fe2000bf04270 */
[----:B--2---:R-:W-:Y:S01]  /*ce50*/  FMNMX.FTZ R164, R164, R6, !PT ;  /* 0x00000006a4a47209 */ /* 0x004fe20007810000 */
[----:B------:R-:W-:Y:S01]  /*ce60*/  IMAD.WIDE.U32 R204, R204, -0x2daee0ad, RZ ;  /* 0xd2511f53cccc7825 */ /* 0x000fe200078e00ff */
[----:B---3--:R-:W-:Y:S02]  /*ce70*/  FMNMX.FTZ R4, R3, R4, !PT ;  /* 0x0000000403047209 */ /* 0x008fe40007810000 */
[----:B------:R-:W-:Y:S01]  /*ce80*/  LOP3.LUT R246, R246, UR25, R15, 0x96, !PT ;  /* 0x00000019f6f67c12 */ /* 0x000fe2000f8e960f */
[----:B------:R-:W2:Y:S01]  /*ce90*/  SHFL.BFLY PT, R12, R164, 0x1, 0x1f ;  /* 0x0c201f00a40c7f89 */ /* 0x000ea200000e0000 */
[----:B------:R-:W-:Y:S02]  /*cea0*/  LOP3.LUT R18, R14, UR24, R205, 0x96, !PT ;  /* 0x000000180e127c12 */ /* 0x000fe4000f8e96cd */
[----:B------:R-:W-:Y:S05]  /*ceb0*/  LOP3.LUT R5, R185, 0x8, RZ, 0xc0, !PT ;  /* 0x00000008b9057812 */ /* 0x000fea00078ec0ff */
[----:B------:R-:W3:Y:S01]  /*cec0*/  SHFL.BFLY PT, R3, R4, 0x1, 0x1f ;  /* 0x0c201f0004037f89 */ /* 0x000ee200000e0000 */
[----:B------:R-:W-:Y:S01]  /*ced0*/  LOP3.LUT R6, R184, 0x1c0, R188, 0xf8, !PT ;  /* 0x000001c0b8067812 */ /* 0x000fe200078ef8bc */
[----:B------:R-:W-:Y:S01]  /*cee0*/  IMAD.WIDE.U32 R18, R18, -0x326172a9, RZ ;  /* 0xcd9e8d5712127825 */ /* 0x000fe200078e00ff */
[----:B------:R-:W-:Y:S02]  /*cef0*/  IADD3 R233, PT, PT, R233, -0x40, RZ ;  /* 0xffffffc0e9e97810 */ /* 0x000fe40007ffe0ff */
[----:B------:R-:W-:Y:S01]  /*cf00*/  LOP3.LUT R5, R6, R5, RZ, 0x3c, !PT ;  /* 0x0000000506057212 */ /* 0x000fe200078e3cff */
[----:B------:R-:W-:Y:S01]  /*cf10*/  IMAD.WIDE.U32 R246, R246, -0x326172a9, RZ ;  /* 0xcd9e8d57f6f67825 */ /* 0x000fe200078e00ff */
[----:B------:R-:W-:Y:S02]  /*cf20*/  MOV R6, R18 ;  /* 0x0000001200067202 */ /* 0x000fe40000000f00 */
[----:B------:R-:W-:Y:S02]  /*cf30*/  PRMT R14, R18, 0x7773, RZ ;  /* 0x00007773120e7816 */ /* 0x000fe400000000ff */
[----:B------:R-:W-:Y:S02]  /*cf40*/  LOP3.LUT R169, R246, UR9, R19, 0x96, !PT ;  /* 0x00000009f6a97c12 */ /* 0x000fe4000f8e9613 */
[----:B------:R-:W-:Y:S02]  /*cf50*/  LOP3.LUT R6, R6, 0xff, RZ, 0xc0, !PT ;  /* 0x000000ff06067812 */ /* 0x000fe400078ec0ff */
[C---:B------:R-:W-:Y:S02]  /*cf60*/  PRMT R13, R18.reuse, 0x7772, RZ ;  /* 0x00007772120d7816 */ /* 0x040fe400000000ff */
[----:B------:R-:W-:Y:S02]  /*cf70*/  PRMT R170, R18, 0x7771, RZ ;  /* 0x0000777112aa7816 */ /* 0x000fe400000000ff */
[C---:B------:R-:W-:Y:S02]  /*cf80*/  LOP3.LUT R168, R169.reuse, 0xffff, RZ, 0xc0, !PT ;  /* 0x0000ffffa9a87812 */ /* 0x040fe400078ec0ff */
[----:B--2---:R-:W-:Y:S02]  /*cf90*/  FMNMX.FTZ R164, R164, R12, !PT ;  /* 0x0000000ca4a47209 */ /* 0x004fe40007810000 */
[----:B------:R-:W-:Y:S02]  /*cfa0*/  PRMT R12, R169, 0x7632, R12 ;  /* 0x00007632a90c7816 */ /* 0x000fe4000000000c */
[----:B------:R-:W-:Y:S01]  /*cfb0*/  LOP3.LUT R188, R5, 0x200, R188, 0xf8, !PT ;  /* 0x0000020005bc7812 */ /* 0x000fe200078ef8bc */
[----:B------:R-:W-:Y:S01]  /*cfc0*/  FMUL.FTZ R199, R164, UR4 ;  /* 0x00000004a4c77c20 */ /* 0x000fe20008410000 */
[----:B------:R-:W-:Y:S02]  /*cfd0*/  PRMT R5, R13, 0x5410, R14 ;  /* 0x000054100d057816 */ /* 0x000fe4000000000e */
[----:B------:R-:W-:Y:S02]  /*cfe0*/  PRMT R170, R6, 0x5410, R170 ;  /* 0x0000541006aa7816 */ /* 0x000fe400000000aa */
[----:B------:R-:W-:Y:S01]  /*cff0*/  FSETP.NEU.FTZ.AND P1, PT, R164, -INF , PT ;  /* 0xff800000a400780b */ /* 0x000fe20003f3d000 */
[----:B------:R-:W2:Y:S01]  /*d000*/  LDC R6, c[0x0][0x4f8] ;  /* 0x00013e00ff067b82 */ /* 0x000ea20000000800 */
[----:B---3--:R-:W-:Y:S02]  /*d010*/  FMNMX.FTZ R3, R4, R3, !PT ;  /* 0x0000000304037209 */ /* 0x008fe40007810000 */
[----:B------:R-:W-:Y:S02]  /*d020*/  LOP3.LUT R13, R169, 0xff, RZ, 0xc0, !PT ;  /* 0x000000ffa90d7812 */ /* 0x000fe400078ec0ff */
[----:B------:R-:W-:Y:S01]  /*d030*/  LOP3.LUT R12, R12, 0xff, RZ, 0xc0, !PT ;  /* 0x000000ff0c0c7812 */ /* 0x000fe200078ec0ff */
[----:B------:R-:W-:Y:S01]  /*d040*/  FMUL.FTZ R183, R3, UR4 ;  /* 0x0000000403b77c20 */ /* 0x000fe20008410000 */
[----:B------:R-:W-:Y:S02]  /*d050*/  SHF.R.U32.HI R169, RZ, 0x18, R169 ;  /* 0x00000018ffa97819 */ /* 0x000fe400000116a9 */
[----:B------:R-:W-:Y:S02]  /*d060*/  SHF.R.U32.HI R168, RZ, 0x8, R168 ;  /* 0x00000008ffa87819 */ /* 0x000fe400000116a8 */
[----:B------:R-:W-:Y:S02]  /*d070*/  LEA R188, R188, UR6, 0x1 ;  /* 0x00000006bcbc7c11 */ /* 0x000fe4000f8e08ff */
[----:B------:R-:W-:Y:S02]  /*d080*/  FSEL R4, R164, RZ, P1 ;  /* 0x000000ffa4047208 */ /* 0x000fe40000800000 */
[----:B------:R-:W-:Y:S02]  /*d090*/  PRMT R168, R13, 0x5410, R168 ;  /* 0x000054100da87816 */ /* 0x000fe400000000a8 */
[----:B------:R-:W-:Y:S01]  /*d0a0*/  PRMT R169, R12, 0x5410, R169 ;  /* 0x000054100ca97816 */ /* 0x000fe200000000a9 */
[----:B------:R-:W-:Y:S01]  /*d0b0*/  FADD.FTZ R4, -R4, R0 ;  /* 0x0000000004047221 */ /* 0x000fe20000010100 */
[----:B------:R-:W-:Y:S01]  /*d0c0*/  FSETP.NEU.FTZ.AND P0, PT, R3, -INF , PT ;  /* 0xff8000000300780b */ /* 0x000fe20003f1d000 */
[----:B------:R-:W3:Y:S01]  /*d0d0*/  LDSM.16.MT88.4 R12, [R188+0x10000] ;  /* 0x01000000bc0c783b */ /* 0x000ee20000004200 */
[----:B------:R-:W-:Y:S02]  /*d0e0*/  FSEL R199, R199, RZ, P1 ;  /* 0x000000ffc7c77208 */ /* 0x000fe40000800000 */
[----:B------:R-:W-:Y:S02]  /*d0f0*/  FSEL R183, R183, RZ, P0 ;  /* 0x000000ffb7b77208 */ /* 0x000fe40000000000 */
[----:B------:R-:W-:Y:S01]  /*d100*/  FSEL R0, R3, RZ, P0 ;  /* 0x000000ff03007208 */ /* 0x000fe20000000000 */
[--C-:B------:R-:W-:Y:S01]  /*d110*/  FFMA.FTZ R192, R16, UR4, -R199.reuse ;  /* 0x0000000410c07c23 */ /* 0x100fe200080108c7 */
[----:B------:R-:W-:Y:S01]  /*d120*/  LOP3.LUT P0, RZ, R167, 0x2, RZ, 0xc0, !PT ;  /* 0x00000002a7ff7812 */ /* 0x000fe2000780c0ff */
[----:B------:R-:W-:Y:S01]  /*d130*/  FFMA.FTZ R191, R17, UR4, -R199 ;  /* 0x0000000411bf7c23 */ /* 0x000fe200080108c7 */
[--C-:B------:R-:W-:Y:S01]  /*d140*/  FFMA.FTZ R194, R176, UR4, -R183.reuse ;  /* 0x00000004b0c27c23 */ /* 0x100fe200080108b7 */
[----:B------:R-:W-:Y:S01]  /*d150*/  FFMA.FTZ R193, R11, UR4, -R183 ;  /* 0x000000040bc17c23 */ /* 0x000fe200080108b7 */
[----:B------:R-:W-:Y:S01]  /*d160*/  SEL R189, R220, 0xffffffe0, !P0 ;  /* 0xffffffe0dcbd7807 */ /* 0x000fe20004000000 */
[--C-:B------:R-:W-:Y:S01]  /*d170*/  FFMA.FTZ R198, R10, UR4, -R199.reuse ;  /* 0x000000040ac67c23 */ /* 0x100fe200080108c7 */
[----:B------:R-:W-:Y:S01]  /*d180*/  FFMA.FTZ R197, R9, UR4, -R199 ;  /* 0x0000000409c57c23 */ /* 0x000fe200080108c7 */
[--C-:B------:R-:W-:Y:S01]  /*d190*/  FFMA.FTZ R196, R8, UR4, -R183.reuse ;  /* 0x0000000408c47c23 */ /* 0x100fe200080108b7 */
[----:B------:R-:W-:Y:S01]  /*d1a0*/  FFMA.FTZ R195, R7, UR4, -R183 ;  /* 0x0000000407c37c23 */ /* 0x000fe200080108b7 */
[----:B------:R-:W-:Y:S01]  /*d1b0*/  FADD.FTZ R0, -R0, R2 ;  /* 0x0000000200007221 */ /* 0x000fe20000010100 */
[----:B------:R-:W-:Y:S01]  /*d1c0*/  IADD3 R187, PT, PT, R189, R188, RZ ;  /* 0x000000bcbdbb7210 */ /* 0x000fe20007ffe0ff */
[----:B------:R-:W-:Y:S01]  /*d1d0*/  FMUL.FTZ R2, R4, UR4 ;  /* 0x0000000404027c20 */ /* 0x000fe20008410000 */
[----:B------:R-:W-:Y:S01]  /*d1e0*/  LOP3.LUT P1, RZ, R167, 0x4, RZ, 0xc0, !PT ;  /* 0x00000004a7ff7812 */ /* 0x000fe2000782c0ff */
[----:B------:R-:W-:Y:S01]  /*d1f0*/  FMUL.FTZ R0, R0, UR4 ;  /* 0x0000000400007c20 */ /* 0x000fe20008410000 */
[----:B------:R-:W-:Y:S01]  /*d200*/  MUFU.EX2 R192, R192 ;  /* 0x000000c000c07308 */ /* 0x000fe20000000800 */
[----:B-1----:R-:W1:Y:S01]  /*d210*/  LDSM.16.MT88.4 R20, [R187+0x10000] ;  /* 0x01000000bb14783b */ /* 0x002e620000004200 */
[----:B--2---:R-:W-:Y:S01]  /*d220*/  LOP3.LUT R6, R6, 0xff, RZ, 0xc0, !PT ;  /* 0x000000ff06067812 */ /* 0x004fe200078ec0ff */
[--C-:B------:R-:W-:Y:S07]  /*d230*/  FFMA.FTZ R205, R175, UR4, -R199.reuse ;  /* 0x00000004afcd7c23 */ /* 0x100fee00080108c7 */
[----:B------:R-:W2:Y:S01]  /*d240*/  MUFU.EX2 R191, R191 ;  /* 0x000000bf00bf7308 */ /* 0x000ea20000000800 */
[----:B------:R-:W-:Y:S01]  /*d250*/  LOP3.LUT R5, R5, 0xff00ff, RZ, 0xc0, !PT ;  /* 0x00ff00ff05057812 */ /* 0x000fe200078ec0ff */
[----:B------:R-:W-:Y:S01]  /*d260*/  FFMA.FTZ R203, R203, UR4, -R199 ;  /* 0x00000004cbcb7c23 */ /* 0x000fe200080108c7 */
[----:B------:R-:W-:Y:S07]  /*d270*/  LEA R176, R6, R6, 0x10 ;  /* 0x0000000606b07211 */ /* 0x000fee00078e80ff */
[----:B------:R-:W-:Y:S01]  /*d280*/  MUFU.EX2 R194, R194 ;  /* 0x000000c200c27308 */ /* 0x000fe20000000800 */
[----:B------:R-:W-:Y:S01]  /*d290*/  IADD3 R8, PT, PT, R188, 0x10000, RZ ;  /* 0x00010000bc087810 */ /* 0x000fe20007ffe0ff */
[----:B------:R-:W-:Y:S01]  /*d2a0*/  FFMA.FTZ R202, R202, UR4, -R183 ;  /* 0x00000004caca7c23 */ /* 0x000fe200080108b7 */
[----:B------:R-:W-:Y:S07]  /*d2b0*/  IADD3 R186, PT, PT, R188, 0x10040, RZ ;  /* 0x00010040bcba7810 */ /* 0x000fee0007ffe0ff */
[----:B------:R-:W4:Y:S01]  /*d2c0*/  MUFU.EX2 R193, R193 ;  /* 0x000000c100c17308 */ /* 0x000f220000000800 */
[--C-:B------:R-:W-:Y:S01]  /*d2d0*/  HSET2.LE.AND R170, R170, R176.reuse, PT ;  /* 0x000000b0aaaa7233 */ /* 0x100fe20003803000 */
[----:B------:R-:W-:Y:S01]  /*d2e0*/  FFMA.FTZ R245, R245, UR4, -R199 ;  /* 0x00000004f5f57c23 */ /* 0x000fe200080108c7 */
[--C-:B------:R-:W-:Y:S07]  /*d2f0*/  HSET2.LE.AND R171, R5, R176.reuse, PT ;  /* 0x000000b005ab7233 */ /* 0x100fee0003803000 */
[----:B------:R-:W-:Y:S01]  /*d300*/  MUFU.EX2 R198, R198 ;  /* 0x000000c600c67308 */ /* 0x000fe20000000800 */
[--C-:B------:R-:W-:Y:S01]  /*d310*/  HSET2.LE.AND R168, R168, R176.reuse, PT ;  /* 0x000000b0a8a87233 */ /* 0x100fe20003803000 */
[--C-:B------:R-:W-:Y:S01]  /*d320*/  FFMA.FTZ R208, R208, UR4, -R183.reuse ;  /* 0x00000004d0d07c23 */ /* 0x100fe200080108b7 */
[--C-:B------:R-:W-:Y:S07]  /*d330*/  HSET2.LE.AND R169, R169, R176.reuse, PT ;  /* 0x000000b0a9a97233 */ /* 0x100fee0003803000 */
[----:B------:R-:W5:Y:S01]  /*d340*/  MUFU.EX2 R197, R197 ;  /* 0x000000c500c57308 */ /* 0x000f620000000800 */
[----:B------:R-:W-:Y:S01]  /*d350*/  @P1 IADD3 R186, PT, PT, R8, -0x40, RZ ;  /* 0xffffffc008ba1810 */ /* 0x000fe20007ffe0ff */
[----:B------:R-:W-:Y:S01]  /*d360*/  FFMA.FTZ R166, R166, UR4, -R183 ;  /* 0x00000004a6a67c23 */ /* 0x000fe200080108b7 */
[----:B--2---:R-:W-:Y:S07]  /*d370*/  F2FP.BF16.F32.PACK_AB R7, R191, R192 ;  /* 0x000000c0bf07723e */ /* 0x004fee00000010ff */
[----:B------:R-:W-:Y:S01]  /*d380*/  MUFU.EX2 R196, R196 ;  /* 0x000000c400c47308 */ /* 0x000fe20000000800 */
[----:B------:R-:W-:Y:S01]  /*d390*/  IADD3 R189, PT, PT, R189, R186, RZ ;  /* 0x000000babdbd7210 */ /* 0x000fe20007ffe0ff */
[----:B------:R-:W2:Y:S01]  /*d3a0*/  LDSM.16.MT88.4 R28, [R186] ;  /* 0x00000000ba1c783b */ /* 0x000ea20000004200 */
[----:B----4-:R-:W-:Y:S07]  /*d3b0*/  F2FP.BF16.F32.PACK_AB R6, R193, R194 ;  /* 0x000000c2c106723e */ /* 0x010fee00000010ff */
[----:B------:R-:W4:Y:S01]  /*d3c0*/  MUFU.EX2 R195, R195 ;  /* 0x000000c300c37308 */ /* 0x000f220000000800 */
[----:B------:R-:W-:Y:S02]  /*d3d0*/  LOP3.LUT R170, R7, R170, RZ, 0xc0, !PT ;  /* 0x000000aa07aa7212 */ /* 0x000fe400078ec0ff */
[----:B------:R-:W-:Y:S07]  /*d3e0*/  LOP3.LUT R171, R6, R171, RZ, 0xc0, !PT ;  /* 0x000000ab06ab7212 */ /* 0x000fee00078ec0ff */
[----:B------:R-:W3:Y:S01]  /*d3f0*/  MUFU.EX2 R2, R2 ;  /* 0x0000000200027308 */ /* 0x000ee20000000800 */
[----:B------:R-:W-:Y:S02]  /*d400*/  LOP3.LUT R206, R206, UR13, R247, 0x96, !PT ;  /* 0x0000000dcece7c12 */ /* 0x000fe4000f8e96f7 */
[----:B-----5:R-:W-:Y:S07]  /*d410*/  F2FP.BF16.F32.PACK_AB R5, R197, R198 ;  /* 0x000000c6c505723e */ /* 0x020fee00000010ff */
[----:B------:R-:W5:Y:S01]  /*d420*/  MUFU.EX2 R0, R0 ;  /* 0x0000000000007308 */ /* 0x000f620000000800 */
[----:B------:R-:W-:Y:S01]  /*d430*/  IMAD.WIDE.U32 R206, R206, -0x2daee0ad, RZ ;  /* 0xd2511f53cece7825 */ /* 0x000fe200078e00ff */
[----:B------:R-:W-:Y:S08]  /*d440*/  LOP3.LUT R168, R5, R168, RZ, 0xc0, !PT ;  /* 0x000000a805a87212 */ /* 0x000ff000078ec0ff */
[----:B------:R-:W-:Y:S01]  /*d450*/  MUFU.EX2 R202, R202 ;  /* 0x000000ca00ca7308 */ /* 0x000fe20000000800 */
[----:B----4-:R-:W-:Y:S02]  /*d460*/  F2FP.BF16.F32.PACK_AB R4, R195, R196 ;  /* 0x000000c4c304723e */ /* 0x010fe400000010ff */
[----:B------:R-:W-:Y:S01]  /*d470*/  LOP3.LUT R204, R204, UR22, R207, 0x96, !PT ;  /* 0x00000016cccc7c12 */ /* 0x000fe2000f8e96cf */
[----:B------:R-:W-:Y:S01]  /*d480*/  FFMA.FTZ R207, R172, UR4, -R183 ;  /* 0x00000004accf7c23 */ /* 0x000fe200080108b7 */
[----:B------:R-:W-:Y:S01]  /*d490*/  LOP3.LUT R169, R4, R169, RZ, 0xc0, !PT ;  /* 0x000000a904a97212 */ /* 0x000fe200078ec0ff */
[C---:B---3--:R-:W-:Y:S01]  /*d4a0*/  FMUL.FTZ R4, R2.reuse, R160 ;  /* 0x000000a002047220 */ /* 0x048fe20000410000 */
[C---:B------:R-:W-:Y:S01]  /*d4b0*/  FMUL.FTZ R5, R2.reuse, R161 ;  /* 0x000000a102057220 */ /* 0x040fe20000410000 */
[----:B------:R-:W-:Y:S01]  /*d4c0*/  FMUL.FTZ R9, R2, R157 ;  /* 0x0000009d02097220 */ /* 0x000fe20000410000 */
[C---:B-----5:R-:W-:Y:S01]  /*d4d0*/  FMUL.FTZ R6, R0.reuse, R162 ;  /* 0x000000a200067220 */ /* 0x060fe20000410000 */
[C---:B------:R-:W-:Y:S01]  /*d4e0*/  FMUL.FTZ R7, R0.reuse, R163 ;  /* 0x000000a300077220 */ /* 0x040fe20000410000 */
[C---:B------:R-:W-:Y:S01]  /*d4f0*/  FMUL.FTZ R10, R0.reuse, R158 ;  /* 0x0000009e000a7220 */ /* 0x040fe20000410000 */
[----:B------:R-:W-:Y:S01]  /*d500*/  LDSM.16.MT88.4 R160, [R189+0x2800] ;  /* 0x00280000bda0783b */ /* 0x000fe20000004200 */
[----:B------:R-:W-:Y:S01]  /*d510*/  FMUL.FTZ R11, R0, R159 ;  /* 0x0000009f000b7220 */ /* 0x000fe20000410000 */
[----:B------:R-:W-:Y:S01]  /*d520*/  FMUL.FTZ R17, R2, R149 ;  /* 0x0000009502117220 */ /* 0x000fe20000410000 */
[C---:B------:R-:W-:Y:S01]  /*d530*/  FMUL.FTZ R18, R0.reuse, R150 ;  /* 0x0000009600127220 */ /* 0x040fe20000410000 */
[----:B------:R-:W-:Y:S01]  /*d540*/  FMUL.FTZ R19, R0, R151 ;  /* 0x0000009700137220 */ /* 0x000fe20000410000 */
[C---:B------:R-:W-:Y:S01]  /*d550*/  HMMA.16816.F32.BF16 R4, R168.reuse, R12, R4 ;  /* 0x0000000ca804723c */ /* 0x040fe20000041804 */
[----:B------:R-:W3:Y:S04]  /*d560*/  MUFU.EX2 R205, R205 ;  /* 0x000000cd00cd7308 */ /* 0x000ee80000000800 */
[C---:B------:R-:W-:Y:S01]  /*d570*/  FMUL.FTZ R8, R2.reuse, R156 ;  /* 0x0000009c02087220 */ /* 0x040fe20000410000 */
[C---:B------:R-:W-:Y:S01]  /*d580*/  FMUL.FTZ R12, R2.reuse, R152 ;  /* 0x00000098020c7220 */ /* 0x040fe20000410000 */
[C---:B------:R-:W-:Y:S01]  /*d590*/  FMUL.FTZ R13, R2.reuse, R153 ;  /* 0x00000099020d7220 */ /* 0x040fe20000410000 */
[C---:B------:R-:W-:Y:S01]  /*d5a0*/  FMUL.FTZ R24, R2.reuse, R140 ;  /* 0x0000008c02187220 */ /* 0x040fe20000410000 */
[----:B------:R-:W-:Y:S01]  /*d5b0*/  FMUL.FTZ R25, R2, R141 ;  /* 0x0000008d02197220 */ /* 0x000fe20000410000 */
[C---:B------:R-:W-:Y:S01]  /*d5c0*/  FMUL.FTZ R26, R0.reuse, R142 ;  /* 0x0000008e001a7220 */ /* 0x040fe20000410000 */
[C---:B------:R-:W-:Y:S01]  /*d5d0*/  FMUL.FTZ R27, R0.reuse, R143 ;  /* 0x0000008f001b7220 */ /* 0x040fe20000410000 */
[C---:B------:R-:W-:Y:S01]  /*d5e0*/  HMMA.16816.F32.BF16 R8, R168.reuse, R14, R8 ;  /* 0x0000000ea808723c */ /* 0x040fe20000041808 */
[----:B------:R-:W-:Y:S01]  /*d5f0*/  LDSM.16.MT88.4 R140, [R189+0x2000] ;  /* 0x00200000bd8c783b */ /* 0x000fe20000004200 */
[----:B------:R-:W-:Y:S01]  /*d600*/  MUFU.EX2 R207, R207 ;  /* 0x000000cf00cf7308 */ /* 0x000fe20000000800 */
[C---:B------:R-:W-:Y:S01]  /*d610*/  FMUL.FTZ R14, R0.reuse, R154 ;  /* 0x0000009a000e7220 */ /* 0x040fe20000410000 */
[----:B------:R-:W-:Y:S01]  /*d620*/  FMUL.FTZ R15, R0, R155 ;  /* 0x0000009b000f7220 */ /* 0x000fe20000410000 */
[C---:B------:R-:W-:Y:S01]  /*d630*/  FMUL.FTZ R32, R2.reuse, R132 ;  /* 0x0000008402207220 */ /* 0x040fe20000410000 */
[----:B------:R-:W-:Y:S01]  /*d640*/  FMUL.FTZ R33, R2, R133 ;  /* 0x0000008502217220 */ /* 0x000fe20000410000 */
[C---:B------:R-:W-:Y:S01]  /*d650*/  FMUL.FTZ R34, R0.reuse, R134 ;  /* 0x0000008600227220 */ /* 0x040fe20000410000 */
[----:B------:R-:W-:Y:S01]  /*d660*/  FMUL.FTZ R35, R0, R135 ;  /* 0x0000008700237220 */ /* 0x000fe20000410000 */
[----:B------:R-:W4:Y:S01]  /*d670*/  LDSM.16.MT88.4 R152, [R189] ;  /* 0x00000000bd98783b */ /* 0x000f220000004200 */
[C---:B------:R-:W-:Y:S01]  /*d680*/  FMUL.FTZ R16, R2.reuse, R148 ;  /* 0x0000009402107220 */ /* 0x040fe20000410000 */
[C---:B-1----:R-:W-:Y:S01]  /*d690*/  HMMA.16816.F32.BF16 R12, R168.reuse, R20, R12 ;  /* 0x00000014a80c723c */ /* 0x042fe2000004180c */
[----:B------:R-:W-:Y:S02]  /*d6a0*/  MUFU.EX2 R208, R208 ;  /* 0x000000d000d07308 */ /* 0x000fe40000000800 */
[C---:B------:R-:W-:Y:S01]  /*d6b0*/  FMUL.FTZ R20, R2.reuse, R144 ;  /* 0x0000009002147220 */ /* 0x040fe20000410000 */
[C---:B------:R-:W-:Y:S01]  /*d6c0*/  FMUL.FTZ R21, R2.reuse, R145 ;  /* 0x0000009102157220 */ /* 0x040fe20000410000 */
[C---:B------:R-:W-:Y:S01]  /*d6d0*/  FMUL.FTZ R36, R2.reuse, R36 ;  /* 0x0000002402247220 */ /* 0x040fe20000410000 */
[----:B------:R-:W-:Y:S01]  /*d6e0*/  LDSM.16.MT88.4 R132, [R186+0x2000] ;  /* 0x00200000ba84783b */ /* 0x000fe20000004200 */
[----:B------:R-:W-:Y:S01]  /*d6f0*/  FMUL.FTZ R37, R2, R37 ;  /* 0x0000002502257220 */ /* 0x000fe20000410000 */
[C---:B------:R-:W-:Y:S03]  /*d700*/  HMMA.16816.F32.BF16 R16, R168.reuse, R22, R16 ;  /* 0x00000016a810723c */ /* 0x040fe60000041810 */
[----:B------:R-:W-:Y:S01]  /*d710*/  MUFU.EX2 R166, R166 ;  /* 0x000000a600a67308 */ /* 0x000fe20000000800 */
[C---:B------:R-:W-:Y:S01]  /*d720*/  FMUL.FTZ R22, R0.reuse, R146 ;  /* 0x0000009200167220 */ /* 0x040fe20000410000 */
[C---:B------:R-:W-:Y:S01]  /*d730*/  FMUL.FTZ R23, R0.reuse, R147 ;  /* 0x0000009300177220 */ /* 0x040fe20000410000 */
[C---:B------:R-:W-:Y:S01]  /*d740*/  FMUL.FTZ R38, R0.reuse, R38 ;  /* 0x0000002600267220 */ /* 0x040fe20000410000 */
[----:B------:R-:W1:Y:S01]  /*d750*/  LDSM.16.MT88.4 R144, [R188+0x12000] ;  /* 0x01200000bc90783b */ /* 0x000e620000004200 */
[----:B------:R-:W-:Y:S01]  /*d760*/  FMUL.FTZ R39, R0, R39 ;  /* 0x0000002700277220 */ /* 0x000fe20000410000 */
[C---:B------:R-:W-:Y:S01]  /*d770*/  FMUL.FTZ R40, R2.reuse, R40 ;  /* 0x0000002802287220 */ /* 0x040fe20000410000 */
[----:B------:R-:W-:Y:S01]  /*d780*/  FMUL.FTZ R41, R2, R41 ;  /* 0x0000002902297220 */ /* 0x000fe20000410000 */
[----:B------:R-:W-:Y:S01]  /*d790*/  FMUL.FTZ R42, R0, R42 ;  /* 0x0000002a002a7220 */ /* 0x000fe20000410000 */
[C---:B--2---:R-:W-:Y:S03]  /*d7a0*/  HMMA.16816.F32.BF16 R20, R168.reuse, R28, R20 ;  /* 0x0000001ca814723c */ /* 0x044fe60000041814 */
[C---:B------:R-:W-:Y:S01]  /*d7b0*/  FMUL.FTZ R28, R2.reuse, R136 ;  /* 0x00000088021c7220 */ /* 0x040fe20000410000 */
[----:B------:R-:W-:Y:S01]  /*d7c0*/  FMUL.FTZ R29, R2, R137 ;  /* 0x00000089021d7220 */ /* 0x000fe20000410000 */
[----:B------:R-:W-:Y:S01]  /*d7d0*/  FMUL.FTZ R43, R0, R43 ;  /* 0x0000002b002b7220 */ /* 0x000fe20000410000 */
[C---:B------:R-:W-:Y:S01]  /*d7e0*/  FMUL.FTZ R44, R2.reuse, R44 ;  /* 0x0000002c022c7220 */ /* 0x040fe20000410000 */
[----:B------:R-:W-:Y:S01]  /*d7f0*/  FMUL.FTZ R45, R2, R45 ;  /* 0x0000002d022d7220 */ /* 0x000fe20000410000 */
[C---:B------:R-:W-:Y:S03]  /*d800*/  HMMA.16816.F32.BF16 R24, R168.reuse, R30, R24 ;  /* 0x0000001ea818723c */ /* 0x040fe60000041818 */
[C---:B------:R-:W-:Y:S01]  /*d810*/  FMUL.FTZ R30, R0.reuse, R138 ;  /* 0x0000008a001e7220 */ /* 0x040fe20000410000 */
[C---:B------:R-:W-:Y:S01]  /*d820*/  FMUL.FTZ R31, R0.reuse, R139 ;  /* 0x0000008b001f7220 */ /* 0x040fe20000410000 */
[C---:B------:R-:W-:Y:S01]  /*d830*/  FMUL.FTZ R46, R0.reuse, R46 ;  /* 0x0000002e002e7220 */ /* 0x040fe20000410000 */
[----:B------:R-:W2:Y:S01]  /*d840*/  LDSM.16.MT88.4 R136, [R187+0x12000] ;  /* 0x01200000bb88783b */ /* 0x000ea20000004200 */
        /* <DEDUP_REMOVED lines=11> */
[----:B------:R-:W-:Y:S02]  /*d900*/  LDSM.16.MT88.4 R152, [R189+0x800] ;  /* 0x00080000bd98783b */ /* 0x000fe40000004200 */
        /* <DEDUP_REMOVED lines=76> */
[----:B------:R-:W-:Y:S01]  /*ddd0*/  PRMT R148, R206, 0x7772, RZ ;  /* 0x00007772ce947816 */ /* 0x000fe200000000ff */
        /* <DEDUP_REMOVED lines=10> */
[C---:B----4-:R-:W-:Y:S03]  /*de80*/  HMMA.16816.F32.BF16 R84, R168.reuse, R140, R84 ;  /* 0x0000008ca854723c */ /* 0x050fe60000041854 */
[----:B------:R-:W-:Y:S01]  /*de90*/  SHF.R.U32.HI R156, RZ, 0x18, R204 ;  /* 0x00000018ff9c7819 */ /* 0x000fe200000116cc */
        /* <DEDUP_REMOVED lines=14> */
[----:B------:R-:W-:Y:S01]  /*df80*/  FADD.FTZ R198, R197, R198 ;  /* 0x000000c6c5c67221 */ /* 0x000fe20000010000 */
[----:B------:R-:W-:Y:S02]  /*df90*/  MOV R0, R164 ;  /* 0x000000a400007202 */ /* 0x000fe40000000f00 */
[----:B------:R-:W-:Y:S01]  /*dfa0*/  FADD.FTZ R196, R195, R196 ;  /* 0x000000c4c3c47221 */ /* 0x000fe20000010000 */
[C---:B------:R-:W-:Y:S01]  /*dfb0*/  HMMA.16816.F32.BF16 R96, R168.reuse, R138, R96 ;  /* 0x0000008aa860723c */ /* 0x040fe20000041860 */
[----:B------:R-:W1:Y:S02]  /*dfc0*/  LDSM.16.MT88.4 R136, [R186+0x6000] ;  /* 0x00600000ba88783b */ /* 0x000e640000004200 */
[----:B------:R-:W-:Y:S01]  /*dfd0*/  FADD.FTZ R198, R192, R198 ;  /* 0x000000c6c0c67221 */ /* 0x000fe20000010000 */
[----:B------:R-:W-:Y:S03]  /*dfe0*/  FADD.FTZ R196, R194, R196 ;  /* 0x000000c4c2c47221 */ /* 0x000fe60000010000 */
[----:B------:R-:W-:Y:S01]  /*dff0*/  FADD.FTZ R191, R191, R198 ;  /* 0x000000c6bfbf7221 */ /* 0x000fe20000010000 */
[C---:B--2---:R-:W-:Y:S03]  /*e000*/  HMMA.16816.F32.BF16 R100, R168.reuse, R132, R100 ;  /* 0x00000084a864723c */ /* 0x044fe60000041864 */
[----:B------:R-:W-:Y:S01]  /*e010*/  PRMT R132, R206, 0x7773, RZ ;  /* 0x00007773ce847816 */ /* 0x000fe200000000ff */
[----:B------:R-:W-:Y:S01]  /*e020*/  FADD.FTZ R193, R193, R196 ;  /* 0x000000c4c1c17221 */ /* 0x000fe20000010000 */
[----:B---3--:R-:W-:Y:S02]  /*e030*/  FADD.FTZ R191, R205, R191 ;  /* 0x000000bfcdbf7221 */ /* 0x008fe40000010000 */
[----:B------:R-:W-:Y:S01]  /*e040*/  PRMT R148, R148, 0x5410, R132 ;  /* 0x0000541094947816 */ /* 0x000fe20000000084 */
[C---:B------:R-:W-:Y:S01]  /*e050*/  HMMA.16816.F32.BF16 R104, R168.reuse, R134, R104 ;  /* 0x00000086a868723c */ /* 0x040fe20000041868 */
[----:B------:R-:W2:Y:S02]  /*e060*/  LDSM.16.MT88.4 R132, [R189+0x6000] ;  /* 0x00600000bd84783b */ /* 0x000ea40000004200 */
[----:B------:R-:W-:Y:S05]  /*e070*/  LOP3.LUT R148, R148, 0xff00ff, RZ, 0xc0, !PT ;  /* 0x00ff00ff94947812 */ /* 0x000fea00078ec0ff */
[C---:B----4-:R-:W-:Y:S03]  /*e080*/  HMMA.16816.F32.BF16 R108, R168.reuse, R140, R108 ;  /* 0x0000008ca86c723c */ /* 0x050fe6000004186c */
[----:B------:R-:W-:Y:S02]  /*e090*/  MOV R141, R206 ;  /* 0x000000ce008d7202 */ /* 0x000fe40000000f00 */
[----:B------:R-:W-:Y:S01]  /*e0a0*/  PRMT R140, R206, 0x7771, RZ ;  /* 0x00007771ce8c7816 */ /* 0x000fe200000000ff */
[----:B------:R-:W-:Y:S01]  /*e0b0*/  FFMA.FTZ R206, R173, UR4, -R183 ;  /* 0x00000004adce7c23 */ /* 0x000fe200080108b7 */
[----:B------:R-:W-:Y:S01]  /*e0c0*/  LOP3.LUT R141, R141, 0xff, RZ, 0xc0, !PT ;  /* 0x000000ff8d8d7812 */ /* 0x000fe200078ec0ff */
[C---:B------:R-:W-:Y:S03]  /*e0d0*/  HMMA.16816.F32.BF16 R112, R168.reuse, R142, R112 ;  /* 0x0000008ea870723c */ /* 0x040fe60000041870 */
[----:B------:R-:W-:Y:S01]  /*e0e0*/  FFMA.FTZ R142, R201, UR4, -R199 ;  /* 0x00000004c98e7c23 */ /* 0x000fe200080108c7 */
[----:B------:R-:W-:Y:S01]  /*e0f0*/  PRMT R140, R141, 0x5410, R140 ;  /* 0x000054108d8c7816 */ /* 0x000fe2000000008c */
[----:B------:R3:W-:Y:S03]  /*e100*/  MUFU.EX2 R201, R203 ;  /* 0x000000cb00c97308 */ /* 0x0007e60000000800 */
[C---:B-1----:R-:W-:Y:S07]  /*e110*/  HMMA.16816.F32.BF16 R116, R168.reuse, R136, R116 ;  /* 0x00000088a874723c */ /* 0x042fee0000041874 */
[----:B------:R-:W1:Y:S01]  /*e120*/  MUFU.EX2 R206, R206 ;  /* 0x000000ce00ce7308 */ /* 0x000e620000000800 */
[C---:B------:R-:W-:Y:S02]  /*e130*/  LOP3.LUT R137, R204.reuse, 0xffff, RZ, 0xc0, !PT ;  /* 0x0000ffffcc897812 */ /* 0x040fe400078ec0ff */
[----:B------:R-:W-:Y:S02]  /*e140*/  LOP3.LUT R136, R204, 0xff, RZ, 0xc0, !PT ;  /* 0x000000ffcc887812 */ /* 0x000fe400078ec0ff */
[----:B------:R-:W-:Y:S01]  /*e150*/  SHF.R.U32.HI R137, RZ, 0x8, R137 ;  /* 0x00000008ff897819 */ /* 0x000fe20000011689 */
[C---:B------:R-:W-:Y:S03]  /*e160*/  HMMA.16816.F32.BF16 R120, R168.reuse, R138, R120 ;  /* 0x0000008aa878723c */ /* 0x040fe60000041878 */
[----:B---3--:R-:W-:Y:S01]  /*e170*/  FFMA.FTZ R203, R200, UR4, -R183 ;  /* 0x00000004c8cb7c23 */ /* 0x008fe200080108b7 */
[--C-:B------:R-:W-:Y:S01]  /*e180*/  HSET2.LE.AND R138, R140, R176.reuse, PT ;  /* 0x000000b08c8a7233 */ /* 0x100fe20003803000 */
[----:B------:R-:W3:Y:S01]  /*e190*/  MUFU.EX2 R200, R142 ;  /* 0x0000008e00c87308 */ /* 0x000ee20000000800 */
[----:B------:R-:W-:Y:S01]  /*e1a0*/  PRMT R139, R204, 0x7632, R139 ;  /* 0x00007632cc8b7816 */ /* 0x000fe2000000008b */
[----:B------:R-:W-:Y:S01]  /*e1b0*/  FFMA.FTZ R204, R174, UR4, -R199 ;  /* 0x00000004aecc7c23 */ /* 0x000fe200080108c7 */
[C---:B--2---:R-:W-:Y:S07]  /*e1c0*/  HMMA.16816.F32.BF16 R124, R168.reuse, R132, R124 ;  /* 0x00000084a87c723c */ /* 0x044fee000004187c */
[----:B------:R-:W2:Y:S01]  /*e1d0*/  MUFU.EX2 R203, R203 ;  /* 0x000000cb00cb7308 */ /* 0x000ea20000000800 */
[----:B------:R-:W-:Y:S01]  /*e1e0*/  LDSM.16.MT88.4 R172, [R187+0x14800] ;  /* 0x01480000bbac783b */ /* 0x000fe20000004200 */
[----:B------:R-:W-:Y:S01]  /*e1f0*/  LOP3.LUT R139, R139, 0xff, RZ, 0xc0, !PT ;  /* 0x000000ff8b8b7812 */ /* 0x000fe200078ec0ff */
[----:B-1----:R-:W-:Y:S07]  /*e200*/  FADD.FTZ R193, R206, R193 ;  /* 0x000000c1cec17221 */ /* 0x002fee0000010000 */
[----:B------:R-:W1:Y:S01]  /*e210*/  MUFU.EX2 R204, R204 ;  /* 0x000000cc00cc7308 */ /* 0x000e620000000800 */
[----:B------:R-:W-:Y:S01]  /*e220*/  PRMT R137, R136, 0x5410, R137 ;  /* 0x0000541088897816 */ /* 0x000fe20000000089 */
[----:B------:R-:W-:Y:S01]  /*e230*/  HMMA.16816.F32.BF16 R128, R168, R134, R128 ;  /* 0x00000086a880723c */ /* 0x000fe20000041880 */
[----:B------:R-:W-:Y:S02]  /*e240*/  LDSM.16.MT88.4 R168, [R188+0x14800] ;  /* 0x01480000bca8783b */ /* 0x000fe40000004200 */
[----:B---3--:R-:W-:Y:S02]  /*e250*/  F2FP.BF16.F32.PACK_AB R136, R200, R201 ;  /* 0x000000c9c888723e */ /* 0x008fe400000010ff */
[----:B------:R-:W-:Y:S02]  /*e260*/  PRMT R156, R139, 0x5410, R156 ;  /* 0x000054108b9c7816 */ /* 0x000fe4000000009c */
[----:B------:R-:W-:Y:S02]  /*e270*/  LOP3.LUT R138, R136, R138, RZ, 0xc0, !PT ;  /* 0x0000008a888a7212 */ /* 0x000fe400078ec0ff */
[--C-:B------:R-:W-:Y:S01]  /*e280*/  HSET2.LE.AND R136, R137, R176.reuse, PT ;  /* 0x000000b089887233 */ /* 0x100fe20003803000 */
[----:B------:R-:W3:Y:S01]  /*e290*/  LDSM.16.MT88.4 R140, [R188+0x10800] ;  /* 0x01080000bc8c783b */ /* 0x000ee20000004200 */
[--C-:B------:R-:W-:Y:S02]  /*e2a0*/  HSET2.LE.AND R139, R148, R176.reuse, PT ;  /* 0x000000b0948b7233 */ /* 0x100fe40003803000 */
[--C-:B------:R-:W-:Y:S02]  /*e2b0*/  HSET2.LE.AND R137, R156, R176.reuse, PT ;  /* 0x000000b09c897233 */ /* 0x100fe40003803000 */
[----:B--2---:R-:W-:Y:S02]  /*e2c0*/  F2FP.BF16.F32.PACK_AB R132, R202, R203 ;  /* 0x000000cbca84723e */ /* 0x004fe400000010ff */
[C---:B-1----:R-:W-:Y:S01]  /*e2d0*/  F2FP.BF16.F32.PACK_AB R133, R204.reuse, R205 ;  /* 0x000000cdcc85723e */ /* 0x042fe200000010ff */
[----:B------:R-:W1:Y:S01]  /*e2e0*/  LDSM.16.MT88.4 R148, [R186+0x800] ;  /* 0x00080000ba94783b */ /* 0x000e620000004200 */
[C---:B------:R-:W-:Y:S01]  /*e2f0*/  F2FP.BF16.F32.PACK_AB R156, R207.reuse, R206 ;  /* 0x000000cecf9c723e */ /* 0x040fe200000010ff */
[----:B------:R-:W-:Y:S01]  /*e300*/  FADD.FTZ R204, R204, R191 ;  /* 0x000000bfcccc7221 */ /* 0x000fe20000010000 */
[----:B------:R-:W-:Y:S01]  /*e310*/  LOP3.LUT R139, R132, R139, RZ, 0xc0, !PT ;  /* 0x0000008b848b7212 */ /* 0x000fe200078ec0ff */
[----:B------:R-:W-:Y:S01]  /*e320*/  FADD.FTZ R207, R207, R193 ;  /* 0x000000c1cfcf7221 */ /* 0x000fe20000010000 */
[----:B------:R-:W-:Y:S01]  /*e330*/  LOP3.LUT R136, R133, R136, RZ, 0xc0, !PT ;  /* 0x0000008885887212 */ /* 0x000fe200078ec0ff */
[----:B------:R-:W-:Y:S01]  /*e340*/  FADD.FTZ R204, R201, R204 ;  /* 0x000000ccc9cc7221 */ /* 0x000fe20000010000 */
[----:B------:R-:W-:Y:S01]  /*e350*/  LOP3.LUT R137, R156, R137, RZ, 0xc0, !PT ;  /* 0x000000899c897212 */ /* 0x000fe200078ec0ff */
[----:B------:R-:W2:Y:S01]  /*e360*/  LDSM.16.MT88.4 R132, [R188+0x12800] ;  /* 0x01280000bc84783b */ /* 0x000ea20000004200 */
[----:B------:R-:W-:Y:S01]  /*e370*/  FADD.FTZ R207, R203, R207 ;  /* 0x000000cfcbcf7221 */ /* 0x000fe20000010000 */
[----:B------:R-:W-:Y:S03]  /*e380*/  FADD.FTZ R200, R200, R204 ;  /* 0x000000ccc8c87221 */ /* 0x000fe60000010000 */
[----:B------:R-:W-:Y:S03]  /*e390*/  FADD.FTZ R202, R202, R207 ;  /* 0x000000cfcaca7221 */ /* 0x000fe60000010000 */
[----:B------:R-:W-:Y:S01]  /*e3a0*/  LDSM.16.MT88.4 R156, [R186+0x2800] ;  /* 0x00280000ba9c783b */ /* 0x000fe20000004200 */
        /* <DEDUP_REMOVED lines=15> */
[C---:B---3--:R-:W-:Y:S01]  /*e4a0*/  HMMA.16816.F32.BF16 R44, R136.reuse, R140, R44 ;  /* 0x0000008c882c723c */ /* 0x048fe2000004182c */
[----:B------:R-:W-:Y:S01]  /*e4b0*/  MOV R140, UR23 ;  /* 0x00000017008c7c02 */ /* 0x000fe20008000f00 */
[----:B------:R-:W-:Y:S03]  /*e4c0*/  UIADD3 UR23, UPT, UPT, UR23, -0x2, URZ ;  /* 0xfffffffe17177890 */ /* 0x000fe6000fffe0ff */
[----:B------:R-:W-:Y:S03]  /*e4d0*/  LOP3.LUT R140, R235, UR21, R140, 0x96, !PT ;  /* 0x00000015eb8c7c12 */ /* 0x000fe6000f8e968c */
[C---:B------:R-:W-:Y:S03]  /*e4e0*/  HMMA.16816.F32.BF16 R48, R136.reuse, R142, R48 ;  /* 0x0000008e8830723c */ /* 0x040fe60000041830 */
[----:B------:R-:W-:Y:S05]  /*e4f0*/  IMAD.WIDE.U32 R140, R140, -0x326172a9, RZ ;  /* 0xcd9e8d578c8c7825 */ /* 0x000fea00078e00ff */
[C---:B------:R-:W-:Y:S08]  /*e500*/  HMMA.16816.F32.BF16 R52, R136.reuse, R156, R52 ;  /* 0x0000009c8834723c */ /* 0x040ff00000041834 */
[C---:B------:R-:W-:Y:S01]  /*e510*/  HMMA.16816.F32.BF16 R56, R136.reuse, R158, R56 ;  /* 0x0000009e8838723c */ /* 0x040fe20000041838 */
[----:B------:R-:W-:Y:S07]  /*e520*/  LDSM.16.MT88.4 R156, [R189+0x1000] ;  /* 0x00100000bd9c783b */ /* 0x000fee0000004200 */
[C---:B------:R-:W-:Y:S08]  /*e530*/  HMMA.16816.F32.BF16 R60, R136.reuse, R160, R60 ;  /* 0x000000a0883c723c */ /* 0x040ff0000004183c */
[C---:B------:R-:W-:Y:S08]  /*e540*/  HMMA.16816.F32.BF16 R64, R136.reuse, R162, R64 ;  /* 0x000000a28840723c */ /* 0x040ff00000041840 */
[C---:B------:R-:W-:Y:S08]  /*e550*/  HMMA.16816.F32.BF16 R68, R136.reuse, R168, R68 ;  /* 0x000000a88844723c */ /* 0x040ff00000041844 */
[C---:B------:R-:W-:Y:S08]  /*e560*/  HMMA.16816.F32.BF16 R72, R136.reuse, R170, R72 ;  /* 0x000000aa8848723c */ /* 0x040ff00000041848 */
[C---:B------:R-:W-:Y:S08]  /*e570*/  HMMA.16816.F32.BF16 R76, R136.reuse, R172, R76 ;  /* 0x000000ac884c723c */ /* 0x040ff0000004184c */
[C---:B------:R-:W-:Y:S01]  /*e580*/  HMMA.16816.F32.BF16 R80, R136.reuse, R174, R80 ;  /* 0x000000ae8850723c */ /* 0x040fe20000041850 */
[----:B------:R-:W-:Y:S07]  /*e590*/  LDSM.16.MT88.4 R172, [R187+0x17000] ;  /* 0x01700000bbac783b */ /* 0x000fee0000004200 */
[C---:B----4-:R-:W-:Y:S03]  /*e5a0*/  HMMA.16816.F32.BF16 R84, R136.reuse, R144, R84 ;  /* 0x000000908854723c */ /* 0x050fe60000041854 */
[----:B------:R-:W-:Y:S02]  /*e5b0*/  LOP3.LUT R145, R238, UR18, R141, 0x96, !PT ;  /* 0x00000012ee917c12 */ /* 0x000fe4000f8e968d */
[----:B------:R-:W-:Y:S02]  /*e5c0*/  LOP3.LUT R144, R227, UR8, R140, 0x96, !PT ;  /* 0x00000008e3907c12 */ /* 0x000fe4000f8e968c */
[----:B------:R-:W3:Y:S01]  /*e5d0*/  LDSM.16.MT88.4 R140, [R186+0x6800] ;  /* 0x00680000ba8c783b */ /* 0x000ee20000004200 */
[C---:B------:R-:W-:Y:S03]  /*e5e0*/  HMMA.16816.F32.BF16 R88, R136.reuse, R146, R88 ;  /* 0x000000928858723c */ /* 0x040fe60000041858 */
[----:B------:R-:W-:Y:S04]  /*e5f0*/  IMAD.WIDE.U32 R248, R145, -0x2daee0ad, RZ ;  /* 0xd2511f5391f87825 */ /* 0x000fe800078e00ff */
[----:B------:R-:W-:Y:S01]  /*e600*/  IMAD.WIDE.U32 R144, R144, -0x2daee0ad, RZ ;  /* 0xd2511f5390907825 */ /* 0x000fe200078e00ff */
[C---:B-1----:R-:W-:Y:S03]  /*e610*/  HMMA.16816.F32.BF16 R92, R136.reuse, R148, R92 ;  /* 0x00000094885c723c */ /* 0x042fe6000004185c */
[----:B------:R-:W-:Y:S02]  /*e620*/  LOP3.LUT R146, R230, UR27, R249, 0x96, !PT ;  /* 0x0000001be6927c12 */ /* 0x000fe4000f8e96f9 */
[----:B------:R-:W-:Y:S03]  /*e630*/  LOP3.LUT R248, R248, UR26, R145, 0x96, !PT ;  /* 0x0000001af8f87c12 */ /* 0x000fe6000f8e9691 */
[C---:B------:R-:W-:Y:S01]  /*e640*/  HMMA.16816.F32.BF16 R96, R136.reuse, R150, R96 ;  /* 0x000000968860723c */ /* 0x040fe20000041860 */
[----:B------:R-:W-:Y:S02]  /*e650*/  LDSM.16.MT88.4 R148, [R187+0x11000] ;  /* 0x01100000bb94783b */ /* 0x000fe40000004200 */
[----:B------:R-:W-:Y:S04]  /*e660*/  IMAD.WIDE.U32 R146, R146, -0x326172a9, RZ ;  /* 0xcd9e8d5792927825 */ /* 0x000fe800078e00ff */
[----:B------:R-:W-:Y:S01]  /*e670*/  IMAD.WIDE.U32 R248, R248, -0x326172a9, RZ ;  /* 0xcd9e8d57f8f87825 */ /* 0x000fe200078e00ff */
[C---:B-----5:R-:W-:Y:S03]  /*e680*/  HMMA.16816.F32.BF16 R100, R136.reuse, R152, R100 ;  /* 0x000000988864723c */ /* 0x060fe60000041864 */
[----:B------:R-:W-:Y:S01]  /*e690*/  LOP3.LUT R145, R226, UR12, R147, 0x96, !PT ;  /* 0x0000000ce2917c12 */ /* 0x000fe2000f8e9693 */
[----:B------:R-:W-:Y:S01]  /*e6a0*/  FFMA.FTZ R147, R244, UR4, -R199 ;  /* 0x00000004f4937c23 */ /* 0x000fe200080108c7 */
[----:B------:R-:W-:Y:S01]  /*e6b0*/  LOP3.LUT R246, R146, UR19, R249, 0x96, !PT ;  /* 0x0000001392f67c12 */ /* 0x000fe2000f8e96f9 */
[----:B------:R-:W-:Y:S01]  /*e6c0*/  FFMA.FTZ R249, R180, UR4, -R199 ;  /* 0x00000004b4f97c23 */ /* 0x000fe200080108c7 */
[----:B------:R1:W-:Y:S01]  /*e6d0*/  MUFU.EX2 R244, R245 ;  /* 0x000000f500f47308 */ /* 0x0003e20000000800 */
[C---:B------:R-:W-:Y:S01]  /*e6e0*/  HMMA.16816.F32.BF16 R104, R136.reuse, R154, R104 ;  /* 0x0000009a8868723c */ /* 0x040fe20000041868 */
[----:B------:R-:W-:Y:S01]  /*e6f0*/  LDSM.16.MT88.4 R152, [R186+0x1000] ;  /* 0x00100000ba98783b */ /* 0x000fe20000004200 */
[----:B------:R-:W-:Y:S01]  /*e700*/  UMOV UR12, UR28 ;  /* 0x0000001c000c7c82 */ /* 0x000fe20008000000 */
[----:B------:R-:W-:Y:S06]  /*e710*/  IMAD.WIDE.U32 R250, R145, -0x2daee0ad, RZ ;  /* 0xd2511f5391fa7825 */ /* 0x000fec00078e00ff */
[----:B------:R-:W-:Y:S01]  /*e720*/  MUFU.EX2 R249, R249 ;  /* 0x000000f900f97308 */ /* 0x000fe20000000800 */
[----:B------:R-:W-:Y:S01]  /*e730*/  IMAD.WIDE.U32 R246, R246, -0x2daee0ad, RZ ;  /* 0xd2511f53f6f67825 */ /* 0x000fe200078e00ff */
[C---:B--2---:R-:W-:Y:S04]  /*e740*/  HMMA.16816.F32.BF16 R108, R136.reuse, R132, R108 ;  /* 0x00000084886c723c */ /* 0x044fe8000004186c */
[----:B------:R-:W-:Y:S01]  /*e750*/  LOP3.LUT R160, R250, UR24, R247, 0x96, !PT ;  /* 0x00000018faa07c12 */ /* 0x000fe2000f8e96f7 */
[----:B------:R-:W-:Y:S01]  /*e760*/  FFMA.FTZ R247, R181, UR4, -R199 ;  /* 0x00000004b5f77c23 */ /* 0x000fe200080108c7 */
[----:B-1----:R-:W-:Y:S01]  /*e770*/  FFMA.FTZ R245, R209, UR4, -R183 ;  /* 0x00000004d1f57c23 */ /* 0x002fe200080108b7 */
[----:B------:R-:W-:Y:S01]  /*e780*/  LOP3.LUT R250, R144, UR25, R251, 0x96, !PT ;  /* 0x0000001990fa7c12 */ /* 0x000fe2000f8e96fb */
[C---:B------:R-:W-:Y:S01]  /*e790*/  HMMA.16816.F32.BF16 R112, R136.reuse, R134, R112 ;  /* 0x000000868870723c */ /* 0x040fe20000041870 */
[----:B------:R-:W1:Y:S02]  /*e7a0*/  LDSM.16.MT88.4 R132, [R189+0x6800] ;  /* 0x00680000bd84783b */ /* 0x000e640000004200 */
[----:B------:R-:W-:Y:S01]  /*e7b0*/  IMAD.WIDE.U32 R160, R160, -0x326172a9, RZ ;  /* 0xcd9e8d57a0a07825 */ /* 0x000fe200078e00ff */
[----:B------:R-:W2:Y:S03]  /*e7c0*/  MUFU.EX2 R245, R245 ;  /* 0x000000f500f57308 */ /* 0x000ea60000000800 */
[----:B------:R-:W-:Y:S01]  /*e7d0*/  IMAD.WIDE.U32 R250, R250, -0x326172a9, RZ ;  /* 0xcd9e8d57fafa7825 */ /* 0x000fe200078e00ff */
[C---:B---3--:R-:W-:Y:S06]  /*e7e0*/  HMMA.16816.F32.BF16 R116, R136.reuse, R140, R116 ;  /* 0x0000008c8874723c */ /* 0x048fec0000041874 */
[----:B------:R-:W-:Y:S01]  /*e7f0*/  MUFU.EX2 R247, R247 ;  /* 0x000000f700f77308 */ /* 0x000fe20000000800 */
[----:B------:R-:W-:Y:S02]  /*e800*/  MOV R144, R160 ;  /* 0x000000a000907202 */ /* 0x000fe40000000f00 */
[----:B------:R-:W-:Y:S02]  /*e810*/  PRMT R146, R160, 0x7773, RZ ;  /* 0x00007773a0927816 */ /* 0x000fe400000000ff */
[----:B------:R-:W-:Y:S01]  /*e820*/  LOP3.LUT R145, R144, 0xff, RZ, 0xc0, !PT ;  /* 0x000000ff90917812 */ /* 0x000fe200078ec0ff */
[C---:B------:R-:W-:Y:S03]  /*e830*/  HMMA.16816.F32.BF16 R120, R136.reuse, R142, R120 ;  /* 0x0000008e8878723c */ /* 0x040fe60000041878 */
[--C-:B------:R-:W-:Y:S01]  /*e840*/  FFMA.FTZ R142, R211, UR4, -R183.reuse ;  /* 0x00000004d38e7c23 */ /* 0x100fe200080108b7 */
[----:B------:R-:W-:Y:S01]  /*e850*/  FFMA.FTZ R144, R243, UR4, -R183 ;  /* 0x00000004f3907c23 */ /* 0x000fe200080108b7 */
[----:B------:R-:W-:Y:S01]  /*e860*/  FFMA.FTZ R143, R242, UR4, -R199 ;  /* 0x00000004f28f7c23 */ /* 0x000fe200080108c7 */
[----:B------:R-:W-:Y:S01]  /*e870*/  MUFU.EX2 R243, R147 ;  /* 0x0000009300f37308 */ /* 0x000fe20000000800 */
[C---:B------:R-:W-:Y:S01]  /*e880*/  PRMT R141, R160.reuse, 0x7772, RZ ;  /* 0x00007772a08d7816 */ /* 0x040fe200000000ff */
[----:B--2---:R-:W-:Y:S01]  /*e890*/  FADD.FTZ R202, R245, R202 ;  /* 0x000000caf5ca7221 */ /* 0x004fe20000010000 */
[----:B------:R-:W-:Y:S07]  /*e8a0*/  PRMT R140, R160, 0x7771, RZ ;  /* 0x00007771a08c7816 */ /* 0x000fee00000000ff */
[----:B------:R2:W-:Y:S01]  /*e8b0*/  MUFU.EX2 R242, R142 ;  /* 0x0000008e00f27308 */ /* 0x0005e20000000800 */
[----:B------:R-:W-:Y:S02]  /*e8c0*/  PRMT R141, R141, 0x5410, R146 ;  /* 0x000054108d8d7816 */ /* 0x000fe40000000092 */
[----:B------:R-:W-:Y:S07]  /*e8d0*/  PRMT R140, R145, 0x5410, R140 ;  /* 0x00005410918c7816 */ /* 0x000fee000000008c */
[----:B------:R3:W4:Y:S01]  /*e8e0*/  MUFU.EX2 R211, R144 ;  /* 0x0000009000d37308 */ /* 0x0007220000000800 */
[----:B------:R-:W-:Y:S01]  /*e8f0*/  LOP3.LUT R160, R250, UR9, R161, 0x96, !PT ;  /* 0x00000009faa07c12 */ /* 0x000fe2000f8e96a1 */
[----:B------:R-:W-:Y:S03]  /*e900*/  FFMA.FTZ R250, R177, UR4, -R183 ;  /* 0x00000004b1fa7c23 */ /* 0x000fe600080108b7 */
[C---:B------:R-:W-:Y:S02]  /*e910*/  LOP3.LUT R168, R160.reuse, 0xffff, RZ, 0xc0, !PT ;  /* 0x0000ffffa0a87812 */ /* 0x040fe400078ec0ff */
[----:B------:R-:W-:Y:S03]  /*e920*/  PRMT R169, R160, 0x7632, R169 ;  /* 0x00007632a0a97816 */ /* 0x000fe600000000a9 */
[----:B------:R-:W-:Y:S01]  /*e930*/  MUFU.EX2 R250, R250 ;  /* 0x000000fa00fa7308 */ /* 0x000fe20000000800 */
[----:B------:R-:W-:Y:S01]  /*e940*/  SHF.R.U32.HI R168, RZ, 0x8, R168 ;  /* 0x00000008ffa87819 */ /* 0x000fe200000116a8 */
[----:B--2---:R-:W-:Y:S01]  /*e950*/  FFMA.FTZ R142, R210, UR4, -R199 ;  /* 0x00000004d28e7c23 */ /* 0x004fe200080108c7 */
[C---:B-1----:R-:W-:Y:S07]  /*e960*/  HMMA.16816.F32.BF16 R124, R136.reuse, R132, R124 ;  /* 0x00000084887c723c */ /* 0x042fee000004187c */
[----:B------:R1:W2:Y:S01]  /*e970*/  MUFU.EX2 R210, R143 ;  /* 0x0000008f00d27308 */ /* 0x0002a20000000800 */
[----:B---3--:R-:W3:Y:S01]  /*e980*/  LDSM.16.MT88.4 R144, [R188+0x11000] ;  /* 0x01100000bc90783b */ /* 0x008ee20000004200 */
[----:B------:R-:W-:Y:S08]  /*e990*/  LOP3.LUT R169, R169, 0xff, RZ, 0xc0, !PT ;  /* 0x000000ffa9a97812 */ /* 0x000ff000078ec0ff */
[----:B------:R5:W3:Y:S01]  /*e9a0*/  MUFU.EX2 R209, R142 ;  /* 0x0000008e00d17308 */ /* 0x000ae20000000800 */
[----:B----4-:R-:W-:Y:S01]  /*e9b0*/  F2FP.BF16.F32.PACK_AB R133, R242, R211 ;  /* 0x000000d3f285723e */ /* 0x010fe200000010ff */
[----:B------:R-:W-:Y:S01]  /*e9c0*/  HMMA.16816.F32.BF16 R128, R136, R134, R128 ;  /* 0x000000868880723c */ /* 0x000fe20000041880 */
[----:B------:R-:W-:Y:S02]  /*e9d0*/  LDSM.16.MT88.4 R136, [R186+0x3000] ;  /* 0x00300000ba88783b */ /* 0x000fe40000004200 */
[----:B-1----:R-:W-:Y:S01]  /*e9e0*/  LOP3.LUT R143, R160, 0xff, RZ, 0xc0, !PT ;  /* 0x000000ffa08f7812 */ /* 0x002fe200078ec0ff */
[----:B--2---:R-:W-:Y:S01]  /*e9f0*/  FADD.FTZ R200, R210, R200 ;  /* 0x000000c8d2c87221 */ /* 0x004fe20000010000 */
[----:B-----5:R-:W-:Y:S02]  /*ea00*/  SHF.R.U32.HI R142, RZ, 0x18, R160 ;  /* 0x00000018ff8e7819 */ /* 0x020fe400000116a0 */
[----:B------:R-:W-:Y:S02]  /*ea10*/  PRMT R168, R143, 0x5410, R168 ;  /* 0x000054108fa87816 */ /* 0x000fe400000000a8 */
[----:B------:R-:W1:Y:S01]  /*ea20*/  LDSM.16.MT88.4 R160, [R188+0x13000] ;  /* 0x01300000bca0783b */ /* 0x000e620000004200 */
[----:B------:R-:W-:Y:S02]  /*ea30*/  LOP3.LUT R143, R141, 0xff00ff, RZ, 0xc0, !PT ;  /* 0x00ff00ff8d8f7812 */ /* 0x000fe400078ec0ff */
[----:B------:R-:W-:Y:S02]  /*ea40*/  PRMT R141, R169, 0x5410, R142 ;  /* 0x00005410a98d7816 */ /* 0x000fe4000000008e */
[--C-:B------:R-:W-:Y:S02]  /*ea50*/  HSET2.LE.AND R142, R140, R176.reuse, PT ;  /* 0x000000b08c8e7233 */ /* 0x100fe40003803000 */
[----:B------:R-:W-:Y:S02]  /*ea60*/  F2FP.BF16.F32.PACK_AB R140, R243, R244 ;  /* 0x000000f4f38c723e */ /* 0x000fe400000010ff */
[--C-:B------:R-:W-:Y:S02]  /*ea70*/  HSET2.LE.AND R143, R143, R176.reuse, PT ;  /* 0x000000b08f8f7233 */ /* 0x100fe40003803000 */
[----:B------:R-:W-:Y:S02]  /*ea80*/  LOP3.LUT R142, R140, R142, RZ, 0xc0, !PT ;  /* 0x0000008e8c8e7212 */ /* 0x000fe400078ec0ff */
[--C-:B------:R-:W-:Y:S02]  /*ea90*/  HSET2.LE.AND R140, R168, R176.reuse, PT ;  /* 0x000000b0a88c7233 */ /* 0x100fe40003803000 */
[--C-:B------:R-:W-:Y:S02]  /*eaa0*/  HSET2.LE.AND R141, R141, R176.reuse, PT ;  /* 0x000000b08d8d7233 */ /* 0x100fe40003803000 */
[C---:B---3--:R-:W-:Y:S01]  /*eab0*/  F2FP.BF16.F32.PACK_AB R132, R209.reuse, R210 ;  /* 0x000000d2d184723e */ /* 0x048fe200000010ff */
[----:B------:R-:W-:Y:S01]  /*eac0*/  FADD.FTZ R209, R209, R200 ;  /* 0x000000c8d1d17221 */ /* 0x000fe20000010000 */
        /* <DEDUP_REMOVED lines=9> */
[----:B------:R-:W-:Y:S04]  /*eb60*/  FADD.FTZ R242, R242, R208 ;  /* 0x000000d0f2f27221 */ /* 0x000fe80000010000 */
[C---:B------:R-:W-:Y:S02]  /*eb70*/  HMMA.16816.F32.BF16 R4, R140.reuse, R144, R4 ;  /* 0x000000908c04723c */ /* 0x040fe40000041804 */
[----:B------:R-:W-:Y:S06]  /*eb80*/  LDSM.16.MT88.4 R168, [R188+0x17000] ;  /* 0x01700000bca8783b */ /* 0x000fec0000004200 */
[C---:B------:R-:W-:Y:S02]  /*eb90*/  HMMA.16816.F32.BF16 R8, R140.reuse, R146, R8 ;  /* 0x000000928c08723c */ /* 0x040fe40000041808 */
[----:B------:R-:W3:Y:S06]  /*eba0*/  LDSM.16.MT88.4 R144, [R189+0x3000] ;  /* 0x00300000bd90783b */ /* 0x000eec0000004200 */
        /* <DEDUP_REMOVED lines=17> */
[----:B------:R-:W2:Y:S07]  /*ecc0*/  LDSM.16.MT88.4 R136, [R189+0x7000] ;  /* 0x00700000bd88783b */ /* 0x000eae0000004200 */
[C---:B---3--:R-:W-:Y:S08]  /*ecd0*/  HMMA.16816.F32.BF16 R60, R140.reuse, R144, R60 ;  /* 0x000000908c3c723c */ /* 0x048ff0000004183c */
[C---:B------:R-:W-:Y:S08]  /*ece0*/  HMMA.16816.F32.BF16 R64, R140.reuse, R146, R64 ;  /* 0x000000928c40723c */ /* 0x040ff00000041840 */
[C---:B----4-:R-:W-:Y:S08]  /*ecf0*/  HMMA.16816.F32.BF16 R68, R140.reuse, R148, R68 ;  /* 0x000000948c44723c */ /* 0x050ff00000041844 */
[C---:B------:R-:W-:Y:S03]  /*ed00*/  HMMA.16816.F32.BF16 R72, R140.reuse, R150, R72 ;  /* 0x000000968c48723c */ /* 0x040fe60000041848 */
[----:B------:R-:W-:Y:S01]  /*ed10*/  LOP3.LUT R150, R248, UR13, R251, 0x96, !PT ;  /* 0x0000000df8967c12 */ /* 0x000fe2000f8e96fb */
[--C-:B------:R-:W-:Y:S01]  /*ed20*/  FFMA.FTZ R248, R178, UR4, -R183.reuse ;  /* 0x00000004b2f87c23 */ /* 0x100fe200080108b7 */
[----:B------:R-:W-:Y:S03]  /*ed30*/  FFMA.FTZ R183, R165, UR4, -R183 ;  /* 0x00000004a5b77c23 */ /* 0x000fe600080108b7 */
[C---:B-----5:R-:W-:Y:S01]  /*ed40*/  HMMA.16816.F32.BF16 R76, R140.reuse, R152, R76 ;  /* 0x000000988c4c723c */ /* 0x060fe2000004184c */
[----:B------:R3:W-:Y:S02]  /*ed50*/  MUFU.EX2 R165, R183 ;  /* 0x000000b700a57308 */ /* 0x0007e40000000800 */
[----:B------:R-:W-:Y:S08]  /*ed60*/  IMAD.WIDE.U32 R150, R150, -0x2daee0ad, RZ ;  /* 0xd2511f5396967825 */ /* 0x000ff000078e00ff */
[----:B------:R-:W4:Y:S01]  /*ed70*/  MUFU.EX2 R248, R248 ;  /* 0x000000f800f87308 */ /* 0x000f220000000800 */
[C---:B------:R-:W-:Y:S03]  /*ed80*/  HMMA.16816.F32.BF16 R80, R140.reuse, R154, R80 ;  /* 0x0000009a8c50723c */ /* 0x040fe60000041850 */
[----:B------:R-:W-:Y:S01]  /*ed90*/  LOP3.LUT R144, R246, UR22, R151, 0x96, !PT ;  /* 0x00000016f6907c12 */ /* 0x000fe2000f8e9697 */
[--C-:B------:R-:W-:Y:S01]  /*eda0*/  FFMA.FTZ R246, R182, UR4, -R199.reuse ;  /* 0x00000004b6f67c23 */ /* 0x100fe200080108c7 */
[----:B------:R-:W-:Y:S01]  /*edb0*/  FFMA.FTZ R199, R179, UR4, -R199 ;  /* 0x00000004b3c77c23 */ /* 0x000fe200080108c7 */
[----:B------:R-:W-:Y:S01]  /*edc0*/  MOV R148, R150 ;  /* 0x0000009600947202 */ /* 0x000fe20000000f00 */
[----:B---3--:R-:W-:Y:S01]  /*edd0*/  LDSM.16.MT88.4 R180, [R186+0x5800] ;  /* 0x00580000bab4783b */ /* 0x008fe20000004200 */
[C---:B------:R-:W-:Y:S02]  /*ede0*/  HMMA.16816.F32.BF16 R84, R140.reuse, R156, R84 ;  /* 0x0000009c8c54723c */ /* 0x040fe40000041854 */
[----:B------:R-:W3:Y:S01]  /*edf0*/  MUFU.EX2 R246, R246 ;  /* 0x000000f600f67308 */ /* 0x000ee20000000800 */
[----:B------:R-:W-:Y:S01]  /*ee00*/  PRMT R146, R150, 0x7773, RZ ;  /* 0x0000777396927816 */ /* 0x000fe200000000ff */
[----:B----4-:R-:W-:Y:S01]  /*ee10*/  FADD.FTZ R242, R248, R242 ;  /* 0x000000f2f8f27221 */ /* 0x010fe20000010000 */
[C---:B------:R-:W-:Y:S07]  /*ee20*/  PRMT R145, R150.reuse, 0x7772, RZ ;  /* 0x0000777296917816 */ /* 0x040fee00000000ff */
[----:B------:R-:W4:Y:S01]  /*ee30*/  MUFU.EX2 R199, R199 ;  /* 0x000000c700c77308 */ /* 0x000f220000000800 */
[----:B------:R-:W-:Y:S01]  /*ee40*/  PRMT R147, R150, 0x7771, RZ ;  /* 0x0000777196937816 */ /* 0x000fe200000000ff */
[C---:B------:R-:W-:Y:S01]  /*ee50*/  HMMA.16816.F32.BF16 R88, R140.reuse, R158, R88 ;  /* 0x0000009e8c58723c */ /* 0x040fe20000041858 */
[----:B------:R-:W5:Y:S02]  /*ee60*/  LDSM.16.MT88.4 R156, [R188+0x11800] ;  /* 0x01180000bc9c783b */ /* 0x000f640000004200 */
[----:B------:R-:W-:Y:S04]  /*ee70*/  PRMT R145, R145, 0x5410, R146 ;  /* 0x0000541091917816 */ /* 0x000fe80000000092 */
[----:B------:R-:W-:Y:S01]  /*ee80*/  LOP3.LUT R145, R145, 0xff00ff, RZ, 0xc0, !PT ;  /* 0x00ff00ff91917812 */ /* 0x000fe200078ec0ff */
[C---:B-1----:R-:W-:Y:S03]  /*ee90*/  HMMA.16816.F32.BF16 R92, R140.reuse, R160, R92 ;  /* 0x000000a08c5c723c */ /* 0x042fe6000004185c */
[----:B---3--:R-:W-:Y:S05]  /*eea0*/  FADD.FTZ R243, R246, R243 ;  /* 0x000000f3f6f37221 */ /* 0x008fea0000010000 */
[C---:B------:R-:W-:Y:S08]  /*eeb0*/  HMMA.16816.F32.BF16 R96, R140.reuse, R162, R96 ;  /* 0x000000a28c60723c */ /* 0x040ff00000041860 */
[C---:B------:R-:W-:Y:S03]  /*eec0*/  HMMA.16816.F32.BF16 R100, R140.reuse, R168, R100 ;  /* 0x000000a88c64723c */ /* 0x040fe60000041864 */
[----:B------:R-:W-:Y:S02]  /*eed0*/  SHF.R.U32.HI R169, RZ, 0x18, R144 ;  /* 0x00000018ffa97819 */ /* 0x000fe40000011690 */
[C---:B------:R-:W-:Y:S03]  /*eee0*/  LOP3.LUT R168, R144.reuse, 0xff, RZ, 0xc0, !PT ;  /* 0x000000ff90a87812 */ /* 0x040fe600078ec0ff */
[C---:B------:R-:W-:Y:S03]  /*eef0*/  HMMA.16816.F32.BF16 R104, R140.reuse, R170, R104 ;  /* 0x000000aa8c68723c */ /* 0x040fe60000041868 */
[--C-:B------:R-:W-:Y:S05]  /*ef00*/  HSET2.LE.AND R171, R145, R176.reuse, PT ;  /* 0x000000b091ab7233 */ /* 0x100fea0003803000 */
[C---:B------:R-:W-:Y:S08]  /*ef10*/  HMMA.16816.F32.BF16 R108, R140.reuse, R172, R108 ;  /* 0x000000ac8c6c723c */ /* 0x040ff0000004186c */
[C---:B------:R-:W-:Y:S01]  /*ef20*/  HMMA.16816.F32.BF16 R112, R140.reuse, R174, R112 ;  /* 0x000000ae8c70723c */ /* 0x040fe20000041870 */
[----:B------:R-:W-:Y:S07]  /*ef30*/  LDSM.16.MT88.4 R172, [R189+0x1800] ;  /* 0x00180000bdac783b */ /* 0x000fee0000004200 */
[C---:B--2---:R-:W-:Y:S03]  /*ef40*/  HMMA.16816.F32.BF16 R116, R140.reuse, R132, R116 ;  /* 0x000000848c74723c */ /* 0x044fe60000041874 */
[----:B------:R-:W-:Y:S02]  /*ef50*/  PRMT R133, R144, 0x7632, R133 ;  /* 0x0000763290857816 */ /* 0x000fe40000000085 */
[----:B------:R-:W-:Y:S02]  /*ef60*/  LOP3.LUT R132, R148, 0xff, RZ, 0xc0, !PT ;  /* 0x000000ff94847812 */ /* 0x000fe400078ec0ff */
[----:B------:R-:W1:Y:S01]  /*ef70*/  LDSM.16.MT88.4 R148, [R187+0x11800] ;  /* 0x01180000bb94783b */ /* 0x000e620000004200 */
[C---:B------:R-:W-:Y:S03]  /*ef80*/  HMMA.16816.F32.BF16 R120, R140.reuse, R134, R120 ;  /* 0x000000868c78723c */ /* 0x040fe60000041878 */
[----:B------:R-:W-:Y:S02]  /*ef90*/  LOP3.LUT R133, R133, 0xff, RZ, 0xc0, !PT ;  /* 0x000000ff85857812 */ /* 0x000fe400078ec0ff */
[----:B------:R-:W-:Y:S02]  /*efa0*/  LOP3.LUT R134, R144, 0xffff, RZ, 0xc0, !PT ;  /* 0x0000ffff90867812 */ /* 0x000fe400078ec0ff */
[----:B------:R-:W-:Y:S01]  /*efb0*/  PRMT R169, R133, 0x5410, R169 ;  /* 0x0000541085a97816 */ /* 0x000fe200000000a9 */
[C---:B------:R-:W-:Y:S03]  /*efc0*/  HMMA.16816.F32.BF16 R124, R140.reuse, R136, R124 ;  /* 0x000000888c7c723c */ /* 0x040fe6000004187c */
[----:B------:R-:W-:Y:S02]  /*efd0*/  SHF.R.U32.HI R134, RZ, 0x8, R134 ;  /* 0x00000008ff867819 */ /* 0x000fe40000011686 */
[----:B------:R-:W-:Y:S02]  /*efe0*/  PRMT R147, R132, 0x5410, R147 ;  /* 0x0000541084937816 */ /* 0x000fe40000000093 */
[----:B------:R-:W-:Y:S01]  /*eff0*/  PRMT R168, R168, 0x5410, R134 ;  /* 0x00005410a8a87816 */ /* 0x000fe20000000086 */
[----:B------:R-:W-:Y:S01]  /*f000*/  HMMA.16816.F32.BF16 R128, R140, R138, R128 ;  /* 0x0000008a8c80723c */ /* 0x000fe20000041880 */
[----:B------:R-:W2:Y:S02]  /*f010*/  LDSM.16.MT88.4 R132, [R186+0x1800] ;  /* 0x00180000ba84783b */ /* 0x000ea40000004200 */
[--C-:B------:R-:W-:Y:S02]  /*f020*/  HSET2.LE.AND R169, R169, R176.reuse, PT ;  /* 0x000000b0a9a97233 */ /* 0x100fe40003803000 */
[C---:B------:R-:W-:Y:S01]  /*f030*/  F2FP.BF16.F32.PACK_AB R136, R250.reuse, R248 ;  /* 0x000000f8fa88723e */ /* 0x040fe200000010ff */
[----:B------:R-:W-:Y:S01]  /*f040*/  FADD.FTZ R250, R250, R242 ;  /* 0x000000f2fafa7221 */ /* 0x000fe20000010000 */
[--C-:B------:R-:W-:Y:S02]  /*f050*/  HSET2.LE.AND R170, R147, R176.reuse, PT ;  /* 0x000000b093aa7233 */ /* 0x100fe40003803000 */
[----:B------:R-:W-:Y:S01]  /*f060*/  HSET2.LE.AND R168, R168, R176, PT ;  /* 0x000000b0a8a87233 */ /* 0x000fe20003803000 */
[----:B------:R-:W-:Y:S01]  /*f070*/  FADD.FTZ R250, R166, R250 ;  /* 0x000000faa6fa7221 */ /* 0x000fe20000010000 */
[----:B------:R-:W-:Y:S01]  /*f080*/  LOP3.LUT R169, R136, R169, RZ, 0xc0, !PT ;  /* 0x000000a988a97212 */ /* 0x000fe200078ec0ff */
[----:B------:R-:W-:Y:S01]  /*f090*/  LDSM.16.MT88.4 R176, [R186+0x3800] ;  /* 0x00380000bab0783b */ /* 0x000fe20000004200 */
[C---:B------:R-:W-:Y:S01]  /*f0a0*/  F2FP.BF16.F32.PACK_AB R144, R247.reuse, R246 ;  /* 0x000000f6f790723e */ /* 0x040fe200000010ff */
[----:B------:R-:W-:Y:S01]  /*f0b0*/  FADD.FTZ R247, R247, R243 ;  /* 0x000000f3f7f77221 */ /* 0x000fe20000010000 */
[----:B----4-:R-:W-:Y:S01]  /*f0c0*/  F2FP.BF16.F32.PACK_AB R137, R199, R249 ;  /* 0x000000f9c789723e */ /* 0x010fe200000010ff */
[C---:B------:R-:W-:Y:S01]  /*f0d0*/  FADD.FTZ R236, R165.reuse, R250 ;  /* 0x000000faa5ec7221 */ /* 0x040fe20000010000 */
[----:B------:R-:W-:Y:S01]  /*f0e0*/  F2FP.BF16.F32.PACK_AB R136, R165, R166 ;  /* 0x000000a6a588723e */ /* 0x000fe200000010ff */
[----:B------:R-:W-:Y:S01]  /*f0f0*/  FADD.FTZ R247, R249, R247 ;  /* 0x000000f7f9f77221 */ /* 0x000fe20000010000 */
[----:B------:R-:W-:Y:S02]  /*f100*/  LOP3.LUT R168, R144, R168, RZ, 0xc0, !PT ;  /* 0x000000a890a87212 */ /* 0x000fe400078ec0ff */
[----:B------:R-:W-:Y:S01]  /*f110*/  LOP3.LUT R170, R137, R170, RZ, 0xc0, !PT ;  /* 0x000000aa89aa7212 */ /* 0x000fe200078ec0ff */
[----:B------:R-:W-:Y:S01]  /*f120*/  FADD.FTZ R237, R199, R247 ;  /* 0x000000f7c7ed7221 */ /* 0x000fe20000010000 */
[----:B------:R-:W-:Y:S07]  /*f130*/  LOP3.LUT R171, R136, R171, RZ, 0xc0, !PT ;  /* 0x000000ab88ab7212 */ /* 0x000fee00078ec0ff */
[C---:B-----5:R-:W-:Y:S01]  /*f140*/  HMMA.16816.F32.BF16 R160, R168.reuse, R156, R4 ;  /* 0x0000009ca8a0723c */ /* 0x060fe20000041804 */
[----:B------:R-:W3:Y:S07]  /*f150*/  LDSM.16.MT88.4 R4, [R188+0x13800] ;  /* 0x01380000bc04783b */ /* 0x000eee0000004200 */
[C---:B------:R-:W-:Y:S01]  /*f160*/  HMMA.16816.F32.BF16 R156, R168.reuse, R158, R8 ;  /* 0x0000009ea89c723c */ /* 0x040fe20000041808 */
[----:B------:R-:W4:Y:S07]  /*f170*/  LDSM.16.MT88.4 R8, [R187+0x13800] ;  /* 0x01380000bb08783b */ /* 0x000f2e0000004200 */
[C---:B-1----:R-:W-:Y:S01]  /*f180*/  HMMA.16816.F32.BF16 R152, R168.reuse, R148, R12 ;  /* 0x00000094a898723c */ /* 0x042fe2000004180c */
[----:B------:R-:W1:Y:S07]  /*f190*/  LDSM.16.MT88.4 R12, [R189+0x3800] ;  /* 0x00380000bd0c783b */ /* 0x000e6e0000004200 */
        /* <DEDUP_REMOVED lines=8> */
[C---:B------:R-:W-:Y:S08]  /*f220*/  HMMA.16816.F32.BF16 R132, R168.reuse, R174, R32 ;  /* 0x000000aea884723c */ /* 0x040ff00000041820 */
        /* <DEDUP_REMOVED lines=8> */
[C---:B-1----:R-:W-:Y:S08]  /*f2b0*/  HMMA.16816.F32.BF16 R60, R168.reuse, R12, R60 ;  /* 0x0000000ca83c723c */ /* 0x042ff0000004183c */
[C---:B------:R-:W-:Y:S01]  /*f2c0*/  HMMA.16816.F32.BF16 R64, R168.reuse, R14, R64 ;  /* 0x0000000ea840723c */ /* 0x040fe20000041840 */
[----:B------:R-:W1:Y:S07]  /*f2d0*/  LDSM.16.MT88.4 R12, [R189+0x7800] ;  /* 0x00780000bd0c783b */ /* 0x000e6e0000004200 */
[C---:B-----5:R-:W-:Y:S08]  /*f2e0*/  HMMA.16816.F32.BF16 R68, R168.reuse, R16, R68 ;  /* 0x00000010a844723c */ /* 0x060ff00000041844 */
        /* <DEDUP_REMOVED lines=9> */
[C---:B---3--:R-:W-:Y:S01]  /*f380*/  HMMA.16816.F32.BF16 R108, R168.reuse, R4, R108 ;  /* 0x00000004a86c723c */ /* 0x048fe2000004186c */
[----:B------:R-:W2:Y:S07]  /*f390*/  LDC.64 R4, c[0x0][0x3c0] ;  /* 0x0000f000ff047b82 */ /* 0x000eae0000000a00 */
[C---:B------:R-:W-:Y:S08]  /*f3a0*/  HMMA.16816.F32.BF16 R112, R168.reuse, R6, R112 ;  /* 0x00000006a870723c */ /* 0x040ff00000041870 */
[C---:B----4-:R-:W-:Y:S08]  /*f3b0*/  HMMA.16816.F32.BF16 R116, R168.reuse, R8, R116 ;  /* 0x00000008a874723c */ /* 0x050ff00000041874 */
[C---:B------:R-:W-:Y:S03]  /*f3c0*/  HMMA.16816.F32.BF16 R120, R168.reuse, R10, R120 ;  /* 0x0000000aa878723c */ /* 0x040fe60000041878 */
[C---:B--2---:R-:W-:Y:S02]  /*f3d0*/  SHF.L.U64.HI R5, R4.reuse, 0x7, R5 ;  /* 0x0000000704057819 */ /* 0x044fe40000010205 */
[----:B------:R-:W-:Y:S03]  /*f3e0*/  LEA R240, P0, -R4, R240, 0x7 ;  /* 0x000000f004f07211 */ /* 0x000fe600078039ff */
[C---:B-1----:R-:W-:Y:S03]  /*f3f0*/  HMMA.16816.F32.BF16 R124, R168.reuse, R12, R124 ;  /* 0x0000000ca87c723c */ /* 0x042fe6000004187c */
[----:B------:R-:W-:Y:S05]  /*f400*/  IADD3.X R241, PT, PT, R241, ~R5, RZ, P0, !PT ;  /* 0x80000005f1f17210 */ /* 0x000fea00007fe4ff */
[----:B------:R-:W-:Y:S01]  /*f410*/  HMMA.16816.F32.BF16 R128, R168, R14, R128 ;  /* 0x0000000ea880723c */ /* 0x000fe20000041880 */
[----:B------:R-:W-:Y:S08]  /*f420*/  @!UPT UIADD3 URZ, UPT, UPT, URZ, URZ, URZ ;  /* 0x000000fffffff290 */ /* 0x000ff0000fffe0ff */
[----:B------:R-:W-:Y:S11]  /*f430*/  BRA.U UP0, `(.L_x_1149) ;  /* 0xffffffbd00bc7547 */ /* 0x000ff6000b83ffff */
.L_x_1148:
        /* <DEDUP_REMOVED lines=9> */
[----:B------:R-:W-:Y:S02]  /*f4d0*/  LOP3.LUT R2, R4, 0x6, RZ, 0xc0, !PT ;  /* 0x0000000604027812 */ /* 0x000fe400078ec0ff */
[----:B------:R-:W-:Y:S01]  /*f4e0*/  LOP3.LUT R9, R9, 0x38, R4, 0xf8, !PT ;  /* 0x0000003809097812 */ /* 0x000fe200078ef804 */
[----:B------:R-:W-:Y:S01]  /*f4f0*/  UISETP.NE.AND UP2, UPT, UR15, -0x1, UPT ;  /* 0xffffffff0f00788c */ /* 0x000fe2000bf45270 */
[----:B------:R-:W-:-:S02]  /*f500*/  LOP3.LUT P0, RZ, R167, 0x10, RZ, 0xc0, !PT ;  /* 0x00000010a7ff7812 */ /* 0x000fc4000780c0ff */
[C---:B------:R-:W-:Y:S02]  /*f510*/  LOP3.LUT P2, RZ, R167.reuse, 0x8, RZ, 0xc0, !PT ;  /* 0x00000008a7ff7812 */ /* 0x040fe4000784c0ff */
[----:B------:R-:W3:Y:S02]  /*f520*/  @!UP3 LDCU.64 UR8, c[0x0][0x400] ;  /* 0x00008000ff08b7ac */ /* 0x000ee40008000a00 */
[----:B------:R-:W-:Y:S01]  /*f530*/  SEL R220, R220, 0xffffffe0, !P2 ;  /* 0xffffffe0dcdc7807 */ /* 0x000fe20005000000 */
[----:B-1----:R-:W-:Y:S01]  /*f540*/  FADD.FTZ R8, R8, R237 ;  /* 0x000000ed08087221 */ /* 0x002fe20000010000 */
[----:B-----5:R-:W-:Y:S01]  /*f550*/  UISETP.NE.AND UP1, UPT, UR12, URZ, UPT ;  /* 0x000000ff0c00728c */ /* 0x020fe2000bf25270 */
[----:B----4-:R-:W-:Y:S01]  /*f560*/  FADD.FTZ R236, R0, R236 ;  /* 0x000000ec00ec7221 */ /* 0x010fe20000010000 */
[----:B------:R-:W1:Y:S02]  /*f570*/  LDCU UR12, c[0x0][0x434] ;  /* 0x00008680ff0c77ac */ /* 0x000e640008000800 */
[----:B------:R-:W4:Y:S04]  /*f580*/  SHFL.BFLY PT, R0, R8, 0x1, 0x1f ;  /* 0x0c201f0008007f89 */ /* 0x000f2800000e0000 */
[----:B------:R-:W5:Y:S01]  /*f590*/  SHFL.BFLY PT, R7, R236, 0x1, 0x1f ;  /* 0x0c201f00ec077f89 */ /* 0x000f6200000e0000 */
[----:B---3--:R-:W-:Y:S01]  /*f5a0*/  @!UP3 UIMAD.WIDE.U32 UR18, UR10, UR8, URZ ;  /* 0x000000080a12b2a5 */ /* 0x008fe2000f8e00ff */
[----:B------:R-:W1:Y:S03]  /*f5b0*/  LDCU UR8, c[0x0][0x434] ;  /* 0x00008680ff0877ac */ /* 0x000e660008000800 */
[----:B------:R-:W-:Y:S01]  /*f5c0*/  @!UP3 UIMAD UR11, UR10, UR9, UR19 ;  /* 0x000000090a0bb2a4 */ /* 0x000fe2000f8e0213 */
[----:B------:R-:W3:Y:S01]  /*f5d0*/  LDCU.U8 UR9, c[0x0][0x548] ;  /* 0x0000a900ff0977ac */ /* 0x000ee20008000000 */
[----:B------:R-:W1:Y:S01]  /*f5e0*/  @UP1 LDCU UR13, c[0x0][0x430] ;  /* 0x00008600ff0d17ac */ /* 0x000e620008000800 */
[----:B----4-:R-:W-:Y:S01]  /*f5f0*/  FADD.FTZ R8, R8, R0 ;  /* 0x0000000008087221 */ /* 0x010fe20000010000 */
[----:B------:R-:W-:Y:S01]  /*f600*/  SHF.L.U32 R0, R167, 0x5, RZ ;  /* 0x00000005a7007819 */ /* 0x000fe200000006ff */
[----:B-----5:R-:W-:-:S02]  /*f610*/  FADD.FTZ R7, R236, R7 ;  /* 0x00000007ec077221 */ /* 0x020fc40000010000 */
[----:B------:R-:W4:Y:S01]  /*f620*/  MUFU.RCP R6, R8 ;  /* 0x0000000800067308 */ /* 0x000f220000001000 */
[----:B------:R-:W-:Y:S01]  /*f630*/  FSETP.NE.FTZ.AND P4, PT, R8, RZ, PT ;  /* 0x000000ff0800720b */ /* 0x000fe20003f95000 */
[----:B---3--:R-:W-:Y:S01]  /*f640*/  UISETP.NE.AND UP0, UPT, UR9, URZ, !UP1 ;  /* 0x000000ff0900728c */ /* 0x008fe2000cf05270 */
[----:B------:R-:W-:Y:S02]  /*f650*/  LOP3.LUT R0, R2, 0x7c00, R0, 0xf8, !PT ;  /* 0x00007c0002007812 */ /* 0x000fe400078ef800 */
[----:B------:R-:W-:Y:S02]  /*f660*/  FSETP.NE.FTZ.AND P3, PT, R7, RZ, PT ;  /* 0x000000ff0700720b */ /* 0x000fe40003f75000 */
[----:B------:R-:W-:Y:S01]  /*f670*/  LOP3.LUT R0, R0, R9, RZ, 0xfc, !PT ;  /* 0x0000000900007212 */ /* 0x000fe200078efcff */
[----:B------:R-:W3:Y:S01]  /*f680*/  MUFU.RCP R5, R7 ;  /* 0x0000000700057308 */ /* 0x000ee20000001000 */
[----:B------:R-:W-:Y:S02]  /*f690*/  MOV R2, 0x10 ;  /* 0x0000001000027802 */ /* 0x000fe40000000f00 */
[----:B------:R-:W-:-:S02]  /*f6a0*/  LEA R0, R0, UR6, 0x1 ;  /* 0x0000000600007c11 */ /* 0x000fc4000f8e08ff */
[----:B------:R-:W-:Y:S02]  /*f6b0*/  SEL R2, R2, 0xfffffff0, !P1 ;  /* 0xfffffff002027807 */ /* 0x000fe40004800000 */
[C---:B------:R-:W-:Y:S02]  /*f6c0*/  IADD3 R10, PT, PT, R0.reuse, 0x40, RZ ;  /* 0x00000040000a7810 */ /* 0x040fe40007ffe0ff */
[----:B------:R-:W-:Y:S02]  /*f6d0*/  IADD3 R9, PT, PT, R0, R220, RZ ;  /* 0x000000dc00097210 */ /* 0x000fe40007ffe0ff */
[----:B----4-:R-:W-:Y:S02]  /*f6e0*/  FSEL R6, R6, 1, P4 ;  /* 0x3f80000006067808 */ /* 0x010fe40002000000 */
[C---:B------:R-:W-:Y:S02]  /*f6f0*/  @P0 IADD3 R10, PT, PT, R0.reuse, -0x40, RZ ;  /* 0xffffffc0000a0810 */ /* 0x040fe40007ffe0ff */
[----:B------:R-:W-:Y:S01]  /*f700*/  IADD3 R4, PT, PT, R0, R2, RZ ;  /* 0x0000000200047210 */ /* 0x000fe20007ffe0ff */
[----:B--2---:R-:W-:Y:S01]  /*f710*/  FMUL.FTZ R6, R6, UR4 ;  /* 0x0000000406067c20 */ /* 0x004fe20008410000 */
[----:B------:R-:W-:-:S02]  /*f720*/  IADD3 R11, PT, PT, R2, R9, RZ ;  /* 0x00000009020b7210 */ /* 0x000fc40007ffe0ff */
[----:B---3--:R-:W-:Y:S01]  /*f730*/  FSEL R5, R5, 1, P3 ;  /* 0x3f80000005057808 */ /* 0x008fe20001800000 */
[C---:B------:R-:W-:Y:S01]  /*f740*/  FMUL.FTZ R160, R6.reuse, R160 ;  /* 0x000000a006a07220 */ /* 0x040fe20000410000 */
[C---:B------:R-:W-:Y:S01]  /*f750*/  FMUL.FTZ R161, R6.reuse, R161 ;  /* 0x000000a106a17220 */ /* 0x040fe20000410000 */
[C---:B------:R-:W-:Y:S01]  /*f760*/  FMUL.FTZ R156, R6.reuse, R156 ;  /* 0x0000009c069c7220 */ /* 0x040fe20000410000 */
[C---:B------:R-:W-:Y:S01]  /*f770*/  FMUL.FTZ R157, R6.reuse, R157 ;  /* 0x0000009d069d7220 */ /* 0x040fe20000410000 */
[----:B------:R-:W-:Y:S01]  /*f780*/  FMUL.FTZ R5, R5, UR4 ;  /* 0x0000000405057c20 */ /* 0x000fe20008410000 */
[C---:B------:R-:W-:Y:S01]  /*f790*/  FMUL.FTZ R152, R6.reuse, R152 ;  /* 0x0000009806987220 */ /* 0x040fe20000410000 */
[C---:B------:R-:W-:Y:S01]  /*f7a0*/  FMUL.FTZ R153, R6.reuse, R153 ;  /* 0x0000009906997220 */ /* 0x040fe20000410000 */
[----:B------:R-:W2:Y:S01]  /*f7b0*/  @UP3 LDCU.64 UR4, c[0x0][0x408] ;  /* 0x00008100ff0437ac */ /* 0x000ea20008000a00 */
        /* <DEDUP_REMOVED lines=18> */
[----:B------:R-:W-:Y:S01]  /*f8e0*/  F2FP.BF16.F32.PACK_AB R160, R161, R160 ;  /* 0x000000a0a1a0723e */ /* 0x000fe200000010ff */
[C---:B------:R-:W-:Y:S01]  /*f8f0*/  FMUL.FTZ R136, R6.reuse, R136 ;  /* 0x0000008806887220 */ /* 0x040fe20000410000 */
[----:B------:R-:W-:Y:S01]  /*f900*/  F2FP.BF16.F32.PACK_AB R162, R163, R162 ;  /* 0x000000a2a3a2723e */ /* 0x000fe200000010ff */
        /* <DEDUP_REMOVED lines=34> */
[C---:B------:R-:W-:Y:S01]  /*fb30*/  FMUL.FTZ R49, R6.reuse, R49 ;  /* 0x0000003106317220 */ /* 0x040fe20000410000 */
[C---:B------:R-:W-:Y:S01]  /*fb40*/  FMUL.FTZ R50, R5.reuse, R50 ;  /* 0x0000003205327220 */ /* 0x040fe20000410000 */
[----:B------:R-:W-:Y:S01]  /*fb50*/  FMUL.FTZ R51, R5, R51 ;  /* 0x0000003305337220 */ /* 0x000fe20000410000 */
[----:B------:R-:W-:Y:S01]  /*fb60*/  F2FP.BF16.F32.PACK_AB R136, R137, R136 ;  /* 0x000000888988723e */ /* 0x000fe200000010ff */
[----:B------:R-:W-:Y:S01]  /*fb70*/  STS [R4], R156 ;  /* 0x0000009c04007388 */ /* 0x000fe20000000800 */
[----:B------:R-:W-:Y:S01]  /*fb80*/  F2FP.BF16.F32.PACK_AB R138, R139, R138 ;  /* 0x0000008a8b8a723e */ /* 0x000fe200000010ff */
[C---:B------:R-:W-:Y:S01]  /*fb90*/  FMUL.FTZ R52, R6.reuse, R52 ;  /* 0x0000003406347220 */ /* 0x040fe20000410000 */
[C---:B------:R-:W-:Y:S01]  /*fba0*/  FMUL.FTZ R53, R6.reuse, R53 ;  /* 0x0000003506357220 */ /* 0x040fe20000410000 */
        /* <DEDUP_REMOVED lines=53> */
[----:B------:R-:W-:Y:S01]  /*ff00*/  STS [R0+0x2000], R36 ;  /* 0x0020002400007388 */ /* 0x000fe20000000800 */
        /* <DEDUP_REMOVED lines=17> */
[----:B--2---:R-:W-:Y:S01]  /*10020*/  @UP3 UIMAD.WIDE.U32 UR20, UR15, UR4, URZ ;  /* 0x000000040f1432a5 */ /* 0x004fe2000f8e00ff */
[C---:B------:R-:W-:Y:S01]  /*10030*/  FMUL.FTZ R88, R6.reuse, R88 ;  /* 0x0000005806587220 */ /* 0x040fe20000410000 */
[----:B------:R-:W-:Y:S01]  /*10040*/  STS [R9+0x2400], R46 ;  /* 0x0024002e09007388 */ /* 0x000fe20000000800 */
[C---:B------:R-:W-:Y:S01]  /*10050*/  FMUL.FTZ R89, R6.reuse, R89 ;  /* 0x0000005906597220 */ /* 0x040fe20000410000 */
[C---:B------:R-:W-:Y:S01]  /*10060*/  FMUL.FTZ R90, R5.reuse, R90 ;  /* 0x0000005a055a7220 */ /* 0x040fe20000410000 */
[----:B------:R-:W-:Y:S01]  /*10070*/  FMUL.FTZ R91, R5, R91 ;  /* 0x0000005b055b7220 */ /* 0x000fe20000410000 */
[----:B------:R-:W-:Y:S01]  /*10080*/  F2FP.BF16.F32.PACK_AB R68, R69, R68 ;  /* 0x000000444544723e */ /* 0x000fe200000010ff */
[----:B------:R-:W-:Y:S01]  /*10090*/  STS [R11+0x2000], R48 ;  /* 0x002000300b007388 */ /* 0x000fe20000000800 */
[----:B------:R-:W-:Y:S01]  /*100a0*/  F2FP.BF16.F32.PACK_AB R70, R71, R70 ;  /* 0x000000464746723e */ /* 0x000fe200000010ff */
[----:B------:R-:W1:Y:S01]  /*100b0*/  @UP1 LDCU UR4, c[0x0][0x430] ;  /* 0x00008600ff0417ac */ /* 0x000e620008000800 */
        /* <DEDUP_REMOVED lines=72> */
[----:B-1----:R-:W-:Y:S01]  /*10540*/  @UP1 UIMAD UR12, UR4, UR8, URZ ;  /* 0x00000008040c12a4 */ /* 0x002fe2000f8e02ff */
        /* <DEDUP_REMOVED lines=55> */
.L_x_1152:
[----:B------:R1:W-:Y:S01]  /*108c0*/  STS [R2+0x6000], R6 ;  /* 0x0060000602007388 */ /* 0x0003e20000000800 */
[----:B------:R-:W-:Y:S01]  /*108d0*/  LEA R0, R0, UR6, 0x1 ;  /* 0x0000000600007c11 */ /* 0x000fe2000f8e08ff */
[----:B------:R-:W2:Y:S01]  /*108e0*/  S2UR UR6, SR_CTAID.X ;  /* 0x00000000000679c3 */ /* 0x000ea20000002500 */
[----:B------:R-:W-:Y:S01]  /*108f0*/  UIMAD UR12, UR4, UR12, URZ ;  /* 0x0000000c040c72a4 */ /* 0x000fe2000f8e02ff */
[----:B------:R4:W-:Y:S01]  /*10900*/  STS [R2+0x6400], R5 ;  /* 0x0064000502007388 */ /* 0x0009e20000000800 */
[----:B------:R-:W-:Y:S01]  /*10910*/  LOP3.LUT P0, RZ, R167, 0x3, RZ, 0xc0, !PT ;  /* 0x00000003a7ff7812 */ /* 0x000fe2000780c0ff */
[----:B------:R-:W-:Y:S01]  /*10920*/  USEL UR15, UR15, URZ, UP0 ;  /* 0x000000ff0f0f7287 */ /* 0x000fe20008000000 */
[----:B------:R-:W-:-:S03]  /*10930*/  LOP3.LUT R185, R185, 0x30, RZ, 0xc0, !PT ;  /* 0x00000030b9b97812 */ /* 0x000fc600078ec0ff */
[----:B------:R-:W-:Y:S01]  /*10940*/  BAR.SYNC.DEFER_BLOCKING 0x0 ;  /* 0x0000000000007b1d */ /* 0x000fe20000010000 */
[----:B------:R-:W-:Y:S01]  /*10950*/  @!UP0 UIMAD UR12, UR10, UR5, UR12 ;  /* 0x000000050a0c82a4 */ /* 0x000fe2000f8e020c */
[----:B---3--:R-:W-:Y:S01]  /*10960*/  SHF.R.U32.HI R9, RZ, 0x2, R167 ;  /* 0x00000002ff097819 */ /* 0x008fe200000116a7 */
[----:B------:R-:W-:Y:S02]  /*10970*/  USEL UR14, UR14, URZ, UP0 ;  /* 0x000000ff0e0e7287 */ /* 0x000fe40008000000 */
[----:B------:R-:W-:-:S03]  /*10980*/  USHF.R.S32.HI UR8, URZ, 0x1f, UR12 ;  /* 0x0000001fff087899 */ /* 0x000fc6000801140c */
[----:B------:R-:W3:Y:S01]  /*10990*/  @P4 LDC R4, c[0x0][0x458] ;  /* 0x00011600ff044b82 */ /* 0x000ee20000000800 */
[----:B------:R-:W-:Y:S01]  /*109a0*/  BSSY.RECONVERGENT B0, `(.L_x_1153) ;  /* 0x0000024000007945 */ /* 0x000fe20003800200 */
[----:B------:R-:W3:Y:S01]  /*109b0*/  S2R R24, SR_CTAID.X ;  /* 0x0000000000187919 */ /* 0x000ee20000002500 */
[----:B-1----:R-:W1:Y:S01]  /*109c0*/  @P3 MUFU.LG2 R6, R7 ;  /* 0x0000000700063308 */ /* 0x002e620000000c00 */
[----:B--2---:R-:W-:-:S04]  /*109d0*/  UIMAD UR9, UR6, UR13, URZ ;  /* 0x0000000d060972a4 */ /* 0x004fc8000f8e02ff */
[----:B----4-:R-:W2:Y:S01]  /*109e0*/  @P3 LDC R2, c[0x0][0x458] ;  /* 0x00011600ff023b82 */ /* 0x010ea20000000800 */
[----:B------:R-:W-:Y:S01]  /*109f0*/  USHF.L.U32 UR9, UR9, 0x6, URZ ;  /* 0x0000000609097899 */ /* 0x000fe200080006ff */
[----:B------:R4:W2:Y:S01]  /*10a00*/  LDS.128 R12, [R0+0x1800] ;  /* 0x00180000000c7984 */ /* 0x0008a20000000c00 */
[----:B------:R-:W5:Y:S02]  /*10a10*/  @P4 MUFU.LG2 R5, R8 ;  /* 0x0000000800054308 */ /* 0x000f640000000c00 */
[----:B------:R-:W-:Y:S02]  /*10a20*/  USHF.R.S32.HI UR5, URZ, 0x1f, UR9 ;  /* 0x0000001fff057899 */ /* 0x000fe40008011409 */
[----:B------:R-:W-:-:S04]  /*10a30*/  UIADD3 UR15, UP1, UP0, UR9, UR15, UR12 ;  /* 0x0000000f090f7290 */ /* 0x000fc8000f83e00c */
[----:B------:R-:W-:Y:S01]  /*10a40*/  UIADD3.X UR5, UPT, UPT, UR5, UR14, UR8, UP1, UP0 ;  /* 0x0000000e05057290 */ /* 0x000fe20008fe0408 */
[----:B-1----:R-:W-:Y:S01]  /*10a50*/  @P3 FMUL.FTZ R10, R6, 0.69314718246459960938 ;  /* 0x3f317218060a3820 */ /* 0x002fe20000410000 */
[----:B------:R-:W-:Y:S02]  /*10a60*/  MOV R7, 0x7f800000 ;  /* 0x7f80000000077802 */ /* 0x000fe40000000f00 */
[----:B------:R-:W-:Y:S01]  /*10a70*/  LOP3.LUT R6, R185, 0x7, R9, 0xf8, !PT ;  /* 0x00000007b9067812 */ /* 0x000fe200078ef809 */
[----:B-----5:R-:W-:Y:S01]  /*10a80*/  @P4 FMUL.FTZ R5, R5, 0.69314718246459960938 ;  /* 0x3f31721805054820 */ /* 0x020fe20000410000 */
[----:B------:R-:W-:Y:S02]  /*10a90*/  IMAD.MOV.U32 R8, RZ, RZ, 0x7f800000 ;  /* 0x7f800000ff087424 */ /* 0x000fe400078e00ff */
[----:B--2---:R-:W-:Y:S01]  /*10aa0*/  @P3 FFMA.FTZ R7, R3, R2, R10 ;  /* 0x0000000203073223 */ /* 0x004fe2000001000a */
        /* <DEDUP_REMOVED lines=19> */
.L_x_1154:
[----:B------:R-:W-:Y:S05]  /*10be0*/  BSYNC.RECONVERGENT B0 ;  /* 0x0000000000007941 */ /* 0x000fea0003800200 */
.L_x_1153:
        /* <DEDUP_REMOVED lines=36> */
.L_x_1156:
[----:B------:R-:W-:Y:S05]  /*10e30*/  BSYNC.RECONVERGENT B0 ;  /* 0x0000000000007941 */ /* 0x000fea0003800200 */
.L_x_1155:
        /* <DEDUP_REMOVED lines=22> */
.L_x_1158:
[----:B------:R-:W-:Y:S05]  /*10fa0*/  BSYNC.RECONVERGENT B0 ;  /* 0x0000000000007941 */ /* 0x000fea0003800200 */
.L_x_1157:
        /* <DEDUP_REMOVED lines=22> */
.L_x_1160:
[----:B------:R-:W-:Y:S05]  /*11110*/  BSYNC.RECONVERGENT B0 ;  /* 0x0000000000007941 */ /* 0x000fea0003800200 */
.L_x_1159:
        /* <DEDUP_REMOVED lines=21> */
.L_x_1161:
        /* <DEDUP_REMOVED lines=9> */
.L_x_2354:


//--------------------- .text._ZN5flash16flash_fwd_kernelI23Flash_fwd_kernel_traitsILi256ELi64ELi64ELi4ELb0ELb0EN7cutlass10bfloat16_tE19Flash_kernel_traitsILi256ELi64ELi64ELi4ES3_EELb0ELb0ELb1ELb0ELb0ELb1ELb1ELb0EEEvNS_16Flash_fwd_paramsE --------------------------
	.section	.text._ZN5flash16flash_fwd_kernelI23Flash_fwd_kernel_traitsILi256ELi64ELi64ELi4ELb0ELb0EN7cutlass10bfloat16_tE19Flash_kernel_traitsILi256ELi64ELi64ELi4ES3_EELb0ELb0ELb1ELb0ELb0ELb1ELb1ELb0EEEvNS_16Flash_fwd_paramsE,"ax",@progbits
	.align	128
        .global         _ZN5flash16flash_fwd_kernelI23Flash_fwd_kernel_traitsILi256ELi64ELi64ELi4ELb0ELb0EN7cutlass10bfloat16_tE19Flash_kernel_traitsILi256ELi64ELi64ELi4ES3_EELb0ELb0ELb1ELb0ELb0ELb1ELb1ELb0EEEvNS_16Flash_fwd_paramsE
        .type           _ZN5flash16flash_fwd_kernelI23Flash_fwd_kernel_traitsILi256ELi64ELi64ELi4ELb0ELb0EN7cutlass10bfloat16_tE19Flash_kernel_traitsILi256ELi64ELi64ELi4ES3_EELb0ELb0ELb1ELb0ELb0ELb1ELb1ELb0EEEvNS_16Flash_fwd_paramsE,@function
        .size           _ZN5flash16flash_fwd_kernelI23Flash_fwd_kernel_traitsILi256ELi64ELi64ELi4ELb0ELb0EN7cutlass10bfloat16_tE19Flash_kernel_traitsILi256ELi64ELi64ELi4ES3_EELb0ELb0ELb1ELb0ELb0ELb1ELb1ELb0EEEvNS_16Flash_fwd_paramsE,(.L_x_2355 - _ZN5flash16flash_fwd_kernelI23Flash_fwd_kernel_traitsILi256ELi64ELi64ELi4ELb0ELb0EN7cutlass10bfloat16_tE19Flash_kernel_traitsILi256ELi64ELi64ELi4ES3_EELb0ELb0ELb1ELb0ELb0ELb1ELb1ELb0EEEvNS_16Flash_fwd_paramsE)
        .other          _ZN5flash16flash_fwd_kernelI23Flash_fwd_kernel_traitsILi256ELi64ELi64ELi4ELb0ELb0EN7cutlass10bfloat16_tE19Flash_kernel_traitsILi256ELi64ELi64ELi4ES3_EELb0ELb0ELb1ELb0ELb0ELb1ELb1ELb0EEEvNS_16Flash_fwd_paramsE,@"STO_CUDA_ENTRY STV_DEFAULT"
_ZN5flash16flash_fwd_kernelI23Flash_fwd_kernel_traitsILi256ELi64ELi64ELi4ELb0ELb0EN7cutlass10bfloat16_tE19Flash_kernel_traitsILi256ELi64ELi64ELi4ES3_EELb0ELb0ELb1ELb0ELb0ELb1ELb1ELb0EEEvNS_16Flash_fwd_paramsE:
.text._ZN5flash16flash_fwd_kernelI23Flash_fwd_kernel_traitsILi256ELi64ELi64ELi4ELb0ELb0EN7cutlass10bfloat16_tE19Flash_kernel_traitsILi256ELi64ELi64ELi4ES3_EELb0ELb0ELb1ELb0ELb0ELb1ELb1ELb0EEEvNS_16Flash_fwd_paramsE:
        /* <DEDUP_REMOVED lines=71> */
.L_x_1162:
        /* <DEDUP_REMOVED lines=57> */
.L_x_1164:
        /* <DEDUP_REMOVED lines=54> */
.L_x_1166:
[----:B------:R-:W-:Y:S05]  /*0b60*/  BSYNC.RECONVERGENT B0 ;  /* 0x0000000000007941 */ /* 0x000fea0003800200 */
.L_x_1165:
        /* <DEDUP_REMOVED lines=20> */
.L_x_1168:
[----:B------:R-:W-:Y:S05]  /*0cb0*/  BSYNC.RECONVERGENT B0 ;  /* 0x0000000000007941 */ /* 0x000fea0003800200 */
.L_x_1167:
        /* <DEDUP_REMOVED lines=18> */
.L_x_1170:
[----:B------:R-:W-:Y:S05]  /*0de0*/  BSYNC.RECONVERGENT B0 ;  /* 0x0000000000007941 */ /* 0x000fea0003800200 */
.L_x_1169:
        /* <DEDUP_REMOVED lines=17> */
.L_x_1172:
[----:B------:R-:W-:Y:S05]  /*0f00*/  BSYNC.RECONVERGENT B0 ;  /* 0x0000000000007941 */ /* 0x000fea0003800200 */
.L_x_1171:
        /* <DEDUP_REMOVED lines=10> */
.L_x_1174:
[----:B------:R-:W-:Y:S05]  /*0fb0*/  BSYNC.RECONVERGENT B0 ;  /* 0x0000000000007941 */ /* 0x000fea0003800200 */
.L_x_1173:
        /* <DEDUP_REMOVED lines=10> */
.L_x_1176:
[----:B------:R-:W-:Y:S05]  /*1060*/  BSYNC.RECONVERGENT B0 ;  /* 0x0000000000007941 */ /* 0x000fea0003800200 */
.L_x_1175:
        /* <DEDUP_REMOVED lines=10> */
.L_x_1178:
[----:B------:R-:W-:Y:S05]  /*1110*/  BSYNC.RECONVERGENT B0 ;  /* 0x0000000000007941 */ /* 0x000fea0003800200 */
.L_x_1177:
        /* <DEDUP_REMOVED lines=10> */
.L_x_1163:
        /* <DEDUP_REMOVED lines=20> */
.L_x_1179:
[----:B------:R-:W1:Y:S01]  /*1300*/  LDCU.64 UR12, c[0x0][0x3b8] ;  /* 0x00007700ff0c77ac */ /* 0x000e620008000a00 */
[----:B------:R-:W-:-:S04]  /*1310*/  UIADD3 UR8, UPT, UPT, UR7, UR22, URZ ;  /* 0x0000001607087290 */ /* 0x000fc8000fffe0ff */
[----:B-1----:R-:W-:Y:S02]  /*1320*/  UIMAD.WIDE.U32 UR30, UR8, UR12, URZ ;  /* 0x0000000c081e72a5 */ /* 0x002fe4000f8e00ff */
[----:B------:R-:W-:-:S04]  /*1330*/  UIMAD UR8, UR8, UR13, URZ ;  /* 0x0000000d080872a4 */ /* 0x000fc8000f8e02ff */
[----:B------:R-:W-:Y:S02]  /*1340*/  UIADD3 UR8, UPT, UPT, UR31, UR8, URZ ;  /* 0x000000081f087290 */ /* 0x000fe4000fffe0ff */
.L_x_1180:
        /* <DEDUP_REMOVED lines=43> */
.L_x_1181:
[----:B------:R-:W1:Y:S01]  /*1600*/  LDCU.64 UR10, c[0x0][0x3c0] ;  /* 0x00007800ff0a77ac */ /* 0x000e620008000a00 */
[----:B------:R-:W-:-:S04]  /*1610*/  UIADD3 UR7, UPT, UPT, UR7, UR22, URZ ;  /* 0x0000001607077290 */ /* 0x000fc8000fffe0ff */
[----:B-1----:R-:W-:Y:S02]  /*1620*/  UIMAD.WIDE.U32 UR4, UR7, UR10, URZ ;  /* 0x0000000a070472a5 */ /* 0x002fe4000f8e00ff */
[----:B------:R-:W-:-:S04]  /*1630*/  UIMAD UR7, UR7, UR11, URZ ;  /* 0x0000000b070772a4 */ /* 0x000fc8000f8e02ff */
[----:B------:R-:W-:Y:S01]  /*1640*/  UIADD3 UR20, UPT, UPT, UR5, UR7, URZ ;  /* 0x0000000705147290 */ /* 0x000fe2000fffe0ff */
[----:B------:R-:W-:-:S11]  /*1650*/  UMOV UR22, UR4 ;  /* 0x0000000400167c82 */ /* 0x000fd60008000000 */
.L_x_1182:
        /* <DEDUP_REMOVED lines=228> */
[----:B------:R-:W3:Y:S01]  /*24a0*/  LDCU UR5, c[0x0][0x50c] ;  /* 0x0000a180ff0577ac */ /* 0x000ee20008000800 */
[----:B------:R-:W0:Y:S01]  /*24b0*/  LDGDEPBAR ;  /* 0x00000000000079af */ /* 0x000e220000000000 */
[----:B------:R-:W-:-:S02]  /*24c0*/  IMAD R92, R11, 0x2, R92 ;  /* 0x000000020b5c7824 */ /* 0x000fc400078e025c */
[----:B------:R-:W-:Y:S01]  /*24d0*/  @!P3 IMAD.IADD R11, R13, 0x1, R10 ;  /* 0x000000010d0bb824 */ /* 0x000fe200078e020a */
[-C--:B------:R-:W-:Y:S01]  /*24e0*/  @!P3 LEA R10, P0, R12, R5.reuse, 0x1 ;  /* 0x000000050c0ab211 */ /* 0x080fe200078008ff */
[----:B------:R-:W-:Y:S01]  /*24f0*/  IMAD.U32 R19, RZ, RZ, UR39 ;  /* 0x00000027ff137e24 */ /* 0x000fe2000f8e00ff */
[----:B------:R-:W-:Y:S01]  /*2500*/  UISETP.GT.U32.AND UP0, UPT, UR27, UR14, UPT ;  /* 0x0000000e1b00728c */ /* 0x000fe2000bf04070 */
[-C--:B--2---:R-:W-:Y:S01]  /*2510*/  @!P6 LEA R14, P1, R18, R5.reuse, 0x1 ;  /* 0x00000005120ee211 */ /* 0x084fe200078208ff */
[----:B------:R-:W-:Y:S01]  /*2520*/  VIADD R220, R92, UR6 ;  /* 0x000000065cdc7c36 */ /* 0x000fe20008000000 */
[-C--:B------:R-:W-:Y:S02]  /*2530*/  @!P3 LEA.HI.X R11, R12, R4.reuse, R11, 0x1, P0 ;  /* 0x000000040c0bb211 */ /* 0x080fe400000f0c0b */
[----:B------:R-:W-:Y:S01]  /*2540*/  @!P6 LEA.HI.X R15, R18, R4, R9, 0x1, P1 ;  /* 0x00000004120fe211 */ /* 0x000fe200008f0c09 */
[----:B------:R-:W-:Y:S01]  /*2550*/  IMAD.U32 R9, RZ, RZ, UR38 ;  /* 0x00000026ff097e24 */ /* 0x000fe2000f8e00ff */
[----:B------:R-:W-:-:S02]  /*2560*/  @!P5 LEA R18, P2, R6, R5, 0x1 ;  /* 0x000000050612d211 */ /* 0x000fc400078408ff */
[----:B------:R-:W-:Y:S02]  /*2570*/  LOP3.LUT P0, RZ, R167, 0x2, RZ, 0xc0, !PT ;  /* 0x00000002a7ff7812 */ /* 0x000fe4000780c0ff */
        /* <DEDUP_REMOVED lines=66> */
[----:B------:R-:W3:Y:S04]  /*29a0*/  LDSM.16.M88.4 R28, [R92+UR6+0x9000] ;  /* 0x009000065c1c783b */ /* 0x000ee80008000200 */
[----:B------:R-:W3:Y:S04]  /*29b0*/  LDSM.16.M88.4 R52, [R92+UR6+0x9800] ;  /* 0x009800065c34783b */ /* 0x000ee80008000200 */
[----:B------:R-:W-:Y:S04]  /*29c0*/  LDSM.16.M88.4 R56, [R91] ;  /* 0x000000005b38783b */ /* 0x000fe80000000200 */
[----:B-1----:R-:W1:Y:S04]  /*29d0*/  LDSM.16.M88.4 R20, [R87+0x8000] ;  /* 0x008000005714783b */ /* 0x002e680000000200 */
[----:B------:R-:W1:Y:S04]  /*29e0*/  LDSM.16.M88.4 R12, [R87+0x8800] ;  /* 0x00880000570c783b */ /* 0x000e680000000200 */
[----:B------:R-:W-:Y:S04]  /*29f0*/  LDSM.16.M88.4 R16, [R90] ;  /* 0x000000005a10783b */ /* 0x000fe80000000200 */
[----:B--2---:R-:W2:Y:S04]  /*2a00*/  LDSM.16.M88.4 R8, [R88+0x8000] ;  /* 0x008000005808783b */ /* 0x004ea80000000200 */
[----:B------:R-:W2:Y:S01]  /*2a10*/  LDSM.16.M88.4 R64, [R87+0x9000] ;  /* 0x009000005740783b */ /* 0x000ea20000000200 */
[C---:B----4-:R-:W-:Y:S03]  /*2a20*/  HMMA.16816.F32.BF16 R48, R72.reuse, R44, RZ ;  /* 0x0000002c4830723c */ /* 0x050fe600000418ff */
[----:B------:R-:W4:Y:S04]  /*2a30*/  LDSM.16.M88.4 R4, [R88+0x8800] ;  /* 0x008800005804783b */ /* 0x000f280000000200 */
[----:B------:R-:W4:Y:S01]  /*2a40*/  LDSM.16.M88.4 R60, [R87+0x9800] ;  /* 0x00980000573c783b */ /* 0x000f220000000200 */
[C---:B------:R-:W-:Y:S03]  /*2a50*/  HMMA.16816.F32.BF16 R44, R72.reuse, R46, RZ ;  /* 0x0000002e482c723c */ /* 0x040fe600000418ff */
[----:B------:R-:W-:Y:S04]  /*2a60*/  LDSM.16.M88.4 R76, [R89] ;  /* 0x00000000594c783b */ /* 0x000fe80000000200 */
[----:B------:R-:W-:Y:S01]  /*2a70*/  LDSM.16.M88.4 R80, [R86+0x9800] ;  /* 0x009800005650783b */ /* 0x000fe20000000200 */
[C---:B-----5:R-:W-:Y:S03]  /*2a80*/  HMMA.16816.F32.BF16 R40, R72.reuse, R36, RZ ;  /* 0x000000244828723c */ /* 0x060fe600000418ff */
[----:B------:R-:W-:Y:S04]  /*2a90*/  LDSM.16.M88.4 R68, [R94+0x2000] ;  /* 0x002000005e44783b */ /* 0x000fe80000000200 */
[----:B------:R-:W0:Y:S01]  /*2aa0*/  LDGDEPBAR ;  /* 0x00000000000079af */ /* 0x000e220000000000 */
[C---:B------:R-:W-:Y:S08]  /*2ab0*/  HMMA.16816.F32.BF16 R36, R72.reuse, R38, RZ ;  /* 0x000000264824723c */ /* 0x040ff000000418ff */
[C---:B---3--:R-:W-:Y:S08]  /*2ac0*/  HMMA.16816.F32.BF16 R32, R72.reuse, R28, RZ ;  /* 0x0000001c4820723c */ /* 0x048ff000000418ff */
[C---:B------:R-:W-:Y:S08]  /*2ad0*/  HMMA.16816.F32.BF16 R28, R72.reuse, R30, RZ ;  /* 0x0000001e481c723c */ /* 0x040ff000000418ff */
[C---:B------:R-:W-:Y:S08]  /*2ae0*/  HMMA.16816.F32.BF16 R24, R72.reuse, R52, RZ ;  /* 0x000000344818723c */ /* 0x040ff000000418ff */
[----:B------:R-:W-:Y:S01]  /*2af0*/  HMMA.16816.F32.BF16 R72, R72, R54, RZ ;  /* 0x000000364848723c */ /* 0x000fe200000418ff */
[----:B------:R-:W3:Y:S07]  /*2b00*/  LDSM.16.M88.4 R52, [R88+0x9000] ;  /* 0x009000005834783b */ /* 0x000eee0000000200 */
[C---:B-1----:R-:W-:Y:S08]  /*2b10*/  HMMA.16816.F32.BF16 R48, R56.reuse, R20, R48 ;  /* 0x000000143830723c */ /* 0x042ff00000041830 */
[C---:B------:R-:W-:Y:S01]  /*2b20*/  HMMA.16816.F32.BF16 R44, R56.reuse, R22, R44 ;  /* 0x00000016382c723c */ /* 0x040fe2000004182c */
[----:B------:R-:W1:Y:S07]  /*2b30*/  LDSM.16.M88.4 R20, [R88+0x9800] ;  /* 0x009800005814783b */ /* 0x000e6e0000000200 */
[C---:B------:R-:W-:Y:S08]  /*2b40*/  HMMA.16816.F32.BF16 R40, R56.reuse, R12, R40 ;  /* 0x0000000c3828723c */ /* 0x040ff00000041828 */
[----:B------:R-:W-:Y:S01]  /*2b50*/  HMMA.16816.F32.BF16 R36, R56, R14, R36 ;  /* 0x0000000e3824723c */ /* 0x000fe20000041824 */
[----:B------:R-:W5:Y:S07]  /*2b60*/  LDSM.16.M88.4 R12, [R86+0x8000] ;  /* 0x00800000560c783b */ /* 0x000f6e0000000200 */
[C---:B--2---:R-:W-:Y:S08]  /*2b70*/  HMMA.16816.F32.BF16 R48, R16.reuse, R8, R48 ;  /* 0x000000081030723c */ /* 0x044ff00000041830 */
[----:B------:R-:W-:Y:S01]  /*2b80*/  HMMA.16816.F32.BF16 R44, R16, R10, R44 ;  /* 0x0000000a102c723c */ /* 0x000fe2000004182c */
[----:B------:R-:W2:Y:S07]  /*2b90*/  LDSM.16.M88.4 R8, [R86+0x8800] ;  /* 0x008800005608783b */ /* 0x000eae0000000200 */
[C---:B------:R-:W-:Y:S08]  /*2ba0*/  HMMA.16816.F32.BF16 R32, R56.reuse, R64, R32 ;  /* 0x000000403820723c */ /* 0x040ff00000041820 */
[----:B------:R-:W-:Y:S01]  /*2bb0*/  HMMA.16816.F32.BF16 R28, R56, R66, R28 ;  /* 0x00000042381c723c */ /* 0x000fe2000004181c */
[----:B------:R-:W-:Y:S07]  /*2bc0*/  LDSM.16.M88.4 R64, [R92+UR6+0xa000] ;  /* 0x00a000065c40783b */ /* 0x000fee0008000200 */
[C---:B----4-:R-:W-:Y:S08]  /*2bd0*/  HMMA.16816.F32.BF16 R40, R16.reuse, R4, R40 ;  /* 0x000000041028723c */ /* 0x050ff00000041828 */
[----:B------:R-:W-:Y:S01]  /*2be0*/  HMMA.16816.F32.BF16 R36, R16, R6, R36 ;  /* 0x000000061024723c */ /* 0x000fe20000041824 */
[----:B------:R-:W4:Y:S07]  /*2bf0*/  LDSM.16.M88.4 R4, [R86+0x9000] ;  /* 0x009000005604783b */ /* 0x000f2e0000000200 */
[C---:B------:R-:W-:Y:S08]  /*2c00*/  HMMA.16816.F32.BF16 R24, R56.reuse, R60, R24 ;  /* 0x0000003c3818723c */ /* 0x040ff00000041818 */
[----:B------:R-:W-:Y:S01]  /*2c10*/  HMMA.16816.F32.BF16 R72, R56, R62, R72 ;  /* 0x0000003e3848723c */ /* 0x000fe20000041848 */
[----:B------:R-:W4:Y:S04]  /*2c20*/  LDSM.16.M88.4 R60, [R92+UR6+0xa800] ;  /* 0x00a800065c3c783b */ /* 0x000f280008000200 */
[----:B------:R-:W4:Y:S03]  /*2c30*/  LDSM.16.M88.4 R56, [R92+UR6+0xb000] ;  /* 0x00b000065c38783b */ /* 0x000f260008000200 */
[C---:B---3--:R-:W-:Y:S08]  /*2c40*/  HMMA.16816.F32.BF16 R32, R16.reuse, R52, R32 ;  /* 0x000000341020723c */ /* 0x048ff00000041820 */
[C---:B------:R-:W-:Y:S01]  /*2c50*/  HMMA.16816.F32.BF16 R28, R16.reuse, R54, R28 ;  /* 0x00000036101c723c */ /* 0x040fe2000004181c */
[----:B------:R-:W3:Y:S07]  /*2c60*/  LDSM.16.M88.4 R52, [R92+UR6+0xb800] ;  /* 0x00b800065c34783b */ /* 0x000eee0008000200 */
[C---:B-1----:R-:W-:Y:S08]  /*2c70*/  HMMA.16816.F32.BF16 R24, R16.reuse, R20, R24 ;  /* 0x000000141018723c */ /* 0x042ff00000041818 */
[----:B------:R-:W-:Y:S01]  /*2c80*/  HMMA.16816.F32.BF16 R72, R16, R22, R72 ;  /* 0x000000161048723c */ /* 0x000fe20000041848 */
[----:B------:R-:W-:Y:S04]  /*2c90*/  LDSM.16.M88.4 R20, [R91+0x2000] ;  /* 0x002000005b14783b */ /* 0x000fe80000000200 */
[----:B------:R-:W-:Y:S03]  /*2ca0*/  LDSM.16.M88.4 R16, [R87+0xa000] ;  /* 0x00a000005710783b */ /* 0x000fe60000000200 */
[C---:B-----5:R-:W-:Y:S08]  /*2cb0*/  HMMA.16816.F32.BF16 R48, R76.reuse, R12, R48 ;  /* 0x0000000c4c30723c */ /* 0x060ff00000041830 */
        /* <DEDUP_REMOVED lines=8> */
[C---:B------:R-:W-:Y:S08]  /*2d40*/  HMMA.16816.F32.BF16 R24, R76.reuse, R80, R24 ;  /* 0x000000504c18723c */ /* 0x040ff00000041818 */
[----:B------:R-:W-:Y:S01]  /*2d50*/  HMMA.16816.F32.BF16 R72, R76, R82, R72 ;  /* 0x000000524c48723c */ /* 0x000fe20000041848 */
[----:B------:R-:W-:Y:S07]  /*2d60*/  LDSM.16.M88.4 R80, [R86+0xe000] ;  /* 0x00e000005650783b */ /* 0x000fee0000000200 */
[C---:B------:R-:W-:Y:S08]  /*2d70*/  HMMA.16816.F32.BF16 R48, R68.reuse, R64, R48 ;  /* 0x000000404430723c */ /* 0x040ff00000041830 */
[C---:B------:R-:W-:Y:S08]  /*2d80*/  HMMA.16816.F32.BF16 R44, R68.reuse, R66, R44 ;  /* 0x00000042442c723c */ /* 0x040ff0000004182c */
[C---:B------:R-:W-:Y:S08]  /*2d90*/  HMMA.16816.F32.BF16 R40, R68.reuse, R60, R40 ;  /* 0x0000003c4428723c */ /* 0x040ff00000041828 */
[C---:B------:R-:W-:Y:S08]  /*2da0*/  HMMA.16816.F32.BF16 R36, R68.reuse, R62, R36 ;  /* 0x0000003e4424723c */ /* 0x040ff00000041824 */
[C---:B------:R-:W-:Y:S08]  /*2db0*/  HMMA.16816.F32.BF16 R32, R68.reuse, R56, R32 ;  /* 0x000000384420723c */ /* 0x040ff00000041820 */
[C---:B------:R-:W-:Y:S01]  /*2dc0*/  HMMA.16816.F32.BF16 R60, R68.reuse, R58, R28 ;  /* 0x0000003a443c723c */ /* 0x040fe2000004181c */
[----:B------:R-:W-:Y:S04]  /*2dd0*/  LDSM.16.M88.4 R56, [R90+0x2000] ;  /* 0x002000005a38783b */ /* 0x000fe80000000200 */
[----:B------:R-:W4:Y:S03]  /*2de0*/  LDSM.16.M88.4 R28, [R88+0xa000] ;  /* 0x00a00000581c783b */ /* 0x000f260000000200 */
[C---:B---3--:R-:W-:Y:S01]  /*2df0*/  HMMA.16816.F32.BF16 R64, R68.reuse, R52, R24 ;  /* 0x000000344440723c */ /* 0x048fe20000041818 */
[----:B------:R-:W3:Y:S07]  /*2e00*/  LDSM.16.M88.4 R24, [R88+0xa800] ;  /* 0x00a800005818783b */ /* 0x000eee0000000200 */
[----:B------:R-:W-:Y:S01]  /*2e10*/  HMMA.16816.F32.BF16 R72, R68, R54, R72 ;  /* 0x000000364448723c */ /* 0x000fe20000041848 */
        /* <DEDUP_REMOVED lines=9> */
[----:B------:R-:W5:Y:S07]  /*2eb0*/  LDSM.16.M88.4 R12, [R88+0xb800] ;  /* 0x00b80000580c783b */ /* 0x000f6e0000000200 */
[C---:B--2---:R-:W-:Y:S08]  /*2ec0*/  HMMA.16816.F32.BF16 R64, R20.reuse, R4, R64 ;  /* 0x000000041440723c */ /* 0x044ff00000041840 */
[----:B------:R-:W-:Y:S01]  /*2ed0*/  HMMA.16816.F32.BF16 R72, R20, R6, R72 ;  /* 0x000000061448723c */ /* 0x000fe20000041848 */
[----:B------:R-:W2:Y:S04]  /*2ee0*/  LDSM.16.M88.4 R4, [R86+0xa000] ;  /* 0x00a000005604783b */ /* 0x000ea80000000200 */
[----:B------:R-:W-:Y:S03]  /*2ef0*/  LDSM.16.M88.4 R20, [R86+0xb000] ;  /* 0x00b000005614783b */ /* 0x000fe60000000200 */
[C---:B----4-:R-:W-:Y:S08]  /*2f00*/  HMMA.16816.F32.BF16 R48, R56.reuse, R28, R48 ;  /* 0x0000001c3830723c */ /* 0x050ff00000041830 */
[C---:B------:R-:W-:Y:S01]  /*2f10*/  HMMA.16816.F32.BF16 R44, R56.reuse, R30, R44 ;  /* 0x0000001e382c723c */ /* 0x040fe2000004182c */
[----:B------:R-:W4:Y:S07]  /*2f20*/  LDSM.16.M88.4 R28, [R86+0xa800] ;  /* 0x00a80000561c783b */ /* 0x000f2e0000000200 */
[C---:B---3--:R-:W-:Y:S08]  /*2f30*/  HMMA.16816.F32.BF16 R40, R56.reuse, R24, R40 ;  /* 0x000000183828723c */ /* 0x048ff00000041828 */
[C---:B------:R-:W-:Y:S01]  /*2f40*/  HMMA.16816.F32.BF16 R52, R56.reuse, R26, R36 ;  /* 0x0000001a3834723c */ /* 0x040fe20000041824 */
[----:B------:R-:W-:Y:S04]  /*2f50*/  LDSM.16.M88.4 R36, [R94+0x4000] ;  /* 0x004000005e24783b */ /* 0x000fe80000000200 */
[----:B------:R-:W3:Y:S03]  /*2f60*/  LDSM.16.M88.4 R24, [R92+UR6+0xc000] ;  /* 0x00c000065c18783b */ /* 0x000ee60008000200 */
[C---:B-1----:R-:W-:Y:S08]  /*2f70*/  HMMA.16816.F32.BF16 R32, R56.reuse, R8, R32 ;  /* 0x000000083820723c */ /* 0x042ff00000041820 */
[C---:B------:R-:W-:Y:S01]  /*2f80*/  HMMA.16816.F32.BF16 R60, R56.reuse, R10, R60 ;  /* 0x0000000a383c723c */ /* 0x040fe2000004183c */
[----:B------:R-:W1:Y:S07]  /*2f90*/  LDSM.16.M88.4 R8, [R92+UR6+0xc800] ;  /* 0x00c800065c08783b */ /* 0x000e6e0008000200 */
[C---:B-----5:R-:W-:Y:S08]  /*2fa0*/  HMMA.16816.F32.BF16 R64, R56.reuse, R12, R64 ;  /* 0x0000000c3840723c */ /* 0x060ff00000041840 */
[----:B------:R-:W-:Y:S01]  /*2fb0*/  HMMA.16816.F32.BF16 R72, R56, R14, R72 ;  /* 0x0000000e3848723c */ /* 0x000fe20000041848 */
[----:B------:R-:W5:Y:S07]  /*2fc0*/  LDSM.16.M88.4 R12, [R92+UR6+0xd000] ;  /* 0x00d000065c0c783b */ /* 0x000f6e0008000200 */
[C---:B--2---:R-:W-:Y:S08]  /*2fd0*/  HMMA.16816.F32.BF16 R48, R16.reuse, R4, R48 ;  /* 0x000000041030723c */ /* 0x044ff00000041830 */
[C---:B------:R-:W-:Y:S01]  /*2fe0*/  HMMA.16816.F32.BF16 R44, R16.reuse, R6, R44 ;  /* 0x00000006102c723c */ /* 0x040fe2000004182c */
[----:B------:R-:W2:Y:S07]  /*2ff0*/  LDSM.16.M88.4 R4, [R92+UR6+0xd800] ;  /* 0x00d800065c04783b */ /* 0x000eae0008000200 */
[C---:B----4-:R-:W-:Y:S08]  /*3000*/  HMMA.16816.F32.BF16 R40, R16.reuse, R28, R40 ;  /* 0x0000001c1028723c */ /* 0x050ff00000041828 */
[C---:B------:R-:W-:Y:S01]  /*3010*/  HMMA.16816.F32.BF16 R52, R16.reuse, R30, R52 ;  /* 0x0000001e1034723c */ /* 0x040fe20000041834 */
[----:B------:R-:W-:Y:S07]  /*3020*/  LDSM.16.M88.4 R28, [R87+0xd000] ;  /* 0x00d00000571c783b */ /* 0x000fee0000000200 */
[C---:B------:R-:W-:Y:S08]  /*3030*/  HMMA.16816.F32.BF16 R32, R16.reuse, R20, R32 ;  /* 0x000000141020723c */ /* 0x040ff00000041820 */
[----:B------:R-:W-:Y:S01]  /*3040*/  HMMA.16816.F32.BF16 R60, R16, R22, R60 ;  /* 0x00000016103c723c */ /* 0x000fe2000004183c */
[----:B------:R-:W-:Y:S07]  /*3050*/  LDSM.16.M88.4 R20, [R91+0x4000] ;  /* 0x004000005b14783b */ /* 0x000fee0000000200 */
[C---:B---3--:R-:W-:Y:S08]  /*3060*/  HMMA.16816.F32.BF16 R48, R36.reuse, R24, R48 ;  /* 0x000000182430723c */ /* 0x048ff00000041830 */
[----:B------:R-:W-:Y:S01]  /*3070*/  HMMA.16816.F32.BF16 R44, R36, R26, R44 ;  /* 0x0000001a242c723c */ /* 0x000fe2000004182c */
        /* <DEDUP_REMOVED lines=8> */
[C---:B-----5:R-:W-:Y:S08]  /*3100*/  HMMA.16816.F32.BF16 R32, R36.reuse, R12, R32 ;  /* 0x0000000c2420723c */ /* 0x060ff00000041820 */
[C---:B------:R-:W-:Y:S01]  /*3110*/  HMMA.16816.F32.BF16 R60, R36.reuse, R14, R60 ;  /* 0x0000000e243c723c */ /* 0x040fe2000004183c */
[----:B------:R-:W-:Y:S07]  /*3120*/  LDSM.16.M88.4 R12, [R90+0x4000] ;  /* 0x004000005a0c783b */ /* 0x000fee0000000200 */
[C---:B--2---:R-:W-:Y:S08]  /*3130*/  HMMA.16816.F32.BF16 R64, R36.reuse, R4, R64 ;  /* 0x000000042440723c */ /* 0x044ff00000041840 */
        /* <DEDUP_REMOVED lines=12> */
[----:B------:R-:W-:Y:S01]  /*3200*/  HMMA.16816.F32.BF16 R56, R20, R28, R32 ;  /* 0x0000001c1438723c */ /* 0x000fe20000041820 */
[----:B------:R-:W5:Y:S07]  /*3210*/  LDSM.16.M88.4 R32, [R86+0xc000] ;  /* 0x00c000005620783b */ /* 0x000f6e0000000200 */
[C---:B--2---:R-:W-:Y:S08]  /*3220*/  HMMA.16816.F32.BF16 R48, R12.reuse, R4, R48 ;  /* 0x000000040c30723c */ /* 0x044ff00000041830 */
[----:B------:R-:W-:Y:S01]  /*3230*/  HMMA.16816.F32.BF16 R44, R12, R6, R44 ;  /* 0x000000060c2c723c */ /* 0x000fe2000004182c */
[----:B------:R-:W2:Y:S07]  /*3240*/  LDSM.16.M88.4 R4, [R86+0xd000] ;  /* 0x00d000005604783b */ /* 0x000eae0000000200 */
[----:B------:R-:W-:Y:S01]  /*3250*/  HMMA.16816.F32.BF16 R60, R20, R30, R60 ;  /* 0x0000001e143c723c */ /* 0x000fe2000004183c */
[----:B------:R-:W-:Y:S04]  /*3260*/  LDSM.16.M88.4 R28, [R94+0x6000] ;  /* 0x006000005e1c783b */ /* 0x000fe80000000200 */
[----:B------:R-:W2:Y:S03]  /*3270*/  LDSM.16.M88.4 R20, [R92+UR6+0xe000] ;  /* 0x00e000065c14783b */ /* 0x000ea60008000200 */
[C---:B---3--:R-:W-:Y:S08]  /*3280*/  HMMA.16816.F32.BF16 R40, R12.reuse, R24, R40 ;  /* 0x000000180c28723c */ /* 0x048ff00000041828 */
[C---:B------:R-:W-:Y:S01]  /*3290*/  HMMA.16816.F32.BF16 R52, R12.reuse, R26, R52 ;  /* 0x0000001a0c34723c */ /* 0x040fe20000041834 */
[----:B------:R-:W-:Y:S07]  /*32a0*/  LDSM.16.M88.4 R24, [R92+UR6+0xe800] ;  /* 0x00e800065c18783b */ /* 0x000fee0008000200 */
[C---:B----4-:R-:W-:Y:S08]  /*32b0*/  HMMA.16816.F32.BF16 R56, R12.reuse, R16, R56 ;  /* 0x000000100c38723c */ /* 0x050ff00000041838 */
[----:B------:R-:W-:Y:S01]  /*32c0*/  HMMA.16816.F32.BF16 R60, R12, R18, R60 ;  /* 0x000000120c3c723c */ /* 0x000fe2000004183c */
[----:B------:R-:W-:Y:S07]  /*32d0*/  LDSM.16.M88.4 R16, [R87+0xe000] ;  /* 0x00e000005710783b */ /* 0x000fee0000000200 */
        /* <DEDUP_REMOVED lines=8> */
[----:B------:R-:W2:Y:S04]  /*3360*/  LDSM.16.M88.4 R4, [R92+UR6+0xf000] ;  /* 0x00f000065c04783b */ /* 0x000ea80008000200 */
[----:B------:R-:W-:Y:S03]  /*3370*/  LDSM.16.M88.4 R92, [R92+UR6+0xf800] ;  /* 0x00f800065c5c783b */ /* 0x000fe60008000200 */
[C---:B------:R-:W-:Y:S08]  /*3380*/  HMMA.16816.F32.BF16 R64, R12.reuse, R68, R64 ;  /* 0x000000440c40723c */ /* 0x040ff00000041840 */
[----:B------:R-:W-:Y:S01]  /*3390*/  HMMA.16816.F32.BF16 R72, R12, R70, R72 ;  /* 0x000000460c48723c */ /* 0x000fe20000041848 */
[----:B------:R-:W3:Y:S04]  /*33a0*/  LDSM.16.M88.4 R12, [R91+0x6000] ;  /* 0x006000005b0c783b */ /* 0x000ee80000000200 */
[----:B------:R-:W-:Y:S03]  /*33b0*/  LDSM.16.M88.4 R68, [R88+0xe000] ;  /* 0x00e000005844783b */ /* 0x000fe60000000200 */
[C---:B------:R-:W-:Y:S08]  /*33c0*/  HMMA.16816.F32.BF16 R48, R28.reuse, R20, R48 ;  /* 0x000000141c30723c */ /* 0x040ff00000041830 */
[----:B------:R-:W-:Y:S01]  /*33d0*/  HMMA.16816.F32.BF16 R44, R28, R22, R44 ;  /* 0x000000161c2c723c */ /* 0x000fe2000004182c */
[----:B------:R-:W4:Y:S07]  /*33e0*/  LDSM.16.M88.4 R20, [R87+0xe800] ;  /* 0x00e800005714783b */ /* 0x000f2e0000000200 */
[C---:B-1----:R-:W-:Y:S08]  /*33f0*/  HMMA.16816.F32.BF16 R64, R36.reuse, R8, R64 ;  /* 0x000000082440723c */ /* 0x042ff00000041840 */
[----:B------:R-:W-:Y:S01]  /*3400*/  HMMA.16816.F32.BF16 R72, R36, R10, R72 ;  /* 0x0000000a2448723c */ /* 0x000fe20000041848 */
[----:B------:R-:W1:Y:S07]  /*3410*/  LDSM.16.M88.4 R8, [R88+0xe800] ;  /* 0x00e800005808783b */ /* 0x000e6e0000000200 */
[C---:B------:R-:W-:Y:S08]  /*3420*/  HMMA.16816.F32.BF16 R40, R28.reuse, R24, R40 ;  /* 0x000000181c28723c */ /* 0x040ff00000041828 */
[C---:B------:R-:W-:Y:S08]  /*3430*/  HMMA.16816.F32.BF16 R52, R28.reuse, R26, R52 ;  /* 0x0000001a1c34723c */ /* 0x040ff00000041834 */
[C---:B--2---:R-:W-:Y:S08]  /*3440*/  HMMA.16816.F32.BF16 R56, R28.reuse, R4, R56 ;  /* 0x000000041c38723c */ /* 0x044ff00000041838 */
[----:B------:R-:W-:Y:S01]  /*3450*/  HMMA.16816.F32.BF16 R60, R28, R6, R60 ;  /* 0x000000061c3c723c */ /* 0x000fe2000004183c */
[----:B------:R-:W2:Y:S07]  /*3460*/  LDSM.16.M88.4 R4, [R87+0xf000] ;  /* 0x00f000005704783b */ /* 0x000eae0000000200 */
[C---:B---3--:R-:W-:Y:S01]  /*3470*/  HMMA.16816.F32.BF16 R76, R12.reuse, R16, R48 ;  /* 0x000000100c4c723c */ /* 0x048fe20000041830 */
[----:B------:R-:W3:Y:S07]  /*3480*/  LDSM.16.M88.4 R48, [R89+0x6000] ;  /* 0x006000005930783b */ /* 0x000eee0000000200 */
[C---:B------:R-:W-:Y:S01]  /*3490*/  HMMA.16816.F32.BF16 R44, R12.reuse, R18, R44 ;  /* 0x000000120c2c723c */ /* 0x040fe2000004182c */
[----:B------:R-:W-:Y:S07]  /*34a0*/  LDSM.16.M88.4 R16, [R86+0xe800] ;  /* 0x00e800005610783b */ /* 0x000fee0000000200 */
[C---:B----4-:R-:W-:Y:S08]  /*34b0*/  HMMA.16816.F32.BF16 R40, R12.reuse, R20, R40 ;  /* 0x000000140c28723c */ /* 0x050ff00000041828 */
[----:B------:R-:W-:Y:S01]  /*34c0*/  HMMA.16816.F32.BF16 R52, R12, R22, R52 ;  /* 0x000000160c34723c */ /* 0x000fe20000041834 */
[----:B------:R-:W4:Y:S04]  /*34d0*/  LDSM.16.M88.4 R20, [R88+0xf000] ;  /* 0x00f000005814783b */ /* 0x000f280000000200 */
[----:B------:R-:W-:Y:S03]  /*34e0*/  LDSM.16.M88.4 R88, [R88+0xf800] ;  /* 0x00f800005858783b */ /* 0x000fe60000000200 */
[C---:B------:R-:W-:Y:S08]  /*34f0*/  HMMA.16816.F32.BF16 R76, R32.reuse, R68, R76 ;  /* 0x00000044204c723c */ /* 0x040ff0000004184c */
[C---:B------:R-:W-:Y:S08]  /*3500*/  HMMA.16816.F32.BF16 R44, R32.reuse, R70, R44 ;  /* 0x00000046202c723c */ /* 0x040ff0000004182c */
[C---:B-1----:R-:W-:Y:S08]  /*3510*/  HMMA.16816.F32.BF16 R40, R32.reuse, R8, R40 ;  /* 0x000000082028723c */ /* 0x042ff00000041828 */
[----:B------:R-:W-:Y:S01]  /*3520*/  HMMA.16816.F32.BF16 R52, R32, R10, R52 ;  /* 0x0000000a2034723c */ /* 0x000fe20000041834 */
[----:B------:R-:W1:Y:S07]  /*3530*/  LDSM.16.M88.4 R8, [R86+0xf000] ;  /* 0x00f000005608783b */ /* 0x000e6e0000000200 */
[----:B--2---:R-:W-:Y:S01]  /*3540*/  HMMA.16816.F32.BF16 R56, R12, R4, R56 ;  /* 0x000000040c38723c */ /* 0x004fe20000041838 */
[----:B------:R-:W-:-:S02]  /*3550*/  SHF.R.U32.HI R4, RZ, 0x2, R167 ;  /* 0x00000002ff047819 */ /* 0x000fc400000116a7 */
[----:B------:R-:W-:Y:S02]  /*3560*/  LOP3.LUT R5, R185, 0x1f0, RZ, 0xc0, !PT ;  /* 0x000001f0b9057812 */ /* 0x000fe400078ec0ff */
[----:B------:R-:W-:-:S03]  /*3570*/  LOP3.LUT R4, R4, 0x7, RZ, 0xc0, !PT ;  /* 0x0000000704047812 */ /* 0x000fc600078ec0ff */
[----:B---3--:R-:W-:Y:S01]  /*3580*/  HMMA.16816.F32.BF16 R76, R48, R80, R76 ;  /* 0x00000050304c723c */ /* 0x008fe2000004184c */
[----:B------:R-:W-:Y:S01]  /*3590*/  IADD3 R222, PT, PT, R4, UR24, R5 ;  /* 0x0000001804de7c10 */ /* 0x000fe2000fffe005 */
[----:B------:R-:W-:-:S03]  /*35a0*/  IMAD.U32 R5, RZ, RZ, UR23 ;  /* 0x00000017ff057e24 */ /* 0x000fc6000f8e00ff */
[C---:B------:R-:W-:Y:S02]  /*35b0*/  IADD3 R223, PT, PT, R222.reuse, UR25, -R223 ;  /* 0x00000019dedf7c10 */ /* 0x040fe4000fffe8df */
[----:B------:R-:W-:Y:S01]  /*35c0*/  IADD3 R222, PT, PT, R222, 0x1, R5 ;  /* 0x00000001dede7810 */ /* 0x000fe20007ffe005 */
[----:B------:R-:W-:Y:S03]  /*35d0*/  HMMA.16816.F32.BF16 R44, R48, R82, R44 ;  /* 0x00000052302c723c */ /* 0x000fe6000004182c */
[C---:B------:R-:W-:Y:S02]  /*35e0*/  VIADDMNMX R221, R222.reuse, 0x8, R221, PT ;  /* 0x00000008dedd7846 */ /* 0x040fe400038001dd */
[----:B------:R-:W-:-:S03]  /*35f0*/  VIMNMX R222, PT, PT, R222, UR25, PT ;  /* 0x00000019dede7c48 */ /* 0x000fc6000bfe0100 */
[----:B----4-:R-:W-:Y:S03]  /*3600*/  HMMA.16816.F32.BF16 R56, R32, R20, R56 ;  /* 0x000000142038723c */ /* 0x010fe60000041838 */
[----:B------:R-:W-:Y:S01]  /*3610*/  FMUL.FTZ R24, R77, UR5 ;  /* 0x000000054d187c20 */ /* 0x000fe20008410000 */
[----:B------:R-:W-:-:S04]  /*3620*/  FMUL.FTZ R25, R79, UR5 ;  /* 0x000000054f197c20 */ /* 0x000fc80008410000 */
[C---:B------:R-:W-:Y:S01]  /*3630*/  HMMA.16816.F32.BF16 R40, R48.reuse, R16, R40 ;  /* 0x000000103028723c */ /* 0x040fe20000041828 */
[----:B------:R-:W2:Y:S02]  /*3640*/  MUFU.TANH R24, R24 ;  /* 0x0000001800187308 */ /* 0x000ea40000002400 */
[----:B------:R-:W-:Y:S01]  /*3650*/  FMUL.FTZ R27, R44, UR5 ;  /* 0x000000052c1b7c20 */ /* 0x000fe20008410000 */
[----:B------:R-:W-:Y:S01]  /*3660*/  FMUL.FTZ R36, R46, UR5 ;  /* 0x000000052e247c20 */ /* 0x000fe20008410000 */
[----:B------:R-:W-:Y:S01]  /*3670*/  FMUL.FTZ R26, R45, UR5 ;  /* 0x000000052d1a7c20 */ /* 0x000fe20008410000 */
[----:B------:R-:W-:Y:S02]  /*3680*/  FMUL.FTZ R37, R47, UR5 ;  /* 0x000000052f257c20 */ /* 0x000fe40008410000 */
[----:B------:R-:W-:Y:S01]  /*3690*/  HMMA.16816.F32.BF16 R52, R48, R18, R52 ;  /* 0x000000123034723c */ /* 0x000fe20000041834 */
[----:B------:R-:W3:Y:S01]  /*36a0*/  LDSM.16.M88.4 R16, [R87+0xf800] ;  /* 0x00f800005710783b */ /* 0x000ee20000000200 */
[----:B------:R-:W4:Y:S06]  /*36b0*/  MUFU.TANH R25, R25 ;  /* 0x0000001900197308 */ /* 0x000f2c0000002400 */
[----:B------:R-:W-:Y:S02]  /*36c0*/  HMMA.16816.F32.BF16 R64, R28, R92, R64 ;  /* 0x0000005c1c40723c */ /* 0x000fe40000041840 */
[----:B------:R-:W5:Y:S01]  /*36d0*/  MUFU.TANH R27, R27 ;  /* 0x0000001b001b7308 */ /* 0x000f620000002400 */
[----:B------:R-:W-:Y:S01]  /*36e0*/  FMUL.FTZ R20, R42, UR5 ;  /* 0x000000052a147c20 */ /* 0x000fe20008410000 */
[----:B------:R-:W-:-:S04]  /*36f0*/  FMUL.FTZ R21, R43, UR5 ;  /* 0x000000052b157c20 */ /* 0x000fc80008410000 */
[----:B------:R-:W-:Y:S01]  /*3700*/  HMMA.16816.F32.BF16 R72, R28, R94, R72 ;  /* 0x0000005e1c48723c */ /* 0x000fe20000041848 */
[----:B------:R-:W-:Y:S01]  /*3710*/  LOP3.LUT R28, R191, UR29, RZ, 0xfc, !PT ;  /* 0x0000001dbf1c7c12 */ /* 0x000fe2000f8efcff */
[----:B------:R-:W5:Y:S01]  /*3720*/  MUFU.TANH R36, R36 ;  /* 0x0000002400247308 */ /* 0x000f620000002400 */
[----:B------:R-:W-:Y:S01]  /*3730*/  FMUL.FTZ R29, R40, UR5 ;  /* 0x00000005281d7c20 */ /* 0x000fe20008410000 */
[----:B------:R-:W-:Y:S01]  /*3740*/  FMUL.FTZ R31, R41, UR5 ;  /* 0x00000005291f7c20 */ /* 0x000fe20008410000 */
[----:B------:R-:W-:Y:S01]  /*3750*/  FMUL.FTZ R39, R52, UR5 ;  /* 0x0000000534277c20 */ /* 0x000fe20008410000 */
[----:B------:R-:W-:Y:S02]  /*3760*/  VIADD R4, R28, 0x1 ;  /* 0x000000011c047836 */ /* 0x000fe40000000000 */
[----:B------:R-:W-:Y:S01]  /*3770*/  FMUL.FTZ R54, R54, UR5 ;  /* 0x0000000536367c20 */ /* 0x000fe20008410000 */
[----:B------:R-:W-:Y:S01]  /*3780*/  HMMA.16816.F32.BF16 R60, R12, R6, R60 ;  /* 0x000000060c3c723c */ /* 0x000fe2000004183c */
[----:B------:R-:W-:Y:S01]  /*3790*/  FMUL.FTZ R55, R55, UR5 ;  /* 0x0000000537377c20 */ /* 0x000fe20008410000 */
[----:B------:R-:W-:Y:S01]  /*37a0*/  MUFU.TANH R26, R26 ;  /* 0x0000001a001a7308 */ /* 0x000fe20000002400 */
[----:B------:R-:W-:-:S02]  /*37b0*/  ISETP.GT.AND P4, PT, R223, R4, PT ;  /* 0x00000004df00720c */ /* 0x000fc40003f84270 */
[C---:B------:R-:W-:Y:S02]  /*37c0*/  ISETP.GE.AND P1, PT, R4.reuse, R222, PT ;  /* 0x000000de0400720c */ /* 0x040fe40003f26270 */
[----:B------:R-:W-:Y:S01]  /*37d0*/  ISETP.GE.AND P3, PT, R4, R221, PT ;  /* 0x000000dd0400720c */ /* 0x000fe20003f66270 */
[----:B-1----:R-:W-:Y:S01]  /*37e0*/  HMMA.16816.F32.BF16 R56, R48, R8, R56 ;  /* 0x000000083038723c */ /* 0x002fe20000041838 */
[----:B------:R-:W-:Y:S01]  /*37f0*/  VIADD R9, R223, 0x8 ;  /* 0x00000008df097836 */ /* 0x000fe20000000000 */
[----:B--2---:R-:W-:Y:S01]  /*3800*/  FSEL R24, R24, -INF , !P4 ;  /* 0xff80000018187808 */ /* 0x004fe20006000000 */
[----:B------:R-:W1:Y:S01]  /*3810*/  MUFU.TANH R37, R37 ;  /* 0x0000002500257308 */ /* 0x000e620000002400 */
[----:B------:R-:W-:Y:S02]  /*3820*/  FMUL.FTZ R8, R53, UR5 ;  /* 0x0000000535087c20 */ /* 0x000fe40008410000 */
[----:B------:R-:W-:Y:S01]  /*3830*/  ISETP.GT.AND P2, PT, R9, R4, PT ;  /* 0x000000040900720c */ /* 0x000fe20003f44270 */
[----:B------:R-:W-:Y:S01]  /*3840*/  VIADD R4, R28, 0x8 ;  /* 0x000000081c047836 */ /* 0x000fe20000000000 */
[----:B------:R-:W-:Y:S01]  /*3850*/  FSEL R30, R24, -INF , !P1 ;  /* 0xff800000181e7808 */ /* 0x000fe20004800000 */
[----:B---3--:R-:W-:Y:S01]  /*3860*/  HMMA.16816.F32.BF16 R64, R12, R16, R64 ;  /* 0x000000100c40723c */ /* 0x008fe20000041840 */
[----:B----4-:R-:W-:Y:S01]  /*3870*/  FSEL R24, R25, -INF , !P2 ;  /* 0xff80000019187808 */ /* 0x010fe20005000000 */
[----:B------:R-:W2:Y:S01]  /*3880*/  MUFU.TANH R29, R29 ;  /* 0x0000001d001d7308 */ /* 0x000ea20000002400 */
[----:B------:R-:W-:Y:S01]  /*3890*/  ISETP.GT.AND P6, PT, R223, R4, PT ;  /* 0x00000004df00720c */ /* 0x000fe20003fc4270 */
[----:B------:R-:W-:Y:S01]  /*38a0*/  VIADD R16, R28, 0x10 ;  /* 0x000000101c107836 */ /* 0x000fe20000000000 */
[----:B------:R-:W-:-:S02]  /*38b0*/  ISETP.GE.AND P4, PT, R4, R222, PT ;  /* 0x000000de0400720c */ /* 0x000fc40003f86270 */
[----:B------:R-:W-:Y:S01]  /*38c0*/  ISETP.GT.AND P5, PT, R9, R4, PT ;  /* 0x000000040900720c */ /* 0x000fe20003fa4270 */
[----:B------:R-:W-:Y:S01]  /*38d0*/  HMMA.16816.F32.BF16 R60, R32, R22, R60 ;  /* 0x00000016203c723c */ /* 0x000fe2000004183c */
[-C--:B------:R-:W-:Y:S01]  /*38e0*/  ISETP.GE.AND P1, PT, R4, R221.reuse, PT ;  /* 0x000000dd0400720c */ /* 0x080fe20003f26270 */
[----:B------:R-:W-:Y:S01]  /*38f0*/  VIADD R4, R28, 0x9 ;  /* 0x000000091c047836 */ /* 0x000fe20000000000 */
[----:B-----5:R-:W-:Y:S01]  /*3900*/  FSEL R27, R27, -INF , !P6 ;  /* 0xff8000001b1b7808 */ /* 0x020fe20007000000 */
[----:B------:R-:W-:Y:S01]  /*3910*/  MUFU.TANH R31, R31 ;  /* 0x0000001f001f7308 */ /* 0x000fe20000002400 */
[----:B------:R-:W-:Y:S01]  /*3920*/  FSEL R24, R24, -INF , !P3 ;  /* 0xff80000018187808 */ /* 0x000fe20005800000 */
[----:B------:R-:W-:Y:S01]  /*3930*/  FMUL.FTZ R25, R56, UR5 ;  /* 0x0000000538197c20 */ /* 0x000fe20008410000 */
[----:B------:R-:W-:Y:S01]  /*3940*/  FSEL R38, R27, -INF , !P4 ;  /* 0xff8000001b267808 */ /* 0x000fe20006000000 */
[----:B------:R-:W-:Y:S01]  /*3950*/  HMMA.16816.F32.BF16 R72, R12, R18, R72 ;  /* 0x000000120c48723c */ /* 0x000fe20000041848 */
[----:B------:R-:W-:Y:S01]  /*3960*/  ISETP.GT.AND P2, PT, R223, R4, PT ;  /* 0x00000004df00720c */ /* 0x000fe20003f44270 */
[----:B------:R-:W-:Y:S01]  /*3970*/  FMUL.FTZ R57, R57, UR5 ;  /* 0x0000000539397c20 */ /* 0x000fe20008410000 */
[----:B------:R-:W-:Y:S01]  /*3980*/  ISETP.GE.AND P3, PT, R4, R222, PT ;  /* 0x000000de0400720c */ /* 0x000fe20003f66270 */
[----:B------:R-:W3:Y:S01]  /*3990*/  MUFU.TANH R20, R20 ;  /* 0x0000001400147308 */ /* 0x000ee20000002400 */
[----:B------:R-:W-:Y:S01]  /*39a0*/  ISETP.GT.AND P6, PT, R9, R4, PT ;  /* 0x000000040900720c */ /* 0x000fe20003fc4270 */
[----:B------:R-:W-:Y:S01]  /*39b0*/  FMUL.FTZ R27, R58, UR5 ;  /* 0x000000053a1b7c20 */ /* 0x000fe20008410000 */
[----:B------:R-:W-:Y:S01]  /*39c0*/  ISETP.GE.AND P4, PT, R4, R221, PT ;  /* 0x000000dd0400720c */ /* 0x000fe20003f86270 */
[----:B------:R-:W-:Y:S01]  /*39d0*/  HMMA.16816.F32.BF16 R64, R32, R88, R64 ;  /* 0x000000582040723c */ /* 0x000fe20000041840 */
[----:B------:R-:W4:Y:S01]  /*39e0*/  LDSM.16.M88.4 R4, [R86+0xf800] ;  /* 0x00f800005604783b */ /* 0x000f220000000200 */
[----:B------:R-:W-:Y:S01]  /*39f0*/  FSEL R36, R36, -INF , !P5 ;  /* 0xff80000024247808 */ /* 0x000fe20006800000 */
[----:B------:R-:W-:Y:S01]  /*3a00*/  FMUL.FTZ R59, R59, UR5 ;  /* 0x000000053b3b7c20 */ /* 0x000fe20008410000 */
[----:B------:R-:W-:Y:S01]  /*3a10*/  ISETP.GT.AND P5, PT, R223, R16, PT ;  /* 0x00000010df00720c */ /* 0x000fe20003fa4270 */
[----:B------:R-:W5:Y:S01]  /*3a20*/  MUFU.TANH R21, R21 ;  /* 0x0000001500157308 */ /* 0x000f620000002400 */
[----:B-1----:R-:W-:Y:S01]  /*3a30*/  FSEL R37, R37, -INF , !P6 ;  /* 0xff80000025257808 */ /* 0x002fe20007000000 */
[----:B------:R-:W-:-:S04]  /*3a40*/  DEPBAR.LE SB0, 0x0 ;  /* 0x000080000000791a */ /* 0x000fc80000000000 */
[----:B------:R-:W-:Y:S01]  /*3a50*/  HMMA.16816.F32.BF16 R60, R48, R10, R60 ;  /* 0x0000000a303c723c */ /* 0x000fe2000004183c */
[----:B------:R-:W-:Y:S01]  /*3a60*/  FSEL R10, R26, -INF , !P2 ;  /* 0xff8000001a0a7808 */ /* 0x000fe20005000000 */
[----:B------:R-:W1:Y:S01]  /*3a70*/  MUFU.TANH R39, R39 ;  /* 0x0000002700277308 */ /* 0x000e620000002400 */
[----:B------:R-:W-:Y:S02]  /*3a80*/  FSEL R26, R36, -INF , !P1 ;  /* 0xff800000241a7808 */ /* 0x000fe40004800000 */
[----:B------:R-:W-:Y:S01]  /*3a90*/  FSEL R36, R10, -INF , !P3 ;  /* 0xff8000000a247808 */ /* 0x000fe20005800000 */
[----:B------:R-:W-:Y:S01]  /*3aa0*/  VIADD R10, R28, 0x11 ;  /* 0x000000111c0a7836 */ /* 0x000fe20000000000 */
[C---:B------:R-:W-:Y:S01]  /*3ab0*/  ISETP.GE.AND P1, PT, R16.reuse, R222, PT ;  /* 0x000000de1000720c */ /* 0x040fe20003f26270 */
[----:B------:R-:W-:Y:S01]  /*3ac0*/  HMMA.16816.F32.BF16 R72, R32, R90, R72 ;  /* 0x0000005a2048723c */ /* 0x000fe20000041848 */
[----:B------:R-:W-:Y:S01]  /*3ad0*/  ISETP.GT.AND P2, PT, R9, R16, PT ;  /* 0x000000100900720c */ /* 0x000fe20003f44270 */
[----:B------:R-:W-:Y:S01]  /*3ae0*/  MUFU.TANH R8, R8 ;  /* 0x0000000800087308 */ /* 0x000fe20000002400 */
[----:B------:R-:W-:Y:S01]  /*3af0*/  ISETP.GE.AND P3, PT, R16, R221, PT ;  /* 0x000000dd1000720c */ /* 0x000fe20003f66270 */
[C---:B------:R-:W-:Y:S01]  /*3b00*/  VIADD R34, R28.reuse, 0x20 ;  /* 0x000000201c227836 */ /* 0x040fe20000000000 */
[----:B--2---:R-:W-:Y:S01]  /*3b10*/  FSEL R16, R29, -INF , !P5 ;  /* 0xff8000001d107808 */ /* 0x004fe20006800000 */
[----:B------:R-:W-:Y:S01]  /*3b20*/  VIADD R32, R28, 0x21 ;  /* 0x000000211c207836 */ /* 0x000fe20000000000 */
[----:B------:R-:W-:-:S02]  /*3b30*/  ISETP.GT.AND P6, PT, R223, R10, PT ;  /* 0x0000000adf00720c */ /* 0x000fc40003fc4270 */
[----:B------:R-:W-:Y:S01]  /*3b40*/  FSEL R40, R37, -INF , !P4 ;  /* 0xff80000025287808 */ /* 0x000fe20006000000 */
[----:B------:R-:W2:Y:S01]  /*3b50*/  MUFU.TANH R23, R54 ;  /* 0x0000003600177308 */ /* 0x000ea20000002400 */
[----:B------:R-:W-:Y:S01]  /*3b60*/  FSEL R16, R16, -INF , !P1 ;  /* 0xff80000010107808 */ /* 0x000fe20004800000 */
[----:B------:R-:W-:Y:S01]  /*3b70*/  FMUL.FTZ R60, R60, UR5 ;  /* 0x000000053c3c7c20 */ /* 0x000fe20008410000 */
[C---:B------:R-:W-:Y:S01]  /*3b80*/  ISETP.GE.AND P4, PT, R10.reuse, R222, PT ;  /* 0x000000de0a00720c */ /* 0x040fe20003f86270 */
[----:B------:R-:W-:Y:S01]  /*3b90*/  FMUL.FTZ R61, R61, UR5 ;  /* 0x000000053d3d7c20 */ /* 0x000fe20008410000 */
[----:B------:R-:W-:Y:S01]  /*3ba0*/  ISETP.GT.AND P5, PT, R9, R10, PT ;  /* 0x0000000a0900720c */ /* 0x000fe20003fa4270 */
[----:B------:R-:W-:Y:S01]  /*3bb0*/  FMUL.FTZ R15, R63, UR5 ;  /* 0x000000053f0f7c20 */ /* 0x000fe20008410000 */
[----:B------:R-:W-:Y:S01]  /*3bc0*/  ISETP.GE.AND P1, PT, R10, R221, PT ;  /* 0x000000dd0a00720c */ /* 0x000fe20003f26270 */
[----:B------:R-:W-:Y:S01]  /*3bd0*/  VIADD R10, R28, 0x18 ;  /* 0x000000181c0a7836 */ /* 0x000fe20000000000 */
[----:B---3--:R-:W-:Y:S01]  /*3be0*/  FSEL R14, R20, -INF , !P2 ;  /* 0xff800000140e7808 */ /* 0x008fe20005000000 */
[----:B------:R-:W3:Y:S01]  /*3bf0*/  MUFU.TANH R17, R55 ;  /* 0x0000003700117308 */ /* 0x000ee20000002400 */
[----:B------:R-:W-:Y:S01]  /*3c00*/  FSEL R22, R31, -INF , !P6 ;  /* 0xff8000001f167808 */ /* 0x000fe20007000000 */
[----:B----4-:R-:W-:Y:S01]  /*3c10*/  HMMA.16816.F32.BF16 R64, R48, R4, R64 ;  /* 0x000000043040723c */ /* 0x010fe20000041840 */
[----:B------:R-:W-:Y:S01]  /*3c20*/  FSEL R14, R14, -INF , !P3 ;  /* 0xff8000000e0e7808 */ /* 0x000fe20005800000 */
[----:B------:R-:W-:Y:S01]  /*3c30*/  FMUL.FTZ R5, R62, UR5 ;  /* 0x000000053e057c20 */ /* 0x000fe20008410000 */
[----:B------:R-:W-:-:S02]  /*3c40*/  FSEL R22, R22, -INF , !P4 ;  /* 0xff80000016167808 */ /* 0x000fc40006000000 */
[----:B------:R-:W-:Y:S01]  /*3c50*/  ISETP.GT.AND P2, PT, R223, R10, PT ;  /* 0x0000000adf00720c */ /* 0x000fe20003f44270 */
[----:B------:R-:W4:Y:S01]  /*3c60*/  MUFU.TANH R25, R25 ;  /* 0x0000001900197308 */ /* 0x000f220000002400 */
[C---:B------:R-:W-:Y:S01]  /*3c70*/  ISETP.GE.AND P3, PT, R10.reuse, R222, PT ;  /* 0x000000de0a00720c */ /* 0x040fe20003f66270 */
[----:B------:R-:W-:Y:S01]  /*3c80*/  HMMA.16816.F32.BF16 R72, R48, R6, R72 ;  /* 0x000000063048723c */ /* 0x000fe20000041848 */
[----:B------:R-:W-:Y:S02]  /*3c90*/  ISETP.GT.AND P6, PT, R9, R10, PT ;  /* 0x0000000a0900720c */ /* 0x000fe40003fc4270 */
[----:B------:R-:W-:Y:S01]  /*3ca0*/  ISETP.GE.AND P4, PT, R10, R221, PT ;  /* 0x000000dd0a00720c */ /* 0x000fe20003f86270 */
[----:B------:R-:W-:Y:S01]  /*3cb0*/  VIADD R10, R28, 0x19 ;  /* 0x000000191c0a7836 */ /* 0x000fe20000000000 */
[----:B-----5:R-:W-:Y:S01]  /*3cc0*/  FSEL R12, R21, -INF , !P5 ;  /* 0xff800000150c7808 */ /* 0x020fe20006800000 */
[----:B------:R-:W5:Y:S01]  /*3cd0*/  MUFU.TANH R11, R57 ;  /* 0x00000039000b7308 */ /* 0x000f620000002400 */
[----:B-1----:R-:W-:-:S02]  /*3ce0*/  FSEL R18, R39, -INF , !P2 ;  /* 0xff80000027127808 */ /* 0x002fc40005000000 */
[----:B------:R-:W-:Y:S02]  /*3cf0*/  ISETP.GT.AND P5, PT, R223, R10, PT ;  /* 0x0000000adf00720c */ /* 0x000fe40003fa4270 */
[----:B------:R-:W-:Y:S01]  /*3d00*/  FSEL R12, R12, -INF , !P1 ;  /* 0xff8000000c0c7808 */ /* 0x000fe20004800000 */
[----:B------:R-:W-:Y:S01]  /*3d10*/  FMUL.FTZ R64, R64, UR5 ;  /* 0x0000000540407c20 */ /* 0x000fe20008410000 */
[----:B------:R-:W-:Y:S01]  /*3d20*/  FSEL R18, R18, -INF , !P3 ;  /* 0xff80000012127808 */ /* 0x000fe20005800000 */
[----:B------:R-:W1:Y:S01]  /*3d30*/  MUFU.TANH R5, R5 ;  /* 0x0000000500057308 */ /* 0x000e620000002400 */
[C---:B------:R-:W-:Y:S01]  /*3d40*/  ISETP.GE.AND P1, PT, R10.reuse, R222, PT ;  /* 0x000000de0a00720c */ /* 0x040fe20003f26270 */
[----:B------:R-:W-:Y:S01]  /*3d50*/  FMUL.FTZ R65, R65, UR5 ;  /* 0x0000000541417c20 */ /* 0x000fe20008410000 */
[----:B------:R-:W-:Y:S01]  /*3d60*/  ISETP.GT.AND P2, PT, R9, R10, PT ;  /* 0x0000000a0900720c */ /* 0x000fe20003f44270 */
[----:B------:R-:W-:Y:S01]  /*3d70*/  FMUL.FTZ R7, R67, UR5 ;  /* 0x0000000543077c20 */ /* 0x000fe20008410000 */
[----:B------:R-:W-:Y:S01]  /*3d80*/  ISETP.GE.AND P3, PT, R10, R221, PT ;  /* 0x000000dd0a00720c */ /* 0x000fe20003f66270 */
[----:B------:R-:W-:Y:S01]  /*3d90*/  FMUL.FTZ R74, R74, UR5 ;  /* 0x000000054a4a7c20 */ /* 0x000fe20008410000 */
[----:B--2---:R-:W-:Y:S01]  /*3da0*/  FSEL R10, R23, -INF , !P6 ;  /* 0xff800000170a7808 */ /* 0x004fe20007000000 */
[----:B------:R-:W2:Y:S01]  /*3db0*/  MUFU.TANH R27, R27 ;  /* 0x0000001b001b7308 */ /* 0x000ea20000002400 */
[----:B------:R-:W-:Y:S01]  /*3dc0*/  FSEL R8, R8, -INF , !P5 ;  /* 0xff80000008087808 */ /* 0x000fe20006800000 */
[----:B------:R-:W-:Y:S01]  /*3dd0*/  FMUL.FTZ R6, R66, UR5 ;  /* 0x0000000542067c20 */ /* 0x000fe20008410000 */
[----:B------:R-:W-:Y:S01]  /*3de0*/  ISETP.GT.AND P6, PT, R223, R34, PT ;  /* 0x00000022df00720c */ /* 0x000fe20003fc4270 */
[----:B------:R-:W-:Y:S01]  /*3df0*/  FMUL.FTZ R75, R75, UR5 ;  /* 0x000000054b4b7c20 */ /* 0x000fe20008410000 */
[----:B------:R-:W-:-:S02]  /*3e00*/  FSEL R10, R10, -INF , !P4 ;  /* 0xff8000000a0a7808 */ /* 0x000fc40006000000 */
[----:B------:R-:W-:Y:S01]  /*3e10*/  FSEL R20, R8, -INF , !P1 ;  /* 0xff80000008147808 */ /* 0x000fe20004800000 */
[----:B------:R-:W2:Y:S01]  /*3e20*/  MUFU.TANH R29, R59 ;  /* 0x0000003b001d7308 */ /* 0x000ea20000002400 */
[----:B------:R-:W-:Y:S02]  /*3e30*/  ISETP.GE.AND P4, PT, R34, R222, PT ;  /* 0x000000de2200720c */ /* 0x000fe40003f86270 */
[----:B---3--:R-:W-:Y:S02]  /*3e40*/  FSEL R8, R17, -INF , !P2 ;  /* 0xff80000011087808 */ /* 0x008fe40005000000 */
[----:B----4-:R-:W-:Y:S02]  /*3e50*/  FSEL R25, R25, -INF , !P6 ;  /* 0xff80000019197808 */ /* 0x010fe40007000000 */
[----:B------:R-:W-:Y:S01]  /*3e60*/  FSEL R8, R8, -INF , !P3 ;  /* 0xff80000008087808 */ /* 0x000fe20005800000 */
[----:B------:R-:W3:Y:S01]  /*3e70*/  MUFU.TANH R13, R60 ;  /* 0x0000003c000d7308 */ /* 0x000ee20000002400 */
[----:B------:R-:W-:-:S02]  /*3e80*/  FSEL R240, R25, -INF , !P4 ;  /* 0xff80000019f07808 */ /* 0x000fc40006000000 */
[----:B------:R-:W-:Y:S02]  /*3e90*/  ISETP.GT.AND P2, PT, R223, R32, PT ;  /* 0x00000020df00720c */ /* 0x000fe40003f44270 */
[C---:B------:R-:W-:Y:S02]  /*3ea0*/  ISETP.GE.AND P3, PT, R32.reuse, R222, PT ;  /* 0x000000de2000720c */ /* 0x040fe40003f66270 */
[----:B------:R-:W-:Y:S01]  /*3eb0*/  ISETP.GT.AND P6, PT, R9, R32, PT ;  /* 0x000000200900720c */ /* 0x000fe20003fc4270 */
[----:B------:R-:W4:Y:S01]  /*3ec0*/  MUFU.TANH R4, R61 ;  /* 0x0000003d00047308 */ /* 0x000f220000002400 */
[----:B------:R-:W-:Y:S01]  /*3ed0*/  ISETP.GE.AND P4, PT, R32, R221, PT ;  /* 0x000000dd2000720c */ /* 0x000fe20003f86270 */
[----:B------:R-:W-:Y:S01]  /*3ee0*/  VIADD R32, R28, 0x28 ;  /* 0x000000281c207836 */ /* 0x000fe20000000000 */
[----:B-----5:R-:W-:Y:S02]  /*3ef0*/  FSEL R11, R11, -INF , !P2 ;  /* 0xff8000000b0b7808 */ /* 0x020fe40005000000 */
[----:B------:R-:W-:-:S02]  /*3f00*/  ISETP.GT.AND P5, PT, R9, R34, PT ;  /* 0x000000220900720c */ /* 0x000fc40003fa4270 */
[----:B------:R-:W-:Y:S01]  /*3f10*/  ISETP.GT.AND P2, PT, R9, R32, PT ;  /* 0x000000200900720c */ /* 0x000fe20003f44270 */
[----:B------:R-:W5:Y:S01]  /*3f20*/  MUFU.TANH R15, R15 ;  /* 0x0000000f000f7308 */ /* 0x000f620000002400 */
[-C--:B------:R-:W-:Y:S01]  /*3f30*/  ISETP.GE.AND P1, PT, R34, R221.reuse, PT ;  /* 0x000000dd2200720c */ /* 0x080fe20003f26270 */
[----:B------:R-:W-:Y:S01]  /*3f40*/  VIADD R34, R28, 0x29 ;  /* 0x000000291c227836 */ /* 0x000fe20000000000 */
[----:B------:R-:W-:Y:S01]  /*3f50*/  FSEL R206, R11, -INF , !P3 ;  /* 0xff8000000bce7808 */ /* 0x000fe20005800000 */
[----:B------:R-:W-:Y:S01]  /*3f60*/  FMUL.FTZ R11, R72, UR5 ;  /* 0x00000005480b7c20 */ /* 0x000fe20008410000 */
[----:B------:R-:W-:Y:S02]  /*3f70*/  ISETP.GE.AND P3, PT, R32, R221, PT ;  /* 0x000000dd2000720c */ /* 0x000fe40003f66270 */
[----:B-1----:R-:W-:Y:S01]  /*3f80*/  FSEL R5, R5, -INF , !P2 ;  /* 0xff80000005057808 */ /* 0x002fe20005000000 */
[----:B------:R-:W1:Y:S01]  /*3f90*/  MUFU.TANH R17, R64 ;  /* 0x0000004000117308 */ /* 0x000e620000002400 */
[----:B--2---:R-:W-:-:S02]  /*3fa0*/  FSEL R27, R27, -INF , !P5 ;  /* 0xff8000001b1b7808 */ /* 0x004fc40006800000 */
[----:B------:R-:W-:Y:S02]  /*3fb0*/  ISETP.GT.AND P5, PT, R223, R32, PT ;  /* 0x00000020df00720c */ /* 0x000fe40003fa4270 */
[----:B------:R-:W-:Y:S02]  /*3fc0*/  FSEL R29, R29, -INF , !P6 ;  /* 0xff8000001d1d7808 */ /* 0x000fe40007000000 */
[----:B------:R-:W-:Y:S01]  /*3fd0*/  FSEL R232, R5, -INF , !P3 ;  /* 0xff80000005e87808 */ /* 0x000fe20005800000 */
[----:B------:R-:W2:Y:S01]  /*3fe0*/  MUFU.TANH R65, R65 ;  /* 0x0000004100417308 */ /* 0x000ea20000002400 */
[----:B------:R-:W-:Y:S01]  /*3ff0*/  ISETP.GT.AND P6, PT, R223, R34, PT ;  /* 0x00000022df00720c */ /* 0x000fe20003fc4270 */
[----:B------:R-:W-:Y:S01]  /*4000*/  FMUL.FTZ R5, R76, UR5 ;  /* 0x000000054c057c20 */ /* 0x000fe20008410000 */
[----:B------:R-:W-:Y:S02]  /*4010*/  FSEL R236, R27, -INF , !P1 ;  /* 0xff8000001bec7808 */ /* 0x000fe40004800000 */
[----:B------:R-:W-:Y:S01]  /*4020*/  ISETP.GE.AND P1, PT, R32, R222, PT ;  /* 0x000000de2000720c */ /* 0x000fe20003f26270 */
[----:B------:R-:W-:Y:S01]  /*4030*/  VIADD R32, R28, 0x30 ;  /* 0x000000301c207836 */ /* 0x000fe20000000000 */
[----:B---3--:R-:W-:Y:S01]  /*4040*/  FSEL R13, R13, -INF , !P5 ;  /* 0xff8000000d0d7808 */ /* 0x008fe20006800000 */
[----:B------:R-:W3:Y:S01]  /*4050*/  MUFU.TANH R7, R7 ;  /* 0x0000000700077308 */ /* 0x000ee20000002400 */
[----:B----4-:R-:W-:-:S02]  /*4060*/  FSEL R208, R4, -INF , !P6 ;  /* 0xff80000004d07808 */ /* 0x010fc40007000000 */
[----:B------:R-:W-:Y:S02]  /*4070*/  FSEL R234, R29, -INF , !P4 ;  /* 0xff8000001dea7808 */ /* 0x000fe40006000000 */
[----:B------:R-:W-:Y:S01]  /*4080*/  FSEL R238, R13, -INF , !P1 ;  /* 0xff8000000dee7808 */ /* 0x000fe20004800000 */
[----:B------:R-:W-:Y:S01]  /*4090*/  FMUL.FTZ R13, R78, UR5 ;  /* 0x000000054e0d7c20 */ /* 0x000fe20008410000 */
[C---:B------:R-:W-:Y:S01]  /*40a0*/  ISETP.GE.AND P4, PT, R34.reuse, R222, PT ;  /* 0x000000de2200720c */ /* 0x040fe20003f86270 */
[----:B------:R-:W4:Y:S01]  /*40b0*/  MUFU.TANH R4, R74 ;  /* 0x0000004a00047308 */ /* 0x000f220000002400 */
[----:B------:R-:W-:Y:S02]  /*40c0*/  ISETP.GT.AND P5, PT, R9, R34, PT ;  /* 0x000000220900720c */ /* 0x000fe40003fa4270 */
[----:B------:R-:W-:Y:S01]  /*40d0*/  ISETP.GE.AND P1, PT, R34, R221, PT ;  /* 0x000000dd2200720c */ /* 0x000fe20003f26270 */
[----:B------:R-:W-:Y:S01]  /*40e0*/  VIADD R34, R28, 0x31 ;  /* 0x000000311c227836 */ /* 0x000fe20000000000 */
[----:B------:R-:W-:-:S02]  /*40f0*/  ISETP.GT.AND P2, PT, R223, R32, PT ;  /* 0x00000020df00720c */ /* 0x000fc40003f44270 */
[----:B------:R-:W-:Y:S01]  /*4100*/  FSEL R208, R208, -INF , !P4 ;  /* 0xff800000d0d07808 */ /* 0x000fe20006000000 */
[----:B------:R-:W4:Y:S01]  /*4110*/  MUFU.TANH R5, R5 ;  /* 0x0000000500057308 */ /* 0x000f220000002400 */
[C---:B------:R-:W-:Y:S02]  /*4120*/  ISETP.GE.AND P3, PT, R32.reuse, R222, PT ;  /* 0x000000de2000720c */ /* 0x040fe40003f66270 */
[----:B------:R-:W-:Y:S01]  /*4130*/  ISETP.GT.AND P6, PT, R9, R32, PT ;  /* 0x000000200900720c */ /* 0x000fe20003fc4270 */
[----:B------:R-:W-:Y:S01]  /*4140*/  BAR.SYNC.DEFER_BLOCKING 0x0 ;  /* 0x0000000000007b1d */ /* 0x000fe20000010000 */
[----:B------:R-:W-:Y:S01]  /*4150*/  ISETP.GE.AND P4, PT, R32, R221, PT ;  /* 0x000000dd2000720c */ /* 0x000fe20003f86270 */
[----:B------:R-:W-:Y:S01]  /*4160*/  VIADD R32, R28, 0x38 ;  /* 0x000000381c207836 */ /* 0x000fe20000000000 */
[----:B-----5:R-:W-:Y:S02]  /*4170*/  FSEL R15, R15, -INF , !P5 ;  /* 0xff8000000f0f7808 */ /* 0x020fe40006800000 */
[----:B------:R-:W-:Y:S01]  /*4180*/  ISETP.GT.AND P5, PT, R223, R34, PT ;  /* 0x00000022df00720c */ /* 0x000fe20003fa4270 */
[----:B------:R-:W5:Y:S01]  /*4190*/  MUFU.TANH R6, R6 ;  /* 0x0000000600067308 */ /* 0x000f620000002400 */
[----:B-1----:R-:W-:-:S02]  /*41a0*/  FSEL R17, R17, -INF , !P2 ;  /* 0xff80000011117808 */ /* 0x002fc40005000000 */
[----:B------:R-:W-:Y:S02]  /*41b0*/  ISETP.GT.AND P2, PT, R9, R34, PT ;  /* 0x000000220900720c */ /* 0x000fe40003f44270 */
[----:B--2---:R-:W-:Y:S02]  /*41c0*/  FSEL R65, R65, -INF , !P5 ;  /* 0xff80000041417808 */ /* 0x004fe40006800000 */
[----:B------:R-:W-:Y:S01]  /*41d0*/  ISETP.GT.AND P5, PT, R9, R32, PT ;  /* 0x000000200900720c */ /* 0x000fe20003fa4270 */
[----:B------:R-:W1:Y:S01]  /*41e0*/  MUFU.TANH R13, R13 ;  /* 0x0000000d000d7308 */ /* 0x000e620000002400 */
[----:B---3--:R-:W-:Y:S02]  /*41f0*/  FSEL R7, R7, -INF , !P2 ;  /* 0xff80000007077808 */ /* 0x008fe40005000000 */
[----:B------:R-:W-:Y:S02]  /*4200*/  ISETP.GT.AND P2, PT, R223, R28, PT ;  /* 0x0000001cdf00720c */ /* 0x000fe40003f44270 */
[----:B------:R-:W-:-:S02]  /*4210*/  FSEL R226, R15, -INF , !P1 ;  /* 0xff8000000fe27808 */ /* 0x000fc40004800000 */
[----:B----4-:R-:W-:Y:S01]  /*4220*/  FSEL R204, R4, -INF , !P5 ;  /* 0xff80000004cc7808 */ /* 0x010fe20006800000 */
[----:B------:R-:W2:Y:S01]  /*4230*/  MUFU.TANH R11, R11 ;  /* 0x0000000b000b7308 */ /* 0x000ea20000002400 */
[-C--:B------:R-:W-:Y:S02]  /*4240*/  ISETP.GE.AND P1, PT, R34, R222.reuse, PT ;  /* 0x000000de2200720c */ /* 0x080fe40003f26270 */
[----:B------:R-:W-:Y:S02]  /*4250*/  ISETP.GE.AND P5, PT, R28, R222, PT ;  /* 0x000000de1c00720c */ /* 0x000fe40003fa6270 */
[----:B------:R-:W-:Y:S02]  /*4260*/  FSEL R5, R5, -INF , !P2 ;  /* 0xff80000005057808 */ /* 0x000fe40005000000 */
[----:B-----5:R-:W-:Y:S01]  /*4270*/  FSEL R212, R6, -INF , !P6 ;  /* 0xff80000006d47808 */ /* 0x020fe20007000000 */
[----:B------:R-:W-:Y:S01]  /*4280*/  MUFU.TANH R202, R75 ;  /* 0x0000004b00ca7308 */ /* 0x000fe20000002400 */
[----:B------:R-:W-:-:S02]  /*4290*/  FSEL R228, R65, -INF , !P1 ;  /* 0xff80000041e47808 */ /* 0x000fc40004800000 */
[----:B------:R-:W-:Y:S01]  /*42a0*/  FSEL R6, R5, -INF , !P5 ;  /* 0xff80000005067808 */ /* 0x000fe20006800000 */
[----:B------:R-:W-:Y:S01]  /*42b0*/  FMUL.FTZ R5, R73, UR5 ;  /* 0x0000000549057c20 */ /* 0x000fe20008410000 */
[----:B------:R-:W-:Y:S02]  /*42c0*/  ISETP.GT.AND P1, PT, R9, R28, PT ;  /* 0x0000001c0900720c */ /* 0x000fe40003f24270 */
[----:B------:R-:W-:Y:S02]  /*42d0*/  ISETP.GT.AND P6, PT, R223, R32, PT ;  /* 0x00000020df00720c */ /* 0x000fe40003fc4270 */
[C---:B------:R-:W-:Y:S01]  /*42e0*/  ISETP.GE.AND P5, PT, R28.reuse, R221, PT ;  /* 0x000000dd1c00720c */ /* 0x040fe20003fa6270 */
[----:B------:R-:W-:Y:S01]  /*42f0*/  VIADD R28, R28, 0x39 ;  /* 0x000000391c1c7836 */ /* 0x000fe20000000000 */
[----:B-1----:R-:W-:Y:S01]  /*4300*/  FSEL R4, R13, -INF , !P1 ;  /* 0xff8000000d047808 */ /* 0x002fe20004800000 */
[----:B------:R-:W1:Y:S01]  /*4310*/  MUFU.TANH R5, R5 ;  /* 0x0000000500057308 */ /* 0x000e620000002400 */
[----:B------:R-:W-:-:S02]  /*4320*/  FMNMX3.FTZ R13, R6, R30, R38, !PT ;  /* 0x0000001e060d7276 */ /* 0x000fc40007810026 */
[----:B--2---:R-:W-:Y:S02]  /*4330*/  FSEL R11, R11, -INF , !P6 ;  /* 0xff8000000b0b7808 */ /* 0x004fe40007000000 */
[----:B------:R-:W-:Y:S02]  /*4340*/  ISETP.GE.AND P6, PT, R32, R222, PT ;  /* 0x000000de2000720c */ /* 0x000fe40003fc6270 */
[----:B------:R-:W-:Y:S02]  /*4350*/  FSEL R4, R4, -INF , !P5 ;  /* 0xff80000004047808 */ /* 0x000fe40006800000 */
[----:B------:R-:W-:Y:S02]  /*4360*/  FMNMX3.FTZ R13, R13, R36, R16, !PT ;  /* 0x000000240d0d7276 */ /* 0x000fe40007810010 */
[----:B------:R-:W-:Y:S02]  /*4370*/  ISETP.GT.AND P1, PT, R9, R28, PT ;  /* 0x0000001c0900720c */ /* 0x000fe40003f24270 */
[----:B------:R-:W-:-:S02]  /*4380*/  FSEL R218, R11, -INF , !P6 ;  /* 0xff8000000bda7808 */ /* 0x000fc40007000000 */
[----:B------:R-:W-:Y:S02]  /*4390*/  FMNMX3.FTZ R9, R4, R24, R26, !PT ;  /* 0x0000001804097276 */ /* 0x000fe4000781001a */
[----:B------:R-:W-:Y:S02]  /*43a0*/  FMNMX3.FTZ R11, R13, R22, R18, !PT ;  /* 0x000000160d0b7276 */ /* 0x000fe40007810012 */
[----:B------:R-:W-:Y:S02]  /*43b0*/  FMNMX3.FTZ R9, R9, R40, R14, !PT ;  /* 0x0000002809097276 */ /* 0x000fe4000781000e */
[----:B------:R-:W-:Y:S02]  /*43c0*/  FMNMX3.FTZ R13, R11, R20, R240, !PT ;  /* 0x000000140b0d7276 */ /* 0x000fe400078100f0 */
[----:B------:R-:W-:Y:S02]  /*43d0*/  ISETP.GT.AND P6, PT, R223, R28, PT ;  /* 0x0000001cdf00720c */ /* 0x000fe40003fc4270 */
[----:B------:R-:W-:-:S02]  /*43e0*/  FMNMX3.FTZ R11, R9, R12, R10, !PT ;  /* 0x0000000c090b7276 */ /* 0x000fc4000781000a */
[----:B------:R-:W-:Y:S02]  /*43f0*/  FSEL R230, R17, -INF , !P3 ;  /* 0xff80000011e67808 */ /* 0x000fe40005800000 */
[----:B------:R-:W-:Y:S02]  /*4400*/  FMNMX3.FTZ R9, R13, R206, R238, !PT ;  /* 0x000000ce0d097276 */ /* 0x000fe400078100ee */
[----:B-1----:R-:W-:Y:S02]  /*4410*/  FSEL R214, R5, -INF , !P6 ;  /* 0xff80000005d67808 */ /* 0x002fe40007000000 */
[----:B------:R-:W-:Y:S02]  /*4420*/  ISETP.GE.AND P5, PT, R28, R222, PT ;  /* 0x000000de1c00720c */ /* 0x000fe40003fa6270 */
[----:B------:R-:W-:Y:S02]  /*4430*/  FMNMX3.FTZ R5, R11, R8, R236, !PT ;  /* 0x000000080b057276 */ /* 0x000fe400078100ec */
[----:B------:R-:W-:-:S02]  /*4440*/  FMNMX3.FTZ R9, R9, R208, R230, !PT ;  /* 0x000000d009097276 */ /* 0x000fc400078100e6 */
        /* <DEDUP_REMOVED lines=8> */
[----:B------:R-:W-:Y:S02]  /*44d0*/  ISETP.GE.AND P1, PT, R28, R221, PT ;  /* 0x000000dd1c00720c */ /* 0x000fe40003f26270 */
        /* <DEDUP_REMOVED lines=51> */
.L_x_1183:
        /* <DEDUP_REMOVED lines=10> */
[CC--:B------:R-:W-:Y:S01]  /*48b0*/  IADD3 R242, PT, PT, R189.reuse, R166.reuse, RZ ;  /* 0x000000a6bdf27210 */ /* 0x0c0fe20007ffe0ff */
[----:B------:R-:W-:Y:S01]  /*48c0*/  LDSM.16.MT88.4 R156, [R166+0x10000] ;  /* 0x01000000a69c783b */ /* 0x000fe20000004200 */
[----:B------:R-:W-:Y:S02]  /*48d0*/  IADD3 R213, PT, PT, R189, R166, RZ ;  /* 0x000000a6bdd57210 */ /* 0x000fe40007ffe0ff */
[----:B------:R-:W-:Y:S01]  /*48e0*/  IADD3 R198, PT, PT, R85, R242, RZ ;  /* 0x000000f255c67210 */ /* 0x000fe20007ffe0ff */
[----:B-1----:R-:W-:Y:S04]  /*48f0*/  LDSM.16.MT88.4 R48, [R200+0x12000] ;  /* 0x01200000c830783b */ /* 0x002fe80000004200 */
[----:B------:R-:W-:Y:S01]  /*4900*/  LDSM.16.MT88.4 R148, [R200+0x10000] ;  /* 0x01000000c894783b */ /* 0x000fe20000004200 */
[----:B--2---:R-:W-:-:S03]  /*4910*/  FMNMX.FTZ R5, R7, R32, !PT ;  /* 0x0000002007057209 */ /* 0x004fc60007810000 */
[----:B------:R-:W-:Y:S04]  /*4920*/  LDSM.16.MT88.4 R80, [R200+0x14000] ;  /* 0x01400000c850783b */ /* 0x000fe80000004200 */
[----:B------:R-:W1:Y:S01]  /*4930*/  SHFL.BFLY PT, R164, R5, 0x1, 0x1f ;  /* 0x0c201f0005a47f89 */ /* 0x000e6200000e0000 */
[----:B----4-:R-:W-:-:S03]  /*4940*/  FMNMX.FTZ R28, R9, R28, !PT ;  /* 0x0000001c091c7209 */ /* 0x010fc60007810000 */
[----:B------:R-:W-:Y:S04]  /*4950*/  LDSM.16.MT88.4 R112, [R200+0x16000] ;  /* 0x01600000c870783b */ /* 0x000fe80000004200 */
[----:B------:R-:W2:Y:S04]  /*4960*/  SHFL.BFLY PT, R3, R28, 0x1, 0x1f ;  /* 0x0c201f001c037f89 */ /* 0x000ea800000e0000 */
[----:B------:R-:W4:Y:S04]  /*4970*/  LDSM.16.MT88.4 R140, [R242+0x10000] ;  /* 0x01000000f28c783b */ /* 0x000f280000004200 */
[----:B------:R-:W5:Y:S04]  /*4980*/  LDSM.16.MT88.4 R132, [R198+0x10000] ;  /* 0x01000000c684783b */ /* 0x000f680000004200 */
[----:B------:R-:W-:Y:S01]  /*4990*/  LDSM.16.MT88.4 R56, [R242+0x12000] ;  /* 0x01200000f238783b */ /* 0x000fe20000004200 */
[----:B-1----:R-:W-:-:S03]  /*49a0*/  FMNMX.FTZ R164, R5, R164, !PT ;  /* 0x000000a405a47209 */ /* 0x002fc60007810000 */
[----:B------:R-:W-:Y:S01]  /*49b0*/  LDSM.16.MT88.4 R64, [R198+0x12000] ;  /* 0x01200000c640783b */ /* 0x000fe20000004200 */
[C---:B------:R-:W-:Y:S01]  /*49c0*/  FSETP.NEU.FTZ.AND P1, PT, R164.reuse, -INF , PT ;  /* 0xff800000a400780b */ /* 0x040fe20003f3d000 */
[----:B---3--:R-:W-:Y:S02]  /*49d0*/  FMUL.FTZ R207, R164, UR5 ;  /* 0x00000005a4cf7c20 */ /* 0x008fe40008410000 */
[----:B------:R-:W-:Y:S01]  /*49e0*/  LDSM.16.MT88.4 R72, [R166+0x14000] ;  /* 0x01400000a648783b */ /* 0x000fe20000004200 */
[----:B--2---:R-:W-:-:S03]  /*49f0*/  FMNMX.FTZ R3, R28, R3, !PT ;  /* 0x000000031c037209 */ /* 0x004fc60007810000 */
        /* <DEDUP_REMOVED lines=17> */
[----:B------:R-:W-:Y:S01]  /*4b10*/  FFMA.FTZ R193, R26, UR5, -R201 ;  /* 0x000000051ac17c23 */ /* 0x000fe200080108c9 */
[----:B------:R-:W2:Y:S01]  /*4b20*/  MUFU.EX2 R196, R196 ;  /* 0x000000c400c47308 */ /* 0x000ea20000000800 */
[----:B------:R-:W3:Y:S01]  /*4b30*/  LDSM.16.MT88.4 R120, [R242+0x16000] ;  /* 0x01600000f278783b */ /* 0x000ee20000004200 */
[----:B------:R-:W-:Y:S01]  /*4b40*/  FFMA.FTZ R181, R18, UR5, -R207 ;  /* 0x0000000512b57c23 */ /* 0x000fe200080108cf */
[--C-:B------:R-:W-:Y:S01]  /*4b50*/  FFMA.FTZ R183, R14, UR5, -R201.reuse ;  /* 0x000000050eb77c23 */ /* 0x100fe200080108c9 */
[----:B------:R-:W-:Y:S01]  /*4b60*/  MUFU.EX2 R195, R195 ;  /* 0x000000c300c37308 */ /* 0x000fe20000000800 */
[----:B------:R-:W3:Y:S01]  /*4b70*/  LDSM.16.MT88.4 R4, [R198+0x16000] ;  /* 0x01600000c604783b */ /* 0x000ee20000004200 */
[----:B------:R-:W-:Y:S01]  /*4b80*/  FFMA.FTZ R182, R12, UR5, -R201 ;  /* 0x000000050cb67c23 */ /* 0x000fe200080108c9 */
[--C-:B------:R-:W-:Y:S01]  /*4b90*/  FFMA.FTZ R186, R22, UR5, -R207.reuse ;  /* 0x0000000516ba7c23 */ /* 0x100fe200080108cf */
[----:B------:R-:W4:Y:S01]  /*4ba0*/  MUFU.EX2 R192, R192 ;  /* 0x000000c000c07308 */ /* 0x000f220000000800 */
[----:B------:R-:W3:Y:S01]  /*4bb0*/  LDSM.16.MT88.4 R16, [R200+0x12800] ;  /* 0x01280000c810783b */ /* 0x000ee20000004200 */
[----:B------:R-:W-:Y:S01]  /*4bc0*/  FFMA.FTZ R180, R20, UR5, -R207 ;  /* 0x0000000514b47c23 */ /* 0x000fe200080108cf */
[--C-:B------:R-:W-:Y:S01]  /*4bd0*/  FFMA.FTZ R179, R10, UR5, -R201.reuse ;  /* 0x000000050ab37c23 */ /* 0x100fe200080108c9 */
[----:B------:R-:W-:Y:S01]  /*4be0*/  MUFU.EX2 R197, R197 ;  /* 0x000000c500c57308 */ /* 0x000fe20000000800 */
[----:B------:R-:W3:Y:S01]  /*4bf0*/  LDSM.16.MT88.4 R12, [R200+0x14800] ;  /* 0x01480000c80c783b */ /* 0x000ee20000004200 */
[----:B--2---:R-:W-:Y:S01]  /*4c00*/  F2FP.BF16.F32.PACK_AB R128, R196, R199 ;  /* 0x000000c7c480723e */ /* 0x004fe200000010ff */
[----:B------:R-:W-:Y:S01]  /*4c10*/  FFMA.FTZ R178, R8, UR5, -R201 ;  /* 0x0000000508b27c23 */ /* 0x000fe200080108c9 */
[----:B------:R-:W2:Y:S01]  /*4c20*/  MUFU.EX2 R194, R194 ;  /* 0x000000c200c27308 */ /* 0x000ea20000000800 */
[----:B------:R-:W3:Y:S01]  /*4c30*/  LDSM.16.MT88.4 R8, [R166+0x10800] ;  /* 0x01080000a608783b */ /* 0x000ee20000004200 */
[--C-:B------:R-:W-:Y:S01]  /*4c40*/  FFMA.FTZ R203, R206, UR5, -R207.reuse ;  /* 0x00000005cecb7c23 */ /* 0x100fe200080108cf */
[----:B------:R-:W-:Y:S01]  /*4c50*/  FFMA.FTZ R205, R208, UR5, -R207 ;  /* 0x00000005d0cd7c23 */ /* 0x000fe200080108cf */
[----:B------:R-:W-:Y:S01]  /*4c60*/  MUFU.EX2 R193, R193 ;  /* 0x000000c100c17308 */ /* 0x000fe20000000800 */
[----:B------:R-:W3:Y:S01]  /*4c70*/  LDSM.16.MT88.4 R24, [R200+0x10800] ;  /* 0x01080000c818783b */ /* 0x000ee20000004200 */
[----:B----4-:R-:W-:Y:S01]  /*4c80*/  F2FP.BF16.F32.PACK_AB R130, R192, R195 ;  /* 0x000000c3c082723e */ /* 0x010fe200000010ff */
[--C-:B------:R-:W-:Y:S01]  /*4c90*/  FFMA.FTZ R209, R236, UR5, -R201.reuse ;  /* 0x00000005ecd17c23 */ /* 0x100fe200080108c9 */
[----:B------:R-:W4:Y:S01]  /*4ca0*/  MUFU.EX2 R188, R188 ;  /* 0x000000bc00bc7308 */ /* 0x000f220000000800 */
[----:B------:R-:W-:Y:S01]  /*4cb0*/  LDSM.16.MT88.4 R20, [R200+0x16800] ;  /* 0x01680000c814783b */ /* 0x000fe20000004200 */
[----:B------:R-:W-:Y:S01]  /*4cc0*/  FFMA.FTZ R211, R226, UR5, -R201 ;  /* 0x00000005e2d37c23 */ /* 0x000fe200080108c9 */
[--C-:B------:R-:W-:Y:S01]  /*4cd0*/  FFMA.FTZ R240, R240, UR5, -R207.reuse ;  /* 0x00000005f0f07c23 */ /* 0x100fe200080108cf */
[----:B------:R-:W-:Y:S01]  /*4ce0*/  MUFU.EX2 R187, R187 ;  /* 0x000000bb00bb7308 */ /* 0x000fe20000000800 */
[----:B------:R-:W-:Y:S01]  /*4cf0*/  LDSM.16.MT88.4 R28, [R166+0x14800] ;  /* 0x01480000a61c783b */ /* 0x000fe20000004200 */
[----:B--2---:R-:W-:Y:S01]  /*4d00*/  F2FP.BF16.F32.PACK_AB R129, R194, R197 ;  /* 0x000000c5c281723e */ /* 0x004fe200000010ff */
[----:B------:R-:W-:Y:S01]  /*4d10*/  FFMA.FTZ R238, R238, UR5, -R207 ;  /* 0x00000005eeee7c23 */ /* 0x000fe200080108cf */
[----:B------:R-:W2:Y:S01]  /*4d20*/  MUFU.EX2 R186, R186 ;  /* 0x000000ba00ba7308 */ /* 0x000ea20000000800 */
[----:B------:R-:W-:Y:S01]  /*4d30*/  LDSM.16.MT88.4 R172, [R198+0x10800] ;  /* 0x01080000c6ac783b */ /* 0x000fe20000004200 */
[--C-:B------:R-:W-:Y:S01]  /*4d40*/  FFMA.FTZ R234, R234, UR5, -R201.reuse ;  /* 0x00000005eaea7c23 */ /* 0x100fe200080108c9 */
[--C-:B------:R-:W-:Y:S01]  /*4d50*/  FFMA.FTZ R215, R210, UR5, -R201.reuse ;  /* 0x00000005d2d77c23 */ /* 0x100fe200080108c9 */
[----:B------:R-:W-:Y:S01]  /*4d60*/  MUFU.EX2 R181, R181 ;  /* 0x000000b500b57308 */ /* 0x000fe20000000800 */
[----:B------:R-:W-:Y:S01]  /*4d70*/  LDSM.16.MT88.4 R168, [R166+0x12800] ;  /* 0x01280000a6a8783b */ /* 0x000fe20000004200 */
[----:B----4-:R-:W-:Y:S01]  /*4d80*/  F2FP.BF16.F32.PACK_AB R131, R188, R193 ;  /* 0x000000c1bc83723e */ /* 0x010fe200000010ff */
[----:B------:R-:W-:Y:S01]  /*4d90*/  FFMA.FTZ R231, R202, UR5, -R201 ;  /* 0x00000005cae77c23 */ /* 0x000fe200080108c9 */
[----:B------:R-:W-:Y:S01]  /*4da0*/  MUFU.EX2 R180, R180 ;  /* 0x000000b400b47308 */ /* 0x000fe20000000800 */
[----:B------:R-:W-:Y:S01]  /*4db0*/  LDSM.16.MT88.4 R32, [R242+0x12800] ;  /* 0x01280000f220783b */ /* 0x000fe20000004200 */
[--C-:B------:R-:W-:Y:S01]  /*4dc0*/  FFMA.FTZ R228, R228, UR5, -R207.reuse ;  /* 0x00000005e4e47c23 */ /* 0x100fe200080108cf */
[----:B------:R-:W-:Y:S01]  /*4dd0*/  FFMA.FTZ R214, R214, UR5, -R207 ;  /* 0x00000005d6d67c23 */ /* 0x000fe200080108cf */
[----:B------:R-:W-:Y:S01]  /*4de0*/  MUFU.EX2 R183, R183 ;  /* 0x000000b700b77308 */ /* 0x000fe20000000800 */
[----:B------:R-:W-:Y:S01]  /*4df0*/  HMMA.16816.F32.BF16 R44, R128, R48, RZ ;  /* 0x00000030802c723c */ /* 0x000fe200000418ff */
[----:B------:R-:W-:Y:S01]  /*4e00*/  FFMA.FTZ R204, R204, UR5, -R201 ;  /* 0x00000005cccc7c23 */ /* 0x000fe200080108c9 */
[----:B------:R-:W-:Y:S01]  /*4e10*/  FADD.FTZ R196, R199, R196 ;  /* 0x000000c4c7c47221 */ /* 0x000fe20000010000 */
[----:B------:R-:W4:Y:S01]  /*4e20*/  MUFU.EX2 R182, R182 ;  /* 0x000000b600b67308 */ /* 0x000f220000000800 */
        /* <DEDUP_REMOVED lines=22> */
[C---:B-----5:R-:W-:Y:S08]  /*4f90*/  HMMA.16816.F32.BF16 R136, R128.reuse, R132, RZ ;  /* 0x000000848088723c */ /* 0x060ff000000418ff */
[C---:B-1----:R-:W-:Y:S08]  /*4fa0*/  HMMA.16816.F32.BF16 R36, R128.reuse, R40, RZ ;  /* 0x000000288024723c */ /* 0x042ff000000418ff */
[C---:B------:R-:W-:Y:S08]  /*4fb0*/  HMMA.16816.F32.BF16 R52, R128.reuse, R56, RZ ;  /* 0x000000388034723c */ /* 0x040ff000000418ff */
        /* <DEDUP_REMOVED lines=23> */
[----:B----4-:R-:W-:Y:S01]  /*5130*/  F2FP.BF16.F32.PACK_AB R5, R182, R183 ;  /* 0x000000b7b605723e */ /* 0x010fe200000010ff */
        /* <DEDUP_REMOVED lines=246> */
[----:B------:R-:W1:Y:S01]  /*60a0*/  LDCU UR5, c[0x0][0x50c] ;  /* 0x0000a180ff0577ac */ /* 0x000e620008000800 */
[-C--:B------:R-:W-:Y:S01]  /*60b0*/  LEA.HI.X R15, R7, R10.reuse, R6, 0x1, P2 ;  /* 0x0000000a070f7211 */ /* 0x080fe200010f0c06 */
[----:B------:R-:W-:Y:S01]  /*60c0*/  LDGSTS.E.BYPASS.LTC128B.128 [R186+0x12000], desc[UR16][R18.64+0x80] ;  /* 0x1200008012ba7fae */ /* 0x000fe2000b981a10 */
[----:B------:R-:W-:Y:S01]  /*60d0*/  LEA.HI.X R13, R5, R10, R4, 0x1, P1 ;  /* 0x0000000a050d7211 */ /* 0x000fe200008f0c04 */
[----:B------:R-:W-:Y:S01]  /*60e0*/  UISETP.GT.U32.AND UP0, UPT, UR27, UR14, UPT ;  /* 0x0000000e1b00728c */ /* 0x000fe2000bf04070 */
[----:B------:R-:W-:Y:S01]  /*60f0*/  LEA R228, R228, UR6, 0x1 ;  /* 0x00000006e4e47c11 */ /* 0x000fe2000f8e08ff */
[----:B------:R-:W-:Y:S04]  /*6100*/  LDGSTS.E.BYPASS.LTC128B.128 [R186+0x14000], desc[UR16][R18.64+0x100] ;  /* 0x1400010012ba7fae */ /* 0x000fe8000b981a10 */
[----:B------:R-:W-:Y:S01]  /*6110*/  LDGSTS.E.BYPASS.LTC128B.128 [R186+0x16000], desc[UR16][R18.64+0x180] ;  /* 0x1600018012ba7fae */ /* 0x000fe2000b981a10 */
[----:B------:R-:W-:-:S02]  /*6120*/  IMAD.IADD R217, R187, 0x1, R228 ;  /* 0x00000001bbd97824 */ /* 0x000fc400078e02e4 */
[----:B------:R-:W-:Y:S01]  /*6130*/  IMAD.IADD R226, R189, 0x1, R228 ;  /* 0x00000001bde27824 */ /* 0x000fe200078e02e4 */
[----:B------:R-:W-:Y:S01]  /*6140*/  LDGSTS.E.BYPASS.LTC128B.128 [R186+0x10800], desc[UR16][R16.64] ;  /* 0x1080000010ba7fae */ /* 0x000fe2000b981a10 */
[C---:B------:R-:W-:Y:S02]  /*6150*/  IMAD.IADD R189, R187.reuse, 0x1, R218 ;  /* 0x00000001bbbd7824 */ /* 0x040fe400078e02da */
[----:B------:R-:W-:Y:S01]  /*6160*/  IMAD.IADD R191, R187, 0x1, R226 ;  /* 0x00000001bbbf7824 */ /* 0x000fe200078e02e2 */
        /* <DEDUP_REMOVED lines=17> */
[----:B------:R-:W1:Y:S04]  /*6280*/  LDSM.16.M88.4 R8, [R188+0x8000] ;  /* 0x00800000bc08783b */ /* 0x000e680000000200 */
[----:B------:R-:W1:Y:S04]  /*6290*/  LDSM.16.M88.4 R196, [R188+0x8800] ;  /* 0x00880000bcc4783b */ /* 0x000e680000000200 */
[----:B------:R-:W1:Y:S04]  /*62a0*/  LDSM.16.M88.4 R28, [R188+0x9000] ;  /* 0x00900000bc1c783b */ /* 0x000e680000000200 */
[----:B------:R-:W1:Y:S04]  /*62b0*/  LDSM.16.M88.4 R200, [R188+0x9800] ;  /* 0x00980000bcc8783b */ /* 0x000e680000000200 */
[----:B------:R-:W-:Y:S01]  /*62c0*/  LDSM.16.M88.4 R20, [R218+0x8000] ;  /* 0x00800000da14783b */ /* 0x000fe20000000200 */
        /* <DEDUP_REMOVED lines=23> */
[----:B------:R-:W-:Y:S07]  /*6440*/  LDSM.16.M88.4 R28, [R191] ;  /* 0x00000000bf1c783b */ /* 0x000fee0000000200 */
        /* <DEDUP_REMOVED lines=29> */
[----:B------:R-:W5:Y:S03]  /*6620*/  LDSM.16.M88.4 R28, [R188+0xb800] ;  /* 0x00b80000bc1c783b */ /* 0x000f660000000200 */
[C---:B-1----:R-:W-:Y:S08]  /*6630*/  HMMA.16816.F32.BF16 R12, R8.reuse, R16, R12 ;  /* 0x00000010080c723c */ /* 0x042ff0000004180c */
[C---:B------:R-:W-:Y:S01]  /*6640*/  HMMA.16816.F32.BF16 R24, R8.reuse, R18, R24 ;  /* 0x000000120818723c */ /* 0x040fe20000041818 */
[----:B------:R-:W-:Y:S07]  /*6650*/  LDSM.16.M88.4 R16, [R226+0x2000] ;  /* 0x00200000e210783b */ /* 0x000fee0000000200 */
[C---:B----4-:R-:W-:Y:S08]  /*6660*/  HMMA.16816.F32.BF16 R180, R8.reuse, R4, R180 ;  /* 0x0000000408b4723c */ /* 0x050ff000000418b4 */
[C---:B------:R-:W-:Y:S01]  /*6670*/  HMMA.16816.F32.BF16 R176, R8.reuse, R6, R176 ;  /* 0x0000000608b0723c */ /* 0x040fe200000418b0 */
[----:B------:R-:W1:Y:S07]  /*6680*/  LDSM.16.M88.4 R4, [R218+0xa000] ;  /* 0x00a00000da04783b */ /* 0x000e6e0000000200 */
[C---:B------:R-:W-:Y:S08]  /*6690*/  HMMA.16816.F32.BF16 R172, R8.reuse, R212, R172 ;  /* 0x000000d408ac723c */ /* 0x040ff000000418ac */
[C---:B------:R-:W-:Y:S01]  /*66a0*/  HMMA.16816.F32.BF16 R168, R8.reuse, R214, R168 ;  /* 0x000000d608a8723c */ /* 0x040fe200000418a8 */
[----:B------:R-:W-:Y:S07]  /*66b0*/  LDSM.16.M88.4 R212, [R220+0xd000] ;  /* 0x00d00000dcd4783b */ /* 0x000fee0000000200 */
[C---:B---3--:R-:W-:Y:S08]  /*66c0*/  HMMA.16816.F32.BF16 R32, R8.reuse, R192, R32 ;  /* 0x000000c00820723c */ /* 0x048ff00000041820 */
[----:B------:R-:W-:Y:S01]  /*66d0*/  HMMA.16816.F32.BF16 R208, R8, R194, R208 ;  /* 0x000000c208d0723c */ /* 0x000fe200000418d0 */
[----:B------:R-:W3:Y:S04]  /*66e0*/  LDSM.16.M88.4 R8, [R218+0xa800] ;  /* 0x00a80000da08783b */ /* 0x000ee80000000200 */
[----:B------:R-:W4:Y:S03]  /*66f0*/  LDSM.16.M88.4 R192, [R218+0xb000] ;  /* 0x00b00000dac0783b */ /* 0x000f260000000200 */
[C---:B--2---:R-:W-:Y:S08]  /*6700*/  HMMA.16816.F32.BF16 R12, R20.reuse, R196, R12 ;  /* 0x000000c4140c723c */ /* 0x044ff0000004180c */
[C---:B------:R-:W-:Y:S01]  /*6710*/  HMMA.16816.F32.BF16 R24, R20.reuse, R198, R24 ;  /* 0x000000c61418723c */ /* 0x040fe20000041818 */
[----:B------:R-:W2:Y:S07]  /*6720*/  LDSM.16.M88.4 R196, [R218+0xb800] ;  /* 0x00b80000dac4783b */ /* 0x000eae0000000200 */
[C---:B------:R-:W-:Y:S08]  /*6730*/  HMMA.16816.F32.BF16 R180, R20.reuse, R204, R180 ;  /* 0x000000cc14b4723c */ /* 0x040ff000000418b4 */
[C---:B------:R-:W-:Y:S01]  /*6740*/  HMMA.16816.F32.BF16 R176, R20.reuse, R206, R176 ;  /* 0x000000ce14b0723c */ /* 0x040fe200000418b0 */
[----:B------:R-:W-:Y:S07]  /*6750*/  LDSM.16.M88.4 R204, [R220+0xd800] ;  /* 0x00d80000dccc783b */ /* 0x000fee0000000200 */
[C---:B-----5:R-:W-:Y:S08]  /*6760*/  HMMA.16816.F32.BF16 R172, R20.reuse, R200, R172 ;  /* 0x000000c814ac723c */ /* 0x060ff000000418ac */
[C---:B------:R-:W-:Y:S01]  /*6770*/  HMMA.16816.F32.BF16 R168, R20.reuse, R202, R168 ;  /* 0x000000ca14a8723c */ /* 0x040fe200000418a8 */
[----:B------:R-:W-:Y:S07]  /*6780*/  LDSM.16.M88.4 R200, [R228+0x4000] ;  /* 0x00400000e4c8783b */ /* 0x000fee0000000200 */
[C---:B------:R-:W-:Y:S08]  /*6790*/  HMMA.16816.F32.BF16 R32, R20.reuse, R28, R32 ;  /* 0x0000001c1420723c */ /* 0x040ff00000041820 */
        /* <DEDUP_REMOVED lines=47> */
[----:B------:R-:W5:Y:S07]  /*6a90*/  LDSM.16.M88.4 R196, [R189+0xc000] ;  /* 0x00c00000bdc4783b */ /* 0x000f6e0000000200 */
        /* <DEDUP_REMOVED lines=11> */
[----:B------:R-:W-:Y:S01]  /*6b50*/  HMMA.16816.F32.BF16 R176, R20, R30, R176 ;  /* 0x0000001e14b0723c */ /* 0x000fe200000418b0 */
[----:B------:R-:W3:Y:S07]  /*6b60*/  LDSM.16.M88.4 R28, [R217+0x6000] ;  /* 0x00600000d91c783b */ /* 0x000eee0000000200 */
[C---:B-----5:R-:W-:Y:S08]  /*6b70*/  HMMA.16816.F32.BF16 R12, R212.reuse, R196, R12 ;  /* 0x000000c4d40c723c */ /* 0x060ff0000004180c */
[----:B------:R-:W-:Y:S01]  /*6b80*/  HMMA.16816.F32.BF16 R24, R212, R198, R24 ;  /* 0x000000c6d418723c */ /* 0x000fe20000041818 */
[----:B------:R-:W-:Y:S07]  /*6b90*/  LDSM.16.M88.4 R196, [R220+0xf000] ;  /* 0x00f00000dcc4783b */ /* 0x000fee0000000200 */
[C---:B------:R-:W-:Y:S08]  /*6ba0*/  HMMA.16816.F32.BF16 R172, R20.reuse, R200, R172 ;  /* 0x000000c814ac723c */ /* 0x040ff000000418ac */
[C---:B------:R-:W-:Y:S01]  /*6bb0*/  HMMA.16816.F32.BF16 R168, R20.reuse, R202, R168 ;  /* 0x000000ca14a8723c */ /* 0x040fe200000418a8 */
[----:B------:R-:W-:Y:S07]  /*6bc0*/  LDSM.16.M88.4 R200, [R220+0xe800] ;  /* 0x00e80000dcc8783b */ /* 0x000fee0000000200 */
[C---:B----4-:R-:W-:Y:S08]  /*6bd0*/  HMMA.16816.F32.BF16 R32, R20.reuse, R192, R32 ;  /* 0x000000c01420723c */ /* 0x050ff00000041820 */
[----:B------:R-:W-:Y:S01]  /*6be0*/  HMMA.16816.F32.BF16 R208, R20, R194, R208 ;  /* 0x000000c214d0723c */ /* 0x000fe200000418d0 */
[----:B------:R-:W-:Y:S04]  /*6bf0*/  LDSM.16.M88.4 R20, [R226+0x6000] ;  /* 0x00600000e214783b */ /* 0x000fe80000000200 */
[----:B------:R-:W-:Y:S03]  /*6c00*/  LDSM.16.M88.4 R192, [R220+0xf800] ;  /* 0x00f80000dcc0783b */ /* 0x000fe60000000200 */
[C---:B--2---:R-:W-:Y:S08]  /*6c10*/  HMMA.16816.F32.BF16 R180, R212.reuse, R16, R180 ;  /* 0x00000010d4b4723c */ /* 0x044ff000000418b4 */
[----:B------:R-:W-:Y:S01]  /*6c20*/  HMMA.16816.F32.BF16 R176, R212, R18, R176 ;  /* 0x00000012d4b0723c */ /* 0x000fe200000418b0 */
[----:B------:R-:W2:Y:S07]  /*6c30*/  LDSM.16.M88.4 R16, [R218+0xe000] ;  /* 0x00e00000da10783b */ /* 0x000eae0000000200 */
[C---:B-1----:R-:W-:Y:S08]  /*6c40*/  HMMA.16816.F32.BF16 R12, R204.reuse, R4, R12 ;  /* 0x00000004cc0c723c */ /* 0x042ff0000004180c */
[----:B------:R-:W-:Y:S01]  /*6c50*/  HMMA.16816.F32.BF16 R24, R204, R6, R24 ;  /* 0x00000006cc18723c */ /* 0x000fe20000041818 */
[----:B------:R-:W-:Y:S07]  /*6c60*/  LDSM.16.M88.4 R4, [R189+0xe000] ;  /* 0x00e00000bd04783b */ /* 0x000fee0000000200 */
[C---:B------:R-:W-:Y:S08]  /*6c70*/  HMMA.16816.F32.BF16 R172, R212.reuse, R8, R172 ;  /* 0x00000008d4ac723c */ /* 0x040ff000000418ac */
[----:B------:R-:W-:Y:S01]  /*6c80*/  HMMA.16816.F32.BF16 R168, R212, R10, R168 ;  /* 0x0000000ad4a8723c */ /* 0x000fe200000418a8 */
[----:B------:R1:W4:Y:S07]  /*6c90*/  LDSM.16.M88.4 R8, [R191+0x6000] ;  /* 0x00600000bf08783b */ /* 0x00032e0000000200 */
[----:B---3--:R-:W-:Y:S08]  /*6ca0*/  HMMA.16816.F32.BF16 R12, R28, R236, R12 ;  /* 0x000000ec1c0c723c */ /* 0x008ff0000004180c */
[C---:B------:R-:W-:Y:S08]  /*6cb0*/  HMMA.16816.F32.BF16 R32, R212.reuse, R240, R32 ;  /* 0x000000f0d420723c */ /* 0x040ff00000041820 */
[----:B------:R-:W-:Y:S01]  /*6cc0*/  HMMA.16816.F32.BF16 R212, R212, R242, R208 ;  /* 0x000000f2d4d4723c */ /* 0x000fe200000418d0 */
[----:B------:R-:W3:Y:S01]  /*6cd0*/  LDSM.16.M88.4 R208, [R188+0xe800] ;  /* 0x00e80000bcd0783b */ /* 0x000ee20000000200 */
[----:B-1----:R-:W-:-:S05]  /*6ce0*/  IMAD.SHL.U32 R191, R167, 0x2, RZ ;  /* 0x00000002a7bf7824 */ /* 0x002fca00078e00ff */
[----:B------:R-:W-:Y:S01]  /*6cf0*/  LOP3.LUT R191, R191, 0x6, RZ, 0xc0, !PT ;  /* 0x00000006bfbf7812 */ /* 0x000fe200078ec0ff */
[----:B------:R-:W-:Y:S08]  /*6d00*/  HMMA.16816.F32.BF16 R24, R28, R238, R24 ;  /* 0x000000ee1c18723c */ /* 0x000ff00000041818 */
[----:B--2---:R-:W-:Y:S08]  /*6d10*/  HMMA.16816.F32.BF16 R12, R20, R16, R12 ;  /* 0x00000010140c723c */ /* 0x004ff0000004180c */
[C---:B------:R-:W-:Y:S08]  /*6d20*/  HMMA.16816.F32.BF16 R172, R204.reuse, R196, R172 ;  /* 0x000000c4ccac723c */ /* 0x040ff000000418ac */
[C---:B------:R-:W-:Y:S01]  /*6d30*/  HMMA.16816.F32.BF16 R196, R204.reuse, R198, R168 ;  /* 0x000000c6ccc4723c */ /* 0x040fe200000418a8 */
[----:B------:R-:W1:Y:S07]  /*6d40*/  LDSM.16.M88.4 R168, [R218+0xe800] ;  /* 0x00e80000daa8783b */ /* 0x000e6e0000000200 */
[----:B------:R-:W-:Y:S08]  /*6d50*/  HMMA.16816.F32.BF16 R180, R204, R200, R180 ;  /* 0x000000c8ccb4723c */ /* 0x000ff000000418b4 */
[----:B------:R-:W-:Y:S01]  /*6d60*/  HMMA.16816.F32.BF16 R24, R20, R18, R24 ;  /* 0x000000121418723c */ /* 0x000fe20000041818 */
[----:B------:R-:W-:Y:S07]  /*6d70*/  LDSM.16.M88.4 R16, [R189+0xe800] ;  /* 0x00e80000bd10783b */ /* 0x000fee0000000200 */
[----:B------:R-:W-:Y:S01]  /*6d80*/  HMMA.16816.F32.BF16 R176, R204, R202, R176 ;  /* 0x000000caccb0723c */ /* 0x000fe200000418b0 */
[----:B------:R-:W2:Y:S07]  /*6d90*/  LDSM.16.M88.4 R200, [R188+0xf000] ;  /* 0x00f00000bcc8783b */ /* 0x000eae0000000200 */
[----:B----4-:R-:W-:Y:S08]  /*6da0*/  HMMA.16816.F32.BF16 R12, R8, R4, R12 ;  /* 0x00000004080c723c */ /* 0x010ff0000004180c */
[----:B---3--:R-:W-:Y:S08]  /*6db0*/  HMMA.16816.F32.BF16 R180, R28, R208, R180 ;  /* 0x000000d01cb4723c */ /* 0x008ff000000418b4 */
[----:B------:R-:W-:Y:S01]  /*6dc0*/  HMMA.16816.F32.BF16 R24, R8, R6, R24 ;  /* 0x000000060818723c */ /* 0x000fe20000041818 */
[----:B------:R-:W3:Y:S02]  /*6dd0*/  LDSM.16.M88.4 R4, [R218+0xf000] ;  /* 0x00f00000da04783b */ /* 0x000ee40000000200 */
[----:B------:R-:W-:Y:S01]  /*6de0*/  FMUL.FTZ R12, R12, UR5 ;  /* 0x000000050c0c7c20 */ /* 0x000fe20008410000 */
[----:B------:R-:W-:Y:S01]  /*6df0*/  FMUL.FTZ R13, R13, UR5 ;  /* 0x000000050d0d7c20 */ /* 0x000fe20008410000 */
[----:B------:R-:W-:-:S03]  /*6e00*/  FMUL.FTZ R14, R14, UR5 ;  /* 0x000000050e0e7c20 */ /* 0x000fc60008410000 */
[----:B------:R-:W-:Y:S08]  /*6e10*/  HMMA.16816.F32.BF16 R176, R28, R210, R176 ;  /* 0x000000d21cb0723c */ /* 0x000ff000000418b0 */
[----:B------:R-:W-:Y:S01]  /*6e20*/  HMMA.16816.F32.BF16 R32, R204, R192, R32 ;  /* 0x000000c0cc20723c */ /* 0x000fe20000041820 */
[----:B------:R-:W4:Y:S02]  /*6e30*/  MUFU.TANH R193, R12 ;  /* 0x0000000c00c17308 */ /* 0x000f240000002400 */
[----:B------:R-:W-:Y:S01]  /*6e40*/  FMUL.FTZ R24, R24, UR5 ;  /* 0x0000000518187c20 */ /* 0x000fe20008410000 */
[----:B------:R-:W-:-:S04]  /*6e50*/  FMUL.FTZ R25, R25, UR5 ;  /* 0x0000000519197c20 */ /* 0x000fc80008410000 */
[----:B-1----:R-:W-:Y:S01]  /*6e60*/  HMMA.16816.F32.BF16 R180, R20, R168, R180 ;  /* 0x000000a814b4723c */ /* 0x002fe200000418b4 */
[----:B------:R-:W1:Y:S01]  /*6e70*/  MUFU.TANH R192, R13 ;  /* 0x0000000d00c07308 */ /* 0x000e620000002400 */
[----:B------:R-:W-:-:S04]  /*6e80*/  IMAD.U32 R168, RZ, RZ, UR19 ;  /* 0x00000013ffa87e24 */ /* 0x000fc8000f8e00ff */
[----:B------:R-:W-:Y:S02]  /*6e90*/  IMAD R168, R168, 0x40, R191 ;  /* 0x00000040a8a87824 */ /* 0x000fe400078e02bf */
[----:B------:R-:W-:Y:S01]  /*6ea0*/  HMMA.16816.F32.BF16 R212, R204, R194, R212 ;  /* 0x000000c2ccd4723c */ /* 0x000fe200000418d4 */
[----:B------:R5:W1:Y:S01]  /*6eb0*/  MUFU.TANH R169, R14 ;  /* 0x0000000e00a97308 */ /* 0x000a620000002400 */
[----:B------:R-:W-:-:S06]  /*6ec0*/  FMUL.FTZ R194, R15, UR5 ;  /* 0x000000050fc27c20 */ /* 0x000fcc0008410000 */
[----:B------:R-:W-:Y:S01]  /*6ed0*/  HMMA.16816.F32.BF16 R176, R20, R170, R176 ;  /* 0x000000aa14b0723c */ /* 0x000fe200000418b0 */
[----:B------:R-:W1:Y:S01]  /*6ee0*/  MUFU.TANH R171, R24 ;  /* 0x0000001800ab7308 */ /* 0x000e620000002400 */
[----:B------:R-:W-:-:S06]  /*6ef0*/  VIADD R170, R223, 0x8 ;  /* 0x00000008dfaa7836 */ /* 0x000fcc0000000000 */
[----:B--2---:R-:W-:Y:S01]  /*6f00*/  HMMA.16816.F32.BF16 R172, R28, R200, R172 ;  /* 0x000000c81cac723c */ /* 0x004fe200000418ac */
[----:B------:R2:W-:Y:S01]  /*6f10*/  MUFU.TANH R204, R25 ;  /* 0x0000001900cc7308 */ /* 0x0005e20000002400 */
[----:B------:R-:W-:Y:S01]  /*6f20*/  FMUL.FTZ R201, R26, UR5 ;  /* 0x000000051ac97c20 */ /* 0x000fe20008410000 */
[----:B-----5:R-:W5:Y:S01]  /*6f30*/  LDSM.16.M88.4 R12, [R188+0xf800] ;  /* 0x00f80000bc0c783b */ /* 0x020f620000000200 */
[----:B------:R-:W-:-:S04]  /*6f40*/  FMUL.FTZ R200, R27, UR5 ;  /* 0x000000051bc87c20 */ /* 0x000fc80008410000 */
[----:B------:R-:W-:Y:S01]  /*6f50*/  HMMA.16816.F32.BF16 R180, R8, R16, R180 ;  /* 0x0000001008b4723c */ /* 0x000fe200000418b4 */
[C---:B------:R-:W-:Y:S01]  /*6f60*/  VIADD R17, R168.reuse, 0xffffff80 ;  /* 0xffffff80a8117836 */ /* 0x040fe20000000000 */
[----:B------:R-:W-:Y:S01]  /*6f70*/  MUFU.TANH R194, R194 ;  /* 0x000000c200c27308 */ /* 0x000fe20000002400 */
[----:B------:R-:W-:-:S03]  /*6f80*/  VIADD R16, R168, 0xffffff81 ;  /* 0xffffff81a8107836 */ /* 0x000fc60000000000 */
[-C--:B------:R-:W-:Y:S02]  /*6f90*/  ISETP.GT.AND P3, PT, R223, R17.reuse, PT ;  /* 0x00000011df00720c */ /* 0x080fe40003f64270 */
[----:B------:R-:W-:Y:S01]  /*6fa0*/  ISETP.GE.AND P5, PT, R17, R222, PT ;  /* 0x000000de1100720c */ /* 0x000fe20003fa6270 */
[----:B------:R-:W-:Y:S01]  /*6fb0*/  HMMA.16816.F32.BF16 R176, R8, R18, R176 ;  /* 0x0000001208b0723c */ /* 0x000fe200000418b0 */
[----:B----4-:R-:W-:Y:S01]  /*6fc0*/  FSEL R193, R193, -INF , !P3 ;  /* 0xff800000c1c17808 */ /* 0x010fe20005800000 */
[----:B--2---:R-:W2:Y:S01]  /*6fd0*/  LDSM.16.M88.4 R24, [R189+0xf000] ;  /* 0x00f00000bd18783b */ /* 0x004ea20000000200 */
[----:B------:R-:W-:Y:S01]  /*6fe0*/  ISETP.GT.AND P6, PT, R170, R17, PT ;  /* 0x00000011aa00720c */ /* 0x000fe20003fc4270 */
[----:B------:R-:W4:Y:S01]  /*6ff0*/  MUFU.TANH R201, R201 ;  /* 0x000000c900c97308 */ /* 0x000f220000002400 */
[----:B------:R-:W-:Y:S02]  /*7000*/  ISETP.GT.AND P2, PT, R223, R16, PT ;  /* 0x00000010df00720c */ /* 0x000fe40003f44270 */
[----:B------:R-:W-:Y:S01]  /*7010*/  FSEL R193, R193, -INF , !P5 ;  /* 0xff800000c1c17808 */ /* 0x000fe20006800000 */
[----:B---3--:R-:W-:Y:S01]  /*7020*/  HMMA.16816.F32.BF16 R172, R20, R4, R172 ;  /* 0x0000000414ac723c */ /* 0x008fe200000418ac */
[-C--:B------:R-:W-:Y:S01]  /*7030*/  ISETP.GE.AND P1, PT, R17, R221.reuse, PT ;  /* 0x000000dd1100720c */ /* 0x080fe20003f26270 */
[----:B------:R-:W-:Y:S01]  /*7040*/  VIADD R4, R168, 0xffffff88 ;  /* 0xffffff88a8047836 */ /* 0x000fe20000000000 */
[----:B------:R-:W-:Y:S01]  /*7050*/  ISETP.GE.AND P4, PT, R16, R222, PT ;  /* 0x000000de1000720c */ /* 0x000fe20003f86270 */
[----:B------:R-:W-:Y:S01]  /*7060*/  FMUL.FTZ R180, R180, UR5 ;  /* 0x00000005b4b47c20 */ /* 0x000fe20008410000 */
[-C--:B------:R-:W-:Y:S01]  /*7070*/  ISETP.GE.AND P3, PT, R16, R221.reuse, PT ;  /* 0x000000dd1000720c */ /* 0x080fe20003f66270 */
[----:B------:R-:W3:Y:S01]  /*7080*/  MUFU.TANH R200, R200 ;  /* 0x000000c800c87308 */ /* 0x000ee20000002400 */
[----:B------:R-:W-:Y:S01]  /*7090*/  ISETP.GT.AND P5, PT, R170, R16, PT ;  /* 0x00000010aa00720c */ /* 0x000fe20003fa4270 */
[C---:B------:R-:W-:Y:S01]  /*70a0*/  HMMA.16816.F32.BF16 R196, R28.reuse, R202, R196 ;  /* 0x000000ca1cc4723c */ /* 0x040fe200000418c4 */
[----:B------:R-:W3:Y:S01]  /*70b0*/  LDSM.16.M88.4 R16, [R218+0xf800] ;  /* 0x00f80000da10783b */ /* 0x000ee20000000200 */
[----:B-1----:R-:W-:Y:S01]  /*70c0*/  FSEL R192, R192, -INF , !P2 ;  /* 0xff800000c0c07808 */ /* 0x002fe20005000000 */
[----:B------:R-:W-:Y:S01]  /*70d0*/  FMUL.FTZ R181, R181, UR5 ;  /* 0x00000005b5b57c20 */ /* 0x000fe20008410000 */
[----:B------:R-:W-:Y:S01]  /*70e0*/  ISETP.GE.AND P2, PT, R4, R222, PT ;  /* 0x000000de0400720c */ /* 0x000fe20003f46270 */
[----:B------:R-:W-:Y:S01]  /*70f0*/  FMUL.FTZ R182, R182, UR5 ;  /* 0x00000005b6b67c20 */ /* 0x000fe20008410000 */
[----:B------:R-:W-:Y:S01]  /*7100*/  FSEL R195, R192, -INF , !P4 ;  /* 0xff800000c0c37808 */ /* 0x000fe20006000000 */
[----:B------:R-:W1:Y:S01]  /*7110*/  MUFU.TANH R180, R180 ;  /* 0x000000b400b47308 */ /* 0x000e620000002400 */
[-C--:B------:R-:W-:Y:S01]  /*7120*/  ISETP.GT.AND P4, PT, R170, R4.reuse, PT ;  /* 0x00000004aa00720c */ /* 0x080fe20003f84270 */
[----:B------:R-:W-:Y:S01]  /*7130*/  FMUL.FTZ R176, R176, UR5 ;  /* 0x00000005b0b07c20 */ /* 0x000fe20008410000 */
[----:B-----5:R-:W-:Y:S01]  /*7140*/  HMMA.16816.F32.BF16 R32, R28, R12, R32 ;  /* 0x0000000c1c20723c */ /* 0x020fe20000041820 */
[----:B------:R-:W-:Y:S01]  /*7150*/  FSEL R13, R169, -INF , !P6 ;  /* 0xff800000a90d7808 */ /* 0x000fe20007000000 */
[----:B------:R-:W-:Y:S01]  /*7160*/  FMUL.FTZ R183, R183, UR5 ;  /* 0x00000005b7b77c20 */ /* 0x000fe20008410000 */
[----:B------:R-:W-:Y:S01]  /*7170*/  ISETP.GT.AND P6, PT, R223, R4, PT ;  /* 0x00000004df00720c */ /* 0x000fe20003fc4270 */
[----:B------:R-:W-:Y:S01]  /*7180*/  FMUL.FTZ R177, R177, UR5 ;  /* 0x00000005b1b17c20 */ /* 0x000fe20008410000 */
[----:B------:R-:W-:Y:S01]  /*7190*/  FSEL R13, R13, -INF , !P1 ;  /* 0xff8000000d0d7808 */ /* 0x000fe20004800000 */
[----:B------:R-:W-:Y:S01]  /*71a0*/  MUFU.TANH R181, R181 ;  /* 0x000000b500b57308 */ /* 0x000fe20000002400 */
[----:B------:R-:W-:Y:S01]  /*71b0*/  ISETP.GE.AND P1, PT, R4, R221, PT ;  /* 0x000000dd0400720c */ /* 0x000fe20003f26270 */
[C---:B------:R-:W-:Y:S01]  /*71c0*/  VIADD R4, R168.reuse, 0xffffff89 ;  /* 0xffffff89a8047836 */ /* 0x040fe20000000000 */
[----:B------:R-:W-:Y:S01]  /*71d0*/  FSEL R207, R171, -INF , !P6 ;  /* 0xff800000abcf7808 */ /* 0x000fe20007000000 */
[----:B------:R-:W-:Y:S01]  /*71e0*/  HMMA.16816.F32.BF16 R196, R20, R6, R196 ;  /* 0x0000000614c4723c */ /* 0x000fe200000418c4 */
[----:B----4-:R-:W-:Y:S01]  /*71f0*/  FSEL R201, R201, -INF , !P4 ;  /* 0xff800000c9c97808 */ /* 0x010fe20006000000 */
[----:B------:R-:W-:Y:S01]  /*7200*/  VIADD R169, R168, 0xffffff91 ;  /* 0xffffff91a8a97836 */ /* 0x000fe20000000000 */
[----:B------:R-:W-:Y:S01]  /*7210*/  FSEL R207, R207, -INF , !P2 ;  /* 0xff800000cfcf7808 */ /* 0x000fe20005000000 */
[----:B------:R-:W4:Y:S01]  /*7220*/  MUFU.TANH R182, R182 ;  /* 0x000000b600b67308 */ /* 0x000f220000002400 */
[----:B------:R-:W-:Y:S01]  /*7230*/  ISETP.GE.AND P6, PT, R4, R222, PT ;  /* 0x000000de0400720c */ /* 0x000fe20003fc6270 */
[----:B------:R-:W-:Y:S01]  /*7240*/  FMUL.FTZ R171, R178, UR5 ;  /* 0x00000005b2ab7c20 */ /* 0x000fe20008410000 */
[-C--:B------:R-:W-:Y:S01]  /*7250*/  ISETP.GT.AND P2, PT, R170, R4.reuse, PT ;  /* 0x00000004aa00720c */ /* 0x080fe20003f44270 */
[----:B--2---:R-:W-:Y:S01]  /*7260*/  HMMA.16816.F32.BF16 R172, R8, R24, R172 ;  /* 0x0000001808ac723c */ /* 0x004fe200000418ac */
[----:B------:R-:W-:Y:S01]  /*7270*/  FSEL R25, R194, -INF , !P5 ;  /* 0xff800000c2197808 */ /* 0x000fe20006800000 */
[----:B------:R-:W-:Y:S01]  /*7280*/  FMUL.FTZ R178, R179, UR5 ;  /* 0x00000005b3b27c20 */ /* 0x000fe20008410000 */
[----:B------:R-:W-:Y:S01]  /*7290*/  ISETP.GT.AND P5, PT, R223, R4, PT ;  /* 0x00000004df00720c */ /* 0x000fe20003fa4270 */
[----:B------:R-:W-:Y:S01]  /*72a0*/  MUFU.TANH R12, R183 ;  /* 0x000000b7000c7308 */ /* 0x000fe20000002400 */
[----:B------:R-:W-:-:S02]  /*72b0*/  FSEL R25, R25, -INF , !P3 ;  /* 0xff80000019197808 */ /* 0x000fc40005800000 */
[-C--:B------:R-:W-:Y:S01]  /*72c0*/  ISETP.GE.AND P3, PT, R4, R221.reuse, PT ;  /* 0x000000dd0400720c */ /* 0x080fe20003f66270 */
[----:B------:R-:W-:Y:S01]  /*72d0*/  VIADD R4, R168, 0xffffff90 ;  /* 0xffffff90a8047836 */ /* 0x000fe20000000000 */
[----:B------:R-:W-:Y:S01]  /*72e0*/  FSEL R204, R204, -INF , !P5 ;  /* 0xff800000cccc7808 */ /* 0x000fe20006800000 */
[----:B------:R-:W-:Y:S01]  /*72f0*/  HMMA.16816.F32.BF16 R212, R28, R14, R212 ;  /* 0x0000000e1cd4723c */ /* 0x000fe200000418d4 */
[----:B------:R-:W-:Y:S01]  /*7300*/  FSEL R203, R201, -INF , !P1 ;  /* 0xff800000c9cb7808 */ /* 0x000fe20004800000 */
[----:B------:R-:W2:Y:S01]  /*7310*/  MUFU.TANH R176, R176 ;  /* 0x000000b000b07308 */ /* 0x000ea20000002400 */
[----:B------:R-:W-:Y:S01]  /*7320*/  FSEL R243, R204, -INF , !P6 ;  /* 0xff800000ccf37808 */ /* 0x000fe20007000000 */
[----:B------:R-:W-:Y:S01]  /*7330*/  VIADD R28, R168, 0xffffffa0 ;  /* 0xffffffa0a81c7836 */ /* 0x000fe20000000000 */
[C---:B------:R-:W-:Y:S02]  /*7340*/  ISETP.GT.AND P4, PT, R223.reuse, R4, PT ;  /* 0x00000004df00720c */ /* 0x040fe40003f84270 */
[C---:B------:R-:W-:Y:S01]  /*7350*/  ISETP.GE.AND P5, PT, R4.reuse, R222, PT ;  /* 0x000000de0400720c */ /* 0x040fe20003fa6270 */
[----:B---3--:R-:W-:Y:S01]  /*7360*/  HMMA.16816.F32.BF16 R32, R20, R16, R32 ;  /* 0x000000101420723c */ /* 0x008fe20000041820 */
[----:B------:R-:W-:Y:S01]  /*7370*/  ISETP.GE.AND P1, PT, R4, R221, PT ;  /* 0x000000dd0400720c */ /* 0x000fe20003f26270 */
[----:B------:R1:W-:Y:S01]  /*7380*/  MUFU.TANH R24, R177 ;  /* 0x000000b100187308 */ /* 0x0003e20000002400 */
[----:B------:R-:W-:Y:S01]  /*7390*/  ISETP.GT.AND P6, PT, R170, R4, PT ;  /* 0x00000004aa00720c */ /* 0x000fe20003fc4270 */
[----:B------:R-:W-:Y:S01]  /*73a0*/  FMUL.FTZ R179, R172, UR5 ;  /* 0x00000005acb37c20 */ /* 0x000fe20008410000 */
[----:B------:R-:W3:Y:S01]  /*73b0*/  LDSM.16.M88.4 R4, [R189+0xf800] ;  /* 0x00f80000bd04783b */ /* 0x000ee20000000200 */
[----:B------:R-:W-:Y:S01]  /*73c0*/  FSEL R17, R200, -INF , !P2 ;  /* 0xff800000c8117808 */ /* 0x000fe20005000000 */
[----:B------:R-:W-:Y:S01]  /*73d0*/  VIADD R172, R168, 0xffffff98 ;  /* 0xffffff98a8ac7836 */ /* 0x000fe20000000000 */
[----:B------:R-:W-:Y:S01]  /*73e0*/  ISETP.GT.AND P2, PT, R223, R169, PT ;  /* 0x000000a9df00720c */ /* 0x000fe20003f44270 */
[----:B------:R-:W-:Y:S01]  /*73f0*/  HMMA.16816.F32.BF16 R196, R8, R26, R196 ;  /* 0x0000001a08c4723c */ /* 0x000fe200000418c4 */
[----:B------:R-:W-:Y:S01]  /*7400*/  FSEL R17, R17, -INF , !P3 ;  /* 0xff80000011117808 */ /* 0x000fe20005800000 */
[----:B------:R5:W-:Y:S01]  /*7410*/  MUFU.TANH R16, R179 ;  /* 0x000000b300107308 */ /* 0x000be20000002400 */
[----:B------:R-:W-:Y:S01]  /*7420*/  ISETP.GE.AND P3, PT, R169, R221, PT ;  /* 0x000000dda900720c */ /* 0x000fe20003f66270 */
[----:B------:R-:W-:Y:S01]  /*7430*/  FMUL.FTZ R27, R174, UR5 ;  /* 0x00000005ae1b7c20 */ /* 0x000fe20008410000 */
[----:B------:R-:W-:Y:S01]  /*7440*/  FMUL.FTZ R173, R173, UR5 ;  /* 0x00000005adad7c20 */ /* 0x000fe20008410000 */
[----:B------:R-:W-:Y:S01]  /*7450*/  FMUL.FTZ R175, R175, UR5 ;  /* 0x00000005afaf7c20 */ /* 0x000fe20008410000 */
[----:B------:R-:W-:-:S04]  /*7460*/  DEPBAR.LE SB0, 0x0 ;  /* 0x000080000000791a */ /* 0x000fc80000000000 */
[----:B-1----:R-:W-:Y:S01]  /*7470*/  FSEL R177, R180, -INF , !P4 ;  /* 0xff800000b4b17808 */ /* 0x002fe20006000000 */
[----:B------:R-:W1:Y:S01]  /*7480*/  MUFU.TANH R171, R171 ;  /* 0x000000ab00ab7308 */ /* 0x000e620000002400 */
[----:B------:R-:W-:Y:S01]  /*7490*/  ISETP.GE.AND P4, PT, R169, R222, PT ;  /* 0x000000dea900720c */ /* 0x000fe20003f86270 */
[----:B------:R-:W-:Y:S01]  /*74a0*/  HMMA.16816.F32.BF16 R212, R20, R18, R212 ;  /* 0x0000001214d4723c */ /* 0x000fe200000418d4 */
[----:B------:R-:W-:Y:S01]  /*74b0*/  FSEL R177, R177, -INF , !P5 ;  /* 0xff800000b1b17808 */ /* 0x000fe20006800000 */
[----:B------:R-:W-:Y:S01]  /*74c0*/  VIADD R20, R168, 0xffffffa9 ;  /* 0xffffffa9a8147836 */ /* 0x000fe20000000000 */
[----:B------:R-:W-:Y:S02]  /*74d0*/  ISETP.GT.AND P5, PT, R170, R169, PT ;  /* 0x000000a9aa00720c */ /* 0x000fe40003fa4270 */
[----:B----4-:R-:W-:Y:S01]  /*74e0*/  FSEL R169, R182, -INF , !P6 ;  /* 0xff800000b6a97808 */ /* 0x010fe20007000000 */
[----:B------:R-:W4:Y:S01]  /*74f0*/  MUFU.TANH R178, R178 ;  /* 0x000000b200b27308 */ /* 0x000f220000002400 */
[----:B-----5:R-:W-:Y:S01]  /*7500*/  FSEL R179, R181, -INF , !P2 ;  /* 0xff800000b5b37808 */ /* 0x020fe20005000000 */
[----:B------:R-:W-:Y:S01]  /*7510*/  FMUL.FTZ R15, R196, UR5 ;  /* 0x00000005c40f7c20 */ /* 0x000fe20008410000 */
[----:B------:R-:W-:Y:S01]  /*7520*/  FSEL R169, R169, -INF , !P1 ;  /* 0xff800000a9a97808 */ /* 0x000fe20004800000 */
[----:B------:R-:W-:Y:S01]  /*7530*/  FMUL.FTZ R14, R197, UR5 ;  /* 0x00000005c50e7c20 */ /* 0x000fe20008410000 */
[----:B------:R-:W-:Y:S01]  /*7540*/  FSEL R179, R179, -INF , !P4 ;  /* 0xff800000b3b37808 */ /* 0x000fe20006000000 */
[----:B------:R-:W-:Y:S01]  /*7550*/  FMUL.FTZ R18, R198, UR5 ;  /* 0x00000005c6127c20 */ /* 0x000fe20008410000 */
[----:B------:R-:W-:Y:S01]  /*7560*/  ISETP.GT.AND P6, PT, R223, R172, PT ;  /* 0x000000acdf00720c */ /* 0x000fe20003fc4270 */
[----:B------:R5:W-:Y:S01]  /*7570*/  MUFU.TANH R26, R173 ;  /* 0x000000ad001a7308 */ /* 0x000be20000002400 */
[C---:B------:R-:W-:Y:S01]  /*7580*/  ISETP.GE.AND P2, PT, R172.reuse, R222, PT ;  /* 0x000000deac00720c */ /* 0x040fe20003f46270 */
[----:B------:R-:W-:Y:S01]  /*7590*/  FMUL.FTZ R199, R199, UR5 ;  /* 0x00000005c7c77c20 */ /* 0x000fe20008410000 */
[----:B------:R-:W-:-:S02]  /*75a0*/  ISETP.GE.AND P1, PT, R172, R221, PT ;  /* 0x000000ddac00720c */ /* 0x000fc40003f26270 */
[----:B------:R-:W-:Y:S01]  /*75b0*/  ISETP.GT.AND P4, PT, R170, R172, PT ;  /* 0x000000acaa00720c */ /* 0x000fe20003f84270 */
[----:B------:R-:W-:Y:S01]  /*75c0*/  VIADD R172, R168, 0xffffff99 ;  /* 0xffffff99a8ac7836 */ /* 0x000fe20000000000 */
[----:B--2---:R-:W-:Y:S01]  /*75d0*/  FSEL R176, R176, -INF , !P6 ;  /* 0xff800000b0b07808 */ /* 0x004fe20007000000 */
[----:B------:R-:W2:Y:S01]  /*75e0*/  MUFU.TANH R27, R27 ;  /* 0x0000001b001b7308 */ /* 0x000ea20000002400 */
[----:B---3--:R-:W-:Y:S01]  /*75f0*/  HMMA.16816.F32.BF16 R32, R8, R4, R32 ;  /* 0x000000040820723c */ /* 0x008fe20000041820 */
[----:B------:R-:W-:Y:S01]  /*7600*/  VIADD R5, R168, 0xffffffa1 ;  /* 0xffffffa1a8057836 */ /* 0x000fe20000000000 */
[----:B------:R-:W-:Y:S01]  /*7610*/  FSEL R201, R176, -INF , !P2 ;  /* 0xff800000b0c97808 */ /* 0x000fe20005000000 */
[----:B------:R-:W-:Y:S01]  /*7620*/  VIADD R4, R168, 0xffffffa8 ;  /* 0xffffffa8a8047836 */ /* 0x000fe20000000000 */
[----:B------:R-:W-:Y:S02]  /*7630*/  ISETP.GE.AND P6, PT, R172, R222, PT ;  /* 0x000000deac00720c */ /* 0x000fe40003fc6270 */
[----:B------:R-:W-:Y:S01]  /*7640*/  ISETP.GT.AND P2, PT, R170, R172, PT ;  /* 0x000000acaa00720c */ /* 0x000fe20003f44270 */
[----:B------:R-:W-:Y:S01]  /*7650*/  MUFU.TANH R15, R15 ;  /* 0x0000000f000f7308 */ /* 0x000fe20000002400 */
[----:B-1----:R-:W-:-:S02]  /*7660*/  FSEL R171, R171, -INF , !P4 ;  /* 0xff800000abab7808 */ /* 0x002fc40006000000 */
[----:B-----5:R-:W-:Y:S02]  /*7670*/  FSEL R173, R12, -INF , !P5 ;  /* 0xff8000000cad7808 */ /* 0x020fe40006800000 */
[C---:B------:R-:W-:Y:S02]  /*7680*/  ISETP.GT.AND P5, PT, R223.reuse, R172, PT ;  /* 0x000000acdf00720c */ /* 0x040fe40003fa4270 */
[-C--:B------:R-:W-:Y:S01]  /*7690*/  ISETP.GT.AND P4, PT, R223, R28.reuse, PT ;  /* 0x0000001cdf00720c */ /* 0x080fe20003f84270 */
[----:B------:R4:W1:Y:S01]  /*76a0*/  MUFU.TANH R12, R175 ;  /* 0x000000af000c7308 */ /* 0x0008620000002400 */
[----:B------:R-:W-:Y:S02]  /*76b0*/  FSEL R24, R24, -INF , !P5 ;  /* 0xff80000018187808 */ /* 0x000fe40006800000 */
[----:B------:R-:W-:Y:S01]  /*76c0*/  FSEL R173, R173, -INF , !P3 ;  /* 0xff800000adad7808 */ /* 0x000fe20005800000 */
[----:B------:R-:W-:Y:S01]  /*76d0*/  FMUL.FTZ R19, R32, UR5 ;  /* 0x0000000520137c20 */ /* 0x000fe20008410000 */
[----:B------:R-:W-:Y:S01]  /*76e0*/  FSEL R205, R24, -INF , !P6 ;  /* 0xff80000018cd7808 */ /* 0x000fe20007000000 */
[----:B------:R-:W-:Y:S01]  /*76f0*/  FMUL.FTZ R33, R33, UR5 ;  /* 0x0000000521217c20 */ /* 0x000fe20008410000 */
[----:B------:R-:W-:Y:S01]  /*7700*/  ISETP.GT.AND P6, PT, R170, R28, PT ;  /* 0x0000001caa00720c */ /* 0x000fe20003fc4270 */
[----:B------:R-:W3:Y:S01]  /*7710*/  MUFU.TANH R14, R14 ;  /* 0x0000000e000e7308 */ /* 0x000ee20000002400 */
[----:B------:R-:W-:-:S02]  /*7720*/  FSEL R171, R171, -INF , !P1 ;  /* 0xff800000abab7808 */ /* 0x000fc40004800000 */
[----:B------:R-:W-:Y:S02]  /*7730*/  FSEL R16, R16, -INF , !P4 ;  /* 0xff80000010107808 */ /* 0x000fe40006000000 */
[----:B------:R-:W-:Y:S02]  /*7740*/  ISETP.GE.AND P3, PT, R172, R221, PT ;  /* 0x000000ddac00720c */ /* 0x000fe40003f66270 */
[----:B------:R-:W-:Y:S01]  /*7750*/  ISETP.GE.AND P5, PT, R28, R222, PT ;  /* 0x000000de1c00720c */ /* 0x000fe20003fa6270 */
[----:B------:R-:W5:Y:S01]  /*7760*/  MUFU.TANH R18, R18 ;  /* 0x0000001200127308 */ /* 0x000f620000002400 */
[----:B------:R-:W-:Y:S01]  /*7770*/  BAR.SYNC.DEFER_BLOCKING 0x0 ;  /* 0x0000000000007b1d */ /* 0x000fe20000010000 */
[----:B----4-:R-:W-:Y:S02]  /*7780*/  FSEL R175, R178, -INF , !P2 ;  /* 0xff800000b2af7808 */ /* 0x010fe40005000000 */
[----:B------:R-:W-:Y:S02]  /*7790*/  ISETP.GT.AND P2, PT, R223, R5, PT ;  /* 0x00000005df00720c */ /* 0x000fe40003f44270 */
[----:B------:R-:W-:-:S02]  /*77a0*/  ISETP.GE.AND P1, PT, R28, R221, PT ;  /* 0x000000dd1c00720c */ /* 0x000fc40003f26270 */
[----:B------:R-:W-:Y:S01]  /*77b0*/  ISETP.GE.AND P4, PT, R5, R222, PT ;  /* 0x000000de0500720c */ /* 0x000fe20003f86270 */
[----:B------:R-:W-:Y:S01]  /*77c0*/  MUFU.TANH R19, R19 ;  /* 0x0000001300137308 */ /* 0x000fe20000002400 */
[----:B--2---:R-:W-:Y:S02]  /*77d0*/  FSEL R27, R27, -INF , !P6 ;  /* 0xff8000001b1b7808 */ /* 0x004fe40007000000 */
[----:B------:R-:W-:Y:S02]  /*77e0*/  FSEL R26, R26, -INF , !P2 ;  /* 0xff8000001a1a7808 */ /* 0x000fe40005000000 */
[----:B------:R-:W-:Y:S02]  /*77f0*/  FSEL R175, R175, -INF , !P3 ;  /* 0xff800000afaf7808 */ /* 0x000fe40005800000 */
[----:B------:R-:W-:Y:S01]  /*7800*/  FSEL R239, R16, -INF , !P5 ;  /* 0xff80000010ef7808 */ /* 0x000fe20006800000 */
[----:B------:R-:W-:Y:S01]  /*7810*/  MUFU.TANH R33, R33 ;  /* 0x0000002100217308 */ /* 0x000fe20000002400 */
[----:B------:R-:W-:-:S02]  /*7820*/  FSEL R217, R27, -INF , !P1 ;  /* 0xff8000001bd97808 */ /* 0x000fc40004800000 */
[----:B------:R-:W-:Y:S02]  /*7830*/  FSEL R241, R26, -INF , !P4 ;  /* 0xff8000001af17808 */ /* 0x000fe40006000000 */
[----:B------:R-:W-:Y:S02]  /*7840*/  ISETP.GE.AND P3, PT, R5, R221, PT ;  /* 0x000000dd0500720c */ /* 0x000fe40003f66270 */
[----:B------:R-:W-:Y:S01]  /*7850*/  ISETP.GT.AND P5, PT, R170, R5, PT ;  /* 0x00000005aa00720c */ /* 0x000fe20003fa4270 */
[----:B------:R-:W2:Y:S01]  /*7860*/  MUFU.TANH R16, R199 ;  /* 0x000000c700107308 */ /* 0x000ea20000002400 */
[----:B------:R-:W-:Y:S02]  /*7870*/  ISETP.GT.AND P6, PT, R223, R4, PT ;  /* 0x00000004df00720c */ /* 0x000fe40003fc4270 */
[C---:B------:R-:W-:Y:S02]  /*7880*/  ISETP.GE.AND P1, PT, R4.reuse, R222, PT ;  /* 0x000000de0400720c */ /* 0x040fe40003f26270 */
[----:B------:R-:W-:-:S02]  /*7890*/  ISETP.GE.AND P2, PT, R4, R221, PT ;  /* 0x000000dd0400720c */ /* 0x000fc40003f46270 */
[----:B------:R-:W-:Y:S02]  /*78a0*/  ISETP.GT.AND P4, PT, R170, R4, PT ;  /* 0x00000004aa00720c */ /* 0x000fe40003f84270 */
[----:B------:R-:W-:Y:S01]  /*78b0*/  HMMA.16816.F32.BF16 R4, R8, R6, R212 ;  /* 0x000000060804723c */ /* 0x000fe200000418d4 */
[----:B------:R-:W-:Y:S01]  /*78c0*/  FMUL.FTZ R9, R34, UR5 ;  /* 0x0000000522097c20 */ /* 0x000fe20008410000 */
[----:B------:R-:W-:Y:S01]  /*78d0*/  FMUL.FTZ R8, R35, UR5 ;  /* 0x0000000523087c20 */ /* 0x000fe20008410000 */
[----:B-1----:R-:W-:Y:S01]  /*78e0*/  FSEL R12, R12, -INF , !P5 ;  /* 0xff8000000c0c7808 */ /* 0x002fe20006800000 */
[C---:B------:R-:W-:Y:S01]  /*78f0*/  VIADD R10, R168.reuse, 0xffffffb0 ;  /* 0xffffffb0a80a7836 */ /* 0x040fe20000000000 */
[----:B------:R-:W-:Y:S01]  /*7900*/  ISETP.GT.AND P5, PT, R223, R20, PT ;  /* 0x00000014df00720c */ /* 0x000fe20003fa4270 */
[----:B------:R-:W-:Y:S01]  /*7910*/  VIADD R11, R168, 0xffffffb1 ;  /* 0xffffffb1a80b7836 */ /* 0x000fe20000000000 */
[----:B------:R-:W1:Y:S01]  /*7920*/  MUFU.TANH R9, R9 ;  /* 0x0000000900097308 */ /* 0x000e620000002400 */
[----:B------:R-:W-:-:S02]  /*7930*/  FSEL R15, R15, -INF , !P6 ;  /* 0xff8000000f0f7808 */ /* 0x000fc40007000000 */
[----:B------:R-:W-:Y:S02]  /*7940*/  ISETP.GE.AND P6, PT, R20, R222, PT ;  /* 0x000000de1400720c */ /* 0x000fe40003fc6270 */
[----:B------:R-:W-:Y:S02]  /*7950*/  FSEL R237, R15, -INF , !P1 ;  /* 0xff8000000fed7808 */ /* 0x000fe40004800000 */
[----:B---3--:R-:W-:Y:S01]  /*7960*/  FSEL R14, R14, -INF , !P5 ;  /* 0xff8000000e0e7808 */ /* 0x008fe20006800000 */
[----:B------:R-:W3:Y:S01]  /*7970*/  MUFU.TANH R8, R8 ;  /* 0x0000000800087308 */ /* 0x000ee20000002400 */
[----:B------:R-:W-:Y:S02]  /*7980*/  ISETP.GT.AND P1, PT, R170, R20, PT ;  /* 0x00000014aa00720c */ /* 0x000fe40003f24270 */
[----:B------:R-:W-:Y:S01]  /*7990*/  FSEL R229, R12, -INF , !P3 ;  /* 0xff8000000ce57808 */ /* 0x000fe20005800000 */
[----:B------:R-:W-:Y:S01]  /*79a0*/  FMUL.FTZ R4, R4, UR5 ;  /* 0x0000000504047c20 */ /* 0x000fe20008410000 */
[----:B------:R-:W-:Y:S01]  /*79b0*/  FSEL R235, R14, -INF , !P6 ;  /* 0xff8000000eeb7808 */ /* 0x000fe20007000000 */
[----:B------:R-:W-:Y:S01]  /*79c0*/  FMUL.FTZ R181, R6, UR5 ;  /* 0x0000000506b57c20 */ /* 0x000fe20008410000 */
[----:B------:R-:W-:Y:S01]  /*79d0*/  ISETP.GE.AND P3, PT, R20, R221, PT ;  /* 0x000000dd1400720c */ /* 0x000fe20003f66270 */
[----:B------:R-:W-:Y:S01]  /*79e0*/  VIADD R6, R168, 0xffffffb8 ;  /* 0xffffffb8a8067836 */ /* 0x000fe20000000000 */
[----:B-----5:R-:W-:Y:S01]  /*79f0*/  FSEL R18, R18, -INF , !P4 ;  /* 0xff80000012127808 */ /* 0x020fe20006000000 */
[----:B------:R-:W4:Y:S01]  /*7a00*/  MUFU.TANH R4, R4 ;  /* 0x0000000400047308 */ /* 0x000f220000002400 */
[----:B--2---:R-:W-:Y:S01]  /*7a10*/  FSEL R16, R16, -INF , !P1 ;  /* 0xff80000010107808 */ /* 0x004fe20004800000 */
[----:B------:R-:W-:Y:S01]  /*7a20*/  FMUL.FTZ R5, R5, UR5 ;  /* 0x0000000505057c20 */ /* 0x000fe20008410000 */
[-C--:B------:R-:W-:Y:S01]  /*7a30*/  ISETP.GT.AND P6, PT, R170, R10.reuse, PT ;  /* 0x0000000aaa00720c */ /* 0x080fe20003fc4270 */
[----:B------:R-:W-:Y:S01]  /*7a40*/  FMUL.FTZ R7, R7, UR5 ;  /* 0x0000000507077c20 */ /* 0x000fe20008410000 */
[C---:B------:R-:W-:Y:S01]  /*7a50*/  ISETP.GT.AND P4, PT, R223.reuse, R10, PT ;  /* 0x0000000adf00720c */ /* 0x040fe20003f84270 */
[----:B------:R-:W-:Y:S01]  /*7a60*/  VIADD R168, R168, 0xffffffb9 ;  /* 0xffffffb9a8a87836 */ /* 0x000fe20000000000 */
[----:B------:R-:W-:Y:S01]  /*7a70*/  ISETP.GT.AND P1, PT, R223, R11, PT ;  /* 0x0000000bdf00720c */ /* 0x000fe20003f24270 */
[----:B------:R-:W2:Y:S01]  /*7a80*/  MUFU.TANH R181, R181 ;  /* 0x000000b500b57308 */ /* 0x000ea20000002400 */
[----:B------:R-:W-:-:S02]  /*7a90*/  FSEL R227, R18, -INF , !P2 ;  /* 0xff80000012e37808 */ /* 0x000fc40005000000 */
[----:B------:R-:W-:Y:S02]  /*7aa0*/  FSEL R219, R16, -INF , !P3 ;  /* 0xff80000010db7808 */ /* 0x000fe40005800000 */
[----:B-1----:R-:W-:Y:S02]  /*7ab0*/  FSEL R9, R9, -INF , !P6 ;  /* 0xff80000009097808 */ /* 0x002fe40007000000 */
[-C--:B------:R-:W-:Y:S01]  /*7ac0*/  ISETP.GE.AND P2, PT, R10, R222.reuse, PT ;  /* 0x000000de0a00720c */ /* 0x080fe20003f46270 */
[----:B------:R-:W1:Y:S01]  /*7ad0*/  MUFU.TANH R5, R5 ;  /* 0x0000000500057308 */ /* 0x000e620000002400 */
[----:B------:R-:W-:Y:S02]  /*7ae0*/  ISETP.GE.AND P3, PT, R11, R222, PT ;  /* 0x000000de0b00720c */ /* 0x000fe40003f66270 */
[----:B------:R-:W-:Y:S02]  /*7af0*/  FSEL R19, R19, -INF , !P4 ;  /* 0xff80000013137808 */ /* 0x000fe40006000000 */
[----:B------:R-:W-:-:S02]  /*7b00*/  ISETP.GT.AND P6, PT, R170, R11, PT ;  /* 0x0000000baa00720c */ /* 0x000fc40003fc4270 */
[----:B------:R-:W-:Y:S01]  /*7b10*/  FSEL R33, R33, -INF , !P1 ;  /* 0xff80000021217808 */ /* 0x000fe20004800000 */
[----:B------:R-:W5:Y:S01]  /*7b20*/  MUFU.TANH R180, R7 ;  /* 0x0000000700b47308 */ /* 0x000f620000002400 */
[----:B------:R-:W-:Y:S02]  /*7b30*/  FSEL R215, R19, -INF , !P2 ;  /* 0xff80000013d77808 */ /* 0x000fe40005000000 */
[----:B------:R-:W-:Y:S02]  /*7b40*/  FSEL R213, R33, -INF , !P3 ;  /* 0xff80000021d57808 */ /* 0x000fe40005800000 */
[----:B---3--:R-:W-:Y:S02]  /*7b50*/  FSEL R8, R8, -INF , !P6 ;  /* 0xff80000008087808 */ /* 0x008fe40007000000 */
[----:B------:R-:W-:Y:S02]  /*7b60*/  ISETP.GT.AND P1, PT, R223, R6, PT ;  /* 0x00000006df00720c */ /* 0x000fe40003f24270 */
[----:B------:R-:W-:-:S02]  /*7b70*/  ISETP.GE.AND P2, PT, R6, R222, PT ;  /* 0x000000de0600720c */ /* 0x000fc40003f46270 */
[----:B------:R-:W-:Y:S02]  /*7b80*/  ISETP.GE.AND P3, PT, R6, R221, PT ;  /* 0x000000dd0600720c */ /* 0x000fe40003f66270 */
[----:B------:R-:W-:Y:S02]  /*7b90*/  ISETP.GT.AND P6, PT, R170, R6, PT ;  /* 0x00000006aa00720c */ /* 0x000fe40003fc4270 */
[----:B------:R-:W-:Y:S02]  /*7ba0*/  FMNMX3.FTZ R6, R164, R193, R195, !PT ;  /* 0x000000c1a4067276 */ /* 0x000fe400078100c3 */
[----:B----4-:R-:W-:Y:S02]  /*7bb0*/  FSEL R4, R4, -INF , !P1 ;  /* 0xff80000004047808 */ /* 0x010fe40004800000 */
[----:B------:R-:W-:Y:S02]  /*7bc0*/  FMNMX3.FTZ R6, R6, R207, R243, !PT ;  /* 0x000000cf06067276 */ /* 0x000fe400078100f3 */
[----:B------:R-:W-:-:S02]  /*7bd0*/  FSEL R211, R4, -INF , !P2 ;  /* 0xff80000004d37808 */ /* 0x000fc40005000000 */
[----:B------:R-:W-:Y:S02]  /*7be0*/  FMNMX3.FTZ R4, R3, R13, R25, !PT ;  /* 0x0000000d03047276 */ /* 0x000fe40007810019 */
[----:B------:R-:W-:Y:S02]  /*7bf0*/  FMNMX3.FTZ R6, R6, R177, R179, !PT ;  /* 0x000000b106067276 */ /* 0x000fe400078100b3 */
[----:B------:R-:W-:Y:S02]  /*7c00*/  FMNMX3.FTZ R4, R4, R203, R17, !PT ;  /* 0x000000cb04047276 */ /* 0x000fe40007810011 */
[----:B------:R-:W-:Y:S02]  /*7c10*/  FMNMX3.FTZ R6, R6, R201, R205, !PT ;  /* 0x000000c906067276 */ /* 0x000fe400078100cd */
[----:B------:R-:W-:Y:S02]  /*7c20*/  ISETP.GT.AND P2, PT, R223, R168, PT ;  /* 0x000000a8df00720c */ /* 0x000fe40003f44270 */
[----:B------:R-:W-:-:S02]  /*7c30*/  FMNMX3.FTZ R4, R4, R169, R173, !PT ;  /* 0x000000a904047276 */ /* 0x000fc400078100ad */
[----:B------:R-:W-:Y:S02]  /*7c40*/  FMNMX3.FTZ R6, R6, R239, R241, !PT ;  /* 0x000000ef06067276 */ /* 0x000fe400078100f1 */
[----:B--2---:R-:W-:Y:S02]  /*7c50*/  FSEL R181, R181, -INF , !P6 ;  /* 0xff800000b5b57808 */ /* 0x004fe40007000000 */
[----:B------:R-:W-:Y:S02]  /*7c60*/  ISETP.GE.AND P6, PT, R168, R222, PT ;  /* 0x000000dea800720c */ /* 0x000fe40003fc6270 */
[----:B-1----:R-:W-:Y:S02]  /*7c70*/  FSEL R5, R5, -INF , !P2 ;  /* 0xff80000005057808 */ /* 0x002fe40005000000 */
[----:B------:R-:W-:Y:S02]  /*7c80*/  FMNMX3.FTZ R4, R4, R171, R175, !PT ;  /* 0x000000ab04047276 */ /* 0x000fe400078100af */
[----:B------:R-:W-:-:S02]  /*7c90*/  FMNMX3.FTZ R6, R6, R237, R235, !PT ;  /* 0x000000ed06067276 */ /* 0x000fc400078100eb */
[----:B------:R-:W-:Y:S02]  /*7ca0*/  FSEL R210, R5, -INF , !P6 ;  /* 0xff80000005d27808 */ /* 0x000fe40007000000 */
[-C--:B------:R-:W-:Y:S02]  /*7cb0*/  ISETP.GE.AND P5, PT, R10, R221.reuse, PT ;  /* 0x000000dd0a00720c */ /* 0x080fe40003fa6270 */
[----:B------:R-:W-:Y:S02]  /*7cc0*/  ISETP.GE.AND P4, PT, R11, R221, PT ;  /* 0x000000dd0b00720c */ /* 0x000fe40003f86270 */
[----:B------:R-:W-:Y:S02]  /*7cd0*/  ISETP.GT.AND P1, PT, R170, R168, PT ;  /* 0x000000a8aa00720c */ /* 0x000fe40003f24270 */
[----:B------:R-:W-:Y:S02]  /*7ce0*/  FMNMX3.FTZ R4, R4, R217, R229, !PT ;  /* 0x000000d904047276 */ /* 0x000fe400078100e5 */
[----:B------:R-:W-:-:S02]  /*7cf0*/  FMNMX3.FTZ R5, R6, R215, R213, !PT ;  /* 0x000000d706057276 */ /* 0x000fc400078100d5 */
[----:B------:R-:W-:Y:S02]  /*7d00*/  ISETP.GE.AND P2, PT, R168, R221, PT ;  /* 0x000000dda800720c */ /* 0x000fe40003f46270 */
[----:B-----5:R-:W-:Y:S02]  /*7d10*/  FSEL R180, R180, -INF , !P1 ;  /* 0xff800000b4b47808 */ /* 0x020fe40004800000 */
        /* <DEDUP_REMOVED lines=51> */
.L_x_1185:
[----:B------:R-:W-:Y:S01]  /*8050*/  FSEL R181, R181, -INF , !P3 ;  /* 0xff800000b5b57808 */ /* 0x000fe20005800000 */
[----:B------:R-:W2:Y:S01]  /*8060*/  SHFL.BFLY PT, R6, R5, 0x2, 0x1f ;  /* 0x0c401f0005067f89 */ /* 0x000ea200000e0000 */
[----:B------:R-:W-:Y:S01]  /*8070*/  FSEL R180, R180, -INF , !P2 ;  /* 0xff800000b4b47808 */ /* 0x000fe20005000000 */
[----:B------:R-:W3:Y:S01]  /*8080*/  LDCU UR5, c[0x0][0x45c] ;  /* 0x00008b80ff0577ac */ /* 0x000ee20008000800 */
[----:B------:R-:W-:Y:S02]  /*8090*/  FMNMX3.FTZ R4, R4, R209, R183, !PT ;  /* 0x000000d104047276 */ /* 0x000fe400078100b7 */
[----:B------:R-:W-:Y:S01]  /*80a0*/  IADD3 R16, PT, PT, R166, 0x10000, RZ ;  /* 0x00010000a6107810 */ /* 0x000fe20007ffe0ff */
[----:B------:R-:W-:Y:S01]  /*80b0*/  UISETP.GT.U32.AND UP0, UPT, UR27, UR14, UPT ;  /* 0x0000000e1b00728c */ /* 0x000fe2000bf04070 */
[----:B------:R-:W-:Y:S02]  /*80c0*/  FMNMX3.FTZ R4, R4, R181, R180, !PT ;  /* 0x000000b504047276 */ /* 0x000fe400078100b4 */
[----:B------:R-:W-:-:S03]  /*80d0*/  IADD3 R208, PT, PT, R166, 0x10040, RZ ;  /* 0x00010040a6d07810 */ /* 0x000fc60007ffe0ff */
[----:B------:R-:W4:Y:S05]  /*80e0*/  SHFL.BFLY PT, R7, R4, 0x2, 0x1f ;  /* 0x0c401f0004077f89 */ /* 0x000f2a00000e0000 */
[----:B------:R-:W-:Y:S01]  /*80f0*/  @UP0 UIADD3 UR19, UPT, UPT, UR19, -0x3, URZ ;  /* 0xfffffffd13130890 */ /* 0x000fe2000fffe0ff */
[----:B--2---:R-:W-:-:S05]  /*8100*/  FMNMX.FTZ R9, R5, R6, !PT ;  /* 0x0000000605097209 */ /* 0x004fca0007810000 */
[----:B------:R-:W2:Y:S01]  /*8110*/  SHFL.BFLY PT, R188, R9, 0x1, 0x1f ;  /* 0x0c201f0009bc7f89 */ /* 0x000ea200000e0000 */
[----:B----4-:R-:W-:-:S05]  /*8120*/  FMNMX.FTZ R7, R4, R7, !PT ;  /* 0x0000000704077209 */ /* 0x010fca0007810000 */
[----:B-1----:R-:W1:Y:S01]  /*8130*/  SHFL.BFLY PT, R186, R7, 0x1, 0x1f ;  /* 0x0c201f0007ba7f89 */ /* 0x002e6200000e0000 */
        /* <DEDUP_REMOVED lines=9> */
[C---:B------:R-:W-:Y:S01]  /*81d0*/  FMUL.FTZ R182, R186.reuse, UR5 ;  /* 0x00000005bab67c20 */ /* 0x040fe20008410000 */
[----:B------:R-:W-:Y:S01]  /*81e0*/  FMUL.FTZ R197, R5, UR5 ;  /* 0x0000000505c57c20 */ /* 0x000fe20008410000 */
[----:B------:R-:W-:Y:S01]  /*81f0*/  IADD3 R207, PT, PT, R187, R166, RZ ;  /* 0x000000a6bbcf7210 */ /* 0x000fe20007ffe0ff */
[--C-:B------:R-:W-:Y:S01]  /*8200*/  FFMA.FTZ R198, R193, UR5, -R212.reuse ;  /* 0x00000005c1c67c23 */ /* 0x100fe200080108d4 */
[----:B------:R-:W-:Y:S01]  /*8210*/  FSEL R4, R186, RZ, P1 ;  /* 0x000000ffba047208 */ /* 0x000fe20000800000 */
[----:B------:R-:W-:Y:S01]  /*8220*/  FFMA.FTZ R195, R195, UR5, -R212 ;  /* 0x00000005c3c37c23 */ /* 0x000fe200080108d4 */
[----:B------:R-:W-:Y:S01]  /*8230*/  FSEL R182, R182, RZ, P1 ;  /* 0x000000ffb6b67208 */ /* 0x000fe20000800000 */
[----:B------:R-:W1:Y:S01]  /*8240*/  MUFU.EX2 R197, R197 ;  /* 0x000000c500c57308 */ /* 0x000e620000000800 */
[----:B------:R-:W-:Y:S01]  /*8250*/  LOP3.LUT P1, RZ, R167, 0x4, RZ, 0xc0, !PT ;  /* 0x00000004a7ff7812 */ /* 0x000fe2000782c0ff */
[----:B------:R-:W-:Y:S01]  /*8260*/  FADD.FTZ R4, R3, -R4 ;  /* 0x8000000403047221 */ /* 0x000fe20000010000 */
[----:B------:R-:W-:Y:S01]  /*8270*/  FFMA.FTZ R193, R243, UR5, -R212 ;  /* 0x00000005f3c17c23 */ /* 0x000fe200080108d4 */
[--C-:B------:R-:W-:Y:S01]  /*8280*/  FFMA.FTZ R192, R13, UR5, -R182.reuse ;  /* 0x000000050dc07c23 */ /* 0x100fe200080108b6 */
[--C-:B------:R-:W-:Y:S01]  /*8290*/  FFMA.FTZ R189, R25, UR5, -R182.reuse ;  /* 0x0000000519bd7c23 */ /* 0x100fe200080108b6 */
[----:B------:R-:W-:Y:S01]  /*82a0*/  FMUL.FTZ R196, R4, UR5 ;  /* 0x0000000504c47c20 */ /* 0x000fe20008410000 */
[--C-:B------:R-:W-:Y:S01]  /*82b0*/  FFMA.FTZ R203, R203, UR5, -R182.reuse ;  /* 0x00000005cbcb7c23 */ /* 0x100fe200080108b6 */
[----:B------:R-:W-:Y:S01]  /*82c0*/  FFMA.FTZ R17, R17, UR5, -R182 ;  /* 0x0000000511117c23 */ /* 0x000fe200080108b6 */
[----:B------:R-:W-:Y:S01]  /*82d0*/  MUFU.EX2 R198, R198 ;  /* 0x000000c600c67308 */ /* 0x000fe20000000800 */
[----:B------:R-:W-:Y:S01]  /*82e0*/  LDSM.16.MT88.4 R20, [R207+0x10000] ;  /* 0x01000000cf14783b */ /* 0x000fe20000004200 */
[--C-:B------:R-:W-:Y:S01]  /*82f0*/  FFMA.FTZ R202, R201, UR5, -R212.reuse ;  /* 0x00000005c9ca7c23 */ /* 0x100fe200080108d4 */
[--C-:B------:R-:W-:Y:S01]  /*8300*/  FFMA.FTZ R204, R177, UR5, -R212.reuse ;  /* 0x00000005b1cc7c23 */ /* 0x100fe200080108d4 */
[----:B------:R-:W2:Y:S01]  /*8310*/  MUFU.EX2 R196, R196 ;  /* 0x000000c400c47308 */ /* 0x000ea20000000800 */
[----:B------:R-:W-:Y:S01]  /*8320*/  @P1 IADD3 R208, PT, PT, R16, -0x40, RZ ;  /* 0xffffffc010d01810 */ /* 0x000fe20007ffe0ff */
[-C--:B-1----:R-:W-:Y:S01]  /*8330*/  FMUL.FTZ R32, R136, R197.reuse ;  /* 0x000000c588207220 */ /* 0x082fe20000410000 */
[-C--:B------:R-:W-:Y:S01]  /*8340*/  FMUL.FTZ R33, R137, R197.reuse ;  /* 0x000000c589217220 */ /* 0x080fe20000410000 */
[----:B------:R-:W1:Y:S01]  /*8350*/  MUFU.EX2 R195, R195 ;  /* 0x000000c300c37308 */ /* 0x000e620000000800 */
[-C--:B------:R-:W-:Y:S01]  /*8360*/  FMUL.FTZ R24, R144, R197.reuse ;  /* 0x000000c590187220 */ /* 0x080fe20000410000 */
[----:B------:R-:W3:Y:S01]  /*8370*/  LDSM.16.MT88.4 R28, [R208] ;  /* 0x00000000d01c783b */ /* 0x000ee20000004200 */
[-C--:B------:R-:W-:Y:S01]  /*8380*/  FMUL.FTZ R25, R145, R197.reuse ;  /* 0x000000c591197220 */ /* 0x080fe20000410000 */
[----:B------:R-:W-:Y:S01]  /*8390*/  MUFU.EX2 R194, R194 ;  /* 0x000000c200c27308 */ /* 0x000fe20000000800 */
[-C--:B------:R-:W-:Y:S01]  /*83a0*/  FMUL.FTZ R140, R140, R197.reuse ;  /* 0x000000c58c8c7220 */ /* 0x080fe20000410000 */
[-C--:B------:R-:W-:Y:S01]  /*83b0*/  FMUL.FTZ R141, R141, R197.reuse ;  /* 0x000000c58d8d7220 */ /* 0x080fe20000410000 */
[-C--:B------:R-:W-:Y:S01]  /*83c0*/  FMUL.FTZ R44, R44, R197.reuse ;  /* 0x000000c52c2c7220 */ /* 0x080fe20000410000 */
[----:B------:R-:W4:Y:S01]  /*83d0*/  MUFU.EX2 R193, R193 ;  /* 0x000000c100c17308 */ /* 0x000f220000000800 */
[-C--:B------:R-:W-:Y:S01]  /*83e0*/  FMUL.FTZ R45, R45, R197.reuse ;  /* 0x000000c52d2d7220 */ /* 0x080fe20000410000 */
[-C--:B--2---:R-:W-:Y:S01]  /*83f0*/  FMUL.FTZ R34, R138, R196.reuse ;  /* 0x000000c48a227220 */ /* 0x084fe20000410000 */
[----:B------:R-:W-:Y:S01]  /*8400*/  FMUL.FTZ R35, R139, R196 ;  /* 0x000000c48b237220 */ /* 0x000fe20000410000 */
[----:B------:R-:W-:Y:S01]  /*8410*/  MUFU.EX2 R192, R192 ;  /* 0x000000c000c07308 */ /* 0x000fe20000000800 */
[----:B------:R-:W2:Y:S01]  /*8420*/  LDSM.16.MT88.4 R136, [R207+0x12000] ;  /* 0x01200000cf88783b */ /* 0x000ea20000004200 */
[----:B-1----:R-:W-:Y:S01]  /*8430*/  F2FP.BF16.F32.PACK_AB R4, R195, R198 ;  /* 0x000000c6c304723e */ /* 0x002fe200000010ff */
[-C--:B------:R-:W-:Y:S01]  /*8440*/  FMUL.FTZ R26, R146, R196.reuse ;  /* 0x000000c4921a7220 */ /* 0x080fe20000410000 */
[----:B------:R-:W1:Y:S01]  /*8450*/  MUFU.EX2 R189, R189 ;  /* 0x000000bd00bd7308 */ /* 0x000e620000000800 */
[-C--:B------:R-:W-:Y:S01]  /*8460*/  FMUL.FTZ R27, R147, R196.reuse ;  /* 0x000000c4931b7220 */ /* 0x080fe20000410000 */
        /* <DEDUP_REMOVED lines=12> */
[----:B------:R-:W5:Y:S01]  /*8530*/  LDSM.16.MT88.4 R144, [R208+0x2000] ;  /* 0x00200000d090783b */ /* 0x000f620000004200 */
[----:B-1----:R-:W-:Y:S01]  /*8540*/  F2FP.BF16.F32.PACK_AB R5, R189, R192 ;  /* 0x000000c0bd05723e */ /* 0x002fe200000010ff */
[-C--:B------:R-:W-:Y:S01]  /*8550*/  FMUL.FTZ R52, R52, R197.reuse ;  /* 0x000000c534347220 */ /* 0x080fe20000410000 */
        /* <DEDUP_REMOVED lines=72> */
[----:B------:R-:W-:Y:S01]  /*89e0*/  LDSM.16.MT88.4 R12, [R166+0x10000] ;  /* 0x01000000a60c783b */ /* 0x000fe20000004200 */
        /* <DEDUP_REMOVED lines=62> */
[----:B------:R-:W-:Y:S01]  /*8dd0*/  FFMA.FTZ R203, R179, UR5, -R212 ;  /* 0x00000005b3cb7c23 */ /* 0x000fe200080108d4 */
[--C-:B------:R-:W-:Y:S01]  /*8de0*/  FFMA.FTZ R201, R169, UR5, -R182.reuse ;  /* 0x00000005a9c97c23 */ /* 0x100fe200080108b6 */
[--C-:B------:R-:W-:Y:S01]  /*8df0*/  FFMA.FTZ R206, R173, UR5, -R182.reuse ;  /* 0x00000005adce7c23 */ /* 0x100fe200080108b6 */
[--C-:B------:R-:W-:Y:S01]  /*8e00*/  FFMA.FTZ R200, R171, UR5, -R182.reuse ;  /* 0x00000005abc87c23 */ /* 0x100fe200080108b6 */
[----:B------:R-:W-:Y:S01]  /*8e10*/  FFMA.FTZ R205, R175, UR5, -R182 ;  /* 0x00000005afcd7c23 */ /* 0x000fe200080108b6 */
[C---:B-1----:R-:W-:Y:S01]  /*8e20*/  HMMA.16816.F32.BF16 R84, R4.reuse, R140, R84 ;  /* 0x0000008c0454723c */ /* 0x042fe20000041854 */
[----:B------:R-:W-:Y:S01]  /*8e30*/  MUFU.EX2 R204, R204 ;  /* 0x000000cc00cc7308 */ /* 0x000fe20000000800 */
[----:B------:R-:W-:Y:S01]  /*8e40*/  LDSM.16.MT88.4 R176, [R166+0x12800] ;  /* 0x01280000a6b0783b */ /* 0x000fe20000004200 */
[--C-:B------:R-:W-:Y:S01]  /*8e50*/  FFMA.FTZ R214, R239, UR5, -R212.reuse ;  /* 0x00000005efd67c23 */ /* 0x100fe200080108d4 */
[----:B------:R-:W-:Y:S01]  /*8e60*/  FFMA.FTZ R218, R237, UR5, -R212 ;  /* 0x00000005edda7c23 */ /* 0x000fe200080108d4 */
[----:B------:R-:W1:Y:S01]  /*8e70*/  MUFU.EX2 R203, R203 ;  /* 0x000000cb00cb7308 */ /* 0x000e620000000800 */
[----:B------:R-:W-:Y:S01]  /*8e80*/  LDSM.16.MT88.4 R172, [R207+0x12800] ;  /* 0x01280000cfac783b */ /* 0x000fe20000004200 */
[--C-:B------:R-:W-:Y:S01]  /*8e90*/  FFMA.FTZ R220, R217, UR5, -R182.reuse ;  /* 0x00000005d9dc7c23 */ /* 0x100fe200080108b6 */
[C---:B------:R-:W-:Y:S01]  /*8ea0*/  HMMA.16816.F32.BF16 R88, R4.reuse, R142, R88 ;  /* 0x0000008e0458723c */ /* 0x040fe20000041858 */
[----:B------:R-:W-:Y:S01]  /*8eb0*/  MUFU.EX2 R202, R202 ;  /* 0x000000ca00ca7308 */ /* 0x000fe20000000800 */
[----:B------:R-:W5:Y:S01]  /*8ec0*/  LDSM.16.MT88.4 R140, [R207+0x16000] ;  /* 0x01600000cf8c783b */ /* 0x000f620000004200 */
[----:B------:R-:W-:Y:S01]  /*8ed0*/  FFMA.FTZ R226, R219, UR5, -R182 ;  /* 0x00000005dbe27c23 */ /* 0x000fe200080108b6 */
[--C-:B------:R-:W-:Y:S01]  /*8ee0*/  FFMA.FTZ R241, R241, UR5, -R212.reuse ;  /* 0x00000005f1f17c23 */ /* 0x100fe200080108d4 */
[----:B------:R-:W-:Y:S01]  /*8ef0*/  MUFU.EX2 R187, R187 ;  /* 0x000000bb00bb7308 */ /* 0x000fe20000000800 */
[----:B------:R-:W-:Y:S01]  /*8f00*/  LDSM.16.MT88.4 R168, [R208+0x2800] ;  /* 0x00280000d0a8783b */ /* 0x000fe20000004200 */
[----:B------:R-:W-:Y:S01]  /*8f10*/  FFMA.FTZ R235, R235, UR5, -R212 ;  /* 0x00000005ebeb7c23 */ /* 0x000fe200080108d4 */
[C---:B--2---:R-:W-:Y:S01]  /*8f20*/  HMMA.16816.F32.BF16 R92, R4.reuse, R136, R92 ;  /* 0x00000088045c723c */ /* 0x044fe2000004185c */
[----:B------:R-:W-:Y:S01]  /*8f30*/  MUFU.EX2 R201, R201 ;  /* 0x000000c900c97308 */ /* 0x000fe20000000800 */
[----:B------:R-:W-:Y:S01]  /*8f40*/  LDSM.16.MT88.4 R160, [R166+0x14800] ;  /* 0x01480000a6a0783b */ /* 0x000fe20000004200 */
[----:B------:R-:W-:Y:S01]  /*8f50*/  FFMA.FTZ R229, R229, UR5, -R182 ;  /* 0x00000005e5e57c23 */ /* 0x000fe200080108b6 */
[--C-:B------:R-:W-:Y:S01]  /*8f60*/  FFMA.FTZ R215, R215, UR5, -R212.reuse ;  /* 0x00000005d7d77c23 */ /* 0x100fe200080108d4 */
[----:B------:R-:W2:Y:S01]  /*8f70*/  MUFU.EX2 R206, R206 ;  /* 0x000000ce00ce7308 */ /* 0x000ea20000000800 */
[----:B------:R-:W-:Y:S01]  /*8f80*/  FFMA.FTZ R228, R213, UR5, -R212 ;  /* 0x00000005d5e47c23 */ /* 0x000fe200080108d4 */
[----:B------:R-:W-:Y:S01]  /*8f90*/  FFMA.FTZ R230, R183, UR5, -R182 ;  /* 0x00000005b7e67c23 */ /* 0x000fe200080108b6 */
[C---:B------:R-:W-:Y:S01]  /*8fa0*/  HMMA.16816.F32.BF16 R96, R4.reuse, R138, R96 ;  /* 0x0000008a0460723c */ /* 0x040fe20000041860 */
[----:B------:R-:W1:Y:S01]  /*8fb0*/  LDSM.16.MT88.4 R136, [R208+0x6000] ;  /* 0x00600000d088783b */ /* 0x000e620000004200 */
[----:B------:R-:W-:Y:S01]  /*8fc0*/  MUFU.EX2 R200, R200 ;  /* 0x000000c800c87308 */ /* 0x000fe20000000800 */
[----:B------:R-:W-:Y:S01]  /*8fd0*/  FFMA.FTZ R198, R233, R197, R198 ;  /* 0x000000c5e9c67223 */ /* 0x000fe200000100c6 */
[----:B------:R-:W-:Y:S01]  /*8fe0*/  FFMA.FTZ R192, R231, R196, R192 ;  /* 0x000000c4e7c07223 */ /* 0x000fe200000100c0 */
[----:B------:R-:W-:Y:S01]  /*8ff0*/  PLOP3.LUT P1, PT, PT, PT, UP0, 0x80, 0x8 ;  /* 0x000000000008781c */ /* 0x000fe20003f2f008 */
[----:B------:R-:W2:Y:S01]  /*9000*/  MUFU.EX2 R205, R205 ;  /* 0x000000cd00cd7308 */ /* 0x000ea20000000800 */
[----:B------:R-:W-:Y:S01]  /*9010*/  FADD.FTZ R195, R195, R198 ;  /* 0x000000c6c3c37221 */ /* 0x000fe20000010000 */
[----:B----4-:R-:W-:Y:S01]  /*9020*/  HMMA.16816.F32.BF16 R36, R4, R148, R36 ;  /* 0x000000940424723c */ /* 0x010fe20000041824 */
[----:B------:R-:W-:Y:S01]  /*9030*/  FADD.FTZ R189, R189, R192 ;  /* 0x000000c0bdbd7221 */ /* 0x000fe20000010000 */
[----:B------:R-:W-:Y:S01]  /*9040*/  MUFU.EX2 R214, R214 ;  /* 0x000000d600d67308 */ /* 0x000fe20000000800 */
[----:B------:R-:W-:-:S03]  /*9050*/  FADD.FTZ R194, R194, R195 ;  /* 0x000000c3c2c27221 */ /* 0x000fc60000010000 */
[----:B------:R-:W4:Y:S01]  /*9060*/  MUFU.EX2 R237, R241 ;  /* 0x000000f100ed7308 */ /* 0x000f220000000800 */
[----:B------:R-:W-:Y:S01]  /*9070*/  FADD.FTZ R193, R193, R194 ;  /* 0x000000c2c1c17221 */ /* 0x000fe20000010000 */
[C---:B------:R-:W-:Y:S01]  /*9080*/  HMMA.16816.F32.BF16 R40, R4.reuse, R150, R40 ;  /* 0x000000960428723c */ /* 0x040fe20000041828 */
[----:B------:R-:W4:Y:S01]  /*9090*/  LDSM.16.MT88.4 R148, [R166+0x10800] ;  /* 0x01080000a694783b */ /* 0x000f220000004200 */
[----:B------:R-:W-:Y:S04]  /*90a0*/  MUFU.EX2 R218, R218 ;  /* 0x000000da00da7308 */ /* 0x000fe80000000800 */
[----:B------:R-:W-:Y:S02]  /*90b0*/  MUFU.EX2 R217, R235 ;  /* 0x000000eb00d97308 */ /* 0x000fe40000000800 */
[C---:B------:R-:W-:Y:S02]  /*90c0*/  HMMA.16816.F32.BF16 R8, R4.reuse, R12, R8 ;  /* 0x0000000c0408723c */ /* 0x040fe40000041808 */
[----:B------:R-:W-:Y:S04]  /*90d0*/  MUFU.EX2 R220, R220 ;  /* 0x000000dc00dc7308 */ /* 0x000fe80000000800 */
[----:B------:R-:W-:Y:S02]  /*90e0*/  MUFU.EX2 R226, R226 ;  /* 0x000000e200e27308 */ /* 0x000fe40000000800 */
[C---:B------:R-:W-:Y:S01]  /*90f0*/  HMMA.16816.F32.BF16 R12, R4.reuse, R14, R156 ;  /* 0x0000000e040c723c */ /* 0x040fe2000004189c */
[----:B------:R-:W-:Y:S01]  /*9100*/  LDSM.16.MT88.4 R156, [R207+0x14800] ;  /* 0x01480000cf9c783b */ /* 0x000fe20000004200 */
[----:B------:R2:W-:Y:S04]  /*9110*/  MUFU.EX2 R213, R215 ;  /* 0x000000d700d57308 */ /* 0x0005e80000000800 */
[----:B------:R-:W-:Y:S02]  /*9120*/  MUFU.EX2 R228, R228 ;  /* 0x000000e400e47308 */ /* 0x000fe40000000800 */
[C---:B---3--:R-:W-:Y:S02]  /*9130*/  HMMA.16816.F32.BF16 R100, R4.reuse, R144, R100 ;  /* 0x000000900464723c */ /* 0x048fe40000041864 */
[----:B------:R-:W-:Y:S06]  /*9140*/  MUFU.EX2 R230, R230 ;  /* 0x000000e600e67308 */ /* 0x000fec0000000800 */
[----:B------:R-:W-:Y:S01]  /*9150*/  HMMA.16816.F32.BF16 R104, R4, R146, R104 ;  /* 0x000000920468723c */ /* 0x000fe20000041868 */
[----:B------:R-:W-:Y:S01]  /*9160*/  LDSM.16.MT88.4 R144, [R207+0x10800] ;  /* 0x01080000cf90783b */ /* 0x000fe20000004200 */
[----:B--2---:R-:W-:-:S06]  /*9170*/  FFMA.FTZ R215, R180, UR5, -R182 ;  /* 0x00000005b4d77c23 */ /* 0x004fcc00080108b6 */
[C---:B-----5:R-:W-:Y:S01]  /*9180*/  HMMA.16816.F32.BF16 R108, R4.reuse, R140, R108 ;  /* 0x0000008c046c723c */ /* 0x060fe2000004186c */
[----:B------:R-:W-:Y:S07]  /*9190*/  MUFU.EX2 R215, R215 ;  /* 0x000000d700d77308 */ /* 0x000fee0000000800 */
[C---:B------:R-:W-:Y:S01]  /*91a0*/  HMMA.16816.F32.BF16 R112, R4.reuse, R142, R112 ;  /* 0x0000008e0470723c */ /* 0x040fe20000041870 */
[----:B------:R-:W-:Y:S07]  /*91b0*/  LDSM.16.MT88.4 R140, [R208+0x800] ;  /* 0x00080000d08c783b */ /* 0x000fee0000004200 */
[C---:B-1----:R-:W-:Y:S08]  /*91c0*/  HMMA.16816.F32.BF16 R116, R4.reuse, R136, R116 ;  /* 0x000000880474723c */ /* 0x042ff00000041874 */
        /* <DEDUP_REMOVED lines=10> */
[----:B------:R-:W-:-:S03]  /*9270*/  F2FP.BF16.F32.PACK_AB R131, R205, R200 ;  /* 0x000000c8cd83723e */ /* 0x000fc600000010ff */
[----:B------:R-:W-:-:S04]  /*9280*/  FADD.FTZ R202, R202, R203 ;  /* 0x000000cbcaca7221 */ /* 0x000fc80000010000 */
        /* <DEDUP_REMOVED lines=23> */
[----:B------:R-:W-:-:S02]  /*9400*/  FFMA.FTZ R152, R227, UR5, -R182 ;  /* 0x00000005e3987c23 */ /* 0x000fc400080108b6 */
[----:B------:R-:W1:Y:S04]  /*9410*/  MUFU.EX2 R227, R229 ;  /* 0x000000e500e37308 */ /* 0x000e680000000800 */
[----:B------:R1:W3:Y:S01]  /*9420*/  MUFU.EX2 R219, R152 ;  /* 0x0000009800db7308 */ /* 0x0002e20000000800 */
[C---:B------:R-:W-:Y:S08]  /*9430*/  HMMA.16816.F32.BF16 R108, R128.reuse, R136, R108 ;  /* 0x00000088806c723c */ /* 0x040ff0000004186c */
        /* <DEDUP_REMOVED lines=85> */
[----:B------:R-:W1:Y:S07]  /*9990*/  LDSM.16.MT88.4 R152, [R166+0x17800] ;  /* 0x01780000a698783b */ /* 0x000e6e0000004200 */
[C---:B---3--:R-:W-:Y:S08]  /*99a0*/  HMMA.16816.F32.BF16 R124, R4.reuse, R148, R124 ;  /* 0x00000094047c723c */ /* 0x048ff0000004187c */
[----:B------:R-:W-:Y:S01]  /*99b0*/  HMMA.16816.F32.BF16 R128, R4, R150, R128 ;  /* 0x000000960480723c */ /* 0x000fe20000041880 */
[----:B------:R-:W-:Y:S01]  /*99c0*/  F2FP.BF16.F32.PACK_AB R4, R228, R213 ;  /* 0x000000d5e404723e */ /* 0x000fe200000010ff */
[----:B------:R-:W2:Y:S01]  /*99d0*/  LDSM.16.MT88.4 R148, [R207+0x11800] ;  /* 0x01180000cf94783b */ /* 0x000ea20000004200 */
[----:B------:R-:W-:Y:S01]  /*99e0*/  F2FP.BF16.F32.PACK_AB R5, R230, R211 ;  /* 0x000000d3e605723e */ /* 0x000fe200000010ff */
[----:B------:R-:W-:Y:S01]  /*99f0*/  FADD.FTZ R213, R213, R218 ;  /* 0x000000dad5d57221 */ /* 0x000fe20000010000 */
[----:B------:R-:W-:-:S02]  /*9a00*/  F2FP.BF16.F32.PACK_AB R6, R209, R210 ;  /* 0x000000d2d106723e */ /* 0x000fc400000010ff */
[----:B------:R-:W-:Y:S01]  /*9a10*/  F2FP.BF16.F32.PACK_AB R7, R215, R212 ;  /* 0x000000d4d707723e */ /* 0x000fe200000010ff */
[----:B------:R-:W-:-:S04]  /*9a20*/  FADD.FTZ R213, R228, R213 ;  /* 0x000000d5e4d57221 */ /* 0x000fc80000010000 */
[----:B------:R-:W-:Y:S02]  /*9a30*/  FADD.FTZ R210, R210, R213 ;  /* 0x000000d5d2d27221 */ /* 0x000fe40000010000 */
[----:B------:R-:W-:Y:S01]  /*9a40*/  HMMA.16816.F32.BF16 R160, R4, R156, R8 ;  /* 0x0000009c04a0723c */ /* 0x000fe20000041808 */
[----:B------:R-:W3:Y:S01]  /*9a50*/  LDSM.16.MT88.4 R8, [R199+0x1800] ;  /* 0x00180000c708783b */ /* 0x000ee20000004200 */
[----:B------:R-:W-:-:S06]  /*9a60*/  FADD.FTZ R233, R209, R210 ;  /* 0x000000d2d1e97221 */ /* 0x000fcc0000010000 */
[C---:B------:R-:W-:Y:S01]  /*9a70*/  HMMA.16816.F32.BF16 R156, R4.reuse, R158, R12 ;  /* 0x0000009e049c723c */ /* 0x040fe2000004180c */
[----:B------:R-:W5:Y:S07]  /*9a80*/  LDSM.16.MT88.4 R12, [R199+0x3800] ;  /* 0x00380000c70c783b */ /* 0x000f6e0000004200 */
[C---:B----4-:R-:W-:Y:S08]  /*9a90*/  HMMA.16816.F32.BF16 R36, R4.reuse, R140, R36 ;  /* 0x0000008c0424723c */ /* 0x050ff00000041824 */
[C---:B------:R-:W-:Y:S01]  /*9aa0*/  HMMA.16816.F32.BF16 R40, R4.reuse, R142, R40 ;  /* 0x0000008e0428723c */ /* 0x040fe20000041828 */
[----:B------:R-:W4:Y:S07]  /*9ab0*/  LDSM.16.MT88.4 R140, [R208+0x1800] ;  /* 0x00180000d08c783b */ /* 0x000f2e0000004200 */
[C---:B-1----:R-:W-:Y:S08]  /*9ac0*/  HMMA.16816.F32.BF16 R100, R4.reuse, R152, R100 ;  /* 0x000000980464723c */ /* 0x042ff00000041864 */
[C---:B------:R-:W-:Y:S08]  /*9ad0*/  HMMA.16816.F32.BF16 R104, R4.reuse, R154, R104 ;  /* 0x0000009a0468723c */ /* 0x040ff00000041868 */
[C---:B------:R-:W-:Y:S08]  /*9ae0*/  HMMA.16816.F32.BF16 R68, R4.reuse, R32, R68 ;  /* 0x000000200444723c */ /* 0x040ff00000041844 */
[C---:B------:R-:W-:Y:S01]  /*9af0*/  HMMA.16816.F32.BF16 R72, R4.reuse, R34, R72 ;  /* 0x000000220448723c */ /* 0x040fe20000041848 */
[----:B------:R-:W1:Y:S07]  /*9b00*/  LDSM.16.MT88.4 R32, [R208+0x7800] ;  /* 0x00780000d020783b */ /* 0x000e6e0000004200 */
[C---:B--2---:R-:W-:Y:S01]  /*9b10*/  HMMA.16816.F32.BF16 R152, R4.reuse, R148, R16 ;  /* 0x000000940498723c */ /* 0x044fe20000041810 */
[----:B------:R-:W2:Y:S07]  /*9b20*/  LDSM.16.MT88.4 R16, [R199+0x5800] ;  /* 0x00580000c710783b */ /* 0x000eae0000004200 */
[C---:B---3--:R-:W-:Y:S08]  /*9b30*/  HMMA.16816.F32.BF16 R136, R4.reuse, R8, R136 ;  /* 0x000000080488723c */ /* 0x048ff00000041888 */
[C---:B------:R-:W-:Y:S01]  /*9b40*/  HMMA.16816.F32.BF16 R132, R4.reuse, R10, R132 ;  /* 0x0000000a0484723c */ /* 0x040fe20000041884 */
[----:B------:R-:W3:Y:S07]  /*9b50*/  LDSM.16.MT88.4 R8, [R199+0x7800] ;  /* 0x00780000c708783b */ /* 0x000eee0000004200 */
[----:B-----5:R-:W-:Y:S01]  /*9b60*/  HMMA.16816.F32.BF16 R60, R4, R12, R60 ;  /* 0x0000000c043c723c */ /* 0x020fe2000004183c */
[----:B------:R-:W-:Y:S01]  /*9b70*/  FADD.FTZ R12, R164, R189 ;  /* 0x000000bda40c7221 */ /* 0x000fe20000010000 */
[----:B------:R-:W-:-:S02]  /*9b80*/  MOV R164, R188 ;  /* 0x000000bc00a47202 */ /* 0x000fc40000000f00 */
[----:B------:R-:W-:Y:S01]  /*9b90*/  @P1 MOV R164, R188 ;  /* 0x000000bc00a41202 */ /* 0x000fe20000000f00 */
[----:B------:R-:W-:-:S03]  /*9ba0*/  FADD.FTZ R12, R3, R12 ;  /* 0x0000000c030c7221 */ /* 0x000fc60000010000 */
[----:B------:R-:W-:Y:S01]  /*9bb0*/  HMMA.16816.F32.BF16 R108, R4, R144, R108 ;  /* 0x00000090046c723c */ /* 0x000fe2000004186c */
[----:B------:R-:W-:-:S04]  /*9bc0*/  FADD.FTZ R3, R201, R12 ;  /* 0x0000000cc9037221 */ /* 0x000fc80000010000 */
[----:B------:R-:W-:-:S03]  /*9bd0*/  FADD.FTZ R3, R206, R3 ;  /* 0x00000003ce037221 */ /* 0x000fc60000010000 */
[----:B------:R-:W-:Y:S01]  /*9be0*/  HMMA.16816.F32.BF16 R112, R4, R146, R112 ;  /* 0x000000920470723c */ /* 0x000fe20000041870 */
[----:B------:R-:W-:Y:S01]  /*9bf0*/  FADD.FTZ R200, R200, R3 ;  /* 0x00000003c8c87221 */ /* 0x000fe20000010000 */
[-C--:B------:R-:W-:Y:S02]  /*9c00*/  MOV R3, R186.reuse ;  /* 0x000000ba00037202 */ /* 0x080fe40000000f00 */
[----:B------:R-:W-:Y:S01]  /*9c10*/  @P1 MOV R3, R186 ;  /* 0x000000ba00031202 */ /* 0x000fe20000000f00 */
[----:B------:R-:W-:-:S03]  /*9c20*/  FADD.FTZ R205, R205, R200 ;  /* 0x000000c8cdcd7221 */ /* 0x000fc60000010000 */
[----:B----4-:R-:W-:Y:S01]  /*9c30*/  HMMA.16816.F32.BF16 R144, R4, R140, R24 ;  /* 0x0000008c0490723c */ /* 0x010fe20000041818 */
        /* <DEDUP_REMOVED lines=21> */
[C---:B--2---:R-:W-:Y:S08]  /*9d90*/  HMMA.16816.F32.BF16 R92, R4.reuse, R16, R92 ;  /* 0x00000010045c723c */ /* 0x044ff0000004185c */
[C---:B------:R-:W-:Y:S08]  /*9da0*/  HMMA.16816.F32.BF16 R96, R4.reuse, R18, R96 ;  /* 0x000000120460723c */ /* 0x040ff00000041860 */
[C---:B---3--:R-:W-:Y:S08]  /*9db0*/  HMMA.16816.F32.BF16 R124, R4.reuse, R8, R124 ;  /* 0x00000008047c723c */ /* 0x048ff0000004187c */
[----:B------:R-:W-:Y:S01]  /*9dc0*/  HMMA.16816.F32.BF16 R128, R4, R10, R128 ;  /* 0x0000000a0480723c */ /* 0x000fe20000041880 */
[----:B------:R-:W-:-:S04]  /*9dd0*/  NOP ;  /* 0x0000000000007918 */ /* 0x000fc80000000000 */
[----:B------:R-:W-:-:S15]  /*9de0*/  BRA.U UP0, `(.L_x_1186) ;  /* 0x0000000100047547 */ /* 0x000fde000b800000 */
.L_x_1184:
[----:B------:R-:W-:-:S12]  /*9df0*/  UIADD3 UR19, UPT, UPT, UR27, -0x1, URZ ;  /* 0xffffffff1b137890 */ /* 0x000fd8000fffe0ff */
.L_x_1186:
[----:B------:R-:W-:-:S09]  /*9e00*/  UISETP.GE.AND UP0, UPT, UR19, UR14, UPT ;  /* 0x0000000e1300728c */ /* 0x000fd2000bf06270 */
[----:B------:R-:W-:Y:S05]  /*9e10*/  BRA.U !UP0, `(.L_x_1187) ;  /* 0x0000004108747547 */ /* 0x000fea000b800000 */
[----:B------:R-:W-:Y:S01]  /*9e20*/  IMAD.U32 R4, RZ, RZ, UR22 ;  /* 0x00000016ff047e24 */ /* 0x000fe2000f8e00ff */
[----:B------:R-:W1:Y:S01]  /*9e30*/  S2UR UR5, SR_CgaCtaId ;  /* 0x00000000000579c3 */ /* 0x000e620000008800 */
[----:B------:R-:W-:Y:S01]  /*9e40*/  IMAD.U32 R5, RZ, RZ, UR20 ;  /* 0x00000014ff057e24 */ /* 0x000fe2000f8e00ff */
[----:B------:R-:W-:Y:S01]  /*9e50*/  UIMAD.WIDE.U32 UR20, UR19, UR10, URZ ;  /* 0x0000000a131472a5 */ /* 0x000fe2000f8e00ff */
[----:B------:R-:W-:Y:S01]  /*9e60*/  IMAD.SHL.U32 R215, R167, 0x40, RZ ;  /* 0x00000040a7d77824 */ /* 0x000fe200078e00ff */
[----:B------:R-:W-:Y:S01]  /*9e70*/  USHF.L.U64.HI UR12, UR10, 0x5, UR11 ;  /* 0x000000050a0c7899 */ /* 0x000fe2000801020b */
[----:B------:R-:W-:Y:S01]  /*9e80*/  IMAD.WIDE.U32 R4, R0, UR10, R4 ;  /* 0x0000000a00047c25 */ /* 0x000fe2000f8e0004 */
[----:B------:R-:W-:Y:S01]  /*9e90*/  UIMAD UR11, UR19, UR11, UR21 ;  /* 0x0000000b130b72a4 */ /* 0x000fe2000f8e0215 */
[----:B------:R-:W2:Y:S01]  /*9ea0*/  S2R R227, SR_TID.X ;  /* 0x0000000000e37919 */ /* 0x000ea20000002100 */
[C---:B------:R-:W-:Y:S01]  /*9eb0*/  LOP3.LUT R7, R215.reuse, 0x1c0, RZ, 0xc0, !PT ;  /* 0x000001c0d7077812 */ /* 0x040fe200078ec0ff */
[----:B------:R-:W-:Y:S01]  /*9ec0*/  IMAD.U32 R0, RZ, RZ, UR4 ;  /* 0x00000004ff007e24 */ /* 0x000fe2000f8e00ff */
[----:B------:R-:W-:Y:S01]  /*9ed0*/  IADD3 R9, PT, PT, R2, R5, RZ ;  /* 0x0000000502097210 */ /* 0x000fe20007ffe0ff */
[----:B------:R-:W-:Y:S01]  /*9ee0*/  IMAD.MOV.U32 R8, RZ, RZ, R4 ;  /* 0x000000ffff087224 */ /* 0x000fe200078e0004 */
[----:B------:R-:W-:Y:S01]  /*9ef0*/  LOP3.LUT R5, R215, 0x200, RZ, 0xc0, !PT ;  /* 0x00000200d7057812 */ /* 0x000fe200078ec0ff */
[----:B------:R-:W-:Y:S01]  /*9f00*/  IMAD.SHL.U32 R2, R167, 0x20, RZ ;  /* 0x00000020a7027824 */ /* 0x000fe200078e00ff */
[----:B------:R-:W-:Y:S01]  /*9f10*/  LOP3.LUT R190, R7, 0x38, R190, 0xf8, !PT ;  /* 0x0000003807be7812 */ /* 0x000fe200078ef8be */
[----:B------:R-:W-:Y:S01]  /*9f20*/  IMAD.WIDE.U32 R8, R0, UR18, R8 ;  /* 0x0000001200087c25 */ /* 0x000fe2000f8e0008 */
[----:B------:R-:W3:Y:S01]  /*9f30*/  S2UR UR13, SR_CgaCtaId ;  /* 0x00000000000d79c3 */ /* 0x000ee20000008800 */
[----:B------:R-:W-:Y:S01]  /*9f40*/  LOP3.LUT R215, R215, 0x400, RZ, 0xc0, !PT ;  /* 0x00000400d7d77812 */ /* 0x000fe200078ec0ff */
[----:B------:R-:W-:Y:S01]  /*9f50*/  UMOV UR6, 0x400 ;  /* 0x0000040000067882 */ /* 0x000fe20000000000 */
[----:B------:R-:W-:Y:S01]  /*9f60*/  LOP3.LUT R2, R5, 0x7c00, R2, 0xf8, !PT ;  /* 0x00007c0005027812 */ /* 0x000fe200078ef802 */
[----:B------:R-:W-:Y:S01]  /*9f70*/  IMAD.U32 R6, RZ, RZ, UR19 ;  /* 0x00000013ff067e24 */ /* 0x000fe2000f8e00ff */
[----:B------:R-:W-:Y:S01]  /*9f80*/  IADD3 R184, P2, PT, R184, R8, RZ ;  /* 0x00000008b8b87210 */ /* 0x000fe20007f5e0ff */
[----:B------:R-:W-:Y:S01]  /*9f90*/  IMAD.MOV.U32 R219, RZ, RZ, 0x20 ;  /* 0x00000020ffdb7424 */ /* 0x000fe200078e00ff */
[----:B------:R-:W-:Y:S01]  /*9fa0*/  SHF.R.U32.HI R5, RZ, 0x1, R167 ;  /* 0x00000001ff057819 */ /* 0x000fe200000116a7 */
[----:B------:R-:W-:Y:S01]  /*9fb0*/  IMAD R191, R6, 0x40, R191 ;  /* 0x0000004006bf7824 */ /* 0x000fe200078e02bf */
[----:B------:R-:W-:Y:S01]  /*9fc0*/  IADD3.X R9, PT, PT, R9, UR30, RZ, P2, !PT ;  /* 0x0000001e09097c10 */ /* 0x000fe200097fe4ff */
[----:B------:R-:W-:Y:S01]  /*9fd0*/  IMAD.U32 R6, RZ, RZ, UR20 ;  /* 0x00000014ff067e24 */ /* 0x000fe2000f8e00ff */
[----:B------:R-:W-:Y:S01]  /*9fe0*/  LOP3.LUT R5, R190, 0x8, R5, 0x78, !PT ;  /* 0x00000008be057812 */ /* 0x000fe200078e7805 */
[----:B-1----:R-:W-:Y:S01]  /*9ff0*/  ULEA UR5, UR5, UR6, 0x18 ;  /* 0x0000000605057291 */ /* 0x002fe2000f8ec0ff */
[C---:B------:R-:W-:Y:S01]  /*a000*/  SHF.L.U64.HI R4, R184.reuse, 0x1, R9 ;  /* 0x00000001b8047819 */ /* 0x040fe20000010209 */
[----:B------:R-:W-:Y:S01]  /*a010*/  IMAD.SHL.U32 R9, R184, 0x2, RZ ;  /* 0x00000002b8097824 */ /* 0x000fe200078e00ff */
[----:B------:R-:W-:Y:S01]  /*a020*/  LOP3.LUT R0, R190, 0x8, R167, 0x78, !PT ;  /* 0x00000008be007812 */ /* 0x000fe200078e78a7 */
[----:B------:R-:W-:Y:S01]  /*a030*/  UIADD3 UR36, UP0, UPT, UR36, -0x180, URZ ;  /* 0xfffffe8024247890 */ /* 0x000fe2000ff1e0ff */
[----:B------:R-:W-:Y:S01]  /*a040*/  LOP3.LUT R214, R2, R5, RZ, 0xfc, !PT ;  /* 0x0000000502d67212 */ /* 0x000fe200078efcff */
[----:B------:R-:W-:Y:S01]  /*a050*/  IMAD.MOV.U32 R2, RZ, RZ, R3 ;  /* 0x000000ffff027224 */ /* 0x000fe200078e0003 */
[----:B------:R-:W-:Y:S01]  /*a060*/  MOV R7, UR21 ;  /* 0x0000001500077c02 */ /* 0x000fe20008000f00 */
[----:B------:R-:W-:Y:S01]  /*a070*/  IMAD.U32 R7, RZ, RZ, UR11 ;  /* 0x0000000bff077e24 */ /* 0x000fe2000f8e00ff */
[----:B------:R-:W-:Y:S01]  /*a080*/  LOP3.LUT P1, RZ, R167, 0x4, RZ, 0xc0, !PT ;  /* 0x00000004a7ff7812 */ /* 0x000fe2000782c0ff */
[----:B------:R-:W-:Y:S01]  /*a090*/  IMAD.MOV.U32 R3, RZ, RZ, 0x40 ;  /* 0x00000040ff037424 */ /* 0x000fe200078e00ff */
[----:B------:R-:W-:Y:S01]  /*a0a0*/  LEA R9, P2, R6, R9, 0x7 ;  /* 0x0000000906097211 */ /* 0x000fe200078438ff */
[----:B------:R-:W-:Y:S01]  /*a0b0*/  IMAD R215, R0, 0x2, R215 ;  /* 0x0000000200d77824 */ /* 0x000fe200078e02d7 */
[----:B------:R-:W-:Y:S01]  /*a0c0*/  LEA R214, R214, UR5, 0x1 ;  /* 0x00000005d6d67c11 */ /* 0x000fe2000f8e08ff */
[----:B------:R-:W-:Y:S01]  /*a0d0*/  VIADD R226, R223, 0x8 ;  /* 0x00000008dfe27836 */ /* 0x000fe20000000000 */
[----:B------:R-:W-:Y:S01]  /*a0e0*/  LEA.HI.X R7, R6, R4, R7, 0x7, P2 ;  /* 0x0000000406077211 */ /* 0x000fe200010f3c07 */
[----:B------:R-:W-:Y:S01]  /*a0f0*/  VIADD R4, R215, UR5 ;  /* 0x00000005d7047c36 */ /* 0x000fe20008000000 */
[----:B------:R-:W-:Y:S01]  /*a100*/  SEL R3, R3, 0xffffffc0, !P1 ;  /* 0xffffffc003037807 */ /* 0x000fe20004800000 */
[----:B------:R-:W-:Y:S01]  /*a110*/  USHF.L.U32 UR10, UR10, 0x5, URZ ;  /* 0x000000050a0a7899 */ /* 0x000fe200080006ff */
        /* <DEDUP_REMOVED lines=15> */
[----:B------:R-:W4:Y:S01]  /*a210*/  LDCU UR4, c[0x0][0x45c] ;  /* 0x00008b80ff0477ac */ /* 0x000f220008000800 */
[----:B------:R-:W-:-:S02]  /*a220*/  UIADD3.X UR28, UPT, UPT, UR28, -0x1, URZ, UP0, !UPT ;  /* 0xffffffff1c1c7890 */ /* 0x000fc400087fe4ff */
[----:B---3--:R-:W-:Y:S01]  /*a230*/  ULEA UR6, UR13, UR9, 0x18 ;  /* 0x000000090d067291 */ /* 0x008fe2000f8ec0ff */
[----:B--2---:R-:W-:Y:S11]  /*a240*/  BRA `(.L_x_1188) ;  /* 0x0000000000a47947 */ /* 0x004ff60003800000 */
.L_x_1190:
        /* <DEDUP_REMOVED lines=17> */
[C---:B------:R-:W-:Y:S01]  /*a360*/  LEA R11, P1, R4.reuse, R10, 0x5 ;  /* 0x0000000a040b7211 */ /* 0x040fe200078228ff */
[----:B------:R1:W-:Y:S02]  /*a370*/  LDGSTS.E.BYPASS.LTC128B.128 [R228+0xc000], desc[UR16][R14.64+0x100] ;  /* 0x0c0001000ee47fae */ /* 0x0003e4000b981a10 */
[----:B------:R-:W-:Y:S01]  /*a380*/  IMAD.X R7, R7, 0x1, R9, P0 ;  /* 0x0000000107077824 */ /* 0x000fe200000e0609 */
[----:B------:R-:W-:Y:S01]  /*a390*/  LEA.HI.X R4, R4, R9, R5, 0x5, P1 ;  /* 0x0000000904047211 */ /* 0x000fe200008f2c05 */
[----:B------:R1:W-:Y:S01]  /*a3a0*/  LDGSTS.E.BYPASS.LTC128B.128 [R228+0xe000], desc[UR16][R14.64+0x180] ;  /* 0x0e0001800ee47fae */ /* 0x0003e2000b981a10 */
[-C--:B------:R-:W-:Y:S02]  /*a3b0*/  LEA.HI.X R9, R10, R224.reuse, R9, 0x1, P2 ;  /* 0x000000e00a097211 */ /* 0x080fe400010f0c09 */
[-C--:B------:R-:W-:Y:S02]  /*a3c0*/  LEA R16, P1, R3, R225.reuse, 0x1 ;  /* 0x000000e103107211 */ /* 0x080fe400078208ff */
        /* <DEDUP_REMOVED lines=17> */
.L_x_1188:
[----:B------:R-:W-:Y:S04]  /*a4e0*/  DEPBAR.LE SB0, 0x0 ;  /* 0x000080000000791a */ /* 0x000fe80000000000 */
[----:B------:R-:W-:Y:S01]  /*a4f0*/  BAR.SYNC.DEFER_BLOCKING 0x0 ;  /* 0x0000000000007b1d */ /* 0x000fe20000010000 */
[----:B------:R-:W-:Y:S01]  /*a500*/  IADD3 R200, P0, PT, R234, UR10, RZ ;  /* 0x0000000aeac87c10 */ /* 0x000fe2000ff1e0ff */
[C---:B------:R-:W-:Y:S01]  /*a510*/  VIADD R236, R229.reuse, 0xfffffff8 ;  /* 0xfffffff8e5ec7836 */ /* 0x040fe20000000000 */
[----:B------:R-:W-:Y:S01]  /*a520*/  UIADD3 UR9, UPT, UPT, UR19, -0x1, URZ ;  /* 0xffffffff13097890 */ /* 0x000fe2000fffe0ff */
[----:B------:R-:W-:Y:S01]  /*a530*/  VIADD R232, R229, 0xfffffff9 ;  /* 0xfffffff9e5e87836 */ /* 0x000fe20000000000 */
[----:B------:R-:W-:Y:S02]  /*a540*/  IADD3.X R201, PT, PT, R235, UR12, RZ, P0, !PT ;  /* 0x0000000cebc97c10 */ /* 0x000fe400087fe4ff */
[----:B------:R-:W-:Y:S01]  /*a550*/  IADD3 R166, P0, PT, R200, UR36, RZ ;  /* 0x00000024c8a67c10 */ /* 0x000fe2000ff1e0ff */
[----:B------:R-:W-:Y:S03]  /*a560*/  UISETP.GT.AND UP0, UPT, UR9, UR14, UPT ;  /* 0x0000000e0900728c */ /* 0x000fe6000bf04270 */
[----:B------:R-:W-:Y:S02]  /*a570*/  IADD3.X R167, PT, PT, R201, UR28, RZ, P0, !PT ;  /* 0x0000001cc9a77c10 */ /* 0x000fe400087fe4ff */
[----:B------:R-:W-:Y:S04]  /*a580*/  IADD3 R164, P0, PT, R166, UR36, RZ ;  /* 0x00000024a6a47c10 */ /* 0x000fe8000ff1e0ff */
[----:B------:R-:W-:Y:S01]  /*a590*/  IADD3.X R165, PT, PT, R167, UR28, RZ, P0, !PT ;  /* 0x0000001ca7a57c10 */ /* 0x000fe200087fe4ff */
[----:B------:R-:W-:Y:S01]  /*a5a0*/  @!PT LDS RZ, [RZ] ;  /* 0x00000000fffff984 */ /* 0x000fe20000000800 */
[----:B------:R-:W-:Y:S01]  /*a5b0*/  @!PT LDS RZ, [RZ] ;  /* 0x00000000fffff984 */ /* 0x000fe20000000800 */
[----:B------:R-:W-:Y:S01]  /*a5c0*/  @!PT LDS RZ, [RZ] ;  /* 0x00000000fffff984 */ /* 0x000fe20000000800 */
[----:B------:R-:W-:Y:S06]  /*a5d0*/  LDGSTS.E.BYPASS.LTC128B.128 [R228+0x10000], desc[UR16][R234.64] ;  /* 0x10000000eae47fae */ /* 0x000fec000b981a10 */
        /* <DEDUP_REMOVED lines=16> */
[----:B------:R-:W3:Y:S06]  /*a6e0*/  LDSM.16.M88.4 R172, [R215+UR5+0x8000] ;  /* 0x00800005d7ac783b */ /* 0x000eec0008000200 */
[----:B------:R-:W5:Y:S06]  /*a6f0*/  LDSM.16.M88.4 R176, [R215+UR5+0x8800] ;  /* 0x00880005d7b0783b */ /* 0x000f6c0008000200 */
[----:B------:R-:W1:Y:S06]  /*a700*/  LDSM.16.M88.4 R180, [R215+UR5+0x9000] ;  /* 0x00900005d7b4783b */ /* 0x000e6c0008000200 */
[----:B------:R-:W0:Y:S06]  /*a710*/  LDGDEPBAR ;  /* 0x00000000000079af */ /* 0x000e2c0000000000 */
[----:B------:R-:W4:Y:S06]  /*a720*/  LDSM.16.M88.4 R184, [R215+UR5+0x9800] ;  /* 0x00980005d7b8783b */ /* 0x000f2c0008000200 */
[----:B------:R-:W-:Y:S06]  /*a730*/  LDSM.16.M88.4 R188, [R212] ;  /* 0x00000000d4bc783b */ /* 0x000fec0000000200 */
[----:B------:R-:W4:Y:S01]  /*a740*/  LDSM.16.M88.4 R192, [R213+0x8000] ;  /* 0x00800000d5c0783b */ /* 0x000f220000000200 */
[C---:B---3--:R-:W-:Y:S05]  /*a750*/  HMMA.16816.F32.BF16 R4, R168.reuse, R172, RZ ;  /* 0x000000aca804723c */ /* 0x048fea00000418ff */
[----:B------:R-:W3:Y:S06]  /*a760*/  LDSM.16.M88.4 R196, [R213+0x8800] ;  /* 0x00880000d5c4783b */ /* 0x000eec0000000200 */
[----:B--2---:R-:W-:Y:S01]  /*a770*/  LDSM.16.M88.4 R164, [R218+0x8000] ;  /* 0x00800000daa4783b */ /* 0x004fe20000000200 */
[C---:B------:R-:W-:Y:S05]  /*a780*/  HMMA.16816.F32.BF16 R8, R168.reuse, R174, RZ ;  /* 0x000000aea808723c */ /* 0x040fea00000418ff */
[----:B------:R-:W2:Y:S03]  /*a790*/  LDSM.16.M88.4 R172, [R213+0x9000] ;  /* 0x00900000d5ac783b */ /* 0x000ea60000000200 */
[C---:B-----5:R-:W-:Y:S03]  /*a7a0*/  HMMA.16816.F32.BF16 R12, R168.reuse, R176, RZ ;  /* 0x000000b0a80c723c */ /* 0x060fe600000418ff */
[----:B------:R-:W-:Y:S05]  /*a7b0*/  LDSM.16.M88.4 R200, [R217+0x8000] ;  /* 0x00800000d9c8783b */ /* 0x000fea0000000200 */
[C---:B------:R-:W-:Y:S01]  /*a7c0*/  HMMA.16816.F32.BF16 R16, R168.reuse, R178, RZ ;  /* 0x000000b2a810723c */ /* 0x040fe200000418ff */
[----:B------:R-:W-:Y:S06]  /*a7d0*/  LDSM.16.M88.4 R176, [R220] ;  /* 0x00000000dcb0783b */ /* 0x000fec0000000200 */
[----:B------:R-:W-:Y:S01]  /*a7e0*/  LDSM.16.M88.4 R204, [R218+0xa000] ;  /* 0x00a00000dacc783b */ /* 0x000fe20000000200 */
[C---:B-1----:R-:W-:Y:S05]  /*a7f0*/  HMMA.16816.F32.BF16 R20, R168.reuse, R180, RZ ;  /* 0x000000b4a814723c */ /* 0x042fea00000418ff */
[----:B------:R-:W-:Y:S03]  /*a800*/  LDSM.16.M88.4 R208, [R213+0xc000] ;  /* 0x00c00000d5d0783b */ /* 0x000fe60000000200 */
[C---:B------:R-:W-:Y:S03]  /*a810*/  HMMA.16816.F32.BF16 R24, R168.reuse, R182, RZ ;  /* 0x000000b6a818723c */ /* 0x040fe600000418ff */
[----:B------:R-:W-:Y:S05]  /*a820*/  LDSM.16.M88.4 R180, [R218+0x8800] ;  /* 0x00880000dab4783b */ /* 0x000fea0000000200 */
[C---:B----4-:R-:W-:Y:S08]  /*a830*/  HMMA.16816.F32.BF16 R28, R168.reuse, R184, RZ ;  /* 0x000000b8a81c723c */ /* 0x050ff000000418ff */
[----:B------:R-:W-:Y:S01]  /*a840*/  HMMA.16816.F32.BF16 R32, R168, R186, RZ ;  /* 0x000000baa820723c */ /* 0x000fe200000418ff */
[----:B------:R-:W1:Y:S06]  /*a850*/  LDSM.16.M88.4 R168, [R213+0x9800] ;  /* 0x00980000d5a8783b */ /* 0x000e6c0000000200 */
[----:B------:R-:W4:Y:S01]  /*a860*/  LDSM.16.M88.4 R184, [R218+0x9000] ;  /* 0x00900000dab8783b */ /* 0x000f220000000200 */
[C---:B------:R-:W-:Y:S08]  /*a870*/  HMMA.16816.F32.BF16 R4, R188.reuse, R192, R4 ;  /* 0x000000c0bc04723c */ /* 0x040ff00000041804 */
[C---:B------:R-:W-:Y:S01]  /*a880*/  HMMA.16816.F32.BF16 R8, R188.reuse, R194, R8 ;  /* 0x000000c2bc08723c */ /* 0x040fe20000041808 */
[----:B------:R-:W5:Y:S07]  /*a890*/  LDSM.16.M88.4 R192, [R218+0x9800] ;  /* 0x00980000dac0783b */ /* 0x000f6e0000000200 */
[C---:B---3--:R-:W-:Y:S08]  /*a8a0*/  HMMA.16816.F32.BF16 R12, R188.reuse, R196, R12 ;  /* 0x000000c4bc0c723c */ /* 0x048ff0000004180c */
[C---:B------:R-:W-:Y:S01]  /*a8b0*/  HMMA.16816.F32.BF16 R16, R188.reuse, R198, R16 ;  /* 0x000000c6bc10723c */ /* 0x040fe20000041810 */
[----:B------:R-:W3:Y:S07]  /*a8c0*/  LDSM.16.M88.4 R196, [R219] ;  /* 0x00000000dbc4783b */ /* 0x000eee0000000200 */
[C---:B--2---:R-:W-:Y:S08]  /*a8d0*/  HMMA.16816.F32.BF16 R20, R188.reuse, R172, R20 ;  /* 0x000000acbc14723c */ /* 0x044ff00000041814 */
[C---:B------:R-:W-:Y:S01]  /*a8e0*/  HMMA.16816.F32.BF16 R24, R188.reuse, R174, R24 ;  /* 0x000000aebc18723c */ /* 0x040fe20000041818 */
[----:B------:R-:W-:Y:S07]  /*a8f0*/  LDSM.16.M88.4 R172, [R217+0x9800] ;  /* 0x00980000d9ac783b */ /* 0x000fee0000000200 */
[C---:B-1----:R-:W-:Y:S08]  /*a900*/  HMMA.16816.F32.BF16 R28, R188.reuse, R168, R28 ;  /* 0x000000a8bc1c723c */ /* 0x042ff0000004181c */
[----:B------:R-:W-:Y:S01]  /*a910*/  HMMA.16816.F32.BF16 R32, R188, R170, R32 ;  /* 0x000000aabc20723c */ /* 0x000fe20000041820 */
[----:B------:R-:W1:Y:S06]  /*a920*/  LDSM.16.M88.4 R168, [R217+0x8800] ;  /* 0x00880000d9a8783b */ /* 0x000e6c0000000200 */
[----:B------:R-:W-:Y:S01]  /*a930*/  LDSM.16.M88.4 R188, [R215+UR5+0xb000] ;  /* 0x00b00005d7bc783b */ /* 0x000fe20008000200 */
[C---:B------:R-:W-:Y:S08]  /*a940*/  HMMA.16816.F32.BF16 R4, R176.reuse, R164, R4 ;  /* 0x000000a4b004723c */ /* 0x040ff00000041804 */
[C---:B------:R-:W-:Y:S01]  /*a950*/  HMMA.16816.F32.BF16 R8, R176.reuse, R166, R8 ;  /* 0x000000a6b008723c */ /* 0x040fe20000041808 */
[----:B------:R-:W2:Y:S07]  /*a960*/  LDSM.16.M88.4 R164, [R217+0x9000] ;  /* 0x00900000d9a4783b */ /* 0x000eae0000000200 */
[C---:B------:R-:W-:Y:S08]  /*a970*/  HMMA.16816.F32.BF16 R12, R176.reuse, R180, R12 ;  /* 0x000000b4b00c723c */ /* 0x040ff0000004180c */
[C---:B------:R-:W-:Y:S01]  /*a980*/  HMMA.16816.F32.BF16 R16, R176.reuse, R182, R16 ;  /* 0x000000b6b010723c */ /* 0x040fe20000041810 */
[----:B------:R-:W-:Y:S07]  /*a990*/  LDSM.16.M88.4 R180, [R215+UR5+0xa000] ;  /* 0x00a00005d7b4783b */ /* 0x000fee0008000200 */
[C---:B----4-:R-:W-:Y:S08]  /*a9a0*/  HMMA.16816.F32.BF16 R20, R176.reuse, R184, R20 ;  /* 0x000000b8b014723c */ /* 0x050ff00000041814 */
[C---:B------:R-:W-:Y:S01]  /*a9b0*/  HMMA.16816.F32.BF16 R24, R176.reuse, R186, R24 ;  /* 0x000000bab018723c */ /* 0x040fe20000041818 */
[----:B------:R-:W-:Y:S07]  /*a9c0*/  LDSM.16.M88.4 R184, [R215+UR5+0xa800] ;  /* 0x00a80005d7b8783b */ /* 0x000fee0008000200 */
[C---:B-----5:R-:W-:Y:S08]  /*a9d0*/  HMMA.16816.F32.BF16 R28, R176.reuse, R192, R28 ;  /* 0x000000c0b01c723c */ /* 0x060ff0000004181c */
[----:B------:R-:W-:Y:S01]  /*a9e0*/  HMMA.16816.F32.BF16 R32, R176, R194, R32 ;  /* 0x000000c2b020723c */ /* 0x000fe20000041820 */
[----:B------:R-:W4:Y:S06]  /*a9f0*/  LDSM.16.M88.4 R176, [R214+0x2000] ;  /* 0x00200000d6b0783b */ /* 0x000f2c0000000200 */
[----:B------:R-:W-:Y:S01]  /*aa00*/  LDSM.16.M88.4 R192, [R212+0x2000] ;  /* 0x00200000d4c0783b */ /* 0x000fe20000000200 */
[C---:B---3--:R-:W-:Y:S08]  /*aa10*/  HMMA.16816.F32.BF16 R4, R196.reuse, R200, R4 ;  /* 0x000000c8c404723c */ /* 0x048ff00000041804 */
        /* <DEDUP_REMOVED lines=23> */
[----:B------:R-:W1:Y:S06]  /*ab90*/  LDSM.16.M88.4 R168, [R218+0xa800] ;  /* 0x00a80000daa8783b */ /* 0x000e6c0000000200 */
[----:B------:R-:W5:Y:S01]  /*aba0*/  LDSM.16.M88.4 R176, [R218+0xb000] ;  /* 0x00b00000dab0783b */ /* 0x000f620000000200 */
[C---:B------:R-:W-:Y:S08]  /*abb0*/  HMMA.16816.F32.BF16 R4, R192.reuse, R200, R4 ;  /* 0x000000c8c004723c */ /* 0x040ff00000041804 */
        /* <DEDUP_REMOVED lines=10> */
[----:B------:R-:W4:Y:S06]  /*ac60*/  LDSM.16.M88.4 R180, [R217+0xb800] ;  /* 0x00b80000d9b4783b */ /* 0x000f2c0000000200 */
[----:B------:R-:W-:Y:S01]  /*ac70*/  LDSM.16.M88.4 R192, [R214+0x4000] ;  /* 0x00400000d6c0783b */ /* 0x000fe20000000200 */
        /* <DEDUP_REMOVED lines=11> */
[----:B------:R-:W5:Y:S06]  /*ad30*/  LDSM.16.M88.4 R184, [R215+UR5+0xd800] ;  /* 0x00d80005d7b8783b */ /* 0x000f6c0008000200 */
[----:B------:R-:W5:Y:S01]  /*ad40*/  LDSM.16.M88.4 R196, [R212+0x4000] ;  /* 0x00400000d4c4783b */ /* 0x000f620000000200 */
        /* <DEDUP_REMOVED lines=12> */
[----:B------:R-:W4:Y:S01]  /*ae10*/  LDSM.16.M88.4 R188, [R220+0x4000] ;  /* 0x00400000dcbc783b */ /* 0x000f220000000200 */
        /* <DEDUP_REMOVED lines=11> */
[----:B------:R-:W5:Y:S06]  /*aed0*/  LDSM.16.M88.4 R184, [R218+0xd800] ;  /* 0x00d80000dab8783b */ /* 0x000f6c0000000200 */
        /* <DEDUP_REMOVED lines=26> */
[----:B------:R-:W-:Y:S01]  /*b080*/  LDSM.16.M88.4 R188, [R212+0x6000] ;  /* 0x00600000d4bc783b */ /* 0x000fe20000000200 */
        /* <DEDUP_REMOVED lines=15> */
[----:B------:R-:W4:Y:S07]  /*b180*/  LDSM.16.M88.4 R200, [R218+0xe000] ;  /* 0x00e00000dac8783b */ /* 0x000f2e0000000200 */
        /* <DEDUP_REMOVED lines=11> */
[C---:B------:R-:W-:Y:S08]  /*b240*/  HMMA.16816.F32.BF16 R8, R188.reuse, R206, R8 ;  /* 0x000000cebc08723c */ /* 0x040ff00000041808 */
[C---:B--2---:R-:W-:Y:S08]  /*b250*/  HMMA.16816.F32.BF16 R12, R188.reuse, R164, R12 ;  /* 0x000000a4bc0c723c */ /* 0x044ff0000004180c */
[C---:B------:R-:W-:Y:S01]  /*b260*/  HMMA.16816.F32.BF16 R16, R188.reuse, R166, R16 ;  /* 0x000000a6bc10723c */ /* 0x040fe20000041810 */
[----:B------:R-:W2:Y:S07]  /*b270*/  LDSM.16.M88.4 R164, [R217+0xe800] ;  /* 0x00e80000d9a4783b */ /* 0x000eae0000000200 */
[C---:B---3--:R-:W-:Y:S08]  /*b280*/  HMMA.16816.F32.BF16 R20, R188.reuse, R172, R20 ;  /* 0x000000acbc14723c */ /* 0x048ff00000041814 */
[C---:B------:R-:W-:Y:S08]  /*b290*/  HMMA.16816.F32.BF16 R24, R188.reuse, R174, R24 ;  /* 0x000000aebc18723c */ /* 0x040ff00000041818 */
[C---:B----4-:R-:W-:Y:S08]  /*b2a0*/  HMMA.16816.F32.BF16 R28, R188.reuse, R180, R28 ;  /* 0x000000b4bc1c723c */ /* 0x050ff0000004181c */
        /* <DEDUP_REMOVED lines=11> */
[C---:B------:R-:W-:Y:S03]  /*b360*/  HMMA.16816.F32.BF16 R8, R196.reuse, R210, R8 ;  /* 0x000000d2c408723c */ /* 0x040fe60000041808 */
[C---:B------:R-:W-:Y:S02]  /*b370*/  VIADD R211, R229.reuse, 0xfffffff0 ;  /* 0xfffffff0e5d37836 */ /* 0x040fe40000000000 */
[----:B------:R-:W-:Y:S03]  /*b380*/  VIADD R210, R229, 0xfffffff1 ;  /* 0xfffffff1e5d27836 */ /* 0x000fe60000000000 */
[C---:B--2---:R-:W-:Y:S03]  /*b390*/  HMMA.16816.F32.BF16 R12, R196.reuse, R164, R12 ;  /* 0x000000a4c40c723c */ /* 0x044fe6000004180c */
[----:B------:R-:W-:Y:S01]  /*b3a0*/  FMUL.FTZ R3, R5, UR8 ;  /* 0x0000000805037c20 */ /* 0x000fe20008410000 */
[----:B------:R-:W-:Y:S01]  /*b3b0*/  FMUL.FTZ R200, R6, UR8 ;  /* 0x0000000806c87c20 */ /* 0x000fe20008410000 */
[----:B------:R-:W-:Y:S01]  /*b3c0*/  FMUL.FTZ R201, R7, UR8 ;  /* 0x0000000807c97c20 */ /* 0x000fe20008410000 */
[----:B------:R-:W-:Y:S02]  /*b3d0*/  FMUL.FTZ R203, R4, UR8 ;  /* 0x0000000804cb7c20 */ /* 0x000fe40008410000 */
[C---:B------:R-:W-:Y:S01]  /*b3e0*/  HMMA.16816.F32.BF16 R16, R196.reuse, R166, R16 ;  /* 0x000000a6c410723c */ /* 0x040fe20000041810 */
[----:B------:R-:W2:Y:S02]  /*b3f0*/  MUFU.TANH R3, R3 ;  /* 0x0000000300037308 */ /* 0x000ea40000002400 */
[C---:B------:R-:W-:Y:S02]  /*b400*/  VIADD R167, R229.reuse, 0xffffffe0 ;  /* 0xffffffe0e5a77836 */ /* 0x040fe40000000000 */
[----:B------:R-:W-:Y:S01]  /*b410*/  FMUL.FTZ R165, R10, UR8 ;  /* 0x000000080aa57c20 */ /* 0x000fe20008410000 */
[----:B------:R-:W-:Y:S02]  /*b420*/  VIADD R166, R229, 0xffffffe1 ;  /* 0xffffffe1e5a67836 */ /* 0x000fe40000000000 */
[----:B------:R-:W-:Y:S01]  /*b430*/  FMUL.FTZ R164, R9, UR8 ;  /* 0x0000000809a47c20 */ /* 0x000fe20008410000 */
[----:B------:R-:W-:Y:S01]  /*b440*/  FMUL.FTZ R206, R11, UR8 ;  /* 0x000000080bce7c20 */ /* 0x000fe20008410000 */
[-C--:B------:R-:W-:Y:S01]  /*b450*/  ISETP.GT.AND P4, PT, R223, R167.reuse, PT ;  /* 0x000000a7df00720c */ /* 0x080fe20003f84270 */
[----:B------:R-:W3:Y:S01]  /*b460*/  MUFU.TANH R200, R200 ;  /* 0x000000c800c87308 */ /* 0x000ee20000002400 */
[----:B------:R-:W-:Y:S01]  /*b470*/  ISETP.GT.AND P2, PT, R226, R167, PT ;  /* 0x000000a7e200720c */ /* 0x000fe20003f44270 */
[----:B------:R-:W-:Y:S01]  /*b480*/  FMUL.FTZ R208, R15, UR8 ;  /* 0x000000080fd07c20 */ /* 0x000fe20008410000 */
[C---:B------:R-:W-:Y:S01]  /*b490*/  ISETP.GE.AND P1, PT, R167.reuse, R222, PT ;  /* 0x000000dea700720c */ /* 0x040fe20003f26270 */
[----:B------:R-:W-:Y:S01]  /*b4a0*/  FMUL.FTZ R202, R8, UR8 ;  /* 0x0000000808ca7c20 */ /* 0x000fe20008410000 */
[----:B------:R-:W-:Y:S01]  /*b4b0*/  ISETP.GE.AND P6, PT, R167, R221, PT ;  /* 0x000000dda700720c */ /* 0x000fe20003fc6270 */
[----:B------:R-:W-:Y:S01]  /*b4c0*/  VIADD R167, R229, 0xffffffe8 ;  /* 0xffffffe8e5a77836 */ /* 0x000fe20000000000 */
[-C--:B------:R-:W-:Y:S03]  /*b4d0*/  ISETP.GT.AND P5, PT, R223, R166.reuse, PT ;  /* 0x000000a6df00720c */ /* 0x080fe60003fa4270 */
[----:B------:R-:W-:Y:S01]  /*b4e0*/  MUFU.TANH R165, R165 ;  /* 0x000000a500a57308 */ /* 0x000fe20000002400 */
[----:B------:R-:W-:Y:S01]  /*b4f0*/  ISETP.GT.AND P0, PT, R226, R166, PT ;  /* 0x000000a6e200720c */ /* 0x000fe20003f04270 */
[----:B------:R-:W-:Y:S01]  /*b500*/  FMUL.FTZ R205, R13, UR8 ;  /* 0x000000080dcd7c20 */ /* 0x000fe20008410000 */
[----:B------:R-:W-:Y:S01]  /*b510*/  ISETP.GE.AND P3, PT, R166, R222, PT ;  /* 0x000000dea600720c */ /* 0x000fe20003f66270 */
[C---:B-1----:R-:W-:Y:S03]  /*b520*/  HMMA.16816.F32.BF16 R20, R196.reuse, R168, R20 ;  /* 0x000000a8c414723c */ /* 0x042fe60000041814 */
[----:B--2---:R-:W-:Y:S03]  /*b530*/  FSEL R246, R3, -INF , !P5 ;  /* 0xff80000003f67808 */ /* 0x004fe60006800000 */
[----:B------:R-:W-:Y:S01]  /*b540*/  MUFU.TANH R164, R164 ;  /* 0x000000a400a47308 */ /* 0x000fe20000002400 */
[C---:B------:R-:W-:Y:S01]  /*b550*/  ISETP.GT.AND P5, PT, R223.reuse, R167, PT ;  /* 0x000000a7df00720c */ /* 0x040fe20003fa4270 */
[----:B------:R-:W-:Y:S01]  /*b560*/  FMUL.FTZ R207, R14, UR8 ;  /* 0x000000080ecf7c20 */ /* 0x000fe20008410000 */
[----:B---3--:R-:W-:Y:S01]  /*b570*/  FSEL R200, R200, -INF , !P2 ;  /* 0xff800000c8c87808 */ /* 0x008fe20005000000 */
[----:B------:R-:W-:Y:S01]  /*b580*/  FMUL.FTZ R209, R16, UR8 ;  /* 0x0000000810d17c20 */ /* 0x000fe20008410000 */
[----:B------:R-:W-:Y:S01]  /*b590*/  FSEL R246, R246, -INF , !P3 ;  /* 0xff800000f6f67808 */ /* 0x000fe20005800000 */
[----:B------:R-:W-:Y:S01]  /*b5a0*/  FMUL.FTZ R204, R12, UR8 ;  /* 0x000000080ccc7c20 */ /* 0x000fe20008410000 */
[----:B------:R-:W-:Y:S03]  /*b5b0*/  FSEL R242, R200, -INF , !P6 ;  /* 0xff800000c8f27808 */ /* 0x000fe60007000000 */
[----:B------:R-:W-:Y:S01]  /*b5c0*/  MUFU.TANH R206, R206 ;  /* 0x000000ce00ce7308 */ /* 0x000fe20000002400 */
[C---:B------:R-:W-:Y:S01]  /*b5d0*/  ISETP.GT.AND P6, PT, R223.reuse, R210, PT ;  /* 0x000000d2df00720c */ /* 0x040fe20003fc4270 */
[C---:B------:R-:W-:Y:S03]  /*b5e0*/  HMMA.16816.F32.BF16 R24, R196.reuse, R170, R24 ;  /* 0x000000aac418723c */ /* 0x040fe60000041818 */
[----:B------:R-:W-:Y:S01]  /*b5f0*/  ISETP.GT.AND P3, PT, R223, R211, PT ;  /* 0x000000d3df00720c */ /* 0x000fe20003f64270 */
[----:B------:R-:W-:Y:S04]  /*b600*/  FMUL.FTZ R230, R20, UR8 ;  /* 0x0000000814e67c20 */ /* 0x000fe80008410000 */
[----:B------:R-:W1:Y:S01]  /*b610*/  MUFU.TANH R202, R202 ;  /* 0x000000ca00ca7308 */ /* 0x000e620000002400 */
[----:B------:R-:W-:Y:S01]  /*b620*/  FMUL.FTZ R237, R23, UR8 ;  /* 0x0000000817ed7c20 */ /* 0x000fe20008410000 */
[----:B------:R-:W-:Y:S01]  /*b630*/  FMUL.FTZ R200, R21, UR8 ;  /* 0x0000000815c87c20 */ /* 0x000fe20008410000 */
[----:B------:R-:W-:Y:S07]  /*b640*/  FMUL.FTZ R238, R22, UR8 ;  /* 0x0000000816ee7c20 */ /* 0x000fee0008410000 */
[----:B------:R-:W2:Y:S10]  /*b650*/  MUFU.TANH R201, R201 ;  /* 0x000000c900c97308 */ /* 0x000eb40000002400 */
[----:B------:R-:W3:Y:S01]  /*b660*/  MUFU.TANH R203, R203 ;  /* 0x000000cb00cb7308 */ /* 0x000ee20000002400 */
[----:B-1----:R-:W-:Y:S09]  /*b670*/  FSEL R202, R202, -INF , !P5 ;  /* 0xff800000caca7808 */ /* 0x002ff20006800000 */
[----:B------:R-:W1:Y:S01]  /*b680*/  MUFU.TANH R205, R205 ;  /* 0x000000cd00cd7308 */ /* 0x000e620000002400 */
[----:B--2---:R-:W-:Y:S01]  /*b690*/  FSEL R249, R201, -INF , !P0 ;  /* 0xff800000c9f97808 */ /* 0x004fe20004000000 */
[----:B------:R-:W-:Y:S01]  /*b6a0*/  FMUL.FTZ R201, R17, UR8 ;  /* 0x0000000811c97c20 */ /* 0x000fe20008410000 */
[----:B------:R-:W-:Y:S04]  /*b6b0*/  ISETP.GT.AND P0, PT, R226, R167, PT ;  /* 0x000000a7e200720c */ /* 0x000fe80003f04270 */
[----:B------:R-:W-:Y:S03]  /*b6c0*/  FSEL R251, R165, -INF , !P0 ;  /* 0xff800000a5fb7808 */ /* 0x000fe60004000000 */
[----:B------:R-:W2:Y:S01]  /*b6d0*/  MUFU.TANH R207, R207 ;  /* 0x000000cf00cf7308 */ /* 0x000ea20000002400 */
[----:B---3--:R-:W-:Y:S02]  /*b6e0*/  FSEL R248, R203, -INF , !P4 ;  /* 0xff800000cbf87808 */ /* 0x008fe40006000000 */
[-C--:B------:R-:W-:Y:S01]  /*b6f0*/  ISETP.GE.AND P4, PT, R166, R221.reuse, PT ;  /* 0x000000dda600720c */ /* 0x080fe20003f86270 */
[----:B------:R-:W-:Y:S01]  /*b700*/  VIADD R166, R229, 0xffffffe9 ;  /* 0xffffffe9e5a67836 */ /* 0x000fe20000000000 */
[----:B------:R-:W-:Y:S02]  /*b710*/  FSEL R248, R248, -INF , !P1 ;  /* 0xff800000f8f87808 */ /* 0x000fe40004800000 */
[-C--:B------:R-:W-:Y:S03]  /*b720*/  ISETP.GE.AND P0, PT, R167, R221.reuse, PT ;  /* 0x000000dda700720c */ /* 0x080fe60003f06270 */
[----:B------:R3:W-:Y:S01]  /*b730*/  MUFU.TANH R203, R208 ;  /* 0x000000d000cb7308 */ /* 0x0007e20000002400 */
[-C--:B------:R-:W-:Y:S02]  /*b740*/  ISETP.GT.AND P2, PT, R223, R166.reuse, PT ;  /* 0x000000a6df00720c */ /* 0x080fe40003f44270 */
[----:B------:R-:W-:Y:S02]  /*b750*/  ISETP.GT.AND P5, PT, R226, R166, PT ;  /* 0x000000a6e200720c */ /* 0x000fe40003fa4270 */
[----:B------:R-:W-:Y:S01]  /*b760*/  FSEL R244, R164, -INF , !P2 ;  /* 0xff800000a4f47808 */ /* 0x000fe20005000000 */
[----:B------:R-:W-:Y:S01]  /*b770*/  FMUL.FTZ R164, R18, UR8 ;  /* 0x0000000812a47c20 */ /* 0x000fe20008410000 */
[-C--:B------:R-:W-:Y:S03]  /*b780*/  ISETP.GE.AND P2, PT, R167, R222.reuse, PT ;  /* 0x000000dea700720c */ /* 0x080fe60003f46270 */
[----:B------:R4:W-:Y:S01]  /*b790*/  MUFU.TANH R3, R209 ;  /* 0x000000d100037308 */ /* 0x0009e20000002400 */
[----:B------:R-:W-:Y:S02]  /*b7a0*/  ISETP.GE.AND P1, PT, R166, R221, PT ;  /* 0x000000dda600720c */ /* 0x000fe40003f26270 */
[----:B------:R-:W-:Y:S02]  /*b7b0*/  FSEL R249, R249, -INF , !P4 ;  /* 0xff800000f9f97808 */ /* 0x000fe40006000000 */
[----:B------:R-:W-:Y:S02]  /*b7c0*/  ISETP.GT.AND P4, PT, R226, R211, PT ;  /* 0x000000d3e200720c */ /* 0x000fe40003f84270 */
[----:B-1----:R-:W-:Y:S03]  /*b7d0*/  FSEL R205, R205, -INF , !P6 ;  /* 0xff800000cdcd7808 */ /* 0x002fe60007000000 */
[----:B------:R-:W1:Y:S01]  /*b7e0*/  MUFU.TANH R204, R204 ;  /* 0x000000cc00cc7308 */ /* 0x000e620000002400 */
[----:B--2---:R-:W-:Y:S02]  /*b7f0*/  FSEL R247, R207, -INF , !P4 ;  /* 0xff800000cff77808 */ /* 0x004fe40006000000 */
[----:B---3--:R-:W-:Y:S02]  /*b800*/  FSEL R208, R206, -INF , !P5 ;  /* 0xff800000ced07808 */ /* 0x008fe40006800000 */
[-C--:B------:R-:W-:Y:S02]  /*b810*/  ISETP.GE.AND P5, PT, R166, R222.reuse, PT ;  /* 0x000000dea600720c */ /* 0x080fe40003fa6270 */
[C---:B------:R-:W-:Y:S03]  /*b820*/  ISETP.GE.AND P6, PT, R211.reuse, R222, PT ;  /* 0x000000ded300720c */ /* 0x040fe60003fc6270 */
[----:B------:R2:W3:Y:S01]  /*b830*/  MUFU.TANH R206, R164 ;  /* 0x000000a400ce7308 */ /* 0x0004e20000002400 */
[-C--:B------:R-:W-:Y:S01]  /*b840*/  ISETP.GE.AND P4, PT, R211, R221.reuse, PT ;  /* 0x000000ddd300720c */ /* 0x080fe20003f86270 */
[----:B----4-:R-:W-:Y:S01]  /*b850*/  FMUL.FTZ R209, R19, UR8 ;  /* 0x0000000813d17c20 */ /* 0x010fe20008410000 */
[----:B------:R-:W-:Y:S02]  /*b860*/  FSEL R250, R202, -INF , !P2 ;  /* 0xff800000cafa7808 */ /* 0x000fe40005000000 */
[----:B------:R-:W-:Y:S02]  /*b870*/  FSEL R244, R244, -INF , !P5 ;  /* 0xff800000f4f47808 */ /* 0x000fe40006800000 */
[----:B------:R-:W-:Y:S03]  /*b880*/  ISETP.GT.AND P5, PT, R223, R236, PT ;  /* 0x000000ecdf00720c */ /* 0x000fe60003fa4270 */
[----:B------:R3:W-:Y:S01]  /*b890*/  MUFU.TANH R211, R230 ;  /* 0x000000e600d37308 */ /* 0x0007e20000002400 */
[----:B------:R-:W-:Y:S02]  /*b8a0*/  FSEL R207, R208, -INF , !P1 ;  /* 0xff800000d0cf7808 */ /* 0x000fe40004800000 */
[----:B-1----:R-:W-:Y:S02]  /*b8b0*/  FSEL R204, R204, -INF , !P3 ;  /* 0xff800000cccc7808 */ /* 0x002fe40005800000 */
[C---:B------:R-:W-:Y:S02]  /*b8c0*/  ISETP.GT.AND P3, PT, R226.reuse, R210, PT ;  /* 0x000000d2e200720c */ /* 0x040fe40003f64270 */
[----:B------:R-:W-:Y:S03]  /*b8d0*/  ISETP.GT.AND P1, PT, R226, R236, PT ;  /* 0x000000ece200720c */ /* 0x000fe60003f24270 */
[----:B------:R-:W1:Y:S01]  /*b8e0*/  MUFU.TANH R209, R209 ;  /* 0x000000d100d17308 */ /* 0x000e620000002400 */
[----:B------:R-:W-:Y:S01]  /*b8f0*/  FSEL R203, R203, -INF , !P3 ;  /* 0xff800000cbcb7808 */ /* 0x000fe20005800000 */
[----:B--2---:R-:W2:Y:S01]  /*b900*/  LDSM.16.M88.4 R164, [R217+0xf800] ;  /* 0x00f80000d9a4783b */ /* 0x004ea20000000200 */
[C---:B------:R-:W-:Y:S01]  /*b910*/  ISETP.GE.AND P3, PT, R210.reuse, R222, PT ;  /* 0x000000ded200720c */ /* 0x040fe20003f66270 */
[----:B------:R-:W-:Y:S04]  /*b920*/  DEPBAR.LE SB0, 0x0 ;  /* 0x000080000000791a */ /* 0x000fe80000000000 */
[-C--:B------:R-:W-:Y:S01]  /*b930*/  ISETP.GE.AND P2, PT, R210, R221.reuse, PT ;  /* 0x000000ddd200720c */ /* 0x080fe20003f46270 */
[----:B------:R-:W-:Y:S01]  /*b940*/  BAR.SYNC.DEFER_BLOCKING 0x0 ;  /* 0x0000000000007b1d */ /* 0x000fe20000010000 */
[----:B------:R-:W-:Y:S01]  /*b950*/  FSEL R210, R3, -INF , !P5 ;  /* 0xff80000003d27808 */ /* 0x000fe20006800000 */
[----:B------:R-:W-:Y:S01]  /*b960*/  FMUL.FTZ R3, R24, UR8 ;  /* 0x0000000818037c20 */ /* 0x000fe20008410000 */
[-C--:B------:R-:W-:Y:S02]  /*b970*/  ISETP.GT.AND P5, PT, R226, R232.reuse, PT ;  /* 0x000000e8e200720c */ /* 0x080fe40003fa4270 */
[----:B---3--:R-:W-:Y:S02]  /*b980*/  FSEL R230, R206, -INF , !P1 ;  /* 0xff800000cee67808 */ /* 0x008fe40004800000 */
[----:B------:R-:W-:Y:S01]  /*b990*/  FSEL R206, R204, -INF , !P6 ;  /* 0xff800000ccce7808 */ /* 0x000fe20007000000 */
[----:B------:R-:W-:Y:S01]  /*b9a0*/  FMUL.FTZ R204, R25, UR8 ;  /* 0x0000000819cc7c20 */ /* 0x000fe20008410000 */
[----:B------:R-:W-:Y:S02]  /*b9b0*/  FSEL R251, R251, -INF , !P0 ;  /* 0xff800000fbfb7808 */ /* 0x000fe40004000000 */
[----:B------:R-:W-:Y:S02]  /*b9c0*/  ISETP.GT.AND P0, PT, R223, R232, PT ;  /* 0x000000e8df00720c */ /* 0x000fe40003f04270 */
[-C--:B------:R-:W-:Y:S02]  /*b9d0*/  ISETP.GE.AND P6, PT, R232, R221.reuse, PT ;  /* 0x000000dde800720c */ /* 0x080fe40003fc6270 */
[----:B------:R-:W-:Y:S02]  /*b9e0*/  FSEL R247, R247, -INF , !P4 ;  /* 0xff800000f7f77808 */ /* 0x000fe40006000000 */
[----:B------:R-:W-:Y:S02]  /*b9f0*/  ISETP.GE.AND P1, PT, R236, R221, PT ;  /* 0x000000ddec00720c */ /* 0x000fe40003f26270 */
[----:B------:R-:W-:Y:S02]  /*ba00*/  FSEL R240, R205, -INF , !P3 ;  /* 0xff800000cdf07808 */ /* 0x000fe40005800000 */
[-C--:B------:R-:W-:Y:S02]  /*ba10*/  ISETP.GT.AND P3, PT, R223, R229.reuse, PT ;  /* 0x000000e5df00720c */ /* 0x080fe40003f64270 */
[----:B------:R-:W-:Y:S01]  /*ba20*/  FMNMX3.FTZ R9, R0, R248, R246, !PT ;  /* 0x000000f800097276 */ /* 0x000fe200078100f6 */
[----:B------:R1:W-:Y:S10]  /*ba30*/  MUFU.TANH R202, R237 ;  /* 0x000000ed00ca7308 */ /* 0x0003f40000002400 */
[----:B------:R-:W3:Y:S01]  /*ba40*/  MUFU.TANH R201, R201 ;  /* 0x000000c900c97308 */ /* 0x000ee20000002400 */
[C---:B--2---:R-:W-:Y:S05]  /*ba50*/  HMMA.16816.F32.BF16 R28, R196.reuse, R164, R28 ;  /* 0x000000a4c41c723c */ /* 0x044fea000004181c */
[----:B------:R-:W-:Y:S04]  /*ba60*/  FMUL.FTZ R165, R26, UR8 ;  /* 0x000000081aa57c20 */ /* 0x000fe80008410000 */
[----:B------:R-:W2:Y:S01]  /*ba70*/  MUFU.TANH R200, R200 ;  /* 0x000000c800c87308 */ /* 0x000ea20000002400 */
[----:B------:R-:W-:Y:S03]  /*ba80*/  HMMA.16816.F32.BF16 R32, R196, R166, R32 ;  /* 0x000000a6c420723c */ /* 0x000fe60000041820 */
[----:B-1----:R-:W-:Y:S01]  /*ba90*/  FSEL R237, R209, -INF , !P5 ;  /* 0xff800000d1ed7808 */ /* 0x002fe20006800000 */
[C---:B------:R-:W-:Y:S01]  /*baa0*/  VIADD R167, R229.reuse, 0x11 ;  /* 0x00000011e5a77836 */ /* 0x040fe20000000000 */
[----:B------:R-:W-:Y:S01]  /*bab0*/  ISETP.GE.AND P5, PT, R232, R222, PT ;  /* 0x000000dee800720c */ /* 0x000fe20003fa6270 */
[----:B------:R-:W-:Y:S01]  /*bac0*/  VIADD R232, R229, 0x1 ;  /* 0x00000001e5e87836 */ /* 0x000fe20000000000 */
[----:B------:R-:W-:Y:S02]  /*bad0*/  FSEL R209, R203, -INF , !P2 ;  /* 0xff800000cbd17808 */ /* 0x000fe40005000000 */
[----:B------:R1:W4:Y:S01]  /*bae0*/  MUFU.TANH R208, R238 ;  /* 0x000000ee00d07308 */ /* 0x0003220000002400 */
[----:B---3--:R-:W-:Y:S02]  /*baf0*/  FSEL R201, R201, -INF , !P0 ;  /* 0xff800000c9c97808 */ /* 0x008fe40004000000 */
[----:B------:R-:W-:Y:S01]  /*bb00*/  ISETP.GT.AND P4, PT, R223, R232, PT ;  /* 0x000000e8df00720c */ /* 0x000fe20003f84270 */
[----:B------:R-:W-:Y:S01]  /*bb10*/  FMUL.FTZ R205, R29, UR8 ;  /* 0x000000081dcd7c20 */ /* 0x000fe20008410000 */
[----:B------:R-:W-:Y:S01]  /*bb20*/  ISETP.GE.AND P0, PT, R236, R222, PT ;  /* 0x000000deec00720c */ /* 0x000fe20003f06270 */
[----:B------:R-:W-:Y:S01]  /*bb30*/  FMUL.FTZ R236, R27, UR8 ;  /* 0x000000081bec7c20 */ /* 0x000fe20008410000 */
[----:B------:R-:W-:Y:S03]  /*bb40*/  ISETP.GT.AND P2, PT, R226, R229, PT ;  /* 0x000000e5e200720c */ /* 0x000fe60003f44270 */
[----:B------:R3:W-:Y:S01]  /*bb50*/  MUFU.TANH R164, R204 ;  /* 0x000000cc00a47308 */ /* 0x0007e20000002400 */
[----:B--2---:R-:W-:Y:S01]  /*bb60*/  FSEL R200, R200, -INF , !P4 ;  /* 0xff800000c8c87808 */ /* 0x004fe20006000000 */
[----:B------:R-:W-:Y:S01]  /*bb70*/  FMUL.FTZ R166, R30, UR8 ;  /* 0x000000081ea67c20 */ /* 0x000fe20008410000 */
[----:B------:R-:W-:Y:S01]  /*bb80*/  ISETP.GT.AND P4, PT, R226, R232, PT ;  /* 0x000000e8e200720c */ /* 0x000fe20003f84270 */
[----:B------:R-:W-:Y:S01]  /*bb90*/  FMUL.FTZ R239, R33, UR8 ;  /* 0x0000000821ef7c20 */ /* 0x000fe20008410000 */
[----:B------:R-:W-:Y:S01]  /*bba0*/  FSEL R210, R210, -INF , !P0 ;  /* 0xff800000d2d27808 */ /* 0x000fe20004000000 */
[----:B------:R-:W-:Y:S01]  /*bbb0*/  FMUL.FTZ R241, R32, UR8 ;  /* 0x0000000820f17c20 */ /* 0x000fe20008410000 */
[----:B------:R-:W-:Y:S03]  /*bbc0*/  FSEL R202, R202, -INF , !P4 ;  /* 0xff800000caca7808 */ /* 0x000fe60006000000 */
[----:B------:R-:W2:Y:S01]  /*bbd0*/  MUFU.TANH R3, R3 ;  /* 0x0000000300037308 */ /* 0x000ea20000002400 */
[-C--:B------:R-:W-:Y:S01]  /*bbe0*/  ISETP.GE.AND P4, PT, R232, R221.reuse, PT ;  /* 0x000000dde800720c */ /* 0x080fe20003f86270 */
[----:B------:R-:W-:Y:S01]  /*bbf0*/  FMUL.FTZ R252, R34, UR8 ;  /* 0x0000000822fc7c20 */ /* 0x000fe20008410000 */
[----:B-1----:R-:W-:Y:S02]  /*bc00*/  FSEL R238, R211, -INF , !P3 ;  /* 0xff800000d3ee7808 */ /* 0x002fe40005800000 */
[----:B------:R-:W-:Y:S01]  /*bc10*/  ISETP.GE.AND P3, PT, R232, R222, PT ;  /* 0x000000dee800720c */ /* 0x000fe20003f66270 */
[----:B------:R-:W-:Y:S01]  /*bc20*/  FMUL.FTZ R232, R28, UR8 ;  /* 0x000000081ce87c20 */ /* 0x000fe20008410000 */
[----:B----4-:R-:W-:Y:S03]  /*bc30*/  FSEL R245, R208, -INF , !P2 ;  /* 0xff800000d0f57808 */ /* 0x010fe60005000000 */
[----:B------:R1:W-:Y:S01]  /*bc40*/  MUFU.TANH R203, R236 ;  /* 0x000000ec00cb7308 */ /* 0x0003e20000002400 */
[----:B------:R-:W-:Y:S01]  /*bc50*/  FSEL R208, R201, -INF , !P5 ;  /* 0xff800000c9d07808 */ /* 0x000fe20006800000 */
[----:B---3--:R-:W-:Y:S01]  /*bc60*/  VIADD R204, R229, 0x8 ;  /* 0x00000008e5cc7836 */ /* 0x008fe20000000000 */
[----:B------:R-:W-:Y:S01]  /*bc70*/  FSEL R211, R230, -INF , !P1 ;  /* 0xff800000e6d37808 */ /* 0x000fe20004800000 */
[----:B------:R-:W-:Y:S01]  /*bc80*/  FMUL.FTZ R230, R31, UR8 ;  /* 0x000000081fe67c20 */ /* 0x000fe20008410000 */
[----:B------:R-:W-:Y:S02]  /*bc90*/  FSEL R237, R237, -INF , !P6 ;  /* 0xff800000eded7808 */ /* 0x000fe40007000000 */
[-C--:B------:R-:W-:Y:S03]  /*bca0*/  ISETP.GT.AND P2, PT, R223, R204.reuse, PT ;  /* 0x000000ccdf00720c */ /* 0x080fe60003f44270 */
[----:B------:R-:W3:Y:S01]  /*bcb0*/  MUFU.TANH R165, R165 ;  /* 0x000000a500a57308 */ /* 0x000ee20000002400 */
[----:B------:R-:W-:Y:S02]  /*bcc0*/  ISETP.GT.AND P0, PT, R226, R204, PT ;  /* 0x000000cce200720c */ /* 0x000fe40003f04270 */
[C---:B------:R-:W-:Y:S02]  /*bcd0*/  ISETP.GE.AND P5, PT, R204.reuse, R222, PT ;  /* 0x000000decc00720c */ /* 0x040fe40003fa6270 */
[-C--:B------:R-:W-:Y:S01]  /*bce0*/  ISETP.GE.AND P1, PT, R204, R221.reuse, PT ;  /* 0x000000ddcc00720c */ /* 0x080fe20003f26270 */
[----:B------:R-:W-:Y:S01]  /*bcf0*/  VIADD R204, R229, 0x9 ;  /* 0x00000009e5cc7836 */ /* 0x000fe20000000000 */
[----:B------:R-:W-:Y:S03]  /*bd00*/  FSEL R243, R202, -INF , !P4 ;  /* 0xff800000caf37808 */ /* 0x000fe60006000000 */
[----:B------:R4:W5:Y:S01]  /*bd10*/  MUFU.TANH R201, R232 ;  /* 0x000000e800c97308 */ /* 0x0009620000002400 */
[----:B--2---:R-:W-:Y:S02]  /*bd20*/  FSEL R3, R3, -INF , !P2 ;  /* 0xff80000003037808 */ /* 0x004fe40005000000 */
[-C--:B------:R-:W-:Y:S02]  /*bd30*/  ISETP.GT.AND P6, PT, R223, R204.reuse, PT ;  /* 0x000000ccdf00720c */ /* 0x080fe40003fc4270 */
[----:B-1----:R-:W-:Y:S02]  /*bd40*/  FSEL R236, R200, -INF , !P3 ;  /* 0xff800000c8ec7808 */ /* 0x002fe40005800000 */
[----:B------:R-:W-:Y:S03]  /*bd50*/  ISETP.GT.AND P2, PT, R226, R204, PT ;  /* 0x000000cce200720c */ /* 0x000fe60003f44270 */
[----:B------:R-:W1:Y:S01]  /*bd60*/  MUFU.TANH R205, R205 ;  /* 0x000000cd00cd7308 */ /* 0x000e620000002400 */
[----:B------:R-:W-:Y:S02]  /*bd70*/  FSEL R164, R164, -INF , !P6 ;  /* 0xff800000a4a47808 */ /* 0x000fe40007000000 */
[----:B---3--:R-:W-:Y:S02]  /*bd80*/  FSEL R165, R165, -INF , !P0 ;  /* 0xff800000a5a57808 */ /* 0x008fe40004000000 */
[CC--:B------:R-:W-:Y:S02]  /*bd90*/  ISETP.GE.AND P6, PT, R204.reuse, R222.reuse, PT ;  /* 0x000000decc00720c */ /* 0x0c0fe40003fc6270 */
[-C--:B------:R-:W-:Y:S03]  /*bda0*/  ISETP.GE.AND P0, PT, R204, R221.reuse, PT ;  /* 0x000000ddcc00720c */ /* 0x080fe60003f06270 */
[----:B------:R2:W-:Y:S01]  /*bdb0*/  MUFU.TANH R202, R239 ;  /* 0x000000ef00ca7308 */ /* 0x0005e20000002400 */
[----:B------:R-:W-:Y:S01]  /*bdc0*/  FSEL R203, R203, -INF , !P2 ;  /* 0xff800000cbcb7808 */ /* 0x000fe20005000000 */
[C---:B------:R-:W-:Y:S01]  /*bdd0*/  VIADD R204, R229.reuse, 0x10 ;  /* 0x00000010e5cc7836 */ /* 0x040fe20000000000 */
[----:B------:R-:W-:Y:S02]  /*bde0*/  ISETP.GE.AND P2, PT, R229, R222, PT ;  /* 0x000000dee500720c */ /* 0x000fe40003f46270 */
[----:B----4-:R-:W-:Y:S02]  /*bdf0*/  FSEL R232, R3, -INF , !P5 ;  /* 0xff80000003e87808 */ /* 0x010fe40006800000 */
[----:B------:R-:W-:Y:S03]  /*be00*/  FSEL R238, R238, -INF , !P2 ;  /* 0xff800000eeee7808 */ /* 0x000fe60005000000 */
[----:B------:R-:W3:Y:S01]  /*be10*/  MUFU.TANH R166, R166 ;  /* 0x000000a600a67308 */ /* 0x000ee20000002400 */
[----:B------:R-:W-:Y:S02]  /*be20*/  ISETP.GE.AND P3, PT, R229, R221, PT ;  /* 0x000000dde500720c */ /* 0x000fe40003f66270 */
[CC--:B------:R-:W-:Y:S02]  /*be30*/  ISETP.GT.AND P2, PT, R223.reuse, R204.reuse, PT ;  /* 0x000000ccdf00720c */ /* 0x0c0fe40003f44270 */
[----:B------:R-:W-:Y:S02]  /*be40*/  ISETP.GT.AND P4, PT, R223, R167, PT ;  /* 0x000000a7df00720c */ /* 0x000fe40003f84270 */
[----:B------:R-:W-:Y:S03]  /*be50*/  FSEL R245, R245, -INF , !P3 ;  /* 0xff800000f5f57808 */ /* 0x000fe60005800000 */
[----:B------:R4:W4:Y:S01]  /*be60*/  MUFU.TANH R200, R230 ;  /* 0x000000e600c87308 */ /* 0x0009220000002400 */
[----:B-----5:R-:W-:Y:S02]  /*be70*/  FSEL R201, R201, -INF , !P2 ;  /* 0xff800000c9c97808 */ /* 0x020fe40005000000 */
[----:B-1----:R-:W-:Y:S02]  /*be80*/  FSEL R205, R205, -INF , !P4 ;  /* 0xff800000cdcd7808 */ /* 0x002fe40006000000 */
[----:B------:R-:W-:Y:S02]  /*be90*/  ISETP.GT.AND P3, PT, R226, R204, PT ;  /* 0x000000cce200720c */ /* 0x000fe40003f64270 */
[CC--:B------:R-:W-:Y:S03]  /*bea0*/  ISETP.GE.AND P2, PT, R204.reuse, R222.reuse, PT ;  /* 0x000000decc00720c */ /* 0x0c0fe60003f46270 */
[----:B------:R1:W5:Y:S01]  /*beb0*/  MUFU.TANH R3, R241 ;  /* 0x000000f100037308 */ /* 0x0003620000002400 */
[----:B------:R-:W-:Y:S01]  /*bec0*/  ISETP.GE.AND P4, PT, R204, R221, PT ;  /* 0x000000ddcc00720c */ /* 0x000fe20003f86270 */
[----:B------:R-:W-:Y:S01]  /*bed0*/  FMUL.FTZ R204, R35, UR8 ;  /* 0x0000000823cc7c20 */ /* 0x000fe20008410000 */
[----:B--2---:R-:W-:Y:S02]  /*bee0*/  FSEL R239, R203, -INF , !P0 ;  /* 0xff800000cbef7808 */ /* 0x004fe40004000000 */
[----:B---3--:R-:W-:Y:S02]  /*bef0*/  FSEL R166, R166, -INF , !P3 ;  /* 0xff800000a6a67808 */ /* 0x008fe40005800000 */
[----:B------:R-:W-:Y:S03]  /*bf00*/  ISETP.GT.AND P5, PT, R226, R167, PT ;  /* 0x000000a7e200720c */ /* 0x000fe60003fa4270 */
[----:B------:R2:W3:Y:S01]  /*bf10*/  MUFU.TANH R203, R204 ;  /* 0x000000cc00cb7308 */ /* 0x0004e20000002400 */
[----:B------:R-:W-:Y:S02]  /*bf20*/  ISETP.GE.AND P3, PT, R167, R221, PT ;  /* 0x000000dda700720c */ /* 0x000fe40003f66270 */
[----:B----4-:R-:W-:Y:S01]  /*bf30*/  FSEL R230, R164, -INF , !P6 ;  /* 0xff800000a4e67808 */ /* 0x010fe20007000000 */
[----:B------:R-:W-:Y:S01]  /*bf40*/  VIADD R164, R229, 0x18 ;  /* 0x00000018e5a47836 */ /* 0x000fe20000000000 */
[----:B------:R-:W-:Y:S01]  /*bf50*/  ISETP.GE.AND P6, PT, R167, R222, PT ;  /* 0x000000dea700720c */ /* 0x000fe20003fc6270 */
[----:B------:R-:W-:Y:S01]  /*bf60*/  VIADD R167, R229, 0x19 ;  /* 0x00000019e5a77836 */ /* 0x000fe20000000000 */
[----:B------:R-:W-:Y:S03]  /*bf70*/  FSEL R200, R200, -INF , !P5 ;  /* 0xff800000c8c87808 */ /* 0x000fe60006800000 */
[----:B------:R-:W4:Y:S01]  /*bf80*/  MUFU.TANH R252, R252 ;  /* 0x000000fc00fc7308 */ /* 0x000f220000002400 */
[----:B-1----:R-:W-:Y:S02]  /*bf90*/  FSEL R241, R165, -INF , !P1 ;  /* 0xff800000a5f17808 */ /* 0x002fe40004800000 */
[CC--:B------:R-:W-:Y:S02]  /*bfa0*/  ISETP.GT.AND P5, PT, R223.reuse, R167.reuse, PT ;  /* 0x000000a7df00720c */ /* 0x0c0fe40003fa4270 */
[----:B------:R-:W-:Y:S02]  /*bfb0*/  ISETP.GT.AND P1, PT, R223, R164, PT ;  /* 0x000000a4df00720c */ /* 0x000fe40003f24270 */
[----:B------:R-:W-:Y:S02]  /*bfc0*/  FSEL R165, R202, -INF , !P5 ;  /* 0xff800000caa57808 */ /* 0x000fe40006800000 */
[----:B------:R-:W-:Y:S02]  /*bfd0*/  FMNMX3.FTZ R202, R2, R242, R249, !PT ;  /* 0x000000f202ca7276 */ /* 0x000fe400078100f9 */
[----:B-----5:R-:W-:Y:S02]  /*bfe0*/  FSEL R3, R3, -INF , !P1 ;  /* 0xff80000003037808 */ /* 0x020fe40004800000 */
[----:B------:R-:W-:Y:S02]  /*bff0*/  ISETP.GT.AND P0, PT, R226, R167, PT ;  /* 0x000000a7e200720c */ /* 0x000fe40003f04270 */
[C---:B------:R-:W-:Y:S02]  /*c000*/  ISETP.GE.AND P5, PT, R167.reuse, R222, PT ;  /* 0x000000dea700720c */ /* 0x040fe40003fa6270 */
[----:B------:R-:W-:Y:S02]  /*c010*/  ISETP.GE.AND P1, PT, R167, R221, PT ;  /* 0x000000dda700720c */ /* 0x000fe40003f26270 */
[----:B------:R-:W-:Y:S02]  /*c020*/  FMNMX3.FTZ R167, R9, R250, R244, !PT ;  /* 0x000000fa09a77276 */ /* 0x000fe400078100f4 */
[----:B------:R-:W-:Y:S02]  /*c030*/  FMNMX3.FTZ R202, R202, R251, R207, !PT ;  /* 0x000000fbcaca7276 */ /* 0x000fe400078100cf */
[----:B------:R-:W-:Y:S02]  /*c040*/  FMNMX3.FTZ R167, R167, R206, R240, !PT ;  /* 0x000000cea7a77276 */ /* 0x000fe400078100f0 */
[----:B--2---:R-:W-:Y:S02]  /*c050*/  FSEL R204, R201, -INF , !P2 ;  /* 0xff800000c9cc7808 */ /* 0x004fe40005000000 */
[----:B------:R-:W-:Y:S02]  /*c060*/  FMNMX3.FTZ R201, R202, R247, R209, !PT ;  /* 0x000000f7cac97276 */ /* 0x000fe400078100d1 */
[----:B------:R-:W-:Y:S02]  /*c070*/  FMNMX3.FTZ R167, R167, R210, R208, !PT ;  /* 0x000000d2a7a77276 */ /* 0x000fe400078100d0 */
[----:B------:R-:W-:Y:S02]  /*c080*/  FMNMX3.FTZ R201, R201, R211, R237, !PT ;  /* 0x000000d3c9c97276 */ /* 0x000fe400078100ed */
[----:B------:R-:W-:Y:S02]  /*c090*/  FSEL R202, R205, -INF , !P6 ;  /* 0xff800000cdca7808 */ /* 0x000fe40007000000 */
[----:B------:R-:W-:Y:S02]  /*c0a0*/  ISETP.GT.AND P2, PT, R226, R164, PT ;  /* 0x000000a4e200720c */ /* 0x000fe40003f44270 */
[----:B------:R-:W-:Y:S02]  /*c0b0*/  FMNMX3.FTZ R205, R167, R238, R236, !PT ;  /* 0x000000eea7cd7276 */ /* 0x000fe400078100ec */
[----:B------:R-:W-:Y:S02]  /*c0c0*/  FMNMX3.FTZ R201, R201, R245, R243, !PT ;  /* 0x000000f5c9c97276 */ /* 0x000fe400078100f3 */
[----:B---3--:R-:W-:Y:S02]  /*c0d0*/  FSEL R167, R203, -INF , !P0 ;  /* 0xff800000cba77808 */ /* 0x008fe40004000000 */
[C---:B------:R-:W-:Y:S02]  /*c0e0*/  ISETP.GE.AND P6, PT, R164.reuse, R222, PT ;  /* 0x000000dea400720c */ /* 0x040fe40003fc6270 */
[----:B------:R-:W-:Y:S02]  /*c0f0*/  ISETP.GE.AND P0, PT, R164, R221, PT ;  /* 0x000000dda400720c */ /* 0x000fe40003f06270 */
[----:B------:R-:W-:Y:S02]  /*c100*/  FMNMX3.FTZ R9, R205, R232, R230, !PT ;  /* 0x000000e8cd097276 */ /* 0x000fe400078100e6 */
[----:B----4-:R-:W-:Y:S02]  /*c110*/  FSEL R164, R252, -INF , !P2 ;  /* 0xff800000fca47808 */ /* 0x010fe40005000000 */
[----:B------:R-:W-:Y:S02]  /*c120*/  FSEL R205, R166, -INF , !P4 ;  /* 0xff800000a6cd7808 */ /* 0x000fe40006000000 */
[----:B------:R-:W-:Y:S02]  /*c130*/  FSEL R203, R200, -INF , !P3 ;  /* 0xff800000c8cb7808 */ /* 0x000fe40005800000 */
[----:B------:R-:W-:Y:S02]  /*c140*/  FMNMX3.FTZ R252, R201, R241, R239, !PT ;  /* 0x000000f1c9fc7276 */ /* 0x000fe400078100ef */
[----:B------:R-:W-:Y:S02]  /*c150*/  FSEL R200, R165, -INF , !P5 ;  /* 0xff800000a5c87808 */ /* 0x000fe40006800000 */
[----:B------:R-:W-:Y:S02]  /*c160*/  FSEL R201, R3, -INF , !P6 ;  /* 0xff80000003c97808 */ /* 0x000fe40007000000 */
[----:B------:R-:W-:Y:S02]  /*c170*/  FMNMX3.FTZ R3, R9, R204, R202, !PT ;  /* 0x000000cc09037276 */ /* 0x000fe400078100ca */
[----:B------:R-:W-:Y:S02]  /*c180*/  FSEL R165, R167, -INF , !P1 ;  /* 0xff800000a7a57808 */ /* 0x000fe40004800000 */
[----:B------:R-:W-:Y:S02]  /*c190*/  FSEL R166, R164, -INF , !P0 ;  /* 0xff800000a4a67808 */ /* 0x000fe40004000000 */
[----:B------:R-:W-:Y:S02]  /*c1a0*/  FMNMX3.FTZ R6, R252, R205, R203, !PT ;  /* 0x000000cdfc067276 */ /* 0x000fe400078100cb */
[----:B------:R-:W-:Y:S02]  /*c1b0*/  FMNMX3.FTZ R252, R3, R201, R200, !PT ;  /* 0x000000c903fc7276 */ /* 0x000fe400078100c8 */
[----:B------:R-:W-:Y:S01]  /*c1c0*/  FMNMX3.FTZ R6, R6, R166, R165, !PT ;  /* 0x000000a606067276 */ /* 0x000fe200078100a5 */
[----:B------:R-:W-:Y:S06]  /*c1d0*/  BRA.U.ANY UP0, `(.L_x_1190) ;  /* 0xffffffe1001c7547 */ /* 0x000fec000b93ffff */
.L_x_1189:
[----:B------:R-:W-:Y:S01]  /*c1e0*/  SHFL.BFLY PT, R3, R6, 0x2, 0x1f ;  /* 0x0c401f0006037f89 */ /* 0x000fe200000e0000 */
[----:B------:R-:W-:Y:S01]  /*c1f0*/  MOV R167, R227 ;  /* 0x000000e300a77202 */ /* 0x000fe20000000f00 */
[----:B------:R-:W-:Y:S01]  /*c200*/  UISETP.GT.AND UP0, UPT, UR9, UR14, UPT ;  /* 0x0000000e0900728c */ /* 0x000fe2000bf04270 */
[----:B------:R-:W-:Y:S05]  /*c210*/  IADD3 R229, PT, PT, R229, -0x40, RZ ;  /* 0xffffffc0e5e57810 */ /* 0x000fea0007ffe0ff */
[----:B------:R-:W2:Y:S01]  /*c220*/  SHFL.BFLY PT, R7, R252, 0x2, 0x1f ;  /* 0x0c401f00fc077f89 */ /* 0x000ea200000e0000 */
[C---:B------:R-:W-:Y:S01]  /*c230*/  SHF.L.U32 R190, R167.reuse, 0x3, RZ ;  /* 0x00000003a7be7819 */ /* 0x040fe200000006ff */
[----:B------:R-:W-:Y:S01]  /*c240*/  UMOV UR19, UR9 ;  /* 0x0000000900137c82 */ /* 0x000fe20008000000 */
[----:B------:R-:W-:Y:S02]  /*c250*/  SHF.R.U32.HI R185, RZ, 0x1, R167 ;  /* 0x00000001ffb97819 */ /* 0x000fe400000116a7 */
[----:B------:R-:W-:Y:S02]  /*c260*/  LOP3.LUT R184, R190, 0x38, RZ, 0xc0, !PT ;  /* 0x00000038beb87812 */ /* 0x000fe400078ec0ff */
[----:B--2---:R-:W-:Y:S02]  /*c270*/  FMNMX.FTZ R5, R252, R7, !PT ;  /* 0x00000007fc057209 */ /* 0x004fe40007810000 */
[----:B------:R-:W-:Y:S02]  /*c280*/  FMNMX.FTZ R4, R6, R3, !PT ;  /* 0x0000000306047209 */ /* 0x000fe40007810000 */
[----:B------:R-:W-:Y:S01]  /*c290*/  SHF.L.U32 R7, R167, 0x6, RZ ;  /* 0x00000006a7077819 */ /* 0x000fe200000006ff */
[----:B------:R-:W2:Y:S08]  /*c2a0*/  SHFL.BFLY PT, R164, R5, 0x1, 0x1f ;  /* 0x0c201f0005a47f89 */ /* 0x000eb000000e0000 */
[----:B------:R-:W3:Y:S01]  /*c2b0*/  SHFL.BFLY PT, R3, R4, 0x1, 0x1f ;  /* 0x0c201f0004037f89 */ /* 0x000ee200000e0000 */
[----:B--2---:R-:W-:Y:S02]  /*c2c0*/  FMNMX.FTZ R164, R5, R164, !PT ;  /* 0x000000a405a47209 */ /* 0x004fe40007810000 */
[----:B------:R-:W-:Y:S02]  /*c2d0*/  LOP3.LUT R5, R185, 0x8, RZ, 0xc0, !PT ;  /* 0x00000008b9057812 */ /* 0x000fe400078ec0ff */
[----:B---3--:R-:W-:Y:S01]  /*c2e0*/  FMNMX.FTZ R3, R4, R3, !PT ;  /* 0x0000000304037209 */ /* 0x008fe20007810000 */
[----:B------:R-:W-:Y:S01]  /*c2f0*/  FMUL.FTZ R181, R164, UR4 ;  /* 0x00000004a4b57c20 */ /* 0x000fe20008410000 */
[--C-:B------:R-:W-:Y:S02]  /*c300*/  LOP3.LUT R4, R184, 0x1c0, R7.reuse, 0xf8, !PT ;  /* 0x000001c0b8047812 */ /* 0x100fe400078ef807 */
[----:B------:R-:W-:Y:S01]  /*c310*/  FSETP.NEU.FTZ.AND P1, PT, R164, -INF , PT ;  /* 0xff800000a400780b */ /* 0x000fe20003f3d000 */
[C---:B------:R-:W-:Y:S01]  /*c320*/  FMUL.FTZ R180, R3.reuse, UR4 ;  /* 0x0000000403b47c20 */ /* 0x040fe20008410000 */
[----:B------:R-:W-:Y:S02]  /*c330*/  LOP3.LUT R4, R4, R5, RZ, 0x3c, !PT ;  /* 0x0000000504047212 */ /* 0x000fe400078e3cff */
[----:B------:R-:W-:Y:S02]  /*c340*/  FSETP.NEU.FTZ.AND P0, PT, R3, -INF , PT ;  /* 0xff8000000300780b */ /* 0x000fe40003f1d000 */
[----:B------:R-:W-:Y:S02]  /*c350*/  LOP3.LUT R4, R4, 0x200, R7, 0xf8, !PT ;  /* 0x0000020004047812 */ /* 0x000fe400078ef807 */
[----:B------:R-:W-:Y:S02]  /*c360*/  FSEL R181, R181, RZ, P1 ;  /* 0x000000ffb5b57208 */ /* 0x000fe40000800000 */
[----:B------:R-:W-:Y:S02]  /*c370*/  LEA R186, R4, UR6, 0x1 ;  /* 0x0000000604ba7c11 */ /* 0x000fe4000f8e08ff */
[----:B------:R-:W-:Y:S01]  /*c380*/  FSEL R7, R164, RZ, P1 ;  /* 0x000000ffa4077208 */ /* 0x000fe20000800000 */
[--C-:B------:R-:W-:Y:S01]  /*c390*/  FFMA.FTZ R193, R248, UR4, -R181.reuse ;  /* 0x00000004f8c17c23 */ /* 0x100fe200080108b5 */
[----:B------:R-:W-:Y:S01]  /*c3a0*/  R2P PR, R167, 0x6 ;  /* 0x00000006a7007804 */ /* 0x000fe20000000000 */
[----:B-1----:R-:W1:Y:S01]  /*c3b0*/  LDSM.16.MT88.4 R12, [R186+0x10000] ;  /* 0x01000000ba0c783b */ /* 0x002e620000004200 */
[----:B------:R-:W-:Y:S01]  /*c3c0*/  FSEL R5, R3, RZ, P0 ;  /* 0x000000ff03057208 */ /* 0x000fe20000000000 */
[----:B------:R-:W-:Y:S01]  /*c3d0*/  FADD.FTZ R0, -R7, R0 ;  /* 0x0000000007007221 */ /* 0x000fe20000010100 */
[----:B------:R-:W-:Y:S01]  /*c3e0*/  FSEL R180, R180, RZ, P0 ;  /* 0x000000ffb4b47208 */ /* 0x000fe20000000000 */
[--C-:B------:R-:W-:Y:S01]  /*c3f0*/  FFMA.FTZ R196, R246, UR4, -R181.reuse ;  /* 0x00000004f6c47c23 */ /* 0x100fe200080108b5 */
[----:B------:R-:W-:Y:S01]  /*c400*/  SEL R189, R216, 0xffffffe0, !P1 ;  /* 0xffffffe0d8bd7807 */ /* 0x000fe20004800000 */
[----:B------:R-:W-:Y:S01]  /*c410*/  FADD.FTZ R2, -R5, R2 ;  /* 0x0000000205027221 */ /* 0x000fe20000010100 */
[----:B------:R-:W-:Y:S01]  /*c420*/  FMUL.FTZ R5, R0, UR4 ;  /* 0x0000000400057c20 */ /* 0x000fe20008410000 */
[--C-:B------:R-:W-:Y:S01]  /*c430*/  FFMA.FTZ R197, R242, UR4, -R180.reuse ;  /* 0x00000004f2c57c23 */ /* 0x100fe200080108b4 */
[----:B------:R-:W-:Y:S01]  /*c440*/  IADD3 R188, PT, PT, R189, R186, RZ ;  /* 0x000000babdbc7210 */ /* 0x000fe20007ffe0ff */
[--C-:B------:R-:W-:Y:S01]  /*c450*/  FFMA.FTZ R195, R249, UR4, -R180.reuse ;  /* 0x00000004f9c37c23 */ /* 0x100fe200080108b4 */
        /* <DEDUP_REMOVED lines=24> */
[----:B---3--:R-:W-:Y:S08]  /*c5e0*/  F2FP.BF16.F32.PACK_AB R168, R196, R193 ;  /* 0x000000c1c4a8723e */ /* 0x008ff000000010ff */
[----:B------:R-:W3:Y:S01]  /*c5f0*/  MUFU.EX2 R191, R191 ;  /* 0x000000bf00bf7308 */ /* 0x000ee20000000800 */
[----:B------:R-:W-:Y:S09]  /*c600*/  LDSM.16.MT88.4 R172, [R189+0x4800] ;  /* 0x00480000bdac783b */ /* 0x000ff20000004200 */
[----:B------:R-:W-:Y:S01]  /*c610*/  MUFU.EX2 R194, R194 ;  /* 0x000000c200c27308 */ /* 0x000fe20000000800 */
[----:B----4-:R-:W-:Y:S09]  /*c620*/  F2FP.BF16.F32.PACK_AB R169, R195, R197 ;  /* 0x000000c5c3a9723e */ /* 0x010ff200000010ff */
        /* <DEDUP_REMOVED lines=20> */
[----:B------:R-:W-:Y:S02]  /*c770*/  MUFU.EX2 R239, R239 ;  /* 0x000000ef00ef7308 */ /* 0x000fe40000000800 */
[----:B------:R-:W-:Y:S02]  /*c780*/  LDSM.16.MT88.4 R156, [R189+0x2800] ;  /* 0x00280000bd9c783b */ /* 0x000fe40000004200 */
[C---:B------:R-:W-:Y:S01]  /*c790*/  FMUL.FTZ R12, R2.reuse, R152 ;  /* 0x00000098020c7220 */ /* 0x040fe20000410000 */
[C---:B------:R-:W-:Y:S01]  /*c7a0*/  FMUL.FTZ R13, R2.reuse, R153 ;  /* 0x00000099020d7220 */ /* 0x040fe20000410000 */
[----:B------:R-:W-:Y:S01]  /*c7b0*/  FMUL.FTZ R24, R2, R140 ;  /* 0x0000008c02187220 */ /* 0x000fe20000410000 */
[C---:B------:R-:W-:Y:S03]  /*c7c0*/  HMMA.16816.F32.BF16 R8, R168.reuse, R14, R8 ;  /* 0x0000000ea808723c */ /* 0x040fe60000041808 */
[----:B------:R-:W1:Y:S01]  /*c7d0*/  MUFU.EX2 R207, R207 ;  /* 0x000000cf00cf7308 */ /* 0x000e620000000800 */
[C---:B------:R-:W-:Y:S01]  /*c7e0*/  FMUL.FTZ R14, R0.reuse, R154 ;  /* 0x0000009a000e7220 */ /* 0x040fe20000410000 */
[----:B------:R-:W-:Y:S01]  /*c7f0*/  FMUL.FTZ R15, R0, R155 ;  /* 0x0000009b000f7220 */ /* 0x000fe20000410000 */
[----:B------:R-:W-:Y:S01]  /*c800*/  FMUL.FTZ R25, R2, R141 ;  /* 0x0000008d02197220 */ /* 0x000fe20000410000 */
[----:B------:R-:W3:Y:S01]  /*c810*/  LDSM.16.MT88.4 R152, [R189] ;  /* 0x00000000bd98783b */ /* 0x000ee20000004200 */
[C---:B------:R-:W-:Y:S01]  /*c820*/  FMUL.FTZ R26, R0.reuse, R142 ;  /* 0x0000008e001a7220 */ /* 0x040fe20000410000 */
[----:B------:R-:W-:Y:S01]  /*c830*/  FMUL.FTZ R27, R0, R143 ;  /* 0x0000008f001b7220 */ /* 0x000fe20000410000 */
[C---:B------:R-:W-:Y:S01]  /*c840*/  FMUL.FTZ R32, R2.reuse, R132 ;  /* 0x0000008402207220 */ /* 0x040fe20000410000 */
[C---:B------:R-:W-:Y:S01]  /*c850*/  FMUL.FTZ R33, R2.reuse, R133 ;  /* 0x0000008502217220 */ /* 0x040fe20000410000 */
[C---:B--2---:R-:W-:Y:S01]  /*c860*/  HMMA.16816.F32.BF16 R12, R168.reuse, R20, R12 ;  /* 0x00000014a80c723c */ /* 0x044fe2000004180c */
[----:B------:R-:W-:Y:S02]  /*c870*/  MUFU.EX2 R206, R206 ;  /* 0x000000ce00ce7308 */ /* 0x000fe40000000800 */
[C---:B------:R-:W-:Y:S01]  /*c880*/  FMUL.FTZ R16, R2.reuse, R148 ;  /* 0x0000009402107220 */ /* 0x040fe20000410000 */
[----:B------:R-:W-:Y:S01]  /*c890*/  LDSM.16.MT88.4 R140, [R189+0x2000] ;  /* 0x00200000bd8c783b */ /* 0x000fe20000004200 */
[C---:B------:R-:W-:Y:S01]  /*c8a0*/  FMUL.FTZ R20, R2.reuse, R144 ;  /* 0x0000009002147220 */ /* 0x040fe20000410000 */
[----:B------:R-:W-:Y:S01]  /*c8b0*/  FMUL.FTZ R21, R2, R145 ;  /* 0x0000009102157220 */ /* 0x000fe20000410000 */
[C---:B------:R-:W-:Y:S01]  /*c8c0*/  FMUL.FTZ R34, R0.reuse, R134 ;  /* 0x0000008600227220 */ /* 0x040fe20000410000 */
[----:B------:R-:W-:Y:S01]  /*c8d0*/  FMUL.FTZ R35, R0, R135 ;  /* 0x0000008700237220 */ /* 0x000fe20000410000 */
[--C-:B------:R-:W-:Y:S01]  /*c8e0*/  FFMA.FTZ R148, R208, UR4, -R181.reuse ;  /* 0x00000004d0947c23 */ /* 0x100fe200080108b5 */
[C---:B------:R-:W-:Y:S01]  /*c8f0*/  HMMA.16816.F32.BF16 R16, R168.reuse, R22, R16 ;  /* 0x00000016a810723c */ /* 0x040fe20000041810 */
        /* <DEDUP_REMOVED lines=9> */
[----:B------:R-:W4:Y:S01]  /*c990*/  LDSM.16.MT88.4 R144, [R186+0x12000] ;  /* 0x01200000ba90783b */ /* 0x000f220000004200 */
[C---:B-----5:R-:W-:Y:S01]  /*c9a0*/  HMMA.16816.F32.BF16 R20, R168.reuse, R28, R20 ;  /* 0x0000001ca814723c */ /* 0x060fe20000041814 */
[----:B------:R-:W-:Y:S02]  /*c9b0*/  MUFU.EX2 R237, R237 ;  /* 0x000000ed00ed7308 */ /* 0x000fe40000000800 */
[C---:B------:R-:W-:Y:S01]  /*c9c0*/  FMUL.FTZ R28, R2.reuse, R136 ;  /* 0x00000088021c7220 */ /* 0x040fe20000410000 */
[C---:B------:R-:W-:Y:S01]  /*c9d0*/  FMUL.FTZ R29, R2.reuse, R137 ;  /* 0x00000089021d7220 */ /* 0x040fe20000410000 */
[----:B------:R-:W-:Y:S01]  /*c9e0*/  FMUL.FTZ R41, R2, R41 ;  /* 0x0000002902297220 */ /* 0x000fe20000410000 */
[C---:B------:R-:W-:Y:S01]  /*c9f0*/  FMUL.FTZ R42, R0.reuse, R42 ;  /* 0x0000002a002a7220 */ /* 0x040fe20000410000 */
[C---:B------:R-:W-:Y:S01]  /*ca00*/  FMUL.FTZ R43, R0.reuse, R43 ;  /* 0x0000002b002b7220 */ /* 0x040fe20000410000 */
[C---:B------:R-:W-:Y:S03]  /*ca10*/  HMMA.16816.F32.BF16 R24, R168.reuse, R30, R24 ;  /* 0x0000001ea818723c */ /* 0x040fe60000041818 */
        /* <DEDUP_REMOVED lines=24> */
[----:B------:R-:W-:Y:S01]  /*cba0*/  FMUL.FTZ R62, R0, R62 ;  /* 0x0000003e003e7220 */ /* 0x000fe20000410000 */
[C---:B----4-:R-:W-:Y:S03]  /*cbb0*/  HMMA.16816.F32.BF16 R36, R168.reuse, R144, R36 ;  /* 0x00000090a824723c */ /* 0x050fe60000041824 */
[----:B------:R-:W-:Y:S01]  /*cbc0*/  FFMA.FTZ R144, R210, UR4, -R181 ;  /* 0x00000004d2907c23 */ /* 0x000fe200080108b5 */
[----:B------:R-:W-:Y:S01]  /*cbd0*/  FMUL.FTZ R63, R0, R63 ;  /* 0x0000003f003f7220 */ /* 0x000fe20000410000 */
[C---:B------:R-:W-:Y:S01]  /*cbe0*/  FMUL.FTZ R64, R2.reuse, R64 ;  /* 0x0000004002407220 */ /* 0x040fe20000410000 */
[----:B------:R-:W-:Y:S01]  /*cbf0*/  FMUL.FTZ R65, R2, R65 ;  /* 0x0000004102417220 */ /* 0x000fe20000410000 */
[----:B------:R3:W-:Y:S01]  /*cc00*/  MUFU.EX2 R208, R144 ;  /* 0x0000009000d07308 */ /* 0x0007e20000000800 */
[C---:B------:R-:W-:Y:S03]  /*cc10*/  HMMA.16816.F32.BF16 R40, R168.reuse, R146, R40 ;  /* 0x00000092a828723c */ /* 0x040fe60000041828 */
        /* <DEDUP_REMOVED lines=8> */
[----:B---3--:R-:W-:Y:S01]  /*cca0*/  LDSM.16.MT88.4 R144, [R187+0x800] ;  /* 0x00080000bb90783b */ /* 0x008fe20000004200 */
[----:B------:R-:W-:Y:S01]  /*ccb0*/  FMUL.FTZ R73, R2, R73 ;  /* 0x0000004902497220 */ /* 0x000fe20000410000 */
[C---:B------:R-:W-:Y:S01]  /*ccc0*/  FMUL.FTZ R74, R0.reuse, R74 ;  /* 0x0000004a004a7220 */ /* 0x040fe20000410000 */
[C---:B------:R-:W-:Y:S03]  /*ccd0*/  HMMA.16816.F32.BF16 R48, R168.reuse, R138, R48 ;  /* 0x0000008aa830723c */ /* 0x040fe60000041830 */
[----:B------:R-:W-:Y:S01]  /*cce0*/  FMUL.FTZ R75, R0, R75 ;  /* 0x0000004b004b7220 */ /* 0x000fe20000410000 */
[C---:B------:R-:W-:Y:S01]  /*ccf0*/  FMUL.FTZ R76, R2.reuse, R76 ;  /* 0x0000004c024c7220 */ /* 0x040fe20000410000 */
[----:B------:R-:W3:Y:S01]  /*cd00*/  LDSM.16.MT88.4 R136, [R186+0x14000] ;  /* 0x01400000ba88783b */ /* 0x000ee20000004200 */
        /* <DEDUP_REMOVED lines=59> */
[C---:B-----5:R-:W-:Y:S03]  /*d0c0*/  HMMA.16816.F32.BF16 R84, R168.reuse, R140, R84 ;  /* 0x0000008ca854723c */ /* 0x060fe60000041854 */
[----:B------:R-:W-:Y:S01]  /*d0d0*/  FFMA.FTZ R210, R211, UR4, -R180 ;  /* 0x00000004d3d27c23 */ /* 0x000fe200080108b4 */
[C---:B------:R-:W-:Y:S01]  /*d0e0*/  FMUL.FTZ R124, R2.reuse, R124 ;  /* 0x0000007c027c7220 */ /* 0x040fe20000410000 */
[----:B------:R5:W2:Y:S01]  /*d0f0*/  MUFU.EX2 R211, R148 ;  /* 0x0000009400d37308 */ /* 0x000aa20000000800 */
[----:B------:R-:W-:Y:S01]  /*d100*/  FMUL.FTZ R125, R2, R125 ;  /* 0x0000007d027d7220 */ /* 0x000fe20000410000 */
[C---:B------:R-:W-:Y:S01]  /*d110*/  FMUL.FTZ R126, R0.reuse, R126 ;  /* 0x0000007e007e7220 */ /* 0x040fe20000410000 */
[C---:B------:R-:W-:Y:S01]  /*d120*/  HMMA.16816.F32.BF16 R88, R168.reuse, R142, R88 ;  /* 0x0000008ea858723c */ /* 0x040fe20000041858 */
[----:B------:R-:W1:Y:S06]  /*d130*/  LDSM.16.MT88.4 R140, [R188+0x16000] ;  /* 0x01600000bc8c783b */ /* 0x000e6c0000004200 */
[----:B------:R-:W2:Y:S01]  /*d140*/  MUFU.EX2 R210, R210 ;  /* 0x000000d200d27308 */ /* 0x000ea20000000800 */
[----:B------:R-:W-:Y:S01]  /*d150*/  FMUL.FTZ R127, R0, R127 ;  /* 0x0000007f007f7220 */ /* 0x000fe20000410000 */
[C---:B------:R-:W-:Y:S01]  /*d160*/  FMUL.FTZ R128, R2.reuse, R128 ;  /* 0x0000008002807220 */ /* 0x040fe20000410000 */
[----:B------:R-:W-:Y:S01]  /*d170*/  FMUL.FTZ R129, R2, R129 ;  /* 0x0000008102817220 */ /* 0x000fe20000410000 */
[C---:B------:R-:W-:Y:S01]  /*d180*/  FMUL.FTZ R130, R0.reuse, R130 ;  /* 0x0000008200827220 */ /* 0x040fe20000410000 */
[C---:B------:R-:W-:Y:S01]  /*d190*/  FMUL.FTZ R131, R0.reuse, R131 ;  /* 0x0000008300837220 */ /* 0x040fe20000410000 */
[----:B------:R-:W-:Y:S01]  /*d1a0*/  FFMA.FTZ R197, R0, R231, R197 ;  /* 0x000000e700c57223 */ /* 0x000fe200000100c5 */
[C---:B---3--:R-:W-:Y:S01]  /*d1b0*/  HMMA.16816.F32.BF16 R92, R168.reuse, R136, R92 ;  /* 0x00000088a85c723c */ /* 0x048fe2000004185c */
[----:B-----5:R-:W-:Y:S02]  /*d1c0*/  LDSM.16.MT88.4 R148, [R189+0x800] ;  /* 0x00080000bd94783b */ /* 0x020fe40000004200 */
[----:B------:R-:W-:Y:S01]  /*d1d0*/  FFMA.FTZ R193, R2, R233, R193 ;  /* 0x000000e902c17223 */ /* 0x000fe200000100c1 */
[----:B------:R-:W-:Y:S01]  /*d1e0*/  MOV R2, R3 ;  /* 0x0000000300027202 */ /* 0x000fe20000000f00 */
[----:B------:R-:W-:Y:S02]  /*d1f0*/  FADD.FTZ R197, R195, R197 ;  /* 0x000000c5c3c57221 */ /* 0x000fe40000010000 */
[----:B------:R-:W-:Y:S01]  /*d200*/  FADD.FTZ R193, R196, R193 ;  /* 0x000000c1c4c17221 */ /* 0x000fe20000010000 */
[C---:B------:R-:W-:Y:S01]  /*d210*/  HMMA.16816.F32.BF16 R96, R168.reuse, R138, R96 ;  /* 0x0000008aa860723c */ /* 0x040fe20000041860 */
[----:B------:R-:W3:Y:S02]  /*d220*/  LDSM.16.MT88.4 R136, [R187+0x6000] ;  /* 0x00600000bb88783b */ /* 0x000ee40000004200 */
[----:B------:R-:W-:Y:S01]  /*d230*/  FADD.FTZ R0, R192, R193 ;  /* 0x000000c1c0007221 */ /* 0x000fe20000010000 */
[----:B------:R-:W-:Y:S03]  /*d240*/  FADD.FTZ R194, R194, R197 ;  /* 0x000000c5c2c27221 */ /* 0x000fe60000010000 */
[----:B------:R-:W-:Y:S01]  /*d250*/  FADD.FTZ R0, R191, R0 ;  /* 0x00000000bf007221 */ /* 0x000fe20000010000 */
[C---:B----4-:R-:W-:Y:S03]  /*d260*/  HMMA.16816.F32.BF16 R100, R168.reuse, R132, R100 ;  /* 0x00000084a864723c */ /* 0x050fe60000041864 */
[----:B------:R-:W-:Y:S05]  /*d270*/  FADD.FTZ R199, R199, R194 ;  /* 0x000000c2c7c77221 */ /* 0x000fea0000010000 */
        /* <DEDUP_REMOVED lines=8> */
[C---:B----4-:R-:W-:Y:S03]  /*d300*/  HMMA.16816.F32.BF16 R124, R168.reuse, R132, R124 ;  /* 0x00000084a87c723c */ /* 0x050fe6000004187c */
[----:B------:R-:W-:Y:S02]  /*d310*/  F2FP.BF16.F32.PACK_AB R132, R198, R207 ;  /* 0x000000cfc684723e */ /* 0x000fe400000010ff */
[----:B--2---:R-:W-:Y:S01]  /*d320*/  F2FP.BF16.F32.PACK_AB R133, R209, R206 ;  /* 0x000000ced185723e */ /* 0x004fe200000010ff */
[----:B------:R-:W-:Y:S02]  /*d330*/  FADD.FTZ R206, R206, R199 ;  /* 0x000000c7cece7221 */ /* 0x000fe40000010000 */
[----:B------:R-:W-:Y:S01]  /*d340*/  HMMA.16816.F32.BF16 R128, R168, R134, R128 ;  /* 0x00000086a880723c */ /* 0x000fe20000041880 */
[----:B------:R-:W-:Y:S02]  /*d350*/  LDSM.16.MT88.4 R168, [R187+0x4800] ;  /* 0x00480000bba8783b */ /* 0x000fe40000004200 */
[----:B------:R-:W-:Y:S01]  /*d360*/  F2FP.BF16.F32.PACK_AB R134, R211, R208 ;  /* 0x000000d0d386723e */ /* 0x000fe200000010ff */
[----:B------:R-:W-:Y:S01]  /*d370*/  FADD.FTZ R209, R209, R206 ;  /* 0x000000ced1d17221 */ /* 0x000fe20000010000 */
[C---:B------:R-:W-:Y:S03]  /*d380*/  F2FP.BF16.F32.PACK_AB R135, R237.reuse, R210 ;  /* 0x000000d2ed87723e */ /* 0x040fe600000010ff */
[----:B------:R-:W-:Y:S04]  /*d390*/  FADD.FTZ R210, R210, R209 ;  /* 0x000000d1d2d27221 */ /* 0x000fe80000010000 */
[C---:B-1----:R-:W-:Y:S05]  /*d3a0*/  HMMA.16816.F32.BF16 R4, R132.reuse, R140, R4 ;  /* 0x0000008c8404723c */ /* 0x042fea0000041804 */
[----:B------:R-:W-:Y:S03]  /*d3b0*/  FADD.FTZ R237, R237, R210 ;  /* 0x000000d2eded7221 */ /* 0x000fe60000010000 */
        /* <DEDUP_REMOVED lines=19> */
[--C-:B------:R-:W-:Y:S01]  /*d4f0*/  FFMA.FTZ R152, R236, UR4, -R181.reuse ;  /* 0x00000004ec987c23 */ /* 0x100fe200080108b5 */
[--C-:B------:R-:W-:Y:S02]  /*d500*/  FFMA.FTZ R238, R245, UR4, -R180.reuse ;  /* 0x00000004f5ee7c23 */ /* 0x100fe400080108b4 */
[----:B------:R-:W-:Y:S01]  /*d510*/  MUFU.EX2 R236, R153 ;  /* 0x0000009900ec7308 */ /* 0x000fe20000000800 */
[C---:B------:R-:W-:Y:S09]  /*d520*/  HMMA.16816.F32.BF16 R56, R132.reuse, R154, R56 ;  /* 0x0000009a8438723c */ /* 0x040ff20000041838 */
[----:B------:R2:W5:Y:S10]  /*d530*/  MUFU.EX2 R245, R152 ;  /* 0x0000009800f57308 */ /* 0x0005740000000800 */
[----:B------:R-:W5:Y:S01]  /*d540*/  MUFU.EX2 R238, R238 ;  /* 0x000000ee00ee7308 */ /* 0x000f620000000800 */
[C---:B------:R-:W-:Y:S03]  /*d550*/  HMMA.16816.F32.BF16 R60, R132.reuse, R156, R60 ;  /* 0x0000009c843c723c */ /* 0x040fe6000004183c */
[--C-:B------:R-:W-:Y:S01]  /*d560*/  FFMA.FTZ R156, R232, UR4, -R181.reuse ;  /* 0x00000004e89c7c23 */ /* 0x100fe200080108b5 */
[----:B------:R-:W-:Y:S01]  /*d570*/  FFMA.FTZ R157, R230, UR4, -R181 ;  /* 0x00000004e69d7c23 */ /* 0x000fe200080108b5 */
[----:B------:R-:W-:Y:S04]  /*d580*/  FFMA.FTZ R232, R241, UR4, -R180 ;  /* 0x00000004f1e87c23 */ /* 0x000fe800080108b4 */
[----:B------:R-:W-:Y:S01]  /*d590*/  MUFU.EX2 R230, R156 ;  /* 0x0000009c00e67308 */ /* 0x000fe20000000800 */
[C---:B------:R-:W-:Y:S01]  /*d5a0*/  HMMA.16816.F32.BF16 R64, R132.reuse, R158, R64 ;  /* 0x0000009e8440723c */ /* 0x040fe20000041840 */
[----:B--2---:R-:W-:Y:S08]  /*d5b0*/  LDSM.16.MT88.4 R152, [R187+0x1000] ;  /* 0x00100000bb98783b */ /* 0x004ff00000004200 */
        /* <DEDUP_REMOVED lines=163> */
.L_x_1187:
        /* <DEDUP_REMOVED lines=326> */
.L_x_1191:
        /* <DEDUP_REMOVED lines=50> */
.L_x_1193:
[----:B------:R-:W-:Y:S05]  /*f770*/  BSYNC.RECONVERGENT B0 ;  /* 0x0000000000007941 */ /* 0x000fea0003800200 */
.L_x_1192:
        /* <DEDUP_REMOVED lines=36> */
.L_x_1195:
[----:B------:R-:W-:Y:S05]  /*f9c0*/  BSYNC.RECONVERGENT B0 ;  /* 0x0000000000007941 */ /* 0x000fea0003800200 */
.L_x_1194:
        /* <DEDUP_REMOVED lines=22> */
.L_x_1197:
[----:B------:R-:W-:Y:S05]  /*fb30*/  BSYNC.RECONVERGENT B0 ;  /* 0x0000000000007941 */ /* 0x000fea0003800200 */
.L_x_1196:
        /* <DEDUP_REMOVED lines=22> */
.L_x_1199:
[----:B------:R-:W-:Y:S05]  /*fca0*/  BSYNC.RECONVERGENT B0 ;  /* 0x0000000000007941 */ /* 0x000fea0003800200 */
.L_x_1198:
        /* <DEDUP_REMOVED lines=21> */
.L_x_1200:
        /* <DEDUP_REMOVED lines=16> */
.L_x_2355:


//--------------------- .text._ZN5flash16flash_fwd_kernelI23Flash_fwd_kernel_traitsILi256ELi64ELi64ELi4ELb0ELb0EN7cutlass10bfloat16_tE19Flash_kernel_traitsILi256ELi64ELi64ELi4ES3_EELb1ELb0ELb1ELb1ELb0ELb0ELb0ELb0EEEvNS_16Flash_fwd_paramsE --------------------------
	.section	.text._ZN5flash16flash_fwd_kernelI23Flash_fwd_kernel_traitsILi256ELi64ELi64ELi4ELb0ELb0EN7cutlass10bfloat16_tE19Flash_kernel_traitsILi256ELi64ELi64ELi4ES3_EELb1ELb0ELb1ELb1ELb0ELb0ELb0ELb0EEEvNS_16Flash_fwd_paramsE,"ax",@progbits
	.align	128
        .global         _ZN5flash16flash_fwd_kernelI23Flash_fwd_kernel_traitsILi256ELi64ELi64ELi4ELb0ELb0EN7cutlass10bfloat16_tE19Flash_kernel_traitsILi256ELi64ELi64ELi4ES3_EELb1ELb0ELb1ELb1ELb0ELb0ELb0ELb0EEEvNS_16Flash_fwd_paramsE
        .type           _ZN5flash16flash_fwd_kernelI23Flash_fwd_kernel_traitsILi256ELi64ELi64ELi4ELb0ELb0EN7cutlass10bfloat16_tE19Flash_kernel_traitsILi256ELi64ELi64ELi4ES3_EELb1ELb0ELb1ELb1ELb0ELb0ELb0ELb0EEEvNS_16Flash_fwd_paramsE,@function
        .size           _ZN5flash16flash_fwd_kernelI23Flash_fwd_kernel_traitsILi256ELi64ELi64ELi4ELb0ELb0EN7cutlass10bfloat16_tE19Flash_kernel_traitsILi256ELi64ELi64ELi4ES3_EELb1ELb0ELb1ELb1ELb0ELb0ELb0ELb0EEEvNS_16Flash_fwd_paramsE,(.L_x_2356 - _ZN5flash16flash_fwd_kernelI23Flash_fwd_kernel_traitsILi256ELi64ELi64ELi4ELb0ELb0EN7cutlass10bfloat16_tE19Flash_kernel_traitsILi256ELi64ELi64ELi4ES3_EELb1ELb0ELb1ELb1ELb0ELb0ELb0ELb0EEEvNS_16Flash_fwd_paramsE)
        .other          _ZN5flash16flash_fwd_kernelI23Flash_fwd_kernel_traitsILi256ELi64ELi64ELi4ELb0ELb0EN7cutlass10bfloat16_tE19Flash_kernel_traitsILi256ELi64ELi64ELi4ES3_EELb1ELb0ELb1ELb1ELb0ELb0ELb0ELb0EEEvNS_16Flash_fwd_paramsE,@"STO_CUDA_ENTRY STV_DEFAULT"
_ZN5flash16flash_fwd_kernelI23Flash_fwd_kernel_traitsILi256ELi64ELi64ELi4ELb0ELb0EN7cutlass10bfloat16_tE19Flash_kernel_traitsILi256ELi64ELi64ELi4ES3_EELb1ELb0ELb1ELb1ELb0ELb0ELb0ELb0EEEvNS_16Flash_fwd_paramsE:
.text._ZN5flash16flash_fwd_kernelI23Flash_fwd_kernel_traitsILi256ELi64ELi64ELi4ELb0ELb0EN7cutlass10bfloat16_tE19Flash_kernel_traitsILi256ELi64ELi64ELi4ES3_EELb1ELb0ELb1ELb1ELb0ELb0ELb0ELb0EEEvNS_16Flash_fwd_paramsE:
        /* <DEDUP_REMOVED lines=55> */
[----:B------:R-:W-:Y:S01]  /*0370*/  UMOV UR19, 0xffffffff ;  /* 0xffffffff00137882 */ /* 0x000fe20000000000 */
[----:B------:R-:W-:Y:S01]  /*0380*/  IMAD.U32 R9, RZ, RZ, UR31 ;  /* 0x0000001fff097e24 */ /* 0x000fe2000f8e00ff */
[----:B------:R-:W3:Y:S01]  /*0390*/  @!UP0 LDCU.64 UR4, c[0x0][0x488] ;  /* 0x00009100ff0487ac */ /* 0x000ee20008000a00 */
[----:B------:R-:W-:-:S02]  /*03a0*/  @P1 IMAD.X R85, RZ, RZ, R7, P0 ;  /* 0x000000ffff551224 */ /* 0x000fc400000e0607 */
[----:B------:R-:W-:Y:S01]  /*03b0*/  @!P3 IMAD.MOV.U32 R6, RZ, RZ, R3 ;  /* 0x000000ffff06b224 */ /* 0x000fe200078e0003 */
[----:B--2---:R2:W-:Y:S01]  /*03c0*/  @!P3 STG.E.64 desc[UR28][R4.64], R8 ;  /* 0x000000080400b986 */ /* 0x0045e2000c101b1c */
[----:B------:R-:W-:Y:S01]  /*03d0*/  @!P3 IMAD.MOV.U32 R7, RZ, RZ, R85 ;  /* 0x000000ffff07b224 */ /* 0x000fe200078e0055 */
[----:B------:R-:W-:-:S04]  /*03e0*/  PLOP3.LUT P1, PT, PT, PT, UP3, 0x80, 0x8 ;  /* 0x000000000008781c */ /* 0x000fc80003f2f038 */
[----:B------:R4:W-:Y:S01]  /*03f0*/  @!P3 STG.E.64 desc[UR28][R4.64+0x8], R6 ;  /* 0x000008060400b986 */ /* 0x0009e2000c101b1c */
[----:B------:R-:W-:Y:S02]  /*0400*/  PLOP3.LUT P3, PT, PT, PT, UP2, 0x80, 0x8 ;  /* 0x000000000008781c */ /* 0x000fe40003f6f028 */
[----:B------:R-:W-:-:S13]  /*0410*/  PLOP3.LUT P0, PT, PT, PT, UP0, 0x80, 0x8 ;  /* 0x000000000008781c */ /* 0x000fda0003f0f008 */
[----:B------:R-:W5:Y:S01]  /*0420*/  @P0 LDG.E R0, desc[UR28][R10.64] ;  /* 0x0000001c0a000981 */ /* 0x000f62000c1e1900 */
[----:B--2---:R-:W-:Y:S01]  /*0430*/  IMAD.U32 R8, RZ, RZ, UR16 ;  /* 0x00000010ff087e24 */ /* 0x004fe2000f8e00ff */
[----:B------:R-:W-:-:S05]  /*0440*/  MOV R9, UR17 ;  /* 0x0000001100097c02 */ /* 0x000fca0008000f00 */
[----:B----4-:R-:W2:Y:S04]  /*0450*/  @P4 LDG.E R6, desc[UR28][R8.64] ;  /* 0x0000001c08064981 */ /* 0x010ea8000c1e1900 */
[----:B------:R4:W3:Y:S01]  /*0460*/  @P2 LDG.E R2, desc[UR28][R8.64+0x4] ;  /* 0x0000041c08022981 */ /* 0x0008e2000c1e1900 */
[----:B------:R-:W-:Y:S02]  /*0470*/  IMAD.U32 R4, RZ, RZ, UR12 ;  /* 0x0000000cff047e24 */ /* 0x000fe4000f8e00ff */
[----:B------:R-:W-:-:S05]  /*0480*/  IMAD.U32 R5, RZ, RZ, UR13 ;  /* 0x0000000dff057e24 */ /* 0x000fca000f8e00ff */
[----:B------:R-:W3:Y:S01]  /*0490*/  @P1 LDG.E R4, desc[UR28][R4.64] ;  /* 0x0000001c04041981 */ /* 0x000ee2000c1e1900 */
[----:B----4-:R-:W-:Y:S01]  /*04a0*/  MOV R8, UR9 ;  /* 0x0000000900087c02 */ /* 0x010fe20008000f00 */
        /* <DEDUP_REMOVED lines=13> */
[----:B------:R-:W-:Y:S02]  /*0580*/  PLOP3.LUT P1, PT, PT, PT, UP2, 0x80, 0x8 ;  /* 0x000000000008781c */ /* 0x000fe40003f2f028 */
[----:B----4-:R-:W-:Y:S01]  /*0590*/  @!P3 R2UR UR13, R5 ;  /* 0x00000000050db2ca */ /* 0x010fe200000e0000 */
[----:B------:R-:W-:Y:S01]  /*05a0*/  @!UP0 UISETP.NE.U32.AND UP2, UPT, UR4, URZ, UPT ;  /* 0x000000ff0400828c */ /* 0x000fe2000bf45070 */
[----:B------:R-:W1:Y:S01]  /*05b0*/  @!UP1 LDCU UR4, c[0x0][0x438] ;  /* 0x00008700ff0497ac */ /* 0x000e620008000800 */
[----:B------:R-:W-:-:S12]  /*05c0*/  BRA.U !UP1, `(.L_x_1201) ;  /* 0x0000000109187547 */ /* 0x000fd8000b800000 */
[----:B------:R-:W-:-:S13]  /*05d0*/  PLOP3.LUT P2, PT, PT, PT, UP5, 0x80, 0x8 ;  /* 0x000000000008781c */ /* 0x000fda0003f4f058 */
[----:B------:R-:W1:Y:S04]  /*05e0*/  @P2 LDG.E R2, desc[UR28][R8.64+0x4] ;  /* 0x0000041c08022981 */ /* 0x000e68000c1e1900 */
[----:B------:R-:W2:Y:S01]  /*05f0*/  @!P2 LDG.E R8, desc[UR28][R8.64] ;  /* 0x0000001c0808a981 */ /* 0x000ea2000c1e1900 */
[----:B-1----:R-:W-:-:S13]  /*0600*/  @P2 R2UR UR4, R2 ;  /* 0x00000000020422ca */ /* 0x002fda00000e0000 */
[----:B------:R-:W-:-:S07]  /*0610*/  @UP5 UIADD3 UR4, UPT, UPT, UR4, -UR13, URZ ;  /* 0x8000000d04045290 */ /* 0x000fce000fffe0ff */
[----:B--2---:R-:W-:Y:S02]  /*0620*/  @!P2 R2UR UR4, R8 ;  /* 0x000000000804a2ca */ /* 0x004fe400000e0000 */
.L_x_1201:
[----:B-----5:R-:W-:Y:S01]  /*0630*/  @P0 R2UR UR27, R0 ;  /* 0x00000000001b02ca */ /* 0x020fe200000e0000 */
[----:B------:R-:W-:Y:S01]  /*0640*/  @!UP0 UISETP.NE.AND.EX UP2, UPT, UR5, URZ, UPT, UP2 ;  /* 0x000000ff0500828c */ /* 0x000fe2000bf45320 */
[----:B-1----:R-:W-:-:S13]  /*0650*/  @!P1 EXIT ;  /* 0x000000000000994d */ /* 0x002fda0003800000 */
        /* <DEDUP_REMOVED lines=52> */
.L_x_1203:
        /* <DEDUP_REMOVED lines=56> */
.L_x_1205:
[----:B------:R-:W-:Y:S05]  /*0d20*/  BSYNC.RECONVERGENT B0 ;  /* 0x0000000000007941 */ /* 0x000fea0003800200 */
.L_x_1204:
        /* <DEDUP_REMOVED lines=25> */
.L_x_1207:
[----:B------:R-:W-:Y:S05]  /*0ec0*/  BSYNC.RECONVERGENT B0 ;  /* 0x0000000000007941 */ /* 0x000fea0003800200 */
.L_x_1206:
        /* <DEDUP_REMOVED lines=24> */
.L_x_1209:
[----:B------:R-:W-:Y:S05]  /*1050*/  BSYNC.RECONVERGENT B0 ;  /* 0x0000000000007941 */ /* 0x000fea0003800200 */
.L_x_1208:
        /* <DEDUP_REMOVED lines=26> */
.L_x_1211:
[----:B------:R-:W-:Y:S05]  /*1200*/  BSYNC.RECONVERGENT B0 ;  /* 0x0000000000007941 */ /* 0x000fea0003800200 */
.L_x_1210:
        /* <DEDUP_REMOVED lines=10> */
.L_x_1213:
[----:B------:R-:W-:Y:S05]  /*12b0*/  BSYNC.RECONVERGENT B0 ;  /* 0x0000000000007941 */ /* 0x000fea0003800200 */
.L_x_1212:
        /* <DEDUP_REMOVED lines=10> */
.L_x_1215:
[----:B------:R-:W-:Y:S05]  /*1360*/  BSYNC.RECONVERGENT B0 ;  /* 0x0000000000007941 */ /* 0x000fea0003800200 */
.L_x_1214:
        /* <DEDUP_REMOVED lines=10> */
.L_x_1217:
[----:B------:R-:W-:Y:S05]  /*1410*/  BSYNC.RECONVERGENT B0 ;  /* 0x0000000000007941 */ /* 0x000fea0003800200 */
.L_x_1216:
        /* <DEDUP_REMOVED lines=10> */
.L_x_1202:
        /* <DEDUP_REMOVED lines=21> */
.L_x_1218:
[----:B------:R-:W1:Y:S01]  /*1610*/  LDCU.64 UR10, c[0x0][0x3b8] ;  /* 0x00007700ff0a77ac */ /* 0x000e620008000a00 */
[----:B------:R-:W-:-:S04]  /*1620*/  UIADD3 UR6, UPT, UPT, UR12, UR13, URZ ;  /* 0x0000000d0c067290 */ /* 0x000fc8000fffe0ff */
[----:B-1----:R-:W-:Y:S02]  /*1630*/  UIMAD.WIDE.U32 UR14, UR6, UR10, URZ ;  /* 0x0000000a060e72a5 */ /* 0x002fe4000f8e00ff */
[----:B------:R-:W-:-:S04]  /*1640*/  UIMAD UR6, UR6, UR11, URZ ;  /* 0x0000000b060672a4 */ /* 0x000fc8000f8e02ff */
[----:B------:R-:W-:Y:S02]  /*1650*/  UIADD3 UR6, UPT, UPT, UR15, UR6, URZ ;  /* 0x000000060f067290 */ /* 0x000fe4000fffe0ff */
.L_x_1219:
        /* <DEDUP_REMOVED lines=39> */
.L_x_1220:
[----:B------:R-:W1:Y:S01]  /*18d0*/  LDCU.64 UR8, c[0x0][0x3c0] ;  /* 0x00007800ff0877ac */ /* 0x000e620008000a00 */
[----:B------:R-:W-:-:S04]  /*18e0*/  UIADD3 UR12, UPT, UPT, UR12, UR13, URZ ;  /* 0x0000000d0c0c7290 */ /* 0x000fc8000fffe0ff */
[----:B-1----:R-:W-:Y:S02]  /*18f0*/  UIMAD.WIDE.U32 UR4, UR12, UR8, URZ ;  /* 0x000000080c0472a5 */ /* 0x002fe4000f8e00ff */
[----:B------:R-:W-:-:S04]  /*1900*/  UIMAD UR12, UR12, UR9, URZ ;  /* 0x000000090c0c72a4 */ /* 0x000fc8000f8e02ff */
[----:B------:R-:W-:-:S12]  /*1910*/  UIADD3 UR15, UPT, UPT, UR5, UR12, URZ ;  /* 0x0000000c050f7290 */ /* 0x000fd8000fffe0ff */
.L_x_1221:
        /* <DEDUP_REMOVED lines=8> */
[----:B------:R-:W-:Y:S01]  /*19a0*/  IMAD.MOV.U32 R15, RZ, RZ, RZ ;  /* 0x000000ffff0f7224 */ /* 0x000fe200078e00ff */
[C---:B------:R-:W-:Y:S01]  /*19b0*/  IADD3 R6, P1, PT, R211.reuse, UR14, RZ ;  /* 0x0000000ed3067c10 */ /* 0x040fe2000ff3e0ff */
[----:B------:R-:W4:Y:S01]  /*19c0*/  LDCU.64 UR12, c[0x0][0x3c8] ;  /* 0x00007900ff0c77ac */ /* 0x000f220008000a00 */
[----:B------:R-:W-:Y:S01]  /*19d0*/  IADD3 R16, P0, PT, R211, UR4, RZ ;  /* 0x00000004d3107c10 */ /* 0x000fe2000ff1e0ff */
[----:B------:R-:W-:Y:S01]  /*19e0*/  BSSY.RECONVERGENT B0, `(.L_x_1222) ;  /* 0x0000050000007945 */ /* 0x000fe20003800200 */
[----:B------:R-:W-:Y:S01]  /*19f0*/  LOP3.LUT R0, R243, 0x1e00, RZ, 0xc0, !PT ;  /* 0x00001e00f3007812 */ /* 0x000fe200078ec0ff */
[----:B------:R-:W-:Y:S01]  /*1a00*/  IMAD.X R7, RZ, RZ, UR6, P1 ;  /* 0x00000006ff077e24 */ /* 0x000fe200088e06ff */
[----:B------:R-:W5:Y:S01]  /*1a10*/  LDCU.128 UR4, c[0x0][0x3d0] ;  /* 0x00007a00ff0477ac */ /* 0x000f620008000c00 */
[----:B------:R-:W-:Y:S01]  /*1a20*/  IADD3.X R17, PT, PT, RZ, UR15, RZ, P0, !PT ;  /* 0x0000000fff117c10 */ /* 0x000fe200087fe4ff */
[----:B------:R-:W-:Y:S01]  /*1a30*/  IMAD.WIDE.U32 R6, R14, UR10, R6 ;  /* 0x0000000a0e067c25 */ /* 0x000fe2000f8e0006 */
[----:B------:R-:W1:Y:S01]  /*1a40*/  LDCU.64 UR14, c[0x0][0x390] ;  /* 0x00007200ff0e77ac */ /* 0x000e620008000a00 */
[----:B------:R-:W-:-:S02]  /*1a50*/  IADD3 R12, P0, PT, R211, UR34, RZ ;  /* 0x00000022d30c7c10 */ /* 0x000fc4000ff1e0ff */
[C---:B------:R-:W-:Y:S01]  /*1a60*/  IMAD.WIDE.U32 R16, R14.reuse, UR8, R16 ;  /* 0x000000080e107c25 */ /* 0x040fe2000f8e0010 */
[----:B------:R-:W-:Y:S02]  /*1a70*/  LOP3.LUT R237, R237, 0x38, R213, 0x78, !PT ;  /* 0x00000038eded7812 */ /* 0x000fe400078e78d5 */
[----:B------:R-:W-:Y:S01]  /*1a80*/  LOP3.LUT R242, R211, 0x40, RZ, 0xfc, !PT ;  /* 0x00000040d3f27812 */ /* 0x000fe200078efcff */
[C---:B------:R-:W-:Y:S01]  /*1a90*/  IMAD R7, R14.reuse, UR11, R7 ;  /* 0x0000000b0e077c24 */ /* 0x040fe2000f8e0207 */
[----:B------:R-:W-:Y:S01]  /*1aa0*/  LOP3.LUT R237, R237, R0, RZ, 0xfc, !PT ;  /* 0x00000000eded7212 */ /* 0x000fe200078efcff */
[----:B------:R-:W-:Y:S01]  /*1ab0*/  IMAD R17, R14, UR9, R17 ;  /* 0x000000090e117c24 */ /* 0x000fe2000f8e0211 */
[C---:B------:R-:W-:Y:S01]  /*1ac0*/  LOP3.LUT R241, R211.reuse, 0x80, RZ, 0xfc, !PT ;  /* 0x00000080d3f17812 */ /* 0x040fe200078efcff */
[----:B------:R-:W-:Y:S01]  /*1ad0*/  IMAD.X R13, RZ, RZ, UR33, P0 ;  /* 0x00000021ff0d7e24 */ /* 0x000fe200080e06ff */
[----:B------:R-:W-:Y:S01]  /*1ae0*/  LOP3.LUT R240, R211, 0xc0, RZ, 0xfc, !PT ;  /* 0x000000c0d3f07812 */ /* 0x000fe200078efcff */
[----:B----4-:R-:W-:-:S02]  /*1af0*/  IMAD.U32 R10, RZ, RZ, UR12 ;  /* 0x0000000cff0a7e24 */ /* 0x010fc4000f8e00ff */
[C---:B-----5:R-:W-:Y:S02]  /*1b00*/  IMAD R235, R233.reuse, UR4, RZ ;  /* 0x00000004e9eb7c24 */ /* 0x060fe4000f8e02ff */
[----:B------:R-:W-:Y:S02]  /*1b10*/  IMAD R233, R233, UR6, RZ ;  /* 0x00000006e9e97c24 */ /* 0x000fe4000f8e02ff */
[C---:B------:R-:W-:Y:S01]  /*1b20*/  IMAD R235, R4.reuse, UR5, R235 ;  /* 0x0000000504eb7c24 */ /* 0x040fe2000f8e02eb */
[----:B------:R-:W-:Y:S01]  /*1b30*/  UMOV UR5, 0x400 ;  /* 0x0000040000057882 */ /* 0x000fe20000000000 */
[----:B------:R-:W-:Y:S01]  /*1b40*/  IMAD.WIDE.U32 R6, R4, UR4, R6 ;  /* 0x0000000404067c25 */ /* 0x000fe2000f8e0006 */
[----:B--2---:R-:W-:-:S03]  /*1b50*/  ULEA UR5, UR35, UR5, 0x18 ;  /* 0x0000000523057291 */ /* 0x004fc6000f8ec0ff */
[C---:B------:R-:W-:Y:S01]  /*1b60*/  IMAD R233, R4.reuse, UR7, R233 ;  /* 0x0000000704e97c24 */ /* 0x040fe2000f8e02e9 */
[----:B------:R-:W-:Y:S01]  /*1b70*/  IADD3 R235, PT, PT, R7, R235, RZ ;  /* 0x000000eb07eb7210 */ /* 0x000fe20007ffe0ff */
[----:B------:R-:W-:Y:S01]  /*1b80*/  IMAD.WIDE.U32 R4, R4, UR6, R16 ;  /* 0x0000000604047c25 */ /* 0x000fe2000f8e0010 */
[----:B---3--:R-:W-:Y:S02]  /*1b90*/  LEA R236, P1, R6, UR16, 0x1 ;  /* 0x0000001006ec7c11 */ /* 0x008fe4000f8208ff */
[----:B------:R-:W-:Y:S01]  /*1ba0*/  LEA R237, R237, UR5, 0x1 ;  /* 0x00000005eded7c11 */ /* 0x000fe2000f8e08ff */
[----:B------:R-:W-:Y:S01]  /*1bb0*/  IMAD.IADD R233, R5, 0x1, R233 ;  /* 0x0000000105e97824 */ /* 0x000fe200078e02e9 */
[----:B-1----:R-:W-:Y:S01]  /*1bc0*/  LEA R234, P0, R4, UR14, 0x1 ;  /* 0x0000000e04ea7c11 */ /* 0x002fe2000f8008ff */
[----:B------:R-:W-:Y:S01]  /*1bd0*/  UIADD3 UR14, UPT, UPT, -UR32, UR20, URZ ;  /* 0x00000014200e7290 */ /* 0x000fe2000fffe1ff */
[----:B------:R-:W-:Y:S01]  /*1be0*/  LEA.HI.X R235, R6, UR17, R235, 0x1, P1 ;  /* 0x0000001106eb7c11 */ /* 0x000fe200088f0ceb */
[----:B------:R-:W-:Y:S01]  /*1bf0*/  IMAD.WIDE.U32 R10, R10, UR26, R12 ;  /* 0x0000001a0a0a7c25 */ /* 0x000fe2000f8e000c */
[----:B------:R-:W-:Y:S01]  /*1c00*/  LEA.HI.X R233, R4, UR15, R233, 0x1, P0 ;  /* 0x0000000f04e97c11 */ /* 0x000fe200080f0ce9 */
[----:B------:R-:W-:Y:S01]  /*1c10*/  UIADD3 UR15, UPT, UPT, UR21, -0x1, URZ ;  /* 0xffffffff150f7890 */ /* 0x000fe2000fffe0ff */
[C---:B------:R-:W-:Y:S01]  /*1c20*/  IADD3 R5, PT, PT, R14.reuse, 0x20, RZ ;  /* 0x000000200e057810 */ /* 0x040fe20007ffe0ff */
[C---:B------:R-:W-:Y:S01]  /*1c30*/  VIADD R6, R14.reuse, 0x10 ;  /* 0x000000100e067836 */ /* 0x040fe20000000000 */
[----:B------:R-:W-:Y:S01]  /*1c40*/  ISETP.GE.AND P2, PT, R14, UR14, PT ;  /* 0x0000000e0e007c0c */ /* 0x000fe2000bf46270 */
[----:B------:R-:W-:Y:S01]  /*1c50*/  IMAD.U32 R12, RZ, RZ, UR13 ;  /* 0x0000000dff0c7e24 */ /* 0x000fe2000f8e00ff */
[----:B------:R-:W-:Y:S01]  /*1c60*/  UIMAD UR4, UR15, -0x40, UR27 ;  /* 0xffffffc00f0478a4 */ /* 0x000fe2000f8e021b */
[----:B------:R-:W-:Y:S01]  /*1c70*/  IMAD.WIDE.U32 R8, R8, 0x40, R14 ;  /* 0x0000004008087825 */ /* 0x000fe200078e000e */
[----:B------:R-:W-:-:S02]  /*1c80*/  ISETP.GE.AND P0, PT, R6, UR14, PT ;  /* 0x0000000e06007c0c */ /* 0x000fc4000bf06270 */
[----:B------:R-:W-:Y:S01]  /*1c90*/  ISETP.GE.AND P1, PT, R5, UR14, PT ;  /* 0x0000000e05007c0c */ /* 0x000fe2000bf26270 */
[----:B------:R-:W-:-:S06]  /*1ca0*/  IMAD R13, R12, UR26, R11 ;  /* 0x0000001a0c0d7c24 */ /* 0x000fcc000f8e020b */
        /* <DEDUP_REMOVED lines=35> */
.L_x_1223:
[----:B------:R-:W-:Y:S05]  /*1ee0*/  BSYNC.RECONVERGENT B0 ;  /* 0x0000000000007941 */ /* 0x000fea0003800200 */
.L_x_1222:
[----:B------:R-:W-:Y:S01]  /*1ef0*/  USHF.L.U64.HI UR16, UR10, 0x6, UR11 ;  /* 0x000000060a107899 */ /* 0x000fe2000801020b */
        /* <DEDUP_REMOVED lines=41> */
.L_x_1225:
[----:B------:R-:W-:Y:S05]  /*2190*/  BSYNC.RECONVERGENT B0 ;  /* 0x0000000000007941 */ /* 0x000fea0003800200 */
.L_x_1224:
        /* <DEDUP_REMOVED lines=41> */
.L_x_1227:
[----:B------:R-:W-:Y:S05]  /*2430*/  BSYNC.RECONVERGENT B0 ;  /* 0x0000000000007941 */ /* 0x000fea0003800200 */
.L_x_1226:
        /* <DEDUP_REMOVED lines=40> */
.L_x_1229:
[----:B------:R-:W-:Y:S05]  /*26c0*/  BSYNC.RECONVERGENT B0 ;  /* 0x0000000000007941 */ /* 0x000fea0003800200 */
.L_x_1228:
        /* <DEDUP_REMOVED lines=34> */
.L_x_1231:
[----:B------:R-:W-:Y:S05]  /*28f0*/  BSYNC.RECONVERGENT B0 ;  /* 0x0000000000007941 */ /* 0x000fea0003800200 */
.L_x_1230:
        /* <DEDUP_REMOVED lines=36> */
.L_x_1233:
[----:B------:R-:W-:Y:S05]  /*2b40*/  BSYNC.RECONVERGENT B0 ;  /* 0x0000000000007941 */ /* 0x000fea0003800200 */
.L_x_1232:
        /* <DEDUP_REMOVED lines=36> */
.L_x_1235:
[----:B------:R-:W-:Y:S05]  /*2d90*/  BSYNC.RECONVERGENT B0 ;  /* 0x0000000000007941 */ /* 0x000fea0003800200 */
.L_x_1234:
        /* <DEDUP_REMOVED lines=37> */
.L_x_1237:
[----:B------:R-:W-:Y:S05]  /*2ff0*/  BSYNC.RECONVERGENT B0 ;  /* 0x0000000000007941 */ /* 0x000fea0003800200 */
.L_x_1236:
        /* <DEDUP_REMOVED lines=12> */
[----:B------:R-:W5:Y:S03]  /*30c0*/  LDCU UR6, c[0x0][0x3e0] ;  /* 0x00007c00ff0677ac */ /* 0x000f660008000800 */
[----:B------:R-:W-:Y:S02]  /*30d0*/  @UP1 UIMAD UR7, UR25, UR7, UR35 ;  /* 0x00000007190712a4 */ /* 0x000fe4000f8e0223 */
[----:B------:R-:W-:-:S04]  /*30e0*/  @UP1 ULEA UR12, UP0, UR34, UR12, 0x2 ;  /* 0x0000000c220c1291 */ /* 0x000fc8000f8010ff */
[----:B------:R-:W-:Y:S02]  /*30f0*/  @UP1 ULEA.HI.X UR13, UR34, UR13, UR7, 0x2, UP0 ;  /* 0x0000000d220d1291 */ /* 0x000fe400080f1407 */
[----:B-1----:R-:W-:-:S03]  /*3100*/  IMAD.U32 R8, RZ, RZ, UR12 ;  /* 0x0000000cff087e24 */ /* 0x002fc6000f8e00ff */
[----:B------:R-:W1:Y:S01]  /*3110*/  @UP1 LDCU UR7, c[0x0][0x458] ;  /* 0x00008b00ff0717ac */ /* 0x000e620008000800 */
[----:B------:R-:W-:-:S05]  /*3120*/  IMAD.U32 R9, RZ, RZ, UR13 ;  /* 0x0000000dff097e24 */ /* 0x000fca000f8e00ff */
[----:B------:R-:W2:Y:S01]  /*3130*/  @P0 LDG.E R2, desc[UR28][R8.64] ;  /* 0x0000001c08020981 */ /* 0x000ea2000c1e1900 */
[----:B-----5:R-:W-:Y:S01]  /*3140*/  UIMAD UR6, UR25, UR6, UR26 ;  /* 0x00000006190672a4 */ /* 0x020fe2000f8e021a */
[----:B------:R-:W-:Y:S01]  /*3150*/  LOP3.LUT R212, R212, 0x7c00, RZ, 0xc0, !PT ;  /* 0x00007c00d4d47812 */ /* 0x000fe200078ec0ff */
[----:B------:R-:W-:Y:S01]  /*3160*/  USHF.L.U32 UR34, UR8, 0x6, URZ ;  /* 0x0000000608227899 */ /* 0x000fe200080006ff */
[----:B------:R-:W-:Y:S01]  /*3170*/  LOP3.LUT R176, R215, 0x8, RZ, 0xc0, !PT ;  /* 0x00000008d7b07812 */ /* 0x000fe200078ec0ff */
[----:B------:R-:W-:Y:S01]  /*3180*/  USHF.L.U32 UR12, UR6, 0x5, URZ ;  /* 0x00000005060c7899 */ /* 0x000fe200080006ff */
[----:B------:R-:W-:Y:S01]  /*3190*/  BSSY.RECONVERGENT B0, `(.L_x_1238) ;  /* 0x0000037000007945 */ /* 0x000fe20003800200 */
[----:B------:R-:W-:Y:S02]  /*31a0*/  USHF.L.U64.HI UR13, UR8, 0x6, UR9 ;  /* 0x00000006080d7899 */ /* 0x000fe40008010209 */
[----:B------:R-:W-:Y:S02]  /*31b0*/  UIMAD.WIDE.U32 UR34, UR34, UR15, URZ ;  /* 0x0000000f222272a5 */ /* 0x000fe4000f8e00ff */
[----:B------:R-:W-:Y:S01]  /*31c0*/  UIMAD UR13, UR13, UR15, URZ ;  /* 0x0000000f0d0d72a4 */ /* 0x000fe2000f8e02ff */
[----:B-1----:R-:W2:Y:S01]  /*31d0*/  @P0 MUFU.RCP R0, UR7 ;  /* 0x0000000700000d08 */ /* 0x002ea20008001000 */
[----:B------:R-:W-:-:S02]  /*31e0*/  UMOV UR6, URZ ;  /* 0x000000ff00067c82 */ /* 0x000fc40008000000 */
[----:B------:R-:W-:Y:S01]  /*31f0*/  UIADD3 UR13, UPT, UPT, UR35, UR13, URZ ;  /* 0x0000000d230d7290 */ /* 0x000fe2000fffe0ff */
[----:B------:R-:W-:Y:S01]  /*3200*/  BAR.SYNC.DEFER_BLOCKING 0x0 ;  /* 0x0000000000007b1d */ /* 0x000fe20000010000 */
[----:B--2---:R-:W-:Y:S01]  /*3210*/  @P0 FMUL.FTZ R0, R2, R0 ;  /* 0x0000000002000220 */ /* 0x004fe20000410000 */
[----:B------:R-:W-:-:S04]  /*3220*/  LOP3.LUT R2, R213, 0x1f, RZ, 0xc0, !PT ;  /* 0x0000001fd5027812 */ /* 0x000fc800078ec0ff */
[----:B------:R-:W-:Y:S02]  /*3230*/  @P0 R2UR UR7, R0 ;  /* 0x00000000000702ca */ /* 0x000fe400000e0000 */
[----:B------:R-:W-:Y:S01]  /*3240*/  IADD3 R3, P2, P1, R3, UR12, R2 ;  /* 0x0000000c03037c10 */ /* 0x000fe2000f95e002 */
[----:B------:R-:W-:Y:S01]  /*3250*/  IMAD.SHL.U32 R2, R213, 0x40, RZ ;  /* 0x00000040d5027824 */ /* 0x000fe200078e00ff */
[----:B------:R-:W-:-:S04]  /*3260*/  USHF.R.S32.HI UR12, URZ, 0x1f, UR12 ;  /* 0x0000001fff0c7899 */ /* 0x000fc8000801140c */
[--C-:B------:R-:W-:Y:S02]  /*3270*/  LOP3.LUT R7, R211, 0x1c0, R2.reuse, 0xf8, !PT ;  /* 0x000001c0d3077812 */ /* 0x100fe400078ef802 */
[----:B------:R-:W-:Y:S02]  /*3280*/  IADD3.X R85, PT, PT, R85, UR12, RZ, P2, P1 ;  /* 0x0000000c55557c10 */ /* 0x000fe400097e24ff */
[----:B------:R-:W-:Y:S01]  /*3290*/  LOP3.LUT R167, R212, 0x200, R2, 0xf8, !PT ;  /* 0x00000200d4a77812 */ /* 0x000fe200078ef802 */
[----:B------:R-:W-:Y:S01]  /*32a0*/  @UP1 UMOV UR6, UR7 ;  /* 0x0000000700061c82 */ /* 0x000fe20008000000 */
[----:B------:R-:W-:Y:S01]  /*32b0*/  LOP3.LUT R176, R7, R176, RZ, 0x3c, !PT ;  /* 0x000000b007b07212 */ /* 0x000fe200078e3cff */
[----:B------:R-:W-:Y:S06]  /*32c0*/  @P6 BRA `(.L_x_1239) ;  /* 0x00000000007c6947 */ /* 0x000fec0003800000 */
        /* <DEDUP_REMOVED lines=31> */
.L_x_1239:
[----:B------:R2:W-:Y:S04]  /*34c0*/  STS.128 [R237+0x10000], RZ ;  /* 0x010000ffed007388 */ /* 0x0005e80000000c00 */
[----:B------:R2:W-:Y:S04]  /*34d0*/  STS.128 [R237+0x12000], RZ ;  /* 0x012000ffed007388 */ /* 0x0005e80000000c00 */
[----:B------:R2:W-:Y:S04]  /*34e0*/  STS.128 [R237+0x14000], RZ ;  /* 0x014000ffed007388 */ /* 0x0005e80000000c00 */
[----:B------:R2:W-:Y:S02]  /*34f0*/  STS.128 [R237+0x16000], RZ ;  /* 0x016000ffed007388 */ /* 0x0005e40000000c00 */
.L_x_1240:
[----:B------:R-:W-:Y:S05]  /*3500*/  BSYNC.RECONVERGENT B0 ;  /* 0x0000000000007941 */ /* 0x000fea0003800200 */
.L_x_1238:
        /* <DEDUP_REMOVED lines=46> */
.L_x_1242:
[----:B------:R-:W-:Y:S05]  /*37f0*/  BSYNC.RECONVERGENT B0 ;  /* 0x0000000000007941 */ /* 0x000fea0003800200 */
.L_x_1241:
        /* <DEDUP_REMOVED lines=39> */
.L_x_1244:
[----:B------:R-:W-:Y:S05]  /*3a70*/  BSYNC.RECONVERGENT B0 ;  /* 0x0000000000007941 */ /* 0x000fea0003800200 */
.L_x_1243:
        /* <DEDUP_REMOVED lines=11> */
[----:B------:R-:W-:Y:S02]  /*3b30*/  IMAD.U32 R4, RZ, RZ, UR36 ;  /* 0x00000024ff047e24 */ /* 0x000fe4000f8e00ff */
[----:B------:R-:W-:Y:S02]  /*3b40*/  IMAD.U32 R5, RZ, RZ, UR37 ;  /* 0x00000025ff057e24 */ /* 0x000fe4000f8e00ff */
[----:B------:R-:W-:Y:S01]  /*3b50*/  IMAD.U32 R0, RZ, RZ, UR7 ;  /* 0x00000007ff007e24 */ /* 0x000fe2000f8e00ff */
[----:B-----5:R-:W-:Y:S02]  /*3b60*/  ISETP.GE.AND P3, PT, R211, UR4, PT ;  /* 0x00000004d3007c0c */ /* 0x020fe4000bf66270 */
[----:B------:R-:W-:Y:S02]  /*3b70*/  ISETP.GE.AND P2, PT, R242, UR4, PT ;  /* 0x00000004f2007c0c */ /* 0x000fe4000bf46270 */
[----:B-1----:R-:W-:-:S02]  /*3b80*/  LEA R6, P4, R4, R234, 0x1 ;  /* 0x000000ea04067211 */ /* 0x002fc400078808ff */
        /* <DEDUP_REMOVED lines=23> */
.L_x_1246:
[----:B------:R-:W-:Y:S05]  /*3d00*/  BSYNC.RECONVERGENT B0 ;  /* 0x0000000000007941 */ /* 0x000fea0003800200 */
.L_x_1245:
[----:B------:R-:W-:Y:S01]  /*3d10*/  LDSM.16.M88.4 R72, [R92] ;  /* 0x000000005c48783b */ /* 0x000fe20000000200 */
[----:B------:R-:W-:Y:S01]  /*3d20*/  IMAD.MOV.U32 R84, RZ, RZ, 0x20 ;  /* 0x00000020ff547424 */ /* 0x000fe200078e00ff */
[----:B------:R-:W-:Y:S01]  /*3d30*/  LOP3.LUT P0, R0, R213, 0x2, RZ, 0xc0, !PT ;  /* 0x00000002d5007812 */ /* 0x000fe2000780c0ff */
        /* <DEDUP_REMOVED lines=10> */
[----:B------:R-:W2:Y:S01]  /*3de0*/  LDSM.16.M88.4 R28, [R91+UR5+0x9000] ;  /* 0x009000055b1c783b */ /* 0x000ea20008000200 */
[----:B------:R-:W-:Y:S01]  /*3df0*/  IMAD.IADD R87, R209, 0x1, R84 ;  /* 0x00000001d1577824 */ /* 0x000fe200078e0254 */
[----:B------:R-:W-:Y:S01]  /*3e00*/  SEL R165, R165, 0xffffffc0, !P0 ;  /* 0xffffffc0a5a57807 */ /* 0x000fe20004000000 */
[----:B------:R-:W-:Y:S01]  /*3e10*/  IMAD.U32 R230, RZ, RZ, UR27 ;  /* 0x0000001bffe67e24 */ /* 0x000fe2000f8e00ff */
[----:B----4-:R-:W4:Y:S01]  /*3e20*/  LDSM.16.M88.4 R12, [R91+UR5+0x9800] ;  /* 0x009800055b0c783b */ /* 0x010f220008000200 */
[----:B------:R-:W-:Y:S01]  /*3e30*/  LOP3.LUT R185, R184, 0x6, RZ, 0xc0, !PT ;  /* 0x00000006b8b97812 */ /* 0x000fe200078ec0ff */
[----:B------:R-:W-:Y:S01]  /*3e40*/  UISETP.GT.U32.AND UP0, UPT, UR15, UR18, UPT ;  /* 0x000000120f00728c */ /* 0x000fe2000bf04070 */
[--C-:B------:R-:W-:Y:S01]  /*3e50*/  IMAD.IADD R89, R92, 0x1, R165.reuse ;  /* 0x000000015c597824 */ /* 0x100fe200078e02a5 */
[----:B-1----:R-:W-:Y:S01]  /*3e60*/  LDSM.16.M88.4 R8, [R90] ;  /* 0x000000005a08783b */ /* 0x002fe20000000200 */
[----:B------:R-:W-:Y:S01]  /*3e70*/  IMAD.IADD R166, R209, 0x1, R165 ;  /* 0x00000001d1a67824 */ /* 0x000fe200078e02a5 */
[----:B------:R-:W-:Y:S01]  /*3e80*/  SHF.R.U32.HI R250, RZ, 0x5, R213 ;  /* 0x00000005fffa7819 */ /* 0x000fe200000116d5 */
[C---:B------:R-:W-:Y:S01]  /*3e90*/  IMAD.IADD R88, R84.reuse, 0x1, R89 ;  /* 0x0000000154587824 */ /* 0x040fe200078e0259 */
[----:B------:R-:W1:Y:S01]  /*3ea0*/  LDSM.16.M88.4 R4, [R87+0x8000] ;  /* 0x008000005704783b */ /* 0x000e620000000200 */
[----:B------:R-:W-:-:S03]  /*3eb0*/  IMAD.IADD R86, R84, 0x1, R166 ;  /* 0x0000000154567824 */ /* 0x000fc600078e02a6 */
[----:B---3--:R-:W3:Y:S04]  /*3ec0*/  LDSM.16.M88.4 R16, [R87+0x8800] ;  /* 0x008800005710783b */ /* 0x008ee80000000200 */
[----:B------:R-:W3:Y:S04]  /*3ed0*/  LDSM.16.M88.4 R56, [R87+0x9000] ;  /* 0x009000005738783b */ /* 0x000ee80000000200 */
[----:B------:R-:W-:Y:S04]  /*3ee0*/  LDSM.16.M88.4 R52, [R89] ;  /* 0x000000005934783b */ /* 0x000fe80000000200 */
[----:B------:R-:W-:Y:S01]  /*3ef0*/  LDSM.16.M88.4 R20, [R166+0x8800] ;  /* 0x00880000a614783b */ /* 0x000fe20000000200 */
[C---:B-----5:R-:W-:Y:S03]  /*3f00*/  HMMA.16816.F32.BF16 R48, R72.reuse, R44, RZ ;  /* 0x0000002c4830723c */ /* 0x060fe600000418ff */
[----:B------:R-:W-:Y:S04]  /*3f10*/  LDSM.16.M88.4 R76, [R91+UR5+0xb000] ;  /* 0x00b000055b4c783b */ /* 0x000fe80008000200 */
[----:B------:R-:W-:Y:S01]  /*3f20*/  LDSM.16.M88.4 R64, [R91+UR5+0xb800] ;  /* 0x00b800055b40783b */ /* 0x000fe20008000200 */
[C---:B------:R-:W-:Y:S03]  /*3f30*/  HMMA.16816.F32.BF16 R44, R72.reuse, R46, RZ ;  /* 0x0000002e482c723c */ /* 0x040fe600000418ff */
        /* <DEDUP_REMOVED lines=8> */
[C---:B----4-:R-:W-:Y:S08]  /*3fc0*/  HMMA.16816.F32.BF16 R24, R72.reuse, R12, RZ ;  /* 0x0000000c4818723c */ /* 0x050ff000000418ff */
[----:B------:R-:W-:Y:S01]  /*3fd0*/  HMMA.16816.F32.BF16 R72, R72, R14, RZ ;  /* 0x0000000e4848723c */ /* 0x000fe200000418ff */
        /* <DEDUP_REMOVED lines=9> */
[----:B------:R-:W4:Y:S07]  /*4070*/  LDSM.16.M88.4 R56, [R166+0x9800] ;  /* 0x00980000a638783b */ /* 0x000f2e0000000200 */
[C---:B--2---:R-:W-:Y:S08]  /*4080*/  HMMA.16816.F32.BF16 R24, R8.reuse, R12, R24 ;  /* 0x0000000c0818723c */ /* 0x044ff00000041818 */
[----:B------:R-:W-:Y:S01]  /*4090*/  HMMA.16816.F32.BF16 R72, R8, R14, R72 ;  /* 0x0000000e0848723c */ /* 0x000fe20000041848 */
[----:B------:R-:W-:Y:S04]  /*40a0*/  LDSM.16.M88.4 R12, [R88] ;  /* 0x00000000580c783b */ /* 0x000fe80000000200 */
[----:B------:R-:W2:Y:S03]  /*40b0*/  LDSM.16.M88.4 R8, [R86+0x8000] ;  /* 0x008000005608783b */ /* 0x000ea60000000200 */
[C---:B-1----:R-:W-:Y:S08]  /*40c0*/  HMMA.16816.F32.BF16 R48, R52.reuse, R4, R48 ;  /* 0x000000043430723c */ /* 0x042ff00000041830 */
[C---:B------:R-:W-:Y:S01]  /*40d0*/  HMMA.16816.F32.BF16 R44, R52.reuse, R6, R44 ;  /* 0x00000006342c723c */ /* 0x040fe2000004182c */
[----:B------:R-:W1:Y:S07]  /*40e0*/  LDSM.16.M88.4 R4, [R86+0x8800] ;  /* 0x008800005604783b */ /* 0x000e6e0000000200 */
[C---:B------:R-:W-:Y:S08]  /*40f0*/  HMMA.16816.F32.BF16 R40, R52.reuse, R20, R40 ;  /* 0x000000143428723c */ /* 0x040ff00000041828 */
[C---:B------:R-:W-:Y:S01]  /*4100*/  HMMA.16816.F32.BF16 R36, R52.reuse, R22, R36 ;  /* 0x000000163424723c */ /* 0x040fe20000041824 */
[----:B------:R-:W5:Y:S07]  /*4110*/  LDSM.16.M88.4 R20, [R86+0x9000] ;  /* 0x009000005614783b */ /* 0x000f6e0000000200 */
        /* <DEDUP_REMOVED lines=10> */
[C---:B-1----:R-:W-:Y:S08]  /*41c0*/  HMMA.16816.F32.BF16 R40, R12.reuse, R4, R40 ;  /* 0x000000040c28723c */ /* 0x042ff00000041828 */
[C---:B------:R-:W-:Y:S01]  /*41d0*/  HMMA.16816.F32.BF16 R36, R12.reuse, R6, R36 ;  /* 0x000000060c24723c */ /* 0x040fe20000041824 */
[----:B------:R-:W1:Y:S07]  /*41e0*/  LDSM.16.M88.4 R4, [R91+UR5+0xa800] ;  /* 0x00a800055b04783b */ /* 0x000e6e0008000200 */
[C---:B-----5:R-:W-:Y:S08]  /*41f0*/  HMMA.16816.F32.BF16 R32, R12.reuse, R20, R32 ;  /* 0x000000140c20723c */ /* 0x060ff00000041820 */
        /* <DEDUP_REMOVED lines=32> */
[C---:B--2---:R-:W-:Y:S01]  /*4400*/  HMMA.16816.F32.BF16 R48, R68.reuse, R8, R48 ;  /* 0x000000084430723c */ /* 0x044fe20000041830 */
[----:B------:R-:W-:Y:S07]  /*4410*/  LDSM.16.M88.4 R92, [R92+0x6000] ;  /* 0x006000005c5c783b */ /* 0x000fee0000000200 */
[C---:B------:R-:W-:Y:S01]  /*4420*/  HMMA.16816.F32.BF16 R44, R68.reuse, R10, R44 ;  /* 0x0000000a442c723c */ /* 0x040fe2000004182c */
[----:B------:R-:W2:Y:S07]  /*4430*/  LDSM.16.M88.4 R8, [R91+UR5+0xc000] ;  /* 0x00c000055b08783b */ /* 0x000eae0008000200 */
[C---:B-1----:R-:W-:Y:S08]  /*4440*/  HMMA.16816.F32.BF16 R40, R68.reuse, R4, R40 ;  /* 0x000000044428723c */ /* 0x042ff00000041828 */
[----:B------:R-:W-:Y:S01]  /*4450*/  HMMA.16816.F32.BF16 R36, R68, R6, R36 ;  /* 0x000000064424723c */ /* 0x000fe20000041824 */
[----:B------:R-:W1:Y:S07]  /*4460*/  LDSM.16.M88.4 R4, [R91+UR5+0xc800] ;  /* 0x00c800055b04783b */ /* 0x000e6e0008000200 */
[C---:B---3--:R-:W-:Y:S08]  /*4470*/  HMMA.16816.F32.BF16 R48, R56.reuse, R20, R48 ;  /* 0x000000143830723c */ /* 0x048ff00000041830 */
[C---:B------:R-:W-:Y:S01]  /*4480*/  HMMA.16816.F32.BF16 R44, R56.reuse, R22, R44 ;  /* 0x00000016382c723c */ /* 0x040fe2000004182c */
[----:B------:R-:W3:Y:S07]  /*4490*/  LDSM.16.M88.4 R20, [R91+UR5+0xd800] ;  /* 0x00d800055b14783b */ /* 0x000eee0008000200 */
[C---:B----4-:R-:W-:Y:S08]  /*44a0*/  HMMA.16816.F32.BF16 R40, R56.reuse, R12, R40 ;  /* 0x0000000c3828723c */ /* 0x050ff00000041828 */
[----:B------:R-:W-:Y:S01]  /*44b0*/  HMMA.16816.F32.BF16 R36, R56, R14, R36 ;  /* 0x0000000e3824723c */ /* 0x000fe20000041824 */
[----:B------:R-:W-:Y:S07]  /*44c0*/  LDSM.16.M88.4 R12, [R87+0xc000] ;  /* 0x00c00000570c783b */ /* 0x000fee0000000200 */
        /* <DEDUP_REMOVED lines=10> */
[C---:B-1----:R-:W-:Y:S08]  /*4570*/  HMMA.16816.F32.BF16 R40, R16.reuse, R4, R40 ;  /* 0x000000041028723c */ /* 0x042ff00000041828 */
[----:B------:R-:W-:Y:S01]  /*4580*/  HMMA.16816.F32.BF16 R36, R16, R6, R36 ;  /* 0x000000061024723c */ /* 0x000fe20000041824 */
[----:B------:R-:W1:Y:S07]  /*4590*/  LDSM.16.M88.4 R4, [R87+0xd000] ;  /* 0x00d000005704783b */ /* 0x000e6e0000000200 */
[C---:B------:R-:W-:Y:S08]  /*45a0*/  HMMA.16816.F32.BF16 R32, R56.reuse, R64, R32 ;  /* 0x000000403820723c */ /* 0x040ff00000041820 */
[C---:B------:R-:W-:Y:S01]  /*45b0*/  HMMA.16816.F32.BF16 R28, R56.reuse, R66, R28 ;  /* 0x00000042381c723c */ /* 0x040fe2000004181c */
[----:B------:R-:W-:Y:S07]  /*45c0*/  LDSM.16.M88.4 R64, [R166+0xc000] ;  /* 0x00c00000a640783b */ /* 0x000fee0000000200 */
[C---:B------:R-:W-:Y:S08]  /*45d0*/  HMMA.16816.F32.BF16 R24, R56.reuse, R60, R24 ;  /* 0x0000003c3818723c */ /* 0x040ff00000041818 */
[----:B------:R-:W-:Y:S01]  /*45e0*/  HMMA.16816.F32.BF16 R72, R56, R62, R72 ;  /* 0x0000003e3848723c */ /* 0x000fe20000041848 */
[----:B------:R-:W4:Y:S04]  /*45f0*/  LDSM.16.M88.4 R56, [R166+0xd000] ;  /* 0x00d00000a638783b */ /* 0x000f280000000200 */
[----:B------:R-:W5:Y:S03]  /*4600*/  LDSM.16.M88.4 R60, [R166+0xc800] ;  /* 0x00c80000a63c783b */ /* 0x000f660000000200 */
[C---:B------:R-:W-:Y:S08]  /*4610*/  HMMA.16816.F32.BF16 R32, R16.reuse, R52, R32 ;  /* 0x000000341020723c */ /* 0x040ff00000041820 */
[C---:B------:R-:W-:Y:S01]  /*4620*/  HMMA.16816.F32.BF16 R28, R16.reuse, R54, R28 ;  /* 0x00000036101c723c */ /* 0x040fe2000004181c */
[----:B------:R-:W5:Y:S07]  /*4630*/  LDSM.16.M88.4 R52, [R166+0xd800] ;  /* 0x00d80000a634783b */ /* 0x000f6e0000000200 */
[C---:B---3--:R-:W-:Y:S08]  /*4640*/  HMMA.16816.F32.BF16 R24, R16.reuse, R20, R24 ;  /* 0x000000141018723c */ /* 0x048ff00000041818 */
[----:B------:R-:W-:Y:S01]  /*4650*/  HMMA.16816.F32.BF16 R72, R16, R22, R72 ;  /* 0x000000161048723c */ /* 0x000fe20000041848 */
[----:B------:R-:W-:Y:S04]  /*4660*/  LDSM.16.M88.4 R20, [R88+0x4000] ;  /* 0x004000005814783b */ /* 0x000fe80000000200 */
        /* <DEDUP_REMOVED lines=10> */
[C---:B------:R-:W-:Y:S08]  /*4710*/  HMMA.16816.F32.BF16 R24, R76.reuse, R80, R24 ;  /* 0x000000504c18723c */ /* 0x040ff00000041818 */
[----:B------:R-:W-:Y:S08]  /*4720*/  HMMA.16816.F32.BF16 R72, R76, R82, R72 ;  /* 0x000000524c48723c */ /* 0x000ff00000041848 */
[C---:B----4-:R-:W-:Y:S08]  /*4730*/  HMMA.16816.F32.BF16 R32, R68.reuse, R56, R32 ;  /* 0x000000384420723c */ /* 0x050ff00000041820 */
[C---:B------:R-:W-:Y:S01]  /*4740*/  HMMA.16816.F32.BF16 R28, R68.reuse, R58, R28 ;  /* 0x0000003a441c723c */ /* 0x040fe2000004181c */
[----:B------:R-:W3:Y:S07]  /*4750*/  LDSM.16.M88.4 R56, [R91+UR5+0xe000] ;  /* 0x00e000055b38783b */ /* 0x000eee0008000200 */
[C---:B-----5:R-:W-:Y:S08]  /*4760*/  HMMA.16816.F32.BF16 R40, R68.reuse, R60, R40 ;  /* 0x0000003c4428723c */ /* 0x060ff00000041828 */
[C---:B------:R-:W-:Y:S08]  /*4770*/  HMMA.16816.F32.BF16 R36, R68.reuse, R62, R36 ;  /* 0x0000003e4424723c */ /* 0x040ff00000041824 */
[C---:B------:R-:W-:Y:S08]  /*4780*/  HMMA.16816.F32.BF16 R48, R68.reuse, R64, R48 ;  /* 0x000000404430723c */ /* 0x040ff00000041830 */
[C---:B------:R-:W-:Y:S01]  /*4790*/  HMMA.16816.F32.BF16 R44, R68.reuse, R66, R44 ;  /* 0x00000042442c723c */ /* 0x040fe2000004182c */
[----:B------:R-:W-:Y:S07]  /*47a0*/  LDSM.16.M88.4 R64, [R166+0xe000] ;  /* 0x00e00000a640783b */ /* 0x000fee0000000200 */
[C---:B------:R-:W-:Y:S01]  /*47b0*/  HMMA.16816.F32.BF16 R60, R68.reuse, R52, R24 ;  /* 0x00000034443c723c */ /* 0x040fe20000041818 */
[----:B------:R-:W-:Y:S07]  /*47c0*/  LDSM.16.M88.4 R24, [R91+UR5+0xe800] ;  /* 0x00e800055b18783b */ /* 0x000fee0008000200 */
        /* <DEDUP_REMOVED lines=8> */
[----:B------:R-:W1:Y:S04]  /*4850*/  LDSM.16.M88.4 R12, [R91+UR5+0xf800] ;  /* 0x00f800055b0c783b */ /* 0x000e680008000200 */
[----:B------:R-:W-:Y:S03]  /*4860*/  LDSM.16.M88.4 R88, [R88+0x6000] ;  /* 0x006000005858783b */ /* 0x000fe60000000200 */
[C---:B------:R-:W-:Y:S08]  /*4870*/  HMMA.16816.F32.BF16 R48, R20.reuse, R16, R48 ;  /* 0x000000101430723c */ /* 0x040ff00000041830 */
[C---:B------:R-:W-:Y:S01]  /*4880*/  HMMA.16816.F32.BF16 R44, R20.reuse, R18, R44 ;  /* 0x00000012142c723c */ /* 0x040fe2000004182c */
[----:B------:R-:W4:Y:S07]  /*4890*/  LDSM.16.M88.4 R16, [R87+0xe000] ;  /* 0x00e000005710783b */ /* 0x000f2e0000000200 */
        /* <DEDUP_REMOVED lines=9> */
[----:B------:R-:W-:Y:S07]  /*4930*/  LDSM.16.M88.4 R8, [R166+0xf800] ;  /* 0x00f80000a608783b */ /* 0x000fee0000000200 */
[C---:B-1----:R-:W-:Y:S08]  /*4940*/  HMMA.16816.F32.BF16 R60, R92.reuse, R12, R60 ;  /* 0x0000000c5c3c723c */ /* 0x042ff0000004183c */
[C---:B------:R-:W-:Y:S01]  /*4950*/  HMMA.16816.F32.BF16 R72, R92.reuse, R14, R72 ;  /* 0x0000000e5c48723c */ /* 0x040fe20000041848 */
[----:B------:R-:W1:Y:S07]  /*4960*/  LDSM.16.M88.4 R12, [R166+0xf000] ;  /* 0x00f00000a60c783b */ /* 0x000e6e0000000200 */
[C---:B------:R-:W-:Y:S08]  /*4970*/  HMMA.16816.F32.BF16 R40, R92.reuse, R24, R40 ;  /* 0x000000185c28723c */ /* 0x040ff00000041828 */
[----:B------:R-:W-:Y:S01]  /*4980*/  HMMA.16816.F32.BF16 R36, R92, R26, R36 ;  /* 0x0000001a5c24723c */ /* 0x000fe20000041824 */
[----:B------:R-:W2:Y:S07]  /*4990*/  LDSM.16.M88.4 R24, [R166+0xe800] ;  /* 0x00e80000a618783b */ /* 0x000eae0000000200 */
[C---:B----4-:R-:W-:Y:S08]  /*49a0*/  HMMA.16816.F32.BF16 R48, R52.reuse, R16, R48 ;  /* 0x000000103430723c */ /* 0x050ff00000041830 */
[C---:B------:R-:W-:Y:S01]  /*49b0*/  HMMA.16816.F32.BF16 R44, R52.reuse, R18, R44 ;  /* 0x00000012342c723c */ /* 0x040fe2000004182c */
[----:B------:R-:W4:Y:S07]  /*49c0*/  LDSM.16.M88.4 R16, [R86+0xe000] ;  /* 0x00e000005610783b */ /* 0x000f2e0000000200 */
[C---:B-----5:R-:W-:Y:S01]  /*49d0*/  HMMA.16816.F32.BF16 R32, R52.reuse, R20, R32 ;  /* 0x000000143420723c */ /* 0x060fe20000041820 */
[----:B------:R-:W5:Y:S07]  /*49e0*/  S2R R20, SR_CTAID.X ;  /* 0x0000000000147919 */ /* 0x000f6e0000002500 */
[C---:B---3--:R-:W-:Y:S08]  /*49f0*/  HMMA.16816.F32.BF16 R60, R52.reuse, R56, R60 ;  /* 0x00000038343c723c */ /* 0x048ff0000004183c */
[C---:B------:R-:W-:Y:S01]  /*4a00*/  HMMA.16816.F32.BF16 R76, R52.reuse, R4, R40 ;  /* 0x00000004344c723c */ /* 0x040fe20000041828 */
[----:B------:R-:W3:Y:S07]  /*4a10*/  LDSM.16.M88.4 R40, [R86+0xe800] ;  /* 0x00e800005628783b */ /* 0x000eee0000000200 */
[C---:B------:R-:W-:Y:S01]  /*4a20*/  HMMA.16816.F32.BF16 R36, R52.reuse, R6, R36 ;  /* 0x000000063424723c */ /* 0x040fe20000041824 */
[----:B------:R-:W3:Y:S07]  /*4a30*/  LDSM.16.M88.4 R4, [R86+0xf000] ;  /* 0x00f000005604783b */ /* 0x000eee0000000200 */
[----:B------:R-:W-:Y:S01]  /*4a40*/  HMMA.16816.F32.BF16 R28, R52, R22, R28 ;  /* 0x00000016341c723c */ /* 0x000fe2000004181c */
[----:B-----5:R-:W-:-:S04]  /*4a50*/  IMAD R250, R20, 0x4, R250 ;  /* 0x0000000414fa7824 */ /* 0x020fc800078e02fa */
[----:B------:R-:W-:-:S03]  /*4a60*/  IMAD.WIDE.U32 R250, R250, -0x326172a9, RZ ;  /* 0xcd9e8d57fafa7825 */ /* 0x000fc600078e00ff */
[----:B------:R-:W-:Y:S02]  /*4a70*/  HMMA.16816.F32.BF16 R48, R68, R64, R48 ;  /* 0x000000404430723c */ /* 0x000fe40000041830 */
[----:B------:R-:W-:-:S06]  /*4a80*/  LOP3.LUT R85, R85, UR30, R251, 0x96, !PT ;  /* 0x0000001e55557c12 */ /* 0x000fcc000f8e96fb */
[----:B------:R-:W-:Y:S08]  /*4a90*/  HMMA.16816.F32.BF16 R44, R68, R66, R44 ;  /* 0x00000042442c723c */ /* 0x000ff0000004182c */
[----:B------:R-:W-:Y:S08]  /*4aa0*/  HMMA.16816.F32.BF16 R72, R52, R58, R72 ;  /* 0x0000003a3448723c */ /* 0x000ff00000041848 */
[----:B-1----:R-:W-:Y:S01]  /*4ab0*/  HMMA.16816.F32.BF16 R32, R68, R12, R32 ;  /* 0x0000000c4420723c */ /* 0x002fe20000041820 */
[----:B------:R-:W-:-:S05]  /*4ac0*/  LOP3.LUT R13, R215, 0x1f0, RZ, 0xc0, !PT ;  /* 0x000001f0d70d7812 */ /* 0x000fca00078ec0ff */
[----:B------:R-:W-:Y:S02]  /*4ad0*/  IMAD R13, R20, 0x40, R13 ;  /* 0x00000040140d7824 */ /* 0x000fe400078e020d */
[----:B------:R-:W-:Y:S01]  /*4ae0*/  HMMA.16816.F32.BF16 R60, R68, R8, R60 ;  /* 0x00000008443c723c */ /* 0x000fe2000004183c */
[----:B------:R-:W-:Y:S01]  /*4af0*/  SHF.R.U32.HI R9, RZ, 0x2, R213 ;  /* 0x00000002ff097819 */ /* 0x000fe200000116d5 */
[----:B------:R-:W-:-:S03]  /*4b00*/  IMAD.U32 R8, RZ, RZ, UR15 ;  /* 0x0000000fff087e24 */ /* 0x000fc6000f8e00ff */
[----:B------:R-:W-:Y:S01]  /*4b10*/  LOP3.LUT R9, R9, 0x7, RZ, 0xc0, !PT ;  /* 0x0000000709097812 */ /* 0x000fe200078ec0ff */
[----:B------:R-:W-:Y:S02]  /*4b20*/  IMAD R8, R8, 0x40, R185 ;  /* 0x0000004008087824 */ /* 0x000fe400078e02b9 */
[C---:B--2---:R-:W-:Y:S02]  /*4b30*/  HMMA.16816.F32.BF16 R36, R68.reuse, R26, R36 ;  /* 0x0000001a4424723c */ /* 0x044fe40000041824 */
[----:B------:R-:W-:Y:S02]  /*4b40*/  IMAD.IADD R13, R9, 0x1, R13 ;  /* 0x00000001090d7824 */ /* 0x000fe400078e020d */
[C---:B------:R-:W-:Y:S02]  /*4b50*/  VIADD R9, R8.reuse, UR20 ;  /* 0x0000001408097c36 */ /* 0x040fe40008000000 */
[----:B------:R-:W-:Y:S02]  /*4b60*/  VIADD R232, R13, UR27 ;  /* 0x0000001b0de87c36 */ /* 0x000fe40008000000 */
[----:B------:R-:W-:Y:S01]  /*4b70*/  HMMA.16816.F32.BF16 R28, R68, R14, R28 ;  /* 0x0000000e441c723c */ /* 0x000fe2000004181c */
[----:B------:R-:W-:-:S02]  /*4b80*/  VIADD R12, R8, 0x38 ;  /* 0x00000038080c7836 */ /* 0x000fc40000000000 */
[C---:B------:R-:W-:Y:S02]  /*4b90*/  VIADD R22, R8.reuse, 0x8 ;  /* 0x0000000808167836 */ /* 0x040fe40000000000 */
[C---:B------:R-:W-:Y:S02]  /*4ba0*/  VIADD R21, R8.reuse, 0x10 ;  /* 0x0000001008157836 */ /* 0x040fe40000000000 */
[C---:B------:R-:W-:Y:S01]  /*4bb0*/  VIADD R20, R8.reuse, 0x11 ;  /* 0x0000001108147836 */ /* 0x040fe20000000000 */
[----:B----4-:R-:W-:Y:S01]  /*4bc0*/  HMMA.16816.F32.BF16 R48, R88, R16, R48 ;  /* 0x000000105830723c */ /* 0x010fe20000041830 */
[C---:B------:R-:W-:Y:S02]  /*4bd0*/  VIADD R27, R8.reuse, 0x20 ;  /* 0x00000020081b7836 */ /* 0x040fe40000000000 */
[C---:B------:R-:W-:Y:S02]  /*4be0*/  VIADD R26, R8.reuse, 0x21 ;  /* 0x00000021081a7836 */ /* 0x040fe40000000000 */
[----:B------:R-:W-:-:S02]  /*4bf0*/  VIADD R17, R8, 0x28 ;  /* 0x0000002808117836 */ /* 0x000fc40000000000 */
[C---:B------:R-:W-:Y:S01]  /*4c00*/  VIADD R16, R8.reuse, 0x29 ;  /* 0x0000002908107836 */ /* 0x040fe20000000000 */
[----:B------:R-:W-:Y:S01]  /*4c10*/  HMMA.16816.F32.BF16 R76, R68, R24, R76 ;  /* 0x00000018444c723c */ /* 0x000fe2000004184c */
[C---:B------:R-:W-:Y:S02]  /*4c20*/  VIADD R15, R8.reuse, 0x30 ;  /* 0x00000030080f7836 */ /* 0x040fe40000000000 */
[----:B------:R-:W-:-:S05]  /*4c30*/  VIADD R14, R8, 0x31 ;  /* 0x00000031080e7836 */ /* 0x000fca0000000000 */
[----:B------:R-:W-:Y:S01]  /*4c40*/  HMMA.16816.F32.BF16 R44, R88, R18, R44 ;  /* 0x00000012582c723c */ /* 0x000fe2000004182c */
[----:B------:R-:W-:Y:S02]  /*4c50*/  IMAD.IADD R18, R232, 0x1, -R9 ;  /* 0x00000001e8127824 */ /* 0x000fe400078e0a09 */
[----:B------:R-:W-:-:S03]  /*4c60*/  VIADD R19, R8, 0x9 ;  /* 0x0000000908137836 */ /* 0x000fc60000000000 */
[----:B------:R-:W-:Y:S02]  /*4c70*/  IABS R18, R18 ;  /* 0x0000001200127213 */ /* 0x000fe40000000000 */
[----:B------:R-:W-:Y:S01]  /*4c80*/  HMMA.16816.F32.BF16 R72, R68, R10, R72 ;  /* 0x0000000a4448723c */ /* 0x000fe20000041848 */
[----:B------:R-:W-:Y:S01]  /*4c90*/  VIADD R10, R12, UR20 ;  /* 0x000000140c0a7c36 */ /* 0x000fe20008000000 */
[----:B------:R-:W-:Y:S01]  /*4ca0*/  I2FP.F32.S32 R18, R18 ;  /* 0x0000001200127245 */ /* 0x000fe20000201400 */
[----:B------:R-:W-:-:S03]  /*4cb0*/  VIADD R11, R8, 0x18 ;  /* 0x00000018080b7836 */ /* 0x000fc60000000000 */
[----:B------:R-:W-:Y:S01]  /*4cc0*/  IADD3 R23, PT, PT, R232, 0x2f, -R10 ;  /* 0x0000002fe8177810 */ /* 0x000fe20007ffe80a */
[----:B------:R-:W-:Y:S01]  /*4cd0*/  FFMA.FTZ R18, R18, -UR6, R48 ;  /* 0x8000000612127c23 */ /* 0x000fe20008010030 */
[C---:B---3--:R-:W-:Y:S01]  /*4ce0*/  HMMA.16816.F32.BF16 R36, R88.reuse, R42, R36 ;  /* 0x0000002a5824723c */ /* 0x048fe20000041824 */
[C-C-:B------:R-:W-:Y:S01]  /*4cf0*/  IADD3 R24, PT, PT, R232.reuse, 0x30, -R10.reuse ;  /* 0x00000030e8187810 */ /* 0x140fe20007ffe80a */
[C---:B------:R-:W-:Y:S01]  /*4d00*/  VIADD R43, R232.reuse, -UR22 ;  /* 0x80000016e82b7c36 */ /* 0x040fe20008000000 */
[----:B------:R-:W-:Y:S01]  /*4d10*/  IABS R23, R23 ;  /* 0x0000001700177213 */ /* 0x000fe20000000000 */
[----:B------:R-:W-:Y:S01]  /*4d20*/  VIADD R42, R13, UR23 ;  /* 0x000000170d2a7c36 */ /* 0x000fe20008000000 */
[----:B------:R-:W-:Y:S01]  /*4d30*/  IADD3 R48, PT, PT, R232, 0x20, -R10 ;  /* 0x00000020e8307810 */ /* 0x000fe20007ffe80a */
[----:B------:R-:W-:Y:S01]  /*4d40*/  VIADD R13, R8, 0x39 ;  /* 0x00000039080d7836 */ /* 0x000fe20000000000 */
[----:B------:R-:W-:Y:S01]  /*4d50*/  I2FP.F32.S32 R23, R23 ;  /* 0x0000001700177245 */ /* 0x000fe20000201400 */
[----:B------:R-:W-:Y:S01]  /*4d60*/  HMMA.16816.F32.BF16 R32, R88, R4, R32 ;  /* 0x000000045820723c */ /* 0x000fe20000041820 */
[----:B------:R-:W-:-:S02]  /*4d70*/  IABS R24, R24 ;  /* 0x0000001800187213 */ /* 0x000fc40000000000 */
[----:B------:R-:W-:Y:S01]  /*4d80*/  IABS R48, R48 ;  /* 0x0000003000307213 */ /* 0x000fe20000000000 */
[----:B------:R-:W-:Y:S01]  /*4d90*/  FFMA.FTZ R23, R23, -UR6, R45 ;  /* 0x8000000617177c23 */ /* 0x000fe2000801002d */
[C-C-:B------:R-:W-:Y:S02]  /*4da0*/  IADD3 R25, PT, PT, R232.reuse, 0x37, -R10.reuse ;  /* 0x00000037e8197810 */ /* 0x140fe40007ffe80a */
[----:B------:R-:W-:Y:S01]  /*4db0*/  IADD3 R45, PT, PT, R232, 0x1f, -R10 ;  /* 0x0000001fe82d7810 */ /* 0x000fe20007ffe80a */
[----:B------:R-:W-:Y:S01]  /*4dc0*/  HMMA.16816.F32.BF16 R28, R88, R6, R28 ;  /* 0x00000006581c723c */ /* 0x000fe2000004181c */
[----:B------:R-:W1:Y:S01]  /*4dd0*/  LDSM.16.M88.4 R4, [R86+0xf800] ;  /* 0x00f800005604783b */ /* 0x000e620000000200 */
[----:B------:R-:W-:Y:S01]  /*4de0*/  I2FP.F32.S32 R24, R24 ;  /* 0x0000001800187245 */ /* 0x000fe20000201400 */
[----:B------:R-:W-:-:S04]  /*4df0*/  DEPBAR.LE SB0, 0x0 ;  /* 0x000080000000791a */ /* 0x000fc80000000000 */
[----:B------:R-:W-:Y:S01]  /*4e00*/  I2FP.F32.S32 R48, R48 ;  /* 0x0000003000307245 */ /* 0x000fe20000201400 */
[----:B------:R-:W-:Y:S01]  /*4e10*/  HMMA.16816.F32.BF16 R76, R88, R40, R76 ;  /* 0x00000028584c723c */ /* 0x000fe2000004184c */
[----:B------:R-:W-:Y:S01]  /*4e20*/  IABS R25, R25 ;  /* 0x0000001900197213 */ /* 0x000fe20000000000 */
[----:B------:R-:W-:Y:S01]  /*4e30*/  FFMA.FTZ R24, R24, -UR6, R44 ;  /* 0x8000000618187c23 */ /* 0x000fe2000801002c */
[----:B------:R-:W-:Y:S01]  /*4e40*/  IADD3 R208, PT, PT, R232, 0x18, -R10 ;  /* 0x00000018e8d07810 */ /* 0x000fe20007ffe80a */
[----:B------:R-:W-:Y:S01]  /*4e50*/  FFMA.FTZ R48, R48, -UR6, R36 ;  /* 0x8000000630307c23 */ /* 0x000fe20008010024 */
[----:B------:R-:W-:Y:S01]  /*4e60*/  IABS R45, R45 ;  /* 0x0000002d002d7213 */ /* 0x000fe20000000000 */
[----:B------:R-:W-:Y:S01]  /*4e70*/  VIADD R44, R8, 0x1 ;  /* 0x00000001082c7836 */ /* 0x000fe20000000000 */
[--C-:B------:R-:W-:Y:S01]  /*4e80*/  IADD3 R41, PT, PT, R232, 0x28, -R10.reuse ;  /* 0x00000028e8297810 */ /* 0x100fe20007ffe80a */
[----:B------:R-:W-:Y:S01]  /*4e90*/  VIADD R36, R8, 0x19 ;  /* 0x0000001908247836 */ /* 0x000fe20000000000 */
[----:B------:R-:W-:-:S02]  /*4ea0*/  IADD3 R40, PT, PT, R232, 0x27, -R10 ;  /* 0x00000027e8287810 */ /* 0x000fc40007ffe80a */
[----:B------:R-:W-:Y:S02]  /*4eb0*/  ISETP.GT.AND P1, PT, R43, R8, PT ;  /* 0x000000082b00720c */ /* 0x000fe40003f24270 */
[----:B------:R-:W-:Y:S02]  /*4ec0*/  VIADDMNMX R231, R42, 0x1, R230, PT ;  /* 0x000000012ae77846 */ /* 0x000fe400038001e6 */
[----:B------:R-:W-:Y:S02]  /*4ed0*/  I2FP.F32.S32 R25, R25 ;  /* 0x0000001900197245 */ /* 0x000fe40000201400 */
[----:B------:R-:W-:Y:S02]  /*4ee0*/  IABS R208, R208 ;  /* 0x000000d000d07213 */ /* 0x000fe40000000000 */
[----:B------:R-:W-:Y:S01]  /*4ef0*/  I2FP.F32.S32 R45, R45 ;  /* 0x0000002d002d7245 */ /* 0x000fe20000201400 */
[----:B------:R-:W-:Y:S01]  /*4f00*/  FFMA.FTZ R25, R25, -UR6, R49 ;  /* 0x8000000619197c23 */ /* 0x000fe20008010031 */
[----:B------:R-:W-:-:S02]  /*4f10*/  IABS R41, R41 ;  /* 0x0000002900297213 */ /* 0x000fc40000000000 */
[----:B------:R-:W-:Y:S01]  /*4f20*/  IABS R40, R40 ;  /* 0x0000002800287213 */ /* 0x000fe20000000000 */
[----:B------:R-:W-:Y:S01]  /*4f30*/  FFMA.FTZ R45, R45, -UR6, R37 ;  /* 0x800000062d2d7c23 */ /* 0x000fe20008010025 */
[----:B------:R-:W-:Y:S02]  /*4f40*/  ISETP.GE.AND P0, PT, R8, R231, PT ;  /* 0x000000e70800720c */ /* 0x000fe40003f06270 */
[----:B------:R-:W-:Y:S02]  /*4f50*/  FSEL R18, R18, -INF , !P1 ;  /* 0xff80000012127808 */ /* 0x000fe40004800000 */
[----:B------:R-:W-:Y:S02]  /*4f60*/  IADD3 R52, PT, PT, R232, 0x10, -R10 ;  /* 0x00000010e8347810 */ /* 0x000fe40007ffe80a */
[----:B------:R-:W-:Y:S02]  /*4f70*/  I2FP.F32.S32 R208, R208 ;  /* 0x000000d000d07245 */ /* 0x000fe40000201400 */
[----:B------:R-:W-:Y:S01]  /*4f80*/  I2FP.F32.S32 R41, R41 ;  /* 0x0000002900297245 */ /* 0x000fe20000201400 */
[C---:B-1----:R-:W-:Y:S01]  /*4f90*/  HMMA.16816.F32.BF16 R60, R88.reuse, R4, R60 ;  /* 0x00000004583c723c */ /* 0x042fe2000004183c */
[----:B------:R-:W-:Y:S01]  /*4fa0*/  I2FP.F32.S32 R40, R40 ;  /* 0x0000002800287245 */ /* 0x000fe20000201400 */
[----:B------:R-:W-:Y:S01]  /*4fb0*/  FFMA.FTZ R208, R208, -UR6, R32 ;  /* 0x80000006d0d07c23 */ /* 0x000fe20008010020 */
[----:B------:R-:W-:Y:S01]  /*4fc0*/  FSEL R18, R18, -INF , !P0 ;  /* 0xff80000012127808 */ /* 0x000fe20004000000 */
[----:B------:R-:W-:Y:S01]  /*4fd0*/  FFMA.FTZ R41, R41, -UR6, R76 ;  /* 0x8000000629297c23 */ /* 0x000fe2000801004c */
[C---:B------:R-:W-:Y:S01]  /*4fe0*/  ISETP.GT.AND P5, PT, R43.reuse, R44, PT ;  /* 0x0000002c2b00720c */ /* 0x040fe20003fa4270 */
[----:B------:R-:W-:Y:S01]  /*4ff0*/  FFMA.FTZ R40, R40, -UR6, R77 ;  /* 0x8000000628287c23 */ /* 0x000fe2000801004d */
[----:B------:R-:W-:Y:S01]  /*5000*/  ISETP.GT.AND P0, PT, R43, R36, PT ;  /* 0x000000242b00720c */ /* 0x000fe20003f04270 */
[----:B------:R-:W-:Y:S01]  /*5010*/  HMMA.16816.F32.BF16 R72, R88, R6, R72 ;  /* 0x000000065848723c */ /* 0x000fe20000041848 */
[----:B------:R-:W-:-:S02]  /*5020*/  IABS R52, R52 ;  /* 0x0000003400347213 */ /* 0x000fc40000000000 */
[----:B------:R-:W-:Y:S02]  /*5030*/  ISETP.GT.AND P1, PT, R43, R11, PT ;  /* 0x0000000b2b00720c */ /* 0x000fe40003f24270 */
[----:B------:R-:W-:Y:S02]  /*5040*/  IADD3 R49, PT, PT, R232, 0x17, -R10 ;  /* 0x00000017e8317810 */ /* 0x000fe40007ffe80a */
[----:B------:R-:W-:Y:S02]  /*5050*/  FSEL R25, R25, -INF , !P5 ;  /* 0xff80000019197808 */ /* 0x000fe40006800000 */
[----:B------:R-:W-:Y:S01]  /*5060*/  FSEL R32, R45, -INF , !P0 ;  /* 0xff8000002d207808 */ /* 0x000fe20004000000 */
[----:B------:R-:W-:Y:S01]  /*5070*/  IMAD.MOV.U32 R45, RZ, RZ, R52 ;  /* 0x000000ffff2d7224 */ /* 0x000fe200078e0034 */
[C---:B------:R-:W-:Y:S02]  /*5080*/  ISETP.GT.AND P2, PT, R43.reuse, R22, PT ;  /* 0x000000162b00720c */ /* 0x040fe40003f44270 */
[----:B------:R-:W-:-:S02]  /*5090*/  ISETP.GT.AND P3, PT, R43, R19, PT ;  /* 0x000000132b00720c */ /* 0x000fc40003f64270 */
[C---:B------:R-:W-:Y:S02]  /*50a0*/  ISETP.GT.AND P4, PT, R43.reuse, R21, PT ;  /* 0x000000152b00720c */ /* 0x040fe40003f84270 */
[C---:B------:R-:W-:Y:S02]  /*50b0*/  ISETP.GT.AND P6, PT, R43.reuse, R20, PT ;  /* 0x000000142b00720c */ /* 0x040fe40003fc4270 */
[----:B------:R-:W-:Y:S02]  /*50c0*/  ISETP.GT.AND P5, PT, R43, R27, PT ;  /* 0x0000001b2b00720c */ /* 0x000fe40003fa4270 */
[----:B------:R-:W-:Y:S02]  /*50d0*/  FSEL R37, R48, -INF , !P1 ;  /* 0xff80000030257808 */ /* 0x000fe40004800000 */
[----:B------:R-:W-:Y:S02]  /*50e0*/  IABS R49, R49 ;  /* 0x0000003100317213 */ /* 0x000fe40000000000 */
[----:B------:R-:W-:-:S02]  /*50f0*/  IADD3 R48, PT, PT, R232, 0xf, -R10 ;  /* 0x0000000fe8307810 */ /* 0x000fc40007ffe80a */
[----:B------:R-:W-:Y:S02]  /*5100*/  FSEL R24, R24, -INF , !P2 ;  /* 0xff80000018187808 */ /* 0x000fe40005000000 */
[----:B------:R-:W-:Y:S02]  /*5110*/  FSEL R23, R23, -INF , !P3 ;  /* 0xff80000017177808 */ /* 0x000fe40005800000 */
[----:B------:R-:W-:Y:S02]  /*5120*/  FSEL R41, R41, -INF , !P4 ;  /* 0xff80000029297808 */ /* 0x000fe40006000000 */
[----:B------:R-:W-:Y:S02]  /*5130*/  FSEL R40, R40, -INF , !P6 ;  /* 0xff80000028287808 */ /* 0x000fe40007000000 */
[----:B------:R-:W-:Y:S02]  /*5140*/  FSEL R208, R208, -INF , !P5 ;  /* 0xff800000d0d07808 */ /* 0x000fe40006800000 */
[----:B------:R-:W-:-:S02]  /*5150*/  ISETP.GT.AND P2, PT, R43, R26, PT ;  /* 0x0000001a2b00720c */ /* 0x000fc40003f44270 */
[C---:B------:R-:W-:Y:S02]  /*5160*/  ISETP.GT.AND P3, PT, R43.reuse, R17, PT ;  /* 0x000000112b00720c */ /* 0x040fe40003f64270 */
[C---:B------:R-:W-:Y:S02]  /*5170*/  ISETP.GT.AND P4, PT, R43.reuse, R16, PT ;  /* 0x000000102b00720c */ /* 0x040fe40003f84270 */
[C---:B------:R-:W-:Y:S02]  /*5180*/  ISETP.GT.AND P6, PT, R43.reuse, R15, PT ;  /* 0x0000000f2b00720c */ /* 0x040fe40003fc4270 */
[C---:B------:R-:W-:Y:S01]  /*5190*/  ISETP.GT.AND P1, PT, R43.reuse, R14, PT ;  /* 0x0000000e2b00720c */ /* 0x040fe20003f24270 */
[----:B------:R-:W-:Y:S01]  /*51a0*/  BAR.SYNC.DEFER_BLOCKING 0x0 ;  /* 0x0000000000007b1d */ /* 0x000fe20000010000 */
[C---:B------:R-:W-:Y:S02]  /*51b0*/  ISETP.GT.AND P0, PT, R43.reuse, R12, PT ;  /* 0x0000000c2b00720c */ /* 0x040fe40003f04270 */
[----:B------:R-:W-:-:S02]  /*51c0*/  ISETP.GT.AND P5, PT, R43, R13, PT ;  /* 0x0000000d2b00720c */ /* 0x000fc40003fa4270 */
[----:B------:R-:W-:Y:S02]  /*51d0*/  I2FP.F32.S32 R49, R49 ;  /* 0x0000003100317245 */ /* 0x000fe40000201400 */
[----:B------:R-:W-:Y:S02]  /*51e0*/  I2FP.F32.S32 R45, R45 ;  /* 0x0000002d002d7245 */ /* 0x000fe40000201400 */
[----:B------:R-:W-:Y:S01]  /*51f0*/  IABS R43, R48 ;  /* 0x00000030002b7213 */ /* 0x000fe20000000000 */
[----:B------:R-:W-:Y:S02]  /*5200*/  VIADD R48, R232, 0x8 ;  /* 0x00000008e8307836 */ /* 0x000fe40000000000 */
[----:B------:R-:W-:Y:S01]  /*5210*/  FFMA.FTZ R33, R49, -UR6, R33 ;  /* 0x8000000631217c23 */ /* 0x000fe20008010021 */
[----:B------:R-:W-:Y:S01]  /*5220*/  FFMA.FTZ R45, R45, -UR6, R28 ;  /* 0x800000062d2d7c23 */ /* 0x000fe2000801001c */
[----:B------:R-:W-:Y:S01]  /*5230*/  I2FP.F32.S32 R198, R43 ;  /* 0x0000002b00c67245 */ /* 0x000fe20000201400 */
[----:B------:R-:W-:Y:S01]  /*5240*/  VIADD R28, R48, -UR22 ;  /* 0x80000016301c7c36 */ /* 0x000fe20008000000 */
[----:B------:R-:W-:Y:S01]  /*5250*/  VIADDMNMX R230, R42, 0x9, R230, PT ;  /* 0x000000092ae67846 */ /* 0x000fe200038001e6 */
[----:B------:R-:W-:Y:S01]  /*5260*/  IMAD.IADD R56, R48, 0x1, -R9 ;  /* 0x0000000130387824 */ /* 0x000fe200078e0a09 */
[----:B------:R-:W-:Y:S01]  /*5270*/  FSEL R199, R33, -INF , !P2 ;  /* 0xff80000021c77808 */ /* 0x000fe20005000000 */
[----:B------:R-:W-:Y:S01]  /*5280*/  FFMA.FTZ R198, R198, -UR6, R29 ;  /* 0x80000006c6c67c23 */ /* 0x000fe2000801001d */
[----:B------:R-:W-:Y:S01]  /*5290*/  FSEL R203, R45, -INF , !P3 ;  /* 0xff8000002dcb7808 */ /* 0x000fe20005800000 */
[----:B------:R-:W-:Y:S01]  /*52a0*/  IMAD.IADD R33, R48, 0x1, -R10 ;  /* 0x0000000130217824 */ /* 0x000fe200078e0a0a */
[----:B------:R-:W-:-:S02]  /*52b0*/  ISETP.GT.AND P2, PT, R28, R8, PT ;  /* 0x000000081c00720c */ /* 0x000fc40003f44270 */
[----:B------:R-:W-:Y:S02]  /*52c0*/  ISETP.GE.AND P3, PT, R8, R230, PT ;  /* 0x000000e60800720c */ /* 0x000fe40003f66270 */
        /* <DEDUP_REMOVED lines=13> */
[--C-:B------:R-:W-:Y:S01]  /*53a0*/  IADD3 R29, PT, PT, R48, -0x1, -R10.reuse ;  /* 0xffffffff301d7810 */ /* 0x100fe20007ffe80a */
[C-C-:B------:R-:W-:Y:S01]  /*53b0*/  IMAD.IADD R48, R232.reuse, 0x1, -R10.reuse ;  /* 0x00000001e8307824 */ /* 0x140fe200078e0a0a */
[C-C-:B------:R-:W-:Y:S02]  /*53c0*/  IADD3 R57, PT, PT, R232.reuse, 0x8, -R10.reuse ;  /* 0x00000008e8397810 */ /* 0x140fe40007ffe80a */
[C-C-:B------:R-:W-:Y:S02]  /*53d0*/  IADD3 R55, PT, PT, R232.reuse, 0x7, -R10.reuse ;  /* 0x00000007e8377810 */ /* 0x140fe40007ffe80a */
[----:B------:R-:W-:-:S02]  /*53e0*/  IADD3 R10, PT, PT, R232, -0x1, -R10 ;  /* 0xffffffffe80a7810 */ /* 0x000fc40007ffe80a */
[----:B------:R-:W-:Y:S02]  /*53f0*/  IABS R56, R56 ;  /* 0x0000003800387213 */ /* 0x000fe40000000000 */
[----:B------:R-:W-:Y:S02]  /*5400*/  IABS R57, R57 ;  /* 0x0000003900397213 */ /* 0x000fe40000000000 */
[----:B------:R-:W-:Y:S02]  /*5410*/  IABS R48, R48 ;  /* 0x0000003000307213 */ /* 0x000fe40000000000 */
[----:B------:R-:W-:Y:S02]  /*5420*/  IABS R10, R10 ;  /* 0x0000000a000a7213 */ /* 0x000fe40000000000 */
[----:B------:R-:W-:Y:S02]  /*5430*/  IABS R55, R55 ;  /* 0x0000003700377213 */ /* 0x000fe40000000000 */
[----:B------:R-:W-:-:S02]  /*5440*/  I2FP.F32.S32 R56, R56 ;  /* 0x0000003800387245 */ /* 0x000fc40000201400 */
        /* <DEDUP_REMOVED lines=12> */
[----:B------:R-:W-:-:S02]  /*5510*/  IABS R52, R52 ;  /* 0x0000003400347213 */ /* 0x000fc40000000000 */
[----:B------:R-:W-:Y:S01]  /*5520*/  I2FP.F32.S32 R53, R53 ;  /* 0x0000003500357245 */ /* 0x000fe20000201400 */
[----:B------:R-:W-:Y:S01]  /*5530*/  FFMA.FTZ R51, R54, -UR6, R51 ;  /* 0x8000000636337c23 */ /* 0x000fe20008010033 */
[----:B------:R-:W-:Y:S02]  /*5540*/  FSEL R198, R198, -INF , !P4 ;  /* 0xff800000c6c67808 */ /* 0x000fe40006000000 */
[----:B------:R-:W-:Y:S01]  /*5550*/  IABS R49, R49 ;  /* 0x0000003100317213 */ /* 0x000fe20000000000 */
[----:B------:R-:W-:Y:S01]  /*5560*/  FFMA.FTZ R46, R53, -UR6, R46 ;  /* 0x80000006352e7c23 */ /* 0x000fe2000801002e */
[----:B------:R-:W-:Y:S02]  /*5570*/  I2FP.F32.S32 R52, R52 ;  /* 0x0000003400347245 */ /* 0x000fe40000201400 */
[----:B------:R-:W-:Y:S02]  /*5580*/  ISETP.GT.AND P4, PT, R28, R44, PT ;  /* 0x0000002c1c00720c */ /* 0x000fe40003f84270 */
[----:B------:R-:W-:Y:S01]  /*5590*/  FSEL R50, R50, -INF , !P2 ;  /* 0xff80000032327808 */ /* 0x000fe20005000000 */
[----:B------:R-:W-:Y:S01]  /*55a0*/  FFMA.FTZ R47, R52, -UR6, R47 ;  /* 0x80000006342f7c23 */ /* 0x000fe2000801002f */
[----:B------:R-:W-:-:S02]  /*55b0*/  FSEL R202, R57, -INF , !P6 ;  /* 0xff80000039ca7808 */ /* 0x000fc40007000000 */
[-C--:B------:R-:W-:Y:S02]  /*55c0*/  ISETP.GE.AND P6, PT, R44, R231.reuse, PT ;  /* 0x000000e72c00720c */ /* 0x080fe40003fc6270 */
[----:B------:R-:W-:Y:S02]  /*55d0*/  FSEL R200, R48, -INF , !P0 ;  /* 0xff80000030c87808 */ /* 0x000fe40004000000 */
[----:B------:R-:W-:Y:S02]  /*55e0*/  FSEL R175, R10, -INF , !P5 ;  /* 0xff8000000aaf7808 */ /* 0x000fe40006800000 */
[----:B------:R-:W-:Y:S02]  /*55f0*/  FSEL R201, R55, -INF , !P1 ;  /* 0xff80000037c97808 */ /* 0x000fe40004800000 */
[----:B------:R-:W-:Y:S02]  /*5600*/  ISETP.GT.AND P0, PT, R28, R22, PT ;  /* 0x000000161c00720c */ /* 0x000fe40003f04270 */
[----:B------:R-:W-:-:S02]  /*5610*/  ISETP.GE.AND P5, PT, R22, R231, PT ;  /* 0x000000e71600720c */ /* 0x000fc40003fa6270 */
[-C--:B------:R-:W-:Y:S02]  /*5620*/  ISETP.GE.AND P2, PT, R22, R230.reuse, PT ;  /* 0x000000e61600720c */ /* 0x080fe40003f46270 */
[----:B------:R-:W-:Y:S02]  /*5630*/  I2FP.F32.S32 R49, R49 ;  /* 0x0000003100317245 */ /* 0x000fe40000201400 */
[----:B------:R-:W-:Y:S02]  /*5640*/  ISETP.GE.AND P1, PT, R44, R230, PT ;  /* 0x000000e62c00720c */ /* 0x000fe40003f26270 */
[----:B------:R-:W-:Y:S01]  /*5650*/  FSEL R22, R50, -INF , !P3 ;  /* 0xff80000032167808 */ /* 0x000fe20005800000 */
[----:B------:R-:W-:Y:S01]  /*5660*/  FFMA.FTZ R49, R49, -UR6, R78 ;  /* 0x8000000631317c23 */ /* 0x000fe2000801004e */
[----:B------:R-:W-:Y:S02]  /*5670*/  FSEL R51, R51, -INF , !P4 ;  /* 0xff80000033337808 */ /* 0x000fe40006000000 */
[----:B------:R-:W-:-:S02]  /*5680*/  ISETP.GT.AND P3, PT, R28, R19, PT ;  /* 0x000000131c00720c */ /* 0x000fc40003f64270 */
[----:B------:R-:W-:Y:S02]  /*5690*/  FSEL R25, R25, -INF , !P6 ;  /* 0xff80000019197808 */ /* 0x000fe40007000000 */
[C---:B------:R-:W-:Y:S02]  /*56a0*/  ISETP.GE.AND P6, PT, R19.reuse, R231, PT ;  /* 0x000000e71300720c */ /* 0x040fe40003fc6270 */
[----:B------:R-:W-:Y:S02]  /*56b0*/  ISETP.GE.AND P4, PT, R19, R230, PT ;  /* 0x000000e61300720c */ /* 0x000fe40003f86270 */
[----:B------:R-:W-:Y:S02]  /*56c0*/  FSEL R46, R46, -INF , !P0 ;  /* 0xff8000002e2e7808 */ /* 0x000fe40004000000 */
[----:B------:R-:W-:Y:S02]  /*56d0*/  FSEL R19, R51, -INF , !P1 ;  /* 0xff80000033137808 */ /* 0x000fe40004800000 */
[----:B------:R-:W-:-:S02]  /*56e0*/  FSEL R24, R24, -INF , !P5 ;  /* 0xff80000018187808 */ /* 0x000fc40006800000 */
[----:B------:R-:W-:Y:S02]  /*56f0*/  ISETP.GT.AND P1, PT, R28, R21, PT ;  /* 0x000000151c00720c */ /* 0x000fe40003f24270 */
[----:B------:R-:W-:Y:S02]  /*5700*/  ISETP.GE.AND P5, PT, R21, R231, PT ;  /* 0x000000e71500720c */ /* 0x000fe40003fa6270 */
[----:B------:R-:W-:Y:S02]  /*5710*/  FSEL R47, R47, -INF , !P3 ;  /* 0xff8000002f2f7808 */ /* 0x000fe40005800000 */
[----:B------:R-:W-:Y:S02]  /*5720*/  ISETP.GE.AND P0, PT, R21, R230, PT ;  /* 0x000000e61500720c */ /* 0x000fe40003f06270 */
[----:B------:R-:W-:Y:S02]  /*5730*/  IABS R7, R7 ;  /* 0x0000000700077213 */ /* 0x000fe40000000000 */
[----:B------:R-:W-:-:S02]  /*5740*/  IABS R9, R9 ;  /* 0x0000000900097213 */ /* 0x000fc40000000000 */
[----:B------:R-:W-:Y:S02]  /*5750*/  FSEL R21, R46, -INF , !P2 ;  /* 0xff8000002e157808 */ /* 0x000fe40005000000 */
[----:B------:R-:W-:Y:S02]  /*5760*/  FSEL R23, R23, -INF , !P6 ;  /* 0xff80000017177808 */ /* 0x000fe40007000000 */
[----:B------:R-:W-:Y:S02]  /*5770*/  ISETP.GT.AND P2, PT, R28, R20, PT ;  /* 0x000000141c00720c */ /* 0x000fe40003f44270 */
[C---:B------:R-:W-:Y:S02]  /*5780*/  ISETP.GE.AND P6, PT, R20.reuse, R231, PT ;  /* 0x000000e71400720c */ /* 0x040fe40003fc6270 */
[----:B------:R-:W-:Y:S02]  /*5790*/  ISETP.GE.AND P3, PT, R20, R230, PT ;  /* 0x000000e61400720c */ /* 0x000fe40003f66270 */
[----:B------:R-:W-:-:S02]  /*57a0*/  FSEL R20, R47, -INF , !P4 ;  /* 0xff8000002f147808 */ /* 0x000fc40006000000 */
[----:B------:R-:W-:Y:S02]  /*57b0*/  FSEL R10, R41, -INF , !P5 ;  /* 0xff800000290a7808 */ /* 0x000fe40006800000 */
[----:B------:R-:W-:Y:S02]  /*57c0*/  FSEL R49, R49, -INF , !P1 ;  /* 0xff80000031317808 */ /* 0x000fe40004800000 */
[----:B------:R-:W-:Y:S02]  /*57d0*/  ISETP.GT.AND P4, PT, R28, R11, PT ;  /* 0x0000000b1c00720c */ /* 0x000fe40003f84270 */
[C---:B------:R-:W-:Y:S02]  /*57e0*/  ISETP.GE.AND P5, PT, R11.reuse, R231, PT ;  /* 0x000000e70b00720c */ /* 0x040fe40003fa6270 */
[----:B------:R-:W-:Y:S01]  /*57f0*/  ISETP.GE.AND P1, PT, R11, R230, PT ;  /* 0x000000e60b00720c */ /* 0x000fe20003f26270 */
[----:B------:R-:W-:Y:S01]  /*5800*/  IMAD.MOV.U32 R11, RZ, RZ, R7 ;  /* 0x000000ffff0b7224 */ /* 0x000fe200078e0007 */
[----:B------:R-:W-:-:S02]  /*5810*/  I2FP.F32.S32 R9, R9 ;  /* 0x0000000900097245 */ /* 0x000fc40000201400 */
[----:B------:R-:W-:Y:S02]  /*5820*/  IABS R6, R6 ;  /* 0x0000000600067213 */ /* 0x000fe40000000000 */
[----:B------:R-:W-:Y:S01]  /*5830*/  I2FP.F32.S32 R41, R11 ;  /* 0x0000000b00297245 */ /* 0x000fe20000201400 */
[----:B------:R-:W-:Y:S01]  /*5840*/  FFMA.FTZ R9, R9, -UR6, R79 ;  /* 0x8000000609097c23 */ /* 0x000fe2000801004f */
[----:B------:R-:W-:Y:S02]  /*5850*/  FSEL R7, R49, -INF , !P0 ;  /* 0xff80000031077808 */ /* 0x000fe40004000000 */
[----:B------:R-:W-:Y:S01]  /*5860*/  FSEL R11, R40, -INF , !P6 ;  /* 0xff800000280b7808 */ /* 0x000fe20007000000 */
[----:B------:R-:W-:Y:S01]  /*5870*/  FFMA.FTZ R38, R41, -UR6, R38 ;  /* 0x8000000629267c23 */ /* 0x000fe20008010026 */
[----:B------:R-:W-:Y:S02]  /*5880*/  FSEL R9, R9, -INF , !P2 ;  /* 0xff80000009097808 */ /* 0x000fe40005000000 */
[----:B------:R-:W-:-:S02]  /*5890*/  ISETP.GT.AND P0, PT, R28, R36, PT ;  /* 0x000000241c00720c */ /* 0x000fc40003f04270 */
[C---:B------:R-:W-:Y:S02]  /*58a0*/  ISETP.GE.AND P6, PT, R36.reuse, R231, PT ;  /* 0x000000e72400720c */ /* 0x040fe40003fc6270 */
[----:B------:R-:W-:Y:S01]  /*58b0*/  ISETP.GE.AND P2, PT, R36, R230, PT ;  /* 0x000000e62400720c */ /* 0x000fe20003f46270 */
[----:B------:R-:W-:Y:S01]  /*58c0*/  IMAD.MOV.U32 R36, RZ, RZ, R6 ;  /* 0x000000ffff247224 */ /* 0x000fe200078e0006 */
[----:B------:R-:W-:Y:S02]  /*58d0*/  IABS R5, R5 ;  /* 0x0000000500057213 */ /* 0x000fe40000000000 */
[----:B------:R-:W-:Y:S02]  /*58e0*/  FSEL R6, R9, -INF , !P3 ;  /* 0xff80000009067808 */ /* 0x000fe40005800000 */
[----:B------:R-:W-:Y:S02]  /*58f0*/  FSEL R9, R37, -INF , !P5 ;  /* 0xff80000025097808 */ /* 0x000fe40006800000 */
[----:B------:R-:W-:-:S02]  /*5900*/  FSEL R38, R38, -INF , !P4 ;  /* 0xff80000026267808 */ /* 0x000fc40006000000 */
[----:B------:R-:W-:Y:S02]  /*5910*/  ISETP.GT.AND P3, PT, R28, R27, PT ;  /* 0x0000001b1c00720c */ /* 0x000fe40003f64270 */
[C---:B------:R-:W-:Y:S02]  /*5920*/  ISETP.GE.AND P5, PT, R27.reuse, R231, PT ;  /* 0x000000e71b00720c */ /* 0x040fe40003fa6270 */
[----:B------:R-:W-:Y:S01]  /*5930*/  ISETP.GE.AND P4, PT, R27, R230, PT ;  /* 0x000000e61b00720c */ /* 0x000fe20003f86270 */
[----:B------:R-:W-:Y:S01]  /*5940*/  IMAD.MOV.U32 R27, RZ, RZ, R5 ;  /* 0x000000ffff1b7224 */ /* 0x000fe200078e0005 */
[----:B------:R-:W-:Y:S02]  /*5950*/  I2FP.F32.S32 R36, R36 ;  /* 0x0000002400247245 */ /* 0x000fe40000201400 */
[----:B------:R-:W-:Y:S02]  /*5960*/  IABS R4, R4 ;  /* 0x0000000400047213 */ /* 0x000fe40000000000 */
[----:B------:R-:W-:Y:S01]  /*5970*/  I2FP.F32.S32 R27, R27 ;  /* 0x0000001b001b7245 */ /* 0x000fe20000201400 */
[----:B------:R-:W-:Y:S01]  /*5980*/  FFMA.FTZ R36, R36, -UR6, R39 ;  /* 0x8000000624247c23 */ /* 0x000fe20008010027 */
[----:B------:R-:W-:-:S02]  /*5990*/  IABS R8, R8 ;  /* 0x0000000800087213 */ /* 0x000fc40000000000 */
[----:B------:R-:W-:Y:S01]  /*59a0*/  FSEL R5, R38, -INF , !P1 ;  /* 0xff80000026057808 */ /* 0x000fe20004800000 */
[----:B------:R-:W-:Y:S01]  /*59b0*/  FFMA.FTZ R27, R27, -UR6, R35 ;  /* 0x800000061b1b7c23 */ /* 0x000fe20008010023 */
[----:B------:R-:W-:Y:S02]  /*59c0*/  I2FP.F32.S32 R4, R4 ;  /* 0x0000000400047245 */ /* 0x000fe40000201400 */
[----:B------:R-:W-:Y:S02]  /*59d0*/  ISETP.GT.AND P1, PT, R28, R26, PT ;  /* 0x0000001a1c00720c */ /* 0x000fe40003f24270 */
[----:B------:R-:W-:Y:S01]  /*59e0*/  I2FP.F32.S32 R37, R8 ;  /* 0x0000000800257245 */ /* 0x000fe20000201400 */
[----:B------:R-:W-:Y:S01]  /*59f0*/  FFMA.FTZ R30, R4, -UR6, R30 ;  /* 0x80000006041e7c23 */ /* 0x000fe2000801001e */
[----:B------:R-:W-:Y:S02]  /*5a00*/  FSEL R36, R36, -INF , !P0 ;  /* 0xff80000024247808 */ /* 0x000fe40004000000 */
[----:B------:R-:W-:Y:S01]  /*5a10*/  IABS R45, R45 ;  /* 0x0000002d002d7213 */ /* 0x000fe20000000000 */
[----:B------:R-:W-:Y:S01]  /*5a20*/  FFMA.FTZ R34, R37, -UR6, R34 ;  /* 0x8000000625227c23 */ /* 0x000fe20008010022 */
[----:B------:R-:W-:-:S02]  /*5a30*/  FSEL R27, R27, -INF , !P1 ;  /* 0xff8000001b1b7808 */ /* 0x000fc40004800000 */
[----:B------:R-:W-:Y:S02]  /*5a40*/  FSEL R4, R36, -INF , !P2 ;  /* 0xff80000024047808 */ /* 0x000fe40005000000 */
[----:B------:R-:W-:Y:S02]  /*5a50*/  ISETP.GE.AND P1, PT, R17, R231, PT ;  /* 0x000000e71100720c */ /* 0x000fe40003f26270 */
[----:B------:R-:W-:Y:S02]  /*5a60*/  I2FP.F32.S32 R45, R45 ;  /* 0x0000002d002d7245 */ /* 0x000fe40000201400 */
[----:B------:R-:W-:Y:S02]  /*5a70*/  ISETP.GT.AND P2, PT, R28, R17, PT ;  /* 0x000000111c00720c */ /* 0x000fe40003f44270 */
[----:B------:R-:W-:Y:S01]  /*5a80*/  FSEL R203, R203, -INF , !P1 ;  /* 0xff800000cbcb7808 */ /* 0x000fe20004800000 */
[----:B------:R-:W-:Y:S01]  /*5a90*/  FFMA.FTZ R31, R45, -UR6, R31 ;  /* 0x800000062d1f7c23 */ /* 0x000fe2000801001f */
[----:B------:R-:W-:-:S02]  /*5aa0*/  FSEL R34, R34, -INF , !P3 ;  /* 0xff80000022227808 */ /* 0x000fc40005800000 */
[----:B------:R-:W-:Y:S02]  /*5ab0*/  ISETP.GE.AND P1, PT, R17, R230, PT ;  /* 0x000000e61100720c */ /* 0x000fe40003f26270 */
[----:B------:R-:W-:Y:S02]  /*5ac0*/  FSEL R30, R30, -INF , !P2 ;  /* 0xff8000001e1e7808 */ /* 0x000fe40005000000 */
[----:B------:R-:W-:Y:S02]  /*5ad0*/  IABS R43, R43 ;  /* 0x0000002b002b7213 */ /* 0x000fe40000000000 */
[----:B------:R-:W-:Y:S02]  /*5ae0*/  ISETP.GT.AND P3, PT, R28, R16, PT ;  /* 0x000000101c00720c */ /* 0x000fe40003f64270 */
[----:B------:R-:W-:Y:S02]  /*5af0*/  FSEL R197, R30, -INF , !P1 ;  /* 0xff8000001ec57808 */ /* 0x000fe40004800000 */
[----:B------:R-:W-:-:S02]  /*5b00*/  I2FP.F32.S32 R43, R43 ;  /* 0x0000002b002b7245 */ /* 0x000fc40000201400 */
[----:B------:R-:W-:Y:S02]  /*5b10*/  ISETP.GE.AND P1, PT, R16, R230, PT ;  /* 0x000000e61000720c */ /* 0x000fe40003f26270 */
[----:B------:R-:W-:Y:S01]  /*5b20*/  FSEL R31, R31, -INF , !P3 ;  /* 0xff8000001f1f7808 */ /* 0x000fe20005800000 */
[----:B------:R-:W-:Y:S01]  /*5b30*/  FFMA.FTZ R43, R43, -UR6, R62 ;  /* 0x800000062b2b7c23 */ /* 0x000fe2000801003e */
[----:B------:R-:W-:Y:S02]  /*5b40*/  IABS R42, R42 ;  /* 0x0000002a002a7213 */ /* 0x000fe40000000000 */
[----:B------:R-:W-:Y:S02]  /*5b50*/  IABS R33, R33 ;  /* 0x0000002100217213 */ /* 0x000fe40000000000 */
[----:B------:R-:W-:Y:S02]  /*5b60*/  FSEL R8, R32, -INF , !P6 ;  /* 0xff80000020087808 */ /* 0x000fe40007000000 */
[----:B------:R-:W-:-:S02]  /*5b70*/  FSEL R208, R208, -INF , !P5 ;  /* 0xff800000d0d07808 */ /* 0x000fc40006800000 */
[----:B------:R-:W-:Y:S02]  /*5b80*/  FSEL R205, R31, -INF , !P1 ;  /* 0xff8000001fcd7808 */ /* 0x000fe40004800000 */
[----:B------:R-:W-:Y:S02]  /*5b90*/  ISETP.GE.AND P6, PT, R26, R231, PT ;  /* 0x000000e71a00720c */ /* 0x000fe40003fc6270 */
[----:B------:R-:W-:Y:S02]  /*5ba0*/  ISETP.GT.AND P5, PT, R28, R15, PT ;  /* 0x0000000f1c00720c */ /* 0x000fe40003fa4270 */
[----:B------:R-:W-:Y:S02]  /*5bb0*/  ISETP.GE.AND P1, PT, R14, R231, PT ;  /* 0x000000e70e00720c */ /* 0x000fe40003f26270 */
[----:B------:R-:W-:Y:S02]  /*5bc0*/  I2FP.F32.S32 R42, R42 ;  /* 0x0000002a002a7245 */ /* 0x000fe40000201400 */
[----:B------:R-:W-:-:S02]  /*5bd0*/  I2FP.F32.S32 R33, R33 ;  /* 0x0000002100217245 */ /* 0x000fc40000201400 */
[----:B------:R-:W-:Y:S01]  /*5be0*/  FSEL R199, R199, -INF , !P6 ;  /* 0xff800000c7c77808 */ /* 0x000fe20007000000 */
[----:B------:R-:W-:Y:S01]  /*5bf0*/  FFMA.FTZ R42, R42, -UR6, R63 ;  /* 0x800000062a2a7c23 */ /* 0x000fe2000801003f */
[----:B------:R-:W-:Y:S01]  /*5c00*/  FSEL R173, R43, -INF , !P5 ;  /* 0xff8000002bad7808 */ /* 0x000fe20006800000 */
[----:B------:R-:W-:Y:S01]  /*5c10*/  FFMA.FTZ R33, R33, -UR6, R74 ;  /* 0x8000000621217c23 */ /* 0x000fe2000801004a */
[----:B------:R-:W-:Y:S02]  /*5c20*/  FSEL R201, R201, -INF , !P1 ;  /* 0xff800000c9c97808 */ /* 0x000fe40004800000 */
[----:B------:R-:W-:Y:S02]  /*5c30*/  ISETP.GT.AND P6, PT, R28, R12, PT ;  /* 0x0000000c1c00720c */ /* 0x000fe40003fc4270 */
[C---:B------:R-:W-:Y:S02]  /*5c40*/  ISETP.GE.AND P5, PT, R12.reuse, R231, PT ;  /* 0x000000e70c00720c */ /* 0x040fe40003fa6270 */
[----:B------:R-:W-:-:S02]  /*5c50*/  ISETP.GE.AND P1, PT, R12, R230, PT ;  /* 0x000000e60c00720c */ /* 0x000fc40003f26270 */
[----:B------:R-:W-:Y:S02]  /*5c60*/  FSEL R207, R34, -INF , !P4 ;  /* 0xff80000022cf7808 */ /* 0x000fe40006000000 */
[----:B------:R-:W-:Y:S02]  /*5c70*/  FMNMX3.FTZ R12, R18, R25, R24, !PT ;  /* 0x00000019120c7276 */ /* 0x000fe40007810018 */
[----:B------:R-:W-:Y:S02]  /*5c80*/  ISETP.GE.AND P0, PT, R26, R230, PT ;  /* 0x000000e61a00720c */ /* 0x000fe40003f06270 */
[----:B------:R-:W-:Y:S02]  /*5c90*/  ISETP.GT.AND P4, PT, R28, R14, PT ;  /* 0x0000000e1c00720c */ /* 0x000fe40003f84270 */
[----:B------:R-:W-:Y:S02]  /*5ca0*/  ISETP.GE.AND P2, PT, R16, R231, PT ;  /* 0x000000e71000720c */ /* 0x000fe40003f46270 */
[----:B------:R-:W-:-:S02]  /*5cb0*/  FMNMX3.FTZ R12, R12, R23, R10, !PT ;  /* 0x000000170c0c7276 */ /* 0x000fc4000781000a */
[----:B------:R-:W-:Y:S02]  /*5cc0*/  FSEL R206, R27, -INF , !P0 ;  /* 0xff8000001bce7808 */ /* 0x000fe40004000000 */
[----:B------:R-:W-:Y:S02]  /*5cd0*/  FSEL R198, R198, -INF , !P2 ;  /* 0xff800000c6c67808 */ /* 0x000fe40005000000 */
[----:B------:R-:W-:Y:S02]  /*5ce0*/  FSEL R172, R42, -INF , !P4 ;  /* 0xff8000002aac7808 */ /* 0x000fe40006000000 */
[----:B------:R-:W-:Y:S02]  /*5cf0*/  FSEL R171, R33, -INF , !P6 ;  /* 0xff80000021ab7808 */ /* 0x000fe40007000000 */
[----:B------:R-:W-:Y:S02]  /*5d00*/  ISETP.GT.AND P0, PT, R28, R13, PT ;  /* 0x0000000d1c00720c */ /* 0x000fe40003f04270 */
[----:B------:R-:W-:-:S02]  /*5d10*/  ISETP.GE.AND P2, PT, R15, R231, PT ;  /* 0x000000e70f00720c */ /* 0x000fc40003f46270 */
[C---:B------:R-:W-:Y:S02]  /*5d20*/  ISETP.GE.AND P4, PT, R13.reuse, R231, PT ;  /* 0x000000e70d00720c */ /* 0x040fe40003f86270 */
[-C--:B------:R-:W-:Y:S02]  /*5d30*/  ISETP.GE.AND P6, PT, R13, R230.reuse, PT ;  /* 0x000000e60d00720c */ /* 0x080fe40003fc6270 */
[----:B------:R-:W-:Y:S02]  /*5d40*/  FMNMX3.FTZ R13, R22, R19, R21, !PT ;  /* 0x00000013160d7276 */ /* 0x000fe40007810015 */
[----:B------:R-:W-:Y:S02]  /*5d50*/  FMNMX3.FTZ R12, R12, R11, R9, !PT ;  /* 0x0000000b0c0c7276 */ /* 0x000fe40007810009 */
[----:B------:R-:W-:Y:S02]  /*5d60*/  FSEL R202, R202, -INF , !P2 ;  /* 0xff800000caca7808 */ /* 0x000fe40005000000 */
[----:B------:R-:W-:-:S02]  /*5d70*/  ISETP.GE.AND P2, PT, R14, R230, PT ;  /* 0x000000e60e00720c */ /* 0x000fc40003f46270 */
[----:B------:R-:W-:Y:S02]  /*5d80*/  FMNMX3.FTZ R13, R13, R20, R7, !PT ;  /* 0x000000140d0d7276 */ /* 0x000fe40007810007 */
[----:B------:R-:W-:Y:S02]  /*5d90*/  FMNMX3.FTZ R14, R12, R8, R208, !PT ;  /* 0x000000080c0e7276 */ /* 0x000fe400078100d0 */
[----:B------:R-:W-:Y:S02]  /*5da0*/  IABS R29, R29 ;  /* 0x0000001d001d7213 */ /* 0x000fe40000000000 */
[----:B------:R-:W-:Y:S02]  /*5db0*/  FMNMX3.FTZ R12, R13, R6, R5, !PT ;  /* 0x000000060d0c7276 */ /* 0x000fe40007810005 */
[----:B------:R-:W-:Y:S02]  /*5dc0*/  FMNMX3.FTZ R13, R14, R199, R203, !PT ;  /* 0x000000c70e0d7276 */ /* 0x000fe400078100cb */
[----:B------:R-:W-:-:S02]  /*5dd0*/  I2FP.F32.S32 R29, R29 ;  /* 0x0000001d001d7245 */ /* 0x000fc40000201400 */
[----:B------:R-:W-:Y:S02]  /*5de0*/  ISETP.GE.AND P3, PT, R15, R230, PT ;  /* 0x000000e60f00720c */ /* 0x000fe40003f66270 */
[----:B------:R-:W-:Y:S01]  /*5df0*/  FSEL R200, R200, -INF , !P5 ;  /* 0xff800000c8c87808 */ /* 0x000fe20006800000 */
[----:B------:R-:W-:Y:S01]  /*5e00*/  FFMA.FTZ R29, R29, -UR6, R75 ;  /* 0x800000061d1d7c23 */ /* 0x000fe2000801004b */
[----:B------:R-:W-:Y:S02]  /*5e10*/  FMNMX3.FTZ R12, R12, R4, R207, !PT ;  /* 0x000000040c0c7276 */ /* 0x000fe400078100cf */
[----:B------:R-:W-:Y:S02]  /*5e20*/  FMNMX3.FTZ R13, R13, R198, R202, !PT ;  /* 0x000000c60d0d7276 */ /* 0x000fe400078100ca */
[----:B------:R-:W-:Y:S02]  /*5e30*/  FSEL R173, R173, -INF , !P3 ;  /* 0xff800000adad7808 */ /* 0x000fe40005800000 */
[----:B------:R-:W-:-:S02]  /*5e40*/  FSEL R175, R175, -INF , !P4 ;  /* 0xff800000afaf7808 */ /* 0x000fc40006000000 */
[----:B------:R-:W-:Y:S02]  /*5e50*/  FMNMX3.FTZ R12, R12, R206, R197, !PT ;  /* 0x000000ce0c0c7276 */ /* 0x000fe400078100c5 */
[----:B------:R-:W-:Y:S02]  /*5e60*/  FMNMX3.FTZ R13, R13, R201, R200, !PT ;  /* 0x000000c90d0d7276 */ /* 0x000fe400078100c8 */
[----:B------:R-:W-:Y:S02]  /*5e70*/  FSEL R170, R29, -INF , !P0 ;  /* 0xff8000001daa7808 */ /* 0x000fe40004000000 */
        /* <DEDUP_REMOVED lines=118> */
.L_x_1247:
[----:B------:R-:W-:Y:S01]  /*65e0*/  FSEL R170, R170, -INF , !P6 ;  /* 0xff800000aaaa7808 */ /* 0x000fe20007000000 */
[----:B------:R-:W-:Y:S01]  /*65f0*/  USHF.L.U32 UR23, UR15, 0x1, URZ ;  /* 0x000000010f177899 */ /* 0x000fe200080006ff */
[----:B------:R-:W-:Y:S01]  /*6600*/  FMNMX3.FTZ R12, R12, R172, R171, !PT ;  /* 0x000000ac0c0c7276 */ /* 0x000fe200078100ab */
[----:B------:R-:W2:Y:S01]  /*6610*/  SHFL.BFLY PT, R17, R13, 0x2, 0x1f ;  /* 0x0c401f000d117f89 */ /* 0x000ea200000e0000 */
[----:B------:R-:W-:Y:S01]  /*6620*/  IMAD.WIDE.U32 R246, R3, -0x2daee0ad, RZ ;  /* 0xd2511f5303f67825 */ /* 0x000fe200078e00ff */
[----:B------:R-:W-:Y:S01]  /*6630*/  UIADD3 UR4, UPT, UPT, UR31, -0x4498517b, URZ ;  /* 0xbb67ae851f047890 */ /* 0x000fe2000fffe0ff */
[----:B-1----:R-:W-:Y:S01]  /*6640*/  FMNMX.FTZ R26, R170, R12, !PT ;  /* 0x0000000caa1a7209 */ /* 0x002fe20007810000 */
[----:B------:R-:W-:Y:S01]  /*6650*/  UIADD3 UR17, UPT, UPT, UR30, -0x61c88647, URZ ;  /* 0x9e3779b91e117890 */ /* 0x000fe2000fffe0ff */
[----:B------:R-:W-:Y:S01]  /*6660*/  IMAD.U32 R3, RZ, RZ, UR23 ;  /* 0x00000017ff037e24 */ /* 0x000fe2000f8e00ff */
[----:B------:R-:W-:Y:S01]  /*6670*/  UIADD3 UR16, UPT, UPT, UR30, 0x3c6ef372, URZ ;  /* 0x3c6ef3721e107890 */ /* 0x000fe2000fffe0ff */
[----:B------:R-:W-:Y:S01]  /*6680*/  IMAD.WIDE.U32 R244, R85, -0x2daee0ad, RZ ;  /* 0xd2511f5355f47825 */ /* 0x000fe200078e00ff */
[----:B------:R-:W1:Y:S01]  /*6690*/  SHFL.BFLY PT, R12, R26, 0x2, 0x1f ;  /* 0x0c401f001a0c7f89 */ /* 0x000e6200000e0000 */
[----:B------:R-:W-:Y:S01]  /*66a0*/  UIADD3 UR35, UPT, UPT, UR31, 0x76cf5d0a, URZ ;  /* 0x76cf5d0a1f237890 */ /* 0x000fe2000fffe0ff */
[----:B------:R-:W-:Y:S01]  /*66b0*/  LOP3.LUT R3, R3, UR31, R247, 0x96, !PT ;  /* 0x0000001f03037c12 */ /* 0x000fe2000f8e96f7 */
[----:B------:R-:W-:Y:S01]  /*66c0*/  UIADD3 UR34, UPT, UPT, UR31, 0x32370b8f, URZ ;  /* 0x32370b8f1f227890 */ /* 0x000fe2000fffe0ff */
[----:B------:R-:W-:Y:S01]  /*66d0*/  LOP3.LUT R238, R246, UR4, R245, 0x96, !PT ;  /* 0x00000004f6ee7c12 */ /* 0x000fe2000f8e96f5 */
[----:B------:R-:W3:Y:S01]  /*66e0*/  LDCU UR22, c[0x0][0x45c] ;  /* 0x00008b80ff1677ac */ /* 0x000ee20008000800 */
[----:B------:R-:W-:Y:S01]  /*66f0*/  LOP3.LUT R2, R176, 0x200, R2, 0xf8, !PT ;  /* 0x00000200b0027812 */ /* 0x000fe200078ef802 */
[----:B------:R-:W-:Y:S01]  /*6700*/  IMAD.WIDE.U32 R28, R3, -0x326172a9, RZ ;  /* 0xcd9e8d57031c7825 */ /* 0x000fe200078e00ff */
[----:B------:R-:W-:-:S02]  /*6710*/  UIADD3 UR13, UPT, UPT, UR30, -0x255992d5, URZ ;  /* 0xdaa66d2b1e0d7890 */ /* 0x000fc4000fffe0ff */
[----:B------:R-:W-:Y:S01]  /*6720*/  LEA R196, R2, UR5, 0x1 ;  /* 0x0000000502c47c11 */ /* 0x000fe2000f8e08ff */
[----:B------:R-:W-:Y:S01]  /*6730*/  IMAD.WIDE.U32 R238, R238, -0x326172a9, RZ ;  /* 0xcd9e8d57eeee7825 */ /* 0x000fe200078e00ff */
[----:B------:R-:W-:Y:S01]  /*6740*/  LOP3.LUT R3, R250, UR17, R29, 0x96, !PT ;  /* 0x00000011fa037c12 */ /* 0x000fe2000f8e961d */
[----:B------:R-:W-:Y:S02]  /*6750*/  UIADD3 UR12, UPT, UPT, UR30, 0x78dde6e4, URZ ;  /* 0x78dde6e41e0c7890 */ /* 0x000fe4000fffe0ff */
        /* <DEDUP_REMOVED lines=9> */
[----:B------:R-:W2:Y:S01]  /*67f0*/  SHFL.BFLY PT, R164, R17, 0x1, 0x1f ;  /* 0x0c201f0011a47f89 */ /* 0x000ea200000e0000 */
[----:B-1----:R-:W-:Y:S01]  /*6800*/  FMNMX.FTZ R26, R26, R12, !PT ;  /* 0x0000000c1a1a7209 */ /* 0x002fe20007810000 */
[----:B------:R-:W-:Y:S01]  /*6810*/  UIADD3 UR7, UPT, UPT, UR30, 0x1715609d, URZ ;  /* 0x1715609d1e077890 */ /* 0x000fe2000fffe0ff */
[----:B------:R-:W-:Y:S01]  /*6820*/  IMAD.WIDE.U32 R12, R3, -0x326172a9, RZ ;  /* 0xcd9e8d57030c7825 */ /* 0x000fe200078e00ff */
[----:B------:R-:W-:Y:S01]  /*6830*/  LOP3.LUT R14, R14, UR34, R29, 0x96, !PT ;  /* 0x000000220e0e7c12 */ /* 0x000fe2000f8e961d */
[----:B------:R-:W-:Y:S01]  /*6840*/  LDSM.16.MT88.4 R40, [R196+0x12000] ;  /* 0x01200000c428783b */ /* 0x000fe20000004200 */
[----:B------:R-:W-:Y:S01]  /*6850*/  UIADD3 UR25, UPT, UPT, UR31, 0x646e171e, URZ ;  /* 0x646e171e1f197890 */ /* 0x000fe2000fffe0ff */
[----:B------:R-:W-:Y:S01]  /*6860*/  IMAD.IADD R210, R165, 0x1, R196 ;  /* 0x00000001a5d27824 */ /* 0x000fe200078e02c4 */
[----:B------:R-:W-:Y:S01]  /*6870*/  LOP3.LUT R13, R238, UR13, R13, 0x96, !PT ;  /* 0x0000000dee0d7c12 */ /* 0x000fe2000f8e960d */
[----:B------:R-:W1:Y:S01]  /*6880*/  SHFL.BFLY PT, R3, R26, 0x1, 0x1f ;  /* 0x0c201f001a037f89 */ /* 0x000e6200000e0000 */
[----:B------:R-:W-:Y:S01]  /*6890*/  IMAD.WIDE.U32 R14, R14, -0x326172a9, RZ ;  /* 0xcd9e8d570e0e7825 */ /* 0x000fe200078e00ff */
[----:B------:R-:W-:-:S02]  /*68a0*/  UIADD3 UR23, UPT, UPT, UR23, 0x1, URZ ;  /* 0x0000000117177890 */ /* 0x000fc4000fffe0ff */
[----:B------:R-:W-:Y:S01]  /*68b0*/  LDSM.16.MT88.4 R140, [R210+0x10000] ;  /* 0x01000000d28c783b */ /* 0x000fe20000004200 */
[----:B------:R-:W-:Y:S01]  /*68c0*/  IMAD.WIDE.U32 R30, R13, -0x2daee0ad, RZ ;  /* 0xd2511f530d1e7825 */ /* 0x000fe200078e00ff */
[----:B------:R-:W-:Y:S01]  /*68d0*/  LOP3.LUT R12, R12, UR12, R15, 0x96, !PT ;  /* 0x0000000c0c0c7c12 */ /* 0x000fe2000f8e960f */
[----:B------:R-:W-:Y:S01]  /*68e0*/  UISETP.GT.U32.AND UP0, UPT, UR15, UR18, UPT ;  /* 0x000000120f00728c */ /* 0x000fe2000bf04070 */
[----:B------:R-:W4:Y:S01]  /*68f0*/  LDC R15, c[0x0][0x4f8] ;  /* 0x00013e00ff0f7b82 */ /* 0x000f220000000800 */
[----:B------:R-:W-:Y:S01]  /*6900*/  IMAD.IADD R169, R84, 0x1, R196 ;  /* 0x0000000154a97824 */ /* 0x000fe200078e02c4 */
[----:B------:R-:W-:Y:S01]  /*6910*/  LOP3.LUT R16, R28, UR27, R31, 0x96, !PT ;  /* 0x0000001b1c107c12 */ /* 0x000fe2000f8e961f */
[----:B------:R-:W-:Y:S01]  /*6920*/  IMAD.WIDE.U32 R12, R12, -0x2daee0ad, RZ ;  /* 0xd2511f530c0c7825 */ /* 0x000fe200078e00ff */
[----:B------:R-:W-:Y:S01]  /*6930*/  LDSM.16.MT88.4 R56, [R210+0x12000] ;  /* 0x01200000d238783b */ /* 0x000fe20000004200 */
[----:B--2---:R-:W-:Y:S02]  /*6940*/  FMNMX.FTZ R164, R17, R164, !PT ;  /* 0x000000a411a47209 */ /* 0x004fe40007810000 */
[----:B------:R-:W-:Y:S01]  /*6950*/  IMAD.WIDE.U32 R16, R16, -0x326172a9, RZ ;  /* 0xcd9e8d5710107825 */ /* 0x000fe200078e00ff */
[----:B------:R-:W-:Y:S01]  /*6960*/  LOP3.LUT R28, R30, UR26, R13, 0x96, !PT ;  /* 0x0000001a1e1c7c12 */ /* 0x000fe2000f8e960d */
[----:B------:R-:W2:Y:S01]  /*6970*/  LDSM.16.MT88.4 R48, [R169+0x12000] ;  /* 0x01200000a930783b */ /* 0x000ea20000004200 */
[C---:B------:R-:W-:Y:S01]  /*6980*/  FSETP.NEU.FTZ.AND P0, PT, R164.reuse, -INF , PT ;  /* 0xff800000a400780b */ /* 0x040fe20003f1d000 */
[----:B---3--:R-:W-:Y:S01]  /*6990*/  FMUL.FTZ R204, R164, UR22 ;  /* 0x00000016a4cc7c20 */ /* 0x008fe20008410000 */
[----:B------:R-:W-:Y:S01]  /*69a0*/  IMAD.IADD R195, R84, 0x1, R210 ;  /* 0x0000000154c37824 */ /* 0x000fe200078e02d2 */
[----:B------:R-:W-:Y:S01]  /*69b0*/  LDSM.16.MT88.4 R148, [R169+0x10000] ;  /* 0x01000000a994783b */ /* 0x000fe20000004200 */
[----:B------:R-:W-:Y:S01]  /*69c0*/  IMAD.WIDE.U32 R28, R28, -0x326172a9, RZ ;  /* 0xcd9e8d571c1c7825 */ /* 0x000fe200078e00ff */
[----:B-1----:R-:W-:-:S02]  /*69d0*/  FMNMX.FTZ R3, R26, R3, !PT ;  /* 0x000000031a037209 */ /* 0x002fc40007810000 */
[----:B------:R-:W-:Y:S01]  /*69e0*/  FSEL R204, R204, RZ, P0 ;  /* 0x000000ffcccc7208 */ /* 0x000fe20000000000 */
[----:B------:R-:W-:Y:S01]  /*69f0*/  IMAD.MOV.U32 R26, RZ, RZ, R28 ;  /* 0x000000ffff1a7224 */ /* 0x000fe200078e001c */
[C---:B------:R-:W-:Y:S01]  /*6a00*/  FSETP.NEU.FTZ.AND P0, PT, R3.reuse, -INF , PT ;  /* 0xff8000000300780b */ /* 0x040fe20003f1d000 */
[----:B------:R-:W-:Y:S01]  /*6a10*/  FMUL.FTZ R174, R3, UR22 ;  /* 0x0000001603ae7c20 */ /* 0x000fe20008410000 */
[----:B------:R-:W-:Y:S01]  /*6a20*/  LOP3.LUT R13, R16, UR4, R29, 0x96, !PT ;  /* 0x00000004100d7c12 */ /* 0x000fe2000f8e961d */
[--C-:B------:R-:W-:Y:S01]  /*6a30*/  FFMA.FTZ R194, R18, UR22, -R204.reuse ;  /* 0x0000001612c27c23 */ /* 0x100fe200080108cc */
[--C-:B------:R-:W-:Y:S01]  /*6a40*/  FFMA.FTZ R193, R25, UR22, -R204.reuse ;  /* 0x0000001619c17c23 */ /* 0x100fe200080108cc */
[C---:B------:R-:W-:Y:S01]  /*6a50*/  PRMT R16, R28.reuse, 0x7773, RZ ;  /* 0x000077731c107816 */ /* 0x040fe200000000ff */
[----:B------:R-:W-:Y:S01]  /*6a60*/  FFMA.FTZ R188, R23, UR22, -R204 ;  /* 0x0000001617bc7c23 */ /* 0x000fe200080108cc */
[----:B------:R-:W-:Y:S01]  /*6a70*/  PRMT R131, R28, 0x7772, RZ ;  /* 0x000077721c837816 */ /* 0x000fe200000000ff */
[----:B------:R-:W-:Y:S01]  /*6a80*/  LDSM.16.MT88.4 R80, [R169+0x14000] ;  /* 0x01400000a950783b */ /* 0x000fe20000004200 */
[----:B------:R-:W-:Y:S01]  /*6a90*/  FSEL R174, R174, RZ, P0 ;  /* 0x000000ffaeae7208 */ /* 0x000fe20000000000 */
[----:B------:R-:W-:Y:S01]  /*6aa0*/  MUFU.EX2 R194, R194 ;  /* 0x000000c200c27308 */ /* 0x000fe20000000800 */
[----:B------:R-:W-:Y:S01]  /*6ab0*/  PRMT R131, R131, 0x5410, R16 ;  /* 0x0000541083837816 */ /* 0x000fe20000000010 */
[----:B------:R-:W-:Y:S01]  /*6ac0*/  LDSM.16.MT88.4 R112, [R169+0x16000] ;  /* 0x01600000a970783b */ /* 0x000fe20000004200 */
[----:B------:R-:W-:Y:S01]  /*6ad0*/  LOP3.LUT R16, R13, 0xffff, RZ, 0xc0, !PT ;  /* 0x0000ffff0d107812 */ /* 0x000fe200078ec0ff */
[----:B------:R-:W1:Y:S01]  /*6ae0*/  MUFU.EX2 R193, R193 ;  /* 0x000000c100c17308 */ /* 0x000e620000000800 */
[--C-:B------:R-:W-:Y:S01]  /*6af0*/  FFMA.FTZ R191, R22, UR22, -R174.reuse ;  /* 0x0000001616bf7c23 */ /* 0x100fe200080108ae */
[--C-:B------:R-:W-:Y:S01]  /*6b00*/  FFMA.FTZ R190, R19, UR22, -R174.reuse ;  /* 0x0000001613be7c23 */ /* 0x100fe200080108ae */
[----:B------:R-:W-:Y:S01]  /*6b10*/  PRMT R130, R28, 0x7771, RZ ;  /* 0x000077711c827816 */ /* 0x000fe200000000ff */
[--C-:B------:R-:W-:Y:S01]  /*6b20*/  FFMA.FTZ R189, R21, UR22, -R174.reuse ;  /* 0x0000001615bd7c23 */ /* 0x100fe200080108ae */
[----:B------:R-:W-:Y:S01]  /*6b30*/  LOP3.LUT R18, R26, 0xff, RZ, 0xc0, !PT ;  /* 0x000000ff1a127812 */ /* 0x000fe200078ec0ff */
[----:B------:R-:W-:Y:S01]  /*6b40*/  FFMA.FTZ R186, R20, UR22, -R174 ;  /* 0x0000001614ba7c23 */ /* 0x000fe200080108ae */
[----:B----4-:R-:W-:Y:S01]  /*6b50*/  LOP3.LUT R15, R15, 0xff, RZ, 0xc0, !PT ;  /* 0x000000ff0f0f7812 */ /* 0x010fe200078ec0ff */
[----:B------:R-:W-:Y:S01]  /*6b60*/  MUFU.EX2 R191, R191 ;  /* 0x000000bf00bf7308 */ /* 0x000fe20000000800 */
[----:B------:R-:W-:Y:S01]  /*6b70*/  LOP3.LUT R128, R13, 0xff, RZ, 0xc0, !PT ;  /* 0x000000ff0d807812 */ /* 0x000fe200078ec0ff */
[----:B------:R-:W3:Y:S01]  /*6b80*/  LDSM.16.MT88.4 R20, [R195+0x16000] ;  /* 0x01600000c314783b */ /* 0x000ee20000004200 */
[----:B------:R-:W-:Y:S01]  /*6b90*/  SHF.R.U32.HI R16, RZ, 0x8, R16 ;  /* 0x00000008ff107819 */ /* 0x000fe20000011610 */
[----:B------:R-:W4:Y:S01]  /*6ba0*/  MUFU.EX2 R190, R190 ;  /* 0x000000be00be7308 */ /* 0x000f220000000800 */
[----:B------:R-:W-:Y:S01]  /*6bb0*/  PRMT R130, R18, 0x5410, R130 ;  /* 0x0000541012827816 */ /* 0x000fe20000000082 */
[----:B------:R-:W-:Y:S01]  /*6bc0*/  IMAD R168, R15, 0x10000, R15 ;  /* 0x000100000fa87824 */ /* 0x000fe200078e020f */
[----:B------:R-:W-:Y:S01]  /*6bd0*/  PRMT R18, R13, 0x7632, R18 ;  /* 0x000076320d127816 */ /* 0x000fe20000000012 */
[----:B------:R-:W5:Y:S01]  /*6be0*/  LDSM.16.MT88.4 R132, [R195+0x10000] ;  /* 0x01000000c384783b */ /* 0x000f620000004200 */
[----:B------:R-:W-:Y:S01]  /*6bf0*/  PRMT R128, R128, 0x5410, R16 ;  /* 0x0000541080807816 */ /* 0x000fe20000000010 */
[--C-:B------:R-:W-:Y:S01]  /*6c00*/  FFMA.FTZ R192, R24, UR22, -R204.reuse ;  /* 0x0000001618c07c23 */ /* 0x100fe200080108cc */
[----:B------:R-:W-:Y:S01]  /*6c10*/  SHF.R.U32.HI R129, RZ, 0x18, R13 ;  /* 0x00000018ff817819 */ /* 0x000fe2000001160d */
[----:B------:R-:W5:Y:S01]  /*6c20*/  LDSM.16.MT88.4 R64, [R195+0x12000] ;  /* 0x01200000c340783b */ /* 0x000f620000004200 */
[----:B------:R-:W-:Y:S01]  /*6c30*/  LOP3.LUT R13, R18, 0xff, RZ, 0xc0, !PT ;  /* 0x000000ff120d7812 */ /* 0x000fe200078ec0ff */
[----:B------:R-:W-:Y:S01]  /*6c40*/  MUFU.EX2 R188, R188 ;  /* 0x000000bc00bc7308 */ /* 0x000fe20000000800 */
[--C-:B------:R-:W-:Y:S01]  /*6c50*/  HSET2.LE.AND R128, R128, R168.reuse, PT ;  /* 0x000000a880807233 */ /* 0x100fe20003803000 */
[----:B------:R-:W5:Y:S01]  /*6c60*/  LDSM.16.MT88.4 R72, [R196+0x14000] ;  /* 0x01400000c448783b */ /* 0x000f620000004200 */
[----:B------:R-:W-:Y:S01]  /*6c70*/  PRMT R129, R13, 0x5410, R129 ;  /* 0x000054100d817816 */ /* 0x000fe20000000081 */
[----:B------:R-:W2:Y:S01]  /*6c80*/  MUFU.EX2 R192, R192 ;  /* 0x000000c000c07308 */ /* 0x000ea20000000800 */
[----:B-1----:R-:W-:Y:S01]  /*6c90*/  F2FP.BF16.F32.PACK_AB R15, R193, R194 ;  /* 0x000000c2c10f723e */ /* 0x002fe200000010ff */
[----:B------:R-:W1:Y:S01]  /*6ca0*/  LDSM.16.MT88.4 R88, [R210+0x14000] ;  /* 0x01400000d258783b */ /* 0x000e620000004200 */
[----:B------:R-:W-:Y:S01]  /*6cb0*/  LOP3.LUT R14, R14, UR7, R17, 0x96, !PT ;  /* 0x000000070e0e7c12 */ /* 0x000fe2000f8e9611 */
[----:B------:R-:W-:Y:S01]  /*6cc0*/  MUFU.EX2 R189, R189 ;  /* 0x000000bd00bd7308 */ /* 0x000fe20000000800 */
[----:B------:R-:W-:Y:S01]  /*6cd0*/  LOP3.LUT R128, R15, R128, RZ, 0xc0, !PT ;  /* 0x000000800f807212 */ /* 0x000fe200078ec0ff */
[----:B------:R-:W1:Y:S01]  /*6ce0*/  LDSM.16.MT88.4 R96, [R195+0x14000] ;  /* 0x01400000c360783b */ /* 0x000e620000004200 */
[--C-:B------:R-:W-:Y:S01]  /*6cf0*/  HSET2.LE.AND R129, R129, R168.reuse, PT ;  /* 0x000000a881817233 */ /* 0x100fe20003803000 */
[----:B------:R-:W-:Y:S01]  /*6d00*/  IMAD.WIDE.U32 R14, R14, -0x2daee0ad, RZ ;  /* 0xd2511f530e0e7825 */ /* 0x000fe200078e00ff */
[----:B----4-:R-:W-:Y:S01]  /*6d10*/  F2FP.BF16.F32.PACK_AB R13, R190, R191 ;  /* 0x000000bfbe0d723e */ /* 0x010fe200000010ff */
[----:B------:R-:W4:Y:S01]  /*6d20*/  LDSM.16.MT88.4 R104, [R196+0x16000] ;  /* 0x01600000c468783b */ /* 0x000f220000004200 */
[----:B------:R-:W3:Y:S01]  /*6d30*/  MUFU.EX2 R186, R186 ;  /* 0x000000ba00ba7308 */ /* 0x000ee20000000800 */
[----:B------:R-:W-:Y:S01]  /*6d40*/  FFMA.FTZ R182, R11, UR22, -R204 ;  /* 0x000000160bb67c23 */ /* 0x000fe200080108cc */
[----:B------:R-:W-:Y:S01]  /*6d50*/  LOP3.LUT R129, R13, R129, RZ, 0xc0, !PT ;  /* 0x000000810d817212 */ /* 0x000fe200078ec0ff */
[----:B------:R-:W4:Y:S01]  /*6d60*/  LDSM.16.MT88.4 R120, [R210+0x16000] ;  /* 0x01600000d278783b */ /* 0x000f220000004200 */
[----:B------:R-:W-:Y:S01]  /*6d70*/  LOP3.LUT R28, R12, UR25, R15, 0x96, !PT ;  /* 0x000000190c1c7c12 */ /* 0x000fe2000f8e960f */
[----:B------:R-:W-:Y:S01]  /*6d80*/  IMAD.MOV.U32 R13, RZ, RZ, R14 ;  /* 0x000000ffff0d7224 */ /* 0x000fe200078e000e */
[----:B------:R-:W-:Y:S01]  /*6d90*/  PRMT R12, R14, 0x7773, RZ ;  /* 0x000077730e0c7816 */ /* 0x000fe200000000ff */
[--C-:B------:R-:W-:Y:S01]  /*6da0*/  FFMA.FTZ R187, R10, UR22, -R204.reuse ;  /* 0x000000160abb7c23 */ /* 0x100fe200080108cc */
[----:B------:R-:W-:Y:S01]  /*6db0*/  PRMT R11, R14, 0x7772, RZ ;  /* 0x000077720e0b7816 */ /* 0x000fe200000000ff */
[--C-:B------:R-:W-:Y:S01]  /*6dc0*/  FFMA.FTZ R181, R9, UR22, -R204.reuse ;  /* 0x0000001609b57c23 */ /* 0x100fe200080108cc */
[----:B------:R-:W-:Y:S01]  /*6dd0*/  FFMA.FTZ R178, R8, UR22, -R204 ;  /* 0x0000001608b27c23 */ /* 0x000fe200080108cc */
[----:B------:R-:W-:Y:S01]  /*6de0*/  PRMT R10, R14, 0x7771, RZ ;  /* 0x000077710e0a7816 */ /* 0x000fe200000000ff */
[--C-:B------:R-:W-:Y:S01]  /*6df0*/  FFMA.FTZ R183, R7, UR22, -R174.reuse ;  /* 0x0000001607b77c23 */ /* 0x100fe200080108ae */
[----:B------:R-:W-:Y:S01]  /*6e00*/  LOP3.LUT R9, R13, 0xff, RZ, 0xc0, !PT ;  /* 0x000000ff0d097812 */ /* 0x000fe200078ec0ff */
[----:B------:R-:W-:Y:S01]  /*6e10*/  FFMA.FTZ R180, R6, UR22, -R174 ;  /* 0x0000001606b47c23 */ /* 0x000fe200080108ae */
[----:B------:R-:W-:Y:S01]  /*6e20*/  PRMT R8, R11, 0x5410, R12 ;  /* 0x000054100b087816 */ /* 0x000fe2000000000c */
[----:B------:R-:W-:Y:S01]  /*6e30*/  MUFU.EX2 R187, R187 ;  /* 0x000000bb00bb7308 */ /* 0x000fe20000000800 */
[----:B------:R-:W4:Y:S01]  /*6e40*/  LDSM.16.MT88.4 R12, [R169+0x12800] ;  /* 0x01280000a90c783b */ /* 0x000f220000004200 */
[----:B------:R-:W-:Y:S01]  /*6e50*/  LOP3.LUT R131, R131, 0xff00ff, RZ, 0xc0, !PT ;  /* 0x00ff00ff83837812 */ /* 0x000fe200078ec0ff */
[--C-:B------:R-:W-:Y:S01]  /*6e60*/  FFMA.FTZ R179, R5, UR22, -R174.reuse ;  /* 0x0000001605b37c23 */ /* 0x100fe200080108ae */
[----:B------:R-:W5:Y:S01]  /*6e70*/  MUFU.EX2 R182, R182 ;  /* 0x000000b600b67308 */ /* 0x000f620000000800 */
[--C-:B------:R-:W-:Y:S01]  /*6e80*/  HSET2.LE.AND R130, R130, R168.reuse, PT ;  /* 0x000000a882827233 */ /* 0x100fe20003803000 */
[----:B------:R-:W-:Y:S01]  /*6e90*/  FFMA.FTZ R177, R4, UR22, -R174 ;  /* 0x0000001604b17c23 */ /* 0x000fe200080108ae */
[--C-:B------:R-:W-:Y:S01]  /*6ea0*/  HSET2.LE.AND R131, R131, R168.reuse, PT ;  /* 0x000000a883837233 */ /* 0x100fe20003803000 */
[----:B------:R-:W-:Y:S01]  /*6eb0*/  MUFU.EX2 R183, R183 ;  /* 0x000000b700b77308 */ /* 0x000fe20000000800 */
[C---:B------:R-:W-:Y:S01]  /*6ec0*/  LOP3.LUT R7, R28.reuse, 0xffff, RZ, 0xc0, !PT ;  /* 0x0000ffff1c077812 */ /* 0x040fe200078ec0ff */
[----:B------:R-:W-:Y:S01]  /*6ed0*/  LDSM.16.MT88.4 R24, [R169+0x10800] ;  /* 0x01080000a918783b */ /* 0x000fe20000004200 */
[----:B------:R-:W-:Y:S01]  /*6ee0*/  PRMT R6, R28, 0x7632, R6 ;  /* 0x000076321c067816 */ /* 0x000fe20000000006 */
[----:B------:R-:W1:Y:S01]  /*6ef0*/  MUFU.EX2 R180, R180 ;  /* 0x000000b400b47308 */ /* 0x000e620000000800 */
[----:B--2---:R-:W-:Y:S01]  /*6f00*/  F2FP.BF16.F32.PACK_AB R18, R188, R192 ;  /* 0x000000c0bc12723e */ /* 0x004fe200000010ff */
[----:B------:R-:W-:Y:S01]  /*6f10*/  LDSM.16.MT88.4 R32, [R210+0x10800] ;  /* 0x01080000d220783b */ /* 0x000fe20000004200 */
[----:B---3--:R-:W-:Y:S01]  /*6f20*/  F2FP.BF16.F32.PACK_AB R16, R186, R189 ;  /* 0x000000bdba10723e */ /* 0x008fe200000010ff */
[----:B------:R-:W-:Y:S01]  /*6f30*/  MUFU.EX2 R181, R181 ;  /* 0x000000b500b57308 */ /* 0x000fe20000000800 */
[----:B------:R-:W-:Y:S01]  /*6f40*/  LOP3.LUT R4, R28, 0xff, RZ, 0xc0, !PT ;  /* 0x000000ff1c047812 */ /* 0x000fe200078ec0ff */
[----:B------:R-:W-:Y:S01]  /*6f50*/  FFMA.FTZ R208, R208, UR22, -R204 ;  /* 0x00000016d0d07c23 */ /* 0x000fe200080108cc */
[----:B------:R-:W-:Y:S01]  /*6f60*/  SHF.R.U32.HI R5, RZ, 0x18, R28 ;  /* 0x00000018ff057819 */ /* 0x000fe2000001161c */
[----:B------:R-:W2:Y:S01]  /*6f70*/  MUFU.EX2 R178, R178 ;  /* 0x000000b200b27308 */ /* 0x000ea20000000800 */
[----:B------:R-:W-:Y:S01]  /*6f80*/  SHF.R.U32.HI R7, RZ, 0x8, R7 ;  /* 0x00000008ff077819 */ /* 0x000fe20000011607 */
[----:B------:R-:W-:Y:S01]  /*6f90*/  FFMA.FTZ R206, R206, UR22, -R174 ;  /* 0x00000016cece7c23 */ /* 0x000fe200080108ae */
[----:B------:R-:W-:Y:S01]  /*6fa0*/  LOP3.LUT R6, R6, 0xff, RZ, 0xc0, !PT ;  /* 0x000000ff06067812 */ /* 0x000fe200078ec0ff */
[----:B------:R-:W-:Y:S01]  /*6fb0*/  MUFU.EX2 R179, R179 ;  /* 0x000000b300b37308 */ /* 0x000fe20000000800 */
[----:B------:R-:W-:Y:S01]  /*6fc0*/  LOP3.LUT R130, R18, R130, RZ, 0xc0, !PT ;  /* 0x0000008212827212 */ /* 0x000fe200078ec0ff */
[----:B------:R-:W-:Y:S01]  /*6fd0*/  FFMA.FTZ R249, R175, UR22, -R204 ;  /* 0x00000016aff97c23 */ /* 0x000fe200080108cc */
[----:B------:R-:W-:Y:S01]  /*6fe0*/  LOP3.LUT R131, R16, R131, RZ, 0xc0, !PT ;  /* 0x0000008310837212 */ /* 0x000fe200078ec0ff */
[----:B------:R-:W3:Y:S01]  /*6ff0*/  MUFU.EX2 R177, R177 ;  /* 0x000000b100b17308 */ /* 0x000ee20000000800 */
[----:B------:R-:W-:Y:S01]  /*7000*/  PRMT R4, R4, 0x5410, R7 ;  /* 0x0000541004047816 */ /* 0x000fe20000000007 */
[----:B------:R-:W4:Y:S01]  /*7010*/  LDSM.16.MT88.4 R16, [R169+0x14800] ;  /* 0x01480000a910783b */ /* 0x000f220000004200 */
[----:B------:R-:W-:Y:S01]  /*7020*/  PRMT R5, R6, 0x5410, R5 ;  /* 0x0000541006057816 */ /* 0x000fe20000000005 */
[----:B------:R-:W-:Y:S01]  /*7030*/  MUFU.EX2 R206, R206 ;  /* 0x000000ce00ce7308 */ /* 0x000fe20000000800 */
[----:B------:R-:W-:Y:S01]  /*7040*/  PRMT R9, R9, 0x5410, R10 ;  /* 0x0000541009097816 */ /* 0x000fe2000000000a */
[C---:B------:R-:W-:Y:S01]  /*7050*/  HMMA.16816.F32.BF16 R44, R128.reuse, R48, RZ ;  /* 0x00000030802c723c */ /* 0x040fe200000418ff */
[--C-:B------:R-:W-:Y:S01]  /*7060*/  HSET2.LE.AND R4, R4, R168.reuse, PT ;  /* 0x000000a804047233 */ /* 0x100fe20003803000 */
[--C-:B------:R-:W-:Y:S01]  /*7070*/  FFMA.FTZ R214, R173, UR22, -R174.reuse ;  /* 0x00000016add67c23 */ /* 0x100fe200080108ae */
[--C-:B------:R-:W-:Y:S01]  /*7080*/  HSET2.LE.AND R5, R5, R168.reuse, PT ;  /* 0x000000a805057233 */ /* 0x100fe20003803000 */
[--C-:B------:R-:W-:Y:S01]  /*7090*/  FFMA.FTZ R248, R170, UR22, -R174.reuse ;  /* 0x00000016aaf87c23 */ /* 0x100fe200080108ae */
[----:B------:R-:W-:Y:S01]  /*70a0*/  LOP3.LUT R7, R8, 0xff00ff, RZ, 0xc0, !PT ;  /* 0x00ff00ff08077812 */ /* 0x000fe200078ec0ff */
[----:B------:R-:W-:Y:S01]  /*70b0*/  MUFU.EX2 R249, R249 ;  /* 0x000000f900f97308 */ /* 0x000fe20000000800 */
[--C-:B------:R-:W-:Y:S01]  /*70c0*/  HSET2.LE.AND R9, R9, R168.reuse, PT ;  /* 0x000000a809097233 */ /* 0x100fe20003803000 */
[C---:B------:R-:W-:Y:S01]  /*70d0*/  HMMA.16816.F32.BF16 R124, R128.reuse, R20, RZ ;  /* 0x00000014807c723c */ /* 0x040fe200000418ff */
[----:B-----5:R-:W-:Y:S01]  /*70e0*/  F2FP.BF16.F32.PACK_AB R21, R182, R187 ;  /* 0x000000bbb615723e */ /* 0x020fe200000010ff */
[----:B------:R-:W-:Y:S01]  /*70f0*/  FFMA.FTZ R172, R172, UR22, -R174 ;  /* 0x00000016acac7c23 */ /* 0x000fe200080108ae */
[----:B-1----:R-:W-:Y:S01]  /*7100*/  F2FP.BF16.F32.PACK_AB R20, R180, R183 ;  /* 0x000000b7b414723e */ /* 0x002fe200000010ff */
[----:B------:R-:W-:Y:S01]  /*7110*/  MUFU.EX2 R214, R214 ;  /* 0x000000d600d67308 */ /* 0x000fe20000000800 */
[----:B------:R-:W-:Y:S01]  /*7120*/  LOP3.LUT R4, R21, R4, RZ, 0xc0, !PT ;  /* 0x0000000415047212 */ /* 0x000fe200078ec0ff */
[----:B------:R-:W-:Y:S01]  /*7130*/  FADD.FTZ R193, R194, R193 ;  /* 0x000000c1c2c17221 */ /* 0x000fe20000010000 */
[----:B------:R-:W-:Y:S01]  /*7140*/  LOP3.LUT R5, R20, R5, RZ, 0xc0, !PT ;  /* 0x0000000514057212 */ /* 0x000fe200078ec0ff */
[C---:B------:R-:W-:Y:S01]  /*7150*/  HMMA.16816.F32.BF16 R48, R128.reuse, R50, RZ ;  /* 0x000000328030723c */ /* 0x040fe200000418ff */
[----:B------:R-:W-:Y:S01]  /*7160*/  HSET2.LE.AND R7, R7, R168, PT ;  /* 0x000000a807077233 */ /* 0x000fe20003803000 */
[----:B------:R-:W-:Y:S01]  /*7170*/  MUFU.EX2 R248, R248 ;  /* 0x000000f800f87308 */ /* 0x000fe20000000800 */
[----:B--2---:R-:W-:Y:S01]  /*7180*/  F2FP.BF16.F32.PACK_AB R10, R178, R181 ;  /* 0x000000b5b20a723e */ /* 0x004fe200000010ff */
[----:B------:R-:W-:Y:S01]  /*7190*/  FADD.FTZ R190, R191, R190 ;  /* 0x000000bebfbe7221 */ /* 0x000fe20000010000 */
[----:B---3--:R-:W-:Y:S01]  /*71a0*/  F2FP.BF16.F32.PACK_AB R28, R177, R179 ;  /* 0x000000b3b11c723e */ /* 0x008fe200000010ff */
[----:B------:R-:W-:Y:S01]  /*71b0*/  FADD.FTZ R192, R192, R193 ;  /* 0x000000c1c0c07221 */ /* 0x000fe20000010000 */
[----:B------:R-:W-:Y:S01]  /*71c0*/  LOP3.LUT R6, R10, R9, RZ, 0xc0, !PT ;  /* 0x000000090a067212 */ /* 0x000fe200078ec0ff */
[----:B------:R-:W-:Y:S01]  /*71d0*/  HMMA.16816.F32.BF16 R152, R128, R148, RZ ;  /* 0x000000948098723c */ /* 0x000fe200000418ff */
[----:B------:R-:W-:Y:S01]  /*71e0*/  LOP3.LUT R7, R28, R7, RZ, 0xc0, !PT ;  /* 0x000000071c077212 */ /* 0x000fe200078ec0ff */
[----:B------:R-:W1:Y:S01]  /*71f0*/  LDSM.16.MT88.4 R8, [R169+0x16800] ;  /* 0x01680000a908783b */ /* 0x000e620000004200 */
[----:B------:R-:W-:Y:S01]  /*7200*/  FADD.FTZ R189, R189, R190 ;  /* 0x000000bebdbd7221 */ /* 0x000fe20000010000 */
[----:B------:R-:W-:-:S02]  /*7210*/  FADD.FTZ R192, R188, R192 ;  /* 0x000000c0bcc07221 */ /* 0x000fc40000010000 */
[----:B------:R-:W-:Y:S01]  /*7220*/  LDSM.16.MT88.4 R28, [R196+0x12800] ;  /* 0x01280000c41c783b */ /* 0x000fe20000004200 */
[----:B------:R-:W-:Y:S01]  /*7230*/  FADD.FTZ R189, R186, R189 ;  /* 0x000000bdbabd7221 */ /* 0x000fe20000010000 */
[C---:B------:R-:W-:Y:S01]  /*7240*/  HMMA.16816.F32.BF16 R76, R128.reuse, R80, RZ ;  /* 0x00000050804c723c */ /* 0x040fe200000418ff */
[----:B------:R-:W-:Y:S02]  /*7250*/  FADD.FTZ R187, R187, R192 ;  /* 0x000000c0bbbb7221 */ /* 0x000fe40000010000 */
[----:B------:R-:W-:Y:S02]  /*7260*/  FADD.FTZ R183, R183, R189 ;  /* 0x000000bdb7b77221 */ /* 0x000fe40000010000 */
[----:B------:R-:W-:Y:S02]  /*7270*/  FADD.FTZ R187, R182, R187 ;  /* 0x000000bbb6bb7221 */ /* 0x000fe40000010000 */
[----:B------:R-:W-:Y:S01]  /*7280*/  FADD.FTZ R183, R180, R183 ;  /* 0x000000b7b4b77221 */ /* 0x000fe20000010000 */
[----:B------:R-:W-:Y:S01]  /*7290*/  HMMA.16816.F32.BF16 R108, R128, R112, RZ ;  /* 0x00000070806c723c */ /* 0x000fe200000418ff */
[----:B------:R-:W-:-:S02]  /*72a0*/  FADD.FTZ R181, R181, R187 ;  /* 0x000000bbb5b57221 */ /* 0x000fc40000010000 */
[----:B------:R-:W-:Y:S02]  /*72b0*/  FADD.FTZ R179, R179, R183 ;  /* 0x000000b7b3b37221 */ /* 0x000fe40000010000 */
[----:B------:R-:W-:Y:S02]  /*72c0*/  FADD.FTZ R181, R178, R181 ;  /* 0x000000b5b2b57221 */ /* 0x000fe40000010000 */
        /* <DEDUP_REMOVED lines=35> */
[C---:B--2---:R-:W-:Y:S08]  /*7500*/  HMMA.16816.F32.BF16 R160, R4.reuse, R20, R160 ;  /* 0x0000001404a0723c */ /* 0x044ff000000418a0 */
[C---:B------:R-:W-:Y:S01]  /*7510*/  HMMA.16816.F32.BF16 R156, R4.reuse, R22, R156 ;  /* 0x00000016049c723c */ /* 0x040fe2000004189c */
[----:B------:R-:W1:Y:S07]  /*7520*/  LDSM.16.MT88.4 R20, [R210+0x14800] ;  /* 0x01480000d214783b */ /* 0x000e6e0000004200 */
        /* <DEDUP_REMOVED lines=8> */
[----:B-1----:R-:W-:Y:S01]  /*75b0*/  HMMA.16816.F32.BF16 R84, R4, R20, R84 ;  /* 0x000000140454723c */ /* 0x002fe20000041854 */
[----:B------:R-:W-:-:S05]  /*75c0*/  IMAD.U32 R20, RZ, RZ, UR23 ;  /* 0x00000017ff147e24 */ /* 0x000fca000f8e00ff */
[----:B------:R-:W-:Y:S02]  /*75d0*/  LOP3.LUT R20, R20, UR31, R247, 0x96, !PT ;  /* 0x0000001f14147c12 */ /* 0x000fe4000f8e96f7 */
[----:B------:R-:W-:Y:S03]  /*75e0*/  HMMA.16816.F32.BF16 R88, R4, R22, R88 ;  /* 0x000000160458723c */ /* 0x000fe60000041858 */
[----:B------:R-:W-:-:S05]  /*75f0*/  IMAD.WIDE.U32 R20, R20, -0x326172a9, RZ ;  /* 0xcd9e8d5714147825 */ /* 0x000fca00078e00ff */
[----:B--2---:R-:W-:Y:S01]  /*7600*/  HMMA.16816.F32.BF16 R92, R4, R12, R92 ;  /* 0x0000000c045c723c */ /* 0x004fe2000004185c */
[----:B------:R-:W-:Y:S02]  /*7610*/  LOP3.LUT R12, R250, UR17, R21, 0x96, !PT ;  /* 0x00000011fa0c7c12 */ /* 0x000fe4000f8e9615 */
[----:B------:R-:W-:-:S03]  /*7620*/  LOP3.LUT R20, R20, UR16, R239, 0x96, !PT ;  /* 0x0000001014147c12 */ /* 0x000fc6000f8e96ef */
[----:B------:R-:W-:Y:S02]  /*7630*/  IMAD.WIDE.U32 R12, R12, -0x2daee0ad, RZ ;  /* 0xd2511f530c0c7825 */ /* 0x000fe400078e00ff */
[----:B---3--:R-:W-:Y:S02]  /*7640*/  HMMA.16816.F32.BF16 R68, R4, R8, R68 ;  /* 0x000000080444723c */ /* 0x008fe40000041844 */
[----:B------:R-:W-:Y:S01]  /*7650*/  IMAD.WIDE.U32 R20, R20, -0x2daee0ad, RZ ;  /* 0xd2511f5314147825 */ /* 0x000fe200078e00ff */
[----:B------:R-:W-:-:S04]  /*7660*/  LOP3.LUT R22, R244, UR35, R13, 0x96, !PT ;  /* 0x00000023f4167c12 */ /* 0x000fc8000f8e960d */
[----:B------:R-:W-:Y:S01]  /*7670*/  LOP3.LUT R218, R12, UR34, R21, 0x96, !PT ;  /* 0x000000220cda7c12 */ /* 0x000fe2000f8e9615 */
[----:B------:R-:W-:Y:S01]  /*7680*/  HMMA.16816.F32.BF16 R72, R4, R10, R72 ;  /* 0x0000000a0448723c */ /* 0x000fe20000041848 */
[----:B------:R-:W1:Y:S01]  /*7690*/  LDSM.16.MT88.4 R8, [R210+0x16800] ;  /* 0x01680000d208783b */ /* 0x000e620000004200 */
[----:B------:R-:W-:-:S04]  /*76a0*/  IMAD.WIDE.U32 R22, R22, -0x326172a9, RZ ;  /* 0xcd9e8d5716167825 */ /* 0x000fc800078e00ff */
[----:B------:R-:W-:Y:S02]  /*76b0*/  IMAD.WIDE.U32 R218, R218, -0x326172a9, RZ ;  /* 0xcd9e8d57dada7825 */ /* 0x000fe400078e00ff */
[----:B------:R-:W-:Y:S01]  /*76c0*/  HMMA.16816.F32.BF16 R96, R4, R14, R96 ;  /* 0x0000000e0460723c */ /* 0x000fe20000041860 */
[----:B------:R-:W2:Y:S02]  /*76d0*/  LDSM.16.MT88.4 R12, [R195+0x16800] ;  /* 0x01680000c30c783b */ /* 0x000ea40000004200 */
[----:B------:R-:W-:-:S05]  /*76e0*/  LOP3.LUT R216, R22, UR12, R219, 0x96, !PT ;  /* 0x0000000c16d87c12 */ /* 0x000fca000f8e96db */
[----:B------:R-:W-:Y:S01]  /*76f0*/  HMMA.16816.F32.BF16 R152, R4, R24, R152 ;  /* 0x000000180498723c */ /* 0x000fe20000041898 */
[----:B------:R-:W-:-:S07]  /*7700*/  IMAD.WIDE.U32 R216, R216, -0x2daee0ad, RZ ;  /* 0xd2511f53d8d87825 */ /* 0x000fce00078e00ff */
[C---:B------:R-:W-:Y:S01]  /*7710*/  HMMA.16816.F32.BF16 R148, R4.reuse, R26, R148 ;  /* 0x0000001a0494723c */ /* 0x040fe20000041894 */
[----:B------:R-:W3:Y:S07]  /*7720*/  LDSM.16.MT88.4 R24, [R210+0x12800] ;  /* 0x01280000d218783b */ /* 0x000eee0000004200 */
[----:B----4-:R-:W-:Y:S01]  /*7730*/  HMMA.16816.F32.BF16 R100, R4, R16, R100 ;  /* 0x000000100464723c */ /* 0x010fe20000041864 */
[----:B------:R-:W-:-:S05]  /*7740*/  LOP3.LUT R16, R238, UR13, R23, 0x96, !PT ;  /* 0x0000000dee107c12 */ /* 0x000fca000f8e9617 */
[----:B------:R-:W-:Y:S02]  /*7750*/  IMAD.WIDE.U32 R16, R16, -0x2daee0ad, RZ ;  /* 0xd2511f5310107825 */ /* 0x000fe400078e00ff */
[----:B------:R-:W-:Y:S01]  /*7760*/  HMMA.16816.F32.BF16 R104, R4, R18, R104 ;  /* 0x000000120468723c */ /* 0x000fe20000041868 */
[----:B------:R-:W-:Y:S02]  /*7770*/  LOP3.LUT R18, R16, UR26, R217, 0x96, !PT ;  /* 0x0000001a10127c12 */ /* 0x000fe4000f8e96d9 */
[----:B------:R-:W-:-:S03]  /*7780*/  LOP3.LUT R220, R20, UR27, R17, 0x96, !PT ;  /* 0x0000001b14dc7c12 */ /* 0x000fc6000f8e9611 */
[----:B------:R-:W-:Y:S02]  /*7790*/  IMAD.WIDE.U32 R18, R18, -0x326172a9, RZ ;  /* 0xcd9e8d5712127825 */ /* 0x000fe400078e00ff */
[----:B-1----:R-:W-:Y:S02]  /*77a0*/  HMMA.16816.F32.BF16 R116, R4, R8, R116 ;  /* 0x000000080474723c */ /* 0x002fe40000041874 */
[----:B------:R-:W-:Y:S01]  /*77b0*/  IMAD.MOV.U32 R9, RZ, RZ, R18 ;  /* 0x000000ffff097224 */ /* 0x000fe200078e0012 */
[----:B------:R-:W-:Y:S01]  /*77c0*/  PRMT R17, R18, 0x7773, RZ ;  /* 0x0000777312117816 */ /* 0x000fe200000000ff */
[----:B------:R-:W-:Y:S01]  /*77d0*/  IMAD.WIDE.U32 R220, R220, -0x326172a9, RZ ;  /* 0xcd9e8d57dcdc7825 */ /* 0x000fe200078e00ff */
[----:B------:R-:W-:-:S03]  /*77e0*/  PRMT R8, R18, 0x7772, RZ ;  /* 0x0000777212087816 */ /* 0x000fc600000000ff */
[C---:B------:R-:W-:Y:S01]  /*77f0*/  HMMA.16816.F32.BF16 R120, R4.reuse, R10, R120 ;  /* 0x0000000a0478723c */ /* 0x040fe20000041878 */
[--C-:B------:R-:W-:Y:S01]  /*7800*/  FFMA.FTZ R11, R203, UR22, -R204.reuse ;  /* 0x00000016cb0b7c23 */ /* 0x100fe200080108cc */
[----:B------:R-:W-:Y:S01]  /*7810*/  PRMT R17, R8, 0x5410, R17 ;  /* 0x0000541008117816 */ /* 0x000fe20000000011 */
[----:B------:R-:W-:Y:S01]  /*7820*/  FFMA.FTZ R10, R198, UR22, -R204 ;  /* 0x00000016c60a7c23 */ /* 0x000fe200080108cc */
[----:B------:R-:W-:Y:S01]  /*7830*/  LOP3.LUT R9, R9, 0xff, RZ, 0xc0, !PT ;  /* 0x000000ff09097812 */ /* 0x000fe200078ec0ff */
[--C-:B------:R-:W-:Y:S01]  /*7840*/  FFMA.FTZ R8, R197, UR22, -R174.reuse ;  /* 0x00000016c5087c23 */ /* 0x100fe200080108ae */
[----:B------:R-:W-:Y:S01]  /*7850*/  PRMT R16, R18, 0x7771, RZ ;  /* 0x0000777112107816 */ /* 0x000fe200000000ff */
[----:B------:R-:W-:Y:S01]  /*7860*/  MUFU.EX2 R198, R11 ;  /* 0x0000000b00c67308 */ /* 0x000fe20000000800 */
[C---:B--2---:R-:W-:Y:S01]  /*7870*/  HMMA.16816.F32.BF16 R124, R4.reuse, R12, R124 ;  /* 0x0000000c047c723c */ /* 0x044fe2000004187c */
[----:B------:R-:W-:Y:S01]  /*7880*/  FFMA.FTZ R13, R205, UR22, -R174 ;  /* 0x00000016cd0d7c23 */ /* 0x000fe200080108ae */
[----:B------:R-:W-:Y:S01]  /*7890*/  PRMT R16, R9, 0x5410, R16 ;  /* 0x0000541009107816 */ /* 0x000fe20000000010 */
[----:B------:R-:W1:Y:S01]  /*78a0*/  MUFU.EX2 R197, R10 ;  /* 0x0000000a00c57308 */ /* 0x000e620000000800 */
[----:B------:R-:W-:Y:S01]  /*78b0*/  LOP3.LUT R18, R220, UR4, R19, 0x96, !PT ;  /* 0x00000004dc127c12 */ /* 0x000fe2000f8e9613 */
[----:B------:R-:W-:Y:S01]  /*78c0*/  FFMA.FTZ R12, R199, UR22, -R204 ;  /* 0x00000016c70c7c23 */ /* 0x000fe200080108cc */
[----:B------:R-:W-:Y:S01]  /*78d0*/  LOP3.LUT R218, R218, UR7, R221, 0x96, !PT ;  /* 0x00000007dada7c12 */ /* 0x000fe2000f8e96dd */
[----:B------:R2:W-:Y:S01]  /*78e0*/  MUFU.EX2 R205, R8 ;  /* 0x0000000800cd7308 */ /* 0x0005e20000000800 */
[----:B------:R-:W-:Y:S01]  /*78f0*/  HMMA.16816.F32.BF16 R144, R4, R32, R144 ;  /* 0x000000200490723c */ /* 0x000fe20000041890 */
[----:B------:R-:W-:-:S02]  /*7900*/  LOP3.LUT R19, R18, 0xffff, RZ, 0xc0, !PT ;  /* 0x0000ffff12137812 */ /* 0x000fc400078ec0ff */
[----:B------:R4:W-:Y:S01]  /*7910*/  MUFU.EX2 R203, R208 ;  /* 0x000000d000cb7308 */ /* 0x0009e20000000800 */
[----:B------:R-:W-:Y:S01]  /*7920*/  PRMT R20, R18, 0x7632, R20 ;  /* 0x0000763212147816 */ /* 0x000fe20000000014 */
[----:B------:R-:W-:Y:S01]  /*7930*/  IMAD.WIDE.U32 R218, R218, -0x2daee0ad, RZ ;  /* 0xd2511f53dada7825 */ /* 0x000fe200078e00ff */
[----:B------:R-:W-:Y:S01]  /*7940*/  SHF.R.U32.HI R19, RZ, 0x8, R19 ;  /* 0x00000008ff137819 */ /* 0x000fe20000011613 */
[----:B------:R5:W1:Y:S01]  /*7950*/  MUFU.EX2 R199, R13 ;  /* 0x0000000d00c77308 */ /* 0x000a620000000800 */
[----:B------:R-:W-:Y:S01]  /*7960*/  HMMA.16816.F32.BF16 R140, R4, R34, R140 ;  /* 0x00000022048c723c */ /* 0x000fe2000004188c */
[----:B------:R-:W-:Y:S01]  /*7970*/  LDSM.16.MT88.4 R32, [R169+0x13000] ;  /* 0x01300000a920783b */ /* 0x000fe20000004200 */
[----:B------:R-:W-:-:S03]  /*7980*/  LOP3.LUT R216, R216, UR25, R219, 0x96, !PT ;  /* 0x00000019d8d87c12 */ /* 0x000fc6000f8e96db */
[----:B--2---:R-:W2:Y:S03]  /*7990*/  LDSM.16.MT88.4 R8, [R169+0x11000] ;  /* 0x01100000a908783b */ /* 0x004ea60000004200 */
[----:B------:R-:W-:Y:S01]  /*79a0*/  HMMA.16816.F32.BF16 R36, R4, R28, R36 ;  /* 0x0000001c0424723c */ /* 0x000fe20000041824 */
[----:B----4-:R-:W-:Y:S02]  /*79b0*/  FFMA.FTZ R208, R207, UR22, -R174 ;  /* 0x00000016cfd07c23 */ /* 0x010fe400080108ae */
[----:B------:R4:W1:Y:S01]  /*79c0*/  MUFU.EX2 R207, R12 ;  /* 0x0000000c00cf7308 */ /* 0x0008620000000800 */
[----:B-----5:R-:W-:-:S03]  /*79d0*/  LOP3.LUT R13, R18, 0xff, RZ, 0xc0, !PT ;  /* 0x000000ff120d7812 */ /* 0x020fc600078ec0ff */
[----:B------:R-:W5:Y:S01]  /*79e0*/  MUFU.EX2 R208, R208 ;  /* 0x000000d000d07308 */ /* 0x000f620000000800 */
[C---:B------:R-:W-:Y:S01]  /*79f0*/  HMMA.16816.F32.BF16 R40, R4.reuse, R30, R40 ;  /* 0x0000001e0428723c */ /* 0x040fe20000041828 */
[----:B------:R-:W-:Y:S02]  /*7a00*/  LOP3.LUT R31, R17, 0xff00ff, RZ, 0xc0, !PT ;  /* 0x00ff00ff111f7812 */ /* 0x000fe400078ec0ff */
[----:B------:R-:W-:Y:S02]  /*7a10*/  LOP3.LUT R17, R20, 0xff, RZ, 0xc0, !PT ;  /* 0x000000ff14117812 */ /* 0x000fe400078ec0ff */
[----:B------:R-:W-:Y:S01]  /*7a20*/  PRMT R13, R13, 0x5410, R19 ;  /* 0x000054100d0d7816 */ /* 0x000fe20000000013 */
[----:B------:R-:W-:Y:S01]  /*7a30*/  LDSM.16.MT88.4 R20, [R210+0x11000] ;  /* 0x01100000d214783b */ /* 0x000fe20000004200 */
[----:B------:R-:W-:Y:S01]  /*7a40*/  HSET2.LE.AND R30, R16, R168, PT ;  /* 0x000000a8101e7233 */ /* 0x000fe20003803000 */
[----:B---3--:R-:W-:Y:S01]  /*7a50*/  HMMA.16816.F32.BF16 R52, R4, R24, R52 ;  /* 0x000000180434723c */ /* 0x008fe20000041834 */
[----:B----4-:R-:W-:-:S02]  /*7a60*/  SHF.R.U32.HI R12, RZ, 0x18, R18 ;  /* 0x00000018ff0c7819 */ /* 0x010fc40000011612 */
[--C-:B------:R-:W-:Y:S02]  /*7a70*/  HSET2.LE.AND R31, R31, R168.reuse, PT ;  /* 0x000000a81f1f7233 */ /* 0x100fe40003803000 */
[----:B------:R-:W-:Y:S02]  /*7a80*/  PRMT R12, R17, 0x5410, R12 ;  /* 0x00005410110c7816 */ /* 0x000fe4000000000c */
[--C-:B------:R-:W-:Y:S01]  /*7a90*/  HSET2.LE.AND R13, R13, R168.reuse, PT ;  /* 0x000000a80d0d7233 */ /* 0x100fe20003803000 */
[----:B------:R-:W-:Y:S01]  /*7aa0*/  HMMA.16816.F32.BF16 R56, R4, R26, R56 ;  /* 0x0000001a0438723c */ /* 0x000fe20000041838 */
[----:B-1----:R-:W-:Y:S01]  /*7ab0*/  F2FP.BF16.F32.PACK_AB R18, R197, R198 ;  /* 0x000000c6c512723e */ /* 0x002fe200000010ff */
[----:B------:R-:W-:Y:S01]  /*7ac0*/  LDSM.16.MT88.4 R24, [R169+0x15000] ;  /* 0x01500000a918783b */ /* 0x000fe20000004200 */
[----:B------:R-:W-:Y:S02]  /*7ad0*/  HSET2.LE.AND R12, R12, R168, PT ;  /* 0x000000a80c0c7233 */ /* 0x000fe40003803000 */
[----:B------:R-:W-:-:S02]  /*7ae0*/  F2FP.BF16.F32.PACK_AB R16, R199, R205 ;  /* 0x000000cdc710723e */ /* 0x000fc400000010ff */
[----:B------:R-:W-:Y:S01]  /*7af0*/  F2FP.BF16.F32.PACK_AB R28, R207, R203 ;  /* 0x000000cbcf1c723e */ /* 0x000fe200000010ff */
[----:B------:R-:W-:Y:S01]  /*7b00*/  HMMA.16816.F32.BF16 R128, R4, R14, R128 ;  /* 0x0000000e0480723c */ /* 0x000fe20000041880 */
[----:B------:R-:W1:Y:S01]  /*7b10*/  LDSM.16.MT88.4 R4, [R169+0x17000] ;  /* 0x01700000a904783b */ /* 0x000e620000004200 */
[----:B-----5:R-:W-:Y:S01]  /*7b20*/  F2FP.BF16.F32.PACK_AB R29, R206, R208 ;  /* 0x000000d0ce1d723e */ /* 0x020fe200000010ff */
[----:B------:R-:W-:Y:S01]  /*7b30*/  FADD.FTZ R203, R203, R181 ;  /* 0x000000b5cbcb7221 */ /* 0x000fe20000010000 */
[----:B------:R-:W-:Y:S01]  /*7b40*/  LOP3.LUT R30, R18, R30, RZ, 0xc0, !PT ;  /* 0x0000001e121e7212 */ /* 0x000fe200078ec0ff */
[----:B------:R-:W-:Y:S01]  /*7b50*/  FADD.FTZ R208, R208, R179 ;  /* 0x000000b3d0d07221 */ /* 0x000fe20000010000 */
[----:B------:R-:W-:Y:S01]  /*7b60*/  LOP3.LUT R31, R16, R31, RZ, 0xc0, !PT ;  /* 0x0000001f101f7212 */ /* 0x000fe200078ec0ff */
[----:B------:R-:W-:Y:S01]  /*7b70*/  FADD.FTZ R203, R207, R203 ;  /* 0x000000cbcfcb7221 */ /* 0x000fe20000010000 */
[----:B------:R-:W-:Y:S01]  /*7b80*/  LOP3.LUT R28, R28, R13, RZ, 0xc0, !PT ;  /* 0x0000000d1c1c7212 */ /* 0x000fe200078ec0ff */
[----:B------:R-:W3:Y:S01]  /*7b90*/  LDSM.16.MT88.4 R16, [R210+0x13000] ;  /* 0x01300000d210783b */ /* 0x000ee20000004200 */
[----:B------:R-:W-:Y:S01]  /*7ba0*/  LOP3.LUT R29, R29, R12, RZ, 0xc0, !PT ;  /* 0x0000000c1d1d7212 */ /* 0x000fe200078ec0ff */
[----:B------:R-:W-:Y:S01]  /*7bb0*/  FADD.FTZ R208, R206, R208 ;  /* 0x000000d0ced07221 */ /* 0x000fe20000010000 */
[----:B------:R-:W-:Y:S01]  /*7bc0*/  FADD.FTZ R198, R198, R203 ;  /* 0x000000cbc6c67221 */ /* 0x000fe20000010000 */
[----:B------:R-:W-:Y:S02]  /*7bd0*/  LDSM.16.MT88.4 R12, [R210+0x15000] ;  /* 0x01500000d20c783b */ /* 0x000fe40000004200 */
[----:B------:R-:W-:Y:S01]  /*7be0*/  FADD.FTZ R205, R205, R208 ;  /* 0x000000d0cdcd7221 */ /* 0x000fe20000010000 */
[----:B------:R-:W-:Y:S01]  /*7bf0*/  FADD.FTZ R198, R197, R198 ;  /* 0x000000c6c5c67221 */ /* 0x000fe20000010000 */
[----:B--2---:R-:W-:Y:S02]  /*7c00*/  HMMA.16816.F32.BF16 R152, R28, R8, R152 ;  /* 0x000000081c98723c */ /* 0x004fe40000041898 */
[----:B------:R-:W-:-:S06]  /*7c10*/  FADD.FTZ R205, R199, R205 ;  /* 0x000000cdc7cd7221 */ /* 0x000fcc0000010000 */
[C---:B------:R-:W-:Y:S01]  /*7c20*/  HMMA.16816.F32.BF16 R148, R28.reuse, R10, R148 ;  /* 0x0000000a1c94723c */ /* 0x040fe20000041894 */
[----:B------:R-:W2:Y:S07]  /*7c30*/  LDSM.16.MT88.4 R8, [R210+0x17000] ;  /* 0x01700000d208783b */ /* 0x000eae0000004200 */
[C---:B------:R-:W-:Y:S08]  /*7c40*/  HMMA.16816.F32.BF16 R44, R28.reuse, R32, R44 ;  /* 0x000000201c2c723c */ /* 0x040ff0000004182c */
[C---:B-1----:R-:W-:Y:S08]  /*7c50*/  HMMA.16816.F32.BF16 R108, R28.reuse, R4, R108 ;  /* 0x000000041c6c723c */ /* 0x042ff0000004186c */
[C---:B------:R-:W-:Y:S01]  /*7c60*/  HMMA.16816.F32.BF16 R112, R28.reuse, R6, R112 ;  /* 0x000000061c70723c */ /* 0x040fe20000041870 */
[----:B------:R-:W1:Y:S07]  /*7c70*/  LDSM.16.MT88.4 R4, [R196+0x11000] ;  /* 0x01100000c404783b */ /* 0x000e6e0000004200 */
[C---:B---3--:R-:W-:Y:S08]  /*7c80*/  HMMA.16816.F32.BF16 R52, R28.reuse, R16, R52 ;  /* 0x000000101c34723c */ /* 0x048ff00000041834 */
[C---:B------:R-:W-:Y:S01]  /*7c90*/  HMMA.16816.F32.BF16 R56, R28.reuse, R18, R56 ;  /* 0x000000121c38723c */ /* 0x040fe20000041838 */
[----:B------:R-:W-:Y:S07]  /*7ca0*/  LDSM.16.MT88.4 R16, [R195+0x13000] ;  /* 0x01300000c310783b */ /* 0x000fee0000004200 */
        /* <DEDUP_REMOVED lines=8> */
[----:B------:R-:W3:Y:S07]  /*7d30*/  LDSM.16.MT88.4 R12, [R196+0x15000] ;  /* 0x01500000c40c783b */ /* 0x000eee0000004200 */
[C---:B------:R-:W-:Y:S01]  /*7d40*/  HMMA.16816.F32.BF16 R48, R28.reuse, R34, R48 ;  /* 0x000000221c30723c */ /* 0x040fe20000041830 */
[----:B------:R-:W4:Y:S07]  /*7d50*/  LDSM.16.MT88.4 R32, [R195+0x17000] ;  /* 0x01700000c320783b */ /* 0x000f2e0000004200 */
[----:B--2---:R-:W-:Y:S01]  /*7d60*/  HMMA.16816.F32.BF16 R96, R28, R10, R96 ;  /* 0x0000000a1c60723c */ /* 0x004fe20000041860 */
[----:B------:R-:W-:Y:S01]  /*7d70*/  IMAD.MOV.U32 R11, RZ, RZ, R218 ;  /* 0x000000ffff0b7224 */ /* 0x000fe200078e00da */
[----:B------:R-:W-:-:S06]  /*7d80*/  PRMT R10, R218, 0x7772, RZ ;  /* 0x00007772da0a7816 */ /* 0x000fcc00000000ff */
[----:B------:R-:W-:Y:S01]  /*7d90*/  HMMA.16816.F32.BF16 R92, R28, R8, R92 ;  /* 0x000000081c5c723c */ /* 0x000fe2000004185c */
[C---:B------:R-:W-:Y:S02]  /*7da0*/  PRMT R8, R218.reuse, 0x7771, RZ ;  /* 0x00007771da087816 */ /* 0x040fe400000000ff */
[----:B------:R-:W-:-:S05]  /*7db0*/  PRMT R9, R218, 0x7773, RZ ;  /* 0x00007773da097816 */ /* 0x000fca00000000ff */
[C---:B------:R-:W-:Y:S08]  /*7dc0*/  HMMA.16816.F32.BF16 R76, R28.reuse, R24, R76 ;  /* 0x000000181c4c723c */ /* 0x040ff0000004184c */
[----:B-1----:R-:W-:Y:S01]  /*7dd0*/  HMMA.16816.F32.BF16 R100, R28, R4, R100 ;  /* 0x000000041c64723c */ /* 0x002fe20000041864 */
        /* <DEDUP_REMOVED lines=14> */
[--C-:B------:R-:W-:Y:S01]  /*7ec0*/  FFMA.FTZ R202, R200, UR22, -R204.reuse ;  /* 0x00000016c8ca7c23 */ /* 0x100fe200080108cc */
[----:B------:R-:W-:Y:S01]  /*7ed0*/  FFMA.FTZ R12, R201, UR22, -R204 ;  /* 0x00000016c90c7c23 */ /* 0x000fe200080108cc */
[----:B------:R-:W-:Y:S01]  /*7ee0*/  FFMA.FTZ R204, R171, UR22, -R174 ;  /* 0x00000016abcc7c23 */ /* 0x000fe200080108ae */
[----:B------:R3:W-:Y:S03]  /*7ef0*/  MUFU.EX2 R201, R13 ;  /* 0x0000000d00c97308 */ /* 0x0007e60000000800 */
[----:B------:R-:W-:Y:S01]  /*7f00*/  HMMA.16816.F32.BF16 R72, R28, R14, R72 ;  /* 0x0000000e1c48723c */ /* 0x000fe20000041848 */
[----:B------:R-:W2:Y:S01]  /*7f10*/  MUFU.EX2 R202, R202 ;  /* 0x000000ca00ca7308 */ /* 0x000ea20000000800 */
[----:B------:R-:W-:-:S03]  /*7f20*/  LOP3.LUT R14, R216, 0xff, RZ, 0xc0, !PT ;  /* 0x000000ffd80e7812 */ /* 0x000fc600078ec0ff */
[----:B------:R1:W-:Y:S03]  /*7f30*/  MUFU.EX2 R200, R12 ;  /* 0x0000000c00c87308 */ /* 0x0003e60000000800 */
[C---:B------:R-:W-:Y:S01]  /*7f40*/  HMMA.16816.F32.BF16 R104, R28.reuse, R6, R104 ;  /* 0x000000061c68723c */ /* 0x040fe20000041868 */
[C---:B------:R-:W-:Y:S01]  /*7f50*/  PRMT R7, R216.reuse, 0x7632, R7 ;  /* 0x00007632d8077816 */ /* 0x040fe20000000007 */
[----:B------:R-:W5:Y:S01]  /*7f60*/  MUFU.EX2 R204, R204 ;  /* 0x000000cc00cc7308 */ /* 0x000f620000000800 */
[----:B---3--:R-:W-:Y:S02]  /*7f70*/  LOP3.LUT R13, R216, 0xffff, RZ, 0xc0, !PT ;  /* 0x0000ffffd80d7812 */ /* 0x008fe400078ec0ff */
[----:B------:R-:W-:Y:S02]  /*7f80*/  SHF.R.U32.HI R6, RZ, 0x18, R216 ;  /* 0x00000018ff067819 */ /* 0x000fe400000116d8 */
[----:B------:R3:W5:Y:S01]  /*7f90*/  MUFU.EX2 R216, R172 ;  /* 0x000000ac00d87308 */ /* 0x0007620000000800 */
[----:B------:R-:W-:Y:S01]  /*7fa0*/  SHF.R.U32.HI R13, RZ, 0x8, R13 ;  /* 0x00000008ff0d7819 */ /* 0x000fe2000001160d */
[----:B----4-:R-:W-:Y:S01]  /*7fb0*/  HMMA.16816.F32.BF16 R124, R28, R32, R124 ;  /* 0x000000201c7c723c */ /* 0x010fe2000004187c */
[----:B------:R-:W-:-:S02]  /*7fc0*/  LOP3.LUT R7, R7, 0xff, RZ, 0xc0, !PT ;  /* 0x000000ff07077812 */ /* 0x000fc400078ec0ff */
[----:B-1----:R-:W-:Y:S02]  /*7fd0*/  LOP3.LUT R12, R5, 0xff00ff, RZ, 0xc0, !PT ;  /* 0x00ff00ff050c7812 */ /* 0x002fe400078ec0ff */
[----:B------:R-:W-:Y:S02]  /*7fe0*/  PRMT R5, R14, 0x5410, R13 ;  /* 0x000054100e057816 */ /* 0x000fe4000000000d */
[----:B------:R-:W-:Y:S01]  /*7ff0*/  PRMT R13, R7, 0x5410, R6 ;  /* 0x00005410070d7816 */ /* 0x000fe20000000006 */
[----:B------:R-:W-:Y:S01]  /*8000*/  HMMA.16816.F32.BF16 R136, R28, R24, R136 ;  /* 0x000000181c88723c */ /* 0x000fe20000041888 */
[--C-:B------:R-:W-:Y:S02]  /*8010*/  HSET2.LE.AND R6, R4, R168.reuse, PT ;  /* 0x000000a804067233 */ /* 0x100fe40003803000 */
[----:B--2---:R-:W-:Y:S01]  /*8020*/  F2FP.BF16.F32.PACK_AB R32, R249, R202 ;  /* 0x000000caf920723e */ /* 0x004fe200000010ff */
[----:B---3--:R-:W-:Y:S01]  /*8030*/  LDSM.16.MT88.4 R172, [R210+0x13800] ;  /* 0x01380000d2ac783b */ /* 0x008fe20000004200 */
[----:B------:R-:W-:-:S02]  /*8040*/  HSET2.LE.AND R4, R5, R168, PT ;  /* 0x000000a805047233 */ /* 0x000fc40003803000 */
[--C-:B------:R-:W-:Y:S01]  /*8050*/  HSET2.LE.AND R7, R12, R168.reuse, PT ;  /* 0x000000a80c077233 */ /* 0x100fe20003803000 */
[C---:B------:R-:W-:Y:S01]  /*8060*/  HMMA.16816.F32.BF16 R132, R28.reuse, R26, R132 ;  /* 0x0000001a1c84723c */ /* 0x040fe20000041884 */
[----:B------:R-:W-:Y:S01]  /*8070*/  HSET2.LE.AND R5, R13, R168, PT ;  /* 0x000000a80d057233 */ /* 0x000fe20003803000 */
[----:B------:R-:W1:Y:S01]  /*8080*/  LDSM.16.MT88.4 R24, [R169+0x11800] ;  /* 0x01180000a918783b */ /* 0x000e620000004200 */
[----:B------:R-:W-:Y:S02]  /*8090*/  LOP3.LUT R6, R32, R6, RZ, 0xc0, !PT ;  /* 0x0000000620067212 */ /* 0x000fe400078ec0ff */
[----:B-----5:R-:W-:Y:S01]  /*80a0*/  F2FP.BF16.F32.PACK_AB R168, R248, R204 ;  /* 0x000000ccf8a8723e */ /* 0x020fe200000010ff */
[----:B------:R-:W-:Y:S01]  /*80b0*/  LDSM.16.MT88.4 R12, [R210+0x11800] ;  /* 0x01180000d20c783b */ /* 0x000fe20000004200 */
[----:B------:R-:W-:Y:S01]  /*80c0*/  F2FP.BF16.F32.PACK_AB R33, R200, R201 ;  /* 0x000000c9c821723e */ /* 0x000fe200000010ff */
[C---:B------:R-:W-:Y:S01]  /*80d0*/  HMMA.16816.F32.BF16 R36, R28.reuse, R20, R36 ;  /* 0x000000141c24723c */ /* 0x040fe20000041824 */
[----:B------:R-:W-:Y:S01]  /*80e0*/  F2FP.BF16.F32.PACK_AB R32, R216, R214 ;  /* 0x000000d6d820723e */ /* 0x000fe200000010ff */
[----:B------:R-:W-:Y:S01]  /*80f0*/  FADD.FTZ R201, R201, R198 ;  /* 0x000000c6c9c97221 */ /* 0x000fe20000010000 */
[----:B------:R-:W-:Y:S01]  /*8100*/  LOP3.LUT R7, R168, R7, RZ, 0xc0, !PT ;  /* 0x00000007a8077212 */ /* 0x000fe200078ec0ff */
[----:B------:R-:W-:Y:S01]  /*8110*/  FADD.FTZ R214, R214, R205 ;  /* 0x000000cdd6d67221 */ /* 0x000fe20000010000 */
[----:B------:R-:W-:Y:S01]  /*8120*/  LOP3.LUT R4, R33, R4, RZ, 0xc0, !PT ;  /* 0x0000000421047212 */ /* 0x000fe200078ec0ff */
[----:B------:R-:W-:Y:S01]  /*8130*/  FADD.FTZ R201, R200, R201 ;  /* 0x000000c9c8c97221 */ /* 0x000fe20000010000 */
[----:B------:R-:W-:Y:S01]  /*8140*/  LOP3.LUT R5, R32, R5, RZ, 0xc0, !PT ;  /* 0x0000000520057212 */ /* 0x000fe200078ec0ff */
[----:B------:R-:W-:Y:S01]  /*8150*/  HMMA.16816.F32.BF16 R40, R28, R22, R40 ;  /* 0x000000161c28723c */ /* 0x000fe20000041828 */
[----:B------:R-:W2:Y:S01]  /*8160*/  LDSM.16.MT88.4 R20, [R169+0x13800] ;  /* 0x01380000a914783b */ /* 0x000ea20000004200 */
        /* <DEDUP_REMOVED lines=9> */
[C---:B------:R-:W-:Y:S08]  /*8200*/  HMMA.16816.F32.BF16 R108, R4.reuse, R16, R108 ;  /* 0x00000010046c723c */ /* 0x040ff0000004186c */
[----:B------:R-:W-:Y:S01]  /*8210*/  HMMA.16816.F32.BF16 R112, R4, R18, R112 ;  /* 0x000000120470723c */ /* 0x000fe20000041870 */
[----:B------:R-:W4:Y:S07]  /*8220*/  LDSM.16.MT88.4 R16, [R195+0x11800] ;  /* 0x01180000c310783b */ /* 0x000f2e0000004200 */
        /* <DEDUP_REMOVED lines=26> */
[C---:B-1----:R-:W-:Y:S08]  /*83d0*/  HMMA.16816.F32.BF16 R68, R4.reuse, R24, R68 ;  /* 0x000000180444723c */ /* 0x042ff00000041844 */
[C---:B------:R-:W-:Y:S08]  /*83e0*/  HMMA.16816.F32.BF16 R72, R4.reuse, R26, R72 ;  /* 0x0000001a0448723c */ /* 0x040ff00000041848 */
[C---:B--2---:R-:W-:Y:S08]  /*83f0*/  HMMA.16816.F32.BF16 R100, R4.reuse, R20, R100 ;  /* 0x000000140464723c */ /* 0x044ff00000041864 */
        /* <DEDUP_REMOVED lines=51> */
[C---:B------:R-:W-:Y:S01]  /*8730*/  IMAD.IADD R167, R214.reuse, 0x1, R187 ;  /* 0x00000001d6a77824 */ /* 0x040fe200078e02bb */
[----:B------:R-:W-:Y:S01]  /*8740*/  ISETP.GE.AND P1, PT, R241, UR4, PT ;  /* 0x00000004f1007c0c */ /* 0x000fe2000bf26270 */
[----:B------:R-:W-:Y:S01]  /*8750*/  IMAD.IADD R165, R214, 0x1, R166 ;  /* 0x00000001d6a57824 */ /* 0x000fe200078e02a6 */
[----:B------:R-:W-:Y:S01]  /*8760*/  LEA.HI.X R13, R5, R233, R4, 0x1, P0 ;  /* 0x000000e9050d7211 */ /* 0x000fe200000f0c04 */
[----:B------:R-:W-:Y:S01]  /*8770*/  UISETP.GT.U32.AND UP1, UPT, UR15, UR18, UPT ;  /* 0x000000120f00728c */ /* 0x000fe2000bf24070 */
[----:B------:R-:W-:Y:S01]  /*8780*/  ISETP.GE.AND P0, PT, R240, UR4, PT ;  /* 0x00000004f0007c0c */ /* 0x000fe2000bf06270 */
        /* <DEDUP_REMOVED lines=96> */
[----:B------:R-:W0:Y:S01]  /*8d90*/  LDGDEPBAR ;  /* 0x00000000000079af */ /* 0x000e220000000000 */
[C---:B------:R-:W-:Y:S08]  /*8da0*/  HMMA.16816.F32.BF16 R172, R24.reuse, R174, RZ ;  /* 0x000000ae18ac723c */ /* 0x040ff000000418ff */
[C---:B------:R-:W-:Y:S08]  /*8db0*/  HMMA.16816.F32.BF16 R32, R24.reuse, R34, RZ ;  /* 0x000000221820723c */ /* 0x040ff000000418ff */
[C---:B----4-:R-:W-:Y:S08]  /*8dc0*/  HMMA.16816.F32.BF16 R188, R24.reuse, R180, RZ ;  /* 0x000000b418bc723c */ /* 0x050ff000000418ff */
[C---:B------:R-:W-:Y:S08]  /*8dd0*/  HMMA.16816.F32.BF16 R180, R24.reuse, R182, RZ ;  /* 0x000000b618b4723c */ /* 0x040ff000000418ff */
[C---:B-----5:R-:W-:Y:S08]  /*8de0*/  HMMA.16816.F32.BF16 R28, R24.reuse, R192, RZ ;  /* 0x000000c0181c723c */ /* 0x060ff000000418ff */
[----:B------:R-:W-:Y:S01]  /*8df0*/  HMMA.16816.F32.BF16 R24, R24, R194, RZ ;  /* 0x000000c21818723c */ /* 0x000fe200000418ff */
[----:B------:R-:W-:Y:S07]  /*8e00*/  LDSM.16.M88.4 R192, [R165+0x8000] ;  /* 0x00800000a5c0783b */ /* 0x000fee0000000200 */
[C---:B-1----:R-:W-:Y:S08]  /*8e10*/  HMMA.16816.F32.BF16 R176, R4.reuse, R12, R176 ;  /* 0x0000000c04b0723c */ /* 0x042ff000000418b0 */
[C---:B------:R-:W-:Y:S01]  /*8e20*/  HMMA.16816.F32.BF16 R172, R4.reuse, R14, R172 ;  /* 0x0000000e04ac723c */ /* 0x040fe200000418ac */
        /* <DEDUP_REMOVED lines=9> */
[----:B------:R-:W-:Y:S04]  /*8ec0*/  LDSM.16.M88.4 R4, [R167] ;  /* 0x00000000a704783b */ /* 0x000fe80000000200 */
[----:B------:R-:W3:Y:S03]  /*8ed0*/  LDSM.16.M88.4 R16, [R165+0x8800] ;  /* 0x00880000a510783b */ /* 0x000ee60000000200 */
        /* <DEDUP_REMOVED lines=29> */
[C---:B------:R-:W-:Y:S08]  /*90b0*/  HMMA.16816.F32.BF16 R176, R12.reuse, R200, R176 ;  /* 0x000000c80cb0723c */ /* 0x040ff000000418b0 */
[C---:B------:R-:W-:Y:S01]  /*90c0*/  HMMA.16816.F32.BF16 R172, R12.reuse, R202, R172 ;  /* 0x000000ca0cac723c */ /* 0x040fe200000418ac */
[----:B------:R-:W2:Y:S07]  /*90d0*/  LDSM.16.M88.4 R200, [R186+0xb800] ;  /* 0x00b80000bac8783b */ /* 0x000eae0000000200 */
[C---:B----4-:R-:W-:Y:S08]  /*90e0*/  HMMA.16816.F32.BF16 R168, R12.reuse, R196, R168 ;  /* 0x000000c40ca8723c */ /* 0x050ff000000418a8 */
[C---:B------:R-:W-:Y:S01]  /*90f0*/  HMMA.16816.F32.BF16 R32, R12.reuse, R198, R32 ;  /* 0x000000c60c20723c */ /* 0x040fe20000041820 */
[----:B------:R-:W-:Y:S07]  /*9100*/  LDSM.16.M88.4 R196, [R166+0xb000] ;  /* 0x00b00000a6c4783b */ /* 0x000fee0000000200 */
[C---:B---3--:R-:W-:Y:S08]  /*9110*/  HMMA.16816.F32.BF16 R28, R12.reuse, R16, R28 ;  /* 0x000000100c1c723c */ /* 0x048ff0000004181c */
[----:B------:R-:W-:Y:S01]  /*9120*/  HMMA.16816.F32.BF16 R24, R12, R18, R24 ;  /* 0x000000120c18723c */ /* 0x000fe20000041818 */
[----:B------:R-:W-:Y:S04]  /*9130*/  LDSM.16.M88.4 R16, [R187+0x2000] ;  /* 0x00200000bb10783b */ /* 0x000fe80000000200 */
[----:B------:R-:W3:Y:S03]  /*9140*/  LDSM.16.M88.4 R12, [R166+0xa000] ;  /* 0x00a00000a60c783b */ /* 0x000ee60000000200 */
[C---:B-----5:R-:W-:Y:S08]  /*9150*/  HMMA.16816.F32.BF16 R188, R20.reuse, R192, R188 ;  /* 0x000000c014bc723c */ /* 0x060ff000000418bc */
[C---:B------:R-:W-:Y:S01]  /*9160*/  HMMA.16816.F32.BF16 R180, R20.reuse, R194, R180 ;  /* 0x000000c214b4723c */ /* 0x040fe200000418b4 */
[----:B------:R-:W4:Y:S07]  /*9170*/  LDSM.16.M88.4 R192, [R166+0xb800] ;  /* 0x00b80000a6c0783b */ /* 0x000f2e0000000200 */
[C---:B-1----:R-:W-:Y:S08]  /*9180*/  HMMA.16816.F32.BF16 R176, R20.reuse, R8, R176 ;  /* 0x0000000814b0723c */ /* 0x042ff000000418b0 */
[C---:B------:R-:W-:Y:S01]  /*9190*/  HMMA.16816.F32.BF16 R172, R20.reuse, R10, R172 ;  /* 0x0000000a14ac723c */ /* 0x040fe200000418ac */
[----:B------:R-:W-:Y:S07]  /*91a0*/  LDSM.16.M88.4 R8, [R165+0xa000] ;  /* 0x00a00000a508783b */ /* 0x000fee0000000200 */
[C---:B------:R-:W-:Y:S08]  /*91b0*/  HMMA.16816.F32.BF16 R168, R20.reuse, R4, R168 ;  /* 0x0000000414a8723c */ /* 0x040ff000000418a8 */
        /* <DEDUP_REMOVED lines=17> */
[----:B------:R-:W4:Y:S04]  /*92d0*/  LDSM.16.M88.4 R192, [R210+0x4000] ;  /* 0x00400000d2c0783b */ /* 0x000f280000000200 */
[----:B------:R-:W4:Y:S03]  /*92e0*/  LDSM.16.M88.4 R16, [R209+0xc800] ;  /* 0x00c80000d110783b */ /* 0x000f260000000200 */
[C---:B-1----:R-:W-:Y:S08]  /*92f0*/  HMMA.16816.F32.BF16 R188, R4.reuse, R8, R188 ;  /* 0x0000000804bc723c */ /* 0x042ff000000418bc */
[C---:B------:R-:W-:Y:S01]  /*9300*/  HMMA.16816.F32.BF16 R180, R4.reuse, R10, R180 ;  /* 0x0000000a04b4723c */ /* 0x040fe200000418b4 */
[----:B------:R-:W1:Y:S07]  /*9310*/  LDSM.16.M88.4 R8, [R209+0xd000] ;  /* 0x00d00000d108783b */ /* 0x000e6e0000000200 */
[C---:B--2---:R-:W-:Y:S08]  /*9320*/  HMMA.16816.F32.BF16 R176, R4.reuse, R200, R176 ;  /* 0x000000c804b0723c */ /* 0x044ff000000418b0 */
[C---:B------:R-:W-:Y:S01]  /*9330*/  HMMA.16816.F32.BF16 R172, R4.reuse, R202, R172 ;  /* 0x000000ca04ac723c */ /* 0x040fe200000418ac */
[----:B------:R-:W-:Y:S07]  /*9340*/  LDSM.16.M88.4 R200, [R209+0xd800] ;  /* 0x00d80000d1c8783b */ /* 0x000fee0000000200 */
[C---:B-----5:R-:W-:Y:S08]  /*9350*/  HMMA.16816.F32.BF16 R168, R4.reuse, R20, R168 ;  /* 0x0000001404a8723c */ /* 0x060ff000000418a8 */
        /* <DEDUP_REMOVED lines=8> */
[----:B------:R-:W-:Y:S07]  /*93e0*/  LDSM.16.M88.4 R196, [R187+0x4000] ;  /* 0x00400000bbc4783b */ /* 0x000fee0000000200 */
[C---:B------:R-:W-:Y:S08]  /*93f0*/  HMMA.16816.F32.BF16 R176, R192.reuse, R16, R176 ;  /* 0x00000010c0b0723c */ /* 0x040ff000000418b0 */
[C---:B------:R-:W-:Y:S01]  /*9400*/  HMMA.16816.F32.BF16 R172, R192.reuse, R18, R172 ;  /* 0x00000012c0ac723c */ /* 0x040fe200000418ac */
[----:B------:R-:W3:Y:S07]  /*9410*/  LDSM.16.M88.4 R16, [R186+0xd000] ;  /* 0x00d00000ba10783b */ /* 0x000eee0000000200 */
[C---:B-1----:R-:W-:Y:S08]  /*9420*/  HMMA.16816.F32.BF16 R168, R192.reuse, R8, R168 ;  /* 0x00000008c0a8723c */ /* 0x042ff000000418a8 */
        /* <DEDUP_REMOVED lines=8> */
[----:B------:R-:W5:Y:S03]  /*94b0*/  LDSM.16.M88.4 R200, [R166+0xd800] ;  /* 0x00d80000a6c8783b */ /* 0x000f660000000200 */
[C---:B---3--:R-:W-:Y:S08]  /*94c0*/  HMMA.16816.F32.BF16 R168, R4.reuse, R16, R168 ;  /* 0x0000001004a8723c */ /* 0x048ff000000418a8 */
[C---:B------:R-:W-:Y:S01]  /*94d0*/  HMMA.16816.F32.BF16 R32, R4.reuse, R18, R32 ;  /* 0x000000120420723c */ /* 0x040fe20000041820 */
[----:B------:R-:W-:Y:S07]  /*94e0*/  LDSM.16.M88.4 R16, [R165+0xd000] ;  /* 0x00d00000a510783b */ /* 0x000fee0000000200 */
[C---:B------:R-:W-:Y:S08]  /*94f0*/  HMMA.16816.F32.BF16 R176, R4.reuse, R20, R176 ;  /* 0x0000001404b0723c */ /* 0x040ff000000418b0 */
[C---:B------:R-:W-:Y:S01]  /*9500*/  HMMA.16816.F32.BF16 R172, R4.reuse, R22, R172 ;  /* 0x0000001604ac723c */ /* 0x040fe200000418ac */
[----:B------:R-:W-:Y:S07]  /*9510*/  LDSM.16.M88.4 R20, [R165+0xc000] ;  /* 0x00c00000a514783b */ /* 0x000fee0000000200 */
[C---:B-1----:R-:W-:Y:S08]  /*9520*/  HMMA.16816.F32.BF16 R28, R4.reuse, R8, R28 ;  /* 0x00000008041c723c */ /* 0x042ff0000004181c */
[----:B------:R-:W-:Y:S01]  /*9530*/  HMMA.16816.F32.BF16 R24, R4, R10, R24 ;  /* 0x0000000a0418723c */ /* 0x000fe20000041818 */
[----:B------:R-:W1:Y:S04]  /*9540*/  LDSM.16.M88.4 R8, [R167+0x4000] ;  /* 0x00400000a708783b */ /* 0x000e680000000200 */
[----:B------:R-:W3:Y:S03]  /*9550*/  LDSM.16.M88.4 R4, [R165+0xc800] ;  /* 0x00c80000a504783b */ /* 0x000ee60000000200 */
        /* <DEDUP_REMOVED lines=12> */
[----:B------:R-:W5:Y:S03]  /*9620*/  LDSM.16.M88.4 R196, [R209+0xf800] ;  /* 0x00f80000d1c4783b */ /* 0x000f660000000200 */
[C---:B-1----:R-:W-:Y:S08]  /*9630*/  HMMA.16816.F32.BF16 R188, R8.reuse, R20, R188 ;  /* 0x0000001408bc723c */ /* 0x042ff000000418bc */
[C---:B------:R-:W-:Y:S01]  /*9640*/  HMMA.16816.F32.BF16 R180, R8.reuse, R22, R180 ;  /* 0x0000001608b4723c */ /* 0x040fe200000418b4 */
[----:B------:R-:W-:Y:S07]  /*9650*/  LDSM.16.M88.4 R20, [R186+0xe000] ;  /* 0x00e00000ba14783b */ /* 0x000fee0000000200 */
[C---:B---3--:R-:W-:Y:S08]  /*9660*/  HMMA.16816.F32.BF16 R176, R8.reuse, R4, R176 ;  /* 0x0000000408b0723c */ /* 0x048ff000000418b0 */
[C---:B------:R-:W-:Y:S01]  /*9670*/  HMMA.16816.F32.BF16 R172, R8.reuse, R6, R172 ;  /* 0x0000000608ac723c */ /* 0x040fe200000418ac */
[----:B------:R-:W1:Y:S07]  /*9680*/  LDSM.16.M88.4 R4, [R208+0x6000] ;  /* 0x00600000d004783b */ /* 0x000e6e0000000200 */
[C---:B--2---:R-:W-:Y:S08]  /*9690*/  HMMA.16816.F32.BF16 R28, R8.reuse, R12, R28 ;  /* 0x0000000c081c723c */ /* 0x044ff0000004181c */
        /* <DEDUP_REMOVED lines=14> */
[----:B------:R-:W5:Y:S07]  /*9780*/  LDSM.16.M88.4 R204, [R166+0xe000] ;  /* 0x00e00000a6cc783b */ /* 0x000f6e0000000200 */
        /* <DEDUP_REMOVED lines=16> */
[----:B------:R-:W3:Y:S01]  /*9890*/  LDSM.16.M88.4 R8, [R165+0xf000] ;  /* 0x00f00000a508783b */ /* 0x000ee20000000200 */
[----:B------:R-:W-:-:S04]  /*98a0*/  DEPBAR.LE SB0, 0x0 ;  /* 0x000080000000791a */ /* 0x000fc80000000000 */
[C---:B----4-:R-:W-:Y:S08]  /*98b0*/  HMMA.16816.F32.BF16 R176, R216.reuse, R200, R176 ;  /* 0x000000c8d8b0723c */ /* 0x050ff000000418b0 */
[C---:B-----5:R-:W-:Y:S08]  /*98c0*/  HMMA.16816.F32.BF16 R188, R216.reuse, R204, R188 ;  /* 0x000000ccd8bc723c */ /* 0x060ff000000418bc */
[C---:B------:R-:W-:Y:S08]  /*98d0*/  HMMA.16816.F32.BF16 R180, R216.reuse, R206, R180 ;  /* 0x000000ced8b4723c */ /* 0x040ff000000418b4 */
[C---:B------:R-:W-:Y:S08]  /*98e0*/  HMMA.16816.F32.BF16 R28, R216.reuse, R192, R28 ;  /* 0x000000c0d81c723c */ /* 0x040ff0000004181c */
[C---:B------:R-:W-:Y:S08]  /*98f0*/  HMMA.16816.F32.BF16 R172, R216.reuse, R202, R172 ;  /* 0x000000cad8ac723c */ /* 0x040ff000000418ac */
[----:B------:R-:W-:Y:S08]  /*9900*/  HMMA.16816.F32.BF16 R168, R216, R196, R168 ;  /* 0x000000c4d8a8723c */ /* 0x000ff000000418a8 */
[----:B-1----:R-:W-:Y:S01]  /*9910*/  HMMA.16816.F32.BF16 R176, R20, R12, R176 ;  /* 0x0000000c14b0723c */ /* 0x002fe200000418b0 */
[----:B------:R-:W-:-:S02]  /*9920*/  IMAD.U32 R12, RZ, RZ, UR21 ;  /* 0x00000015ff0c7e24 */ /* 0x000fc4000f8e00ff */
[----:B------:R-:W-:Y:S02]  /*9930*/  IMAD.U32 R13, RZ, RZ, UR20 ;  /* 0x00000014ff0d7e24 */ /* 0x000fe4000f8e00ff */
[----:B------:R-:W-:-:S03]  /*9940*/  IMAD R12, R12, 0x40, R185 ;  /* 0x000000400c0c7824 */ /* 0x000fc600078e02b9 */
[C---:B------:R-:W-:Y:S08]  /*9950*/  HMMA.16816.F32.BF16 R32, R216.reuse, R198, R32 ;  /* 0x000000c6d820723c */ /* 0x040ff00000041820 */
[----:B------:R-:W-:Y:S08]  /*9960*/  HMMA.16816.F32.BF16 R24, R216, R194, R24 ;  /* 0x000000c2d818723c */ /* 0x000ff00000041818 */
[----:B--2---:R-:W-:Y:S01]  /*9970*/  HMMA.16816.F32.BF16 R188, R20, R16, R188 ;  /* 0x0000001014bc723c */ /* 0x004fe200000418bc */
[----:B------:R-:W-:-:S07]  /*9980*/  VIADD R16, R12, UR20 ;  /* 0x000000140c107c36 */ /* 0x000fce0008000000 */
[C---:B------:R-:W-:Y:S08]  /*9990*/  HMMA.16816.F32.BF16 R180, R20.reuse, R18, R180 ;  /* 0x0000001214b4723c */ /* 0x040ff000000418b4 */
[----:B---3--:R-:W-:Y:S01]  /*99a0*/  HMMA.16816.F32.BF16 R28, R20, R4, R28 ;  /* 0x00000004141c723c */ /* 0x008fe2000004181c */
[----:B------:R-:W-:-:S04]  /*99b0*/  IADD3 R4, PT, PT, R232, 0x80, -R16 ;  /* 0x00000080e8047810 */ /* 0x000fc80007ffe810 */
[----:B------:R-:W-:-:S03]  /*99c0*/  IABS R4, R4 ;  /* 0x0000000400047213 */ /* 0x000fc60000000000 */
[----:B------:R-:W-:Y:S01]  /*99d0*/  HMMA.16816.F32.BF16 R172, R20, R14, R172 ;  /* 0x0000000e14ac723c */ /* 0x000fe200000418ac */
[----:B------:R-:W-:Y:S02]  /*99e0*/  IMAD.U32 R15, RZ, RZ, UR20 ;  /* 0x00000014ff0f7e24 */ /* 0x000fe4000f8e00ff */
[----:B------:R-:W-:-:S03]  /*99f0*/  VIADD R14, R232, 0x8 ;  /* 0x00000008e80e7836 */ /* 0x000fc60000000000 */
[----:B------:R-:W-:Y:S02]  /*9a00*/  IADD3 R15, PT, PT, R232, -UR24, -R15 ;  /* 0x80000018e80f7c10 */ /* 0x000fe4000fffe80f */
[C---:B------:R-:W-:Y:S01]  /*9a10*/  HMMA.16816.F32.BF16 R168, R20.reuse, R8, R168 ;  /* 0x0000000814a8723c */ /* 0x040fe200000418a8 */
[----:B------:R-:W-:Y:S01]  /*9a20*/  VIADD R9, R12, 0xffffff80 ;  /* 0xffffff800c097836 */ /* 0x000fe20000000000 */
[----:B------:R-:W-:Y:S01]  /*9a30*/  IADD3 R13, PT, PT, R14, -UR24, -R13 ;  /* 0x800000180e0d7c10 */ /* 0x000fe2000fffe80d */
[----:B------:R-:W-:Y:S01]  /*9a40*/  IMAD.MOV.U32 R8, RZ, RZ, R4 ;  /* 0x000000ffff087224 */ /* 0x000fe200078e0004 */
[----:B------:R-:W-:Y:S02]  /*9a50*/  BAR.SYNC.DEFER_BLOCKING 0x0 ;  /* 0x0000000000007b1d */ /* 0x000fe40000010000 */
[----:B------:R-:W-:Y:S02]  /*9a60*/  ISETP.GE.AND P4, PT, R9, R231, PT ;  /* 0x000000e70900720c */ /* 0x000fe40003f86270 */
[----:B------:R-:W-:Y:S01]  /*9a70*/  HMMA.16816.F32.BF16 R32, R20, R10, R32 ;  /* 0x0000000a1420723c */ /* 0x000fe20000041820 */
[----:B------:R-:W-:-:S02]  /*9a80*/  ISETP.GT.AND P6, PT, R15, R9, PT ;  /* 0x000000090f00720c */ /* 0x000fc40003fc4270 */
[----:B------:R-:W-:Y:S02]  /*9a90*/  ISETP.GE.AND P5, PT, R9, R230, PT ;  /* 0x000000e60900720c */ /* 0x000fe40003fa6270 */
[----:B------:R-:W-:Y:S02]  /*9aa0*/  P2R R10, PR, RZ, 0x10 ;  /* 0x00000010ff0a7803 */ /* 0x000fe40000000000 */
[----:B------:R-:W-:Y:S01]  /*9ab0*/  I2FP.F32.S32 R8, R8 ;  /* 0x0000000800087245 */ /* 0x000fe20000201400 */
[----:B------:R-:W-:Y:S01]  /*9ac0*/  HMMA.16816.F32.BF16 R24, R20, R6, R24 ;  /* 0x000000061418723c */ /* 0x000fe20000041818 */
[--C-:B------:R-:W-:Y:S02]  /*9ad0*/  IADD3 R7, PT, PT, R232, 0x7f, -R16.reuse ;  /* 0x0000007fe8077810 */ /* 0x100fe40007ffe810 */
[----:B------:R-:W-:Y:S01]  /*9ae0*/  IADD3 R6, PT, PT, R14, 0x80, -R16 ;  /* 0x000000800e067810 */ /* 0x000fe20007ffe810 */
[----:B------:R-:W-:-:S01]  /*9af0*/  NOP ;  /* 0x0000000000007918 */ /* 0x000fc20000000000 */
[----:B------:R-:W-:-:S15]  /*9b00*/  BRA.U !UP1, `(.L_x_1249) ;  /* 0x0000000509b47547 */ /* 0x000fde000b800000 */
        /* <DEDUP_REMOVED lines=109> */
.L_x_1249:
[----:B------:R-:W-:Y:S01]  /*a1e0*/  VIADD R4, R12, 0xffffff81 ;  /* 0xffffff810c047836 */ /* 0x000fe20000000000 */
[----:B------:R-:W-:Y:S01]  /*a1f0*/  IABS R6, R6 ;  /* 0x0000000600067213 */ /* 0x000fe20000000000 */
[----:B------:R-:W-:Y:S01]  /*a200*/  FFMA.FTZ R8, R8, -UR6, R188 ;  /* 0x8000000608087c23 */ /* 0x000fe200080100bc */
[----:B------:R-:W-:Y:S01]  /*a210*/  IABS R7, R7 ;  /* 0x0000000700077213 */ /* 0x000fe20000000000 */
[C---:B------:R-:W-:Y:S01]  /*a220*/  VIADD R5, R12.reuse, 0xffffff88 ;  /* 0xffffff880c057836 */ /* 0x040fe20000000000 */
[----:B------:R-:W-:Y:S01]  /*a230*/  ISETP.GT.AND P2, PT, R15, R4, PT ;  /* 0x000000040f00720c */ /* 0x000fe20003f44270 */
[----:B-1----:R-:W-:Y:S01]  /*a240*/  VIADD R18, R12, 0xffffff90 ;  /* 0xffffff900c127836 */ /* 0x002fe20000000000 */
[----:B------:R-:W-:Y:S01]  /*a250*/  ISETP.GE.AND P3, PT, R4, R231, PT ;  /* 0x000000e70400720c */ /* 0x000fe20003f66270 */
[----:B------:R-:W-:Y:S01]  /*a260*/  VIADD R19, R12, 0xffffff99 ;  /* 0xffffff990c137836 */ /* 0x000fe20000000000 */
[----:B------:R-:W-:Y:S01]  /*a270*/  ISETP.GE.AND P0, PT, R4, R230, PT ;  /* 0x000000e60400720c */ /* 0x000fe20003f06270 */
[----:B------:R-:W-:Y:S01]  /*a280*/  USHF.L.U32 UR24, UR15, 0x1, URZ ;  /* 0x000000010f187899 */ /* 0x000fe200080006ff */
[C---:B------:R-:W-:Y:S01]  /*a290*/  ISETP.GT.AND P4, PT, R13.reuse, R4, PT ;  /* 0x000000040d00720c */ /* 0x040fe20003f84270 */
[----:B------:R-:W-:Y:S01]  /*a2a0*/  UIADD3 UR11, UPT, UPT, UR30, 0x3c6ef372, URZ ;  /* 0x3c6ef3721e0b7890 */ /* 0x000fe2000fffe0ff */
[--C-:B------:R-:W-:Y:S01]  /*a2b0*/  IADD3 R4, PT, PT, R14, 0x7f, -R16.reuse ;  /* 0x0000007f0e047810 */ /* 0x100fe20007ffe810 */
[----:B------:R-:W-:Y:S01]  /*a2c0*/  UIADD3 UR4, UPT, UPT, UR30, -0x61c88647, URZ ;  /* 0x9e3779b91e047890 */ /* 0x000fe2000fffe0ff */
[----:B------:R-:W-:Y:S01]  /*a2d0*/  I2FP.F32.S32 R6, R6 ;  /* 0x0000000600067245 */ /* 0x000fe20000201400 */
[----:B------:R-:W-:Y:S01]  /*a2e0*/  UIADD3 UR22, UPT, UPT, UR31, 0x76cf5d0a, URZ ;  /* 0x76cf5d0a1f167890 */ /* 0x000fe2000fffe0ff */
[----:B------:R-:W-:Y:S01]  /*a2f0*/  IADD3 R11, PT, PT, R232, 0x78, -R16 ;  /* 0x00000078e80b7810 */ /* 0x000fe20007ffe810 */
[----:B------:R-:W-:Y:S01]  /*a300*/  UIADD3 UR17, UPT, UPT, UR31, 0x32370b8f, URZ ;  /* 0x32370b8f1f117890 */ /* 0x000fe2000fffe0ff */
[----:B------:R-:W-:Y:S01]  /*a310*/  IABS R4, R4 ;  /* 0x0000000400047213 */ /* 0x000fe20000000000 */
[----:B------:R-:W-:Y:S01]  /*a320*/  FFMA.FTZ R6, R6, -UR6, R190 ;  /* 0x8000000606067c23 */ /* 0x000fe200080100be */
[----:B------:R-:W-:Y:S01]  /*a330*/  I2FP.F32.S32 R7, R7 ;  /* 0x0000000700077245 */ /* 0x000fe20000201400 */
[----:B------:R-:W-:Y:S01]  /*a340*/  UIADD3 UR10, UPT, UPT, UR30, -0x255992d5, URZ ;  /* 0xdaa66d2b1e0a7890 */ /* 0x000fe2000fffe0ff */
[----:B------:R-:W-:Y:S01]  /*a350*/  ISETP.GT.AND P1, PT, R13, R9, PT ;  /* 0x000000090d00720c */ /* 0x000fe20003f24270 */
[----:B------:R-:W-:Y:S01]  /*a360*/  UIADD3 UR9, UPT, UPT, UR30, 0x78dde6e4, URZ ;  /* 0x78dde6e41e097890 */ /* 0x000fe2000fffe0ff */
[----:B------:R-:W-:Y:S01]  /*a370*/  IABS R11, R11 ;  /* 0x0000000b000b7213 */ /* 0x000fe20000000000 */
[----:B------:R-:W-:Y:S01]  /*a380*/  FFMA.FTZ R7, R7, -UR6, R189 ;  /* 0x8000000607077c23 */ /* 0x000fe200080100bd */
[----:B------:R-:W-:Y:S01]  /*a390*/  I2FP.F32.S32 R4, R4 ;  /* 0x0000000400047245 */ /* 0x000fe20000201400 */
[----:B------:R-:W-:Y:S01]  /*a3a0*/  UIADD3 UR13, UPT, UPT, UR31, -0x56f99767, URZ ;  /* 0xa90668991f0d7890 */ /* 0x000fe2000fffe0ff */
[----:B------:R-:W-:Y:S01]  /*a3b0*/  IADD3 R17, PT, PT, R232, 0x70, -R16 ;  /* 0x00000070e8117810 */ /* 0x000fe20007ffe810 */
[----:B------:R-:W1:Y:S01]  /*a3c0*/  LDCU UR23, c[0x0][0x45c] ;  /* 0x00008b80ff1777ac */ /* 0x000e620008000800 */
[----:B------:R-:W-:Y:S01]  /*a3d0*/  FSEL R8, R8, -INF , !P6 ;  /* 0xff80000008087808 */ /* 0x000fe20007000000 */
[----:B------:R-:W-:Y:S01]  /*a3e0*/  FFMA.FTZ R4, R4, -UR6, R191 ;  /* 0x8000000604047c23 */ /* 0x000fe200080100bf */
[----:B------:R-:W-:Y:S01]  /*a3f0*/  ISETP.NE.AND P6, PT, R10, RZ, PT ;  /* 0x000000ff0a00720c */ /* 0x000fe20003fc5270 */
[----:B------:R-:W-:Y:S01]  /*a400*/  UIADD3 UR16, UPT, UPT, UR31, -0x126145ec, URZ ;  /* 0xed9eba141f107890 */ /* 0x000fe2000fffe0ff */
[----:B------:R-:W-:Y:S01]  /*a410*/  FSEL R6, R6, -INF , !P1 ;  /* 0xff80000006067808 */ /* 0x000fe20004800000 */
[----:B------:R-:W-:Y:S01]  /*a420*/  UIADD3 UR7, UPT, UPT, UR30, -0x4ab325aa, URZ ;  /* 0xb54cda561e077890 */ /* 0x000fe2000fffe0ff */
[----:B------:R-:W-:Y:S01]  /*a430*/  I2FP.F32.S32 R11, R11 ;  /* 0x0000000b000b7245 */ /* 0x000fe20000201400 */
[----:B------:R-:W-:Y:S01]  /*a440*/  UIADD3 UR8, UPT, UPT, UR30, 0x1715609d, URZ ;  /* 0x1715609d1e087890 */ /* 0x000fe2000fffe0ff */
[----:B------:R-:W-:Y:S01]  /*a450*/  IABS R17, R17 ;  /* 0x0000001100117213 */ /* 0x000fe20000000000 */
[----:B------:R-:W-:Y:S01]  /*a460*/  UIADD3 UR12, UPT, UPT, UR31, 0x646e171e, URZ ;  /* 0x646e171e1f0c7890 */ /* 0x000fe2000fffe0ff */
[----:B------:R-:W-:Y:S01]  /*a470*/  FSEL R8, R8, -INF , !P6 ;  /* 0xff80000008087808 */ /* 0x000fe20007000000 */
[----:B------:R-:W-:Y:S01]  /*a480*/  FFMA.FTZ R11, R11, -UR6, R180 ;  /* 0x800000060b0b7c23 */ /* 0x000fe200080100b4 */
[----:B------:R-:W-:Y:S01]  /*a490*/  FSEL R6, R6, -INF , !P5 ;  /* 0xff80000006067808 */ /* 0x000fe20006800000 */
[----:B------:R-:W-:Y:S01]  /*a4a0*/  @UP1 UIADD3 UR21, UPT, UPT, UR21, -0x3, URZ ;  /* 0xfffffffd15151890 */ /* 0x000fe2000fffe0ff */
[----:B------:R-:W-:-:S02]  /*a4b0*/  FSEL R9, R7, -INF , !P2 ;  /* 0xff80000007097808 */ /* 0x000fc40005000000 */
[----:B------:R-:W-:Y:S02]  /*a4c0*/  I2FP.F32.S32 R17, R17 ;  /* 0x0000001100117245 */ /* 0x000fe40000201400 */
[----:B------:R-:W-:Y:S02]  /*a4d0*/  ISETP.GT.AND P6, PT, R15, R5, PT ;  /* 0x000000050f00720c */ /* 0x000fe40003fc4270 */
[----:B------:R-:W-:Y:S01]  /*a4e0*/  ISETP.GE.AND P1, PT, R5, R231, PT ;  /* 0x000000e70500720c */ /* 0x000fe20003f26270 */
[----:B------:R-:W-:Y:S01]  /*a4f0*/  FFMA.FTZ R176, R17, -UR6, R176 ;  /* 0x8000000611b07c23 */ /* 0x000fe200080100b0 */
[----:B------:R-:W-:Y:S02]  /*a500*/  ISETP.GE.AND P5, PT, R5, R230, PT ;  /* 0x000000e60500720c */ /* 0x000fe40003fa6270 */
[----:B------:R-:W-:Y:S01]  /*a510*/  ISETP.GT.AND P2, PT, R13, R5, PT ;  /* 0x000000050d00720c */ /* 0x000fe20003f44270 */
[----:B------:R-:W-:Y:S01]  /*a520*/  VIADD R5, R12, 0xffffff89 ;  /* 0xffffff890c057836 */ /* 0x000fe20000000000 */
[----:B------:R-:W-:-:S02]  /*a530*/  IADD3 R7, PT, PT, R14, 0x78, -R16 ;  /* 0x000000780e077810 */ /* 0x000fc40007ffe810 */
[----:B------:R-:W-:Y:S02]  /*a540*/  FSEL R4, R4, -INF , !P4 ;  /* 0xff80000004047808 */ /* 0x000fe40006000000 */
[----:B------:R-:W-:Y:S02]  /*a550*/  IADD3 R10, PT, PT, R232, 0x77, -R16 ;  /* 0x00000077e80a7810 */ /* 0x000fe40007ffe810 */
[----:B------:R-:W-:Y:S02]  /*a560*/  FSEL R9, R9, -INF , !P3 ;  /* 0xff80000009097808 */ /* 0x000fe40005800000 */
[----:B------:R-:W-:Y:S02]  /*a570*/  IABS R7, R7 ;  /* 0x0000000700077213 */ /* 0x000fe40000000000 */
[----:B------:R-:W-:Y:S02]  /*a580*/  FSEL R4, R4, -INF , !P0 ;  /* 0xff80000004047808 */ /* 0x000fe40004000000 */
[----:B------:R-:W-:-:S02]  /*a590*/  FSEL R11, R11, -INF , !P6 ;  /* 0xff8000000b0b7808 */ /* 0x000fc40007000000 */
[--C-:B------:R-:W-:Y:S02]  /*a5a0*/  IADD3 R17, PT, PT, R232, 0x6f, -R16.reuse ;  /* 0x0000006fe8117810 */ /* 0x100fe40007ffe810 */
[----:B------:R-:W-:Y:S02]  /*a5b0*/  ISETP.GT.AND P3, PT, R15, R5, PT ;  /* 0x000000050f00720c */ /* 0x000fe40003f64270 */
[C---:B------:R-:W-:Y:S02]  /*a5c0*/  ISETP.GE.AND P4, PT, R5.reuse, R231, PT ;  /* 0x000000e70500720c */ /* 0x040fe40003f86270 */
[----:B------:R-:W-:Y:S02]  /*a5d0*/  ISETP.GE.AND P0, PT, R5, R230, PT ;  /* 0x000000e60500720c */ /* 0x000fe40003f06270 */
[----:B------:R-:W-:Y:S02]  /*a5e0*/  ISETP.GT.AND P6, PT, R13, R5, PT ;  /* 0x000000050d00720c */ /* 0x000fe40003fc4270 */
[----:B------:R-:W-:-:S02]  /*a5f0*/  IADD3 R5, PT, PT, R14, 0x77, -R16 ;  /* 0x000000770e057810 */ /* 0x000fc40007ffe810 */
[----:B------:R-:W-:Y:S02]  /*a600*/  IABS R10, R10 ;  /* 0x0000000a000a7213 */ /* 0x000fe40000000000 */
[----:B------:R-:W-:Y:S02]  /*a610*/  I2FP.F32.S32 R7, R7 ;  /* 0x0000000700077245 */ /* 0x000fe40000201400 */
[----:B------:R-:W-:Y:S02]  /*a620*/  IABS R17, R17 ;  /* 0x0000001100117213 */ /* 0x000fe40000000000 */
[----:B------:R-:W-:Y:S01]  /*a630*/  IABS R5, R5 ;  /* 0x0000000500057213 */ /* 0x000fe20000000000 */
[----:B------:R-:W-:Y:S01]  /*a640*/  FFMA.FTZ R7, R7, -UR6, R182 ;  /* 0x8000000607077c23 */ /* 0x000fe200080100b6 */
[----:B------:R-:W-:Y:S02]  /*a650*/  I2FP.F32.S32 R10, R10 ;  /* 0x0000000a000a7245 */ /* 0x000fe40000201400 */
[----:B------:R-:W-:-:S02]  /*a660*/  IADD3 R167, PT, PT, R14, 0x70, -R16 ;  /* 0x000000700ea77810 */ /* 0x000fc40007ffe810 */
[----:B------:R-:W-:Y:S01]  /*a670*/  I2FP.F32.S32 R17, R17 ;  /* 0x0000001100117245 */ /* 0x000fe20000201400 */
[----:B------:R-:W-:Y:S01]  /*a680*/  FFMA.FTZ R10, R10, -UR6, R181 ;  /* 0x800000060a0a7c23 */ /* 0x000fe200080100b5 */
[----:B------:R-:W-:Y:S02]  /*a690*/  I2FP.F32.S32 R5, R5 ;  /* 0x0000000500057245 */ /* 0x000fe40000201400 */
[----:B------:R-:W-:Y:S01]  /*a6a0*/  IABS R167, R167 ;  /* 0x000000a700a77213 */ /* 0x000fe20000000000 */
[----:B------:R-:W-:Y:S01]  /*a6b0*/  FFMA.FTZ R177, R17, -UR6, R177 ;  /* 0x8000000611b17c23 */ /* 0x000fe200080100b1 */
[----:B------:R-:W-:Y:S01]  /*a6c0*/  FSEL R7, R7, -INF , !P2 ;  /* 0xff80000007077808 */ /* 0x000fe20005000000 */
[----:B------:R-:W-:Y:S01]  /*a6d0*/  FFMA.FTZ R5, R5, -UR6, R183 ;  /* 0x8000000605057c23 */ /* 0x000fe200080100b7 */
[----:B------:R-:W-:Y:S02]  /*a6e0*/  IADD3 R17, PT, PT, R232, 0x68, -R16 ;  /* 0x00000068e8117810 */ /* 0x000fe40007ffe810 */
[----:B------:R-:W-:-:S02]  /*a6f0*/  I2FP.F32.S32 R167, R167 ;  /* 0x000000a700a77245 */ /* 0x000fc40000201400 */
[----:B------:R-:W-:Y:S02]  /*a700*/  FSEL R11, R11, -INF , !P1 ;  /* 0xff8000000b0b7808 */ /* 0x000fe40004800000 */
[----:B------:R-:W-:Y:S01]  /*a710*/  FSEL R7, R7, -INF , !P5 ;  /* 0xff80000007077808 */ /* 0x000fe20006800000 */
[----:B------:R-:W-:Y:S01]  /*a720*/  FFMA.FTZ R167, R167, -UR6, R178 ;  /* 0x80000006a7a77c23 */ /* 0x000fe200080100b2 */
[----:B------:R-:W-:Y:S02]  /*a730*/  FSEL R10, R10, -INF , !P3 ;  /* 0xff8000000a0a7808 */ /* 0x000fe40005800000 */
[----:B------:R-:W-:Y:S02]  /*a740*/  IABS R17, R17 ;  /* 0x0000001100117213 */ /* 0x000fe40000000000 */
[----:B------:R-:W-:Y:S02]  /*a750*/  ISETP.GT.AND P1, PT, R15, R18, PT ;  /* 0x000000120f00720c */ /* 0x000fe40003f24270 */
[----:B------:R-:W-:-:S02]  /*a760*/  ISETP.GE.AND P2, PT, R18, R231, PT ;  /* 0x000000e71200720c */ /* 0x000fc40003f46270 */
[----:B------:R-:W-:Y:S02]  /*a770*/  ISETP.GE.AND P5, PT, R18, R230, PT ;  /* 0x000000e61200720c */ /* 0x000fe40003fa6270 */
[----:B------:R-:W-:Y:S01]  /*a780*/  ISETP.GT.AND P3, PT, R13, R18, PT ;  /* 0x000000120d00720c */ /* 0x000fe20003f64270 */
[----:B------:R-:W-:Y:S01]  /*a790*/  VIADD R18, R12, 0xffffff91 ;  /* 0xffffff910c127836 */ /* 0x000fe20000000000 */
[----:B------:R-:W-:Y:S02]  /*a7a0*/  FSEL R5, R5, -INF , !P6 ;  /* 0xff80000005057808 */ /* 0x000fe40007000000 */
[----:B------:R-:W-:Y:S02]  /*a7b0*/  I2FP.F32.S32 R17, R17 ;  /* 0x0000001100117245 */ /* 0x000fe40000201400 */
[----:B------:R-:W-:Y:S02]  /*a7c0*/  FSEL R10, R10, -INF , !P4 ;  /* 0xff8000000a0a7808 */ /* 0x000fe40006000000 */
[----:B------:R-:W-:Y:S01]  /*a7d0*/  FSEL R5, R5, -INF , !P0 ;  /* 0xff80000005057808 */ /* 0x000fe20004000000 */
[----:B------:R-:W-:Y:S01]  /*a7e0*/  FFMA.FTZ R172, R17, -UR6, R172 ;  /* 0x8000000611ac7c23 */ /* 0x000fe200080100ac */
[----:B------:R-:W-:-:S02]  /*a7f0*/  FSEL R199, R176, -INF , !P1 ;  /* 0xff800000b0c77808 */ /* 0x000fc40004800000 */
[----:B------:R-:W-:Y:S02]  /*a800*/  ISETP.GT.AND P4, PT, R15, R18, PT ;  /* 0x000000120f00720c */ /* 0x000fe40003f84270 */
[C---:B------:R-:W-:Y:S02]  /*a810*/  ISETP.GE.AND P6, PT, R18.reuse, R231, PT ;  /* 0x000000e71200720c */ /* 0x040fe40003fc6270 */
[----:B------:R-:W-:Y:S02]  /*a820*/  ISETP.GE.AND P0, PT, R18, R230, PT ;  /* 0x000000e61200720c */ /* 0x000fe40003f06270 */
[----:B------:R-:W-:Y:S01]  /*a830*/  ISETP.GT.AND P1, PT, R13, R18, PT ;  /* 0x000000120d00720c */ /* 0x000fe20003f24270 */
[----:B------:R-:W-:Y:S01]  /*a840*/  VIADD R18, R12, 0xffffff98 ;  /* 0xffffff980c127836 */ /* 0x000fe20000000000 */
[----:B------:R-:W-:Y:S02]  /*a850*/  FSEL R167, R167, -INF , !P3 ;  /* 0xff800000a7a77808 */ /* 0x000fe40005800000 */
[----:B------:R-:W-:-:S02]  /*a860*/  IADD3 R17, PT, PT, R14, 0x68, -R16 ;  /* 0x000000680e117810 */ /* 0x000fc40007ffe810 */
[----:B------:R-:W-:Y:S02]  /*a870*/  FSEL R199, R199, -INF , !P2 ;  /* 0xff800000c7c77808 */ /* 0x000fe40005000000 */
[----:B------:R-:W-:Y:S02]  /*a880*/  FSEL R167, R167, -INF , !P5 ;  /* 0xff800000a7a77808 */ /* 0x000fe40006800000 */
[----:B------:R-:W-:Y:S02]  /*a890*/  FSEL R200, R177, -INF , !P4 ;  /* 0xff800000b1c87808 */ /* 0x000fe40006000000 */
[----:B------:R-:W-:Y:S02]  /*a8a0*/  ISETP.GT.AND P2, PT, R15, R18, PT ;  /* 0x000000120f00720c */ /* 0x000fe40003f44270 */
[C---:B------:R-:W-:Y:S02]  /*a8b0*/  ISETP.GE.AND P3, PT, R18.reuse, R231, PT ;  /* 0x000000e71200720c */ /* 0x040fe40003f66270 */
[----:B------:R-:W-:-:S02]  /*a8c0*/  ISETP.GE.AND P5, PT, R18, R230, PT ;  /* 0x000000e61200720c */ /* 0x000fc40003fa6270 */
[----:B------:R-:W-:Y:S02]  /*a8d0*/  ISETP.GT.AND P4, PT, R13, R18, PT ;  /* 0x000000120d00720c */ /* 0x000fe40003f84270 */
[--C-:B------:R-:W-:Y:S02]  /*a8e0*/  IADD3 R18, PT, PT, R232, 0x67, -R16.reuse ;  /* 0x00000067e8127810 */ /* 0x100fe40007ffe810 */
[----:B------:R-:W-:Y:S02]  /*a8f0*/  IABS R17, R17 ;  /* 0x0000001100117213 */ /* 0x000fe40000000000 */
[----:B------:R-:W-:Y:S02]  /*a900*/  IADD3 R165, PT, PT, R14, 0x6f, -R16 ;  /* 0x0000006f0ea57810 */ /* 0x000fe40007ffe810 */
[----:B------:R-:W-:Y:S02]  /*a910*/  IABS R18, R18 ;  /* 0x0000001200127213 */ /* 0x000fe40000000000 */
        /* <DEDUP_REMOVED lines=10> */
[----:B------:R-:W-:-:S02]  /*a9c0*/  ISETP.GT.AND P6, PT, R15, R19, PT ;  /* 0x000000130f00720c */ /* 0x000fc40003fc4270 */
[----:B------:R-:W-:Y:S02]  /*a9d0*/  FSEL R201, R172, -INF , !P2 ;  /* 0xff800000acc97808 */ /* 0x000fe40005000000 */
[----:B------:R-:W-:Y:S02]  /*a9e0*/  FSEL R198, R174, -INF , !P4 ;  /* 0xff800000aec67808 */ /* 0x000fe40006000000 */
[----:B------:R-:W-:Y:S02]  /*a9f0*/  IABS R214, R214 ;  /* 0x000000d600d67213 */ /* 0x000fe40000000000 */
[----:B------:R-:W-:Y:S02]  /*aa00*/  IADD3 R166, PT, PT, R14, 0x67, -R16 ;  /* 0x000000670ea67810 */ /* 0x000fe40007ffe810 */
[----:B------:R-:W-:Y:S02]  /*aa10*/  FSEL R201, R201, -INF , !P3 ;  /* 0xff800000c9c97808 */ /* 0x000fe40005800000 */
[----:B------:R-:W-:-:S02]  /*aa20*/  FSEL R198, R198, -INF , !P5 ;  /* 0xff800000c6c67808 */ /* 0x000fc40006800000 */
[----:B------:R-:W-:Y:S02]  /*aa30*/  FSEL R18, R18, -INF , !P6 ;  /* 0xff80000012127808 */ /* 0x000fe40007000000 */
[----:B------:R-:W-:Y:S02]  /*aa40*/  ISETP.GT.AND P3, PT, R15, R17, PT ;  /* 0x000000110f00720c */ /* 0x000fe40003f64270 */
[C---:B------:R-:W-:Y:S02]  /*aa50*/  ISETP.GE.AND P4, PT, R17.reuse, R231, PT ;  /* 0x000000e71100720c */ /* 0x040fe40003f86270 */
[----:B------:R-:W-:Y:S02]  /*aa60*/  ISETP.GE.AND P5, PT, R17, R230, PT ;  /* 0x000000e61100720c */ /* 0x000fe40003fa6270 */
[----:B------:R-:W-:Y:S02]  /*aa70*/  ISETP.GT.AND P6, PT, R13, R17, PT ;  /* 0x000000110d00720c */ /* 0x000fe40003fc4270 */
[----:B------:R-:W-:-:S02]  /*aa80*/  IADD3 R17, PT, PT, R232, 0x5f, -R16 ;  /* 0x0000005fe8117810 */ /* 0x000fc40007ffe810 */
[----:B------:R-:W-:Y:S02]  /*aa90*/  I2FP.F32.S32 R214, R214 ;  /* 0x000000d600d67245 */ /* 0x000fe40000201400 */
[----:B------:R-:W-:Y:S02]  /*aaa0*/  FSEL R165, R165, -INF , !P1 ;  /* 0xff800000a5a57808 */ /* 0x000fe40004800000 */
[----:B------:R-:W-:Y:S01]  /*aab0*/  IABS R166, R166 ;  /* 0x000000a600a67213 */ /* 0x000fe20000000000 */
[----:B------:R-:W-:Y:S01]  /*aac0*/  FFMA.FTZ R214, R214, -UR6, R168 ;  /* 0x80000006d6d67c23 */ /* 0x000fe200080100a8 */
[----:B------:R-:W-:Y:S02]  /*aad0*/  ISETP.GE.AND P1, PT, R19, R231, PT ;  /* 0x000000e71300720c */ /* 0x000fe40003f26270 */
[----:B------:R-:W-:Y:S02]  /*aae0*/  IADD3 R20, PT, PT, R14, 0x60, -R16 ;  /* 0x000000600e147810 */ /* 0x000fe40007ffe810 */
[----:B------:R-:W-:-:S02]  /*aaf0*/  IABS R17, R17 ;  /* 0x0000001100117213 */ /* 0x000fc40000000000 */
[----:B------:R-:W-:Y:S02]  /*ab00*/  I2FP.F32.S32 R166, R166 ;  /* 0x000000a600a67245 */ /* 0x000fe40000201400 */
[----:B------:R-:W-:Y:S02]  /*ab10*/  FSEL R168, R18, -INF , !P1 ;  /* 0xff80000012a87808 */ /* 0x000fe40004800000 */
[----:B------:R-:W-:Y:S01]  /*ab20*/  IABS R18, R20 ;  /* 0x0000001400127213 */ /* 0x000fe20000000000 */
[----:B------:R-:W-:Y:S01]  /*ab30*/  FFMA.FTZ R166, R166, -UR6, R175 ;  /* 0x80000006a6a67c23 */ /* 0x000fe200080100af */
[----:B------:R-:W-:Y:S02]  /*ab40*/  I2FP.F32.S32 R17, R17 ;  /* 0x0000001100117245 */ /* 0x000fe40000201400 */
[----:B------:R-:W-:Y:S02]  /*ab50*/  ISETP.GT.AND P2, PT, R13, R19, PT ;  /* 0x000000130d00720c */ /* 0x000fe40003f44270 */
[----:B------:R-:W-:Y:S01]  /*ab60*/  I2FP.F32.S32 R18, R18 ;  /* 0x0000001200127245 */ /* 0x000fe20000201400 */
[----:B------:R-:W-:Y:S01]  /*ab70*/  FFMA.FTZ R169, R17, -UR6, R169 ;  /* 0x8000000611a97c23 */ /* 0x000fe200080100a9 */
[----:B------:R-:W-:-:S02]  /*ab80*/  FSEL R165, R165, -INF , !P0 ;  /* 0xff800000a5a57808 */ /* 0x000fc40004000000 */
[----:B------:R-:W-:Y:S01]  /*ab90*/  IADD3 R17, PT, PT, R232, 0x58, -R16 ;  /* 0x00000058e8117810 */ /* 0x000fe20007ffe810 */
[----:B------:R-:W-:Y:S01]  /*aba0*/  FFMA.FTZ R170, R18, -UR6, R170 ;  /* 0x8000000612aa7c23 */ /* 0x000fe200080100aa */
[----:B------:R-:W-:Y:S01]  /*abb0*/  ISETP.GE.AND P0, PT, R19, R230, PT ;  /* 0x000000e61300720c */ /* 0x000fe20003f06270 */
[----:B------:R-:W-:Y:S01]  /*abc0*/  VIADD R19, R12, 0xffffffa1 ;  /* 0xffffffa10c137836 */ /* 0x000fe20000000000 */
[----:B------:R-:W-:Y:S01]  /*abd0*/  FSEL R166, R166, -INF , !P2 ;  /* 0xff800000a6a67808 */ /* 0x000fe20005000000 */
[----:B------:R-:W-:Y:S01]  /*abe0*/  VIADD R18, R12, 0xffffffa8 ;  /* 0xffffffa80c127836 */ /* 0x000fe20000000000 */
[----:B------:R-:W-:Y:S02]  /*abf0*/  IABS R17, R17 ;  /* 0x0000001100117213 */ /* 0x000fe40000000000 */
[----:B------:R-:W-:Y:S02]  /*ac00*/  FSEL R166, R166, -INF , !P0 ;  /* 0xff800000a6a67808 */ /* 0x000fe40004000000 */
[----:B------:R-:W-:-:S02]  /*ac10*/  FSEL R214, R214, -INF , !P3 ;  /* 0xff800000d6d67808 */ /* 0x000fc40005800000 */
[----:B------:R-:W-:Y:S02]  /*ac20*/  ISETP.GT.AND P1, PT, R15, R19, PT ;  /* 0x000000130f00720c */ /* 0x000fe40003f24270 */
[C---:B------:R-:W-:Y:S02]  /*ac30*/  ISETP.GE.AND P2, PT, R19.reuse, R231, PT ;  /* 0x000000e71300720c */ /* 0x040fe40003f46270 */
[----:B------:R-:W-:Y:S02]  /*ac40*/  ISETP.GE.AND P0, PT, R19, R230, PT ;  /* 0x000000e61300720c */ /* 0x000fe40003f06270 */
[----:B------:R-:W-:Y:S02]  /*ac50*/  ISETP.GT.AND P3, PT, R13, R19, PT ;  /* 0x000000130d00720c */ /* 0x000fe40003f64270 */
[----:B------:R-:W-:Y:S02]  /*ac60*/  IADD3 R19, PT, PT, R14, 0x5f, -R16 ;  /* 0x0000005f0e137810 */ /* 0x000fe40007ffe810 */
[----:B------:R-:W-:-:S02]  /*ac70*/  FSEL R206, R170, -INF , !P6 ;  /* 0xff800000aace7808 */ /* 0x000fc40007000000 */
        /* <DEDUP_REMOVED lines=9> */
[----:B------:R-:W-:Y:S02]  /*ad10*/  ISETP.GT.AND P1, PT, R13, R18, PT ;  /* 0x000000120d00720c */ /* 0x000fe40003f24270 */
[--C-:B------:R-:W-:Y:S02]  /*ad20*/  IADD3 R18, PT, PT, R232, 0x57, -R16.reuse ;  /* 0x00000057e8127810 */ /* 0x100fe40007ffe810 */
[----:B------:R-:W-:Y:S02]  /*ad30*/  IADD3 R17, PT, PT, R14, 0x58, -R16 ;  /* 0x000000580e117810 */ /* 0x000fe40007ffe810 */
[----:B------:R-:W-:-:S02]  /*ad40*/  I2FP.F32.S32 R19, R19 ;  /* 0x0000001300137245 */ /* 0x000fc40000201400 */
[----:B------:R-:W-:Y:S02]  /*ad50*/  IABS R18, R18 ;  /* 0x0000001200127213 */ /* 0x000fe40000000000 */
[----:B------:R-:W-:Y:S01]  /*ad60*/  IABS R17, R17 ;  /* 0x0000001100117213 */ /* 0x000fe20000000000 */
[----:B------:R-:W-:Y:S01]  /*ad70*/  FFMA.FTZ R171, R19, -UR6, R171 ;  /* 0x8000000613ab7c23 */ /* 0x000fe200080100ab */
[----:B------:R-:W-:Y:S01]  /*ad80*/  I2FP.F32.S32 R18, R18 ;  /* 0x0000001200127245 */ /* 0x000fe20000201400 */
[----:B------:R-:W-:Y:S01]  /*ad90*/  VIADD R19, R12, 0xffffffa9 ;  /* 0xffffffa90c137836 */ /* 0x000fe20000000000 */
[----:B------:R-:W-:Y:S02]  /*ada0*/  I2FP.F32.S32 R17, R17 ;  /* 0x0000001100117245 */ /* 0x000fe40000201400 */
[----:B------:R-:W-:Y:S01]  /*adb0*/  FSEL R207, R171, -INF , !P3 ;  /* 0xff800000abcf7808 */ /* 0x000fe20005800000 */
[----:B------:R-:W-:Y:S01]  /*adc0*/  FFMA.FTZ R33, R18, -UR6, R33 ;  /* 0x8000000612217c23 */ /* 0x000fe20008010021 */
[----:B------:R-:W-:Y:S01]  /*add0*/  IADD3 R18, PT, PT, R14, 0x57, -R16 ;  /* 0x000000570e127810 */ /* 0x000fe20007ffe810 */
[----:B------:R-:W-:Y:S01]  /*ade0*/  FFMA.FTZ R34, R17, -UR6, R34 ;  /* 0x8000000611227c23 */ /* 0x000fe20008010022 */
[----:B------:R-:W-:-:S02]  /*adf0*/  IADD3 R17, PT, PT, R232, 0x50, -R16 ;  /* 0x00000050e8117810 */ /* 0x000fc40007ffe810 */
        /* <DEDUP_REMOVED lines=8> */
[----:B------:R-:W-:Y:S02]  /*ae80*/  IABS R17, R17 ;  /* 0x0000001100117213 */ /* 0x000fe40000000000 */
[----:B------:R-:W-:Y:S02]  /*ae90*/  IABS R18, R18 ;  /* 0x0000001200127213 */ /* 0x000fe40000000000 */
[----:B------:R-:W-:Y:S02]  /*aea0*/  FSEL R209, R34, -INF , !P1 ;  /* 0xff80000022d17808 */ /* 0x000fe40004800000 */
[----:B------:R-:W-:Y:S02]  /*aeb0*/  FSEL R210, R210, -INF , !P6 ;  /* 0xff800000d2d27808 */ /* 0x000fe40007000000 */
[----:B------:R-:W-:-:S02]  /*aec0*/  FSEL R209, R209, -INF , !P5 ;  /* 0xff800000d1d17808 */ /* 0x000fc40006800000 */
[----:B------:R-:W-:Y:S02]  /*aed0*/  I2FP.F32.S32 R17, R17 ;  /* 0x0000001100117245 */ /* 0x000fe40000201400 */
[----:B------:R-:W-:Y:S02]  /*aee0*/  I2FP.F32.S32 R18, R18 ;  /* 0x0000001200127245 */ /* 0x000fe40000201400 */
[----:B------:R-:W-:Y:S01]  /*aef0*/  FSEL R216, R33, -INF , !P2 ;  /* 0xff80000021d87808 */ /* 0x000fe20005000000 */
[----:B------:R-:W-:Y:S01]  /*af00*/  FFMA.FTZ R28, R17, -UR6, R28 ;  /* 0x80000006111c7c23 */ /* 0x000fe2000801001c */
[----:B------:R-:W-:Y:S01]  /*af10*/  ISETP.GT.AND P6, PT, R15, R19, PT ;  /* 0x000000130f00720c */ /* 0x000fe20003fc4270 */
[----:B------:R-:W-:Y:S01]  /*af20*/  FFMA.FTZ R35, R18, -UR6, R35 ;  /* 0x8000000612237c23 */ /* 0x000fe20008010023 */
[C---:B------:R-:W-:Y:S01]  /*af30*/  ISETP.GE.AND P1, PT, R19.reuse, R231, PT ;  /* 0x000000e71300720c */ /* 0x040fe20003f26270 */
[----:B------:R-:W-:Y:S01]  /*af40*/  VIADD R17, R12, 0xffffffb1 ;  /* 0xffffffb10c117836 */ /* 0x000fe20000000000 */
[----:B------:R-:W-:-:S02]  /*af50*/  ISETP.GE.AND P5, PT, R19, R230, PT ;  /* 0x000000e61300720c */ /* 0x000fc40003fa6270 */
[----:B------:R-:W-:Y:S02]  /*af60*/  ISETP.GT.AND P2, PT, R13, R19, PT ;  /* 0x000000130d00720c */ /* 0x000fe40003f44270 */
[--C-:B------:R-:W-:Y:S02]  /*af70*/  IADD3 R19, PT, PT, R232, 0x4f, -R16.reuse ;  /* 0x0000004fe8137810 */ /* 0x100fe40007ffe810 */
[----:B------:R-:W-:Y:S02]  /*af80*/  FSEL R28, R28, -INF , !P6 ;  /* 0xff8000001c1c7808 */ /* 0x000fe40007000000 */
[----:B------:R-:W-:Y:S02]  /*af90*/  IABS R18, R19 ;  /* 0x0000001300127213 */ /* 0x000fe40000000000 */
[----:B------:R-:W-:Y:S02]  /*afa0*/  IADD3 R19, PT, PT, R14, 0x50, -R16 ;  /* 0x000000500e137810 */ /* 0x000fe40007ffe810 */
[----:B------:R-:W-:-:S02]  /*afb0*/  I2FP.F32.S32 R18, R18 ;  /* 0x0000001200127245 */ /* 0x000fc40000201400 */
[----:B------:R-:W-:Y:S02]  /*afc0*/  IABS R19, R19 ;  /* 0x0000001300137213 */ /* 0x000fe40000000000 */
[----:B------:R-:W-:Y:S01]  /*afd0*/  FSEL R216, R216, -INF , !P3 ;  /* 0xff800000d8d87808 */ /* 0x000fe20005800000 */
[----:B------:R-:W-:Y:S01]  /*afe0*/  FFMA.FTZ R29, R18, -UR6, R29 ;  /* 0x80000006121d7c23 */ /* 0x000fe2000801001d */
[----:B------:R-:W-:Y:S02]  /*aff0*/  FSEL R217, R35, -INF , !P4 ;  /* 0xff80000023d97808 */ /* 0x000fe40006000000 */
[----:B------:R-:W-:Y:S02]  /*b000*/  FSEL R196, R28, -INF , !P1 ;  /* 0xff8000001cc47808 */ /* 0x000fe40004800000 */
[----:B------:R-:W-:Y:S02]  /*b010*/  ISETP.GT.AND P3, PT, R15, R17, PT ;  /* 0x000000110f00720c */ /* 0x000fe40003f64270 */
[----:B------:R-:W-:-:S02]  /*b020*/  ISETP.GE.AND P4, PT, R17, R231, PT ;  /* 0x000000e71100720c */ /* 0x000fc40003f86270 */
[----:B------:R-:W-:Y:S02]  /*b030*/  ISETP.GE.AND P6, PT, R17, R230, PT ;  /* 0x000000e61100720c */ /* 0x000fe40003fc6270 */
[----:B------:R-:W-:Y:S02]  /*b040*/  ISETP.GT.AND P1, PT, R13, R17, PT ;  /* 0x000000110d00720c */ /* 0x000fe40003f24270 */
[C-C-:B------:R-:W-:Y:S02]  /*b050*/  IADD3 R18, PT, PT, R14.reuse, 0x4f, -R16.reuse ;  /* 0x0000004f0e127810 */ /* 0x140fe40007ffe810 */
[----:B------:R-:W-:Y:S02]  /*b060*/  I2FP.F32.S32 R19, R19 ;  /* 0x0000001300137245 */ /* 0x000fe40000201400 */
[C-C-:B------:R-:W-:Y:S02]  /*b070*/  IADD3 R17, PT, PT, R14.reuse, 0x48, -R16.reuse ;  /* 0x000000480e117810 */ /* 0x140fe40007ffe810 */
[----:B------:R-:W-:Y:S01]  /*b080*/  IADD3 R14, PT, PT, R14, 0x47, -R16 ;  /* 0x000000470e0e7810 */ /* 0x000fe20007ffe810 */
[----:B------:R-:W-:Y:S01]  /*b090*/  FFMA.FTZ R30, R19, -UR6, R30 ;  /* 0x80000006131e7c23 */ /* 0x000fe2000801001e */
[--C-:B------:R-:W-:Y:S01]  /*b0a0*/  IADD3 R20, PT, PT, R232, 0x48, -R16.reuse ;  /* 0x00000048e8147810 */ /* 0x100fe20007ffe810 */
[----:B------:R-:W-:Y:S01]  /*b0b0*/  VIADD R19, R12, 0xffffffb8 ;  /* 0xffffffb80c137836 */ /* 0x000fe20000000000 */
[----:B------:R-:W-:Y:S01]  /*b0c0*/  IADD3 R16, PT, PT, R232, 0x47, -R16 ;  /* 0x00000047e8107810 */ /* 0x000fe20007ffe810 */
[----:B------:R-:W-:Y:S01]  /*b0d0*/  VIADD R12, R12, 0xffffffb9 ;  /* 0xffffffb90c0c7836 */ /* 0x000fe20000000000 */
[----:B------:R-:W-:-:S02]  /*b0e0*/  IABS R20, R20 ;  /* 0x0000001400147213 */ /* 0x000fc40000000000 */
[----:B------:R-:W-:Y:S02]  /*b0f0*/  IABS R16, R16 ;  /* 0x0000001000107213 */ /* 0x000fe40000000000 */
[----:B------:R-:W-:Y:S02]  /*b100*/  I2FP.F32.S32 R20, R20 ;  /* 0x0000001400147245 */ /* 0x000fe40000201400 */
[----:B------:R-:W-:Y:S02]  /*b110*/  I2FP.F32.S32 R16, R16 ;  /* 0x0000001000107245 */ /* 0x000fe40000201400 */
[----:B------:R-:W-:Y:S01]  /*b120*/  FSEL R30, R30, -INF , !P2 ;  /* 0xff8000001e1e7808 */ /* 0x000fe20005000000 */
[----:B------:R-:W-:Y:S01]  /*b130*/  FFMA.FTZ R20, R20, -UR6, R24 ;  /* 0x8000000614147c23 */ /* 0x000fe20008010018 */
[----:B------:R-:W-:Y:S01]  /*b140*/  FSEL R29, R29, -INF , !P3 ;  /* 0xff8000001d1d7808 */ /* 0x000fe20005800000 */
[----:B------:R-:W-:Y:S01]  /*b150*/  FFMA.FTZ R16, R16, -UR6, R25 ;  /* 0x8000000610107c23 */ /* 0x000fe20008010019 */
[----:B------:R-:W-:-:S02]  /*b160*/  ISETP.GT.AND P2, PT, R15, R19, PT ;  /* 0x000000130f00720c */ /* 0x000fc40003f44270 */
[----:B------:R-:W-:Y:S02]  /*b170*/  ISETP.GT.AND P3, PT, R15, R12, PT ;  /* 0x0000000c0f00720c */ /* 0x000fe40003f64270 */
[----:B------:R-:W-:Y:S02]  /*b180*/  FMNMX3.FTZ R15, R164, R8, R9, !PT ;  /* 0x00000008a40f7276 */ /* 0x000fe40007810009 */
[----:B------:R-:W-:Y:S02]  /*b190*/  FSEL R20, R20, -INF , !P2 ;  /* 0xff80000014147808 */ /* 0x000fe40005000000 */
[----:B------:R-:W-:Y:S02]  /*b1a0*/  FMNMX3.FTZ R15, R15, R11, R10, !PT ;  /* 0x0000000b0f0f7276 */ /* 0x000fe4000781000a */
[----:B------:R-:W-:Y:S02]  /*b1b0*/  FSEL R16, R16, -INF , !P3 ;  /* 0xff80000010107808 */ /* 0x000fe40005800000 */
[----:B------:R-:W-:-:S02]  /*b1c0*/  IABS R17, R17 ;  /* 0x0000001100117213 */ /* 0x000fc40000000000 */
[C---:B------:R-:W-:Y:S02]  /*b1d0*/  ISETP.GT.AND P2, PT, R13.reuse, R19, PT ;  /* 0x000000130d00720c */ /* 0x040fe40003f44270 */
[----:B------:R-:W-:Y:S02]  /*b1e0*/  ISETP.GT.AND P3, PT, R13, R12, PT ;  /* 0x0000000c0d00720c */ /* 0x000fe40003f64270 */
[----:B------:R-:W-:Y:S02]  /*b1f0*/  FMNMX3.FTZ R15, R15, R199, R200, !PT ;  /* 0x000000c70f0f7276 */ /* 0x000fe400078100c8 */
[----:B------:R-:W-:Y:S02]  /*b200*/  FMNMX3.FTZ R13, R3, R6, R4, !PT ;  /* 0x00000006030d7276 */ /* 0x000fe40007810004 */
[----:B------:R-:W-:Y:S02]  /*b210*/  IABS R18, R18 ;  /* 0x0000001200127213 */ /* 0x000fe40000000000 */
[----:B------:R-:W-:-:S02]  /*b220*/  I2FP.F32.S32 R17, R17 ;  /* 0x0000001100117245 */ /* 0x000fc40000201400 */
[----:B------:R-:W-:Y:S02]  /*b230*/  FMNMX3.FTZ R15, R15, R201, R168, !PT ;  /* 0x000000c90f0f7276 */ /* 0x000fe400078100a8 */
[----:B------:R-:W-:Y:S01]  /*b240*/  FMNMX3.FTZ R13, R13, R7, R5, !PT ;  /* 0x000000070d0d7276 */ /* 0x000fe20007810005 */
[----:B------:R-:W-:Y:S01]  /*b250*/  FFMA.FTZ R17, R17, -UR6, R26 ;  /* 0x8000000611117c23 */ /* 0x000fe2000801001a */
[----:B------:R-:W-:Y:S02]  /*b260*/  I2FP.F32.S32 R18, R18 ;  /* 0x0000001200127245 */ /* 0x000fe40000201400 */
[----:B------:R-:W-:Y:S02]  /*b270*/  FSEL R197, R29, -INF , !P4 ;  /* 0xff8000001dc57808 */ /* 0x000fe40006000000 */
[----:B------:R-:W-:Y:S01]  /*b280*/  IABS R14, R14 ;  /* 0x0000000e000e7213 */ /* 0x000fe20000000000 */
[----:B------:R-:W-:Y:S01]  /*b290*/  FFMA.FTZ R18, R18, -UR6, R31 ;  /* 0x8000000612127c23 */ /* 0x000fe2000801001f */
[----:B------:R-:W-:-:S02]  /*b2a0*/  ISETP.GE.AND P4, PT, R19, R231, PT ;  /* 0x000000e71300720c */ /* 0x000fc40003f86270 */
[----:B------:R-:W-:Y:S02]  /*b2b0*/  FMNMX3.FTZ R15, R15, R214, R208, !PT ;  /* 0x000000d60f0f7276 */ /* 0x000fe400078100d0 */
[----:B------:R-:W-:Y:S02]  /*b2c0*/  FMNMX3.FTZ R13, R13, R167, R165, !PT ;  /* 0x000000a70d0d7276 */ /* 0x000fe400078100a5 */
[----:B------:R-:W-:Y:S02]  /*b2d0*/  I2FP.F32.S32 R14, R14 ;  /* 0x0000000e000e7245 */ /* 0x000fe40000201400 */
[----:B------:R-:W-:Y:S02]  /*b2e0*/  FSEL R179, R20, -INF , !P4 ;  /* 0xff80000014b37808 */ /* 0x000fe40006000000 */
[----:B------:R-:W-:Y:S01]  /*b2f0*/  FMNMX3.FTZ R15, R15, R210, R216, !PT ;  /* 0x000000d20f0f7276 */ /* 0x000fe200078100d8 */
[----:B------:R-:W-:Y:S01]  /*b300*/  FFMA.FTZ R14, R14, -UR6, R27 ;  /* 0x800000060e0e7c23 */ /* 0x000fe2000801001b */
[----:B------:R-:W-:-:S02]  /*b310*/  ISETP.GE.AND P4, PT, R12, R231, PT ;  /* 0x000000e70c00720c */ /* 0x000fc40003f86270 */
[----:B------:R-:W-:Y:S02]  /*b320*/  FMNMX3.FTZ R13, R13, R198, R166, !PT ;  /* 0x000000c60d0d7276 */ /* 0x000fe400078100a6 */
[----:B------:R-:W-:Y:S02]  /*b330*/  FSEL R175, R17, -INF , !P2 ;  /* 0xff80000011af7808 */ /* 0x000fe40005000000 */
[----:B------:R-:W-:Y:S02]  /*b340*/  ISETP.GE.AND P2, PT, R12, R230, PT ;  /* 0x000000e60c00720c */ /* 0x000fe40003f46270 */
[----:B------:R-:W-:Y:S02]  /*b350*/  FMNMX3.FTZ R12, R15, R196, R197, !PT ;  /* 0x000000c40f0c7276 */ /* 0x000fe400078100c5 */
[----:B------:R-:W-:Y:S02]  /*b360*/  FSEL R176, R18, -INF , !P1 ;  /* 0xff80000012b07808 */ /* 0x000fe40004800000 */
[----:B------:R-:W-:-:S02]  /*b370*/  FSEL R178, R16, -INF , !P4 ;  /* 0xff80000010b27808 */ /* 0x000fc40006000000 */
[----:B------:R-:W-:Y:S02]  /*b380*/  FSEL R217, R217, -INF , !P0 ;  /* 0xff800000d9d97808 */ /* 0x000fe40004000000 */
[----:B------:R-:W-:Y:S01]  /*b390*/  FMNMX3.FTZ R15, R13, R206, R207, !PT ;  /* 0x000000ce0d0f7276 */ /* 0x000fe200078100cf */
[----:B------:R-:W-:Y:S01]  /*b3a0*/  IMAD.U32 R13, RZ, RZ, UR24 ;  /* 0x00000018ff0d7e24 */ /* 0x000fe2000f8e00ff */
[----:B------:R-:W-:Y:S01]  /*b3b0*/  ISETP.GE.AND P1, PT, R19, R230, PT ;  /* 0x000000e61300720c */ /* 0x000fe20003f26270 */
[----:B------:R-:W-:Y:S01]  /*b3c0*/  UIADD3 UR24, UPT, UPT, UR24, 0x1, URZ ;  /* 0x0000000118187890 */ /* 0x000fe2000fffe0ff */
[----:B------:R-:W-:Y:S02]  /*b3d0*/  FMNMX3.FTZ R12, R12, R179, R178, !PT ;  /* 0x000000b30c0c7276 */ /* 0x000fe400078100b2 */
[----:B------:R-:W-:Y:S02]  /*b3e0*/  FSEL R174, R14, -INF , !P3 ;  /* 0xff8000000eae7808 */ /* 0x000fe40005800000 */
[----:B------:R-:W-:Y:S01]  /*b3f0*/  FSEL R177, R30, -INF , !P5 ;  /* 0xff8000001eb17808 */ /* 0x000fe20006800000 */
[----:B------:R-:W2:Y:S01]  /*b400*/  SHFL.BFLY PT, R14, R12, 0x2, 0x1f ;  /* 0x0c401f000c0e7f89 */ /* 0x000ea200000e0000 */
[----:B------:R-:W-:-:S02]  /*b410*/  FSEL R176, R176, -INF , !P6 ;  /* 0xff800000b0b07808 */ /* 0x000fc40007000000 */
[----:B------:R-:W-:Y:S02]  /*b420*/  FMNMX3.FTZ R15, R15, R209, R217, !PT ;  /* 0x000000d10f0f7276 */ /* 0x000fe400078100d9 */
[----:B------:R-:W-:Y:S02]  /*b430*/  FSEL R175, R175, -INF , !P1 ;  /* 0xff800000afaf7808 */ /* 0x000fe40004800000 */
[----:B------:R-:W-:Y:S02]  /*b440*/  FSEL R174, R174, -INF , !P2 ;  /* 0xff800000aeae7808 */ /* 0x000fe40005000000 */
[----:B------:R-:W-:Y:S02]  /*b450*/  FMNMX3.FTZ R15, R15, R177, R176, !PT ;  /* 0x000000b10f0f7276 */ /* 0x000fe400078100b0 */
[----:B------:R-:W-:Y:S02]  /*b460*/  LOP3.LUT R13, R13, UR31, R247, 0x96, !PT ;  /* 0x0000001f0d0d7c12 */ /* 0x000fe4000f8e96f7 */
[----:B------:R-:W-:-:S02]  /*b470*/  FMNMX3.FTZ R15, R15, R175, R174, !PT ;  /* 0x000000af0f0f7276 */ /* 0x000fc400078100ae */
[----:B------:R-:W-:Y:S01]  /*b480*/  LEA R172, R2, UR5, 0x1 ;  /* 0x0000000502ac7c11 */ /* 0x000fe2000f8e08ff */
[----:B------:R-:W-:Y:S02]  /*b490*/  IMAD.WIDE.U32 R202, R13, -0x326172a9, RZ ;  /* 0xcd9e8d570dca7825 */ /* 0x000fe400078e00ff */
[----:B------:R-:W3:Y:S02]  /*b4a0*/  SHFL.BFLY PT, R13, R15, 0x2, 0x1f ;  /* 0x0c401f000f0d7f89 */ /* 0x000ee400000e0000 */
[----:B------:R-:W-:Y:S01]  /*b4b0*/  VIADD R192, R172, 0x10040 ;  /* 0x00010040acc07836 */ /* 0x000fe20000000000 */
[----:B------:R-:W-:Y:S02]  /*b4c0*/  LOP3.LUT R16, R250, UR4, R203, 0x96, !PT ;  /* 0x00000004fa107c12 */ /* 0x000fe4000f8e96cb */
[----:B------:R-:W-:Y:S02]  /*b4d0*/  LOP3.LUT R202, R202, UR11, R239, 0x96, !PT ;  /* 0x0000000bcaca7c12 */ /* 0x000fe4000f8e96ef */
[----:B--2---:R-:W-:Y:S01]  /*b4e0*/  FMNMX.FTZ R12, R12, R14, !PT ;  /* 0x0000000e0c0c7209 */ /* 0x004fe20007810000 */
[----:B------:R-:W-:-:S04]  /*b4f0*/  IMAD.WIDE.U32 R16, R16, -0x2daee0ad, RZ ;  /* 0xd2511f5310107825 */ /* 0x000fc800078e00ff */
[----:B------:R-:W-:Y:S01]  /*b500*/  IMAD.WIDE.U32 R202, R202, -0x2daee0ad, RZ ;  /* 0xd2511f53caca7825 */ /* 0x000fe200078e00ff */
[----:B------:R-:W-:Y:S01]  /*b510*/  LOP3.LUT R14, R244, UR22, R17, 0x96, !PT ;  /* 0x00000016f40e7c12 */ /* 0x000fe2000f8e9611 */
[----:B------:R-:W2:Y:S03]  /*b520*/  SHFL.BFLY PT, R181, R12, 0x1, 0x1f ;  /* 0x0c201f000cb57f89 */ /* 0x000ea600000e0000 */
        /* <DEDUP_REMOVED lines=16> */
[----:B------:R-:W-:Y:S01]  /*b630*/  IMAD.MOV.U32 R12, RZ, RZ, R18 ;  /* 0x000000ffff0c7224 */ /* 0x000fe200078e0012 */
[C---:B------:R-:W-:Y:S02]  /*b640*/  PRMT R15, R18.reuse, 0x7773, RZ ;  /* 0x00007773120f7816 */ /* 0x040fe400000000ff */
[C---:B------:R-:W-:Y:S02]  /*b650*/  PRMT R17, R18.reuse, 0x7772, RZ ;  /* 0x0000777212117816 */ /* 0x040fe400000000ff */
[----:B------:R-:W-:Y:S02]  /*b660*/  PRMT R16, R18, 0x7771, RZ ;  /* 0x0000777112107816 */ /* 0x000fe400000000ff */
[----:B------:R-:W1:Y:S01]  /*b670*/  LDC R18, c[0x0][0x4f8] ;  /* 0x00013e00ff127b82 */ /* 0x000e620000000800 */
[----:B---3--:R-:W-:Y:S02]  /*b680*/  FMNMX.FTZ R180, R13, R180, !PT ;  /* 0x000000b40db47209 */ /* 0x008fe40007810000 */
[----:B------:R-:W-:-:S02]  /*b690*/  FSEL R195, R195, RZ, P1 ;  /* 0x000000ffc3c37208 */ /* 0x000fc40000800000 */
[C---:B------:R-:W-:Y:S01]  /*b6a0*/  FSETP.NEU.FTZ.AND P0, PT, R180.reuse, -INF , PT ;  /* 0xff800000b400780b */ /* 0x040fe20003f1d000 */
[----:B------:R-:W-:Y:S01]  /*b6b0*/  FMUL.FTZ R194, R180, UR23 ;  /* 0x00000017b4c27c20 */ /* 0x000fe20008410000 */
[----:B------:R-:W-:Y:S01]  /*b6c0*/  LOP3.LUT R14, R12, 0xff, RZ, 0xc0, !PT ;  /* 0x000000ff0c0e7812 */ /* 0x000fe200078ec0ff */
[--C-:B------:R-:W-:Y:S01]  /*b6d0*/  FFMA.FTZ R183, R11, UR23, -R195.reuse ;  /* 0x000000170bb77c23 */ /* 0x100fe200080108c3 */
[----:B------:R-:W-:Y:S01]  /*b6e0*/  FSEL R11, R181, RZ, P1 ;  /* 0x000000ffb50b7208 */ /* 0x000fe20000800000 */
[--C-:B------:R-:W-:Y:S01]  /*b6f0*/  FFMA.FTZ R182, R10, UR23, -R195.reuse ;  /* 0x000000170ab67c23 */ /* 0x100fe200080108c3 */
[----:B------:R-:W-:Y:S01]  /*b700*/  FSEL R194, R194, RZ, P0 ;  /* 0x000000ffc2c27208 */ /* 0x000fe20000000000 */
[--C-:B------:R-:W-:Y:S01]  /*b710*/  FFMA.FTZ R187, R8, UR23, -R195.reuse ;  /* 0x0000001708bb7c23 */ /* 0x100fe200080108c3 */
[----:B------:R-:W-:Y:S01]  /*b720*/  R2P PR, R213, 0x6 ;  /* 0x00000006d5007804 */ /* 0x000fe20000000000 */
[----:B------:R-:W-:Y:S01]  /*b730*/  FFMA.FTZ R186, R9, UR23, -R195 ;  /* 0x0000001709ba7c23 */ /* 0x000fe200080108c3 */
[----:B------:R-:W-:Y:S01]  /*b740*/  PRMT R16, R14, 0x5410, R16 ;  /* 0x000054100e107816 */ /* 0x000fe20000000010 */
[--C-:B------:R-:W-:Y:S01]  /*b750*/  FFMA.FTZ R6, R6, UR23, -R194.reuse ;  /* 0x0000001706067c23 */ /* 0x100fe200080108c2 */
[----:B------:R-:W-:Y:S01]  /*b760*/  FSEL R10, R180, RZ, P0 ;  /* 0x000000ffb40a7208 */ /* 0x000fe20000000000 */
[--C-:B------:R-:W-:Y:S01]  /*b770*/  FFMA.FTZ R188, R7, UR23, -R194.reuse ;  /* 0x0000001707bc7c23 */ /* 0x100fe200080108c2 */
[--C-:B------:R-:W-:Y:S01]  /*b780*/  FFMA.FTZ R7, R5, UR23, -R194.reuse ;  /* 0x0000001705077c23 */ /* 0x100fe200080108c2 */
[----:B------:R2:W-:Y:S01]  /*b790*/  MUFU.EX2 R2, R6 ;  /* 0x0000000600027308 */ /* 0x0005e20000000800 */
[----:B------:R-:W-:Y:S01]  /*b7a0*/  FFMA.FTZ R189, R4, UR23, -R194 ;  /* 0x0000001704bd7c23 */ /* 0x000fe200080108c2 */
[----:B------:R-:W-:Y:S01]  /*b7b0*/  FADD.FTZ R5, R3, -R10 ;  /* 0x8000000a03057221 */ /* 0x000fe20000010000 */
[----:B------:R-:W-:Y:S01]  /*b7c0*/  LOP3.LUT R12, R202, UR7, R19, 0x96, !PT ;  /* 0x00000007ca0c7c12 */ /* 0x000fe2000f8e9613 */
[----:B------:R-:W-:Y:S01]  /*b7d0*/  MUFU.EX2 R187, R187 ;  /* 0x000000bb00bb7308 */ /* 0x000fe20000000800 */
[----:B-1----:R-:W-:Y:S01]  /*b7e0*/  LOP3.LUT R18, R18, 0xff, RZ, 0xc0, !PT ;  /* 0x000000ff12127812 */ /* 0x002fe200078ec0ff */
[----:B------:R-:W-:Y:S01]  /*b7f0*/  FFMA.FTZ R200, R200, UR23, -R195 ;  /* 0x00000017c8c87c23 */ /* 0x000fe200080108c3 */
[----:B------:R-:W-:Y:S01]  /*b800*/  SEL R191, R0, 0xffffffe0, !P1 ;  /* 0xffffffe000bf7807 */ /* 0x000fe20004800000 */
[----:B------:R-:W-:Y:S01]  /*b810*/  FMUL.FTZ R0, R5, UR23 ;  /* 0x0000001705007c20 */ /* 0x000fe20008410000 */
[----:B------:R-:W-:Y:S01]  /*b820*/  PRMT R17, R17, 0x5410, R15 ;  /* 0x0000541011117816 */ /* 0x000fe2000000000f */
[----:B------:R-:W-:Y:S01]  /*b830*/  IMAD R173, R18, 0x10000, R18 ;  /* 0x0001000012ad7824 */ /* 0x000fe200078e0212 */
[C---:B------:R-:W-:Y:S01]  /*b840*/  LOP3.LUT R15, R12.reuse, 0xffff, RZ, 0xc0, !PT ;  /* 0x0000ffff0c0f7812 */ /* 0x040fe200078ec0ff */
[----:B------:R-:W1:Y:S01]  /*b850*/  MUFU.EX2 R186, R186 ;  /* 0x000000ba00ba7308 */ /* 0x000e620000000800 */
[----:B------:R-:W-:Y:S01]  /*b860*/  PRMT R13, R12, 0x7632, R13 ;  /* 0x000076320c0d7816 */ /* 0x000fe2000000000d */
[----:B--2---:R-:W-:Y:S01]  /*b870*/  FADD.FTZ R6, R164, -R11 ;  /* 0x8000000ba4067221 */ /* 0x004fe20000010000 */
[----:B------:R-:W-:Y:S01]  /*b880*/  LOP3.LUT R14, R12, 0xff, RZ, 0xc0, !PT ;  /* 0x000000ff0c0e7812 */ /* 0x000fe200078ec0ff */
[----:B------:R-:W-:Y:S01]  /*b890*/  MUFU.EX2 R183, R183 ;  /* 0x000000b700b77308 */ /* 0x000fe20000000800 */
[----:B------:R-:W-:Y:S01]  /*b8a0*/  SHF.R.U32.HI R12, RZ, 0x18, R12 ;  /* 0x00000018ff0c7819 */ /* 0x000fe2000001160c */
[----:B------:R-:W-:Y:S01]  /*b8b0*/  FMUL.FTZ R6, R6, UR23 ;  /* 0x0000001706067c20 */ /* 0x000fe20008410000 */
[----:B------:R-:W-:Y:S01]  /*b8c0*/  SHF.R.U32.HI R8, RZ, 0x8, R15 ;  /* 0x00000008ff087819 */ /* 0x000fe2000001160f */
[----:B------:R-:W2:Y:S01]  /*b8d0*/  MUFU.EX2 R182, R182 ;  /* 0x000000b600b67308 */ /* 0x000ea20000000800 */
[----:B------:R-:W-:Y:S01]  /*b8e0*/  LOP3.LUT R13, R13, 0xff, RZ, 0xc0, !PT ;  /* 0x000000ff0d0d7812 */ /* 0x000fe200078ec0ff */
[----:B------:R-:W-:Y:S01]  /*b8f0*/  IMAD.IADD R193, R172, 0x1, R191 ;  /* 0x00000001acc17824 */ /* 0x000fe200078e02bf */
[----:B------:R-:W-:Y:S01]  /*b900*/  PRMT R8, R14, 0x5410, R8 ;  /* 0x000054100e087816 */ /* 0x000fe20000000008 */
[----:B------:R-:W3:Y:S01]  /*b910*/  MUFU.EX2 R190, R6 ;  /* 0x0000000600be7308 */ /* 0x000ee20000000800 */
[----:B------:R-:W-:Y:S01]  /*b920*/  PRMT R9, R13, 0x5410, R12 ;  /* 0x000054100d097816 */ /* 0x000fe2000000000c */
[----:B------:R-:W-:Y:S01]  /*b930*/  FFMA.FTZ R205, R167, UR23, -R194 ;  /* 0x00000017a7cd7c23 */ /* 0x000fe200080108c2 */
[----:B------:R-:W-:Y:S01]  /*b940*/  LDSM.16.MT88.4 R20, [R193+0x10000] ;  /* 0x01000000c114783b */ /* 0x000fe20000004200 */
[----:B------:R-:W-:Y:S01]  /*b950*/  MUFU.EX2 R188, R188 ;  /* 0x000000bc00bc7308 */ /* 0x000fe20000000800 */
[--C-:B------:R-:W-:Y:S01]  /*b960*/  HSET2.LE.AND R4, R8, R173.reuse, PT ;  /* 0x000000ad08047233 */ /* 0x100fe20003803000 */
[----:B------:R-:W-:Y:S01]  /*b970*/  FFMA.FTZ R214, R214, UR23, -R195 ;  /* 0x00000017d6d67c23 */ /* 0x000fe200080108c3 */
[--C-:B------:R-:W-:Y:S01]  /*b980*/  HSET2.LE.AND R5, R9, R173.reuse, PT ;  /* 0x000000ad09057233 */ /* 0x100fe20003803000 */
[----:B------:R4:W5:Y:S01]  /*b990*/  MUFU.EX2 R3, R7 ;  /* 0x0000000700037308 */ /* 0x0009620000000800 */
[----:B-1----:R-:W-:Y:S01]  /*b9a0*/  F2FP.BF16.F32.PACK_AB R9, R186, R187 ;  /* 0x000000bbba09723e */ /* 0x002fe200000010ff */
[----:B------:R-:W-:Y:S01]  /*b9b0*/  LDSM.16.MT88.4 R12, [R172+0x10000] ;  /* 0x01000000ac0c783b */ /* 0x000fe20000004200 */
[----:B--2---:R-:W-:Y:S01]  /*b9c0*/  F2FP.BF16.F32.PACK_AB R11, R182, R183 ;  /* 0x000000b7b60b723e */ /* 0x004fe200000010ff */
[----:B------:R-:W1:Y:S01]  /*b9d0*/  MUFU.EX2 R189, R189 ;  /* 0x000000bd00bd7308 */ /* 0x000e620000000800 */
[----:B------:R-:W-:Y:S01]  /*b9e0*/  LOP3.LUT R4, R9, R4, RZ, 0xc0, !PT ;  /* 0x0000000409047212 */ /* 0x000fe200078ec0ff */
[-C--:B---3--:R-:W-:Y:S01]  /*b9f0*/  FMUL.FTZ R24, R144, R190.reuse ;  /* 0x000000be90187220 */ /* 0x088fe20000410000 */
[--C-:B------:R-:W-:Y:S01]  /*ba00*/  HSET2.LE.AND R6, R16, R173.reuse, PT ;  /* 0x000000ad10067233 */ /* 0x100fe20003803000 */
[----:B------:R-:W-:Y:S01]  /*ba10*/  VIADD R16, R172, 0x10000 ;  /* 0x00010000ac107836 */ /* 0x000fe20000000000 */
[----:B------:R-:W2:Y:S01]  /*ba20*/  MUFU.EX2 R0, R0 ;  /* 0x0000000000007308 */ /* 0x000ea20000000800 */
[-C--:B------:R-:W-:Y:S01]  /*ba30*/  FMUL.FTZ R25, R145, R190.reuse ;  /* 0x000000be91197220 */ /* 0x080fe20000410000 */
[----:B------:R-:W-:Y:S01]  /*ba40*/  FMUL.FTZ R140, R140, R190 ;  /* 0x000000be8c8c7220 */ /* 0x000fe20000410000 */
[----:B------:R-:W-:Y:S01]  /*ba50*/  @P2 VIADD R192, R16, 0xffffffc0 ;  /* 0xffffffc010c02836 */ /* 0x000fe20000000000 */
[----:B------:R-:W-:Y:S01]  /*ba60*/  LOP3.LUT R6, R11, R6, RZ, 0xc0, !PT ;  /* 0x000000060b067212 */ /* 0x000fe200078ec0ff */
[----:B------:R-:W-:Y:S01]  /*ba70*/  FMUL.FTZ R141, R141, R190 ;  /* 0x000000be8d8d7220 */ /* 0x000fe20000410000 */
[----:B----4-:R-:W-:Y:S01]  /*ba80*/  LOP3.LUT R7, R17, 0xff00ff, RZ, 0xc0, !PT ;  /* 0x00ff00ff11077812 */ /* 0x010fe200078ec0ff */
[----:B------:R-:W-:Y:S01]  /*ba90*/  IMAD.IADD R191, R191, 0x1, R192 ;  /* 0x00000001bfbf7824 */ /* 0x000fe200078e02c0 */
[----:B------:R-:W3:Y:S01]  /*baa0*/  LDSM.16.MT88.4 R28, [R192] ;  /* 0x00000000c01c783b */ /* 0x000ee20000004200 */
[----:B-----5:R-:W-:Y:S01]  /*bab0*/  F2FP.BF16.F32.PACK_AB R10, R3, R188 ;  /* 0x000000bc030a723e */ /* 0x020fe200000010ff */
[-C--:B------:R-:W-:Y:S01]  /*bac0*/  FMUL.FTZ R44, R44, R190.reuse ;  /* 0x000000be2c2c7220 */ /* 0x080fe20000410000 */
[----:B------:R-:W-:Y:S01]  /*bad0*/  HSET2.LE.AND R7, R7, R173, PT ;  /* 0x000000ad07077233 */ /* 0x000fe20003803000 */
[----:B------:R-:W-:Y:S01]  /*bae0*/  FMUL.FTZ R45, R45, R190 ;  /* 0x000000be2d2d7220 */ /* 0x000fe20000410000 */
[----:B-1----:R-:W-:Y:S01]  /*baf0*/  F2FP.BF16.F32.PACK_AB R8, R189, R2 ;  /* 0x00000002bd08723e */ /* 0x002fe200000010ff */
[-C--:B--2---:R-:W-:Y:S01]  /*bb00*/  FMUL.FTZ R26, R146, R0.reuse ;  /* 0x00000000921a7220 */ /* 0x084fe20000410000 */
[-C--:B------:R-:W-:Y:S01]  /*bb10*/  FMUL.FTZ R27, R147, R0.reuse ;  /* 0x00000000931b7220 */ /* 0x080fe20000410000 */
[----:B------:R-:W-:Y:S01]  /*bb20*/  LOP3.LUT R7, R10, R7, RZ, 0xc0, !PT ;  /* 0x000000070a077212 */ /* 0x000fe200078ec0ff */
[-C--:B------:R-:W-:Y:S01]  /*bb30*/  FMUL.FTZ R142, R142, R0.reuse ;  /* 0x000000008e8e7220 */ /* 0x080fe20000410000 */
[----:B------:R-:W-:Y:S01]  /*bb40*/  LOP3.LUT R5, R8, R5, RZ, 0xc0, !PT ;  /* 0x0000000508057212 */ /* 0x000fe200078ec0ff */
[-C--:B------:R-:W-:Y:S01]  /*bb50*/  FMUL.FTZ R143, R143, R0.reuse ;  /* 0x000000008f8f7220 */ /* 0x080fe20000410000 */
        /* <DEDUP_REMOVED lines=10> */
[----:B------:R-:W1:Y:S01]  /*bc00*/  LDSM.16.MT88.4 R144, [R192+0x2000] ;  /* 0x00200000c090783b */ /* 0x000e620000004200 */
[-C--:B------:R-:W-:Y:S01]  /*bc10*/  FMUL.FTZ R60, R60, R190.reuse ;  /* 0x000000be3c3c7220 */ /* 0x080fe20000410000 */
[----:B------:R-:W-:Y:S01]  /*bc20*/  FMUL.FTZ R61, R61, R190 ;  /* 0x000000be3d3d7220 */ /* 0x000fe20000410000 */
[-C--:B------:R-:W-:Y:S01]  /*bc30*/  FMUL.FTZ R62, R62, R0.reuse ;  /* 0x000000003e3e7220 */ /* 0x080fe20000410000 */
[----:B------:R-:W2:Y:S01]  /*bc40*/  LDSM.16.MT88.4 R136, [R191+0x2000] ;  /* 0x00200000bf88783b */ /* 0x000ea20000004200 */
        /* <DEDUP_REMOVED lines=57> */
[----:B------:R-:W-:Y:S01]  /*bfe0*/  LDSM.16.MT88.4 R152, [R191] ;  /* 0x00000000bf98783b */ /* 0x000fe20000004200 */
[----:B------:R-:W-:Y:S01]  /*bff0*/  FMUL.FTZ R149, R149, R190 ;  /* 0x000000be95957220 */ /* 0x000fe20000410000 */
[C---:B------:R-:W-:Y:S01]  /*c000*/  HMMA.16816.F32.BF16 R56, R4.reuse, R146, R56 ;  /* 0x000000920438723c */ /* 0x040fe20000041838 */
[-C--:B------:R-:W-:Y:S01]  /*c010*/  FMUL.FTZ R150, R150, R0.reuse ;  /* 0x0000000096967220 */ /* 0x080fe20000410000 */
[----:B------:R-:W2:Y:S01]  /*c020*/  LDSM.16.MT88.4 R144, [R193+0x14000] ;  /* 0x01400000c190783b */ /* 0x000ea20000004200 */
[----:B------:R-:W-:Y:S01]  /*c030*/  FMUL.FTZ R151, R151, R0 ;  /* 0x0000000097977220 */ /* 0x000fe20000410000 */
[----:B------:R-:W-:Y:S01]  /*c040*/  LOP3.LUT R202, R204, UR8, R203, 0x96, !PT ;  /* 0x00000008ccca7c12 */ /* 0x000fe2000f8e96cb */
[-C--:B------:R-:W-:Y:S01]  /*c050*/  FMUL.FTZ R112, R112, R190.reuse ;  /* 0x000000be70707220 */ /* 0x080fe20000410000 */
[----:B------:R-:W-:Y:S01]  /*c060*/  FMUL.FTZ R113, R113, R190 ;  /* 0x000000be71717220 */ /* 0x000fe20000410000 */
[-C--:B------:R-:W-:Y:S01]  /*c070*/  FMUL.FTZ R114, R114, R0.reuse ;  /* 0x0000000072727220 */ /* 0x080fe20000410000 */
[----:B---3--:R-:W-:Y:S01]  /*c080*/  HMMA.16816.F32.BF16 R44, R4, R140, R44 ;  /* 0x0000008c042c723c */ /* 0x008fe2000004182c */
[----:B------:R-:W-:Y:S01]  /*c090*/  FMUL.FTZ R115, R115, R0 ;  /* 0x0000000073737220 */ /* 0x000fe20000410000 */
[-C--:B------:R-:W-:Y:S01]  /*c0a0*/  FMUL.FTZ R132, R132, R190.reuse ;  /* 0x000000be84847220 */ /* 0x080fe20000410000 */
[----:B------:R-:W-:Y:S01]  /*c0b0*/  FMUL.FTZ R133, R133, R190 ;  /* 0x000000be85857220 */ /* 0x000fe20000410000 */
[-C--:B------:R-:W-:Y:S01]  /*c0c0*/  FMUL.FTZ R134, R134, R0.reuse ;  /* 0x0000000086867220 */ /* 0x080fe20000410000 */
[----:B------:R-:W-:Y:S01]  /*c0d0*/  FMUL.FTZ R135, R135, R0 ;  /* 0x0000000087877220 */ /* 0x000fe20000410000 */
[----:B------:R-:W-:-:S04]  /*c0e0*/  IMAD.WIDE.U32 R202, R202, -0x2daee0ad, RZ ;  /* 0xd2511f53caca7825 */ /* 0x000fc800078e00ff */
        /* <DEDUP_REMOVED lines=45> */
[--C-:B------:R-:W-:Y:S01]  /*c3c0*/  FFMA.FTZ R204, R165, UR23, -R194.reuse ;  /* 0x00000017a5cc7c23 */ /* 0x100fe200080108c2 */
[----:B------:R-:W-:Y:S01]  /*c3d0*/  MUFU.EX2 R200, R200 ;  /* 0x000000c800c87308 */ /* 0x000fe20000000800 */
[-C--:B------:R-:W-:Y:S01]  /*c3e0*/  FMUL.FTZ R124, R124, R190.reuse ;  /* 0x000000be7c7c7220 */ /* 0x080fe20000410000 */
[----:B------:R-:W-:Y:S01]  /*c3f0*/  FMUL.FTZ R125, R125, R190 ;  /* 0x000000be7d7d7220 */ /* 0x000fe20000410000 */
[C---:B---3--:R-:W-:Y:S01]  /*c400*/  HMMA.16816.F32.BF16 R68, R4.reuse, R140, R68 ;  /* 0x0000008c0444723c */ /* 0x048fe20000041844 */
        /* <DEDUP_REMOVED lines=9> */
[----:B------:R-:W-:Y:S01]  /*c4a0*/  FMUL.FTZ R131, R131, R0 ;  /* 0x0000000083837220 */ /* 0x000fe20000410000 */
[----:B------:R-:W-:Y:S01]  /*c4b0*/  MUFU.EX2 R214, R214 ;  /* 0x000000d600d67308 */ /* 0x000fe20000000800 */
[--C-:B------:R-:W-:Y:S01]  /*c4c0*/  FFMA.FTZ R210, R210, UR23, -R195.reuse ;  /* 0x00000017d2d27c23 */ /* 0x100fe200080108c3 */
[----:B------:R-:W-:Y:S01]  /*c4d0*/  LDSM.16.MT88.4 R160, [R192+0x2800] ;  /* 0x00280000c0a0783b */ /* 0x000fe20000004200 */
[--C-:B------:R-:W-:Y:S01]  /*c4e0*/  FFMA.FTZ R221, R177, UR23, -R194.reuse ;  /* 0x00000017b1dd7c23 */ /* 0x100fe200080108c2 */
[----:B------:R-:W-:Y:S01]  /*c4f0*/  FFMA.FTZ R220, R176, UR23, -R194 ;  /* 0x00000017b0dc7c23 */ /* 0x000fe200080108c2 */
[C---:B------:R-:W-:Y:S01]  /*c500*/  HMMA.16816.F32.BF16 R80, R4.reuse, R146, R80 ;  /* 0x000000920450723c */ /* 0x040fe20000041850 */
[----:B------:R-:W3:Y:S01]  /*c510*/  LDSM.16.MT88.4 R144, [R172+0x16000] ;  /* 0x01600000ac90783b */ /* 0x000ee20000004200 */
[----:B------:R-:W-:Y:S01]  /*c520*/  MUFU.EX2 R210, R210 ;  /* 0x000000d200d27308 */ /* 0x000fe20000000800 */
[--C-:B------:R-:W-:Y:S01]  /*c530*/  FFMA.FTZ R196, R196, UR23, -R195.reuse ;  /* 0x00000017c4c47c23 */ /* 0x100fe200080108c3 */
[--C-:B------:R-:W-:Y:S01]  /*c540*/  FFMA.FTZ R197, R197, UR23, -R195.reuse ;  /* 0x00000017c5c57c23 */ /* 0x100fe200080108c3 */
[----:B------:R-:W-:Y:S01]  /*c550*/  FFMA.FTZ R179, R179, UR23, -R195 ;  /* 0x00000017b3b37c23 */ /* 0x000fe200080108c3 */
[----:B------:R-:W-:Y:S01]  /*c560*/  MUFU.EX2 R221, R221 ;  /* 0x000000dd00dd7308 */ /* 0x000fe20000000800 */
[----:B------:R-:W-:Y:S01]  /*c570*/  FFMA.FTZ R187, R249, R190, R187 ;  /* 0x000000bef9bb7223 */ /* 0x000fe200000100bb */
[C---:B------:R-:W-:Y:S01]  /*c580*/  HMMA.16816.F32.BF16 R32, R4.reuse, R152, R32 ;  /* 0x000000980420723c */ /* 0x040fe20000041820 */
[----:B------:R-:W-:Y:S01]  /*c590*/  FFMA.FTZ R0, R248, R0, R2 ;  /* 0x00000000f8007223 */ /* 0x000fe20000010002 */
[----:B------:R-:W-:Y:S01]  /*c5a0*/  MUFU.EX2 R220, R220 ;  /* 0x000000dc00dc7308 */ /* 0x000fe20000000800 */
[----:B------:R-:W-:Y:S01]  /*c5b0*/  FADD.FTZ R186, R186, R187 ;  /* 0x000000bbbaba7221 */ /* 0x000fe20000010000 */
[----:B------:R-:W-:Y:S01]  /*c5c0*/  PLOP3.LUT P0, PT, PT, PT, UP1, 0x80, 0x8 ;  /* 0x000000000008781c */ /* 0x000fe20003f0f018 */
[----:B------:R-:W-:Y:S01]  /*c5d0*/  FADD.FTZ R0, R189, R0 ;  /* 0x00000000bd007221 */ /* 0x000fe20000010000 */
[----:B------:R-:W-:Y:S01]  /*c5e0*/  MUFU.EX2 R196, R196 ;  /* 0x000000c400c47308 */ /* 0x000fe20000000800 */
[----:B------:R-:W-:Y:S01]  /*c5f0*/  FADD.FTZ R186, R183, R186 ;  /* 0x000000bab7ba7221 */ /* 0x000fe20000010000 */
[C---:B-1----:R-:W-:Y:S01]  /*c600*/  HMMA.16816.F32.BF16 R112, R4.reuse, R138, R112 ;  /* 0x0000008a0470723c */ /* 0x042fe20000041870 */
[----:B------:R-:W-:Y:S01]  /*c610*/  LOP3.LUT R138, R170, UR12, R203, 0x96, !PT ;  /* 0x0000000caa8a7c12 */ /* 0x000fe2000f8e96cb */
[----:B------:R-:W-:Y:S01]  /*c620*/  FFMA.FTZ R203, R168, UR23, -R195 ;  /* 0x00000017a8cb7c23 */ /* 0x000fe200080108c3 */
[----:B------:R-:W-:Y:S01]  /*c630*/  PRMT R139, R202, 0x7772, RZ ;  /* 0x00007772ca8b7816 */ /* 0x000fe200000000ff */
[----:B------:R-:W-:Y:S01]  /*c640*/  LDSM.16.MT88.4 R168, [R172+0x12800] ;  /* 0x01280000aca8783b */ /* 0x000fe20000004200 */
[----:B------:R-:W-:Y:S01]  /*c650*/  MUFU.EX2 R197, R197 ;  /* 0x000000c500c57308 */ /* 0x000fe20000000800 */
[----:B------:R-:W-:Y:S01]  /*c660*/  FADD.FTZ R188, R188, R0 ;  /* 0x00000000bcbc7221 */ /* 0x000fe20000010000 */
[----:B------:R-:W-:Y:S01]  /*c670*/  FADD.FTZ R182, R182, R186 ;  /* 0x000000bab6b67221 */ /* 0x000fe20000010000 */
[----:B------:R-:W-:Y:S01]  /*c680*/  HMMA.16816.F32.BF16 R132, R4, R154, R132 ;  /* 0x0000009a0484723c */ /* 0x000fe20000041884 */
[----:B------:R-:W-:Y:S01]  /*c690*/  LDSM.16.MT88.4 R152, [R191+0x6000] ;  /* 0x00600000bf98783b */ /* 0x000fe20000004200 */
[----:B------:R-:W-:Y:S01]  /*c6a0*/  MUFU.EX2 R203, R203 ;  /* 0x000000cb00cb7308 */ /* 0x000fe20000000800 */
[----:B------:R-:W-:Y:S01]  /*c6b0*/  FADD.FTZ R188, R3, R188 ;  /* 0x000000bc03bc7221 */ /* 0x000fe20000010000 */
[----:B------:R-:W-:-:S02]  /*c6c0*/  IMAD.MOV.U32 R3, RZ, RZ, R180 ;  /* 0x000000ffff037224 */ /* 0x000fc400078e00b4 */
[----:B------:R-:W-:Y:S02]  /*c6d0*/  @P0 IMAD.MOV.U32 R3, RZ, RZ, R180 ;  /* 0x000000ffff030224 */ /* 0x000fe400078e00b4 */
[----:B------:R-:W-:Y:S01]  /*c6e0*/  HMMA.16816.F32.BF16 R108, R4, R136, R108 ;  /* 0x00000088046c723c */ /* 0x000fe2000004186c */
[C---:B------:R-:W-:Y:S02]  /*c6f0*/  PRMT R136, R202.reuse, 0x7773, RZ ;  /* 0x00007773ca887816 */ /* 0x040fe400000000ff */
[----:B------:R-:W-:Y:S02]  /*c700*/  PRMT R137, R202, 0x7771, RZ ;  /* 0x00007771ca897816 */ /* 0x000fe400000000ff */
[----:B------:R-:W-:-:S03]  /*c710*/  PRMT R139, R139, 0x5410, R136 ;  /* 0x000054108b8b7816 */ /* 0x000fc60000000088 */
[----:B--2---:R-:W-:Y:S01]  /*c720*/  HMMA.16816.F32.BF16 R92, R4, R140, R92 ;  /* 0x0000008c045c723c */ /* 0x004fe2000004185c */
[----:B------:R-:W-:-:S05]  /*c730*/  LOP3.LUT R139, R139, 0xff00ff, RZ, 0xc0, !PT ;  /* 0x00ff00ff8b8b7812 */ /* 0x000fca00078ec0ff */
[----:B------:R-:W-:Y:S02]  /*c740*/  HSET2.LE.AND R139, R139, R173, PT ;  /* 0x000000ad8b8b7233 */ /* 0x000fe40003803000 */
[C---:B------:R-:W-:Y:S01]  /*c750*/  HMMA.16816.F32.BF16 R96, R4.reuse, R142, R96 ;  /* 0x0000008e0460723c */ /* 0x040fe20000041860 */
[----:B------:R-:W1:Y:S07]  /*c760*/  LDSM.16.MT88.4 R140, [R192+0x6000] ;  /* 0x00600000c08c783b */ /* 0x000e6e0000004200 */
[----:B---3--:R-:W-:Y:S01]  /*c770*/  HMMA.16816.F32.BF16 R100, R4, R144, R100 ;  /* 0x000000900464723c */ /* 0x008fe20000041864 */
[----:B------:R-:W-:-:S02]  /*c780*/  IMAD.MOV.U32 R144, RZ, RZ, R202 ;  /* 0x000000ffff907224 */ /* 0x000fc400078e00ca */
[--C-:B------:R-:W-:Y:S01]  /*c790*/  FFMA.FTZ R145, R199, UR23, -R195.reuse ;  /* 0x00000017c7917c23 */ /* 0x100fe200080108c3 */
[----:B------:R-:W-:Y:S01]  /*c7a0*/  FFMA.FTZ R199, R201, UR23, -R195 ;  /* 0x00000017c9c77c23 */ /* 0x000fe200080108c3 */
[--C-:B------:R-:W-:Y:S01]  /*c7b0*/  FFMA.FTZ R202, R198, UR23, -R194.reuse ;  /* 0x00000017c6ca7c23 */ /* 0x100fe200080108c2 */
[----:B------:R-:W-:Y:S01]  /*c7c0*/  FFMA.FTZ R198, R166, UR23, -R194 ;  /* 0x00000017a6c67c23 */ /* 0x000fe200080108c2 */
[----:B------:R-:W-:Y:S01]  /*c7d0*/  LOP3.LUT R144, R144, 0xff, RZ, 0xc0, !PT ;  /* 0x000000ff90907812 */ /* 0x000fe200078ec0ff */
[----:B------:R2:W3:Y:S01]  /*c7e0*/  MUFU.EX2 R201, R145 ;  /* 0x0000009100c97308 */ /* 0x0004e20000000800 */
[C---:B------:R-:W-:Y:S01]  /*c7f0*/  HMMA.16816.F32.BF16 R104, R4.reuse, R146, R104 ;  /* 0x000000920468723c */ /* 0x040fe20000041868 */
[----:B------:R-:W-:Y:S01]  /*c800*/  LDSM.16.MT88.4 R164, [R191+0x800] ;  /* 0x00080000bfa4783b */ /* 0x000fe20000004200 */
[----:B------:R-:W-:Y:S01]  /*c810*/  PRMT R137, R144, 0x5410, R137 ;  /* 0x0000541090897816 */ /* 0x000fe20000000089 */
[----:B------:R-:W4:Y:S04]  /*c820*/  MUFU.EX2 R199, R199 ;  /* 0x000000c700c77308 */ /* 0x000f280000000800 */
[----:B------:R-:W-:Y:S01]  /*c830*/  MUFU.EX2 R202, R202 ;  /* 0x000000ca00ca7308 */ /* 0x000fe20000000800 */
[----:B------:R-:W-:Y:S03]  /*c840*/  HMMA.16816.F32.BF16 R36, R4, R148, R36 ;  /* 0x000000940424723c */ /* 0x000fe60000041824 */
[----:B------:R-:W5:Y:S01]  /*c850*/  MUFU.EX2 R198, R198 ;  /* 0x000000c600c67308 */ /* 0x000f620000000800 */
[----:B--2---:R-:W2:Y:S01]  /*c860*/  LDSM.16.MT88.4 R144, [R193+0x10800] ;  /* 0x01080000c190783b */ /* 0x004ea20000004200 */
[----:B---3--:R-:W-:-:S03]  /*c870*/  FADD.FTZ R182, R201, R182 ;  /* 0x000000b6c9b67221 */ /* 0x008fc60000010000 */
[C---:B------:R-:W-:Y:S01]  /*c880*/  HMMA.16816.F32.BF16 R40, R4.reuse, R150, R40 ;  /* 0x000000960428723c */ /* 0x040fe20000041828 */
[----:B------:R-:W-:Y:S07]  /*c890*/  LDSM.16.MT88.4 R148, [R172+0x10800] ;  /* 0x01080000ac94783b */ /* 0x000fee0000004200 */
[C---:B------:R-:W-:Y:S08]  /*c8a0*/  HMMA.16816.F32.BF16 R8, R4.reuse, R12, R8 ;  /* 0x0000000c0408723c */ /* 0x040ff00000041808 */
[----:B-1----:R-:W-:Y:S01]  /*c8b0*/  HMMA.16816.F32.BF16 R116, R4, R140, R116 ;  /* 0x0000008c0474723c */ /* 0x002fe20000041874 */
[----:B------:R-:W-:-:S02]  /*c8c0*/  LOP3.LUT R141, R138, 0xffff, RZ, 0xc0, !PT ;  /* 0x0000ffff8a8d7812 */ /* 0x000fc400078ec0ff */
[----:B------:R-:W-:Y:S02]  /*c8d0*/  LOP3.LUT R140, R138, 0xff, RZ, 0xc0, !PT ;  /* 0x000000ff8a8c7812 */ /* 0x000fe400078ec0ff */
[----:B------:R-:W-:-:S03]  /*c8e0*/  SHF.R.U32.HI R141, RZ, 0x8, R141 ;  /* 0x00000008ff8d7819 */ /* 0x000fc6000001168d */
[C---:B------:R-:W-:Y:S01]  /*c8f0*/  HMMA.16816.F32.BF16 R120, R4.reuse, R142, R120 ;  /* 0x0000008e0478723c */ /* 0x040fe20000041878 */
[----:B------:R-:W-:Y:S02]  /*c900*/  PRMT R136, R140, 0x5410, R141 ;  /* 0x000054108c887816 */ /* 0x000fe4000000008d */
[----:B------:R-:W1:Y:S03]  /*c910*/  LDSM.16.MT88.4 R140, [R192+0x800] ;  /* 0x00080000c08c783b */ /* 0x000e660000004200 */
[----:B------:R-:W-:Y:S02]  /*c920*/  HSET2.LE.AND R136, R136, R173, PT ;  /* 0x000000ad88887233 */ /* 0x000fe40003803000 */
[----:B------:R-:W-:Y:S01]  /*c930*/  HMMA.16816.F32.BF16 R12, R4, R14, R156 ;  /* 0x0000000e040c723c */ /* 0x000fe2000004189c */
[----:B------:R-:W-:Y:S02]  /*c940*/  PRMT R156, R138, 0x7632, R156 ;  /* 0x000076328a9c7816 */ /* 0x000fe4000000009c */
[----:B------:R-:W-:-:S02]  /*c950*/  SHF.R.U32.HI R138, RZ, 0x18, R138 ;  /* 0x00000018ff8a7819 */ /* 0x000fc4000001168a */
[----:B------:R-:W-:Y:S02]  /*c960*/  LOP3.LUT R156, R156, 0xff, RZ, 0xc0, !PT ;  /* 0x000000ff9c9c7812 */ /* 0x000fe400078ec0ff */
[--C-:B------:R-:W-:Y:S01]  /*c970*/  HSET2.LE.AND R157, R137, R173.reuse, PT ;  /* 0x000000ad899d7233 */ /* 0x100fe20003803000 */
[C---:B------:R-:W-:Y:S01]  /*c980*/  HMMA.16816.F32.BF16 R124, R4.reuse, R152, R124 ;  /* 0x00000098047c723c */ /* 0x040fe2000004187c */
[----:B------:R-:W-:Y:S02]  /*c990*/  PRMT R137, R156, 0x5410, R138 ;  /* 0x000054109c897816 */ /* 0x000fe4000000008a */
[----:B----4-:R-:W-:Y:S02]  /*c9a0*/  F2FP.BF16.F32.PACK_AB R158, R203, R199 ;  /* 0x000000c7cb9e723e */ /* 0x010fe400000010ff */
[----:B-----5:R-:W-:Y:S02]  /*c9b0*/  F2FP.BF16.F32.PACK_AB R156, R198, R202 ;  /* 0x000000cac69c723e */ /* 0x020fe400000010ff */
[----:B------:R-:W-:Y:S01]  /*c9c0*/  HSET2.LE.AND R137, R137, R173, PT ;  /* 0x000000ad89897233 */ /* 0x000fe20003803000 */
[----:B------:R-:W-:Y:S01]  /*c9d0*/  HMMA.16816.F32.BF16 R4, R4, R154, R128 ;  /* 0x0000009a0404723c */ /* 0x000fe20000041880 */
[----:B------:R-:W-:Y:S01]  /*c9e0*/  F2FP.BF16.F32.PACK_AB R153, R200, R201 ;  /* 0x000000c9c899723e */ /* 0x000fe200000010ff */
[----:B------:R-:W3:Y:S01]  /*c9f0*/  LDSM.16.MT88.4 R128, [R191+0x4800] ;  /* 0x00480000bf80783b */ /* 0x000ee20000004200 */
[----:B------:R-:W-:Y:S01]  /*ca00*/  F2FP.BF16.F32.PACK_AB R152, R204, R205 ;  /* 0x000000cdcc98723e */ /* 0x000fe200000010ff */
[----:B------:R-:W-:Y:S01]  /*ca10*/  FADD.FTZ R205, R205, R188 ;  /* 0x000000bccdcd7221 */ /* 0x000fe20000010000 */
[----:B------:R-:W-:Y:S01]  /*ca20*/  LOP3.LUT R138, R158, R157, RZ, 0xc0, !PT ;  /* 0x0000009d9e8a7212 */ /* 0x000fe200078ec0ff */
[----:B------:R-:W-:Y:S01]  /*ca30*/  FADD.FTZ R200, R200, R182 ;  /* 0x000000b6c8c87221 */ /* 0x000fe20000010000 */
[----:B------:R-:W-:Y:S01]  /*ca40*/  LOP3.LUT R139, R156, R139, RZ, 0xc0, !PT ;  /* 0x0000008b9c8b7212 */ /* 0x000fe200078ec0ff */
[----:B------:R-:W-:Y:S01]  /*ca50*/  FADD.FTZ R205, R204, R205 ;  /* 0x000000cdcccd7221 */ /* 0x000fe20000010000 */
[----:B------:R-:W-:Y:S01]  /*ca60*/  LOP3.LUT R136, R153, R136, RZ, 0xc0, !PT ;  /* 0x0000008899887212 */ /* 0x000fe200078ec0ff */
[----:B------:R-:W-:Y:S01]  /*ca70*/  LDSM.16.MT88.4 R156, [R191+0x2800] ;  /* 0x00280000bf9c783b */ /* 0x000fe20000004200 */
        /* <DEDUP_REMOVED lines=8> */
[C---:B-1----:R-:W-:Y:S08]  /*cb00*/  HMMA.16816.F32.BF16 R24, R136.reuse, R140, R24 ;  /* 0x0000008c8818723c */ /* 0x042ff00000041818 */
[C---:B------:R-:W-:Y:S01]  /*cb10*/  HMMA.16816.F32.BF16 R28, R136.reuse, R142, R28 ;  /* 0x0000008e881c723c */ /* 0x040fe2000004181c */
[----:B------:R-:W1:Y:S07]  /*cb20*/  LDSM.16.MT88.4 R140, [R192+0x4800] ;  /* 0x00480000c08c783b */ /* 0x000e6e0000004200 */
[C---:B------:R-:W-:Y:S01]  /*cb30*/  HMMA.16816.F32.BF16 R20, R136.reuse, R146, R20 ;  /* 0x000000928814723c */ /* 0x040fe20000041814 */
[----:B------:R-:W2:Y:S07]  /*cb40*/  LDSM.16.MT88.4 R144, [R193+0x14800] ;  /* 0x01480000c190783b */ /* 0x000eae0000004200 */
[C---:B------:R-:W-:Y:S08]  /*cb50*/  HMMA.16816.F32.BF16 R8, R136.reuse, R148, R8 ;  /* 0x000000948808723c */ /* 0x040ff00000041808 */
[C---:B------:R-:W-:Y:S01]  /*cb60*/  HMMA.16816.F32.BF16 R12, R136.reuse, R150, R12 ;  /* 0x00000096880c723c */ /* 0x040fe2000004180c */
[----:B------:R-:W4:Y:S07]  /*cb70*/  LDSM.16.MT88.4 R148, [R193+0x12800] ;  /* 0x01280000c194783b */ /* 0x000f2e0000004200 */
[C---:B---3--:R-:W-:Y:S08]  /*cb80*/  HMMA.16816.F32.BF16 R92, R136.reuse, R128, R92 ;  /* 0x00000080885c723c */ /* 0x048ff0000004185c */
[C---:B------:R-:W-:Y:S01]  /*cb90*/  HMMA.16816.F32.BF16 R96, R136.reuse, R130, R96 ;  /* 0x000000828860723c */ /* 0x040fe20000041860 */
[----:B------:R-:W-:Y:S07]  /*cba0*/  LDSM.16.MT88.4 R128, [R192+0x6800] ;  /* 0x00680000c080783b */ /* 0x000fee0000004200 */
[C---:B-1----:R-:W-:Y:S08]  /*cbb0*/  HMMA.16816.F32.BF16 R84, R136.reuse, R140, R84 ;  /* 0x0000008c8854723c */ /* 0x042ff00000041854 */
[C---:B------:R-:W-:Y:S01]  /*cbc0*/  HMMA.16816.F32.BF16 R88, R136.reuse, R142, R88 ;  /* 0x0000008e8858723c */ /* 0x040fe20000041858 */
[----:B------:R-:W1:Y:S07]  /*cbd0*/  LDSM.16.MT88.4 R140, [R193+0x16800] ;  /* 0x01680000c18c783b */ /* 0x000e6e0000004200 */
[----:B--2---:R-:W-:Y:S01]  /*cbe0*/  HMMA.16816.F32.BF16 R76, R136, R144, R76 ;  /* 0x00000090884c723c */ /* 0x004fe2000004184c */
[----:B------:R-:W-:-:S05]  /*cbf0*/  IMAD.U32 R144, RZ, RZ, UR24 ;  /* 0x00000018ff907e24 */ /* 0x000fca000f8e00ff */
[----:B------:R-:W-:Y:S02]  /*cc00*/  LOP3.LUT R144, R144, UR31, R247, 0x96, !PT ;  /* 0x0000001f90907c12 */ /* 0x000fe4000f8e96f7 */
[----:B----4-:R-:W-:Y:S03]  /*cc10*/  HMMA.16816.F32.BF16 R44, R136, R148, R44 ;  /* 0x00000094882c723c */ /* 0x010fe6000004182c */
[----:B------:R-:W-:-:S05]  /*cc20*/  IMAD.WIDE.U32 R144, R144, -0x326172a9, RZ ;  /* 0xcd9e8d5790907825 */ /* 0x000fca00078e00ff */
[----:B------:R-:W-:Y:S01]  /*cc30*/  HMMA.16816.F32.BF16 R48, R136, R150, R48 ;  /* 0x000000968830723c */ /* 0x000fe20000041830 */
[----:B------:R-:W2:Y:S01]  /*cc40*/  LDSM.16.MT88.4 R148, [R172+0x16800] ;  /* 0x01680000ac94783b */ /* 0x000ea20000004200 */
[----:B------:R-:W-:Y:S02]  /*cc50*/  LOP3.LUT R145, R250, UR4, R145, 0x96, !PT ;  /* 0x00000004fa917c12 */ /* 0x000fe4000f8e9691 */
[----:B------:R-:W-:-:S04]  /*cc60*/  LOP3.LUT R144, R144, UR11, R239, 0x96, !PT ;  /* 0x0000000b90907c12 */ /* 0x000fc8000f8e96ef */
        /* <DEDUP_REMOVED lines=8> */
[----:B------:R-:W-:Y:S01]  /*ccf0*/  IMAD.WIDE.U32 R170, R170, -0x326172a9, RZ ;  /* 0xcd9e8d57aaaa7825 */ /* 0x000fe200078e00ff */
[----:B------:R-:W-:-:S04]  /*cd00*/  LOP3.LUT R145, R238, UR10, R147, 0x96, !PT ;  /* 0x0000000aee917c12 */ /* 0x000fc8000f8e9693 */
[----:B------:R-:W-:Y:S01]  /*cd10*/  LOP3.LUT R168, R146, UR9, R171, 0x96, !PT ;  /* 0x0000000992a87c12 */ /* 0x000fe2000f8e96ab */
[----:B-1----:R-:W-:Y:S01]  /*cd20*/  HMMA.16816.F32.BF16 R108, R136, R140, R108 ;  /* 0x0000008c886c723c */ /* 0x002fe2000004186c */
[----:B------:R-:W-:-:S04]  /*cd30*/  IMAD.WIDE.U32 R218, R145, -0x2daee0ad, RZ ;  /* 0xd2511f5391da7825 */ /* 0x000fc800078e00ff */
[----:B------:R-:W-:Y:S01]  /*cd40*/  FFMA.FTZ R146, R216, UR23, -R195 ;  /* 0x00000017d8927c23 */ /* 0x000fe200080108c3 */
[----:B------:R-:W-:Y:S01]  /*cd50*/  FFMA.FTZ R216, R209, UR23, -R194 ;  /* 0x00000017d1d87c23 */ /* 0x000fe200080108c2 */
[----:B------:R-:W-:Y:S02]  /*cd60*/  IMAD.WIDE.U32 R168, R168, -0x2daee0ad, RZ ;  /* 0xd2511f53a8a87825 */ /* 0x000fe400078e00ff */
[----:B------:R1:W3:Y:S01]  /*cd70*/  MUFU.EX2 R209, R146 ;  /* 0x0000009200d17308 */ /* 0x0002e20000000800 */
[C---:B------:R-:W-:Y:S01]  /*cd80*/  HMMA.16816.F32.BF16 R112, R136.reuse, R142, R112 ;  /* 0x0000008e8870723c */ /* 0x040fe20000041870 */
[----:B------:R-:W4:Y:S02]  /*cd90*/  LDSM.16.MT88.4 R140, [R191+0x6800] ;  /* 0x00680000bf8c783b */ /* 0x000f240000004200 */
[----:B------:R-:W-:Y:S05]  /*cda0*/  MUFU.EX2 R216, R216 ;  /* 0x000000d800d87308 */ /* 0x000fea0000000800 */
[----:B--2---:R-:W-:Y:S01]  /*cdb0*/  HMMA.16816.F32.BF16 R100, R136, R148, R100 ;  /* 0x000000948864723c */ /* 0x004fe20000041864 */
[----:B------:R-:W-:-:S02]  /*cdc0*/  LOP3.LUT R148, R218, UR13, R169, 0x96, !PT ;  /* 0x0000000dda947c12 */ /* 0x000fc4000f8e96a9 */
[----:B------:R-:W-:Y:S01]  /*cdd0*/  LOP3.LUT R218, R144, UR16, R219, 0x96, !PT ;  /* 0x0000001090da7c12 */ /* 0x000fe2000f8e96db */
[--C-:B-1----:R-:W-:Y:S01]  /*cde0*/  FFMA.FTZ R146, R206, UR23, -R194.reuse ;  /* 0x00000017ce927c23 */ /* 0x102fe200080108c2 */
[--C-:B------:R-:W-:Y:S01]  /*cdf0*/  FFMA.FTZ R206, R207, UR23, -R194.reuse ;  /* 0x00000017cfce7c23 */ /* 0x100fe200080108c2 */
[----:B------:R-:W-:Y:S02]  /*ce00*/  IMAD.WIDE.U32 R148, R148, -0x326172a9, RZ ;  /* 0xcd9e8d5794947825 */ /* 0x000fe400078e00ff */
[C---:B------:R-:W-:Y:S02]  /*ce10*/  HMMA.16816.F32.BF16 R120, R136.reuse, R130, R120 ;  /* 0x000000828878723c */ /* 0x040fe40000041878 */
[----:B------:R-:W-:Y:S01]  /*ce20*/  FFMA.FTZ R130, R217, UR23, -R194 ;  /* 0x00000017d9827c23 */ /* 0x000fe200080108c2 */
[----:B------:R-:W-:Y:S02]  /*ce30*/  IMAD.MOV.U32 R144, RZ, RZ, R148 ;  /* 0x000000ffff907224 */ /* 0x000fe400078e0094 */
[----:B------:R-:W-:Y:S01]  /*ce40*/  FFMA.FTZ R217, R208, UR23, -R195 ;  /* 0x00000017d0d97c23 */ /* 0x000fe200080108c3 */
[----:B------:R-:W-:Y:S01]  /*ce50*/  IMAD.WIDE.U32 R218, R218, -0x326172a9, RZ ;  /* 0xcd9e8d57dada7825 */ /* 0x000fe200078e00ff */
[----:B------:R-:W-:Y:S01]  /*ce60*/  PRMT R147, R148, 0x7772, RZ ;  /* 0x0000777294937816 */ /* 0x000fe200000000ff */
[----:B------:R1:W-:Y:S01]  /*ce70*/  MUFU.EX2 R207, R146 ;  /* 0x0000009200cf7308 */ /* 0x0003e20000000800 */
[----:B------:R-:W-:Y:S01]  /*ce80*/  LOP3.LUT R145, R144, 0xff, RZ, 0xc0, !PT ;  /* 0x000000ff90917812 */ /* 0x000fe200078ec0ff */
[----:B------:R-:W-:Y:S01]  /*ce90*/  HMMA.16816.F32.BF16 R116, R136, R128, R116 ;  /* 0x000000808874723c */ /* 0x000fe20000041874 */
[C---:B------:R-:W-:Y:S01]  /*cea0*/  PRMT R128, R148.reuse, 0x7771, RZ ;  /* 0x0000777194807816 */ /* 0x040fe200000000ff */
[----:B------:R-:W2:Y:S01]  /*ceb0*/  MUFU.EX2 R217, R217 ;  /* 0x000000d900d97308 */ /* 0x000ea20000000800 */
[----:B------:R-:W-:-:S02]  /*cec0*/  PRMT R129, R148, 0x7773, RZ ;  /* 0x0000777394817816 */ /* 0x000fc400000000ff */
[----:B------:R-:W-:Y:S01]  /*ced0*/  LOP3.LUT R144, R218, UR7, R149, 0x96, !PT ;  /* 0x00000007da907c12 */ /* 0x000fe2000f8e9695 */
[----:B------:R-:W5:Y:S01]  /*cee0*/  MUFU.EX2 R206, R206 ;  /* 0x000000ce00ce7308 */ /* 0x000f620000000800 */
[----:B------:R-:W-:Y:S01]  /*cef0*/  PRMT R129, R147, 0x5410, R129 ;  /* 0x0000541093817816 */ /* 0x000fe20000000081 */
[C---:B------:R-:W-:Y:S01]  /*cf00*/  HMMA.16816.F32.BF16 R32, R136.reuse, R164, R32 ;  /* 0x000000a48820723c */ /* 0x040fe20000041820 */
[----:B------:R-:W-:Y:S01]  /*cf10*/  PRMT R128, R145, 0x5410, R128 ;  /* 0x0000541091807816 */ /* 0x000fe20000000080 */
[----:B------:R2:W5:Y:S01]  /*cf20*/  MUFU.EX2 R208, R130 ;  /* 0x0000008200d07308 */ /* 0x0005620000000800 */
[C---:B------:R-:W-:Y:S01]  /*cf30*/  LOP3.LUT R148, R144.reuse, 0xffff, RZ, 0xc0, !PT ;  /* 0x0000ffff90947812 */ /* 0x040fe200078ec0ff */
[--C-:B------:R-:W-:Y:S01]  /*cf40*/  FFMA.FTZ R218, R175, UR23, -R194.reuse ;  /* 0x00000017afda7c23 */ /* 0x100fe200080108c2 */
[----:B------:R-:W-:Y:S01]  /*cf50*/  PRMT R145, R144, 0x7632, R145 ;  /* 0x0000763290917816 */ /* 0x000fe20000000091 */
[----:B------:R-:W-:Y:S01]  /*cf60*/  FFMA.FTZ R194, R174, UR23, -R194 ;  /* 0x00000017aec27c23 */ /* 0x000fe200080108c2 */
[----:B------:R-:W-:Y:S01]  /*cf70*/  LOP3.LUT R131, R144, 0xff, RZ, 0xc0, !PT ;  /* 0x000000ff90837812 */ /* 0x000fe200078ec0ff */
[----:B------:R-:W-:Y:S01]  /*cf80*/  HMMA.16816.F32.BF16 R132, R136, R166, R132 ;  /* 0x000000a68884723c */ /* 0x000fe20000041884 */
[----:B------:R-:W-:Y:S01]  /*cf90*/  SHF.R.U32.HI R148, RZ, 0x8, R148 ;  /* 0x00000008ff947819 */ /* 0x000fe20000011694 */
[----:B------:R-:W5:Y:S01]  /*cfa0*/  LDSM.16.MT88.4 R164, [R172+0x11000] ;  /* 0x01100000aca4783b */ /* 0x000f620000004200 */
[----:B-1----:R-:W-:Y:S01]  /*cfb0*/  HSET2.LE.AND R146, R128, R173, PT ;  /* 0x000000ad80927233 */ /* 0x002fe20003803000 */
[----:B------:R-:W-:Y:S01]  /*cfc0*/  MUFU.EX2 R218, R218 ;  /* 0x000000da00da7308 */ /* 0x000fe20000000800 */
[----:B------:R-:W-:-:S02]  /*cfd0*/  PRMT R128, R131, 0x5410, R148 ;  /* 0x0000541083807816 */ /* 0x000fc40000000094 */
[----:B---3--:R-:W-:Y:S01]  /*cfe0*/  F2FP.BF16.F32.PACK_AB R147, R209, R210 ;  /* 0x000000d2d193723e */ /* 0x008fe200000010ff */
[C---:B----4-:R-:W-:Y:S01]  /*cff0*/  HMMA.16816.F32.BF16 R124, R136.reuse, R140, R124 ;  /* 0x0000008c887c723c */ /* 0x050fe2000004187c */
[----:B--2---:R-:W-:Y:S01]  /*d000*/  SHF.R.U32.HI R130, RZ, 0x18, R144 ;  /* 0x00000018ff827819 */ /* 0x004fe20000011690 */
[----:B------:R-:W-:Y:S01]  /*d010*/  MUFU.EX2 R194, R194 ;  /* 0x000000c200c27308 */ /* 0x000fe20000000800 */
[----:B------:R-:W-:Y:S02]  /*d020*/  LOP3.LUT R144, R129, 0xff00ff, RZ, 0xc0, !PT ;  /* 0x00ff00ff81907812 */ /* 0x000fe400078ec0ff */
[----:B------:R-:W-:Y:S02]  /*d030*/  LOP3.LUT R129, R145, 0xff, RZ, 0xc0, !PT ;  /* 0x000000ff91817812 */ /* 0x000fe400078ec0ff */
[----:B------:R-:W-:Y:S01]  /*d040*/  HSET2.LE.AND R128, R128, R173, PT ;  /* 0x000000ad80807233 */ /* 0x000fe20003803000 */
[----:B------:R-:W-:Y:S01]  /*d050*/  HMMA.16816.F32.BF16 R4, R136, R142, R4 ;  /* 0x0000008e8804723c */ /* 0x000fe20000041804 */
[----:B------:R-:W-:-:S02]  /*d060*/  PRMT R129, R129, 0x5410, R130 ;  /* 0x0000541081817816 */ /* 0x000fc40000000082 */
[C---:B------:R-:W-:Y:S01]  /*d070*/  F2FP.BF16.F32.PACK_AB R141, R217.reuse, R214 ;  /* 0x000000d6d98d723e */ /* 0x040fe200000010ff */
[----:B------:R-:W-:Y:S01]  /*d080*/  FADD.FTZ R217, R217, R203 ;  /* 0x000000cbd9d97221 */ /* 0x000fe20000010000 */
[C---:B-----5:R-:W-:Y:S01]  /*d090*/  F2FP.BF16.F32.PACK_AB R140, R206.reuse, R207 ;  /* 0x000000cfce8c723e */ /* 0x060fe200000010ff */
[----:B------:R-:W-:Y:S01]  /*d0a0*/  FADD.FTZ R207, R207, R202 ;  /* 0x000000cacfcf7221 */ /* 0x000fe20000010000 */
[--C-:B------:R-:W-:Y:S01]  /*d0b0*/  HSET2.LE.AND R129, R129, R173.reuse, PT ;  /* 0x000000ad81817233 */ /* 0x100fe20003803000 */
[----:B------:R-:W-:Y:S01]  /*d0c0*/  HMMA.16816.F32.BF16 R52, R136, R160, R52 ;  /* 0x000000a08834723c */ /* 0x000fe20000041834 */
[----:B------:R-:W-:Y:S01]  /*d0d0*/  LOP3.LUT R128, R141, R128, RZ, 0xc0, !PT ;  /* 0x000000808d807212 */ /* 0x000fe200078ec0ff */
[----:B------:R-:W-:Y:S01]  /*d0e0*/  FADD.FTZ R207, R206, R207 ;  /* 0x000000cfcecf7221 */ /* 0x000fe20000010000 */
[----:B------:R-:W-:Y:S01]  /*d0f0*/  HSET2.LE.AND R144, R144, R173, PT ;  /* 0x000000ad90907233 */ /* 0x000fe20003803000 */
[----:B------:R-:W-:Y:S01]  /*d100*/  FADD.FTZ R217, R210, R217 ;  /* 0x000000d9d2d97221 */ /* 0x000fe20000010000 */
[----:B------:R-:W-:-:S02]  /*d110*/  LOP3.LUT R129, R140, R129, RZ, 0xc0, !PT ;  /* 0x000000818c817212 */ /* 0x000fc400078ec0ff */
[----:B------:R-:W1:Y:S01]  /*d120*/  LDSM.16.MT88.4 R140, [R193+0x13000] ;  /* 0x01300000c18c783b */ /* 0x000e620000004200 */
[----:B------:R-:W-:Y:S01]  /*d130*/  F2FP.BF16.F32.PACK_AB R145, R208, R216 ;  /* 0x000000d8d091723e */ /* 0x000fe200000010ff */
[C---:B------:R-:W-:Y:S01]  /*d140*/  HMMA.16816.F32.BF16 R56, R136.reuse, R162, R56 ;  /* 0x000000a28838723c */ /* 0x040fe20000041838 */
[----:B------:R-:W-:Y:S01]  /*d150*/  LOP3.LUT R130, R147, R146, RZ, 0xc0, !PT ;  /* 0x0000009293827212 */ /* 0x000fe200078ec0ff */
[----:B------:R-:W-:Y:S01]  /*d160*/  FADD.FTZ R216, R216, R207 ;  /* 0x000000cfd8d87221 */ /* 0x000fe20000010000 */
[----:B------:R-:W-:Y:S01]  /*d170*/  LOP3.LUT R131, R145, R144, RZ, 0xc0, !PT ;  /* 0x0000009091837212 */ /* 0x000fe200078ec0ff */
[----:B------:R-:W-:Y:S01]  /*d180*/  FADD.FTZ R209, R209, R217 ;  /* 0x000000d9d1d17221 */ /* 0x000fe20000010000 */
[----:B------:R-:W2:Y:S01]  /*d190*/  LDSM.16.MT88.4 R144, [R192+0x1000] ;  /* 0x00100000c090783b */ /* 0x000ea20000004200 */
[----:B------:R-:W-:Y:S01]  /*d1a0*/  LOP3.LUT R170, R170, UR8, R219, 0x96, !PT ;  /* 0x00000008aaaa7c12 */ /* 0x000fe2000f8e96db */
[----:B------:R-:W-:Y:S01]  /*d1b0*/  FFMA.FTZ R219, R178, UR23, -R195 ;  /* 0x00000017b2db7c23 */ /* 0x000fe200080108c3 */
[----:B------:R-:W-:Y:S01]  /*d1c0*/  HMMA.16816.F32.BF16 R60, R136, R156, R60 ;  /* 0x0000009c883c723c */ /* 0x000fe2000004183c */
[----:B------:R3:W4:Y:S01]  /*d1d0*/  MUFU.EX2 R195, R179 ;  /* 0x000000b300c37308 */ /* 0x0007220000000800 */
[----:B------:R-:W-:Y:S01]  /*d1e0*/  FADD.FTZ R216, R208, R216 ;  /* 0x000000d8d0d87221 */ /* 0x000fe20000010000 */
[----:B------:R-:W-:-:S02]  /*d1f0*/  FADD.FTZ R209, R196, R209 ;  /* 0x000000d1c4d17221 */ /* 0x000fc40000010000 */
[----:B------:R-:W5:Y:S02]  /*d200*/  MUFU.EX2 R219, R219 ;  /* 0x000000db00db7308 */ /* 0x000f640000000800 */
[----:B------:R-:W-:Y:S01]  /*d210*/  FADD.FTZ R209, R197, R209 ;  /* 0x000000d1c5d17221 */ /* 0x000fe20000010000 */
[C---:B------:R-:W-:Y:S01]  /*d220*/  HMMA.16816.F32.BF16 R64, R136.reuse, R158, R64 ;  /* 0x0000009e8840723c */ /* 0x040fe20000041840 */
[----:B------:R-:W-:Y:S04]  /*d230*/  LDSM.16.MT88.4 R156, [R193+0x11000] ;  /* 0x01100000c19c783b */ /* 0x000fe80000004200 */
[----:B---3--:R-:W-:Y:S03]  /*d240*/  LDSM.16.MT88.4 R176, [R172+0x15800] ;  /* 0x01580000acb0783b */ /* 0x008fe60000004200 */
[----:B------:R-:W-:Y:S01]  /*d250*/  HMMA.16816.F32.BF16 R68, R136, R152, R68 ;  /* 0x000000988844723c */ /* 0x000fe20000041844 */
[----:B----4-:R-:W-:-:S04]  /*d260*/  FADD.FTZ R209, R195, R209 ;  /* 0x000000d1c3d17221 */ /* 0x010fc80000010000 */
[----:B-----5:R-:W-:-:S03]  /*d270*/  FADD.FTZ R249, R219, R209 ;  /* 0x000000d1dbf97221 */ /* 0x020fc60000010000 */
[C---:B------:R-:W-:Y:S01]  /*d280*/  HMMA.16816.F32.BF16 R72, R136.reuse, R154, R72 ;  /* 0x0000009a8848723c */ /* 0x040fe20000041848 */
[----:B------:R-:W-:Y:S07]  /*d290*/  LDSM.16.MT88.4 R152, [R172+0x13000] ;  /* 0x01300000ac98783b */ /* 0x000fee0000004200 */
[----:B------:R-:W-:Y:S01]  /*d2a0*/  HMMA.16816.F32.BF16 R104, R136, R150, R104 ;  /* 0x000000968868723c */ /* 0x000fe20000041868 */
[----:B------:R-:W3:Y:S04]  /*d2b0*/  LDSM.16.MT88.4 R136, [R192+0x3000] ;  /* 0x00300000c088783b */ /* 0x000ee80000004200 */
[----:B------:R-:W-:Y:S03]  /*d2c0*/  LDSM.16.MT88.4 R148, [R191+0x1000] ;  /* 0x00100000bf94783b */ /* 0x000fe60000004200 */
[C---:B------:R-:W-:Y:S01]  /*d2d0*/  HMMA.16816.F32.BF16 R160, R128.reuse, R164, R8 ;  /* 0x000000a480a0723c */ /* 0x040fe20000041808 */
[----:B------:R-:W4:Y:S07]  /*d2e0*/  LDSM.16.MT88.4 R8, [R191+0x3000] ;  /* 0x00300000bf08783b */ /* 0x000f2e0000004200 */
[C---:B-1----:R-:W-:Y:S08]  /*d2f0*/  HMMA.16816.F32.BF16 R44, R128.reuse, R140, R44 ;  /* 0x0000008c802c723c */ /* 0x042ff0000004182c */
[C---:B------:R-:W-:Y:S01]  /*d300*/  HMMA.16816.F32.BF16 R48, R128.reuse, R142, R48 ;  /* 0x0000008e8030723c */ /* 0x040fe20000041830 */
[----:B------:R-:W1:Y:S07]  /*d310*/  LDSM.16.MT88.4 R140, [R172+0x17000] ;  /* 0x01700000ac8c783b */ /* 0x000e6e0000004200 */
[C---:B--2---:R-:W-:Y:S08]  /*d320*/  HMMA.16816.F32.BF16 R24, R128.reuse, R144, R24 ;  /* 0x000000908018723c */ /* 0x044ff00000041818 */
[C---:B------:R-:W-:Y:S01]  /*d330*/  HMMA.16816.F32.BF16 R28, R128.reuse, R146, R28 ;  /* 0x00000092801c723c */ /* 0x040fe2000004181c */
        /* <DEDUP_REMOVED lines=19> */
[----:B--2---:R-:W-:Y:S01]  /*d470*/  HMMA.16816.F32.BF16 R108, R128, R136, R108 ;  /* 0x00000088806c723c */ /* 0x004fe2000004186c */
[----:B------:R-:W-:-:S05]  /*d480*/  IMAD.WIDE.U32 R136, R170, -0x2daee0ad, RZ ;  /* 0xd2511f53aa887825 */ /* 0x000fca00078e00ff */
[----:B------:R-:W-:Y:S02]  /*d490*/  LOP3.LUT R168, R168, UR12, R137, 0x96, !PT ;  /* 0x0000000ca8a87c12 */ /* 0x000fe4000f8e9689 */
[----:B---3--:R-:W-:Y:S02]  /*d4a0*/  HMMA.16816.F32.BF16 R120, R128, R10, R120 ;  /* 0x0000000a8078723c */ /* 0x008fe40000041878 */
[C---:B------:R-:W-:Y:S02]  /*d4b0*/  LOP3.LUT R10, R168.reuse, 0xffff, RZ, 0xc0, !PT ;  /* 0x0000ffffa80a7812 */ /* 0x040fe400078ec0ff */
[----:B------:R-:W-:-:S04]  /*d4c0*/  PRMT R11, R168, 0x7632, R11 ;  /* 0x00007632a80b7816 */ /* 0x000fc8000000000b */
[----:B----4-:R-:W-:Y:S01]  /*d4d0*/  HMMA.16816.F32.BF16 R92, R128, R148, R92 ;  /* 0x00000094805c723c */ /* 0x010fe2000004185c */
[----:B------:R-:W-:Y:S02]  /*d4e0*/  SHF.R.U32.HI R148, RZ, 0x8, R10 ;  /* 0x00000008ff947819 */ /* 0x000fe4000001160a */
[----:B------:R-:W-:-:S05]  /*d4f0*/  LOP3.LUT R10, R11, 0xff, RZ, 0xc0, !PT ;  /* 0x000000ff0b0a7812 */ /* 0x000fca00078ec0ff */
[C---:B------:R-:W-:Y:S01]  /*d500*/  HMMA.16816.F32.BF16 R116, R128.reuse, R8, R116 ;  /* 0x000000088074723c */ /* 0x040fe20000041874 */
[----:B------:R-:W-:Y:S02]  /*d510*/  LOP3.LUT R8, R168, 0xff, RZ, 0xc0, !PT ;  /* 0x000000ffa8087812 */ /* 0x000fe400078ec0ff */
[----:B------:R-:W-:Y:S02]  /*d520*/  SHF.R.U32.HI R9, RZ, 0x18, R168 ;  /* 0x00000018ff097819 */ /* 0x000fe400000116a8 */
[----:B------:R-:W-:Y:S01]  /*d530*/  PRMT R8, R8, 0x5410, R148 ;  /* 0x0000541008087816 */ /* 0x000fe20000000094 */
[----:B------:R-:W-:Y:S01]  /*d540*/  LDSM.16.MT88.4 R168, [R192+0x1800] ;  /* 0x00180000c0a8783b */ /* 0x000fe20000004200 */
[----:B------:R-:W-:Y:S01]  /*d550*/  PRMT R9, R10, 0x5410, R9 ;  /* 0x000054100a097816 */ /* 0x000fe20000000009 */
[----:B------:R-:W-:Y:S01]  /*d560*/  HMMA.16816.F32.BF16 R68, R128, R144, R68 ;  /* 0x000000908044723c */ /* 0x000fe20000041844 */
[C---:B------:R-:W-:Y:S02]  /*d570*/  PRMT R145, R136.reuse, 0x7771, RZ ;  /* 0x0000777188917816 */ /* 0x040fe400000000ff */
[----:B------:R-:W-:-:S02]  /*d580*/  PRMT R144, R136, 0x7773, RZ ;  /* 0x0000777388907816 */ /* 0x000fc400000000ff */
[--C-:B------:R-:W-:Y:S02]  /*d590*/  HSET2.LE.AND R9, R9, R173.reuse, PT ;  /* 0x000000ad09097233 */ /* 0x100fe40003803000 */
[----:B------:R-:W-:Y:S01]  /*d5a0*/  HSET2.LE.AND R8, R8, R173, PT ;  /* 0x000000ad08087233 */ /* 0x000fe20003803000 */
[----:B------:R-:W-:Y:S01]  /*d5b0*/  HMMA.16816.F32.BF16 R72, R128, R146, R72 ;  /* 0x000000928048723c */ /* 0x000fe20000041848 */
[----:B------:R-:W-:Y:S01]  /*d5c0*/  IMAD.MOV.U32 R146, RZ, RZ, R136 ;  /* 0x000000ffff927224 */ /* 0x000fe200078e0088 */
[----:B------:R-:W-:-:S04]  /*d5d0*/  PRMT R147, R136, 0x7772, RZ ;  /* 0x0000777288937816 */ /* 0x000fc800000000ff */
[----:B------:R-:W-:Y:S02]  /*d5e0*/  LOP3.LUT R146, R146, 0xff, RZ, 0xc0, !PT ;  /* 0x000000ff92927812 */ /* 0x000fe400078ec0ff */
[C---:B-----5:R-:W-:Y:S01]  /*d5f0*/  HMMA.16816.F32.BF16 R84, R128.reuse, R152, R84 ;  /* 0x000000988054723c */ /* 0x060fe20000041854 */
[----:B------:R-:W-:Y:S02]  /*d600*/  PRMT R144, R147, 0x5410, R144 ;  /* 0x0000541093907816 */ /* 0x000fe40000000090 */
[----:B------:R-:W-:Y:S02]  /*d610*/  PRMT R145, R146, 0x5410, R145 ;  /* 0x0000541092917816 */ /* 0x000fe40000000091 */
[----:B------:R-:W-:Y:S02]  /*d620*/  LOP3.LUT R11, R144, 0xff00ff, RZ, 0xc0, !PT ;  /* 0x00ff00ff900b7812 */ /* 0x000fe400078ec0ff */
[----:B------:R-:W-:Y:S01]  /*d630*/  F2FP.BF16.F32.PACK_AB R144, R197, R196 ;  /* 0x000000c4c590723e */ /* 0x000fe200000010ff */
[----:B------:R-:W-:Y:S01]  /*d640*/  HMMA.16816.F32.BF16 R88, R128, R154, R88 ;  /* 0x0000009a8058723c */ /* 0x000fe20000041858 */
[----:B------:R-:W2:Y:S01]  /*d650*/  LDSM.16.MT88.4 R152, [R172+0x17800] ;  /* 0x01780000ac98783b */ /* 0x000ea20000004200 */
[----:B------:R-:W-:-:S02]  /*d660*/  HSET2.LE.AND R10, R145, R173, PT ;  /* 0x000000ad910a7233 */ /* 0x000fc40003803000 */
[----:B------:R-:W-:Y:S02]  /*d670*/  HSET2.LE.AND R11, R11, R173, PT ;  /* 0x000000ad0b0b7233 */ /* 0x000fe40003803000 */
[----:B------:R-:W-:Y:S02]  /*d680*/  LOP3.LUT R8, R144, R8, RZ, 0xc0, !PT ;  /* 0x0000000890087212 */ /* 0x000fe400078ec0ff */
[C---:B------:R-:W-:Y:S01]  /*d690*/  HMMA.16816.F32.BF16 R12, R128.reuse, R166, R12 ;  /* 0x000000a6800c723c */ /* 0x040fe2000004180c */
[----:B------:R-:W-:Y:S04]  /*d6a0*/  LDSM.16.MT88.4 R144, [R193+0x15800] ;  /* 0x01580000c190783b */ /* 0x000fe80000004200 */
[----:B------:R-:W-:Y:S03]  /*d6b0*/  LDSM.16.MT88.4 R164, [R192+0x3800] ;  /* 0x00380000c0a4783b */ /* 0x000fe60000004200 */
        /* <DEDUP_REMOVED lines=8> */
[----:B-1----:R-:W-:Y:S01]  /*d740*/  HMMA.16816.F32.BF16 R124, R128, R140, R124 ;  /* 0x0000008c807c723c */ /* 0x002fe2000004187c */
[----:B------:R-:W-:Y:S01]  /*d750*/  F2FP.BF16.F32.PACK_AB R140, R220, R221 ;  /* 0x000000dddc8c723e */ /* 0x000fe200000010ff */
[----:B------:R-:W-:Y:S01]  /*d760*/  FADD.FTZ R221, R221, R216 ;  /* 0x000000d8dddd7221 */ /* 0x000fe20000010000 */
[----:B------:R-:W-:-:S02]  /*d770*/  F2FP.BF16.F32.PACK_AB R141, R219, R195 ;  /* 0x000000c3db8d723e */ /* 0x000fc400000010ff */
[----:B------:R-:W-:Y:S01]  /*d780*/  LOP3.LUT R9, R140, R9, RZ, 0xc0, !PT ;  /* 0x000000098c097212 */ /* 0x000fe200078ec0ff */
[----:B------:R-:W-:Y:S01]  /*d790*/  FADD.FTZ R221, R220, R221 ;  /* 0x000000dddcdd7221 */ /* 0x000fe20000010000 */
[----:B------:R-:W-:Y:S01]  /*d7a0*/  F2FP.BF16.F32.PACK_AB R140, R194, R218 ;  /* 0x000000dac28c723e */ /* 0x000fe200000010ff */
[----:B------:R-:W-:Y:S01]  /*d7b0*/  HMMA.16816.F32.BF16 R4, R128, R142, R4 ;  /* 0x0000008e8004723c */ /* 0x000fe20000041804 */
[----:B------:R-:W1:Y:S01]  /*d7c0*/  LDSM.16.MT88.4 R128, [R192+0x7800] ;  /* 0x00780000c080783b */ /* 0x000e620000004200 */
[----:B------:R-:W-:Y:S01]  /*d7d0*/  LOP3.LUT R10, R141, R10, RZ, 0xc0, !PT ;  /* 0x0000000a8d0a7212 */ /* 0x000fe200078ec0ff */
[----:B------:R-:W-:Y:S01]  /*d7e0*/  FADD.FTZ R221, R218, R221 ;  /* 0x000000dddadd7221 */ /* 0x000fe20000010000 */
[----:B------:R-:W-:Y:S02]  /*d7f0*/  LOP3.LUT R11, R140, R11, RZ, 0xc0, !PT ;  /* 0x0000000b8c0b7212 */ /* 0x000fe400078ec0ff */
[----:B------:R-:W5:Y:S01]  /*d800*/  LDSM.16.MT88.4 R140, [R193+0x17800] ;  /* 0x01780000c18c783b */ /* 0x000f620000004200 */
[----:B------:R-:W-:-:S04]  /*d810*/  FADD.FTZ R248, R194, R221 ;  /* 0x000000ddc2f87221 */ /* 0x000fc80000010000 */
[C---:B--2---:R-:W-:Y:S08]  /*d820*/  HMMA.16816.F32.BF16 R100, R8.reuse, R152, R100 ;  /* 0x000000980864723c */ /* 0x044ff00000041864 */
[C---:B------:R-:W-:Y:S08]  /*d830*/  HMMA.16816.F32.BF16 R104, R8.reuse, R154, R104 ;  /* 0x0000009a0868723c */ /* 0x040ff00000041868 */
[C---:B---3--:R-:W-:Y:S08]  /*d840*/  HMMA.16816.F32.BF16 R160, R8.reuse, R156, R160 ;  /* 0x0000009c08a0723c */ /* 0x048ff000000418a0 */
[C---:B----4-:R-:W-:Y:S08]  /*d850*/  HMMA.16816.F32.BF16 R36, R8.reuse, R136, R36 ;  /* 0x000000880824723c */ /* 0x050ff00000041824 */
[C---:B------:R-:W-:Y:S01]  /*d860*/  HMMA.16816.F32.BF16 R40, R8.reuse, R138, R40 ;  /* 0x0000008a0828723c */ /* 0x040fe20000041828 */
[----:B------:R-:W2:Y:S07]  /*d870*/  LDSM.16.MT88.4 R136, [R192+0x5800] ;  /* 0x00580000c088783b */ /* 0x000eae0000004200 */
[C---:B------:R-:W-:Y:S01]  /*d880*/  HMMA.16816.F32.BF16 R152, R8.reuse, R148, R16 ;  /* 0x000000940898723c */ /* 0x040fe20000041810 */
[----:B------:R-:W-:Y:S07]  /*d890*/  LDSM.16.MT88.4 R16, [R191+0x3800] ;  /* 0x00380000bf10783b */ /* 0x000fee0000004200 */
[C---:B-1----:R-:W-:Y:S08]  /*d8a0*/  HMMA.16816.F32.BF16 R116, R8.reuse, R128, R116 ;  /* 0x000000800874723c */ /* 0x042ff00000041874 */
[C---:B------:R-:W-:Y:S01]  /*d8b0*/  HMMA.16816.F32.BF16 R120, R8.reuse, R130, R120 ;  /* 0x000000820878723c */ /* 0x040fe20000041878 */
[----:B------:R-:W1:Y:S07]  /*d8c0*/  LDSM.16.MT88.4 R128, [R191+0x7800] ;  /* 0x00780000bf80783b */ /* 0x000e6e0000004200 */
        /* <DEDUP_REMOVED lines=8> */
[C---:B--2---:R-:W-:Y:S08]  /*d950*/  HMMA.16816.F32.BF16 R84, R8.reuse, R136, R84 ;  /* 0x000000880854723c */ /* 0x044ff00000041854 */
        /* <DEDUP_REMOVED lines=17> */
[----:B------:R-:W-:-:S02]  /*da70*/  IMAD.MOV.U32 R164, RZ, RZ, R181 ;  /* 0x000000ffffa47224 */ /* 0x000fc400078e00b5 */
[----:B------:R-:W-:Y:S01]  /*da80*/  @P0 IMAD.MOV.U32 R164, RZ, RZ, R181 ;  /* 0x000000ffffa40224 */ /* 0x000fe200078e00b5 */
[----:B------:R-:W-:-:S01]  /*da90*/  NOP ;  /* 0x0000000000007918 */ /* 0x000fc20000000000 */
[----:B------:R-:W-:-:S15]  /*daa0*/  BRA.U UP1, `(.L_x_1250) ;  /* 0x0000000101047547 */ /* 0x000fde000b800000 */
.L_x_1248:
[----:B------:R-:W-:-:S12]  /*dab0*/  UIADD3 UR21, UPT, UPT, UR15, -0x1, URZ ;  /* 0xffffffff0f157890 */ /* 0x000fd8000fffe0ff */
.L_x_1250:
        /* <DEDUP_REMOVED lines=8> */
[----:B------:R-:W4:Y:S01]  /*db40*/  LDCU UR24, c[0x0][0x440] ;  /* 0x00008800ff1877ac */ /* 0x000f220008000800 */
[----:B------:R-:W-:Y:S02]  /*db50*/  IMAD.MOV.U32 R2, RZ, RZ, R3 ;  /* 0x000000ffff027224 */ /* 0x000fe400078e0003 */
[----:B------:R-:W5:Y:S01]  /*db60*/  S2UR UR5, SR_CgaCtaId ;  /* 0x00000000000579c3 */ /* 0x000f620000008800 */
[----:B------:R-:W-:Y:S01]  /*db70*/  IMAD.MOV.U32 R0, RZ, RZ, R164 ;  /* 0x000000ffff007224 */ /* 0x000fe200078e00a4 */
[----:B------:R-:W1:Y:S01]  /*db80*/  LDCU UR4, c[0x0][0x45c] ;  /* 0x00008b80ff0477ac */ /* 0x000e620008000800 */
[----:B------:R-:W1:Y:S01]  /*db90*/  LDCU UR23, c[0x0][0x504] ;  /* 0x0000a080ff1777ac */ /* 0x000e620008000800 */
[----:B---3--:R-:W-:Y:S01]  /*dba0*/  ISETP.GE.AND P3, PT, R211, UR7, PT ;  /* 0x00000007d3007c0c */ /* 0x008fe2000bf66270 */
[----:B------:R-:W-:Y:S01]  /*dbb0*/  UMOV UR7, 0x400 ;  /* 0x0000040000077882 */ /* 0x000fe20000000000 */
        /* <DEDUP_REMOVED lines=10> */
[----:B----4-:R-:W-:Y:S06]  /*dc60*/  BRA `(.L_x_1252) ;  /* 0x0000000400a87947 */ /* 0x010fec0003800000 */
.L_x_1254:
        /* <DEDUP_REMOVED lines=9> */
[----:B------:R-:W-:Y:S02]  /*dd00*/  LEA.HI.X R179, R180, R235, R170, 0x7, P5 ;  /* 0x000000ebb4b37211 */ /* 0x000fe400028f3caa */
[CC--:B------:R-:W-:Y:S04]  /*dd10*/  LEA R170, P5, R164.reuse, R177.reuse, 0x5 ;  /* 0x000000b1a4aa7211 */ /* 0x0c0fe800078a28ff */
[----:B------:R-:W-:Y:S02]  /*dd20*/  LEA.HI.X R164, R164, R176, R165, 0x5, P5 ;  /* 0x000000b0a4a47211 */ /* 0x000fe400028f2ca5 */
[----:B------:R-:W-:Y:S02]  /*dd30*/  LOP3.LUT R165, R243, 0x1f8, RZ, 0xc0, !PT ;  /* 0x000001f8f3a57812 */ /* 0x000fe400078ec0ff */
[----:B------:R-:W-:Y:S02]  /*dd40*/  IADD3 R174, P5, PT, R174, R177, RZ ;  /* 0x000000b1aeae7210 */ /* 0x000fe40007fbe0ff */
[----:B------:R-:W-:Y:S03]  /*dd50*/  LOP3.LUT R165, R165, 0x38, R213, 0x78, !PT ;  /* 0x00000038a5a57812 */ /* 0x000fe600078e78d5 */
[--C-:B------:R-:W-:Y:S01]  /*dd60*/  IMAD.X R175, R175, 0x1, R176.reuse, P5 ;  /* 0x00000001afaf7824 */ /* 0x100fe200028e06b0 */
[----:B------:R-:W-:Y:S02]  /*dd70*/  LOP3.LUT R165, R165, 0x1e00, R243, 0xf8, !PT ;  /* 0x00001e00a5a57812 */ /* 0x000fe400078ef8f3 */
[-C--:B------:R-:W-:Y:S02]  /*dd80*/  LEA R180, P5, R177, R236.reuse, 0x1 ;  /* 0x000000ecb1b47211 */ /* 0x080fe400078a08ff */
        /* <DEDUP_REMOVED lines=88> */
.L_x_1252:
        /* <DEDUP_REMOVED lines=69> */
[--C-:B------:R-:W-:Y:S01]  /*e760*/  IMAD.IADD R221, R223, 0x1, R208.reuse ;  /* 0x00000001dfdd7824 */ /* 0x100fe200078e02d0 */
[----:B------:R-:W-:Y:S01]  /*e770*/  @!PT LDS RZ, [RZ] ;  /* 0x00000000fffff984 */ /* 0x000fe20000000800 */
[----:B------:R-:W-:Y:S01]  /*e780*/  @!PT LDS RZ, [RZ] ;  /* 0x00000000fffff984 */ /* 0x000fe20000000800 */
[----:B------:R-:W-:Y:S01]  /*e790*/  @!PT LDS RZ, [RZ] ;  /* 0x00000000fffff984 */ /* 0x000fe20000000800 */
[----:B------:R-:W-:Y:S01]  /*e7a0*/  @!P1 LDGSTS.E.BYPASS.LTC128B.128 [R237+0x14800], desc[UR28][R8.64+0x100] ;  /* 0x1480010008ed9fae */ /* 0x000fe2000b981a1c */
[----:B------:R-:W-:Y:S02]  /*e7b0*/  IMAD.IADD R219, R217, 0x1, R208 ;  /* 0x00000001d9db7824 */ /* 0x000fe400078e02d0 */
        /* <DEDUP_REMOVED lines=60> */
[----:B------:R-:W-:Y:S01]  /*eb80*/  LDSM.16.M88.4 R184, [R220] ;  /* 0x00000000dcb8783b */ /* 0x000fe20000000200 */
        /* <DEDUP_REMOVED lines=13> */
[----:B------:R-:W1:Y:S07]  /*ec60*/  LDSM.16.M88.4 R164, [R219+0x9800] ;  /* 0x00980000dba4783b */ /* 0x000e6e0000000200 */
[C---:B-----5:R-:W-:Y:S08]  /*ec70*/  HMMA.16816.F32.BF16 R4, R168.reuse, R172, R4 ;  /* 0x000000aca804723c */ /* 0x060ff00000041804 */
[C---:B------:R-:W-:Y:S01]  /*ec80*/  HMMA.16816.F32.BF16 R8, R168.reuse, R174, R8 ;  /* 0x000000aea808723c */ /* 0x040fe20000041808 */
[----:B------:R-:W2:Y:S07]  /*ec90*/  LDSM.16.M88.4 R172, [R217+0x9000] ;  /* 0x00900000d9ac783b */ /* 0x000eae0000000200 */
[C---:B------:R-:W-:Y:S08]  /*eca0*/  HMMA.16816.F32.BF16 R12, R168.reuse, R176, R12 ;  /* 0x000000b0a80c723c */ /* 0x040ff0000004180c */
        /* <DEDUP_REMOVED lines=9> */
[C---:B------:R-:W-:Y:S08]  /*ed40*/  HMMA.16816.F32.BF16 R4, R184.reuse, R188, R4 ;  /* 0x000000bcb804723c */ /* 0x040ff00000041804 */
[C---:B------:R-:W-:Y:S01]  /*ed50*/  HMMA.16816.F32.BF16 R8, R184.reuse, R190, R8 ;  /* 0x000000beb808723c */ /* 0x040fe20000041808 */
[----:B------:R-:W-:Y:S07]  /*ed60*/  LDSM.16.M88.4 R188, [R222+UR5+0xa800] ;  /* 0x00a80005debc783b */ /* 0x000fee0008000200 */
[C---:B------:R-:W-:Y:S08]  /*ed70*/  HMMA.16816.F32.BF16 R12, R184.reuse, R192, R12 ;  /* 0x000000c0b80c723c */ /* 0x040ff0000004180c */
[C---:B------:R-:W-:Y:S01]  /*ed80*/  HMMA.16816.F32.BF16 R16, R184.reuse, R194, R16 ;  /* 0x000000c2b810723c */ /* 0x040fe20000041810 */
[----:B------:R-:W-:Y:S07]  /*ed90*/  LDSM.16.M88.4 R192, [R222+UR5+0xb000] ;  /* 0x00b00005dec0783b */ /* 0x000fee0008000200 */
[C---:B--2---:R-:W-:Y:S08]  /*eda0*/  HMMA.16816.F32.BF16 R20, R184.reuse, R172, R20 ;  /* 0x000000acb814723c */ /* 0x044ff00000041814 */
[C---:B------:R-:W-:Y:S01]  /*edb0*/  HMMA.16816.F32.BF16 R24, R184.reuse, R174, R24 ;  /* 0x000000aeb818723c */ /* 0x040fe20000041818 */
[----:B------:R-:W-:Y:S07]  /*edc0*/  LDSM.16.M88.4 R172, [R223+0x2000] ;  /* 0x00200000dfac783b */ /* 0x000fee0000000200 */
[C---:B------:R-:W-:Y:S08]  /*edd0*/  HMMA.16816.F32.BF16 R28, R184.reuse, R196, R28 ;  /* 0x000000c4b81c723c */ /* 0x040ff0000004181c */
[----:B------:R-:W-:Y:S01]  /*ede0*/  HMMA.16816.F32.BF16 R32, R184, R198, R32 ;  /* 0x000000c6b820723c */ /* 0x000fe20000041820 */
[----:B------:R-:W2:Y:S04]  /*edf0*/  LDSM.16.M88.4 R184, [R222+UR5+0xa000] ;  /* 0x00a00005deb8783b */ /* 0x000ea80008000200 */
[----:B------:R-:W-:Y:S03]  /*ee00*/  LDSM.16.M88.4 R196, [R221+0x2000] ;  /* 0x00200000ddc4783b */ /* 0x000fe60000000200 */
        /* <DEDUP_REMOVED lines=8> */
[----:B------:R-:W1:Y:S07]  /*ee90*/  LDSM.16.M88.4 R164, [R219+0xa800] ;  /* 0x00a80000dba4783b */ /* 0x000e6e0000000200 */
[C---:B-----5:R-:W-:Y:S08]  /*eea0*/  HMMA.16816.F32.BF16 R28, R176.reuse, R168, R28 ;  /* 0x000000a8b01c723c */ /* 0x060ff0000004181c */
[----:B------:R-:W-:Y:S01]  /*eeb0*/  HMMA.16816.F32.BF16 R32, R176, R170, R32 ;  /* 0x000000aab020723c */ /* 0x000fe20000041820 */
[----:B------:R-:W4:Y:S04]  /*eec0*/  LDSM.16.M88.4 R168, [R219+0xb000] ;  /* 0x00b00000dba8783b */ /* 0x000f280000000200 */
[----:B------:R-:W5:Y:S03]  /*eed0*/  LDSM.16.M88.4 R176, [R219+0xb800] ;  /* 0x00b80000dbb0783b */ /* 0x000f660000000200 */
        /* <DEDUP_REMOVED lines=15> */
[----:B------:R-:W-:Y:S07]  /*efd0*/  LDSM.16.M88.4 R200, [R3+0xa800] ;  /* 0x00a8000003c8783b */ /* 0x000fee0000000200 */
[C---:B-1----:R-:W-:Y:S08]  /*efe0*/  HMMA.16816.F32.BF16 R12, R196.reuse, R164, R12 ;  /* 0x000000a4c40c723c */ /* 0x042ff0000004180c */
[C---:B------:R-:W-:Y:S01]  /*eff0*/  HMMA.16816.F32.BF16 R16, R196.reuse, R166, R16 ;  /* 0x000000a6c410723c */ /* 0x040fe20000041810 */
[----:B------:R-:W-:Y:S07]  /*f000*/  LDSM.16.M88.4 R164, [R218+0x2000] ;  /* 0x00200000daa4783b */ /* 0x000fee0000000200 */
[C---:B----4-:R-:W-:Y:S08]  /*f010*/  HMMA.16816.F32.BF16 R20, R196.reuse, R168, R20 ;  /* 0x000000a8c414723c */ /* 0x050ff00000041814 */
[C---:B------:R-:W-:Y:S01]  /*f020*/  HMMA.16816.F32.BF16 R24, R196.reuse, R170, R24 ;  /* 0x000000aac418723c */ /* 0x040fe20000041818 */
[----:B------:R-:W1:Y:S07]  /*f030*/  LDSM.16.M88.4 R168, [R3+0xa000] ;  /* 0x00a0000003a8783b */ /* 0x000e6e0000000200 */
[C---:B-----5:R-:W-:Y:S08]  /*f040*/  HMMA.16816.F32.BF16 R28, R196.reuse, R176, R28 ;  /* 0x000000b0c41c723c */ /* 0x060ff0000004181c */
[----:B------:R-:W-:Y:S01]  /*f050*/  HMMA.16816.F32.BF16 R32, R196, R178, R32 ;  /* 0x000000b2c420723c */ /* 0x000fe20000041820 */
[----:B------:R-:W4:Y:S04]  /*f060*/  LDSM.16.M88.4 R176, [R3+0xb000] ;  /* 0x00b0000003b0783b */ /* 0x000f280000000200 */
[----:B------:R-:W-:Y:S03]  /*f070*/  LDSM.16.M88.4 R196, [R222+UR5+0xc800] ;  /* 0x00c80005dec4783b */ /* 0x000fe60008000200 */
[C---:B--2---:R-:W-:Y:S08]  /*f080*/  HMMA.16816.F32.BF16 R4, R184.reuse, R188, R4 ;  /* 0x000000bcb804723c */ /* 0x044ff00000041804 */
[C---:B------:R-:W-:Y:S01]  /*f090*/  HMMA.16816.F32.BF16 R8, R184.reuse, R190, R8 ;  /* 0x000000beb808723c */ /* 0x040fe20000041808 */
[----:B------:R-:W2:Y:S07]  /*f0a0*/  LDSM.16.M88.4 R188, [R3+0xb800] ;  /* 0x00b8000003bc783b */ /* 0x000eae0000000200 */
[C---:B------:R-:W-:Y:S08]  /*f0b0*/  HMMA.16816.F32.BF16 R12, R184.reuse, R192, R12 ;  /* 0x000000c0b80c723c */ /* 0x040ff0000004180c */
[C---:B------:R-:W-:Y:S01]  /*f0c0*/  HMMA.16816.F32.BF16 R16, R184.reuse, R194, R16 ;  /* 0x000000c2b810723c */ /* 0x040fe20000041810 */
[----:B------:R-:W-:Y:S07]  /*f0d0*/  LDSM.16.M88.4 R192, [R222+UR5+0xc000] ;  /* 0x00c00005dec0783b */ /* 0x000fee0008000200 */
[C---:B---3--:R-:W-:Y:S08]  /*f0e0*/  HMMA.16816.F32.BF16 R20, R184.reuse, R172, R20 ;  /* 0x000000acb814723c */ /* 0x048ff00000041814 */
[C---:B------:R-:W-:Y:S01]  /*f0f0*/  HMMA.16816.F32.BF16 R24, R184.reuse, R174, R24 ;  /* 0x000000aeb818723c */ /* 0x040fe20000041818 */
[----:B------:R-:W3:Y:S07]  /*f100*/  LDSM.16.M88.4 R172, [R223+0x4000] ;  /* 0x00400000dfac783b */ /* 0x000eee0000000200 */
[C---:B------:R-:W-:Y:S08]  /*f110*/  HMMA.16816.F32.BF16 R28, R184.reuse, R180, R28 ;  /* 0x000000b4b81c723c */ /* 0x040ff0000004181c */
[----:B------:R-:W-:Y:S01]  /*f120*/  HMMA.16816.F32.BF16 R32, R184, R182, R32 ;  /* 0x000000b6b820723c */ /* 0x000fe20000041820 */
[----:B------:R-:W5:Y:S04]  /*f130*/  LDSM.16.M88.4 R180, [R222+UR5+0xd000] ;  /* 0x00d00005deb4783b */ /* 0x000f680008000200 */
[----:B------:R-:W-:Y:S03]  /*f140*/  LDSM.16.M88.4 R184, [R219+0xc000] ;  /* 0x00c00000dbb8783b */ /* 0x000fe60000000200 */
        /* <DEDUP_REMOVED lines=8> */
[----:B------:R-:W4:Y:S07]  /*f1d0*/  LDSM.16.M88.4 R176, [R221+0x4000] ;  /* 0x00400000ddb0783b */ /* 0x000f2e0000000200 */
        /* <DEDUP_REMOVED lines=12> */
[----:B------:R-:W-:Y:S07]  /*f2a0*/  LDSM.16.M88.4 R180, [R3+0xc000] ;  /* 0x00c0000003b4783b */ /* 0x000fee0000000200 */
[C---:B-1----:R-:W-:Y:S08]  /*f2b0*/  HMMA.16816.F32.BF16 R28, R172.reuse, R168, R28 ;  /* 0x000000a8ac1c723c */ /* 0x042ff0000004181c */
[----:B------:R-:W-:Y:S01]  /*f2c0*/  HMMA.16816.F32.BF16 R32, R172, R170, R32 ;  /* 0x000000aaac20723c */ /* 0x000fe20000041820 */
[----:B------:R-:W1:Y:S04]  /*f2d0*/  LDSM.16.M88.4 R168, [R217+0xd000] ;  /* 0x00d00000d9a8783b */ /* 0x000e680000000200 */
[----:B------:R-:W5:Y:S03]  /*f2e0*/  LDSM.16.M88.4 R172, [R217+0xd800] ;  /* 0x00d80000d9ac783b */ /* 0x000f660000000200 */
[C---:B----4-:R-:W-:Y:S08]  /*f2f0*/  HMMA.16816.F32.BF16 R4, R176.reuse, R184, R4 ;  /* 0x000000b8b004723c */ /* 0x050ff00000041804 */
[C---:B------:R-:W-:Y:S01]  /*f300*/  HMMA.16816.F32.BF16 R8, R176.reuse, R186, R8 ;  /* 0x000000bab008723c */ /* 0x040fe20000041808 */
[----:B------:R-:W-:Y:S07]  /*f310*/  LDSM.16.M88.4 R184, [R3+0xd000] ;  /* 0x00d0000003b8783b */ /* 0x000fee0000000200 */
[C---:B------:R-:W-:Y:S08]  /*f320*/  HMMA.16816.F32.BF16 R12, R176.reuse, R200, R12 ;  /* 0x000000c8b00c723c */ /* 0x040ff0000004180c */
[C---:B------:R-:W-:Y:S01]  /*f330*/  HMMA.16816.F32.BF16 R16, R176.reuse, R202, R16 ;  /* 0x000000cab010723c */ /* 0x040fe20000041810 */
[----:B------:R-:W-:Y:S07]  /*f340*/  LDSM.16.M88.4 R200, [R222+UR5+0xe000] ;  /* 0x00e00005dec8783b */ /* 0x000fee0008000200 */
[C---:B--2---:R-:W-:Y:S08]  /*f350*/  HMMA.16816.F32.BF16 R20, R176.reuse, R164, R20 ;  /* 0x000000a4b014723c */ /* 0x044ff00000041814 */
[C---:B------:R-:W-:Y:S01]  /*f360*/  HMMA.16816.F32.BF16 R24, R176.reuse, R166, R24 ;  /* 0x000000a6b018723c */ /* 0x040fe20000041818 */
[----:B------:R-:W2:Y:S07]  /*f370*/  LDSM.16.M88.4 R164, [R218+0x4000] ;  /* 0x00400000daa4783b */ /* 0x000eae0000000200 */
[C---:B------:R-:W-:Y:S08]  /*f380*/  HMMA.16816.F32.BF16 R28, R176.reuse, R188, R28 ;  /* 0x000000bcb01c723c */ /* 0x040ff0000004181c */
[----:B------:R-:W-:Y:S01]  /*f390*/  HMMA.16816.F32.BF16 R32, R176, R190, R32 ;  /* 0x000000beb020723c */ /* 0x000fe20000041820 */
[----:B------:R-:W4:Y:S04]  /*f3a0*/  LDSM.16.M88.4 R176, [R3+0xc800] ;  /* 0x00c8000003b0783b */ /* 0x000f280000000200 */
[----:B------:R-:W4:Y:S03]  /*f3b0*/  LDSM.16.M88.4 R188, [R3+0xd800] ;  /* 0x00d8000003bc783b */ /* 0x000f260000000200 */
        /* <DEDUP_REMOVED lines=9> */
[C---:B-----5:R-:W-:Y:S08]  /*f450*/  HMMA.16816.F32.BF16 R28, R192.reuse, R172, R28 ;  /* 0x000000acc01c723c */ /* 0x060ff0000004181c */
[----:B------:R-:W-:Y:S01]  /*f460*/  HMMA.16816.F32.BF16 R32, R192, R174, R32 ;  /* 0x000000aec020723c */ /* 0x000fe20000041820 */
[----:B------:R-:W5:Y:S04]  /*f470*/  LDSM.16.M88.4 R172, [R222+UR5+0xf000] ;  /* 0x00f00005deac783b */ /* 0x000f680008000200 */
[----:B------:R-:W-:Y:S03]  /*f480*/  LDSM.16.M88.4 R192, [R217+0xe000] ;  /* 0x00e00000d9c0783b */ /* 0x000fe60000000200 */
[C---:B--2---:R-:W-:Y:S08]  /*f490*/  HMMA.16816.F32.BF16 R4, R164.reuse, R180, R4 ;  /* 0x000000b4a404723c */ /* 0x044ff00000041804 */
[C---:B------:R-:W-:Y:S01]  /*f4a0*/  HMMA.16816.F32.BF16 R8, R164.reuse, R182, R8 ;  /* 0x000000b6a408723c */ /* 0x040fe20000041808 */
[----:B------:R-:W-:Y:S07]  /*f4b0*/  LDSM.16.M88.4 R180, [R219+0xe000] ;  /* 0x00e00000dbb4783b */ /* 0x000fee0000000200 */
[C---:B----4-:R-:W-:Y:S08]  /*f4c0*/  HMMA.16816.F32.BF16 R12, R164.reuse, R176, R12 ;  /* 0x000000b0a40c723c */ /* 0x050ff0000004180c */
[C---:B------:R-:W-:Y:S01]  /*f4d0*/  HMMA.16816.F32.BF16 R16, R164.reuse, R178, R16 ;  /* 0x000000b2a410723c */ /* 0x040fe20000041810 */
[----:B------:R-:W2:Y:S07]  /*f4e0*/  LDSM.16.M88.4 R176, [R222+UR5+0xf800] ;  /* 0x00f80005deb0783b */ /* 0x000eae0008000200 */
        /* <DEDUP_REMOVED lines=10> */
[C---:B-1----:R-:W-:Y:S08]  /*f590*/  HMMA.16816.F32.BF16 R12, R196.reuse, R168, R12 ;  /* 0x000000a8c40c723c */ /* 0x042ff0000004180c */
[C---:B------:R-:W-:Y:S01]  /*f5a0*/  HMMA.16816.F32.BF16 R16, R196.reuse, R170, R16 ;  /* 0x000000aac410723c */ /* 0x040fe20000041810 */
[----:B------:R-:W1:Y:S07]  /*f5b0*/  LDSM.16.M88.4 R168, [R219+0xe800] ;  /* 0x00e80000dba8783b */ /* 0x000e6e0000000200 */
[C---:B-----5:R-:W-:Y:S08]  /*f5c0*/  HMMA.16816.F32.BF16 R20, R196.reuse, R172, R20 ;  /* 0x000000acc414723c */ /* 0x060ff00000041814 */
[C---:B------:R-:W-:Y:S01]  /*f5d0*/  HMMA.16816.F32.BF16 R24, R196.reuse, R174, R24 ;  /* 0x000000aec418723c */ /* 0x040fe20000041818 */
[----:B------:R-:W3:Y:S07]  /*f5e0*/  LDSM.16.M88.4 R172, [R219+0xf800] ;  /* 0x00f80000dbac783b */ /* 0x000eee0000000200 */
[C---:B--2---:R-:W-:Y:S08]  /*f5f0*/  HMMA.16816.F32.BF16 R28, R196.reuse, R176, R28 ;  /* 0x000000b0c41c723c */ /* 0x044ff0000004181c */
[----:B------:R-:W-:Y:S01]  /*f600*/  HMMA.16816.F32.BF16 R32, R196, R178, R32 ;  /* 0x000000b2c420723c */ /* 0x000fe20000041820 */
[----:B------:R-:W2:Y:S04]  /*f610*/  LDSM.16.M88.4 R176, [R217+0xe800] ;  /* 0x00e80000d9b0783b */ /* 0x000ea80000000200 */
[----:B------:R-:W5:Y:S03]  /*f620*/  LDSM.16.M88.4 R196, [R217+0xf000] ;  /* 0x00f00000d9c4783b */ /* 0x000f660000000200 */
        /* <DEDUP_REMOVED lines=9> */
[C---:B---3--:R-:W-:Y:S08]  /*f6c0*/  HMMA.16816.F32.BF16 R28, R164.reuse, R172, R28 ;  /* 0x000000aca41c723c */ /* 0x048ff0000004181c */
[----:B------:R-:W-:Y:S01]  /*f6d0*/  HMMA.16816.F32.BF16 R32, R164, R174, R32 ;  /* 0x000000aea420723c */ /* 0x000fe20000041820 */
[----:B------:R3:W4:Y:S01]  /*f6e0*/  LDSM.16.M88.4 R164, [R3+0xf800] ;  /* 0x00f8000003a4783b */ /* 0x0007220000000200 */
[----:B------:R-:W-:Y:S04]  /*f6f0*/  DEPBAR.LE SB0, 0x0 ;  /* 0x000080000000791a */ /* 0x000fe80000000000 */
[----:B------:R-:W-:Y:S02]  /*f700*/  BAR.SYNC.DEFER_BLOCKING 0x0 ;  /* 0x0000000000007b1d */ /* 0x000fe40000010000 */
[C---:B------:R-:W-:Y:S08]  /*f710*/  HMMA.16816.F32.BF16 R4, R188.reuse, R192, R4 ;  /* 0x000000c0bc04723c */ /* 0x040ff00000041804 */
[C---:B------:R-:W-:Y:S08]  /*f720*/  HMMA.16816.F32.BF16 R8, R188.reuse, R194, R8 ;  /* 0x000000c2bc08723c */ /* 0x040ff00000041808 */
[C---:B--2---:R-:W-:Y:S01]  /*f730*/  HMMA.16816.F32.BF16 R12, R188.reuse, R176, R12 ;  /* 0x000000b0bc0c723c */ /* 0x044fe2000004180c */
[----:B---3--:R-:W-:Y:S07]  /*f740*/  IMAD.U32 R3, RZ, RZ, UR21 ;  /* 0x00000015ff037e24 */ /* 0x008fee000f8e00ff */
[C---:B------:R-:W-:Y:S08]  /*f750*/  HMMA.16816.F32.BF16 R16, R188.reuse, R178, R16 ;  /* 0x000000b2bc10723c */ /* 0x040ff00000041810 */
[C---:B-----5:R-:W-:Y:S08]  /*f760*/  HMMA.16816.F32.BF16 R20, R188.reuse, R196, R20 ;  /* 0x000000c4bc14723c */ /* 0x060ff00000041814 */
[C---:B------:R-:W-:Y:S08]  /*f770*/  HMMA.16816.F32.BF16 R24, R188.reuse, R198, R24 ;  /* 0x000000c6bc18723c */ /* 0x040ff00000041818 */
[C---:B-1----:R-:W-:Y:S01]  /*f780*/  HMMA.16816.F32.BF16 R28, R188.reuse, R168, R28 ;  /* 0x000000a8bc1c723c */ /* 0x042fe2000004181c */
[----:B------:R-:W-:Y:S05]  /*f790*/  IMAD.U32 R168, RZ, RZ, UR23 ;  /* 0x00000017ffa87e24 */ /* 0x000fea000f8e00ff */
[--C-:B------:R-:W-:Y:S02]  /*f7a0*/  IADD3 R169, PT, PT, R232, -UR20, -R168.reuse ;  /* 0x80000014e8a97c10 */ /* 0x100fe4000fffe8a8 */
[----:B------:R-:W-:Y:S03]  /*f7b0*/  HMMA.16816.F32.BF16 R32, R188, R170, R32 ;  /* 0x000000aabc20723c */ /* 0x000fe60000041820 */
[----:B------:R-:W-:Y:S05]  /*f7c0*/  IADD3 R168, PT, PT, R226, -UR20, -R168 ;  /* 0x80000014e2a87c10 */ /* 0x000fea000fffe8a8 */
[C---:B----4-:R-:W-:Y:S05]  /*f7d0*/  HMMA.16816.F32.BF16 R4, R180.reuse, R184, R4 ;  /* 0x000000b8b404723c */ /* 0x050fea0000041804 */
[----:B------:R-:W-:Y:S03]  /*f7e0*/  IMAD.SHL.U32 R184, R213, 0x2, RZ ;  /* 0x00000002d5b87824 */ /* 0x000fe600078e00ff */
[C---:B------:R-:W-:Y:S03]  /*f7f0*/  HMMA.16816.F32.BF16 R8, R180.reuse, R186, R8 ;  /* 0x000000bab408723c */ /* 0x040fe60000041808 */
[----:B------:R-:W-:Y:S05]  /*f800*/  LOP3.LUT R185, R184, 0x6, RZ, 0xc0, !PT ;  /* 0x00000006b8b97812 */ /* 0x000fea00078ec0ff */
[C---:B------:R-:W-:Y:S03]  /*f810*/  HMMA.16816.F32.BF16 R12, R180.reuse, R200, R12 ;  /* 0x000000c8b40c723c */ /* 0x040fe6000004180c */
[----:B------:R-:W-:Y:S04]  /*f820*/  IMAD R3, R3, 0x40, R185 ;  /* 0x0000004003037824 */ /* 0x000fe800078e02b9 */
[C---:B------:R-:W-:Y:S01]  /*f830*/  VIADD R171, R3.reuse, UR20 ;  /* 0x0000001403ab7c36 */ /* 0x040fe20008000000 */
[C---:B------:R-:W-:Y:S03]  /*f840*/  HMMA.16816.F32.BF16 R16, R180.reuse, R202, R16 ;  /* 0x000000cab410723c */ /* 0x040fe60000041810 */
[----:B------:R-:W-:Y:S05]  /*f850*/  VIADD R172, R3, 0x1 ;  /* 0x0000000103ac7836 */ /* 0x000fea0000000000 */
[C---:B------:R-:W-:Y:S03]  /*f860*/  HMMA.16816.F32.BF16 R20, R180.reuse, R204, R20 ;  /* 0x000000ccb414723c */ /* 0x040fe60000041814 */
[----:B------:R-:W-:Y:S05]  /*f870*/  ISETP.GT.AND P6, PT, R169, R172, PT ;  /* 0x000000aca900720c */ /* 0x000fea0003fc4270 */
[C---:B------:R-:W-:Y:S08]  /*f880*/  HMMA.16816.F32.BF16 R24, R180.reuse, R206, R24 ;  /* 0x000000ceb418723c */ /* 0x040ff00000041818 */
[C---:B------:R-:W-:Y:S03]  /*f890*/  HMMA.16816.F32.BF16 R28, R180.reuse, R164, R28 ;  /* 0x000000a4b41c723c */ /* 0x040fe6000004181c */
[--C-:B------:R-:W-:Y:S02]  /*f8a0*/  IMAD.IADD R164, R232, 0x1, -R171.reuse ;  /* 0x00000001e8a47824 */ /* 0x100fe400078e0aab */
[----:B------:R-:W-:Y:S03]  /*f8b0*/  IMAD.IADD R171, R226, 0x1, -R171 ;  /* 0x00000001e2ab7824 */ /* 0x000fe600078e0aab */
[----:B------:R-:W-:Y:S03]  /*f8c0*/  HMMA.16816.F32.BF16 R32, R180, R166, R32 ;  /* 0x000000a6b420723c */ /* 0x000fe60000041820 */
[----:B------:R-:W-:Y:S01]  /*f8d0*/  IABS R173, R164 ;  /* 0x000000a400ad7213 */ /* 0x000fe20000000000 */
[----:B------:R-:W-:Y:S03]  /*f8e0*/  VIADD R166, R3, 0x38 ;  /* 0x0000003803a67836 */ /* 0x000fe60000000000 */
[----:B------:R-:W-:Y:S01]  /*f8f0*/  I2FP.F32.S32 R173, R173 ;  /* 0x000000ad00ad7245 */ /* 0x000fe20000201400 */
[----:B------:R-:W-:Y:S01]  /*f900*/  VIADD R167, R166, UR20 ;  /* 0x00000014a6a77c36 */ /* 0x000fe20008000000 */
[----:B------:R-:W-:Y:S11]  /*f910*/  BRA.U.ANY UP0, `(.L_x_1254) ;  /* 0xffffffe100d47547 */ /* 0x000ff6000b93ffff */
.L_x_1253:
[----:B------:R-:W-:Y:S01]  /*f920*/  ISETP.GT.AND P0, PT, R168, R172, PT ;  /* 0x000000aca800720c */ /* 0x000fe20003f04270 */
[----:B------:R-:W-:Y:S01]  /*f930*/  FFMA.FTZ R4, R173, -UR6, R4 ;  /* 0x80000006ad047c23 */ /* 0x000fe20008010004 */
[C---:B------:R-:W-:Y:S01]  /*f940*/  ISETP.GE.AND P5, PT, R172.reuse, R231, PT ;  /* 0x000000e7ac00720c */ /* 0x040fe20003fa6270 */
[----:B-1----:R-:W-:Y:S01]  /*f950*/  VIADD R174, R3, 0x8 ;  /* 0x0000000803ae7836 */ /* 0x002fe20000000000 */
[----:B------:R-:W-:Y:S01]  /*f960*/  ISETP.GE.AND P1, PT, R172, R230, PT ;  /* 0x000000e6ac00720c */ /* 0x000fe20003f26270 */
[----:B------:R-:W-:Y:S01]  /*f970*/  USHF.L.U32 UR25, UR21, 0x1, URZ ;  /* 0x0000000115197899 */ /* 0x000fe200080006ff */
[C-C-:B------:R-:W-:Y:S01]  /*f980*/  IADD3 R172, PT, PT, R232.reuse, 0x37, -R167.reuse ;  /* 0x00000037e8ac7810 */ /* 0x140fe20007ffe8a7 */
[----:B------:R-:W-:Y:S01]  /*f990*/  UIADD3 UR7, UPT, UPT, UR30, -0x61c88647, URZ ;  /* 0x9e3779b91e077890 */ /* 0x000fe2000fffe0ff */
[--C-:B------:R-:W-:Y:S01]  /*f9a0*/  IADD3 R164, PT, PT, R232, 0x2f, -R167.reuse ;  /* 0x0000002fe8a47810 */ /* 0x100fe20007ffe8a7 */
[----:B------:R-:W-:Y:S01]  /*f9b0*/  UIADD3 UR9, UPT, UPT, UR30, 0x3c6ef372, URZ ;  /* 0x3c6ef3721e097890 */ /* 0x000fe2000fffe0ff */
[----:B------:R-:W-:Y:S01]  /*f9c0*/  IABS R172, R172 ;  /* 0x000000ac00ac7213 */ /* 0x000fe20000000000 */
[----:B------:R-:W-:Y:S01]  /*f9d0*/  UIADD3 UR17, UPT, UPT, UR31, 0x32370b8f, URZ ;  /* 0x32370b8f1f117890 */ /* 0x000fe2000fffe0ff */
[----:B------:R-:W-:Y:S01]  /*f9e0*/  IABS R164, R164 ;  /* 0x000000a400a47213 */ /* 0x000fe20000000000 */
[----:B------:R-:W-:Y:S01]  /*f9f0*/  UIADD3 UR22, UPT, UPT, UR31, 0x76cf5d0a, URZ ;  /* 0x76cf5d0a1f167890 */ /* 0x000fe2000fffe0ff */
[----:B------:R-:W-:Y:S01]  /*fa00*/  IADD3 R170, PT, PT, R226, 0x37, -R167 ;  /* 0x00000037e2aa7810 */ /* 0x000fe20007ffe8a7 */
[----:B------:R-:W-:Y:S01]  /*fa10*/  UIADD3 UR11, UPT, UPT, UR30, -0x255992d5, URZ ;  /* 0xdaa66d2b1e0b7890 */ /* 0x000fe2000fffe0ff */
[----:B------:R-:W-:Y:S01]  /*fa20*/  I2FP.F32.S32 R172, R172 ;  /* 0x000000ac00ac7245 */ /* 0x000fe20000201400 */
[----:B------:R-:W-:Y:S01]  /*fa30*/  UIADD3 UR8, UPT, UPT, UR30, 0x78dde6e4, URZ ;  /* 0x78dde6e41e087890 */ /* 0x000fe2000fffe0ff */
[----:B------:R-:W-:Y:S01]  /*fa40*/  I2FP.F32.S32 R164, R164 ;  /* 0x000000a400a47245 */ /* 0x000fe20000201400 */
[----:B------:R-:W-:Y:S01]  /*fa50*/  UIADD3 UR15, UPT, UPT, UR31, -0x56f99767, URZ ;  /* 0xa90668991f0f7890 */ /* 0x000fe2000fffe0ff */
[----:B------:R-:W-:Y:S01]  /*fa60*/  IABS R170, R170 ;  /* 0x000000aa00aa7213 */ /* 0x000fe20000000000 */
[----:B------:R-:W-:Y:S01]  /*fa70*/  FFMA.FTZ R5, R172, -UR6, R5 ;  /* 0x80000006ac057c23 */ /* 0x000fe20008010005 */
[----:B------:R-:W-:Y:S01]  /*fa80*/  ISETP.GT.AND P4, PT, R169, R3, PT ;  /* 0x00000003a900720c */ /* 0x000fe20003f84270 */
[----:B------:R-:W-:Y:S01]  /*fa90*/  FFMA.FTZ R9, R164, -UR6, R9 ;  /* 0x80000006a4097c23 */ /* 0x000fe20008010009 */
[----:B------:R-:W-:Y:S01]  /*faa0*/  I2FP.F32.S32 R170, R170 ;  /* 0x000000aa00aa7245 */ /* 0x000fe20000201400 */
[----:B------:R-:W-:Y:S01]  /*fab0*/  UIADD3 UR16, UPT, UPT, UR31, -0x126145ec, URZ ;  /* 0xed9eba141f107890 */ /* 0x000fe2000fffe0ff */
[----:B------:R-:W-:Y:S01]  /*fac0*/  IABS R171, R171 ;  /* 0x000000ab00ab7213 */ /* 0x000fe20000000000 */
[----:B------:R-:W-:Y:S01]  /*fad0*/  UIADD3 UR10, UPT, UPT, UR30, -0x4ab325aa, URZ ;  /* 0xb54cda561e0a7890 */ /* 0x000fe2000fffe0ff */
[----:B------:R-:W-:Y:S01]  /*fae0*/  FSEL R164, R4, -INF , !P4 ;  /* 0xff80000004a47808 */ /* 0x000fe20006000000 */
[----:B------:R-:W-:Y:S01]  /*faf0*/  FFMA.FTZ R7, R170, -UR6, R7 ;  /* 0x80000006aa077c23 */ /* 0x000fe20008010007 */
[--C-:B------:R-:W-:Y:S01]  /*fb00*/  IADD3 R4, PT, PT, R226, 0x30, -R167.reuse ;  /* 0x00000030e2047810 */ /* 0x100fe20007ffe8a7 */
[----:B------:R-:W-:Y:S01]  /*fb10*/  UIADD3 UR12, UPT, UPT, UR30, 0x1715609d, URZ ;  /* 0x1715609d1e0c7890 */ /* 0x000fe2000fffe0ff */
[--C-:B------:R-:W-:Y:S01]  /*fb20*/  IADD3 R165, PT, PT, R232, 0x30, -R167.reuse ;  /* 0x00000030e8a57810 */ /* 0x100fe20007ffe8a7 */
[----:B------:R-:W-:Y:S01]  /*fb30*/  UIADD3 UR13, UPT, UPT, UR31, 0x646e171e, URZ ;  /* 0x646e171e1f0d7890 */ /* 0x000fe2000fffe0ff */
[----:B------:R-:W-:Y:S01]  /*fb40*/  I2FP.F32.S32 R171, R171 ;  /* 0x000000ab00ab7245 */ /* 0x000fe20000201400 */
[----:B------:R-:W-:Y:S01]  /*fb50*/  UISETP.GT.AND UP0, UPT, UR21, UR18, UPT ;  /* 0x000000121500728c */ /* 0x000fe2000bf04270 */
[----:B------:R-:W-:Y:S01]  /*fb60*/  FSEL R173, R5, -INF , !P6 ;  /* 0xff80000005ad7808 */ /* 0x000fe20007000000 */
[----:B------:R-:W-:Y:S01]  /*fb70*/  UIADD3 UR21, UPT, UPT, UR21, -0x1, URZ ;  /* 0xffffffff15157890 */ /* 0x000fe2000fffe0ff */
[----:B------:R-:W-:Y:S01]  /*fb80*/  IADD3 R170, PT, PT, R226, 0x2f, -R167 ;  /* 0x0000002fe2aa7810 */ /* 0x000fe20007ffe8a7 */
[----:B------:R-:W-:Y:S01]  /*fb90*/  FFMA.FTZ R6, R171, -UR6, R6 ;  /* 0x80000006ab067c23 */ /* 0x000fe20008010006 */
[----:B------:R-:W-:Y:S01]  /*fba0*/  IABS R5, R4 ;  /* 0x0000000400057213 */ /* 0x000fe20000000000 */
[----:B------:R-:W-:Y:S01]  /*fbb0*/  VIADD R171, R3, 0x9 ;  /* 0x0000000903ab7836 */ /* 0x000fe20000000000 */
[----:B------:R-:W-:Y:S02]  /*fbc0*/  IABS R165, R165 ;  /* 0x000000a500a57213 */ /* 0x000fe40000000000 */
[----:B------:R-:W-:Y:S02]  /*fbd0*/  ISETP.GT.AND P4, PT, R168, R3, PT ;  /* 0x00000003a800720c */ /* 0x000fe40003f84270 */
[----:B------:R-:W-:Y:S02]  /*fbe0*/  I2FP.F32.S32 R5, R5 ;  /* 0x0000000500057245 */ /* 0x000fe40000201400 */
[----:B------:R-:W-:Y:S02]  /*fbf0*/  IABS R170, R170 ;  /* 0x000000aa00aa7213 */ /* 0x000fe40000000000 */
[----:B------:R-:W-:Y:S01]  /*fc00*/  I2FP.F32.S32 R165, R165 ;  /* 0x000000a500a57245 */ /* 0x000fe20000201400 */
[----:B------:R-:W-:Y:S01]  /*fc10*/  FFMA.FTZ R10, R5, -UR6, R10 ;  /* 0x80000006050a7c23 */ /* 0x000fe2000801000a */
[----:B------:R-:W-:Y:S02]  /*fc20*/  FSEL R172, R6, -INF , !P4 ;  /* 0xff80000006ac7808 */ /* 0x000fe40006000000 */
[----:B------:R-:W-:Y:S01]  /*fc30*/  I2FP.F32.S32 R170, R170 ;  /* 0x000000aa00aa7245 */ /* 0x000fe20000201400 */
[----:B------:R-:W-:Y:S01]  /*fc40*/  FFMA.FTZ R8, R165, -UR6, R8 ;  /* 0x80000006a5087c23 */ /* 0x000fe20008010008 */
[----:B------:R-:W-:Y:S02]  /*fc50*/  ISETP.GT.AND P4, PT, R169, R171, PT ;  /* 0x000000aba900720c */ /* 0x000fe40003f84270 */
[----:B------:R-:W-:Y:S01]  /*fc60*/  FSEL R6, R7, -INF , !P0 ;  /* 0xff80000007067808 */ /* 0x000fe20004000000 */
[----:B------:R-:W-:Y:S01]  /*fc70*/  FFMA.FTZ R11, R170, -UR6, R11 ;  /* 0x80000006aa0b7c23 */ /* 0x000fe2000801000b */
[-C--:B------:R-:W-:Y:S02]  /*fc80*/  ISETP.GT.AND P0, PT, R168, R174.reuse, PT ;  /* 0x000000aea800720c */ /* 0x080fe40003f04270 */
[--C-:B------:R-:W-:Y:S02]  /*fc90*/  IADD3 R7, PT, PT, R232, 0x28, -R167.reuse ;  /* 0x00000028e8077810 */ /* 0x100fe40007ffe8a7 */
[--C-:B------:R-:W-:Y:S02]  /*fca0*/  IADD3 R5, PT, PT, R226, 0x27, -R167.reuse ;  /* 0x00000027e2057810 */ /* 0x100fe40007ffe8a7 */
[----:B------:R-:W-:Y:S02]  /*fcb0*/  ISETP.GT.AND P6, PT, R169, R174, PT ;  /* 0x000000aea900720c */ /* 0x000fe40003fc4270 */
[----:B------:R-:W-:Y:S02]  /*fcc0*/  FSEL R165, R9, -INF , !P4 ;  /* 0xff80000009a57808 */ /* 0x000fe40006000000 */
[----:B------:R-:W-:Y:S02]  /*fcd0*/  FSEL R170, R10, -INF , !P0 ;  /* 0xff8000000aaa7808 */ /* 0x000fe40004000000 */
[----:B------:R-:W-:Y:S02]  /*fce0*/  IABS R9, R7 ;  /* 0x0000000700097213 */ /* 0x000fe40000000000 */
[----:B------:R-:W-:Y:S02]  /*fcf0*/  IABS R5, R5 ;  /* 0x0000000500057213 */ /* 0x000fe40000000000 */
[----:B------:R-:W-:Y:S02]  /*fd00*/  ISETP.GT.AND P0, PT, R168, R171, PT ;  /* 0x000000aba800720c */ /* 0x000fe40003f04270 */
[----:B------:R-:W-:Y:S02]  /*fd10*/  FSEL R4, R8, -INF , !P6 ;  /* 0xff80000008047808 */ /* 0x000fe40007000000 */
[--C-:B------:R-:W-:Y:S02]  /*fd20*/  IADD3 R7, PT, PT, R226, 0x28, -R167.reuse ;  /* 0x00000028e2077810 */ /* 0x100fe40007ffe8a7 */
[----:B------:R-:W-:Y:S02]  /*fd30*/  IADD3 R8, PT, PT, R232, 0x27, -R167 ;  /* 0x00000027e8087810 */ /* 0x000fe40007ffe8a7 */
[----:B------:R-:W-:Y:S02]  /*fd40*/  I2FP.F32.S32 R5, R5 ;  /* 0x0000000500057245 */ /* 0x000fe40000201400 */
[----:B------:R-:W-:Y:S01]  /*fd50*/  FSEL R10, R11, -INF , !P0 ;  /* 0xff8000000b0a7808 */ /* 0x000fe20004000000 */
[----:B------:R-:W-:Y:S01]  /*fd60*/  VIADD R11, R3, 0x10 ;  /* 0x00000010030b7836 */ /* 0x000fe20000000000 */
[----:B------:R-:W-:Y:S01]  /*fd70*/  IABS R7, R7 ;  /* 0x0000000700077213 */ /* 0x000fe20000000000 */
[----:B------:R-:W-:Y:S01]  /*fd80*/  FFMA.FTZ R15, R5, -UR6, R15 ;  /* 0x80000006050f7c23 */ /* 0x000fe2000801000f */
[----:B------:R-:W-:Y:S02]  /*fd90*/  IABS R8, R8 ;  /* 0x0000000800087213 */ /* 0x000fe40000000000 */
[C---:B------:R-:W-:Y:S02]  /*fda0*/  ISETP.GE.AND P0, PT, R3.reuse, R231, PT ;  /* 0x000000e70300720c */ /* 0x040fe40003f06270 */
[----:B------:R-:W-:Y:S02]  /*fdb0*/  I2FP.F32.S32 R7, R7 ;  /* 0x0000000700077245 */ /* 0x000fe40000201400 */
[----:B------:R-:W-:Y:S02]  /*fdc0*/  I2FP.F32.S32 R8, R8 ;  /* 0x0000000800087245 */ /* 0x000fe40000201400 */
[----:B------:R-:W-:Y:S01]  /*fdd0*/  FSEL R5, R164, -INF , !P0 ;  /* 0xff800000a4057808 */ /* 0x000fe20004000000 */
[C---:B------:R-:W-:Y:S01]  /*fde0*/  VIADD R164, R3.reuse, 0x11 ;  /* 0x0000001103a47836 */ /* 0x040fe20000000000 */
[----:B------:R-:W-:Y:S01]  /*fdf0*/  ISETP.GE.AND P0, PT, R3, R230, PT ;  /* 0x000000e60300720c */ /* 0x000fe20003f06270 */
[----:B------:R-:W-:Y:S01]  /*fe00*/  FFMA.FTZ R14, R7, -UR6, R14 ;  /* 0x80000006070e7c23 */ /* 0x000fe2000801000e */
[----:B------:R-:W-:Y:S01]  /*fe10*/  I2FP.F32.S32 R9, R9 ;  /* 0x0000000900097245 */ /* 0x000fe20000201400 */
[----:B------:R-:W-:Y:S01]  /*fe20*/  FFMA.FTZ R13, R8, -UR6, R13 ;  /* 0x80000006080d7c23 */ /* 0x000fe2000801000d */
[----:B------:R-:W-:Y:S02]  /*fe30*/  FSEL R7, R172, -INF , !P0 ;  /* 0xff800000ac077808 */ /* 0x000fe40004000000 */
[----:B------:R-:W-:Y:S01]  /*fe40*/  ISETP.GT.AND P0, PT, R169, R164, PT ;  /* 0x000000a4a900720c */ /* 0x000fe20003f04270 */
[----:B------:R-:W-:Y:S01]  /*fe50*/  FFMA.FTZ R12, R9, -UR6, R12 ;  /* 0x80000006090c7c23 */ /* 0x000fe2000801000c */
[----:B------:R-:W-:Y:S02]  /*fe60*/  FSEL R8, R173, -INF , !P5 ;  /* 0xff800000ad087808 */ /* 0x000fe40006800000 */
[----:B------:R-:W-:Y:S02]  /*fe70*/  FSEL R175, R13, -INF , !P0 ;  /* 0xff8000000daf7808 */ /* 0x000fe40004000000 */
[-C--:B------:R-:W-:Y:S02]  /*fe80*/  ISETP.GT.AND P5, PT, R169, R11.reuse, PT ;  /* 0x0000000ba900720c */ /* 0x080fe40003fa4270 */
[--C-:B------:R-:W-:Y:S02]  /*fe90*/  IADD3 R13, PT, PT, R232, 0x1f, -R167.reuse ;  /* 0x0000001fe80d7810 */ /* 0x100fe40007ffe8a7 */
[--C-:B------:R-:W-:Y:S02]  /*fea0*/  IADD3 R172, PT, PT, R226, 0x1f, -R167.reuse ;  /* 0x0000001fe2ac7810 */ /* 0x100fe40007ffe8a7 */
[----:B------:R-:W-:Y:S02]  /*feb0*/  FSEL R6, R6, -INF , !P1 ;  /* 0xff80000006067808 */ /* 0x000fe40004800000 */
[----:B------:R-:W-:Y:S02]  /*fec0*/  ISETP.GT.AND P1, PT, R168, R11, PT ;  /* 0x0000000ba800720c */ /* 0x000fe40003f24270 */
[C---:B------:R-:W-:Y:S02]  /*fed0*/  ISETP.GE.AND P6, PT, R174.reuse, R231, PT ;  /* 0x000000e7ae00720c */ /* 0x040fe40003fc6270 */
[----:B------:R-:W-:Y:S02]  /*fee0*/  ISETP.GE.AND P4, PT, R174, R230, PT ;  /* 0x000000e6ae00720c */ /* 0x000fe40003f86270 */
[----:B------:R-:W-:Y:S02]  /*fef0*/  FSEL R174, R12, -INF , !P5 ;  /* 0xff8000000cae7808 */ /* 0x000fe40006800000 */
[----:B------:R-:W-:Y:S02]  /*ff00*/  IABS R172, R172 ;  /* 0x000000ac00ac7213 */ /* 0x000fe40000000000 */
[----:B------:R-:W-:Y:S02]  /*ff10*/  IABS R13, R13 ;  /* 0x0000000d000d7213 */ /* 0x000fe40000000000 */
[--C-:B------:R-:W-:Y:S02]  /*ff20*/  IADD3 R12, PT, PT, R226, 0x20, -R167.reuse ;  /* 0x00000020e20c7810 */ /* 0x100fe40007ffe8a7 */
[----:B------:R-:W-:Y:S02]  /*ff30*/  FSEL R14, R14, -INF , !P1 ;  /* 0xff8000000e0e7808 */ /* 0x000fe40004800000 */
[C---:B------:R-:W-:Y:S02]  /*ff40*/  ISETP.GE.AND P0, PT, R171.reuse, R231, PT ;  /* 0x000000e7ab00720c */ /* 0x040fe40003f06270 */
[----:B------:R-:W-:Y:S02]  /*ff50*/  FSEL R9, R4, -INF , !P6 ;  /* 0xff80000004097808 */ /* 0x000fe40007000000 */
[----:B------:R-:W-:Y:S02]  /*ff60*/  ISETP.GE.AND P1, PT, R171, R230, PT ;  /* 0x000000e6ab00720c */ /* 0x000fe40003f26270 */
[----:B------:R-:W-:Y:S02]  /*ff70*/  I2FP.F32.S32 R4, R172 ;  /* 0x000000ac00047245 */ /* 0x000fe40000201400 */
[----:B------:R-:W-:Y:S02]  /*ff80*/  IADD3 R171, PT, PT, R232, 0x20, -R167 ;  /* 0x00000020e8ab7810 */ /* 0x000fe40007ffe8a7 */
[----:B------:R-:W-:Y:S01]  /*ff90*/  I2FP.F32.S32 R13, R13 ;  /* 0x0000000d000d7245 */ /* 0x000fe20000201400 */
[----:B------:R-:W-:Y:S01]  /*ffa0*/  FFMA.FTZ R19, R4, -UR6, R19 ;  /* 0x8000000604137c23 */ /* 0x000fe20008010013 */
[----:B------:R-:W-:Y:S01]  /*ffb0*/  IABS R12, R12 ;  /* 0x0000000c000c7213 */ /* 0x000fe20000000000 */
[----:B------:R-:W-:Y:S01]  /*ffc0*/  VIADD R4, R3, 0x19 ;  /* 0x0000001903047836 */ /* 0x000fe20000000000 */
[----:B------:R-:W-:Y:S01]  /*ffd0*/  ISETP.GT.AND P5, PT, R168, R164, PT ;  /* 0x000000a4a800720c */ /* 0x000fe20003fa4270 */
[----:B------:R-:W-:Y:S01]  /*ffe0*/  FFMA.FTZ R17, R13, -UR6, R17 ;  /* 0x800000060d117c23 */ /* 0x000fe20008010011 */
[----:B------:R-:W-:Y:S01]  /*fff0*/  IABS R171, R171 ;  /* 0x000000ab00ab7213 */ /* 0x000fe20000000000 */
[----:B------:R-:W-:Y:S01]  /*10000*/  VIADD R13, R3, 0x18 ;  /* 0x00000018030d7836 */ /* 0x000fe20000000000 */
[----:B------:R-:W-:Y:S02]  /*10010*/  I2FP.F32.S32 R12, R12 ;  /* 0x0000000c000c7245 */ /* 0x000fe40000201400 */
[----:B------:R-:W-:Y:S02]  /*10020*/  FSEL R15, R15, -INF , !P5 ;  /* 0xff8000000f0f7808 */ /* 0x000fe40006800000 */
[----:B------:R-:W-:Y:S01]  /*10030*/  I2FP.F32.S32 R171, R171 ;  /* 0x000000ab00ab7245 */ /* 0x000fe20000201400 */
[----:B------:R-:W-:Y:S01]  /*10040*/  FFMA.FTZ R18, R12, -UR6, R18 ;  /* 0x800000060c127c23 */ /* 0x000fe20008010012 */
[C---:B------:R-:W-:Y:S02]  /*10050*/  ISETP.GE.AND P5, PT, R11.reuse, R231, PT ;  /* 0x000000e70b00720c */ /* 0x040fe40003fa6270 */
[----:B------:R-:W-:Y:S01]  /*10060*/  ISETP.GE.AND P6, PT, R11, R230, PT ;  /* 0x000000e60b00720c */ /* 0x000fe20003fc6270 */
[----:B------:R-:W-:Y:S01]  /*10070*/  FFMA.FTZ R16, R171, -UR6, R16 ;  /* 0x80000006ab107c23 */ /* 0x000fe20008010010 */
[----:B------:R-:W-:Y:S02]  /*10080*/  FSEL R11, R170, -INF , !P4 ;  /* 0xff800000aa0b7808 */ /* 0x000fe40006000000 */
[----:B------:R-:W-:Y:S02]  /*10090*/  FSEL R10, R10, -INF , !P1 ;  /* 0xff8000000a0a7808 */ /* 0x000fe40004800000 */
[----:B------:R-:W-:Y:S02]  /*100a0*/  ISETP.GT.AND P4, PT, R169, R4, PT ;  /* 0x00000004a900720c */ /* 0x000fe40003f84270 */
[-C--:B------:R-:W-:Y:S02]  /*100b0*/  ISETP.GT.AND P1, PT, R168, R13.reuse, PT ;  /* 0x0000000da800720c */ /* 0x080fe40003f24270 */
[----:B------:R-:W-:Y:S02]  /*100c0*/  FSEL R12, R165, -INF , !P0 ;  /* 0xff800000a50c7808 */ /* 0x000fe40004000000 */
[----:B------:R-:W-:Y:S02]  /*100d0*/  ISETP.GT.AND P0, PT, R169, R13, PT ;  /* 0x0000000da900720c */ /* 0x000fe40003f04270 */
[----:B------:R-:W-:Y:S02]  /*100e0*/  FSEL R17, R17, -INF , !P4 ;  /* 0xff80000011117808 */ /* 0x000fe40006000000 */
[----:B------:R-:W-:Y:S02]  /*100f0*/  FSEL R18, R18, -INF , !P1 ;  /* 0xff80000012127808 */ /* 0x000fe40004800000 */
[C---:B------:R-:W-:Y:S02]  /*10100*/  ISETP.GE.AND P4, PT, R164.reuse, R231, PT ;  /* 0x000000e7a400720c */ /* 0x040fe40003f86270 */
[----:B------:R-:W-:Y:S02]  /*10110*/  ISETP.GE.AND P1, PT, R164, R230, PT ;  /* 0x000000e6a400720c */ /* 0x000fe40003f26270 */
[C-C-:B------:R-:W-:Y:S02]  /*10120*/  IADD3 R164, PT, PT, R226.reuse, 0x18, -R167.reuse ;  /* 0x00000018e2a47810 */ /* 0x140fe40007ffe8a7 */
[--C-:B------:R-:W-:Y:S02]  /*10130*/  IADD3 R171, PT, PT, R226, 0x17, -R167.reuse ;  /* 0x00000017e2ab7810 */ /* 0x100fe40007ffe8a7 */
[----:B------:R-:W-:Y:S02]  /*10140*/  FSEL R16, R16, -INF , !P0 ;  /* 0xff80000010107808 */ /* 0x000fe40004000000 */
[----:B------:R-:W-:Y:S02]  /*10150*/  ISETP.GT.AND P0, PT, R168, R4, PT ;  /* 0x00000004a800720c */ /* 0x000fe40003f04270 */
[----:B------:R-:W-:Y:S02]  /*10160*/  IABS R171, R171 ;  /* 0x000000ab00ab7213 */ /* 0x000fe40000000000 */
[----:B------:R-:W-:Y:S02]  /*10170*/  IABS R164, R164 ;  /* 0x000000a400a47213 */ /* 0x000fe40000000000 */
[----:B------:R-:W-:Y:S02]  /*10180*/  IADD3 R165, PT, PT, R232, 0x17, -R167 ;  /* 0x00000017e8a57810 */ /* 0x000fe40007ffe8a7 */
[----:B------:R-:W-:Y:S02]  /*10190*/  FSEL R174, R174, -INF , !P5 ;  /* 0xff800000aeae7808 */ /* 0x000fe40006800000 */
[----:B------:R-:W-:Y:S02]  /*101a0*/  FSEL R19, R19, -INF , !P0 ;  /* 0xff80000013137808 */ /* 0x000fe40004000000 */
[C---:B------:R-:W-:Y:S02]  /*101b0*/  ISETP.GE.AND P0, PT, R13.reuse, R231, PT ;  /* 0x000000e70d00720c */ /* 0x040fe40003f06270 */
[----:B------:R-:W-:Y:S02]  /*101c0*/  ISETP.GE.AND P5, PT, R13, R230, PT ;  /* 0x000000e60d00720c */ /* 0x000fe40003fa6270 */
[----:B------:R-:W-:Y:S02]  /*101d0*/  I2FP.F32.S32 R13, R171 ;  /* 0x000000ab000d7245 */ /* 0x000fe40000201400 */
[----:B------:R-:W-:Y:S02]  /*101e0*/  I2FP.F32.S32 R164, R164 ;  /* 0x000000a400a47245 */ /* 0x000fe40000201400 */
[----:B------:R-:W-:Y:S01]  /*101f0*/  IABS R165, R165 ;  /* 0x000000a500a57213 */ /* 0x000fe20000000000 */
[----:B------:R-:W-:Y:S01]  /*10200*/  FFMA.FTZ R23, R13, -UR6, R23 ;  /* 0x800000060d177c23 */ /* 0x000fe20008010017 */
[C---:B------:R-:W-:Y:S02]  /*10210*/  VIADD R13, R3.reuse, 0x21 ;  /* 0x00000021030d7836 */ /* 0x040fe40000000000 */
[----:B------:R-:W-:Y:S01]  /*10220*/  FFMA.FTZ R22, R164, -UR6, R22 ;  /* 0x80000006a4167c23 */ /* 0x000fe20008010016 */
[----:B------:R-:W-:Y:S01]  /*10230*/  I2FP.F32.S32 R165, R165 ;  /* 0x000000a500a57245 */ /* 0x000fe20000201400 */
[----:B------:R-:W-:Y:S01]  /*10240*/  VIADD R164, R3, 0x20 ;  /* 0x0000002003a47836 */ /* 0x000fe20000000000 */
[----:B------:R-:W-:Y:S02]  /*10250*/  FSEL R173, R14, -INF , !P6 ;  /* 0xff8000000ead7808 */ /* 0x000fe40007000000 */
[----:B------:R-:W-:Y:S01]  /*10260*/  FSEL R172, R15, -INF , !P1 ;  /* 0xff8000000fac7808 */ /* 0x000fe20004800000 */
[----:B------:R-:W-:Y:S01]  /*10270*/  FFMA.FTZ R21, R165, -UR6, R21 ;  /* 0x80000006a5157c23 */ /* 0x000fe20008010015 */
[----:B------:R-:W-:Y:S02]  /*10280*/  ISETP.GT.AND P6, PT, R169, R13, PT ;  /* 0x0000000da900720c */ /* 0x000fe40003fc4270 */
[----:B------:R-:W-:Y:S02]  /*10290*/  ISETP.GT.AND P1, PT, R168, R164, PT ;  /* 0x000000a4a800720c */ /* 0x000fe40003f24270 */
[C-C-:B------:R-:W-:Y:S02]  /*102a0*/  IADD3 R15, PT, PT, R232.reuse, 0xf, -R167.reuse ;  /* 0x0000000fe80f7810 */ /* 0x140fe40007ffe8a7 */
[--C-:B------:R-:W-:Y:S02]  /*102b0*/  IADD3 R170, PT, PT, R232, 0x18, -R167.reuse ;  /* 0x00000018e8aa7810 */ /* 0x100fe40007ffe8a7 */
[--C-:B------:R-:W-:Y:S02]  /*102c0*/  IADD3 R14, PT, PT, R226, 0x10, -R167.reuse ;  /* 0x00000010e20e7810 */ /* 0x100fe40007ffe8a7 */
[----:B------:R-:W-:Y:S02]  /*102d0*/  FSEL R21, R21, -INF , !P6 ;  /* 0xff80000015157808 */ /* 0x000fe40007000000 */
[----:B------:R-:W-:Y:S02]  /*102e0*/  FSEL R22, R22, -INF , !P1 ;  /* 0xff80000016167808 */ /* 0x000fe40004800000 */
[----:B------:R-:W-:Y:S02]  /*102f0*/  IABS R15, R15 ;  /* 0x0000000f000f7213 */ /* 0x000fe40000000000 */
[C---:B------:R-:W-:Y:S02]  /*10300*/  ISETP.GE.AND P6, PT, R4.reuse, R231, PT ;  /* 0x000000e70400720c */ /* 0x040fe40003fc6270 */
[----:B------:R-:W-:Y:S02]  /*10310*/  ISETP.GE.AND P1, PT, R4, R230, PT ;  /* 0x000000e60400720c */ /* 0x000fe40003f26270 */
[----:B------:R-:W-:Y:S02]  /*10320*/  IABS R170, R170 ;  /* 0x000000aa00aa7213 */ /* 0x000fe40000000000 */
[----:B------:R-:W-:Y:S02]  /*10330*/  IABS R14, R14 ;  /* 0x0000000e000e7213 */ /* 0x000fe40000000000 */
[--C-:B------:R-:W-:Y:S02]  /*10340*/  IADD3 R165, PT, PT, R232, 0x10, -R167.reuse ;  /* 0x00000010e8a57810 */ /* 0x100fe40007ffe8a7 */
[----:B------:R-:W-:Y:S02]  /*10350*/  IADD3 R4, PT, PT, R226, 0xf, -R167 ;  /* 0x0000000fe2047810 */ /* 0x000fe40007ffe8a7 */
        /* <DEDUP_REMOVED lines=8> */
[----:B------:R-:W-:Y:S01]  /*103e0*/  FSEL R175, R175, -INF , !P4 ;  /* 0xff800000afaf7808 */ /* 0x000fe20006000000 */
[----:B------:R-:W-:Y:S01]  /*103f0*/  VIADD R14, R3, 0x28 ;  /* 0x00000028030e7836 */ /* 0x000fe20000000000 */
[----:B------:R-:W-:Y:S02]  /*10400*/  I2FP.F32.S32 R165, R165 ;  /* 0x000000a500a57245 */ /* 0x000fe40000201400 */
[----:B------:R-:W-:Y:S02]  /*10410*/  IADD3 R15, PT, PT, R232, 0x8, -R167 ;  /* 0x00000008e80f7810 */ /* 0x000fe40007ffe8a7 */
[----:B------:R-:W-:Y:S01]  /*10420*/  I2FP.F32.S32 R4, R4 ;  /* 0x0000000400047245 */ /* 0x000fe20000201400 */
[----:B------:R-:W-:Y:S01]  /*10430*/  FFMA.FTZ R24, R165, -UR6, R24 ;  /* 0x80000006a5187c23 */ /* 0x000fe20008010018 */
[----:B------:R-:W-:Y:S02]  /*10440*/  ISETP.GT.AND P4, PT, R169, R164, PT ;  /* 0x000000a4a900720c */ /* 0x000fe40003f84270 */
[----:B------:R-:W-:Y:S01]  /*10450*/  IABS R15, R15 ;  /* 0x0000000f000f7213 */ /* 0x000fe20000000000 */
[----:B------:R-:W-:Y:S01]  /*10460*/  FFMA.FTZ R27, R4, -UR6, R27 ;  /* 0x80000006041b7c23 */ /* 0x000fe2000801001b */
[----:B------:R-:W-:Y:S01]  /*10470*/  FSEL R20, R20, -INF , !P4 ;  /* 0xff80000014147808 */ /* 0x000fe20006000000 */
[----:B------:R-:W-:Y:S01]  /*10480*/  VIADD R4, R3, 0x29 ;  /* 0x0000002903047836 */ /* 0x000fe20000000000 */
[----:B------:R-:W-:Y:S02]  /*10490*/  FSEL R201, R17, -INF , !P6 ;  /* 0xff80000011c97808 */ /* 0x000fe40007000000 */
[----:B------:R-:W-:Y:S02]  /*104a0*/  ISETP.GT.AND P4, PT, R168, R13, PT ;  /* 0x0000000da800720c */ /* 0x000fe40003f84270 */
[----:B------:R-:W-:Y:S02]  /*104b0*/  ISETP.GT.AND P6, PT, R169, R14, PT ;  /* 0x0000000ea900720c */ /* 0x000fe40003fc4270 */
[----:B------:R-:W-:Y:S02]  /*104c0*/  I2FP.F32.S32 R15, R15 ;  /* 0x0000000f000f7245 */ /* 0x000fe40000201400 */
[----:B------:R-:W-:Y:S02]  /*104d0*/  FSEL R23, R23, -INF , !P4 ;  /* 0xff80000017177808 */ /* 0x000fe40006000000 */
[----:B------:R-:W-:Y:S01]  /*104e0*/  FSEL R24, R24, -INF , !P6 ;  /* 0xff80000018187808 */ /* 0x000fe20007000000 */
[----:B------:R-:W-:Y:S01]  /*104f0*/  FFMA.FTZ R28, R15, -UR6, R28 ;  /* 0x800000060f1c7c23 */ /* 0x000fe2000801001c */
[-C--:B------:R-:W-:Y:S02]  /*10500*/  ISETP.GE.AND P4, PT, R164, R231.reuse, PT ;  /* 0x000000e7a400720c */ /* 0x080fe40003f86270 */
[----:B------:R-:W-:Y:S02]  /*10510*/  ISETP.GT.AND P6, PT, R168, R4, PT ;  /* 0x00000004a800720c */ /* 0x000fe40003fc4270 */
[--C-:B------:R-:W-:Y:S02]  /*10520*/  IADD3 R15, PT, PT, R226, 0x8, -R167.reuse ;  /* 0x00000008e20f7810 */ /* 0x100fe40007ffe8a7 */
[----:B------:R-:W-:Y:S02]  /*10530*/  FSEL R218, R20, -INF , !P4 ;  /* 0xff80000014da7808 */ /* 0x000fe40006000000 */
[----:B------:R-:W-:Y:S02]  /*10540*/  FSEL R27, R27, -INF , !P6 ;  /* 0xff8000001b1b7808 */ /* 0x000fe40007000000 */
[----:B------:R-:W-:Y:S02]  /*10550*/  FSEL R200, R19, -INF , !P1 ;  /* 0xff80000013c87808 */ /* 0x000fe40004800000 */
[----:B------:R-:W-:Y:S02]  /*10560*/  ISETP.GT.AND P1, PT, R168, R14, PT ;  /* 0x0000000ea800720c */ /* 0x000fe40003f24270 */
[C---:B------:R-:W-:Y:S02]  /*10570*/  ISETP.GE.AND P6, PT, R14.reuse, R231, PT ;  /* 0x000000e70e00720c */ /* 0x040fe40003fc6270 */
[----:B------:R-:W-:Y:S02]  /*10580*/  ISETP.GE.AND P4, PT, R14, R230, PT ;  /* 0x000000e60e00720c */ /* 0x000fe40003f86270 */
[--C-:B------:R-:W-:Y:S02]  /*10590*/  IADD3 R14, PT, PT, R226, 0x7, -R167.reuse ;  /* 0x00000007e20e7810 */ /* 0x100fe40007ffe8a7 */
[----:B------:R-:W-:Y:S02]  /*105a0*/  IABS R15, R15 ;  /* 0x0000000f000f7213 */ /* 0x000fe40000000000 */
[----:B------:R-:W-:Y:S02]  /*105b0*/  FSEL R198, R18, -INF , !P5 ;  /* 0xff80000012c67808 */ /* 0x000fe40006800000 */
[----:B------:R-:W-:Y:S02]  /*105c0*/  IABS R14, R14 ;  /* 0x0000000e000e7213 */ /* 0x000fe40000000000 */
[----:B------:R-:W-:Y:S02]  /*105d0*/  ISETP.GT.AND P5, PT, R169, R4, PT ;  /* 0x00000004a900720c */ /* 0x000fe40003fa4270 */
[----:B------:R-:W-:Y:S02]  /*105e0*/  I2FP.F32.S32 R15, R15 ;  /* 0x0000000f000f7245 */ /* 0x000fe40000201400 */
[----:B------:R-:W-:Y:S02]  /*105f0*/  FSEL R199, R16, -INF , !P0 ;  /* 0xff80000010c77808 */ /* 0x000fe40004000000 */
[C-C-:B------:R-:W-:Y:S01]  /*10600*/  IADD3 R16, PT, PT, R232.reuse, 0x7, -R167.reuse ;  /* 0x00000007e8107810 */ /* 0x140fe20007ffe8a7 */
[----:B------:R-:W-:Y:S01]  /*10610*/  FFMA.FTZ R30, R15, -UR6, R30 ;  /* 0x800000060f1e7c23 */ /* 0x000fe2000801001e */
[----:B------:R-:W-:Y:S01]  /*10620*/  I2FP.F32.S32 R14, R14 ;  /* 0x0000000e000e7245 */ /* 0x000fe20000201400 */
[----:B------:R-:W-:Y:S01]  /*10630*/  IMAD.IADD R15, R232, 0x1, -R167 ;  /* 0x00000001e80f7824 */ /* 0x000fe200078e0aa7 */
[----:B------:R-:W-:Y:S02]  /*10640*/  FSEL R26, R26, -INF , !P1 ;  /* 0xff8000001a1a7808 */ /* 0x000fe40004800000 */
[----:B------:R-:W-:Y:S01]  /*10650*/  FSEL R25, R25, -INF , !P5 ;  /* 0xff80000019197808 */ /* 0x000fe20006800000 */
[----:B------:R-:W-:Y:S01]  /*10660*/  FFMA.FTZ R31, R14, -UR6, R31 ;  /* 0x800000060e1f7c23 */ /* 0x000fe2000801001f */
[-C--:B------:R-:W-:Y:S02]  /*10670*/  ISETP.GE.AND P0, PT, R164, R230.reuse, PT ;  /* 0x000000e6a400720c */ /* 0x080fe40003f06270 */
[CC--:B------:R-:W-:Y:S02]  /*10680*/  ISETP.GE.AND P5, PT, R13.reuse, R231.reuse, PT ;  /* 0x000000e70d00720c */ /* 0x0c0fe40003fa6270 */
[----:B------:R-:W-:Y:S01]  /*10690*/  ISETP.GE.AND P1, PT, R13, R230, PT ;  /* 0x000000e60d00720c */ /* 0x000fe20003f26270 */
[----:B------:R-:W-:Y:S01]  /*106a0*/  VIADD R13, R3, 0x30 ;  /* 0x00000030030d7836 */ /* 0x000fe20000000000 */
[----:B------:R-:W-:Y:S02]  /*106b0*/  IABS R16, R16 ;  /* 0x0000001000107213 */ /* 0x000fe40000000000 */
[----:B------:R-:W-:Y:S02]  /*106c0*/  FSEL R217, R21, -INF , !P5 ;  /* 0xff80000015d97808 */ /* 0x000fe40006800000 */
[----:B------:R-:W-:Y:S02]  /*106d0*/  FSEL R207, R22, -INF , !P0 ;  /* 0xff80000016cf7808 */ /* 0x000fe40004000000 */
[----:B------:R-:W-:Y:S02]  /*106e0*/  IADD3 R14, PT, PT, R232, -0x1, -R167 ;  /* 0xffffffffe80e7810 */ /* 0x000fe40007ffe8a7 */
[----:B------:R-:W-:Y:S02]  /*106f0*/  FSEL R206, R23, -INF , !P1 ;  /* 0xff80000017ce7808 */ /* 0x000fe40004800000 */
[C---:B------:R-:W-:Y:S02]  /*10700*/  ISETP.GE.AND P5, PT, R4.reuse, R231, PT ;  /* 0x000000e70400720c */ /* 0x040fe40003fa6270 */
[----:B------:R-:W-:Y:S01]  /*10710*/  ISETP.GE.AND P0, PT, R4, R230, PT ;  /* 0x000000e60400720c */ /* 0x000fe20003f06270 */
[C---:B------:R-:W-:Y:S01]  /*10720*/  VIADD R4, R3.reuse, 0x31 ;  /* 0x0000003103047836 */ /* 0x040fe20000000000 */
[----:B------:R-:W-:Y:S01]  /*10730*/  I2FP.F32.S32 R16, R16 ;  /* 0x0000001000107245 */ /* 0x000fe20000201400 */
[----:B------:R-:W-:Y:S01]  /*10740*/  VIADD R3, R3, 0x39 ;  /* 0x0000003903037836 */ /* 0x000fe20000000000 */
[C---:B------:R-:W-:Y:S02]  /*10750*/  ISETP.GT.AND P1, PT, R169.reuse, R13, PT ;  /* 0x0000000da900720c */ /* 0x040fe40003f24270 */
[----:B------:R-:W-:Y:S01]  /*10760*/  IABS R15, R15 ;  /* 0x0000000f000f7213 */ /* 0x000fe20000000000 */
[----:B------:R-:W-:Y:S01]  /*10770*/  FFMA.FTZ R29, R16, -UR6, R29 ;  /* 0x80000006101d7c23 */ /* 0x000fe2000801001d */
[----:B------:R-:W-:Y:S02]  /*10780*/  IABS R14, R14 ;  /* 0x0000000e000e7213 */ /* 0x000fe40000000000 */
[----:B------:R-:W-:Y:S02]  /*10790*/  FSEL R28, R28, -INF , !P1 ;  /* 0xff8000001c1c7808 */ /* 0x000fe40004800000 */
[----:B------:R-:W-:Y:S02]  /*107a0*/  I2FP.F32.S32 R15, R15 ;  /* 0x0000000f000f7245 */ /* 0x000fe40000201400 */
[----:B------:R-:W-:Y:S02]  /*107b0*/  ISETP.GT.AND P1, PT, R169, R4, PT ;  /* 0x00000004a900720c */ /* 0x000fe40003f24270 */
[----:B------:R-:W-:Y:S01]  /*107c0*/  I2FP.F32.S32 R16, R14 ;  /* 0x0000000e00107245 */ /* 0x000fe20000201400 */
[----:B------:R-:W-:Y:S01]  /*107d0*/  IMAD.IADD R14, R226, 0x1, -R167 ;  /* 0x00000001e20e7824 */ /* 0x000fe200078e0aa7 */
[----:B------:R-:W-:Y:S01]  /*107e0*/  FSEL R29, R29, -INF , !P1 ;  /* 0xff8000001d1d7808 */ /* 0x000fe20004800000 */
[----:B------:R-:W-:Y:S01]  /*107f0*/  FFMA.FTZ R32, R15, -UR6, R32 ;  /* 0x800000060f207c23 */ /* 0x000fe20008010020 */
[----:B------:R-:W-:Y:S01]  /*10800*/  FSEL R221, R25, -INF , !P5 ;  /* 0xff80000019dd7808 */ /* 0x000fe20006800000 */
[----:B------:R-:W-:Y:S01]  /*10810*/  FFMA.FTZ R33, R16, -UR6, R33 ;  /* 0x8000000610217c23 */ /* 0x000fe20008010021 */
[----:B------:R-:W-:Y:S02]  /*10820*/  ISETP.GT.AND P1, PT, R168, R13, PT ;  /* 0x0000000da800720c */ /* 0x000fe40003f24270 */
[----:B------:R-:W-:Y:S02]  /*10830*/  ISETP.GT.AND P5, PT, R169, R166, PT ;  /* 0x000000a6a900720c */ /* 0x000fe40003fa4270 */
[----:B------:R-:W-:Y:S02]  /*10840*/  IABS R14, R14 ;  /* 0x0000000e000e7213 */ /* 0x000fe40000000000 */
[----:B------:R-:W-:Y:S02]  /*10850*/  FSEL R30, R30, -INF , !P1 ;  /* 0xff8000001e1e7808 */ /* 0x000fe40004800000 */
[----:B------:R-:W-:Y:S02]  /*10860*/  FSEL R219, R27, -INF , !P0 ;  /* 0xff8000001bdb7808 */ /* 0x000fe40004000000 */
[----:B------:R-:W-:Y:S02]  /*10870*/  FSEL R32, R32, -INF , !P5 ;  /* 0xff80000020207808 */ /* 0x000fe40006800000 */
[----:B------:R-:W-:Y:S02]  /*10880*/  ISETP.GT.AND P1, PT, R169, R3, PT ;  /* 0x00000003a900720c */ /* 0x000fe40003f24270 */
[C---:B------:R-:W-:Y:S02]  /*10890*/  ISETP.GE.AND P0, PT, R13.reuse, R231, PT ;  /* 0x000000e70d00720c */ /* 0x040fe40003f06270 */
[----:B------:R-:W-:Y:S02]  /*108a0*/  ISETP.GE.AND P5, PT, R13, R230, PT ;  /* 0x000000e60d00720c */ /* 0x000fe40003fa6270 */
[----:B------:R-:W-:Y:S02]  /*108b0*/  IADD3 R13, PT, PT, R226, -0x1, -R167 ;  /* 0xffffffffe20d7810 */ /* 0x000fe40007ffe8a7 */
[----:B------:R-:W-:Y:S02]  /*108c0*/  I2FP.F32.S32 R15, R14 ;  /* 0x0000000e000f7245 */ /* 0x000fe40000201400 */
[----:B------:R-:W-:Y:S02]  /*108d0*/  FMNMX3.FTZ R14, R0, R5, R8, !PT ;  /* 0x00000005000e7276 */ /* 0x000fe40007810008 */
[----:B------:R-:W-:Y:S01]  /*108e0*/  FSEL R197, R28, -INF , !P0 ;  /* 0xff8000001cc57808 */ /* 0x000fe20004000000 */
[----:B------:R-:W-:Y:S01]  /*108f0*/  FFMA.FTZ R34, R15, -UR6, R34 ;  /* 0x800000060f227c23 */ /* 0x000fe20008010022 */
[----:B------:R-:W-:Y:S02]  /*10900*/  FSEL R33, R33, -INF , !P1 ;  /* 0xff80000021217808 */ /* 0x000fe40004800000 */
[----:B------:R-:W-:Y:S02]  /*10910*/  FSEL R222, R24, -INF , !P6 ;  /* 0xff80000018de7808 */ /* 0x000fe40007000000 */
[----:B------:R-:W-:Y:S02]  /*10920*/  ISETP.GT.AND P6, PT, R168, R4, PT ;  /* 0x00000004a800720c */ /* 0x000fe40003fc4270 */
[C---:B------:R-:W-:Y:S02]  /*10930*/  ISETP.GE.AND P1, PT, R4.reuse, R231, PT ;  /* 0x000000e70400720c */ /* 0x040fe40003f26270 */
[----:B------:R-:W-:Y:S02]  /*10940*/  IABS R13, R13 ;  /* 0x0000000d000d7213 */ /* 0x000fe40000000000 */
[----:B------:R-:W-:Y:S02]  /*10950*/  ISETP.GE.AND P0, PT, R4, R230, PT ;  /* 0x000000e60400720c */ /* 0x000fe40003f06270 */
[----:B------:R-:W-:Y:S02]  /*10960*/  FMNMX3.FTZ R4, R14, R9, R12, !PT ;  /* 0x000000090e047276 */ /* 0x000fe4000781000c */
[----:B------:R-:W-:Y:S02]  /*10970*/  I2FP.F32.S32 R14, R13 ;  /* 0x0000000d000e7245 */ /* 0x000fe40000201400 */
[----:B------:R-:W-:Y:S02]  /*10980*/  FMNMX3.FTZ R13, R4, R174, R175, !PT ;  /* 0x000000ae040d7276 */ /* 0x000fe400078100af */
[----:B------:R-:W-:Y:S01]  /*10990*/  FMNMX3.FTZ R4, R2, R7, R6, !PT ;  /* 0x0000000702047276 */ /* 0x000fe20007810006 */
[----:B------:R-:W-:Y:S01]  /*109a0*/  FFMA.FTZ R35, R14, -UR6, R35 ;  /* 0x800000060e237c23 */ /* 0x000fe20008010023 */
[----:B------:R-:W-:Y:S02]  /*109b0*/  FMNMX3.FTZ R13, R13, R199, R201, !PT ;  /* 0x000000c70d0d7276 */ /* 0x000fe400078100c9 */
[----:B------:R-:W-:Y:S02]  /*109c0*/  FSEL R194, R29, -INF , !P1 ;  /* 0xff8000001dc27808 */ /* 0x000fe40004800000 */
[----:B------:R-:W-:Y:S02]  /*109d0*/  FMNMX3.FTZ R4, R4, R11, R10, !PT ;  /* 0x0000000b04047276 */ /* 0x000fe4000781000a */
[----:B------:R-:W-:Y:S02]  /*109e0*/  ISETP.GE.AND P1, PT, R166, R231, PT ;  /* 0x000000e7a600720c */ /* 0x000fe40003f26270 */
[----:B------:R-:W-:Y:S02]  /*109f0*/  FMNMX3.FTZ R14, R13, R218, R217, !PT ;  /* 0x000000da0d0e7276 */ /* 0x000fe400078100d9 */
[----:B------:R-:W-:Y:S01]  /*10a00*/  FMNMX3.FTZ R13, R4, R173, R172, !PT ;  /* 0x000000ad040d7276 */ /* 0x000fe200078100ac */
[----:B------:R-:W-:Y:S01]  /*10a10*/  IMAD.U32 R4, RZ, RZ, UR25 ;  /* 0x00000019ff047e24 */ /* 0x000fe2000f8e00ff */
[----:B------:R-:W-:Y:S01]  /*10a20*/  FSEL R193, R32, -INF , !P1 ;  /* 0xff80000020c17808 */ /* 0x000fe20004800000 */
[----:B------:R-:W-:Y:S01]  /*10a30*/  UIADD3 UR25, UPT, UPT, UR25, 0x1, URZ ;  /* 0x0000000119197890 */ /* 0x000fe2000fffe0ff */
[----:B------:R-:W-:Y:S02]  /*10a40*/  ISETP.GE.AND P1, PT, R3, R231, PT ;  /* 0x000000e70300720c */ /* 0x000fe40003f26270 */
[----:B------:R-:W-:Y:S02]  /*10a50*/  FMNMX3.FTZ R14, R14, R222, R221, !PT ;  /* 0x000000de0e0e7276 */ /* 0x000fe400078100dd */
[----:B------:R-:W-:Y:S02]  /*10a60*/  FMNMX3.FTZ R13, R13, R198, R200, !PT ;  /* 0x000000c60d0d7276 */ /* 0x000fe400078100c8 */
[----:B------:R-:W-:Y:S02]  /*10a70*/  FSEL R179, R33, -INF , !P1 ;  /* 0xff80000021b37808 */ /* 0x000fe40004800000 */
[----:B------:R-:W-:Y:S02]  /*10a80*/  FMNMX3.FTZ R14, R14, R197, R194, !PT ;  /* 0x000000c50e0e7276 */ /* 0x000fe400078100c2 */
[----:B------:R-:W-:Y:S02]  /*10a90*/  FSEL R31, R31, -INF , !P6 ;  /* 0xff8000001f1f7808 */ /* 0x000fe40007000000 */
[----:B------:R-:W-:Y:S02]  /*10aa0*/  FSEL R220, R26, -INF , !P4 ;  /* 0xff8000001adc7808 */ /* 0x000fe40006000000 */
[C---:B------:R-:W-:Y:S02]  /*10ab0*/  ISETP.GT.AND P6, PT, R168.reuse, R166, PT ;  /* 0x000000a6a800720c */ /* 0x040fe40003fc4270 */
[----:B------:R-:W-:Y:S02]  /*10ac0*/  ISETP.GT.AND P4, PT, R168, R3, PT ;  /* 0x00000003a800720c */ /* 0x000fe40003f84270 */
[-C--:B------:R-:W-:Y:S02]  /*10ad0*/  ISETP.GE.AND P1, PT, R3, R230.reuse, PT ;  /* 0x000000e60300720c */ /* 0x080fe40003f26270 */
[----:B------:R-:W-:Y:S02]  /*10ae0*/  FMNMX3.FTZ R3, R13, R207, R206, !PT ;  /* 0x000000cf0d037276 */ /* 0x000fe400078100ce */
[----:B------:R-:W-:Y:S02]  /*10af0*/  FMNMX3.FTZ R13, R14, R193, R179, !PT ;  /* 0x000000c10e0d7276 */ /* 0x000fe400078100b3 */
[----:B------:R-:W-:Y:S02]  /*10b00*/  FSEL R34, R34, -INF , !P6 ;  /* 0xff80000022227808 */ /* 0x000fe40007000000 */
[----:B------:R-:W-:Y:S01]  /*10b10*/  FSEL R178, R30, -INF , !P5 ;  /* 0xff8000001eb27808 */ /* 0x000fe20006800000 */
[----:B------:R-:W1:Y:S01]  /*10b20*/  SHFL.BFLY PT, R15, R13, 0x2, 0x1f ;  /* 0x0c401f000d0f7f89 */ /* 0x000e6200000e0000 */
[----:B------:R-:W-:Y:S02]  /*10b30*/  FSEL R177, R31, -INF , !P0 ;  /* 0xff8000001fb17808 */ /* 0x000fe40004000000 */
[----:B------:R-:W-:Y:S02]  /*10b40*/  FSEL R35, R35, -INF , !P4 ;  /* 0xff80000023237808 */ /* 0x000fe40006000000 */
[----:B------:R-:W-:Y:S02]  /*10b50*/  ISETP.GE.AND P6, PT, R166, R230, PT ;  /* 0x000000e6a600720c */ /* 0x000fe40003fc6270 */
[----:B------:R-:W-:Y:S02]  /*10b60*/  FMNMX3.FTZ R3, R3, R220, R219, !PT ;  /* 0x000000dc03037276 */ /* 0x000fe400078100db */
[----:B------:R-:W-:Y:S02]  /*10b70*/  FSEL R166, R34, -INF , !P6 ;  /* 0xff80000022a67808 */ /* 0x000fe40007000000 */
[----:B------:R-:W-:Y:S02]  /*10b80*/  FSEL R165, R35, -INF , !P1 ;  /* 0xff80000023a57808 */ /* 0x000fe40004800000 */
[----:B------:R-:W-:Y:S02]  /*10b90*/  FMNMX3.FTZ R3, R3, R178, R177, !PT ;  /* 0x000000b203037276 */ /* 0x000fe400078100b1 */
[----:B------:R-:W-:Y:S02]  /*10ba0*/  LOP3.LUT R4, R4, UR31, R247, 0x96, !PT ;  /* 0x0000001f04047c12 */ /* 0x000fe4000f8e96f7 */
[----:B------:R-:W-:Y:S02]  /*10bb0*/  FMNMX3.FTZ R3, R3, R166, R165, !PT ;  /* 0x000000a603037276 */ /* 0x000fe400078100a5 */
[----:B------:R-:W-:Y:S01]  /*10bc0*/  LOP3.LUT R167, R216, 0x200, R210, 0xf8, !PT ;  /* 0x00000200d8a77812 */ /* 0x000fe200078ef8d2 */
[----:B------:R-:W-:Y:S02]  /*10bd0*/  IMAD.WIDE.U32 R16, R4, -0x326172a9, RZ ;  /* 0xcd9e8d5704107825 */ /* 0x000fe400078e00ff */
[----:B------:R-:W2:Y:S01]  /*10be0*/  SHFL.BFLY PT, R4, R3, 0x2, 0x1f ;  /* 0x0c401f0003047f89 */ /* 0x000ea200000e0000 */
[----:B------:R-:W-:Y:S02]  /*10bf0*/  LEA R167, R167, UR5, 0x1 ;  /* 0x00000005a7a77c11 */ /* 0x000fe4000f8e08ff */
[----:B------:R-:W-:Y:S02]  /*10c00*/  LOP3.LUT R14, R250, UR7, R17, 0x96, !PT ;  /* 0x00000007fa0e7c12 */ /* 0x000fe4000f8e9611 */
[----:B------:R-:W-:Y:S01]  /*10c10*/  LOP3.LUT R16, R239, UR9, R16, 0x96, !PT ;  /* 0x00000009ef107c12 */ /* 0x000fe2000f8e9610 */
[C---:B------:R-:W-:Y:S02]  /*10c20*/  IMAD.IADD R181, R167.reuse, 0x1, R208 ;  /* 0x00000001a7b57824 */ /* 0x040fe400078e02d0 */
[----:B------:R-:W-:Y:S03]  /*10c30*/  IMAD.WIDE.U32 R204, R14, -0x2daee0ad, RZ ;  /* 0xd2511f530ecc7825 */ /* 0x000fe600078e00ff */
[----:B------:R-:W-:Y:S01]  /*10c40*/  LDSM.16.MT88.4 R20, [R181+0x10000] ;  /* 0x01000000b514783b */ /* 0x000fe20000004200 */
[----:B------:R-:W-:Y:S01]  /*10c50*/  IMAD.WIDE.U32 R16, R16, -0x2daee0ad, RZ ;  /* 0xd2511f5310107825 */ /* 0x000fe200078e00ff */
[----:B------:R-:W-:Y:S03]  /*10c60*/  LOP3.LUT R14, R244, UR22, R205, 0x96, !PT ;  /* 0x00000016f40e7c12 */ /* 0x000fe6000f8e96cd */
[----:B------:R-:W-:Y:S01]  /*10c70*/  VIADD R180, R167, 0x10040 ;  /* 0x00010040a7b47836 */ /* 0x000fe20000000000 */
[----:B------:R-:W-:Y:S01]  /*10c80*/  LOP3.LUT R204, R204, UR17, R17, 0x96, !PT ;  /* 0x00000011cccc7c12 */ /* 0x000fe2000f8e9611 */
[----:B------:R-:W-:Y:S01]  /*10c90*/  IMAD.WIDE.U32 R202, R14, -0x326172a9, RZ ;  /* 0xcd9e8d570eca7825 */ /* 0x000fe200078e00ff */
[----:B------:R-:W3:Y:S03]  /*10ca0*/  LDC R17, c[0x0][0x4f8] ;  /* 0x00013e00ff117b82 */ /* 0x000ee60000000800 */
[----:B------:R-:W-:Y:S01]  /*10cb0*/  IMAD.WIDE.U32 R204, R204, -0x326172a9, RZ ;  /* 0xcd9e8d57cccc7825 */ /* 0x000fe200078e00ff */
[----:B------:R-:W-:Y:S04]  /*10cc0*/  LOP3.LUT R14, R238, UR11, R203, 0x96, !PT ;  /* 0x0000000bee0e7c12 */ /* 0x000fe8000f8e96cb */
[----:B------:R-:W-:Y:S05]  /*10cd0*/  LOP3.LUT R202, R202, UR8, R205, 0x96, !PT ;  /* 0x00000008caca7c12 */ /* 0x000fea000f8e96cd */
[----:B------:R-:W-:Y:S01]  /*10ce0*/  IMAD.WIDE.U32 R202, R202, -0x2daee0ad, RZ ;  /* 0xd2511f53caca7825 */ /* 0x000fe200078e00ff */
[----:B-1----:R-:W-:Y:S02]  /*10cf0*/  FMNMX.FTZ R13, R13, R15, !PT ;  /* 0x0000000f0d0d7209 */ /* 0x002fe40007810000 */
[----:B--2---:R-:W-:Y:S01]  /*10d00*/  FMNMX.FTZ R4, R3, R4, !PT ;  /* 0x0000000403047209 */ /* 0x004fe20007810000 */
[----:B------:R-:W-:Y:S02]  /*10d10*/  IMAD.WIDE.U32 R14, R14, -0x2daee0ad, RZ ;  /* 0xd2511f530e0e7825 */ /* 0x000fe400078e00ff */
[----:B------:R-:W1:Y:S01]  /*10d20*/  SHFL.BFLY PT, R164, R13, 0x1, 0x1f ;  /* 0x0c201f000da47f89 */ /* 0x000e6200000e0000 */
[----:B------:R-:W-:Y:S07]  /*10d30*/  LOP3.LUT R18, R14, UR15, R203, 0x96, !PT ;  /* 0x0000000f0e127c12 */ /* 0x000fee000f8e96cb */
[----:B------:R-:W2:Y:S01]  /*10d40*/  SHFL.BFLY PT, R3, R4, 0x1, 0x1f ;  /* 0x0c201f0004037f89 */ /* 0x000ea200000e0000 */
[----:B------:R-:W-:Y:S02]  /*10d50*/  LOP3.LUT R14, R16, UR16, R15, 0x96, !PT ;  /* 0x00000010100e7c12 */ /* 0x000fe4000f8e960f */
[----:B---3--:R-:W-:Y:S01]  /*10d60*/  LOP3.LUT R17, R17, 0xff, RZ, 0xc0, !PT ;  /* 0x000000ff11117812 */ /* 0x008fe200078ec0ff */
[----:B------:R-:W-:Y:S04]  /*10d70*/  IMAD.WIDE.U32 R18, R18, -0x326172a9, RZ ;  /* 0xcd9e8d5712127825 */ /* 0x000fe800078e00ff */
[----:B------:R-:W-:Y:S01]  /*10d80*/  IMAD.WIDE.U32 R24, R14, -0x326172a9, RZ ;  /* 0xcd9e8d570e187825 */ /* 0x000fe200078e00ff */
[C---:B------:R-:W-:Y:S02]  /*10d90*/  PRMT R15, R18.reuse, 0x7773, RZ ;  /* 0x00007773120f7816 */ /* 0x040fe400000000ff */
[C---:B------:R-:W-:Y:S01]  /*10da0*/  PRMT R16, R18.reuse, 0x7772, RZ ;  /* 0x0000777212107816 */ /* 0x040fe200000000ff */
[----:B------:R-:W-:Y:S01]  /*10db0*/  IMAD.MOV.U32 R14, RZ, RZ, R18 ;  /* 0x000000ffff0e7224 */ /* 0x000fe200078e0012 */
[----:B------:R-:W-:Y:S01]  /*10dc0*/  PRMT R170, R18, 0x7771, RZ ;  /* 0x0000777112aa7816 */ /* 0x000fe200000000ff */
[----:B------:R-:W-:Y:S01]  /*10dd0*/  IMAD R176, R17, 0x10000, R17 ;  /* 0x0001000011b07824 */ /* 0x000fe200078e0211 */
[----:B------:R-:W-:Y:S02]  /*10de0*/  PRMT R16, R16, 0x5410, R15 ;  /* 0x0000541010107816 */ /* 0x000fe4000000000f */
[----:B------:R-:W-:Y:S02]  /*10df0*/  LOP3.LUT R14, R14, 0xff, RZ, 0xc0, !PT ;  /* 0x000000ff0e0e7812 */ /* 0x000fe400078ec0ff */
[----:B------:R-:W-:Y:S02]  /*10e00*/  LOP3.LUT R16, R16, 0xff00ff, RZ, 0xc0, !PT ;  /* 0x00ff00ff10107812 */ /* 0x000fe400078ec0ff */
[----:B-1----:R-:W-:Y:S02]  /*10e10*/  FMNMX.FTZ R164, R13, R164, !PT ;  /* 0x000000a40da47209 */ /* 0x002fe40007810000 */
[----:B------:R-:W-:Y:S02]  /*10e20*/  LOP3.LUT R13, R24, UR10, R19, 0x96, !PT ;  /* 0x0000000a180d7c12 */ /* 0x000fe4000f8e9613 */
[C---:B------:R-:W-:Y:S01]  /*10e30*/  FSETP.NEU.FTZ.AND P1, PT, R164.reuse, -INF , PT ;  /* 0xff800000a400780b */ /* 0x040fe20003f3d000 */
[----:B------:R-:W-:Y:S01]  /*10e40*/  FMUL.FTZ R195, R164, UR4 ;  /* 0x00000004a4c37c20 */ /* 0x000fe20008410000 */
[----:B--2---:R-:W-:Y:S02]  /*10e50*/  FMNMX.FTZ R3, R4, R3, !PT ;  /* 0x0000000304037209 */ /* 0x004fe40007810000 */
[----:B------:R-:W-:Y:S02]  /*10e60*/  PRMT R4, R13, 0x7632, R4 ;  /* 0x000076320d047816 */ /* 0x000fe40000000004 */
[----:B------:R-:W-:Y:S01]  /*10e70*/  FSEL R195, R195, RZ, P1 ;  /* 0x000000ffc3c37208 */ /* 0x000fe20000800000 */
[----:B------:R-:W-:Y:S01]  /*10e80*/  FMUL.FTZ R196, R3, UR4 ;  /* 0x0000000403c47c20 */ /* 0x000fe20008410000 */
[----:B------:R-:W-:Y:S02]  /*10e90*/  PRMT R170, R14, 0x5410, R170 ;  /* 0x000054100eaa7816 */ /* 0x000fe400000000aa */
[----:B------:R-:W-:Y:S01]  /*10ea0*/  LOP3.LUT R168, R13, 0xffff, RZ, 0xc0, !PT ;  /* 0x0000ffff0da87812 */ /* 0x000fe200078ec0ff */
[--C-:B------:R-:W-:Y:S01]  /*10eb0*/  FFMA.FTZ R187, R9, UR4, -R195.reuse ;  /* 0x0000000409bb7c23 */ /* 0x100fe200080108c3 */
[--C-:B------:R-:W-:Y:S01]  /*10ec0*/  FFMA.FTZ R186, R12, UR4, -R195.reuse ;  /* 0x000000040cba7c23 */ /* 0x100fe200080108c3 */
[----:B------:R-:W-:Y:S01]  /*10ed0*/  LOP3.LUT R9, R13, 0xff, RZ, 0xc0, !PT ;  /* 0x000000ff0d097812 */ /* 0x000fe200078ec0ff */
[----:B------:R-:W-:Y:S01]  /*10ee0*/  FFMA.FTZ R191, R5, UR4, -R195 ;  /* 0x0000000405bf7c23 */ /* 0x000fe200080108c3 */
[----:B------:R-:W-:Y:S01]  /*10ef0*/  SHF.R.U32.HI R169, RZ, 0x18, R13 ;  /* 0x00000018ffa97819 */ /* 0x000fe2000001160d */
[----:B------:R-:W-:Y:S01]  /*10f00*/  FFMA.FTZ R189, R8, UR4, -R195 ;  /* 0x0000000408bd7c23 */ /* 0x000fe200080108c3 */
[----:B------:R-:W-:Y:S01]  /*10f10*/  LOP3.LUT R4, R4, 0xff, RZ, 0xc0, !PT ;  /* 0x000000ff04047812 */ /* 0x000fe200078ec0ff */
[----:B------:R-:W1:Y:S01]  /*10f20*/  LDSM.16.MT88.4 R12, [R167+0x10000] ;  /* 0x01000000a70c783b */ /* 0x000e620000004200 */
[----:B------:R-:W-:Y:S01]  /*10f30*/  FSETP.NEU.FTZ.AND P0, PT, R3, -INF , PT ;  /* 0xff8000000300780b */ /* 0x000fe20003f1d000 */
[----:B------:R-:W-:Y:S01]  /*10f40*/  MUFU.EX2 R187, R187 ;  /* 0x000000bb00bb7308 */ /* 0x000fe20000000800 */
[----:B------:R-:W-:Y:S01]  /*10f50*/  FSEL R5, R164, RZ, P1 ;  /* 0x000000ffa4057208 */ /* 0x000fe20000800000 */
[----:B------:R-:W-:Y:S01]  /*10f60*/  VIADD R8, R167, 0x10000 ;  /* 0x00010000a7087836 */ /* 0x000fe20000000000 */
[----:B------:R-:W-:Y:S07]  /*10f70*/  PRMT R169, R4, 0x5410, R169 ;  /* 0x0000541004a97816 */ /* 0x000fee00000000a9 */
[----:B------:R-:W2:Y:S01]  /*10f80*/  MUFU.EX2 R186, R186 ;  /* 0x000000ba00ba7308 */ /* 0x000ea20000000800 */
[----:B------:R-:W-:Y:S01]  /*10f90*/  FSEL R196, R196, RZ, P0 ;  /* 0x000000ffc4c47208 */ /* 0x000fe20000000000 */
[----:B------:R-:W-:Y:S01]  /*10fa0*/  FADD.FTZ R0, -R5, R0 ;  /* 0x0000000005007221 */ /* 0x000fe20000010100 */
[----:B------:R-:W-:Y:S07]  /*10fb0*/  FSEL R4, R3, RZ, P0 ;  /* 0x000000ff03047208 */ /* 0x000fee0000000000 */
[----:B------:R-:W-:Y:S01]  /*10fc0*/  MUFU.EX2 R191, R191 ;  /* 0x000000bf00bf7308 */ /* 0x000fe20000000800 */
[----:B------:R-:W-:Y:S01]  /*10fd0*/  SHF.R.U32.HI R168, RZ, 0x8, R168 ;  /* 0x00000008ffa87819 */ /* 0x000fe200000116a8 */
[--C-:B------:R-:W-:Y:S01]  /*10fe0*/  FFMA.FTZ R183, R11, UR4, -R196.reuse ;  /* 0x000000040bb77c23 */ /* 0x100fe200080108c4 */
[--C-:B------:R-:W-:Y:S01]  /*10ff0*/  FFMA.FTZ R188, R10, UR4, -R196.reuse ;  /* 0x000000040abc7c23 */ /* 0x100fe200080108c4 */
[--C-:B------:R-:W-:Y:S01]  /*11000*/  FFMA.FTZ R192, R7, UR4, -R196.reuse ;  /* 0x0000000407c07c23 */ /* 0x100fe200080108c4 */
[----:B------:R-:W-:Y:S01]  /*11010*/  FFMA.FTZ R190, R6, UR4, -R196 ;  /* 0x0000000406be7c23 */ /* 0x000fe200080108c4 */
[----:B------:R-:W-:Y:S01]  /*11020*/  FADD.FTZ R2, -R4, R2 ;  /* 0x0000000204027221 */ /* 0x000fe20000010100 */
[----:B------:R-:W-:Y:S03]  /*11030*/  FMUL.FTZ R4, R0, UR4 ;  /* 0x0000000400047c20 */ /* 0x000fe60008410000 */
[----:B------:R-:W-:Y:S01]  /*11040*/  MUFU.EX2 R183, R183 ;  /* 0x000000b700b77308 */ /* 0x000fe20000000800 */
[----:B------:R-:W-:Y:S01]  /*11050*/  PRMT R168, R9, 0x5410, R168 ;  /* 0x0000541009a87816 */ /* 0x000fe200000000a8 */
[----:B------:R-:W-:Y:S01]  /*11060*/  FMUL.FTZ R0, R2, UR4 ;  /* 0x0000000402007c20 */ /* 0x000fe20008410000 */
[--C-:B------:R-:W-:Y:S07]  /*11070*/  HSET2.LE.AND R170, R170, R176.reuse, PT ;  /* 0x000000b0aaaa7233 */ /* 0x100fee0003803000 */
[----:B------:R-:W3:Y:S01]  /*11080*/  MUFU.EX2 R2, R4 ;  /* 0x0000000400027308 */ /* 0x000ee20000000800 */
[--C-:B------:R-:W-:Y:S01]  /*11090*/  HSET2.LE.AND R171, R16, R176.reuse, PT ;  /* 0x000000b010ab7233 */ /* 0x100fe20003803000 */
[----:B------:R-:W-:Y:S01]  /*110a0*/  @P2 VIADD R180, R8, 0xffffffc0 ;  /* 0xffffffc008b42836 */ /* 0x000fe20000000000 */
[--C-:B------:R-:W-:Y:S07]  /*110b0*/  HSET2.LE.AND R168, R168, R176.reuse, PT ;  /* 0x000000b0a8a87233 */ /* 0x100fee0003803000 */
[----:B------:R-:W4:Y:S01]  /*110c0*/  MUFU.EX2 R188, R188 ;  /* 0x000000bc00bc7308 */ /* 0x000f220000000800 */
[--C-:B------:R-:W-:Y:S01]  /*110d0*/  HSET2.LE.AND R169, R169, R176.reuse, PT ;  /* 0x000000b0a9a97233 */ /* 0x100fe20003803000 */
[----:B------:R-:W-:Y:S01]  /*110e0*/  IMAD.IADD R182, R208, 0x1, R180 ;  /* 0x00000001d0b67824 */ /* 0x000fe200078e02b4 */
[----:B--2---:R-:W-:Y:S07]  /*110f0*/  F2FP.BF16.F32.PACK_AB R7, R186, R187 ;  /* 0x000000bbba07723e */ /* 0x004fee00000010ff */
[----:B------:R-:W2:Y:S01]  /*11100*/  MUFU.EX2 R189, R189 ;  /* 0x000000bd00bd7308 */ /* 0x000ea20000000800 */
[----:B------:R-:W5:Y:S01]  /*11110*/  LDSM.16.MT88.4 R28, [R180] ;  /* 0x00000000b41c783b */ /* 0x000f620000004200 */
[--C-:B------:R-:W-:Y:S01]  /*11120*/  FFMA.FTZ R203, R172, UR4, -R196.reuse ;  /* 0x00000004accb7c23 */ /* 0x100fe200080108c4 */
[----:B------:R-:W-:Y:S07]  /*11130*/  LOP3.LUT R170, R7, R170, RZ, 0xc0, !PT ;  /* 0x000000aa07aa7212 */ /* 0x000fee00078ec0ff */
[----:B------:R-:W-:Y:S01]  /*11140*/  MUFU.EX2 R192, R192 ;  /* 0x000000c000c07308 */ /* 0x000fe20000000800 */
[----:B------:R-:W-:Y:S01]  /*11150*/  FFMA.FTZ R178, R178, UR4, -R196 ;  /* 0x00000004b2b27c23 */ /* 0x000fe200080108c4 */
[C---:B---3--:R-:W-:Y:S01]  /*11160*/  FMUL.FTZ R8, R2.reuse, R156 ;  /* 0x0000009c02087220 */ /* 0x048fe20000410000 */
[C---:B------:R-:W-:Y:S07]  /*11170*/  FMUL.FTZ R9, R2.reuse, R157 ;  /* 0x0000009d02097220 */ /* 0x040fee0000410000 */
[----:B------:R-:W3:Y:S01]  /*11180*/  MUFU.EX2 R190, R190 ;  /* 0x000000be00be7308 */ /* 0x000ee20000000800 */
[----:B------:R-:W-:Y:S01]  /*11190*/  FMUL.FTZ R16, R2, R148 ;  /* 0x0000009402107220 */ /* 0x000fe20000410000 */
[----:B----4-:R-:W-:Y:S01]  /*111a0*/  F2FP.BF16.F32.PACK_AB R6, R188, R183 ;  /* 0x000000b7bc06723e */ /* 0x010fe200000010ff */
[C---:B------:R-:W-:Y:S07]  /*111b0*/  FMUL.FTZ R17, R2.reuse, R149 ;  /* 0x0000009502117220 */ /* 0x040fee0000410000 */
[----:B------:R-:W4:Y:S01]  /*111c0*/  MUFU.EX2 R0, R0 ;  /* 0x0000000000007308 */ /* 0x000f220000000800 */
[C---:B------:R-:W-:Y:S01]  /*111d0*/  FMUL.FTZ R32, R2.reuse, R132 ;  /* 0x0000008402207220 */ /* 0x040fe20000410000 */
[----:B--2---:R-:W-:Y:S01]  /*111e0*/  F2FP.BF16.F32.PACK_AB R5, R189, R191 ;  /* 0x000000bfbd05723e */ /* 0x004fe200000010ff */
[----:B------:R-:W-:Y:S01]  /*111f0*/  FMUL.FTZ R33, R2, R133 ;  /* 0x0000008502217220 */ /* 0x000fe20000410000 */
[----:B------:R-:W-:Y:S01]  /*11200*/  LOP3.LUT R171, R6, R171, RZ, 0xc0, !PT ;  /* 0x000000ab06ab7212 */ /* 0x000fe200078ec0ff */
[C---:B------:R-:W-:Y:S01]  /*11210*/  FMUL.FTZ R36, R2.reuse, R36 ;  /* 0x0000002402247220 */ /* 0x040fe20000410000 */
[----:B------:R-:W-:Y:S01]  /*11220*/  LOP3.LUT R168, R5, R168, RZ, 0xc0, !PT ;  /* 0x000000a805a87212 */ /* 0x000fe200078ec0ff */
[C---:B------:R-:W-:Y:S01]  /*11230*/  FMUL.FTZ R5, R2.reuse, R161 ;  /* 0x000000a102057220 */ /* 0x040fe20000410000 */
[----:B------:R-:W-:Y:S02]  /*11240*/  IMAD.MOV.U32 R161, RZ, RZ, R25 ;  /* 0x000000ffffa17224 */ /* 0x000fe400078e0019 */
[----:B------:R-:W-:Y:S01]  /*11250*/  FMUL.FTZ R25, R2, R141 ;  /* 0x0000008d02197220 */ /* 0x000fe20000410000 */
[----:B---3--:R-:W-:Y:S01]  /*11260*/  F2FP.BF16.F32.PACK_AB R4, R190, R192 ;  /* 0x000000c0be04723e */ /* 0x008fe200000010ff */
[C---:B------:R-:W-:Y:S01]  /*11270*/  FMUL.FTZ R37, R2.reuse, R37 ;  /* 0x0000002502257220 */ /* 0x040fe20000410000 */
        /* <DEDUP_REMOVED lines=12> */
[C---:B-1----:R-:W-:Y:S01]  /*11340*/  HMMA.16816.F32.BF16 R4, R168.reuse, R12, R4 ;  /* 0x0000000ca804723c */ /* 0x042fe20000041804 */
[----:B------:R-:W-:Y:S04]  /*11350*/  MUFU.EX2 R203, R203 ;  /* 0x000000cb00cb7308 */ /* 0x000fe80000000800 */
[C---:B------:R-:W-:Y:S01]  /*11360*/  FMUL.FTZ R12, R2.reuse, R152 ;  /* 0x00000098020c7220 */ /* 0x040fe20000410000 */
[----:B------:R-:W-:Y:S01]  /*11370*/  FMUL.FTZ R13, R2, R153 ;  /* 0x00000099020d7220 */ /* 0x000fe20000410000 */
[C---:B------:R-:W-:Y:S01]  /*11380*/  FMUL.FTZ R26, R0.reuse, R142 ;  /* 0x0000008e001a7220 */ /* 0x040fe20000410000 */
[C---:B------:R-:W-:Y:S03]  /*11390*/  HMMA.16816.F32.BF16 R8, R168.reuse, R14, R8 ;  /* 0x0000000ea808723c */ /* 0x040fe60000041808 */
[C---:B------:R-:W-:Y:S01]  /*113a0*/  FMUL.FTZ R14, R0.reuse, R154 ;  /* 0x0000009a000e7220 */ /* 0x040fe20000410000 */
[C---:B------:R-:W-:Y:S01]  /*113b0*/  FMUL.FTZ R15, R0.reuse, R155 ;  /* 0x0000009b000f7220 */ /* 0x040fe20000410000 */
[C---:B------:R-:W-:Y:S01]  /*113c0*/  FMUL.FTZ R27, R0.reuse, R143 ;  /* 0x0000008f001b7220 */ /* 0x040fe20000410000 */
[----:B------:R-:W1:Y:S01]  /*113d0*/  LDSM.16.MT88.4 R152, [R182] ;  /* 0x00000000b698783b */ /* 0x000e620000004200 */
[C---:B------:R-:W-:Y:S01]  /*113e0*/  FMUL.FTZ R34, R0.reuse, R134 ;  /* 0x0000008600227220 */ /* 0x040fe20000410000 */
[----:B------:R-:W-:Y:S01]  /*113f0*/  FMUL.FTZ R35, R0, R135 ;  /* 0x0000008700237220 */ /* 0x000fe20000410000 */
[----:B------:R-:W-:Y:S01]  /*11400*/  LOP3.LUT R204, R204, UR12, R161, 0x96, !PT ;  /* 0x0000000ccccc7c12 */ /* 0x000fe2000f8e96a1 */
[----:B------:R-:W-:Y:S01]  /*11410*/  FFMA.FTZ R177, R177, UR4, -R196 ;  /* 0x00000004b1b17c23 */ /* 0x000fe200080108c4 */
[C---:B------:R-:W-:Y:S03]  /*11420*/  HMMA.16816.F32.BF16 R12, R168.reuse, R20, R12 ;  /* 0x00000014a80c723c */ /* 0x040fe6000004180c */
[----:B------:R-:W-:Y:S01]  /*11430*/  FMUL.FTZ R18, R0, R150 ;  /* 0x0000009600127220 */ /* 0x000fe20000410000 */
[----:B------:R-:W-:Y:S01]  /*11440*/  LDSM.16.MT88.4 R132, [R180+0x2000] ;  /* 0x00200000b484783b */ /* 0x000fe20000004200 */
[C---:B------:R-:W-:Y:S01]  /*11450*/  FMUL.FTZ R20, R2.reuse, R144 ;  /* 0x0000009002147220 */ /* 0x040fe20000410000 */
[----:B------:R-:W-:Y:S01]  /*11460*/  FMUL.FTZ R21, R2, R145 ;  /* 0x0000009102157220 */ /* 0x000fe20000410000 */
[C---:B------:R-:W-:Y:S01]  /*11470*/  FMUL.FTZ R38, R0.reuse, R38 ;  /* 0x0000002600267220 */ /* 0x040fe20000410000 */
[C---:B------:R-:W-:Y:S01]  /*11480*/  FMUL.FTZ R39, R0.reuse, R39 ;  /* 0x0000002700277220 */ /* 0x040fe20000410000 */
[C---:B------:R-:W-:Y:S01]  /*11490*/  FMUL.FTZ R42, R0.reuse, R42 ;  /* 0x0000002a002a7220 */ /* 0x040fe20000410000 */
[C---:B------:R-:W-:Y:S02]  /*114a0*/  HMMA.16816.F32.BF16 R16, R168.reuse, R22, R16 ;  /* 0x00000016a810723c */ /* 0x040fe40000041810 */
[----:B------:R-:W-:Y:S01]  /*114b0*/  LDSM.16.MT88.4 R140, [R182+0x2000] ;  /* 0x00200000b68c783b */ /* 0x000fe20000004200 */
[C---:B------:R-:W-:Y:S01]  /*114c0*/  FMUL.FTZ R22, R0.reuse, R146 ;  /* 0x0000009200167220 */ /* 0x040fe20000410000 */
[C---:B------:R-:W-:Y:S01]  /*114d0*/  FMUL.FTZ R23, R0.reuse, R147 ;  /* 0x0000009300177220 */ /* 0x040fe20000410000 */
[----:B------:R-:W-:Y:S01]  /*114e0*/  FMUL.FTZ R43, R0, R43 ;  /* 0x0000002b002b7220 */ /* 0x000fe20000410000 */
[C---:B------:R-:W-:Y:S01]  /*114f0*/  FMUL.FTZ R44, R2.reuse, R44 ;  /* 0x0000002c022c7220 */ /* 0x040fe20000410000 */
[----:B------:R-:W-:Y:S01]  /*11500*/  FMUL.FTZ R45, R2, R45 ;  /* 0x0000002d022d7220 */ /* 0x000fe20000410000 */
[C---:B------:R-:W-:Y:S01]  /*11510*/  FMUL.FTZ R46, R0.reuse, R46 ;  /* 0x0000002e002e7220 */ /* 0x040fe20000410000 */
[----:B------:R-:W-:Y:S01]  /*11520*/  FMUL.FTZ R47, R0, R47 ;  /* 0x0000002f002f7220 */ /* 0x000fe20000410000 */
[----:B------:R-:W2:Y:S01]  /*11530*/  LDSM.16.MT88.4 R144, [R167+0x12000] ;  /* 0x01200000a790783b */ /* 0x000ea20000004200 */
[C---:B-----5:R-:W-:Y:S03]  /*11540*/  HMMA.16816.F32.BF16 R20, R168.reuse, R28, R20 ;  /* 0x0000001ca814723c */ /* 0x060fe60000041814 */
[C---:B------:R-:W-:Y:S01]  /*11550*/  FMUL.FTZ R28, R2.reuse, R136 ;  /* 0x00000088021c7220 */ /* 0x040fe20000410000 */
[C---:B------:R-:W-:Y:S01]  /*11560*/  FMUL.FTZ R29, R2.reuse, R137 ;  /* 0x00000089021d7220 */ /* 0x040fe20000410000 */
[C---:B------:R-:W-:Y:S01]  /*11570*/  FMUL.FTZ R48, R2.reuse, R48 ;  /* 0x0000003002307220 */ /* 0x040fe20000410000 */
[----:B------:R-:W-:Y:S01]  /*11580*/  FMUL.FTZ R49, R2, R49 ;  /* 0x0000003102317220 */ /* 0x000fe20000410000 */
[----:B------:R-:W-:Y:S01]  /*11590*/  LDSM.16.MT88.4 R160, [R181+0x12800] ;  /* 0x01280000b5a0783b */ /* 0x000fe20000004200 */
[C---:B------:R-:W-:Y:S03]  /*115a0*/  HMMA.16816.F32.BF16 R24, R168.reuse, R30, R24 ;  /* 0x0000001ea818723c */ /* 0x040fe60000041818 */
[C---:B------:R-:W-:Y:S01]  /*115b0*/  FMUL.FTZ R30, R0.reuse, R138 ;  /* 0x0000008a001e7220 */ /* 0x040fe20000410000 */
[C---:B------:R-:W-:Y:S01]  /*115c0*/  FMUL.FTZ R31, R0.reuse, R139 ;  /* 0x0000008b001f7220 */ /* 0x040fe20000410000 */
[C---:B------:R-:W-:Y:S01]  /*115d0*/  FMUL.FTZ R50, R0.reuse, R50 ;  /* 0x0000003200327220 */ /* 0x040fe20000410000 */
[----:B------:R-:W-:Y:S01]  /*115e0*/  FMUL.FTZ R51, R0, R51 ;  /* 0x0000003300337220 */ /* 0x000fe20000410000 */
[----:B------:R-:W3:Y:S01]  /*115f0*/  LDSM.16.MT88.4 R136, [R181+0x12000] ;  /* 0x01200000b588783b */ /* 0x000ee20000004200 */
        /* <DEDUP_REMOVED lines=82> */
[----:B------:R-:W-:Y:S04]  /*11b20*/  IMAD.WIDE.U32 R204, R204, -0x2daee0ad, RZ ;  /* 0xd2511f53cccc7825 */ /* 0x000fe800078e00ff */
[C---:B------:R-:W-:Y:S01]  /*11b30*/  FMUL.FTZ R116, R2.reuse, R116 ;  /* 0x0000007402747220 */ /* 0x040fe20000410000 */
[----:B------:R-:W-:Y:S01]  /*11b40*/  FMUL.FTZ R117, R2, R117 ;  /* 0x0000007502757220 */ /* 0x000fe20000410000 */
[C---:B--2---:R-:W-:Y:S03]  /*11b50*/  HMMA.16816.F32.BF16 R76, R168.reuse, R132, R76 ;  /* 0x00000084a84c723c */ /* 0x044fe6000004184c */
[C---:B------:R-:W-:Y:S01]  /*11b60*/  FMUL.FTZ R118, R0.reuse, R118 ;  /* 0x0000007600767220 */ /* 0x040fe20000410000 */
[----:B------:R-:W-:Y:S01]  /*11b70*/  FMUL.FTZ R119, R0, R119 ;  /* 0x0000007700777220 */ /* 0x000fe20000410000 */
[--C-:B------:R-:W-:Y:S01]  /*11b80*/  FFMA.FTZ R201, R201, UR4, -R195.reuse ;  /* 0x00000004c9c97c23 */ /* 0x100fe200080108c3 */
[C---:B------:R-:W-:Y:S01]  /*11b90*/  FMUL.FTZ R120, R2.reuse, R120 ;  /* 0x0000007802787220 */ /* 0x040fe20000410000 */
[----:B------:R-:W-:Y:S01]  /*11ba0*/  FMUL.FTZ R121, R2, R121 ;  /* 0x0000007902797220 */ /* 0x000fe20000410000 */
[C---:B------:R-:W-:Y:S01]  /*11bb0*/  HMMA.16816.F32.BF16 R80, R168.reuse, R134, R80 ;  /* 0x00000086a850723c */ /* 0x040fe20000041850 */
[----:B------:R-:W2:Y:S02]  /*11bc0*/  LDSM.16.MT88.4 R132, [R167+0x16000] ;  /* 0x01600000a784783b */ /* 0x000ea40000004200 */
[C---:B------:R-:W-:Y:S01]  /*11bd0*/  FMUL.FTZ R122, R0.reuse, R122 ;  /* 0x0000007a007a7220 */ /* 0x040fe20000410000 */
[----:B------:R-:W-:Y:S01]  /*11be0*/  FMUL.FTZ R123, R0, R123 ;  /* 0x0000007b007b7220 */ /* 0x000fe20000410000 */
[----:B------:R-:W-:Y:S01]  /*11bf0*/  FFMA.FTZ R199, R199, UR4, -R195 ;  /* 0x00000004c7c77c23 */ /* 0x000fe200080108c3 */
[----:B------:R-:W-:Y:S01]  /*11c00*/  LOP3.LUT R149, R202, UR13, R205, 0x96, !PT ;  /* 0x0000000dca957c12 */ /* 0x000fe2000f8e96cd */
[--C-:B------:R-:W-:Y:S01]  /*11c10*/  FFMA.FTZ R205, R174, UR4, -R195.reuse ;  /* 0x00000004aecd7c23 */ /* 0x100fe200080108c3 */
[C---:B---3--:R-:W-:Y:S03]  /*11c20*/  HMMA.16816.F32.BF16 R84, R168.reuse, R140, R84 ;  /* 0x0000008ca854723c */ /* 0x048fe60000041854 */
[--C-:B------:R-:W-:Y:S01]  /*11c30*/  FFMA.FTZ R202, R175, UR4, -R195.reuse ;  /* 0x00000004afca7c23 */ /* 0x100fe200080108c3 */
[----:B------:R-:W-:Y:S01]  /*11c40*/  PRMT R150, R149, 0x7632, R150 ;  /* 0x0000763295967816 */ /* 0x000fe20000000096 */
[----:B------:R-:W-:Y:S01]  /*11c50*/  MUFU.EX2 R205, R205 ;  /* 0x000000cd00cd7308 */ /* 0x000fe20000000800 */
[C---:B------:R-:W-:Y:S01]  /*11c60*/  FMUL.FTZ R124, R2.reuse, R124 ;  /* 0x0000007c027c7220 */ /* 0x040fe20000410000 */
[----:B------:R-:W-:Y:S01]  /*11c70*/  FMUL.FTZ R125, R2, R125 ;  /* 0x0000007d027d7220 */ /* 0x000fe20000410000 */
[C---:B------:R-:W-:Y:S01]  /*11c80*/  HMMA.16816.F32.BF16 R88, R168.reuse, R142, R88 ;  /* 0x0000008ea858723c */ /* 0x040fe20000041858 */
[----:B------:R-:W3:Y:S06]  /*11c90*/  LDSM.16.MT88.4 R140, [R181+0x16000] ;  /* 0x01600000b58c783b */ /* 0x000eec0000004200 */
[----:B------:R-:W-:Y:S01]  /*11ca0*/  MUFU.EX2 R202, R202 ;  /* 0x000000ca00ca7308 */ /* 0x000fe20000000800 */
[----:B------:R-:W-:Y:S01]  /*11cb0*/  LOP3.LUT R150, R150, 0xff, RZ, 0xc0, !PT ;  /* 0x000000ff96967812 */ /* 0x000fe200078ec0ff */
        /* <DEDUP_REMOVED lines=8> */
[--C-:B------:R-:W-:Y:S01]  /*11d40*/  FFMA.FTZ R222, R222, UR4, -R195.reuse ;  /* 0x00000004dede7c23 */ /* 0x100fe200080108c3 */
[----:B------:R-:W-:Y:S01]  /*11d50*/  FFMA.FTZ R216, R221, UR4, -R195 ;  /* 0x00000004ddd87c23 */ /* 0x000fe200080108c3 */
[----:B------:R-:W-:Y:S01]  /*11d60*/  FFMA.FTZ R200, R200, UR4, -R196 ;  /* 0x00000004c8c87c23 */ /* 0x000fe200080108c4 */
[----:B------:R-:W-:Y:S01]  /*11d70*/  LOP3.LUT R148, R149, 0xffff, RZ, 0xc0, !PT ;  /* 0x0000ffff95947812 */ /* 0x000fe200078ec0ff */
[C---:B------:R-:W-:Y:S01]  /*11d80*/  HMMA.16816.F32.BF16 R96, R168.reuse, R138, R96 ;  /* 0x0000008aa860723c */ /* 0x040fe20000041860 */
[----:B------:R-:W1:Y:S03]  /*11d90*/  LDSM.16.MT88.4 R136, [R180+0x6000] ;  /* 0x00600000b488783b */ /* 0x000e660000004200 */
[----:B------:R-:W-:Y:S01]  /*11da0*/  MUFU.EX2 R221, R222 ;  /* 0x000000de00dd7308 */ /* 0x000fe20000000800 */
[----:B------:R-:W-:Y:S01]  /*11db0*/  SHF.R.U32.HI R148, RZ, 0x8, R148 ;  /* 0x00000008ff947819 */ /* 0x000fe20000011694 */
[--C-:B------:R-:W-:Y:S01]  /*11dc0*/  FFMA.FTZ R220, R220, UR4, -R196.reuse ;  /* 0x00000004dcdc7c23 */ /* 0x100fe200080108c4 */
[----:B------:R-:W-:Y:S07]  /*11dd0*/  FFMA.FTZ R206, R206, UR4, -R196 ;  /* 0x00000004cece7c23 */ /* 0x000fee00080108c4 */
[----:B------:R-:W-:Y:S01]  /*11de0*/  MUFU.EX2 R200, R200 ;  /* 0x000000c800c87308 */ /* 0x000fe20000000800 */
[----:B------:R-:W-:Y:S01]  /*11df0*/  FFMA.FTZ R191, R2, R249, R191 ;  /* 0x000000f902bf7223 */ /* 0x000fe200000100bf */
[C---:B--2---:R-:W-:Y:S08]  /*11e00*/  HMMA.16816.F32.BF16 R100, R168.reuse, R132, R100 ;  /* 0x00000084a864723c */ /* 0x044ff00000041864 */
[----:B------:R-:W-:Y:S01]  /*11e10*/  MUFU.EX2 R216, R216 ;  /* 0x000000d800d87308 */ /* 0x000fe20000000800 */
[----:B------:R-:W-:Y:S02]  /*11e20*/  IMAD.MOV.U32 R132, RZ, RZ, R204 ;  /* 0x000000ffff847224 */ /* 0x000fe400078e00cc */
[----:B------:R-:W-:Y:S01]  /*11e30*/  FFMA.FTZ R192, R0, R248, R192 ;  /* 0x000000f800c07223 */ /* 0x000fe200000100c0 */
[----:B------:R-:W-:Y:S06]  /*11e40*/  IMAD.MOV.U32 R2, RZ, RZ, R3 ;  /* 0x000000ffff027224 */ /* 0x000fec00078e0003 */
[----:B------:R-:W-:Y:S01]  /*11e50*/  MUFU.EX2 R206, R206 ;  /* 0x000000ce00ce7308 */ /* 0x000fe20000000800 */
[----:B------:R-:W-:Y:S01]  /*11e60*/  FADD.FTZ R191, R189, R191 ;  /* 0x000000bfbdbf7221 */ /* 0x000fe20000010000 */
[C---:B------:R-:W-:Y:S03]  /*11e70*/  HMMA.16816.F32.BF16 R104, R168.reuse, R134, R104 ;  /* 0x00000086a868723c */ /* 0x040fe60000041868 */
[----:B------:R-:W-:Y:S01]  /*11e80*/  FADD.FTZ R192, R190, R192 ;  /* 0x000000c0bec07221 */ /* 0x000fe20000010000 */
[----:B------:R-:W-:Y:S01]  /*11e90*/  FADD.FTZ R187, R187, R191 ;  /* 0x000000bfbbbb7221 */ /* 0x000fe20000010000 */
[----:B------:R-:W-:Y:S02]  /*11ea0*/  IMAD.MOV.U32 R0, RZ, RZ, R164 ;  /* 0x000000ffff007224 */ /* 0x000fe400078e00a4 */
[----:B------:R-:W-:Y:S01]  /*11eb0*/  FADD.FTZ R183, R183, R192 ;  /* 0x000000c0b7b77221 */ /* 0x000fe20000010000 */
[C---:B---3--:R-:W-:Y:S03]  /*11ec0*/  HMMA.16816.F32.BF16 R108, R168.reuse, R140, R108 ;  /* 0x0000008ca86c723c */ /* 0x048fe6000004186c */
[----:B------:R-:W-:Y:S01]  /*11ed0*/  PRMT R141, R204, 0x7773, RZ ;  /* 0x00007773cc8d7816 */ /* 0x000fe200000000ff */
[----:B------:R-:W-:Y:S01]  /*11ee0*/  FADD.FTZ R187, R186, R187 ;  /* 0x000000bbbabb7221 */ /* 0x000fe20000010000 */
[----:B------:R-:W-:Y:S01]  /*11ef0*/  PRMT R140, R204, 0x7772, RZ ;  /* 0x00007772cc8c7816 */ /* 0x000fe200000000ff */
[----:B------:R-:W-:Y:S02]  /*11f00*/  FADD.FTZ R183, R188, R183 ;  /* 0x000000b7bcb77221 */ /* 0x000fe40000010000 */
[C---:B------:R-:W-:Y:S03]  /*11f10*/  HMMA.16816.F32.BF16 R112, R168.reuse, R142, R112 ;  /* 0x0000008ea870723c */ /* 0x040fe60000041870 */
[----:B------:R-:W-:Y:S01]  /*11f20*/  PRMT R140, R140, 0x5410, R141 ;  /* 0x000054108c8c7816 */ /* 0x000fe2000000008d */
[--C-:B------:R-:W-:Y:S01]  /*11f30*/  FFMA.FTZ R141, R198, UR4, -R196.reuse ;  /* 0x00000004c68d7c23 */ /* 0x100fe200080108c4 */
[----:B------:R-:W-:Y:S01]  /*11f40*/  PRMT R142, R204, 0x7771, RZ ;  /* 0x00007771cc8e7816 */ /* 0x000fe200000000ff */
[----:B------:R-:W-:Y:S01]  /*11f50*/  FFMA.FTZ R204, R173, UR4, -R196 ;  /* 0x00000004adcc7c23 */ /* 0x000fe200080108c4 */
[----:B------:R-:W2:Y:S01]  /*11f60*/  MUFU.EX2 R198, R201 ;  /* 0x000000c900c67308 */ /* 0x000ea20000000800 */
[----:B------:R-:W-:Y:S01]  /*11f70*/  LDSM.16.MT88.4 R172, [R181+0x14800] ;  /* 0x01480000b5ac783b */ /* 0x000fe20000004200 */
[C---:B-1----:R-:W-:Y:S08]  /*11f80*/  HMMA.16816.F32.BF16 R116, R168.reuse, R136, R116 ;  /* 0x00000088a874723c */ /* 0x042ff00000041874 */
[----:B------:R1:W3:Y:S01]  /*11f90*/  MUFU.EX2 R201, R141 ;  /* 0x0000008d00c97308 */ /* 0x0002e20000000800 */
[----:B------:R-:W-:Y:S02]  /*11fa0*/  LOP3.LUT R136, R132, 0xff, RZ, 0xc0, !PT ;  /* 0x000000ff84887812 */ /* 0x000fe400078ec0ff */
[----:B------:R-:W-:Y:S07]  /*11fb0*/  LOP3.LUT R137, R149, 0xff, RZ, 0xc0, !PT ;  /* 0x000000ff95897812 */ /* 0x000fee00078ec0ff */
[----:B------:R-:W4:Y:S01]  /*11fc0*/  MUFU.EX2 R204, R204 ;  /* 0x000000cc00cc7308 */ /* 0x000f220000000800 */
[----:B------:R-:W5:Y:S01]  /*11fd0*/  LDSM.16.MT88.4 R132, [R182+0x6000] ;  /* 0x00600000b684783b */ /* 0x000f620000004200 */
[C---:B------:R-:W-:Y:S03]  /*11fe0*/  HMMA.16816.F32.BF16 R120, R168.reuse, R138, R120 ;  /* 0x0000008aa878723c */ /* 0x040fe60000041878 */
[----:B------:R-:W-:Y:S02]  /*11ff0*/  PRMT R136, R136, 0x5410, R142 ;  /* 0x0000541088887816 */ /* 0x000fe4000000008e */
[----:B------:R-:W-:Y:S02]  /*12000*/  LOP3.LUT R139, R140, 0xff00ff, RZ, 0xc0, !PT ;  /* 0x00ff00ff8c8b7812 */ /* 0x000fe400078ec0ff */
[----:B------:R-:W-:Y:S01]  /*12010*/  SHF.R.U32.HI R149, RZ, 0x18, R149 ;  /* 0x00000018ff957819 */ /* 0x000fe20000011695 */
[----:B-1----:R-:W1:Y:S01]  /*12020*/  LDSM.16.MT88.4 R140, [R167+0x10800] ;  /* 0x01080000a78c783b */ /* 0x002e620000004200 */
[----:B------:R-:W-:Y:S02]  /*12030*/  PRMT R148, R137, 0x5410, R148 ;  /* 0x0000541089947816 */ /* 0x000fe40000000094 */
[--C-:B------:R-:W-:Y:S02]  /*12040*/  HSET2.LE.AND R138, R136, R176.reuse, PT ;  /* 0x000000b0888a7233 */ /* 0x100fe40003803000 */
[--C-:B------:R-:W-:Y:S02]  /*12050*/  HSET2.LE.AND R139, R139, R176.reuse, PT ;  /* 0x000000b08b8b7233 */ /* 0x100fe40003803000 */
[----:B------:R-:W-:Y:S02]  /*12060*/  PRMT R149, R150, 0x5410, R149 ;  /* 0x0000541096957816 */ /* 0x000fe40000000095 */
[----:B--2---:R-:W-:Y:S02]  /*12070*/  F2FP.BF16.F32.PACK_AB R137, R198, R199 ;  /* 0x000000c7c689723e */ /* 0x004fe400000010ff */
[----:B---3--:R-:W-:Y:S02]  /*12080*/  F2FP.BF16.F32.PACK_AB R136, R200, R201 ;  /* 0x000000c9c888723e */ /* 0x008fe400000010ff */
[----:B------:R-:W-:Y:S02]  /*12090*/  LOP3.LUT R138, R137, R138, RZ, 0xc0, !PT ;  /* 0x0000008a898a7212 */ /* 0x000fe400078ec0ff */
[----:B------:R-:W-:Y:S02]  /*120a0*/  LOP3.LUT R139, R136, R139, RZ, 0xc0, !PT ;  /* 0x0000008b888b7212 */ /* 0x000fe400078ec0ff */
[--C-:B------:R-:W-:Y:S02]  /*120b0*/  HSET2.LE.AND R136, R148, R176.reuse, PT ;  /* 0x000000b094887233 */ /* 0x100fe40003803000 */
[--C-:B------:R-:W-:Y:S02]  /*120c0*/  HSET2.LE.AND R137, R149, R176.reuse, PT ;  /* 0x000000b095897233 */ /* 0x100fe40003803000 */
[----:B------:R-:W2:Y:S01]  /*120d0*/  LDSM.16.MT88.4 R148, [R180+0x800] ;  /* 0x00080000b494783b */ /* 0x000ea20000004200 */
[C---:B-----5:R-:W-:Y:S03]  /*120e0*/  HMMA.16816.F32.BF16 R124, R168.reuse, R132, R124 ;  /* 0x00000084a87c723c */ /* 0x060fe6000004187c */
[----:B------:R-:W-:Y:S01]  /*120f0*/  F2FP.BF16.F32.PACK_AB R133, R202, R205 ;  /* 0x000000cdca85723e */ /* 0x000fe200000010ff */
[----:B------:R-:W-:Y:S01]  /*12100*/  FADD.FTZ R205, R205, R187 ;  /* 0x000000bbcdcd7221 */ /* 0x000fe20000010000 */
[----:B----4-:R-:W-:Y:S01]  /*12110*/  F2FP.BF16.F32.PACK_AB R132, R203, R204 ;  /* 0x000000cccb84723e */ /* 0x010fe200000010ff */
        /* <DEDUP_REMOVED lines=8> */
[----:B------:R-:W3:Y:S01]  /*121a0*/  LDSM.16.MT88.4 R132, [R180+0x2800] ;  /* 0x00280000b484783b */ /* 0x000ee20000004200 */
[C---:B-1----:R-:W-:Y:S05]  /*121b0*/  HMMA.16816.F32.BF16 R4, R136.reuse, R140, R4 ;  /* 0x0000008c8804723c */ /* 0x042fea0000041804 */
[----:B------:R-:W-:Y:S01]  /*121c0*/  FADD.FTZ R201, R201, R204 ;  /* 0x000000ccc9c97221 */ /* 0x000fe20000010000 */
[----:B------:R-:W-:Y:S02]  /*121d0*/  FADD.FTZ R199, R198, R199 ;  /* 0x000000c7c6c77221 */ /* 0x000fe40000010000 */
[C---:B------:R-:W-:Y:S01]  /*121e0*/  HMMA.16816.F32.BF16 R8, R136.reuse, R142, R8 ;  /* 0x0000008e8808723c */ /* 0x040fe20000041808 */
[----:B------:R-:W1:Y:S02]  /*121f0*/  LDSM.16.MT88.4 R140, [R182+0x2800] ;  /* 0x00280000b68c783b */ /* 0x000e640000004200 */
[----:B------:R-:W-:Y:S05]  /*12200*/  FADD.FTZ R201, R200, R201 ;  /* 0x000000c9c8c97221 */ /* 0x000fea0000010000 */
        /* <DEDUP_REMOVED lines=9> */
[C---:B------:R-:W-:Y:S08]  /*122a0*/  HMMA.16816.F32.BF16 R36, R136.reuse, R156, R36 ;  /* 0x0000009c8824723c */ /* 0x040ff00000041824 */
[C---:B------:R-:W-:Y:S08]  /*122b0*/  HMMA.16816.F32.BF16 R40, R136.reuse, R158, R40 ;  /* 0x0000009e8828723c */ /* 0x040ff00000041828 */
[C---:B------:R-:W-:Y:S08]  /*122c0*/  HMMA.16816.F32.BF16 R44, R136.reuse, R160, R44 ;  /* 0x000000a0882c723c */ /* 0x040ff0000004182c */
[C---:B------:R-:W-:Y:S08]  /*122d0*/  HMMA.16816.F32.BF16 R48, R136.reuse, R162, R48 ;  /* 0x000000a28830723c */ /* 0x040ff00000041830 */
[C---:B---3--:R-:W-:Y:S08]  /*122e0*/  HMMA.16816.F32.BF16 R52, R136.reuse, R132, R52 ;  /* 0x000000848834723c */ /* 0x048ff00000041834 */
[C---:B------:R-:W-:Y:S01]  /*122f0*/  HMMA.16816.F32.BF16 R56, R136.reuse, R134, R56 ;  /* 0x000000868838723c */ /* 0x040fe20000041838 */
[----:B------:R-:W3:Y:S07]  /*12300*/  LDSM.16.MT88.4 R132, [R181+0x16800] ;  /* 0x01680000b584783b */ /* 0x000eee0000004200 */
[C---:B-1----:R-:W-:Y:S01]  /*12310*/  HMMA.16816.F32.BF16 R60, R136.reuse, R140, R60 ;  /* 0x0000008c883c723c */ /* 0x042fe2000004183c */
        /* <DEDUP_REMOVED lines=12> */
[----:B------:R-:W1:Y:S01]  /*123e0*/  LDSM.16.MT88.4 R140, [R180+0x6800] ;  /* 0x00680000b48c783b */ /* 0x000e620000004200 */
[C---:B------:R-:W-:Y:S03]  /*123f0*/  HMMA.16816.F32.BF16 R88, R136.reuse, R146, R88 ;  /* 0x000000928858723c */ /* 0x040fe60000041858 */
[----:B------:R-:W-:Y:S04]  /*12400*/  IMAD.WIDE.U32 R172, R145, -0x2daee0ad, RZ ;  /* 0xd2511f5391ac7825 */ /* 0x000fe800078e00ff */
[----:B------:R-:W-:Y:S01]  /*12410*/  IMAD.WIDE.U32 R144, R144, -0x2daee0ad, RZ ;  /* 0xd2511f5390907825 */ /* 0x000fe200078e00ff */
[C---:B--2---:R-:W-:Y:S03]  /*12420*/  HMMA.16816.F32.BF16 R92, R136.reuse, R148, R92 ;  /* 0x00000094885c723c */ /* 0x044fe6000004185c */
[----:B------:R-:W-:Y:S02]  /*12430*/  LOP3.LUT R146, R244, UR22, R173, 0x96, !PT ;  /* 0x00000016f4927c12 */ /* 0x000fe4000f8e96ad */
[----:B------:R-:W-:Y:S03]  /*12440*/  LOP3.LUT R172, R172, UR17, R145, 0x96, !PT ;  /* 0x00000011acac7c12 */ /* 0x000fe6000f8e9691 */
[C---:B------:R-:W-:Y:S03]  /*12450*/  HMMA.16816.F32.BF16 R96, R136.reuse, R150, R96 ;  /* 0x000000968860723c */ /* 0x040fe60000041860 */
[----:B------:R-:W-:Y:S04]  /*12460*/  IMAD.WIDE.U32 R146, R146, -0x326172a9, RZ ;  /* 0xcd9e8d5792927825 */ /* 0x000fe800078e00ff */
[----:B------:R-:W-:Y:S01]  /*12470*/  IMAD.WIDE.U32 R172, R172, -0x326172a9, RZ ;  /* 0xcd9e8d57acac7825 */ /* 0x000fe200078e00ff */
[C---:B-----5:R-:W-:Y:S03]  /*12480*/  HMMA.16816.F32.BF16 R100, R136.reuse, R152, R100 ;  /* 0x000000988864723c */ /* 0x060fe60000041864 */
[----:B------:R-:W-:Y:S02]  /*12490*/  LOP3.LUT R145, R238, UR11, R147, 0x96, !PT ;  /* 0x0000000bee917c12 */ /* 0x000fe4000f8e9693 */
[----:B------:R-:W-:Y:S03]  /*124a0*/  LOP3.LUT R174, R146, UR8, R173, 0x96, !PT ;  /* 0x0000000892ae7c12 */ /* 0x000fe6000f8e96ad */
[C---:B------:R-:W-:Y:S01]  /*124b0*/  HMMA.16816.F32.BF16 R104, R136.reuse, R154, R104 ;  /* 0x0000009a8868723c */ /* 0x040fe20000041868 */
[----:B------:R-:W-:Y:S02]  /*124c0*/  LDSM.16.MT88.4 R152, [R180+0x1000] ;  /* 0x00100000b498783b */ /* 0x000fe40000004200 */
[----:B------:R-:W-:Y:S05]  /*124d0*/  IMAD.WIDE.U32 R174, R174, -0x2daee0ad, RZ ;  /* 0xd2511f53aeae7825 */ /* 0x000fea00078e00ff */
[C---:B---3--:R-:W-:Y:S03]  /*124e0*/  HMMA.16816.F32.BF16 R108, R136.reuse, R132, R108 ;  /* 0x00000084886c723c */ /* 0x048fe6000004186c */
[----:B------:R-:W-:Y:S05]  /*124f0*/  IMAD.WIDE.U32 R132, R145, -0x2daee0ad, RZ ;  /* 0xd2511f5391847825 */ /* 0x000fea00078e00ff */
[C---:B------:R-:W-:Y:S03]  /*12500*/  HMMA.16816.F32.BF16 R112, R136.reuse, R134, R112 ;  /* 0x000000868870723c */ /* 0x040fe60000041870 */
[----:B------:R-:W-:Y:S02]  /*12510*/  LOP3.LUT R148, R132, UR15, R175, 0x96, !PT ;  /* 0x0000000f84947c12 */ /* 0x000fe4000f8e96af */
[----:B------:R-:W-:Y:S02]  /*12520*/  LOP3.LUT R144, R144, UR16, R133, 0x96, !PT ;  /* 0x0000001090907c12 */ /* 0x000fe4000f8e9685 */
[----:B------:R-:W2:Y:S01]  /*12530*/  LDSM.16.MT88.4 R132, [R182+0x6800] ;  /* 0x00680000b684783b */ /* 0x000ea20000004200 */
[C---:B-1----:R-:W-:Y:S03]  /*12540*/  HMMA.16816.F32.BF16 R116, R136.reuse, R140, R116 ;  /* 0x0000008c8874723c */ /* 0x042fe60000041874 */
[----:B------:R-:W-:Y:S04]  /*12550*/  IMAD.WIDE.U32 R148, R148, -0x326172a9, RZ ;  /* 0xcd9e8d5794947825 */ /* 0x000fe800078e00ff */
[----:B------:R-:W-:Y:S01]  /*12560*/  IMAD.WIDE.U32 R158, R144, -0x326172a9, RZ ;  /* 0xcd9e8d57909e7825 */ /* 0x000fe200078e00ff */
[C---:B------:R-:W-:Y:S03]  /*12570*/  HMMA.16816.F32.BF16 R120, R136.reuse, R142, R120 ;  /* 0x0000008e8878723c */ /* 0x040fe60000041878 */
[----:B------:R-:W-:Y:S01]  /*12580*/  FFMA.FTZ R142, R219, UR4, -R196 ;  /* 0x00000004db8e7c23 */ /* 0x000fe200080108c4 */
[----:B------:R-:W-:Y:S01]  /*12590*/  FFMA.FTZ R143, R218, UR4, -R195 ;  /* 0x00000004da8f7c23 */ /* 0x000fe200080108c3 */
[----:B------:R-:W-:Y:S01]  /*125a0*/  IMAD.MOV.U32 R144, RZ, RZ, R148 ;  /* 0x000000ffff907224 */ /* 0x000fe200078e0094 */
[----:B------:R1:W-:Y:S01]  /*125b0*/  MUFU.EX2 R219, R220 ;  /* 0x000000dc00db7308 */ /* 0x0003e20000000800 */
[C---:B------:R-:W-:Y:S01]  /*125c0*/  PRMT R145, R148.reuse, 0x7773, RZ ;  /* 0x0000777394917816 */ /* 0x040fe200000000ff */
[----:B------:R-:W-:Y:S01]  /*125d0*/  IMAD.MOV.U32 R222, RZ, RZ, R158 ;  /* 0x000000ffffde7224 */ /* 0x000fe200078e009e */
[----:B------:R-:W-:Y:S07]  /*125e0*/  PRMT R140, R148, 0x7772, RZ ;  /* 0x00007772948c7816 */ /* 0x000fee00000000ff */
[----:B------:R3:W4:Y:S01]  /*125f0*/  MUFU.EX2 R218, R142 ;  /* 0x0000008e00da7308 */ /* 0x0007220000000800 */
[----:B------:R-:W-:Y:S01]  /*12600*/  LOP3.LUT R144, R144, 0xff, RZ, 0xc0, !PT ;  /* 0x000000ff90907812 */ /* 0x000fe200078ec0ff */
[----:B------:R-:W-:Y:S01]  /*12610*/  IMAD.MOV.U32 R223, RZ, RZ, R159 ;  /* 0x000000ffffdf7224 */ /* 0x000fe200078e009f */
[----:B------:R-:W-:Y:S02]  /*12620*/  PRMT R141, R148, 0x7771, RZ ;  /* 0x00007771948d7816 */ /* 0x000fe400000000ff */
[----:B------:R-:W-:Y:S02]  /*12630*/  PRMT R140, R140, 0x5410, R145 ;  /* 0x000054108c8c7816 */ /* 0x000fe40000000091 */
[----:B------:R-:W-:Y:S02]  /*12640*/  PRMT R141, R144, 0x5410, R141 ;  /* 0x00005410908d7816 */ /* 0x000fe4000000008d */
[----:B------:R-:W5:Y:S01]  /*12650*/  LDSM.16.MT88.4 R144, [R167+0x11000] ;  /* 0x01100000a790783b */ /* 0x000f620000004200 */
[----:B-1----:R-:W-:Y:S01]  /*12660*/  FFMA.FTZ R220, R207, UR4, -R196 ;  /* 0x00000004cfdc7c23 */ /* 0x002fe200080108c4 */
[----:B------:R-:W-:Y:S01]  /*12670*/  LOP3.LUT R148, R222, UR10, R149, 0x96, !PT ;  /* 0x0000000ade947c12 */ /* 0x000fe2000f8e9695 */
[--C-:B------:R-:W-:Y:S01]  /*12680*/  FFMA.FTZ R222, R193, UR4, -R195.reuse ;  /* 0x00000004c1de7c23 */ /* 0x100fe200080108c3 */
[----:B------:R-:W-:Y:S01]  /*12690*/  LOP3.LUT R156, R140, 0xff00ff, RZ, 0xc0, !PT ;  /* 0x00ff00ff8c9c7812 */ /* 0x000fe200078ec0ff */
[----:B---3--:R-:W-:Y:S01]  /*126a0*/  FFMA.FTZ R142, R217, UR4, -R195 ;  /* 0x00000004d98e7c23 */ /* 0x008fe200080108c3 */
[C---:B------:R-:W-:Y:S01]  /*126b0*/  LOP3.LUT R158, R148.reuse, 0xffff, RZ, 0xc0, !PT ;  /* 0x0000ffff949e7812 */ /* 0x040fe200078ec0ff */
[----:B------:R1:W-:Y:S01]  /*126c0*/  MUFU.EX2 R217, R143 ;  /* 0x0000008f00d97308 */ /* 0x0003e20000000800 */
[C---:B------:R-:W-:Y:S02]  /*126d0*/  PRMT R157, R148.reuse, 0x7632, R157 ;  /* 0x00007632949d7816 */ /* 0x040fe4000000009d */
[----:B------:R-:W-:Y:S07]  /*126e0*/  LOP3.LUT R160, R148, 0xff, RZ, 0xc0, !PT ;  /* 0x000000ff94a07812 */ /* 0x000fee00078ec0ff */
[----:B------:R3:W4:Y:S01]  /*126f0*/  MUFU.EX2 R207, R142 ;  /* 0x0000008e00cf7308 */ /* 0x0007220000000800 */
[C---:B--2---:R-:W-:Y:S09]  /*12700*/  HMMA.16816.F32.BF16 R124, R136.reuse, R132, R124 ;  /* 0x00000084887c723c */ /* 0x044ff2000004187c */
[----:B------:R-:W2:Y:S01]  /*12710*/  MUFU.EX2 R220, R220 ;  /* 0x000000dc00dc7308 */ /* 0x000ea20000000800 */
[----:B------:R-:W-:Y:S02]  /*12720*/  SHF.R.U32.HI R158, RZ, 0x8, R158 ;  /* 0x00000008ff9e7819 */ /* 0x000fe4000001169e */
[----:B------:R-:W-:Y:S07]  /*12730*/  LOP3.LUT R157, R157, 0xff, RZ, 0xc0, !PT ;  /* 0x000000ff9d9d7812 */ /* 0x000fee00078ec0ff */
[----:B------:R-:W-:Y:S01]  /*12740*/  MUFU.EX2 R193, R178 ;  /* 0x000000b200c17308 */ /* 0x000fe20000000800 */
[----:B------:R-:W-:Y:S01]  /*12750*/  HMMA.16816.F32.BF16 R128, R136, R134, R128 ;  /* 0x000000868880723c */ /* 0x000fe20000041880 */
[----:B------:R-:W-:Y:S02]  /*12760*/  LDSM.16.MT88.4 R136, [R180+0x3000] ;  /* 0x00300000b488783b */ /* 0x000fe40000004200 */
[----:B-1----:R-:W-:Y:S06]  /*12770*/  SHF.R.U32.HI R143, RZ, 0x18, R148 ;  /* 0x00000018ff8f7819 */ /* 0x002fec0000011694 */
[----:B------:R-:W-:Y:S01]  /*12780*/  MUFU.EX2 R222, R222 ;  /* 0x000000de00de7308 */ /* 0x000fe20000000800 */
[--C-:B---3--:R-:W-:Y:S02]  /*12790*/  HSET2.LE.AND R142, R141, R176.reuse, PT ;  /* 0x000000b08d8e7233 */ /* 0x108fe40003803000 */
[----:B------:R-:W-:Y:S01]  /*127a0*/  PRMT R160, R160, 0x5410, R158 ;  /* 0x00005410a0a07816 */ /* 0x000fe2000000009e */
[----:B------:R-:W1:Y:S01]  /*127b0*/  LDSM.16.MT88.4 R148, [R181+0x11000] ;  /* 0x01100000b594783b */ /* 0x000e620000004200 */
[----:B------:R-:W-:Y:S02]  /*127c0*/  PRMT R141, R157, 0x5410, R143 ;  /* 0x000054109d8d7816 */ /* 0x000fe4000000008f */
[----:B------:R-:W-:Y:S02]  /*127d0*/  F2FP.BF16.F32.PACK_AB R140, R216, R221 ;  /* 0x000000ddd88c723e */ /* 0x000fe400000010ff */
[--C-:B------:R-:W-:Y:S02]  /*127e0*/  HSET2.LE.AND R143, R156, R176.reuse, PT ;  /* 0x000000b09c8f7233 */ /* 0x100fe40003803000 */
[----:B------:R-:W-:Y:S01]  /*127f0*/  LOP3.LUT R142, R140, R142, RZ, 0xc0, !PT ;  /* 0x0000008e8c8e7212 */ /* 0x000fe200078ec0ff */
[----:B------:R-:W3:Y:S01]  /*12800*/  LDSM.16.MT88.4 R156, [R182+0x1000] ;  /* 0x00100000b69c783b */ /* 0x000ee20000004200 */
[--C-:B------:R-:W-:Y:S02]  /*12810*/  HSET2.LE.AND R133, R160, R176.reuse, PT ;  /* 0x000000b0a0857233 */ /* 0x100fe40003803000 */
[--C-:B------:R-:W-:Y:S02]  /*12820*/  HSET2.LE.AND R141, R141, R176.reuse, PT ;  /* 0x000000b08d8d7233 */ /* 0x100fe40003803000 */
[----:B----4-:R-:W-:Y:S02]  /*12830*/  F2FP.BF16.F32.PACK_AB R140, R218, R219 ;  /* 0x000000dbda8c723e */ /* 0x010fe400000010ff */
[----:B------:R-:W-:Y:S01]  /*12840*/  F2FP.BF16.F32.PACK_AB R160, R207, R217 ;  /* 0x000000d9cfa0723e */ /* 0x000fe200000010ff */
[----:B------:R-:W-:Y:S01]  /*12850*/  FADD.FTZ R217, R217, R199 ;  /* 0x000000c7d9d97221 */ /* 0x000fe20000010000 */
[----:B--2---:R-:W-:Y:S01]  /*12860*/  F2FP.BF16.F32.PACK_AB R132, R206, R220 ;  /* 0x000000dcce84723e */ /* 0x004fe200000010ff */
        /* <DEDUP_REMOVED lines=9> */
[----:B------:R-:W-:Y:S01]  /*12900*/  FADD.FTZ R221, R216, R221 ;  /* 0x000000ddd8dd7221 */ /* 0x000fe20000010000 */
[C---:B-----5:R-:W-:Y:S02]  /*12910*/  HMMA.16816.F32.BF16 R4, R140.reuse, R144, R4 ;  /* 0x000000908c04723c */ /* 0x060fe40000041804 */
[----:B------:R-:W4:Y:S03]  /*12920*/  LDSM.16.MT88.4 R132, [R181+0x13000] ;  /* 0x01300000b584783b */ /* 0x000f260000004200 */
        /* <DEDUP_REMOVED lines=18> */
[C---:B------:R-:W-:Y:S08]  /*12a50*/  HMMA.16816.F32.BF16 R52, R140.reuse, R136, R52 ;  /* 0x000000888c34723c */ /* 0x040ff00000041834 */
[C---:B------:R-:W-:Y:S01]  /*12a60*/  HMMA.16816.F32.BF16 R56, R140.reuse, R138, R56 ;  /* 0x0000008a8c38723c */ /* 0x040fe20000041838 */
[----:B------:R-:W4:Y:S07]  /*12a70*/  LDSM.16.MT88.4 R136, [R180+0x7000] ;  /* 0x00700000b488783b */ /* 0x000f2e0000004200 */
        /* <DEDUP_REMOVED lines=15> */
[C---:B---3--:R-:W-:Y:S01]  /*12b70*/  HMMA.16816.F32.BF16 R84, R140.reuse, R156, R84 ;  /* 0x0000009c8c54723c */ /* 0x048fe20000041854 */
[----:B------:R1:W-:Y:S10]  /*12b80*/  MUFU.EX2 R194, R151 ;  /* 0x0000009700c27308 */ /* 0x0003f40000000800 */
[----:B------:R-:W-:Y:S01]  /*12b90*/  MUFU.EX2 R195, R195 ;  /* 0x000000c300c37308 */ /* 0x000fe20000000800 */
[C---:B------:R-:W-:Y:S01]  /*12ba0*/  HMMA.16816.F32.BF16 R88, R140.reuse, R158, R88 ;  /* 0x0000009e8c58723c */ /* 0x040fe20000041858 */
[----:B------:R-:W3:Y:S08]  /*12bb0*/  LDSM.16.MT88.4 R156, [R167+0x11800] ;  /* 0x01180000a79c783b */ /* 0x000ef00000004200 */
[----:B------:R-:W5:Y:S01]  /*12bc0*/  MUFU.EX2 R197, R197 ;  /* 0x000000c500c57308 */ /* 0x000f620000000800 */
[C---:B------:R-:W-:Y:S03]  /*12bd0*/  HMMA.16816.F32.BF16 R92, R140.reuse, R168, R92 ;  /* 0x000000a88c5c723c */ /* 0x040fe6000004185c */
[----:B------:R-:W-:Y:S02]  /*12be0*/  LOP3.LUT R168, R174, 0xff, RZ, 0xc0, !PT ;  /* 0x000000ffaea87812 */ /* 0x000fe400078ec0ff */
[----:B------:R-:W-:Y:S03]  /*12bf0*/  SHF.R.U32.HI R169, RZ, 0x18, R174 ;  /* 0x00000018ffa97819 */ /* 0x000fe600000116ae */
[C---:B------:R-:W-:Y:S03]  /*12c00*/  HMMA.16816.F32.BF16 R96, R140.reuse, R170, R96 ;  /* 0x000000aa8c60723c */ /* 0x040fe60000041860 */
[----:B------:R-:W-:Y:S05]  /*12c10*/  LOP3.LUT R170, R148, 0xff, RZ, 0xc0, !PT ;  /* 0x000000ff94aa7812 */ /* 0x000fea00078ec0ff */
[C---:B--2---:R-:W-:Y:S08]  /*12c20*/  HMMA.16816.F32.BF16 R100, R140.reuse, R160, R100 ;  /* 0x000000a08c64723c */ /* 0x044ff00000041864 */
[C---:B------:R-:W-:Y:S08]  /*12c30*/  HMMA.16816.F32.BF16 R104, R140.reuse, R162, R104 ;  /* 0x000000a28c68723c */ /* 0x040ff00000041868 */
[C---:B----4-:R-:W-:Y:S03]  /*12c40*/  HMMA.16816.F32.BF16 R108, R140.reuse, R132, R108 ;  /* 0x000000848c6c723c */ /* 0x050fe6000004186c */
[C---:B------:R-:W-:Y:S02]  /*12c50*/  PRMT R132, R150.reuse, 0x7772, RZ ;  /* 0x0000777296847816 */ /* 0x040fe400000000ff */
[----:B------:R-:W-:Y:S02]  /*12c60*/  PRMT R133, R150, 0x7771, RZ ;  /* 0x0000777196857816 */ /* 0x000fe400000000ff */
[----:B------:R-:W-:Y:S01]  /*12c70*/  PRMT R132, R132, 0x5410, R149 ;  /* 0x0000541084847816 */ /* 0x000fe20000000095 */
[C---:B------:R-:W-:Y:S01]  /*12c80*/  HMMA.16816.F32.BF16 R112, R140.reuse, R134, R112 ;  /* 0x000000868c70723c */ /* 0x040fe20000041870 */
[----:B-1----:R-:W1:Y:S02]  /*12c90*/  LDSM.16.MT88.4 R148, [R181+0x11800] ;  /* 0x01180000b594783b */ /* 0x002e640000004200 */
[--C-:B------:R-:W-:Y:S01]  /*12ca0*/  FFMA.FTZ R134, R166, UR4, -R196.reuse ;  /* 0x00000004a6867c23 */ /* 0x100fe200080108c4 */
[----:B------:R-:W-:Y:S01]  /*12cb0*/  PRMT R135, R174, 0x7632, R135 ;  /* 0x00007632ae877816 */ /* 0x000fe20000000087 */
[----:B------:R-:W2:Y:S01]  /*12cc0*/  MUFU.EX2 R166, R177 ;  /* 0x000000b100a67308 */ /* 0x000ea20000000800 */
[----:B------:R-:W-:Y:S01]  /*12cd0*/  PRMT R170, R170, 0x5410, R133 ;  /* 0x00005410aaaa7816 */ /* 0x000fe20000000085 */
[----:B------:R-:W-:Y:S01]  /*12ce0*/  FFMA.FTZ R196, R165, UR4, -R196 ;  /* 0x00000004a5c47c23 */ /* 0x000fe200080108c4 */
[C---:B------:R-:W-:Y:S07]  /*12cf0*/  HMMA.16816.F32.BF16 R116, R140.reuse, R136, R116 ;  /* 0x000000888c74723c */ /* 0x040fee0000041874 */
[----:B------:R4:W-:Y:S01]  /*12d00*/  MUFU.EX2 R165, R134 ;  /* 0x0000008600a57308 */ /* 0x0009e20000000800 */
[----:B------:R-:W-:Y:S09]  /*12d10*/  LOP3.LUT R136, R174, 0xffff, RZ, 0xc0, !PT ;  /* 0x0000ffffae887812 */ /* 0x000ff200078ec0ff */
[----:B------:R-:W3:Y:S01]  /*12d20*/  MUFU.EX2 R196, R196 ;  /* 0x000000c400c47308 */ /* 0x000ee20000000800 */
        /* <DEDUP_REMOVED lines=19> */
[----:B--2---:R-:W-:Y:S01]  /*12e60*/  F2FP.BF16.F32.PACK_AB R138, R166, R193 ;  /* 0x000000c1a68a723e */ /* 0x004fe200000010ff */
[----:B------:R-:W-:Y:S01]  /*12e70*/  FADD.FTZ R193, R193, R219 ;  /* 0x000000dbc1c17221 */ /* 0x000fe20000010000 */
[C---:B------:R-:W-:Y:S01]  /*12e80*/  F2FP.BF16.F32.PACK_AB R137, R195.reuse, R222 ;  /* 0x000000dec389723e */ /* 0x040fe200000010ff */
[----:B------:R-:W-:Y:S01]  /*12e90*/  FADD.FTZ R194, R222, R194 ;  /* 0x000000c2dec27221 */ /* 0x000fe20000010000 */
[----:B---3--:R-:W-:Y:S01]  /*12ea0*/  F2FP.BF16.F32.PACK_AB R136, R196, R165 ;  /* 0x000000a5c488723e */ /* 0x008fe200000010ff */
        /* <DEDUP_REMOVED lines=52> */
.L_x_1251:
        /* <DEDUP_REMOVED lines=330> */
.L_x_1255:
        /* <DEDUP_REMOVED lines=46> */
.L_x_1257:
[----:B------:R-:W-:Y:S05]  /*14970*/  BSYNC.RECONVERGENT B0 ;  /* 0x0000000000007941 */ /* 0x000fea0003800200 */
.L_x_1256:
        /* <DEDUP_REMOVED lines=41> */
.L_x_1259:
[----:B------:R-:W-:Y:S05]  /*14c10*/  BSYNC.RECONVERGENT B0 ;  /* 0x0000000000007941 */ /* 0x000fea0003800200 */
.L_x_1258:
        /* <DEDUP_REMOVED lines=27> */
.L_x_1261:
[----:B------:R-:W-:Y:S05]  /*14dd0*/  BSYNC.RECONVERGENT B0 ;  /* 0x0000000000007941 */ /* 0x000fea0003800200 */
.L_x_1260:
        /* <DEDUP_REMOVED lines=27> */
.L_x_1263:
[----:B------:R-:W-:Y:S05]  /*14f90*/  BSYNC.RECONVERGENT B0 ;  /* 0x0000000000007941 */ /* 0x000fea0003800200 */
.L_x_1262:
        /* <DEDUP_REMOVED lines=27> */
.L_x_1264:
        /* <DEDUP_REMOVED lines=11> */
.L_x_2356:


//--------------------- .text._ZN5flash16flash_fwd_kernelI23Flash_fwd_kernel_traitsILi256ELi64ELi64ELi4ELb0ELb0EN7cutlass10bfloat16_tE19Flash_kernel_traitsILi256ELi64ELi64ELi4ES3_EELb1ELb0ELb1ELb0ELb0ELb0ELb0ELb1EEEvNS_16Flash_fwd_paramsE --------------------------
	.section	.text._ZN5flash16flash_fwd_kernelI23Flash_fwd_kernel_traitsILi256ELi64ELi64ELi4ELb0ELb0EN7cutlass10bfloat16_tE19Flash_kernel_traitsILi256ELi64ELi64ELi4ES3_EELb1ELb0ELb1ELb0ELb0ELb0ELb0ELb1EEEvNS_16Flash_fwd_paramsE,"ax",@progbits
	.align	128
        .global         _ZN5flash16flash_fwd_kernelI23Flash_fwd_kernel_traitsILi256ELi64ELi64ELi4ELb0ELb0EN7cutlass10bfloat16_tE19Flash_kernel_traitsILi256ELi64ELi64ELi4ES3_EELb1ELb0ELb1ELb0ELb0ELb0ELb0ELb1EEEvNS_16Flash_fwd_paramsE
        .type           _ZN5flash16flash_fwd_kernelI23Flash_fwd_kernel_traitsILi256ELi64ELi64ELi4ELb0ELb0EN7cutlass10bfloat16_tE19Flash_kernel_traitsILi256ELi64ELi64ELi4ES3_EELb1ELb0ELb1ELb0ELb0ELb0ELb0ELb1EEEvNS_16Flash_fwd_paramsE,@function
        .size           _ZN5flash16flash_fwd_kernelI23Flash_fwd_kernel_traitsILi256ELi64ELi64ELi4ELb0ELb0EN7cutlass10bfloat16_tE19Flash_kernel_traitsILi256ELi64ELi64ELi4ES3_EELb1ELb0ELb1ELb0ELb0ELb0ELb0ELb1EEEvNS_16Flash_fwd_paramsE,(.L_x_2357 - _ZN5flash16flash_fwd_kernelI23Flash_fwd_kernel_traitsILi256ELi64ELi64ELi4ELb0ELb0EN7cutlass10bfloat16_tE19Flash_kernel_traitsILi256ELi64ELi64ELi4ES3_EELb1ELb0ELb1ELb0ELb0ELb0ELb0ELb1EEEvNS_16Flash_fwd_paramsE)
        .other          _ZN5flash16flash_fwd_kernelI23Flash_fwd_kernel_traitsILi256ELi64ELi64ELi4ELb0ELb0EN7cutlass10bfloat16_tE19Flash_kernel_traitsILi256ELi64ELi64ELi4ES3_EELb1ELb0ELb1ELb0ELb0ELb0ELb0ELb1EEEvNS_16Flash_fwd_paramsE,@"STO_CUDA_ENTRY STV_DEFAULT"
_ZN5flash16flash_fwd_kernelI23Flash_fwd_kernel_traitsILi256ELi64ELi64ELi4ELb0ELb0EN7cutlass10bfloat16_tE19Flash_kernel_traitsILi256ELi64ELi64ELi4ES3_EELb1ELb0ELb1ELb0ELb0ELb0ELb0ELb1EEEvNS_16Flash_fwd_paramsE:
.text._ZN5flash16flash_fwd_kernelI23Flash_fwd_kernel_traitsILi256ELi64ELi64ELi4ELb0ELb0EN7cutlass10bfloat16_tE19Flash_kernel_traitsILi256ELi64ELi64ELi4ES3_EELb1ELb0ELb1ELb0ELb0ELb0ELb0ELb1EEEvNS_16Flash_fwd_paramsE:
[----:B------:R-:W1:Y:S01]  /*0000*/  LDC R1, c[0x0][0x37c] ;  /* 0x0000df00ff017b82 */ /* 0x000e620000000800 */
[----:B------:R-:W2:Y:S07]  /*0010*/  LDCU.U8 UR4, c[0x0][0x524] ;  /* 0x0000a480ff0477ac */ /* 0x000eae0008000000 */
[----:B------:R-:W3:Y:S01]  /*0020*/  LDC R17, c[0x0][0x518] ;  /* 0x00014600ff117b82 */ /* 0x000ee20000000800 */
[----:B-1----:R-:W-:Y:S01]  /*0030*/  VIADD R1, R1, 0xfffffeb8 ;  /* 0xfffffeb801017836 */ /* 0x002fe20000000000 */
[----:B------:R-:W1:Y:S01]  /*0040*/  LDCU.64 UR34, c[0x0][0x510] ;  /* 0x0000a200ff2277ac */ /* 0x000e620008000a00 */
[----:B------:R-:W4:Y:S05]  /*0050*/  LDCU.64 UR28, c[0x0][0x358] ;  /* 0x00006b00ff1c77ac */ /* 0x000f2a0008000a00 */
[----:B------:R-:W3:Y:S01]  /*0060*/  LDC R18, c[0x0][0x51c] ;  /* 0x00014700ff127b82 */ /* 0x000ee20000000800 */
[----:B------:R-:W3:Y:S01]  /*0070*/  S2R R206, SR_TID.X ;  /* 0x0000000000ce7919 */ /* 0x000ee20000002100 */
[----:B------:R-:W3:Y:S01]  /*0080*/  LDCU.64 UR10, c[0x0][0x460] ;  /* 0x00008c00ff0a77ac */ /* 0x000ee20008000a00 */
[----:B------:R-:W3:Y:S01]  /*0090*/  LDCU.64 UR8, c[0x0][0x470] ;  /* 0x00008e00ff0877ac */ /* 0x000ee20008000a00 */
[----:B--2---:R-:W-:-:S04]  /*00a0*/  ISETP.NE.AND P1, PT, RZ, UR4, PT ;  /* 0x00000004ff007c0c */ /* 0x004fc8000bf25270 */
[----:B------:R-:W-:Y:S01]  /*00b0*/  S2UR UR15, SR_CTAID.X ;  /* 0x00000000000f79c3 */ /* 0x000fe20000002500 */
[----:B------:R-:W2:Y:S01]  /*00c0*/  LDCU.64 UR16, c[0x0][0x460] ;  /* 0x00008c00ff1077ac */ /* 0x000ea20008000a00 */
[----:B-1----:R-:W-:Y:S02]  /*00d0*/  IMAD.U32 R2, RZ, RZ, UR34 ;  /* 0x00000022ff027e24 */ /* 0x002fe4000f8e00ff */
[----:B------:R-:W-:-:S04]  /*00e0*/  IMAD.U32 R3, RZ, RZ, UR35 ;  /* 0x00000023ff037e24 */ /* 0x000fc8000f8e00ff */
[----:B------:R-:W-:Y:S08]  /*00f0*/  S2UR UR12, SR_CTAID.Y ;  /* 0x00000000000c79c3 */ /* 0x000ff00000002600 */
[----:B------:R-:W1:Y:S01]  /*0100*/  S2UR UR33, SR_CTAID.Z ;  /* 0x00000000002179c3 */ /* 0x000e620000002700 */
[----:B----4-:R3:W4:Y:S01]  /*0110*/  @P1 LDG.E.64 R4, desc[UR28][R2.64] ;  /* 0x0000001c02041981 */ /* 0x010722000c1e1b00 */
[----:B------:R-:W2:Y:S01]  /*0120*/  LDCU.U8 UR13, c[0x0][0x532] ;  /* 0x0000a640ff0d77ac */ /* 0x000ea20008000000 */
[----:B------:R-:W2:Y:S05]  /*0130*/  LDCU.64 UR6, c[0x0][0x468] ;  /* 0x00008d00ff0677ac */ /* 0x000eaa0008000a00 */
[----:B------:R-:W4:Y:S01]  /*0140*/  @P1 LDC R0, c[0x0][0x520] ;  /* 0x00014800ff001b82 */ /* 0x000f220000000800 */
[----:B---3--:R-:W-:-:S02]  /*0150*/  @P1 IMAD.MOV.U32 R2, RZ, RZ, R17 ;  /* 0x000000ffff021224 */ /* 0x008fc400078e0011 */
[----:B------:R-:W-:-:S06]  /*0160*/  @P1 IMAD.MOV.U32 R3, RZ, RZ, R18 ;  /* 0x000000ffff031224 */ /* 0x000fcc00078e0012 */
[----:B------:R-:W3:Y:S01]  /*0170*/  @P1 LDG.E.64 R2, desc[UR28][R2.64] ;  /* 0x0000001c02021981 */ /* 0x000ee2000c1e1b00 */
[----:B-1----:R-:W-:Y:S01]  /*0180*/  ULOP3.LUT UR4, UR33, UR15, UR12, 0xfe, !UPT ;  /* 0x0000000f21047292 */ /* 0x002fe2000f8efe0c */
[----:B------:R-:W-:Y:S01]  /*0190*/  ISETP.NE.U32.AND P4, PT, RZ, UR10, PT ;  /* 0x0000000aff007c0c */ /* 0x000fe2000bf85070 */
[----:B------:R-:W-:Y:S02]  /*01a0*/  UISETP.NE.U32.AND UP4, UPT, UR10, URZ, UPT ;  /* 0x000000ff0a00728c */ /* 0x000fe4000bf85070 */
[----:B------:R-:W-:Y:S01]  /*01b0*/  UISETP.NE.U32.AND UP3, UPT, UR8, URZ, UPT ;  /* 0x000000ff0800728c */ /* 0x000fe2000bf65070 */
[----:B------:R-:W-:Y:S01]  /*01c0*/  ISETP.NE.AND.EX P4, PT, RZ, UR11, PT, P4 ;  /* 0x0000000bff007c0c */ /* 0x000fe2000bf85340 */
[----:B------:R-:W-:Y:S01]  /*01d0*/  UISETP.NE.AND.EX UP4, UPT, UR11, URZ, UPT, UP4 ;  /* 0x000000ff0b00728c */ /* 0x000fe2000bf85340 */
[----:B------:R-:W-:Y:S01]  /*01e0*/  LOP3.LUT P3, RZ, R206, UR4, RZ, 0xfc, !PT ;  /* 0x00000004ceff7c12 */ /* 0x000fe2000f86fcff */
[----:B------:R-:W-:Y:S02]  /*01f0*/  UISETP.NE.AND.EX UP3, UPT, UR9, URZ, UPT, UP3 ;  /* 0x000000ff0900728c */ /* 0x000fe4000bf65330 */
[----:B--2---:R-:W-:Y:S01]  /*0200*/  UIMAD.WIDE.U32 UR16, UR12, 0x4, UR16 ;  /* 0x000000040c1078a5 */ /* 0x004fe2000f8e0010 */
[----:B------:R-:W1:Y:S01]  /*0210*/  LDCU.64 UR4, c[0x0][0x478] ;  /* 0x00008f00ff0477ac */ /* 0x000e620008000a00 */
[----:B------:R-:W-:Y:S01]  /*0220*/  PLOP3.LUT P2, PT, PT, PT, UP4, 0x80, 0x8 ;  /* 0x000000000008781c */ /* 0x000fe20003f4f048 */
[----:B------:R-:W-:-:S02]  /*0230*/  USHF.L.U32 UR11, UR12, 0x2, URZ ;  /* 0x000000020c0b7899 */ /* 0x000fc400080006ff */
[----:B------:R-:W-:-:S05]  /*0240*/  UISETP.NE.AND UP5, UPT, UR13, URZ, UPT ;  /* 0x000000ff0d00728c */ /* 0x000fca000bfa5270 */
[----:B------:R-:W2:Y:S01]  /*0250*/  @!P3 LDC.64 R6, c[0x0][0x528] ;  /* 0x00014a00ff06bb82 */ /* 0x000ea20000000a00 */
[----:B------:R-:W-:Y:S02]  /*0260*/  UISETP.EQ.U32.AND UP2, UPT, UR6, URZ, UPT ;  /* 0x000000ff0600728c */ /* 0x000fe4000bf42070 */
[----:B------:R-:W-:Y:S02]  /*0270*/  USHF.R.U32.HI UR10, URZ, 0x1e, UR12 ;  /* 0x0000001eff0a7899 */ /* 0x000fe4000801160c */
[----:B------:R-:W-:Y:S02]  /*0280*/  UISETP.EQ.OR.EX UP2, UPT, UR7, URZ, !UP5, UP2 ;  /* 0x000000ff0700728c */ /* 0x000fe4000ef42720 */
[----:B-1----:R-:W-:-:S04]  /*0290*/  UISETP.NE.U32.AND UP0, UPT, UR4, URZ, UPT ;  /* 0x000000ff0400728c */ /* 0x002fc8000bf05070 */
[----:B------:R-:W-:Y:S01]  /*02a0*/  UISETP.NE.AND.EX UP0, UPT, UR5, URZ, UPT, UP0 ;  /* 0x000000ff0500728c */ /* 0x000fe2000bf05300 */
[----:B----4-:R-:W-:Y:S02]  /*02b0*/  @P1 R2UR UR34, R4 ;  /* 0x00000000042212ca */ /* 0x010fe400000e0000 */
[----:B------:R-:W-:-:S11]  /*02c0*/  @P1 R2UR UR35, R5 ;  /* 0x00000000052312ca */ /* 0x000fd600000e0000 */
[----:B------:R-:W-:Y:S02]  /*02d0*/  IMAD.U32 R4, RZ, RZ, UR34 ;  /* 0x00000022ff047e24 */ /* 0x000fe4000f8e00ff */
[----:B------:R-:W-:-:S05]  /*02e0*/  IMAD.U32 R5, RZ, RZ, UR35 ;  /* 0x00000023ff057e24 */ /* 0x000fca000f8e00ff */
[----:B--2---:R1:W-:Y:S01]  /*02f0*/  @!P3 STG.E.64 desc[UR28][R6.64], R4 ;  /* 0x000000040600b986 */ /* 0x0043e2000c101b1c */
[----:B---3--:R-:W-:Y:S01]  /*0300*/  @P1 IADD3 R17, P0, PT, R2, R0, RZ ;  /* 0x0000000002111210 */ /* 0x008fe20007f1e0ff */
[----:B------:R-:W-:Y:S01]  /*0310*/  IMAD.U32 R2, RZ, RZ, UR16 ;  /* 0x00000010ff027e24 */ /* 0x000fe2000f8e00ff */
[----:B------:R-:W-:-:S03]  /*0320*/  @UP3 UIADD3 UR16, UP1, UPT, UR11, UR8, URZ ;  /* 0x000000080b103290 */ /* 0x000fc6000ff3e0ff */
[----:B------:R-:W-:Y:S01]  /*0330*/  @P1 IMAD.X R18, RZ, RZ, R3, P0 ;  /* 0x000000ffff121224 */ /* 0x000fe200000e0603 */
[----:B------:R-:W-:Y:S02]  /*0340*/  PLOP3.LUT P1, PT, PT, PT, UP3, 0x80, 0x8 ;  /* 0x000000000008781c */ /* 0x000fe40003f2f038 */
[----:B------:R-:W-:Y:S01]  /*0350*/  MOV R3, UR17 ;  /* 0x0000001100037c02 */ /* 0x000fe20008000f00 */
[----:B------:R-:W-:Y:S02]  /*0360*/  @UP3 UIADD3.X UR17, UPT, UPT, UR10, UR9, URZ, UP1, !UPT ;  /* 0x000000090a113290 */ /* 0x000fe40008ffe4ff */
[----:B------:R-:W-:Y:S01]  /*0370*/  UIADD3 UR9, UP1, UPT, UR11, UR6, URZ ;  /* 0x000000060b097290 */ /* 0x000fe2000ff3e0ff */
[----:B-1----:R-:W-:Y:S02]  /*0380*/  @!P3 IMAD.MOV.U32 R4, RZ, RZ, R17 ;  /* 0x000000ffff04b224 */ /* 0x002fe400078e0011 */
[----:B------:R-:W-:Y:S01]  /*0390*/  @!P3 IMAD.MOV.U32 R5, RZ, RZ, R18 ;  /* 0x000000ffff05b224 */ /* 0x000fe200078e0012 */
[----:B------:R-:W-:-:S04]  /*03a0*/  UIADD3.X UR8, UPT, UPT, UR10, UR7, URZ, UP1, !UPT ;  /* 0x000000070a087290 */ /* 0x000fc80008ffe4ff */
[----:B------:R1:W-:Y:S01]  /*03b0*/  @!P3 STG.E.64 desc[UR28][R6.64+0x8], R4 ;  /* 0x000008040600b986 */ /* 0x0003e2000c101b1c */
[----:B------:R-:W-:-:S03]  /*03c0*/  PLOP3.LUT P3, PT, PT, PT, UP2, 0x80, 0x8 ;  /* 0x000000000008781c */ /* 0x000fc60003f6f028 */
[----:B------:R-:W2:Y:S01]  /*03d0*/  @P4 LDG.E R8, desc[UR28][R2.64] ;  /* 0x0000001c02084981 */ /* 0x000ea2000c1e1900 */
[----:B------:R-:W-:Y:S01]  /*03e0*/  @UP0 UIADD3 UR4, UP1, UPT, UR11, UR4, URZ ;  /* 0x000000040b040290 */ /* 0x000fe2000ff3e0ff */
[----:B------:R-:W-:-:S03]  /*03f0*/  PLOP3.LUT P0, PT, PT, PT, UP0, 0x80, 0x8 ;  /* 0x000000000008781c */ /* 0x000fc60003f0f008 */
[----:B------:R-:W-:Y:S01]  /*0400*/  @UP0 UIADD3.X UR5, UPT, UPT, UR10, UR5, URZ, UP1, !UPT ;  /* 0x000000050a050290 */ /* 0x000fe20008ffe4ff */
[----:B-1----:R1:W3:Y:S01]  /*0410*/  @P2 LDG.E R7, desc[UR28][R2.64+0x4] ;  /* 0x0000041c02072981 */ /* 0x0022e2000c1e1900 */
[----:B------:R-:W-:-:S04]  /*0420*/  IMAD.U32 R4, RZ, RZ, UR4 ;  /* 0x00000004ff047e24 */ /* 0x000fc8000f8e00ff */
[----:B------:R-:W-:Y:S01]  /*0430*/  IMAD.U32 R5, RZ, RZ, UR5 ;  /* 0x00000005ff057e24 */ /* 0x000fe2000f8e00ff */
[----:B------:R-:W4:Y:S04]  /*0440*/  @!UP4 LDCU UR31, c[0x0][0x434] ;  /* 0x00008680ff1fc7ac */ /* 0x000f280008000800 */
[----:B------:R-:W5:Y:S01]  /*0450*/  @P0 LDG.E R4, desc[UR28][R4.64] ;  /* 0x0000001c04040981 */ /* 0x000f62000c1e1900 */
[----:B------:R-:W-:Y:S01]  /*0460*/  UMOV UR21, 0xffffffff ;  /* 0xffffffff00157882 */ /* 0x000fe20000000000 */
[----:B------:R-:W4:Y:S01]  /*0470*/  @!UP0 LDCU.64 UR4, c[0x0][0x488] ;  /* 0x00009100ff0487ac */ /* 0x000f220008000a00 */
[----:B-1----:R-:W-:Y:S02]  /*0480*/  IMAD.U32 R2, RZ, RZ, UR16 ;  /* 0x00000010ff027e24 */ /* 0x002fe4000f8e00ff */
[----:B------:R-:W-:-:S05]  /*0490*/  IMAD.U32 R3, RZ, RZ, UR17 ;  /* 0x00000011ff037e24 */ /* 0x000fca000f8e00ff */
[----:B------:R1:W4:Y:S02]  /*04a0*/  @P1 LDG.E R0, desc[UR28][R2.64] ;  /* 0x0000001c02001981 */ /* 0x000324000c1e1900 */
        /* <DEDUP_REMOVED lines=11> */
[----:B----4-:R-:W-:-:S04]  /*0560*/  @UP4 UIADD3 UR31, UPT, UPT, UR8, -UR21, URZ ;  /* 0x80000015081f4290 */ /* 0x010fc8000fffe0ff */
[----:B------:R-:W-:Y:S01]  /*0570*/  UISETP.GT.AND UP2, UPT, UR31, UR27, UPT ;  /* 0x0000001b1f00728c */ /* 0x000fe2000bf44270 */
[----:B------:R-:W-:-:S05]  /*0580*/  @P1 R2UR UR13, R0 ;  /* 0x00000000000d12ca */ /* 0x000fca00000e0000 */
        /* <DEDUP_REMOVED lines=11> */
.L_x_1265:
[----:B-----5:R-:W-:Y:S01]  /*0640*/  @P0 R2UR UR30, R4 ;  /* 0x00000000041e02ca */ /* 0x020fe200000e0000 */
[----:B------:R-:W-:Y:S01]  /*0650*/  @!UP0 UISETP.NE.AND.EX UP2, UPT, UR5, URZ, UPT, UP2 ;  /* 0x000000ff0500828c */ /* 0x000fe2000bf45320 */
[----:B------:R-:W-:-:S13]  /*0660*/  @!P1 EXIT ;  /* 0x000000000000994d */ /* 0x000fda0003800000 */
[----:B------:R-:W1:Y:S01]  /*0670*/  LDCU UR24, c[0x0][0x504] ;  /* 0x0000a080ff1877ac */ /* 0x000e620008000800 */
[----:B------:R-:W2:Y:S01]  /*0680*/  LDCU UR26, c[0x0][0x508] ;  /* 0x0000a100ff1a77ac */ /* 0x000ea20008000800 */
[----:B------:R-:W-:Y:S02]  /*0690*/  @!UP0 USEL UR6, UR6, URZ, UP2 ;  /* 0x000000ff06068287 */ /* 0x000fe40009000000 */
[----:B------:R-:W-:Y:S02]  /*06a0*/  @UP0 UIADD3 UR30, UPT, UPT, UR30, -UR13, URZ ;  /* 0x8000000d1e1e0290 */ /* 0x000fe4000fffe0ff */
[----:B------:R-:W-:Y:S01]  /*06b0*/  @!UP0 UIADD3 UR30, UPT, UPT, UR6, UR4, -UR13 ;  /* 0x00000004061e8290 */ /* 0x000fe2000fffe80d */
[----:B------:R-:W3:Y:S03]  /*06c0*/  LDCU UR10, c[0x0][0x3e0] ;  /* 0x00007c00ff0a77ac */ /* 0x000ee60008000800 */
[----:B------:R-:W-:-:S02]  /*06d0*/  UIADD3 UR7, UPT, UPT, UR30, 0x3f, URZ ;  /* 0x0000003f1e077890 */ /* 0x000fc4000fffe0ff */
[----:B-1----:R-:W-:Y:S02]  /*06e0*/  UIADD3 UR24, UPT, UPT, UR31, UR24, URZ ;  /* 0x000000181f187290 */ /* 0x002fe4000fffe0ff */
[----:B------:R-:W-:Y:S02]  /*06f0*/  UIADD3 UR5, UPT, UPT, UR7, UR27, -UR31 ;  /* 0x0000001b07057290 */ /* 0x000fe4000fffe81f */
[----:B------:R-:W-:Y:S02]  /*0700*/  UIADD3 UR9, UPT, UPT, -UR24, UR27, UR30 ;  /* 0x0000001b18097290 */ /* 0x000fe4000fffe11e */
[----:B--2---:R-:W-:Y:S02]  /*0710*/  UIADD3 UR5, UPT, UPT, UR5, 0x40, UR26 ;  /* 0x0000004005057890 */ /* 0x004fe4000fffe01a */
[----:B------:R-:W-:Y:S02]  /*0720*/  USHF.R.S32.HI UR6, URZ, 0x1f, UR7 ;  /* 0x0000001fff067899 */ /* 0x000fe40008011407 */
[----:B------:R-:W-:-:S02]  /*0730*/  USHF.R.S32.HI UR8, URZ, 0x1f, UR9 ;  /* 0x0000001fff087899 */ /* 0x000fc40008011409 */
[----:B------:R-:W-:Y:S02]  /*0740*/  USHF.R.S32.HI UR4, URZ, 0x1f, UR5 ;  /* 0x0000001fff047899 */ /* 0x000fe40008011405 */
[----:B------:R-:W-:Y:S02]  /*0750*/  ULEA.HI UR6, UR6, UR7, URZ, 0x6 ;  /* 0x0000000706067291 */ /* 0x000fe4000f8f30ff */
[----:B------:R-:W-:Y:S02]  /*0760*/  ULEA.HI UR8, UR8, UR9, URZ, 0x6 ;  /* 0x0000000908087291 */ /* 0x000fe4000f8f30ff */
[----:B------:R-:W-:Y:S02]  /*0770*/  ULEA.HI UR4, UR4, UR5, URZ, 0x6 ;  /* 0x0000000504047291 */ /* 0x000fe4000f8f30ff */
[----:B------:R-:W-:Y:S02]  /*0780*/  USHF.R.S32.HI UR6, URZ, 0x6, UR6 ;  /* 0x00000006ff067899 */ /* 0x000fe40008011406 */
[----:B------:R-:W-:-:S02]  /*0790*/  USHF.R.S32.HI UR8, URZ, 0x6, UR8 ;  /* 0x00000006ff087899 */ /* 0x000fc40008011408 */
[----:B------:R-:W-:Y:S02]  /*07a0*/  USHF.R.S32.HI UR4, URZ, 0x6, UR4 ;  /* 0x00000006ff047899 */ /* 0x000fe40008011404 */
[----:B------:R-:W-:Y:S02]  /*07b0*/  UISETP.LT.AND UP1, UPT, URZ, UR8, UPT ;  /* 0x00000008ff00728c */ /* 0x000fe4000bf21270 */
[----:B------:R-:W-:Y:S02]  /*07c0*/  UISETP.LT.AND UP0, UPT, UR6, UR4, UPT ;  /* 0x000000040600728c */ /* 0x000fe4000bf01270 */
[----:B------:R-:W-:Y:S02]  /*07d0*/  USEL UR20, URZ, UR8, !UP1 ;  /* 0x00000008ff147287 */ /* 0x000fe4000c800000 */
[----:B------:R-:W-:Y:S02]  /*07e0*/  USEL UR23, UR6, UR4, UP0 ;  /* 0x0000000406177287 */ /* 0x000fe40008000000 */
[----:B---3--:R-:W-:-:S02]  /*07f0*/  UIMAD UR32, UR12, UR10, UR33 ;  /* 0x0000000a0c2072a4 */ /* 0x008fc4000f8e0221 */
[----:B------:R-:W-:-:S09]  /*0800*/  UISETP.GT.AND UP0, UPT, UR23, UR20, UPT ;  /* 0x000000141700728c */ /* 0x000fd2000bf04270 */
[----:B------:R-:W-:Y:S05]  /*0810*/  BRA.U UP0, `(.L_x_1266) ;  /* 0x0000000d00347547 */ /* 0x000fea000b800000 */
[----:B------:R-:W1:Y:S01]  /*0820*/  LDCU.U8 UR4, c[0x0][0x549] ;  /* 0x0000a920ff0477ac */ /* 0x000e620008000000 */
[----:B------:R-:W2:Y:S01]  /*0830*/  S2R R6, SR_CTAID.X ;  /* 0x0000000000067919 */ /* 0x000ea20000002500 */
[----:B------:R-:W-:-:S11]  /*0840*/  UISETP.NE.AND UP0, UPT, UR21, -0x1, UPT ;  /* 0xffffffff1500788c */ /* 0x000fd6000bf05270 */
[----:B------:R-:W3:Y:S01]  /*0850*/  @!UP0 LDCU.64 UR8, c[0x0][0x400] ;  /* 0x00008000ff0887ac */ /* 0x000ee20008000a00 */
[----:B-1----:R-:W-:Y:S01]  /*0860*/  UISETP.NE.AND UP1, UPT, UR4, URZ, UPT ;  /* 0x000000ff0400728c */ /* 0x002fe2000bf25270 */
[----:B------:R-:W1:Y:S10]  /*0870*/  @UP0 LDCU.64 UR6, c[0x0][0x408] ;  /* 0x00008100ff0607ac */ /* 0x000e740008000a00 */
[----:B------:R-:W4:Y:S01]  /*0880*/  @UP1 LDCU.64 UR4, c[0x0][0x430] ;  /* 0x00008600ff0417ac */ /* 0x000f220008000a00 */
[----:B---3--:R-:W-:Y:S01]  /*0890*/  @!UP0 UIMAD.WIDE.U32 UR14, UR12, UR8, URZ ;  /* 0x000000080c0e82a5 */ /* 0x008fe2000f8e00ff */
[----:B------:R-:W-:-:S03]  /*08a0*/  @UP1 UMOV UR11, 0x1 ;  /* 0x00000001000b1882 */ /* 0x000fc60000000000 */
[----:B------:R-:W-:Y:S02]  /*08b0*/  @!UP0 UIMAD UR9, UR12, UR9, UR15 ;  /* 0x000000090c0982a4 */ /* 0x000fe4000f8e020f */
[----:B-1----:R-:W-:Y:S01]  /*08c0*/  @UP0 UIMAD.WIDE.U32 UR16, UR21, UR6, URZ ;  /* 0x00000006151002a5 */ /* 0x002fe2000f8e00ff */
[----:B------:R-:W1:Y:S03]  /*08d0*/  @UP1 LDCU UR6, c[0x0][0x430] ;  /* 0x00008600ff0617ac */ /* 0x000e660008000800 */
[----:B------:R-:W-:Y:S02]  /*08e0*/  @UP0 UIMAD UR9, UR21, UR7, UR17 ;  /* 0x00000007150902a4 */ /* 0x000fe4000f8e0211 */
[----:B----4-:R-:W-:Y:S01]  /*08f0*/  @UP1 UIMAD UR8, UR4, UR5, URZ ;  /* 0x00000005040812a4 */ /* 0x010fe2000f8e02ff */
[----:B------:R-:W3:Y:S01]  /*0900*/  LDCU.U8 UR7, c[0x0][0x548] ;  /* 0x0000a900ff0777ac */ /* 0x000ee20008000000 */
[----:B------:R-:W-:Y:S01]  /*0910*/  @UP0 UMOV UR14, UR16 ;  /* 0x00000010000e0c82 */ /* 0x000fe20008000000 */
[----:B--2---:R-:W-:Y:S09]  /*0920*/  BRA.U UP1, `(.L_x_1267) ;  /* 0x0000000101247547 */ /* 0x004ff2000b800000 */
[----:B---3--:R-:W-:-:S11]  /*0930*/  UISETP.NE.AND UP0, UPT, UR7, URZ, UPT ;  /* 0x000000ff0700728c */ /* 0x008fd6000bf05270 */
        /* <DEDUP_REMOVED lines=8> */
.L_x_1267:
[----:B------:R-:W2:Y:S01]  /*09c0*/  LDCU UR10, c[0x0][0x434] ;  /* 0x00008680ff0a77ac */ /* 0x000ea20008000800 */
[----:B------:R-:W-:Y:S01]  /*09d0*/  IMAD.SHL.U32 R13, R206, 0x8, RZ ;  /* 0x00000008ce0d7824 */ /* 0x000fe200078e00ff */
[----:B------:R-:W-:Y:S01]  /*09e0*/  SHF.R.U32.HI R206, RZ, 0x3, R206 ;  /* 0x00000003ffce7819 */ /* 0x000fe200000116ce */
[----:B------:R-:W-:Y:S01]  /*09f0*/  IMAD.MOV.U32 R207, RZ, RZ, RZ ;  /* 0x000000ffffcf7224 */ /* 0x000fe200078e00ff */
[----:B------:R-:W5:Y:S01]  /*0a00*/  LDCU.64 UR4, c[0x0][0x410] ;  /* 0x00008200ff0477ac */ /* 0x000f620008000a00 */
[----:B------:R-:W-:Y:S01]  /*0a10*/  BSSY.RECONVERGENT B0, `(.L_x_1268) ;  /* 0x0000034000007945 */ /* 0x000fe20003800200 */
[----:B------:R-:W-:Y:S01]  /*0a20*/  LOP3.LUT R13, R13, 0x38, RZ, 0xc0, !PT ;  /* 0x000000380d0d7812 */ /* 0x000fe200078ec0ff */
[C---:B------:R-:W-:Y:S01]  /*0a30*/  VIADD R12, R206.reuse, 0x10 ;  /* 0x00000010ce0c7836 */ /* 0x040fe20000000000 */
[----:B---3--:R-:W-:Y:S01]  /*0a40*/  UISETP.NE.AND UP1, UPT, UR7, URZ, !UP1 ;  /* 0x000000ff0700728c */ /* 0x008fe2000cf25270 */
[----:B------:R-:W-:Y:S01]  /*0a50*/  VIADD R14, R206, 0x20 ;  /* 0x00000020ce0e7836 */ /* 0x000fe20000000000 */
[C---:B------:R-:W-:Y:S01]  /*0a60*/  IADD3 R2, P0, PT, R13.reuse, UR14, RZ ;  /* 0x0000000e0d027c10 */ /* 0x040fe2000ff1e0ff */
[----:B------:R-:W-:Y:S01]  /*0a70*/  UIADD3 UR31, UPT, UPT, -UR27, UR31, URZ ;  /* 0x0000001f1b1f7290 */ /* 0x000fe2000fffe1ff */
[----:B------:R-:W-:Y:S01]  /*0a80*/  IMAD.WIDE.U32 R6, R6, 0x40, R206 ;  /* 0x0000004006067825 */ /* 0x000fe200078e00ce */
[----:B----4-:R-:W-:Y:S01]  /*0a90*/  UIMAD UR7, UR33, UR8, URZ ;  /* 0x00000008210772a4 */ /* 0x010fe2000f8e02ff */
[C---:B------:R-:W-:Y:S01]  /*0aa0*/  IADD3 R15, PT, PT, R206.reuse, 0x30, RZ ;  /* 0x00000030ce0f7810 */ /* 0x040fe20007ffe0ff */
[----:B------:R-:W-:Y:S01]  /*0ab0*/  UISETP.NE.AND UP0, UPT, UR21, -0x1, UPT ;  /* 0xffffffff1500788c */ /* 0x000fe2000bf05270 */
[----:B------:R-:W-:Y:S01]  /*0ac0*/  IMAD.X R3, RZ, RZ, UR9, P0 ;  /* 0x00000009ff037e24 */ /* 0x000fe200080e06ff */
[----:B------:R-:W-:Y:S01]  /*0ad0*/  ISETP.GE.AND P0, PT, R206, UR31, PT ;  /* 0x0000001fce007c0c */ /* 0x000fe2000bf06270 */
[----:B--2---:R-:W-:Y:S01]  /*0ae0*/  UIMAD UR8, UR12, UR10, URZ ;  /* 0x0000000a0c0872a4 */ /* 0x004fe2000f8e02ff */
[----:B------:R-:W-:Y:S01]  /*0af0*/  ISETP.GE.AND P2, PT, R12, UR31, PT ;  /* 0x0000001f0c007c0c */ /* 0x000fe2000bf46270 */
[----:B------:R-:W-:Y:S01]  /*0b00*/  @!UP1 UIMAD UR7, UR12, UR11, UR7 ;  /* 0x0000000b0c0792a4 */ /* 0x000fe2000f8e0207 */
[----:B------:R-:W-:Y:S01]  /*0b10*/  ISETP.GE.AND P1, PT, R14, UR31, PT ;  /* 0x0000001f0e007c0c */ /* 0x000fe2000bf26270 */
[----:B------:R-:W-:Y:S01]  /*0b20*/  USEL UR8, UR8, UR21, !UP0 ;  /* 0x0000001508087287 */ /* 0x000fe2000c000000 */
[----:B-----5:R-:W-:Y:S01]  /*0b30*/  IMAD.U32 R10, RZ, RZ, UR4 ;  /* 0x00000004ff0a7e24 */ /* 0x020fe2000f8e00ff */
[----:B-1----:R-:W-:Y:S01]  /*0b40*/  UIMAD UR27, UR27, UR6, URZ ;  /* 0x000000061b1b72a4 */ /* 0x002fe2000f8e02ff */
[----:B------:R-:W-:Y:S01]  /*0b50*/  MOV R8, UR5 ;  /* 0x0000000500087c02 */ /* 0x000fe20008000f00 */
[----:B------:R-:W-:Y:S01]  /*0b60*/  USHF.R.S32.HI UR4, URZ, 0x1f, UR8 ;  /* 0x0000001fff047899 */ /* 0x000fe20008011408 */
[----:B------:R-:W-:Y:S01]  /*0b70*/  IMAD.WIDE.U32 R10, R10, UR33, R2 ;  /* 0x000000210a0a7c25 */ /* 0x000fe2000f8e0002 */
[----:B------:R-:W-:Y:S01]  /*0b80*/  USEL UR8, UR8, URZ, UP1 ;  /* 0x000000ff08087287 */ /* 0x000fe20008800000 */
[C---:B------:R-:W-:Y:S01]  /*0b90*/  LOP3.LUT R18, R13.reuse, 0x40, RZ, 0xfc, !PT ;  /* 0x000000400d127812 */ /* 0x040fe200078efcff */
[----:B------:R-:W-:Y:S01]  /*0ba0*/  USHF.R.S32.HI UR5, URZ, 0x1f, UR7 ;  /* 0x0000001fff057899 */ /* 0x000fe20008011407 */
[----:B------:R-:W-:Y:S01]  /*0bb0*/  IMAD R9, R8, UR33, R11 ;  /* 0x0000002108097c24 */ /* 0x000fe2000f8e020b */
[----:B------:R-:W-:Y:S01]  /*0bc0*/  USEL UR4, UR4, URZ, UP1 ;  /* 0x000000ff04047287 */ /* 0x000fe20008800000 */
        /* <DEDUP_REMOVED lines=24> */
.L_x_1269:
[----:B------:R-:W-:Y:S05]  /*0d50*/  BSYNC.RECONVERGENT B0 ;  /* 0x0000000000007941 */ /* 0x000fea0003800200 */
.L_x_1268:
        /* <DEDUP_REMOVED lines=24> */
.L_x_1271:
[----:B------:R-:W-:Y:S05]  /*0ee0*/  BSYNC.RECONVERGENT B0 ;  /* 0x0000000000007941 */ /* 0x000fea0003800200 */
.L_x_1270:
        /* <DEDUP_REMOVED lines=24> */
.L_x_1273:
[----:B------:R-:W-:Y:S05]  /*1070*/  BSYNC.RECONVERGENT B0 ;  /* 0x0000000000007941 */ /* 0x000fea0003800200 */
.L_x_1272:
        /* <DEDUP_REMOVED lines=27> */
.L_x_1275:
[----:B------:R-:W-:Y:S05]  /*1230*/  BSYNC.RECONVERGENT B0 ;  /* 0x0000000000007941 */ /* 0x000fea0003800200 */
.L_x_1274:
        /* <DEDUP_REMOVED lines=10> */
.L_x_1277:
[----:B------:R-:W-:Y:S05]  /*12e0*/  BSYNC.RECONVERGENT B0 ;  /* 0x0000000000007941 */ /* 0x000fea0003800200 */
.L_x_1276:
        /* <DEDUP_REMOVED lines=10> */
.L_x_1279:
[----:B------:R-:W-:Y:S05]  /*1390*/  BSYNC.RECONVERGENT B0 ;  /* 0x0000000000007941 */ /* 0x000fea0003800200 */
.L_x_1278:
        /* <DEDUP_REMOVED lines=10> */
.L_x_1281:
[----:B------:R-:W-:Y:S05]  /*1440*/  BSYNC.RECONVERGENT B0 ;  /* 0x0000000000007941 */ /* 0x000fea0003800200 */
.L_x_1280:
        /* <DEDUP_REMOVED lines=10> */
.L_x_1266:
[----:B------:R-:W-:Y:S02]  /*14f0*/  UISETP.NE.AND UP0, UPT, UR21, -0x1, UPT ;  /* 0xffffffff1500788c */ /* 0x000fe4000bf05270 */
[----:B------:R-:W-:Y:S02]  /*1500*/  UISETP.NE.AND UP1, UPT, UR14, -0x1, UPT ;  /* 0xffffffff0e00788c */ /* 0x000fe4000bf25270 */
[----:B------:R-:W-:-:S07]  /*1510*/  UIADD3 UR22, UPT, UPT, UR23, -0x1, URZ ;  /* 0xffffffff17167890 */ /* 0x000fce000fffe0ff */
        /* <DEDUP_REMOVED lines=19> */
.L_x_1282:
[----:B------:R-:W1:Y:S01]  /*1650*/  LDCU.64 UR10, c[0x0][0x3b8] ;  /* 0x00007700ff0a77ac */ /* 0x000e620008000a00 */
[----:B------:R-:W-:-:S04]  /*1660*/  UIADD3 UR6, UPT, UPT, UR13, UR14, URZ ;  /* 0x0000000e0d067290 */ /* 0x000fc8000fffe0ff */
[----:B-1----:R-:W-:Y:S02]  /*1670*/  UIMAD.WIDE.U32 UR16, UR6, UR10, URZ ;  /* 0x0000000a061072a5 */ /* 0x002fe4000f8e00ff */
[----:B------:R-:W-:-:S04]  /*1680*/  UIMAD UR6, UR6, UR11, URZ ;  /* 0x0000000b060672a4 */ /* 0x000fc8000f8e02ff */
[----:B------:R-:W-:Y:S02]  /*1690*/  UIADD3 UR6, UPT, UPT, UR17, UR6, URZ ;  /* 0x0000000611067290 */ /* 0x000fe4000fffe0ff */
.L_x_1283:
[----:B------:R-:W1:Y:S01]  /*16a0*/  LDC R5, c[0x0][0x3e8] ;  /* 0x0000fa00ff057b82 */ /* 0x000e620000000800 */
[----:B------:R-:W2:Y:S01]  /*16b0*/  S2R R6, SR_CTAID.Z ;  /* 0x0000000000067919 */ /* 0x000ea20000002700 */
[----:B------:R-:W3:Y:S01]  /*16c0*/  LDCU UR4, c[0x0][0x444] ;  /* 0x00008880ff0477ac */ /* 0x000ee20008000800 */
[----:B------:R-:W-:Y:S01]  /*16d0*/  LOP3.LUT R108, R206, 0x1f, RZ, 0xc0, !PT ;  /* 0x0000001fce6c7812 */ /* 0x000fe200078ec0ff */
[----:B------:R-:W4:Y:S01]  /*16e0*/  LDCU UR25, c[0x0][0x448] ;  /* 0x00008900ff1977ac */ /* 0x000f220008000800 */
[----:B------:R-:W-:Y:S02]  /*16f0*/  USHF.L.U32 UR37, UR22, 0x6, URZ ;  /* 0x0000000616257899 */ /* 0x000fe400080006ff */
        /* <DEDUP_REMOVED lines=8> */
[----:B-1----:R-:W-:Y:S02]  /*1780*/  IMAD.MOV R0, RZ, RZ, -R3 ;  /* 0x000000ffff007224 */ /* 0x002fe400078e0a03 */
[----:B------:R-:W-:Y:S02]  /*1790*/  IMAD.MOV.U32 R2, RZ, RZ, RZ ;  /* 0x000000ffff027224 */ /* 0x000fe400078e00ff */
[----:B------:R-:W-:-:S04]  /*17a0*/  IMAD R0, R0, R4, RZ ;  /* 0x0000000400007224 */ /* 0x000fc800078e02ff */
[----:B------:R-:W-:Y:S01]  /*17b0*/  IMAD.HI.U32 R0, R3, R0, R2 ;  /* 0x0000000003007227 */ /* 0x000fe200078e0002 */
[----:B------:R-:W-:-:S05]  /*17c0*/  MOV R3, R6 ;  /* 0x0000000600037202 */ /* 0x000fca0000000f00 */
[----:B------:R-:W-:-:S04]  /*17d0*/  IMAD.HI.U32 R0, R0, R3, RZ ;  /* 0x0000000300007227 */ /* 0x000fc800078e00ff */
[----:B------:R-:W-:-:S04]  /*17e0*/  IMAD.MOV R2, RZ, RZ, -R0 ;  /* 0x000000ffff027224 */ /* 0x000fc800078e0a00 */
        /* <DEDUP_REMOVED lines=23> */
.L_x_1284:
[----:B------:R-:W1:Y:S01]  /*1960*/  LDCU.64 UR8, c[0x0][0x3c0] ;  /* 0x00007800ff0877ac */ /* 0x000e620008000a00 */
[----:B------:R-:W-:-:S04]  /*1970*/  UIADD3 UR13, UPT, UPT, UR13, UR14, URZ ;  /* 0x0000000e0d0d7290 */ /* 0x000fc8000fffe0ff */
[----:B-1----:R-:W-:Y:S02]  /*1980*/  UIMAD.WIDE.U32 UR4, UR13, UR8, URZ ;  /* 0x000000080d0472a5 */ /* 0x002fe4000f8e00ff */
[----:B------:R-:W-:-:S04]  /*1990*/  UIMAD UR12, UR13, UR9, URZ ;  /* 0x000000090d0c72a4 */ /* 0x000fc8000f8e02ff */
[----:B------:R-:W-:-:S12]  /*19a0*/  UIADD3 UR12, UPT, UPT, UR5, UR12, URZ ;  /* 0x0000000c050c7290 */ /* 0x000fd8000fffe0ff */
.L_x_1285:
[----:B------:R-:W1:Y:S01]  /*19b0*/  S2R R7, SR_CTAID.X ;  /* 0x0000000000077919 */ /* 0x000e620000002500 */
[C---:B------:R-:W-:Y:S01]  /*19c0*/  IMAD.SHL.U32 R8, R206.reuse, 0x8, RZ ;  /* 0x00000008ce087824 */ /* 0x040fe200078e00ff */
[--C-:B------:R-:W-:Y:S01]  /*19d0*/  SHF.R.U32.HI R204, RZ, 0x1, R206.reuse ;  /* 0x00000001ffcc7819 */ /* 0x100fe200000116ce */
[----:B------:R-:W-:Y:S01]  /*19e0*/  IMAD.SHL.U32 R12, R206, 0x2, RZ ;  /* 0x00000002ce0c7824 */ /* 0x000fe200078e00ff */
[--C-:B------:R-:W-:Y:S01]  /*19f0*/  SHF.R.U32.HI R2, RZ, 0x3, R206.reuse ;  /* 0x00000003ff027819 */ /* 0x100fe200000116ce */
[----:B------:R-:W2:Y:S01]  /*1a00*/  LDCU.64 UR14, c[0x0][0x418] ;  /* 0x00008300ff0e77ac */ /* 0x000ea20008000a00 */
[C---:B------:R-:W-:Y:S01]  /*1a10*/  LOP3.LUT R202, R8.reuse, 0x38, RZ, 0xc0, !PT ;  /* 0x0000003808ca7812 */ /* 0x040fe200078ec0ff */
[----:B------:R-:W-:Y:S01]  /*1a20*/  IMAD.MOV.U32 R3, RZ, RZ, RZ ;  /* 0x000000ffff037224 */ /* 0x000fe200078e00ff */
[----:B------:R-:W-:Y:S01]  /*1a30*/  LOP3.LUT R6, R8, 0x1f8, RZ, 0xc0, !PT ;  /* 0x000001f808067812 */ /* 0x000fe200078ec0ff */
[----:B------:R3:W-:Y:S01]  /*1a40*/  STL [R1+0x60], R8 ;  /* 0x0000600801007387 */ /* 0x0007e20000100800 */
[----:B------:R-:W-:Y:S01]  /*1a50*/  IADD3 R4, P0, PT, R202, UR16, RZ ;  /* 0x00000010ca047c10 */ /* 0x000fe2000ff1e0ff */
[----:B------:R-:W4:Y:S01]  /*1a60*/  LDCU.64 UR18, c[0x0][0x388] ;  /* 0x00007100ff1277ac */ /* 0x000f220008000a00 */
[----:B------:R-:W-:Y:S01]  /*1a70*/  LOP3.LUT R10, R6, 0x38, R206, 0x78, !PT ;  /* 0x00000038060a7812 */ /* 0x000fe200078e78ce */
[----:B------:R5:W-:Y:S01]  /*1a80*/  STL [R1+0x78], R12 ;  /* 0x0000780c01007387 */ /* 0x000be20000100800 */
[----:B------:R-:W-:Y:S01]  /*1a90*/  LOP3.LUT R11, R8, 0x1e00, RZ, 0xc0, !PT ;  /* 0x00001e00080b7812 */ /* 0x000fe200078ec0ff */
[----:B------:R-:W-:Y:S01]  /*1aa0*/  IMAD.X R5, RZ, RZ, UR6, P0 ;  /* 0x00000006ff057e24 */ /* 0x000fe200080e06ff */
[----:B------:R-:W-:Y:S01]  /*1ab0*/  IADD3 R6, P0, PT, R202, UR4, RZ ;  /* 0x00000004ca067c10 */ /* 0x000fe2000ff1e0ff */
[----:B------:R-:W2:Y:S01]  /*1ac0*/  LDCU.128 UR4, c[0x0][0x3d0] ;  /* 0x00007a00ff0477ac */ /* 0x000ea20008000c00 */
[----:B------:R-:W-:Y:S01]  /*1ad0*/  LOP3.LUT R211, R10, R11, RZ, 0xfc, !PT ;  /* 0x0000000b0ad37212 */ /* 0x000fe200078efcff */
[----:B------:R-:W4:Y:S01]  /*1ae0*/  S2UR UR39, SR_CgaCtaId ;  /* 0x00000000002779c3 */ /* 0x000f220000008800 */
[----:B------:R-:W-:Y:S01]  /*1af0*/  LOP3.LUT R10, R204, 0x30, RZ, 0xc0, !PT ;  /* 0x00000030cc0a7812 */ /* 0x000fe200078ec0ff */
[----:B------:R-:W4:Y:S01]  /*1b00*/  LDCU.64 UR16, c[0x0][0x390] ;  /* 0x00007200ff1077ac */ /* 0x000f220008000a00 */
[----:B------:R-:W-:Y:S01]  /*1b10*/  LOP3.LUT R116, R12, 0x6, RZ, 0xc0, !PT ;  /* 0x000000060c747812 */ /* 0x000fe200078ec0ff */
[----:B------:R-:W-:Y:S01]  /*1b20*/  BSSY.RECONVERGENT B0, `(.L_x_1286) ;  /* 0x000005a000007945 */ /* 0x000fe20003800200 */
[----:B------:R-:W-:Y:S01]  /*1b30*/  LEA.HI R11, R108, R10, RZ, 0x1e ;  /* 0x0000000a6c0b7211 */ /* 0x000fe200078ff0ff */
[----:B------:R-:W-:Y:S01]  /*1b40*/  USHF.R.S32.HI UR40, URZ, 0x1f, UR37 ;  /* 0x0000001fff287899 */ /* 0x000fe20008011425 */
[----:B------:R-:W-:Y:S01]  /*1b50*/  SHF.R.S32.HI R10, RZ, 0x1f, R0 ;  /* 0x0000001fff0a7819 */ /* 0x000fe20000011400 */
[----:B------:R4:W-:Y:S01]  /*1b60*/  STL [R1+0x74], R116 ;  /* 0x0000747401007387 */ /* 0x0009e20000100800 */
[C---:B------:R-:W-:Y:S01]  /*1b70*/  LOP3.LUT R115, R202.reuse, 0x40, RZ, 0xfc, !PT ;  /* 0x00000040ca737812 */ /* 0x040fe200078efcff */
[----:B------:R-:W-:Y:S01]  /*1b80*/  IMAD R11, R11, UR25, R116 ;  /* 0x000000190b0b7c24 */ /* 0x000fe2000f8e0274 */
[----:B------:R-:W-:-:S02]  /*1b90*/  LOP3.LUT R114, R202, 0x80, RZ, 0xfc, !PT ;  /* 0x00000080ca727812 */ /* 0x000fc400078efcff */
[----:B------:R-:W-:Y:S01]  /*1ba0*/  LOP3.LUT R113, R202, 0xc0, RZ, 0xfc, !PT ;  /* 0x000000c0ca717812 */ /* 0x000fe200078efcff */
[----:B---3--:R-:W-:-:S04]  /*1bb0*/  IMAD.WIDE.U32 R8, R2, UR10, R4 ;  /* 0x0000000a02087c25 */ /* 0x008fc8000f8e0004 */
[----:B-1----:R-:W-:-:S04]  /*1bc0*/  IMAD.WIDE.U32 R4, R7, 0x40, R2 ;  /* 0x0000004007047825 */ /* 0x002fc800078e0002 */
[----:B------:R-:W-:Y:S01]  /*1bd0*/  IMAD.X R7, RZ, RZ, UR12, P0 ;  /* 0x0000000cff077e24 */ /* 0x000fe200080e06ff */
[----:B-----5:R-:W-:Y:S01]  /*1be0*/  IADD3 R12, P0, PT, R202, UR38, RZ ;  /* 0x00000026ca0c7c10 */ /* 0x020fe2000ff1e0ff */
[----:B--2---:R-:W-:Y:S01]  /*1bf0*/  IMAD R14, R10, UR4, RZ ;  /* 0x000000040a0e7c24 */ /* 0x004fe2000f8e02ff */
[----:B------:R-:W1:Y:S01]  /*1c00*/  LDCU.64 UR12, c[0x0][0x3c8] ;  /* 0x00007900ff0c77ac */ /* 0x000e620008000a00 */
[----:B------:R-:W-:-:S04]  /*1c10*/  IMAD.WIDE.U32 R6, R2, UR8, R6 ;  /* 0x0000000802067c25 */ /* 0x000fc8000f8e0006 */
[----:B------:R-:W-:Y:S01]  /*1c20*/  IMAD R13, R10, UR6, RZ ;  /* 0x000000060a0d7c24 */ /* 0x000fe2000f8e02ff */
[C---:B------:R-:W-:Y:S01]  /*1c30*/  IADD3 R10, P1, PT, R11.reuse, UR37, RZ ;  /* 0x000000250b0a7c10 */ /* 0x040fe2000ff3e0ff */
[C---:B------:R-:W-:Y:S02]  /*1c40*/  IMAD R9, R2.reuse, UR11, R9 ;  /* 0x0000000b02097c24 */ /* 0x040fe4000f8e0209 */
[----:B------:R-:W-:Y:S01]  /*1c50*/  IMAD R7, R2, UR9, R7 ;  /* 0x0000000902077c24 */ /* 0x000fe2000f8e0207 */
[----:B------:R-:W-:Y:S01]  /*1c60*/  LEA.HI.X.SX32 R11, R11, UR40, 0x1, P1 ;  /* 0x000000280b0b7c11 */ /* 0x000fe200088f0eff */
[C---:B------:R-:W-:Y:S01]  /*1c70*/  IMAD R16, R0.reuse, UR5, R14 ;  /* 0x0000000500107c24 */ /* 0x040fe2000f8e020e */
[----:B------:R-:W-:Y:S01]  /*1c80*/  UMOV UR5, 0x400 ;  /* 0x0000040000057882 */ /* 0x000fe20000000000 */
[----:B------:R-:W-:Y:S01]  /*1c90*/  IMAD R14, R0, UR7, R13 ;  /* 0x00000007000e7c24 */ /* 0x000fe2000f8e020d */
[----:B----4-:R-:W-:Y:S01]  /*1ca0*/  ULEA UR5, UR39, UR5, 0x18 ;  /* 0x0000000527057291 */ /* 0x010fe2000f8ec0ff */
[----:B------:R-:W-:Y:S01]  /*1cb0*/  IMAD.X R13, RZ, RZ, UR36, P0 ;  /* 0x00000024ff0d7e24 */ /* 0x000fe200080e06ff */
[----:B------:R-:W-:Y:S01]  /*1cc0*/  LEA R200, P0, R10, UR14, 0x1 ;  /* 0x0000000e0ac87c11 */ /* 0x000fe2000f8008ff */
[----:B------:R-:W-:Y:S01]  /*1cd0*/  IMAD.WIDE.U32 R8, R0, UR4, R8 ;  /* 0x0000000400087c25 */ /* 0x000fe2000f8e0008 */
[----:B------:R-:W-:-:S02]  /*1ce0*/  UIADD3 UR14, UPT, UPT, -UR27, UR31, URZ ;  /* 0x0000001f1b0e7290 */ /* 0x000fc4000fffe1ff */
[----:B------:R-:W-:Y:S01]  /*1cf0*/  LEA.HI.X R201, R10, UR15, R11, 0x1, P0 ;  /* 0x0000000f0ac97c11 */ /* 0x000fe200080f0c0b */
[----:B------:R-:W-:Y:S01]  /*1d00*/  IMAD.WIDE.U32 R6, R0, UR6, R6 ;  /* 0x0000000600067c25 */ /* 0x000fe2000f8e0006 */
[----:B------:R-:W-:Y:S01]  /*1d10*/  LEA R112, P1, R8, UR18, 0x1 ;  /* 0x0000001208707c11 */ /* 0x000fe2000f8208ff */
[----:B------:R-:W-:Y:S01]  /*1d20*/  UIMAD UR4, UR22, -0x40, UR30 ;  /* 0xffffffc0160478a4 */ /* 0x000fe2000f8e021e */
[----:B------:R-:W-:Y:S01]  /*1d30*/  LEA R211, R211, UR5, 0x1 ;  /* 0x00000005d3d37c11 */ /* 0x000fe2000f8e08ff */
[----:B------:R-:W-:Y:S01]  /*1d40*/  IMAD.IADD R0, R9, 0x1, R16 ;  /* 0x0000000109007824 */ /* 0x000fe200078e0210 */
[----:B------:R-:W-:Y:S01]  /*1d50*/  LEA R22, P0, R6, UR16, 0x1 ;  /* 0x0000001006167c11 */ /* 0x000fe2000f8008ff */
[----:B------:R-:W-:Y:S01]  /*1d60*/  IMAD.IADD R7, R7, 0x1, R14 ;  /* 0x0000000107077824 */ /* 0x000fe200078e020e */
[----:B------:R2:W-:Y:S01]  /*1d70*/  STL [R1+0x44], R112 ;  /* 0x0000447001007387 */ /* 0x0005e20000100800 */
[----:B-1----:R-:W-:Y:S01]  /*1d80*/  IMAD.U32 R15, RZ, RZ, UR12 ;  /* 0x0000000cff0f7e24 */ /* 0x002fe2000f8e00ff */
[----:B------:R-:W-:Y:S01]  /*1d90*/  LEA.HI.X R111, R8, UR19, R0, 0x1, P1 ;  /* 0x00000013086f7c11 */ /* 0x000fe200088f0c00 */
[----:B------:R-:W-:Y:S01]  /*1da0*/  IMAD.U32 R8, RZ, RZ, UR13 ;  /* 0x0000000dff087e24 */ /* 0x000fe2000f8e00ff */
[----:B------:R-:W-:Y:S01]  /*1db0*/  LEA.HI.X R19, R6, UR17, R7, 0x1, P0 ;  /* 0x0000001106137c11 */ /* 0x000fe200080f0c07 */
[----:B------:R2:W-:Y:S01]  /*1dc0*/  STL [R1+0x4c], R22 ;  /* 0x00004c1601007387 */ /* 0x0005e20000100800 */
[C---:B------:R-:W-:Y:S01]  /*1dd0*/  ISETP.GE.AND P1, PT, R2.reuse, UR14, PT ;  /* 0x0000000e02007c0c */ /* 0x040fe2000bf26270 */
[----:B------:R-:W-:Y:S01]  /*1de0*/  IMAD.WIDE.U32 R12, R15, UR33, R12 ;  /* 0x000000210f0c7c25 */ /* 0x000fe2000f8e000c */
[C---:B------:R-:W-:Y:S01]  /*1df0*/  ISETP.GE.AND P6, PT, R2.reuse, UR4, PT ;  /* 0x0000000402007c0c */ /* 0x040fe2000bfc6270 */
[----:B------:R2:W-:Y:S02]  /*1e00*/  STL [R1+0x40], R111 ;  /* 0x0000406f01007387 */ /* 0x0005e40000100800 */
[----:B------:R-:W-:-:S02]  /*1e10*/  VIADD R14, R2, 0x10 ;  /* 0x00000010020e7836 */ /* 0x000fc40000000000 */
[----:B------:R2:W-:Y:S01]  /*1e20*/  STL [R1+0x48], R19 ;  /* 0x0000481301007387 */ /* 0x0005e20000100800 */
[----:B------:R-:W-:Y:S02]  /*1e30*/  IMAD R9, R8, UR33, R13 ;  /* 0x0000002108097c24 */ /* 0x000fe4000f8e020d */
[----:B------:R-:W-:Y:S01]  /*1e40*/  ISETP.GE.AND P0, PT, R14, UR14, PT ;  /* 0x0000000e0e007c0c */ /* 0x000fe2000bf06270 */
[----:B------:R2:W-:Y:S01]  /*1e50*/  STL [R1+0x68], R115 ;  /* 0x0000687301007387 */ /* 0x0005e20000100800 */
[----:B------:R-:W-:-:S03]  /*1e60*/  VIADD R15, R2, 0x20 ;  /* 0x00000020020f7836 */ /* 0x000fc60000000000 */
[----:B------:R2:W-:Y:S04]  /*1e70*/  STL [R1+0x64], R114 ;  /* 0x0000647201007387 */ /* 0x0005e80000100800 */
[----:B------:R2:W-:Y:S01]  /*1e80*/  STL [R1+0x6c], R113 ;  /* 0x00006c7101007387 */ /* 0x0005e20000100800 */
[----:B------:R-:W-:Y:S05]  /*1e90*/  @P1 BRA `(.L_x_1287) ;  /* 0x0000000000881947 */ /* 0x000fea0003800000 */
        /* <DEDUP_REMOVED lines=34> */
.L_x_1287:
[----:B------:R-:W-:Y:S05]  /*20c0*/  BSYNC.RECONVERGENT B0 ;  /* 0x0000000000007941 */ /* 0x000fea0003800200 */
.L_x_1286:
        /* <DEDUP_REMOVED lines=42> */
.L_x_1289:
[----:B------:R-:W-:Y:S05]  /*2370*/  BSYNC.RECONVERGENT B0 ;  /* 0x0000000000007941 */ /* 0x000fea0003800200 */
.L_x_1288:
[----:B------:R-:W-:Y:S01]  /*2380*/  USHF.L.U32 UR16, UR10, 0x6, URZ ;  /* 0x000000060a107899 */ /* 0x000fe200080006ff */
[----:B------:R-:W-:Y:S01]  /*2390*/  BSSY.RECONVERGENT B0, `(.L_x_1290) ;  /* 0x0000028000007945 */ /* 0x000fe20003800200 */
[----:B------:R-:W-:-:S03]  /*23a0*/  ISETP.GE.AND P0, PT, R10, UR14, PT ;  /* 0x0000000e0a007c0c */ /* 0x000fc6000bf06270 */
[----:B------:R-:W-:Y:S10]  /*23b0*/  @P1 BRA `(.L_x_1291) ;  /* 0x0000000000941947 */ /* 0x000ff40003800000 */
[----:B------:R-:W4:Y:S01]  /*23c0*/  LDCU.64 UR12, c[0x0][0x3b0] ;  /* 0x00007600ff0c77ac */ /* 0x000f220008000a00 */
[----:B------:R-:W-:Y:S01]  /*23d0*/  IADD3 R0, P1, PT, R4, 0x20, RZ ;  /* 0x0000002004007810 */ /* 0x000fe20007f3e0ff */
[----:B-1----:R-:W-:Y:S01]  /*23e0*/  IMAD.MOV.U32 R6, RZ, RZ, R12 ;  /* 0x000000ffff067224 */ /* 0x002fe200078e000c */
[----:B------:R-:W1:Y:S01]  /*23f0*/  LDCU UR17, c[0x0][0x440] ;  /* 0x00008800ff1177ac */ /* 0x000e620008000800 */
[----:B------:R-:W-:Y:S02]  /*2400*/  IMAD.MOV.U32 R7, RZ, RZ, R9 ;  /* 0x000000ffff077224 */ /* 0x000fe400078e0009 */
[----:B---3--:R-:W-:Y:S01]  /*2410*/  IMAD.X R2, RZ, RZ, R5, P1 ;  /* 0x000000ffff027224 */ /* 0x008fe200008e0605 */
        /* <DEDUP_REMOVED lines=31> */
.L_x_1291:
[----:B------:R-:W-:Y:S05]  /*2610*/  BSYNC.RECONVERGENT B0 ;  /* 0x0000000000007941 */ /* 0x000fea0003800200 */
.L_x_1290:
[----:B------:R-:W-:Y:S01]  /*2620*/  UIMAD.WIDE.U32 UR18, UR16, UR22, URZ ;  /* 0x00000016101272a5 */ /* 0x000fe2000f8e00ff */
[----:B------:R-:W-:Y:S01]  /*2630*/  BSSY.RECONVERGENT B0, `(.L_x_1292) ;  /* 0x0000027000007945 */ /* 0x000fe20003800200 */
[----:B------:R-:W-:-:S03]  /*2640*/  ISETP.GE.AND P1, PT, R14, UR4, PT ;  /* 0x000000040e007c0c */ /* 0x000fc6000bf26270 */
[----:B------:R-:W-:Y:S10]  /*2650*/  @P0 BRA `(.L_x_1293) ;  /* 0x0000000000900947 */ /* 0x000ff40003800000 */
[----:B------:R-:W5:Y:S01]  /*2660*/  LDCU.64 UR12, c[0x0][0x3b0] ;  /* 0x00007600ff0c77ac */ /* 0x000f620008000a00 */
[----:B------:R-:W-:Y:S01]  /*2670*/  IADD3 R0, P0, PT, R4, 0x30, RZ ;  /* 0x0000003004007810 */ /* 0x000fe20007f1e0ff */
[----:B------:R-:W-:Y:S01]  /*2680*/  IMAD.MOV.U32 R8, RZ, RZ, R12 ;  /* 0x000000ffff087224 */ /* 0x000fe200078e000c */
[----:B------:R-:W1:Y:S03]  /*2690*/  LDCU UR17, c[0x0][0x440] ;  /* 0x00008800ff1177ac */ /* 0x000e660008000800 */
[----:B------:R-:W-:Y:S01]  /*26a0*/  IMAD.X R4, RZ, RZ, R5, P0 ;  /* 0x000000ffff047224 */ /* 0x000fe200000e0605 */
[----:B------:R-:W3:Y:S03]  /*26b0*/  LDCU.64 UR6, c[0x0][0x380] ;  /* 0x00007000ff0677ac */ /* 0x000ee60008000a00 */
[----:B-----5:R-:W-:-:S02]  /*26c0*/  IMAD R4, R4, UR12, RZ ;  /* 0x0000000c04047c24 */ /* 0x020fc4000f8e02ff */
[----:B------:R-:W-:Y:S01]  /*26d0*/  IMAD.WIDE.U32 R8, R0, UR12, R8 ;  /* 0x0000000c00087c25 */ /* 0x000fe2000f8e0008 */
[----:B-1----:R-:W-:-:S03]  /*26e0*/  ISETP.GE.AND P4, PT, R202, UR17, PT ;  /* 0x00000011ca007c0c */ /* 0x002fc6000bf86270 */
[----:B------:R-:W-:Y:S01]  /*26f0*/  IMAD R0, R0, UR13, R4 ;  /* 0x0000000d00007c24 */ /* 0x000fe2000f8e0204 */
[----:B------:R-:W-:Y:S02]  /*2700*/  ISETP.GE.AND P3, PT, R115, UR17, PT ;  /* 0x0000001173007c0c */ /* 0x000fe4000bf66270 */
[----:B---34-:R-:W-:Y:S01]  /*2710*/  LEA R2, P5, R8, UR6, 0x1 ;  /* 0x0000000608027c11 */ /* 0x018fe2000f8a08ff */
        /* <DEDUP_REMOVED lines=24> */
.L_x_1293:
[----:B------:R-:W-:Y:S05]  /*28a0*/  BSYNC.RECONVERGENT B0 ;  /* 0x0000000000007941 */ /* 0x000fea0003800200 */
.L_x_1292:
        /* <DEDUP_REMOVED lines=8> */
[----:B-1-34-:R-:W-:-:S04]  /*2930*/  LEA R2, P5, R4, R112, 0x1 ;  /* 0x0000007004027211 */ /* 0x01afc800078a08ff */
        /* <DEDUP_REMOVED lines=25> */
.L_x_1295:
[----:B------:R-:W-:Y:S05]  /*2ad0*/  BSYNC.RECONVERGENT B0 ;  /* 0x0000000000007941 */ /* 0x000fea0003800200 */
.L_x_1294:
        /* <DEDUP_REMOVED lines=37> */
.L_x_1297:
[----:B------:R-:W-:Y:S05]  /*2d30*/  BSYNC.RECONVERGENT B0 ;  /* 0x0000000000007941 */ /* 0x000fea0003800200 */
.L_x_1296:
        /* <DEDUP_REMOVED lines=37> */
.L_x_1299:
[----:B------:R-:W-:Y:S05]  /*2f90*/  BSYNC.RECONVERGENT B0 ;  /* 0x0000000000007941 */ /* 0x000fea0003800200 */
.L_x_1298:
        /* <DEDUP_REMOVED lines=13> */
[----:B-1-34-:R-:W-:Y:S02]  /*3070*/  LEA R2, P4, R4, R112, 0x1 ;  /* 0x0000007004027211 */ /* 0x01afe400078808ff */
        /* <DEDUP_REMOVED lines=23> */
.L_x_1301:
[----:B------:R-:W-:Y:S05]  /*31f0*/  BSYNC.RECONVERGENT B0 ;  /* 0x0000000000007941 */ /* 0x000fea0003800200 */
.L_x_1300:
[C---:B------:R-:W-:Y:S01]  /*3200*/  IMAD.SHL.U32 R110, R206.reuse, 0x40, RZ ;  /* 0x00000040ce6e7824 */ /* 0x040fe200078e00ff */
[----:B------:R-:W5:Y:S01]  /*3210*/  S2R R105, SR_CTAID.X ;  /* 0x0000000000697919 */ /* 0x000f620000002500 */
[----:B------:R-:W-:Y:S01]  /*3220*/  IMAD.SHL.U32 R205, R206, 0x20, RZ ;  /* 0x00000020cecd7824 */ /* 0x000fe200078e00ff */
[----:B------:R-:W-:Y:S01]  /*3230*/  LOP3.LUT R0, R204, 0x8, RZ, 0xc0, !PT ;  /* 0x00000008cc007812 */ /* 0x000fe200078ec0ff */
[----:B------:R-:W-:Y:S01]  /*3240*/  USHF.L.U32 UR32, UR32, 0x5, URZ ;  /* 0x0000000520207899 */ /* 0x000fe200080006ff */
[--C-:B-1----:R-:W-:Y:S01]  /*3250*/  LOP3.LUT R7, R202, 0x1c0, R110.reuse, 0xf8, !PT ;  /* 0x000001c0ca077812 */ /* 0x102fe200078ef86e */
[----:B------:R-:W0:Y:S01]  /*3260*/  LDGDEPBAR ;  /* 0x00000000000079af */ /* 0x000e220000000000 */
[----:B------:R-:W-:Y:S01]  /*3270*/  LOP3.LUT R205, R205, 0x7c00, RZ, 0xc0, !PT ;  /* 0x00007c00cdcd7812 */ /* 0x000fe200078ec0ff */
[----:B------:R-:W-:Y:S01]  /*3280*/  UIMAD.WIDE.U32 UR18, UR37, UR22, URZ ;  /* 0x00000016251272a5 */ /* 0x000fe2000f8e00ff */
[----:B------:R-:W-:Y:S01]  /*3290*/  LOP3.LUT R109, R7, R0, RZ, 0x3c, !PT ;  /* 0x00000000076d7212 */ /* 0x000fe200078e3cff */
[----:B------:R1:W-:Y:S01]  /*32a0*/  STL [R1+0xf4], R7 ;  /* 0x0000f40701007387 */ /* 0x0003e20000100800 */
[----:B------:R-:W-:Y:S01]  /*32b0*/  LOP3.LUT R6, R205, 0x200, R110, 0xf8, !PT ;  /* 0x00000200cd067812 */ /* 0x000fe200078ef86e */
[----:B------:R-:W-:Y:S01]  /*32c0*/  UIMAD UR7, UR36, UR22, URZ ;  /* 0x00000016240772a4 */ /* 0x000fe2000f8e02ff */
[----:B------:R-:W-:Y:S01]  /*32d0*/  IADD3 R108, P1, P0, R17, UR32, R108 ;  /* 0x00000020116c7c10 */ /* 0x000fe2000f83e06c */
[----:B------:R1:W-:Y:S01]  /*32e0*/  STL [R1+0xbc], R109 ;  /* 0x0000bc6d01007387 */ /* 0x0003e20000100800 */
[----:B------:R-:W-:Y:S01]  /*32f0*/  USHF.R.S32.HI UR32, URZ, 0x1f, UR32 ;  /* 0x0000001fff207899 */ /* 0x000fe20008011420 */
[----:B---34-:R-:W-:Y:S01]  /*3300*/  SHF.R.U32.HI R2, RZ, 0x5, R206 ;  /* 0x00000005ff027819 */ /* 0x018fe200000116ce */
[----:B------:R-:W-:Y:S01]  /*3310*/  UIADD3 UR26, UPT, UPT, UR30, UR26, -UR31 ;  /* 0x0000001a1e1a7290 */ /* 0x000fe2000fffe81f */
[----:B------:R1:W-:Y:S01]  /*3320*/  STL [R1+0xc0], R6 ;  /* 0x0000c00601007387 */ /* 0x0003e20000100800 */
[----:B------:R-:W-:Y:S01]  /*3330*/  UIADD3 UR7, UPT, UPT, UR19, UR7, URZ ;  /* 0x0000000713077290 */ /* 0x000fe2000fffe0ff */
[----:B------:R-:W-:Y:S01]  /*3340*/  BSSY.RECONVERGENT B0, `(.L_x_1302) ;  /* 0x000002a000007945 */ /* 0x000fe20003800200 */
[----:B------:R-:W-:-:S02]  /*3350*/  IADD3.X R107, PT, PT, R18, UR32, RZ, P1, P0 ;  /* 0x00000020126b7c10 */ /* 0x000fc40008fe04ff */
[----:B------:R-:W-:Y:S01]  /*3360*/  LOP3.LUT R106, R204, 0x1f0, RZ, 0xc0, !PT ;  /* 0x000001f0cc6a7812 */ /* 0x000fe200078ec0ff */
[----:B------:R-:W-:-:S04]  /*3370*/  DEPBAR.LE SB0, 0x0 ;  /* 0x000080000000791a */ /* 0x000fc80000000000 */
[----:B-----5:R-:W-:Y:S01]  /*3380*/  IMAD R105, R105, 0x4, R2 ;  /* 0x0000000469697824 */ /* 0x020fe200078e0202 */
[----:B------:R-:W-:Y:S06]  /*3390*/  BAR.SYNC.DEFER_BLOCKING 0x0 ;  /* 0x0000000000007b1d */ /* 0x000fec0000010000 */
[----:B------:R-:W-:Y:S05]  /*33a0*/  @P6 BRA `(.L_x_1303) ;  /* 0x00000000007c6947 */ /* 0x000fea0003800000 */
[----:B------:R-:W3:Y:S01]  /*33b0*/  LDCU UR6, c[0x0][0x440] ;  /* 0x00008800ff0677ac */ /* 0x000ee20008000800 */
[----:B------:R-:W-:Y:S02]  /*33c0*/  IMAD.U32 R4, RZ, RZ, UR18 ;  /* 0x00000012ff047e24 */ /* 0x000fe4000f8e00ff */
[----:B------:R-:W-:Y:S02]  /*33d0*/  IMAD.U32 R0, RZ, RZ, UR7 ;  /* 0x00000007ff007e24 */ /* 0x000fe4000f8e00ff */
[----:B------:R-:W-:Y:S01]  /*33e0*/  IMAD.U32 R5, RZ, RZ, UR19 ;  /* 0x00000013ff057e24 */ /* 0x000fe2000f8e00ff */
[----:B------:R-:W-:-:S04]  /*33f0*/  LEA R2, P4, R4, R22, 0x1 ;  /* 0x0000001604027211 */ /* 0x000fc800078808ff */
[----:B------:R-:W-:Y:S02]  /*3400*/  LEA.HI.X R3, R4, R19, R0, 0x1, P4 ;  /* 0x0000001304037211 */ /* 0x000fe400020f0c00 */
[----:B---3--:R-:W-:Y:S02]  /*3410*/  ISETP.GE.AND P3, PT, R202, UR6, PT ;  /* 0x00000006ca007c0c */ /* 0x008fe4000bf66270 */
        /* <DEDUP_REMOVED lines=24> */
.L_x_1303:
[----:B------:R4:W-:Y:S04]  /*35a0*/  STS.128 [R211+0x10000], RZ ;  /* 0x010000ffd3007388 */ /* 0x0009e80000000c00 */
[----:B------:R4:W-:Y:S04]  /*35b0*/  STS.128 [R211+0x12000], RZ ;  /* 0x012000ffd3007388 */ /* 0x0009e80000000c00 */
[----:B------:R4:W-:Y:S04]  /*35c0*/  STS.128 [R211+0x14000], RZ ;  /* 0x014000ffd3007388 */ /* 0x0009e80000000c00 */
[----:B------:R4:W-:Y:S02]  /*35d0*/  STS.128 [R211+0x16000], RZ ;  /* 0x016000ffd3007388 */ /* 0x0009e40000000c00 */
.L_x_1304:
[----:B------:R-:W-:Y:S05]  /*35e0*/  BSYNC.RECONVERGENT B0 ;  /* 0x0000000000007941 */ /* 0x000fea0003800200 */
.L_x_1302:
[----:B------:R-:W-:Y:S01]  /*35f0*/  ISETP.GE.AND P0, PT, R14, UR4, PT ;  /* 0x000000040e007c0c */ /* 0x000fe2000bf06270 */
[----:B------:R-:W-:Y:S01]  /*3600*/  BSSY.RECONVERGENT B0, `(.L_x_1305) ;  /* 0x000002d000007945 */ /* 0x000fe20003800200 */
[----:B------:R-:W-:Y:S02]  /*3610*/  LOP3.LUT R0, R206, 0x8, RZ, 0xc0, !PT ;  /* 0x00000008ce007812 */ /* 0x000fe400078ec0ff */
[----:B------:R-:W-:Y:S02]  /*3620*/  LOP3.LUT R20, R110, 0x400, RZ, 0xc0, !PT ;  /* 0x000004006e147812 */ /* 0x000fe400078ec0ff */
[----:B------:R-:W-:Y:S02]  /*3630*/  LOP3.LUT R0, R7, R0, RZ, 0x3c, !PT ;  /* 0x0000000007007212 */ /* 0x000fe400078e3cff */
[----:B------:R-:W-:Y:S02]  /*3640*/  ISETP.GE.AND P6, PT, R15, UR4, PT ;  /* 0x000000040f007c0c */ /* 0x000fe4000bfc6270 */
[----:B------:R-:W-:Y:S01]  /*3650*/  ISETP.GE.AND P5, PT, R10, UR4, PT ;  /* 0x000000040a007c0c */ /* 0x000fe2000bfa6270 */
[----:B------:R-:W-:-:S02]  /*3660*/  IMAD R20, R0, 0x2, R20 ;  /* 0x0000000200147824 */ /* 0x000fc400078e0214 */
[----:B------:R1:W-:Y:S01]  /*3670*/  @P0 STS.128 [R211+0x10800], RZ ;  /* 0x010800ffd3000388 */ /* 0x0003e20000000c00 */
[----:B------:R-:W-:-:S03]  /*3680*/  IMAD.IADD R0, R109, 0x1, R6 ;  /* 0x000000016d007824 */ /* 0x000fc600078e0206 */
[----:B------:R1:W-:Y:S02]  /*3690*/  @P0 STS.128 [R211+0x12800], RZ ;  /* 0x012800ffd3000388 */ /* 0x0003e40000000c00 */
[----:B------:R-:W-:Y:S02]  /*36a0*/  LEA R21, R0, UR5, 0x1 ;  /* 0x0000000500157c11 */ /* 0x000fe4000f8e08ff */
[----:B------:R1:W-:Y:S04]  /*36b0*/  @P0 STS.128 [R211+0x14800], RZ ;  /* 0x014800ffd3000388 */ /* 0x0003e80000000c00 */
[----:B------:R1:W-:Y:S01]  /*36c0*/  @P0 STS.128 [R211+0x16800], RZ ;  /* 0x016800ffd3000388 */ /* 0x0003e20000000c00 */
[----:B------:R-:W-:Y:S05]  /*36d0*/  @P0 BRA `(.L_x_1306) ;  /* 0x00000000007c0947 */ /* 0x000fea0003800000 */
[----:B------:R-:W5:Y:S01]  /*36e0*/  LDCU UR6, c[0x0][0x440] ;  /* 0x00008800ff0677ac */ /* 0x000f620008000800 */
[----:B------:R-:W-:-:S04]  /*36f0*/  ULEA UR13, UP0, UR8, UR18, 0x4 ;  /* 0x00000012080d7291 */ /* 0x000fc8000f8020ff */
[----:B------:R-:W-:Y:S02]  /*3700*/  ULEA.HI.X UR12, UR8, UR7, UR9, 0x4, UP0 ;  /* 0x00000007080c7291 */ /* 0x000fe400080f2409 */
[----:B------:R-:W-:-:S04]  /*3710*/  IMAD.U32 R0, RZ, RZ, UR13 ;  /* 0x0000000dff007e24 */ /* 0x000fc8000f8e00ff */
[----:B---3--:R-:W-:Y:S01]  /*3720*/  IMAD.U32 R3, RZ, RZ, UR12 ;  /* 0x0000000cff037e24 */ /* 0x008fe2000f8e00ff */
        /* <DEDUP_REMOVED lines=26> */
.L_x_1306:
[----:B------:R-:W-:Y:S05]  /*38d0*/  BSYNC.RECONVERGENT B0 ;  /* 0x0000000000007941 */ /* 0x000fea0003800200 */
.L_x_1305:
        /* <DEDUP_REMOVED lines=13> */
[----:B---3--:R-:W-:Y:S01]  /*39b0*/  IMAD.U32 R3, RZ, RZ, UR12 ;  /* 0x0000000cff037e24 */ /* 0x008fe2000f8e00ff */
        /* <DEDUP_REMOVED lines=25> */
.L_x_1308:
[----:B------:R-:W-:Y:S05]  /*3b50*/  BSYNC.RECONVERGENT B0 ;  /* 0x0000000000007941 */ /* 0x000fea0003800200 */
.L_x_1307:
        /* <DEDUP_REMOVED lines=17> */
[----:B---3--:R-:W-:Y:S02]  /*3c70*/  LEA R2, P4, R4, R22, 0x1 ;  /* 0x0000001604027211 */ /* 0x008fe400078808ff */
        /* <DEDUP_REMOVED lines=23> */
.L_x_1310:
[----:B------:R-:W-:Y:S05]  /*3df0*/  BSYNC.RECONVERGENT B0 ;  /* 0x0000000000007941 */ /* 0x000fea0003800200 */
.L_x_1309:
[----:B------:R-:W-:Y:S01]  /*3e00*/  LDSM.16.M88.4 R8, [R21] ;  /* 0x000000001508783b */ /* 0x000fe20000000200 */
[----:B------:R-:W-:Y:S01]  /*3e10*/  IMAD.MOV.U32 R119, RZ, RZ, 0x20 ;  /* 0x00000020ff777424 */ /* 0x000fe200078e00ff */
[----:B------:R-:W-:Y:S01]  /*3e20*/  LOP3.LUT P0, R0, R206, 0x2, RZ, 0xc0, !PT ;  /* 0x00000002ce007812 */ /* 0x000fe2000780c0ff */
[----:B------:R-:W-:Y:S01]  /*3e30*/  VIADD R134, R20, UR5 ;  /* 0x0000000514867c36 */ /* 0x000fe20008000000 */
[----:B------:R-:W5:Y:S01]  /*3e40*/  LDSM.16.M88.4 R12, [R20+UR5+0x8000] ;  /* 0x00800005140c783b */ /* 0x000f620008000200 */
[----:B---3--:R-:W-:Y:S01]  /*3e50*/  LOP3.LUT R2, R206, 0x4, RZ, 0xc0, !PT ;  /* 0x00000004ce027812 */ /* 0x008fe200078ec0ff */
[----:B------:R-:W-:Y:S01]  /*3e60*/  UISETP.GT.U32.AND UP0, UPT, UR22, UR20, UPT ;  /* 0x000000141600728c */ /* 0x000fe2000bf04070 */
[----:B------:R-:W-:Y:S01]  /*3e70*/  SEL R119, R119, 0xffffffe0, !P0 ;  /* 0xffffffe077777807 */ /* 0x000fe20004000000 */
[----:B------:R-:W3:Y:S01]  /*3e80*/  LDSM.16.M88.4 R28, [R20+UR5+0x8800] ;  /* 0x00880005141c783b */ /* 0x000ee20008000200 */
[----:B------:R-:W-:Y:S01]  /*3e90*/  ISETP.NE.AND P0, PT, R2, RZ, PT ;  /* 0x000000ff0200720c */ /* 0x000fe20003f05270 */
[----:B------:R-:W-:Y:S01]  /*3ea0*/  IMAD.MOV.U32 R2, RZ, RZ, 0x40 ;  /* 0x00000040ff027424 */ /* 0x000fe200078e00ff */
[----:B------:R-:W3:Y:S01]  /*3eb0*/  LDCU.U8 UR4, c[0x0][0x4f8] ;  /* 0x00009f00ff0477ac */ /* 0x000ee20008000000 */
[----:B------:R4:W-:Y:S01]  /*3ec0*/  STL [R1+0xc4], R0 ;  /* 0x0000c40001007387 */ /* 0x0009e20000100800 */
[----:B--2---:R-:W-:-:S02]  /*3ed0*/  IMAD.IADD R22, R21, 0x1, R119 ;  /* 0x0000000115167824 */ /* 0x004fc400078e0277 */
[----:B------:R-:W-:Y:S01]  /*3ee0*/  SEL R177, R2, 0xffffffc0, !P0 ;  /* 0xffffffc002b17807 */ /* 0x000fe20004000000 */
[----:B------:R-:W2:Y:S03]  /*3ef0*/  LDSM.16.M88.4 R24, [R20+UR5+0x9800] ;  /* 0x009800051418783b */ /* 0x000ea60008000200 */
[----:B------:R-:W-:Y:S01]  /*3f00*/  IADD3 R104, PT, PT, R21, R177, RZ ;  /* 0x000000b115687210 */ /* 0x000fe20007ffe0ff */
[----:B------:R-:W2:Y:S01]  /*3f10*/  LDSM.16.M88.4 R16, [R20+UR5+0x9000] ;  /* 0x009000051410783b */ /* 0x000ea20008000200 */
[----:B------:R-:W-:-:S03]  /*3f20*/  IMAD.IADD R133, R134, 0x1, R177 ;  /* 0x0000000186857824 */ /* 0x000fc600078e02b1 */
[----:B-1----:R-:W-:Y:S01]  /*3f30*/  LDSM.16.M88.4 R4, [R22] ;  /* 0x000000001604783b */ /* 0x002fe20000000200 */
[C---:B------:R-:W-:Y:S02]  /*3f40*/  IMAD.IADD R3, R119.reuse, 0x1, R104 ;  /* 0x0000000177037824 */ /* 0x040fe400078e0268 */
[----:B------:R-:W-:Y:S01]  /*3f50*/  IMAD.IADD R2, R119, 0x1, R133 ;  /* 0x0000000177027824 */ /* 0x000fe200078e0285 */
[----:B------:R-:W-:Y:S04]  /*3f60*/  LDSM.16.M88.4 R76, [R133+0x8000] ;  /* 0x00800000854c783b */ /* 0x000fe80000000200 */
[----:B------:R-:W-:Y:S04]  /*3f70*/  LDSM.16.M88.4 R72, [R133+0x8800] ;  /* 0x008800008548783b */ /* 0x000fe80000000200 */
[----:B------:R-:W-:Y:S01]  /*3f80*/  LDSM.16.M88.4 R80, [R133+0x9000] ;  /* 0x009000008550783b */ /* 0x000fe20000000200 */
[----:B----4-:R-:W-:-:S03]  /*3f90*/  IMAD.IADD R0, R134, 0x1, R119 ;  /* 0x0000000186007824 */ /* 0x010fc600078e0277 */
[----:B------:R-:W-:Y:S04]  /*3fa0*/  LDSM.16.M88.4 R84, [R133+0x9800] ;  /* 0x009800008554783b */ /* 0x000fe80000000200 */
[----:B------:R-:W1:Y:S01]  /*3fb0*/  LDSM.16.M88.4 R48, [R0+0x8000] ;  /* 0x008000000030783b */ /* 0x000e620000000200 */
[C---:B-----5:R-:W-:Y:S03]  /*3fc0*/  HMMA.16816.F32.BF16 R32, R8.reuse, R12, RZ ;  /* 0x0000000c0820723c */ /* 0x060fe600000418ff */
[----:B------:R-:W4:Y:S04]  /*3fd0*/  LDSM.16.M88.4 R56, [R0+0x8800] ;  /* 0x008800000038783b */ /* 0x000f280000000200 */
[----:B------:R-:W5:Y:S01]  /*3fe0*/  LDSM.16.M88.4 R64, [R0+0x9000] ;  /* 0x009000000040783b */ /* 0x000f620000000200 */
[C---:B------:R-:W-:Y:S03]  /*3ff0*/  HMMA.16816.F32.BF16 R36, R8.reuse, R14, RZ ;  /* 0x0000000e0824723c */ /* 0x040fe600000418ff */
[----:B------:R-:W5:Y:S04]  /*4000*/  LDSM.16.M88.4 R12, [R104] ;  /* 0x00000000680c783b */ /* 0x000f680000000200 */
[----:B------:R-:W5:Y:S01]  /*4010*/  LDSM.16.M88.4 R68, [R0+0x9800] ;  /* 0x009800000044783b */ /* 0x000f620000000200 */
[C---:B---3--:R-:W-:Y:S03]  /*4020*/  HMMA.16816.F32.BF16 R44, R8.reuse, R28, RZ ;  /* 0x0000001c082c723c */ /* 0x048fe600000418ff */
[----:B------:R-:W-:Y:S04]  /*4030*/  LDSM.16.M88.4 R88, [R0+0xc000] ;  /* 0x00c000000058783b */ /* 0x000fe80000000200 */
[----:B------:R-:W-:Y:S01]  /*4040*/  LDSM.16.M88.4 R92, [R0+0xd800] ;  /* 0x00d80000005c783b */ /* 0x000fe20000000200 */
[C---:B------:R-:W-:Y:S03]  /*4050*/  HMMA.16816.F32.BF16 R28, R8.reuse, R30, RZ ;  /* 0x0000001e081c723c */ /* 0x040fe600000418ff */
[----:B------:R-:W-:Y:S04]  /*4060*/  LDSM.16.M88.4 R100, [R2+0xd000] ;  /* 0x00d000000264783b */ /* 0x000fe80000000200 */
[----:B------:R-:W-:Y:S01]  /*4070*/  LDSM.16.M88.4 R96, [R20+UR5+0xe800] ;  /* 0x00e800051460783b */ /* 0x000fe20008000200 */
[C---:B--2---:R-:W-:Y:S03]  /*4080*/  HMMA.16816.F32.BF16 R40, R8.reuse, R24, RZ ;  /* 0x000000180828723c */ /* 0x044fe600000418ff */
[----:B------:R-:W0:Y:S04]  /*4090*/  LDGDEPBAR ;  /* 0x00000000000079af */ /* 0x000e280000000000 */
[----:B------:R-:W-:Y:S01]  /*40a0*/  STL [R1+0x38], R177 ;  /* 0x000038b101007387 */ /* 0x000fe20000100800 */
[C---:B------:R-:W-:Y:S08]  /*40b0*/  HMMA.16816.F32.BF16 R52, R8.reuse, R16, RZ ;  /* 0x000000100834723c */ /* 0x040ff000000418ff */
[C---:B------:R-:W-:Y:S08]  /*40c0*/  HMMA.16816.F32.BF16 R60, R8.reuse, R18, RZ ;  /* 0x00000012083c723c */ /* 0x040ff000000418ff */
[----:B------:R-:W-:Y:S08]  /*40d0*/  HMMA.16816.F32.BF16 R24, R8, R26, RZ ;  /* 0x0000001a0818723c */ /* 0x000ff000000418ff */
[C---:B-1----:R-:W-:Y:S01]  /*40e0*/  HMMA.16816.F32.BF16 R8, R4.reuse, R50, R36 ;  /* 0x000000320408723c */ /* 0x042fe20000041824 */
[----:B------:R-:W-:Y:S07]  /*40f0*/  LDSM.16.M88.4 R36, [R2+0x8800] ;  /* 0x008800000224783b */ /* 0x000fee0000000200 */
[C---:B------:R-:W-:Y:S01]  /*4100*/  HMMA.16816.F32.BF16 R16, R4.reuse, R48, R32 ;  /* 0x000000300410723c */ /* 0x040fe20000041820 */
[----:B------:R-:W-:Y:S07]  /*4110*/  LDSM.16.M88.4 R48, [R2+0x8000] ;  /* 0x008000000230783b */ /* 0x000fee0000000200 */
[C---:B----4-:R-:W-:Y:S08]  /*4120*/  HMMA.16816.F32.BF16 R32, R4.reuse, R56, R44 ;  /* 0x000000380420723c */ /* 0x050ff0000004182c */
[C---:B------:R-:W-:Y:S08]  /*4130*/  HMMA.16816.F32.BF16 R28, R4.reuse, R58, R28 ;  /* 0x0000003a041c723c */ /* 0x040ff0000004181c */
[C---:B-----5:R-:W-:Y:S08]  /*4140*/  HMMA.16816.F32.BF16 R56, R4.reuse, R64, R52 ;  /* 0x000000400438723c */ /* 0x060ff00000041834 */
[----:B------:R-:W-:Y:S08]  /*4150*/  HMMA.16816.F32.BF16 R64, R4, R66, R60 ;  /* 0x000000420440723c */ /* 0x000ff0000004183c */
[----:B------:R-:W-:Y:S01]  /*4160*/  HMMA.16816.F32.BF16 R44, R12, R78, R8 ;  /* 0x0000004e0c2c723c */ /* 0x000fe20000041808 */
[----:B------:R-:W1:Y:S07]  /*4170*/  LDSM.16.M88.4 R8, [R3] ;  /* 0x000000000308783b */ /* 0x000e6e0000000200 */
[----:B------:R-:W-:Y:S08]  /*4180*/  HMMA.16816.F32.BF16 R60, R4, R68, R40 ;  /* 0x00000044043c723c */ /* 0x000ff00000041828 */
[----:B------:R-:W-:Y:S01]  /*4190*/  HMMA.16816.F32.BF16 R40, R12, R72, R32 ;  /* 0x000000480c28723c */ /* 0x000fe20000041820 */
[----:B------:R-:W2:Y:S07]  /*41a0*/  LDSM.16.M88.4 R32, [R2+0x9000] ;  /* 0x009000000220783b */ /* 0x000eae0000000200 */
[----:B------:R-:W-:Y:S01]  /*41b0*/  HMMA.16816.F32.BF16 R4, R4, R70, R24 ;  /* 0x000000460404723c */ /* 0x000fe20000041818 */
[----:B------:R-:W-:Y:S07]  /*41c0*/  LDSM.16.M88.4 R68, [R0+0xa000] ;  /* 0x00a000000044783b */ /* 0x000fee0000000200 */
[C---:B------:R-:W-:Y:S01]  /*41d0*/  HMMA.16816.F32.BF16 R52, R12.reuse, R76, R16 ;  /* 0x0000004c0c34723c */ /* 0x040fe20000041810 */
[----:B------:R-:W-:Y:S07]  /*41e0*/  LDSM.16.M88.4 R76, [R20+UR5+0xa000] ;  /* 0x00a00005144c783b */ /* 0x000fee0008000200 */
[C---:B------:R-:W-:Y:S08]  /*41f0*/  HMMA.16816.F32.BF16 R28, R12.reuse, R74, R28 ;  /* 0x0000004a0c1c723c */ /* 0x040ff0000004181c */
[C---:B------:R-:W-:Y:S08]  /*4200*/  HMMA.16816.F32.BF16 R24, R12.reuse, R80, R56 ;  /* 0x000000500c18723c */ /* 0x040ff00000041838 */
[C---:B------:R-:W-:Y:S01]  /*4210*/  HMMA.16816.F32.BF16 R16, R12.reuse, R82, R64 ;  /* 0x000000520c10723c */ /* 0x040fe20000041840 */
[----:B------:R-:W3:Y:S04]  /*4220*/  LDSM.16.M88.4 R80, [R2+0x9800] ;  /* 0x009800000250783b */ /* 0x000ee80000000200 */
[----:B------:R-:W-:Y:S03]  /*4230*/  LDSM.16.M88.4 R64, [R20+UR5+0xa800] ;  /* 0x00a800051440783b */ /* 0x000fe60008000200 */
[C---:B------:R-:W-:Y:S08]  /*4240*/  HMMA.16816.F32.BF16 R72, R12.reuse, R84, R60 ;  /* 0x000000540c48723c */ /* 0x040ff0000004183c */
[----:B------:R-:W-:Y:S01]  /*4250*/  HMMA.16816.F32.BF16 R60, R12, R86, R4 ;  /* 0x000000560c3c723c */ /* 0x000fe20000041804 */
[----:B------:R-:W4:Y:S04]  /*4260*/  LDSM.16.M88.4 R4, [R21+0x2000] ;  /* 0x002000001504783b */ /* 0x000f280000000200 */
[----:B------:R-:W-:Y:S03]  /*4270*/  LDSM.16.M88.4 R12, [R22+0x2000] ;  /* 0x00200000160c783b */ /* 0x000fe60000000200 */
[C---:B-1----:R-:W-:Y:S01]  /*4280*/  HMMA.16816.F32.BF16 R56, R8.reuse, R48, R52 ;  /* 0x000000300838723c */ /* 0x042fe20000041834 */
[----:B------:R-:W-:Y:S07]  /*4290*/  LDSM.16.M88.4 R84, [R0+0xa800] ;  /* 0x00a800000054783b */ /* 0x000fee0000000200 */
[C---:B------:R-:W-:Y:S08]  /*42a0*/  HMMA.16816.F32.BF16 R44, R8.reuse, R50, R44 ;  /* 0x00000032082c723c */ /* 0x040ff0000004182c */
[C---:B------:R-:W-:Y:S01]  /*42b0*/  HMMA.16816.F32.BF16 R52, R8.reuse, R36, R40 ;  /* 0x000000240834723c */ /* 0x040fe20000041828 */
[----:B------:R-:W1:Y:S07]  /*42c0*/  LDSM.16.M88.4 R40, [R20+UR5+0xb000] ;  /* 0x00b000051428783b */ /* 0x000e6e0008000200 */
[C---:B------:R-:W-:Y:S08]  /*42d0*/  HMMA.16816.F32.BF16 R48, R8.reuse, R38, R28 ;  /* 0x000000260830723c */ /* 0x040ff0000004181c */
[C---:B--2---:R-:W-:Y:S08]  /*42e0*/  HMMA.16816.F32.BF16 R36, R8.reuse, R32, R24 ;  /* 0x000000200824723c */ /* 0x044ff00000041818 */
[C---:B------:R-:W-:Y:S01]  /*42f0*/  HMMA.16816.F32.BF16 R28, R8.reuse, R34, R16 ;  /* 0x00000022081c723c */ /* 0x040fe20000041810 */
[----:B------:R-:W2:Y:S07]  /*4300*/  LDSM.16.M88.4 R32, [R20+UR5+0xb800] ;  /* 0x00b800051420783b */ /* 0x000eae0008000200 */
[C---:B---3--:R-:W-:Y:S01]  /*4310*/  HMMA.16816.F32.BF16 R24, R8.reuse, R80, R72 ;  /* 0x000000500818723c */ /* 0x048fe20000041848 */
[----:B------:R-:W-:Y:S07]  /*4320*/  LDSM.16.M88.4 R72, [R0+0xb800] ;  /* 0x00b800000048783b */ /* 0x000fee0000000200 */
[----:B------:R-:W-:Y:S01]  /*4330*/  HMMA.16816.F32.BF16 R16, R8, R82, R60 ;  /* 0x000000520810723c */ /* 0x000fe2000004183c */
[----:B------:R-:W3:Y:S07]  /*4340*/  LDSM.16.M88.4 R80, [R0+0xb000] ;  /* 0x00b000000050783b */ /* 0x000eee0000000200 */
[C---:B----4-:R-:W-:Y:S08]  /*4350*/  HMMA.16816.F32.BF16 R8, R4.reuse, R76, R56 ;  /* 0x0000004c0408723c */ /* 0x050ff00000041838 */
[C---:B------:R-:W-:Y:S08]  /*4360*/  HMMA.16816.F32.BF16 R56, R4.reuse, R64, R52 ;  /* 0x000000400438723c */ /* 0x040ff00000041834 */
[C---:B-1----:R-:W-:Y:S08]  /*4370*/  HMMA.16816.F32.BF16 R52, R4.reuse, R40, R36 ;  /* 0x000000280434723c */ /* 0x042ff00000041824 */
[C---:B------:R-:W-:Y:S08]  /*4380*/  HMMA.16816.F32.BF16 R64, R4.reuse, R66, R48 ;  /* 0x000000420440723c */ /* 0x040ff00000041830 */
[C---:B--2---:R-:W-:Y:S08]  /*4390*/  HMMA.16816.F32.BF16 R36, R4.reuse, R32, R24 ;  /* 0x000000200424723c */ /* 0x044ff00000041818 */
[C---:B------:R-:W-:Y:S08]  /*43a0*/  HMMA.16816.F32.BF16 R44, R4.reuse, R78, R44 ;  /* 0x0000004e042c723c */ /* 0x040ff0000004182c */
[C---:B------:R-:W-:Y:S01]  /*43b0*/  HMMA.16816.F32.BF16 R48, R4.reuse, R42, R28 ;  /* 0x0000002a0430723c */ /* 0x040fe2000004181c */
[----:B------:R-:W-:Y:S07]  /*43c0*/  LDSM.16.M88.4 R28, [R133+0xa000] ;  /* 0x00a00000851c783b */ /* 0x000fee0000000200 */
[----:B------:R-:W-:Y:S01]  /*43d0*/  HMMA.16816.F32.BF16 R32, R4, R34, R16 ;  /* 0x000000220420723c */ /* 0x000fe20000041810 */
[----:B------:R-:W1:Y:S07]  /*43e0*/  LDSM.16.M88.4 R4, [R104+0x2000] ;  /* 0x002000006804783b */ /* 0x000e6e0000000200 */
[C---:B------:R-:W-:Y:S01]  /*43f0*/  HMMA.16816.F32.BF16 R24, R12.reuse, R68, R8 ;  /* 0x000000440c18723c */ /* 0x040fe20000041808 */
[----:B------:R-:W-:Y:S07]  /*4400*/  LDSM.16.M88.4 R8, [R3+0x2000] ;  /* 0x002000000308783b */ /* 0x000fee0000000200 */
[C---:B------:R-:W-:Y:S01]  /*4410*/  HMMA.16816.F32.BF16 R16, R12.reuse, R70, R44 ;  /* 0x000000460c10723c */ /* 0x040fe2000004182c */
[----:B------:R-:W-:Y:S07]  /*4420*/  LDSM.16.M88.4 R68, [R133+0xb000] ;  /* 0x00b000008544783b */ /* 0x000fee0000000200 */
[C---:B------:R-:W-:Y:S01]  /*4430*/  HMMA.16816.F32.BF16 R40, R12.reuse, R84, R56 ;  /* 0x000000540c28723c */ /* 0x040fe20000041838 */
[----:B------:R-:W2:Y:S07]  /*4440*/  LDSM.16.M88.4 R56, [R133+0xa800] ;  /* 0x00a800008538783b */ /* 0x000eae0000000200 */
[C---:B---3--:R-:W-:Y:S08]  /*4450*/  HMMA.16816.F32.BF16 R60, R12.reuse, R80, R52 ;  /* 0x000000500c3c723c */ /* 0x048ff00000041834 */
[C---:B------:R-:W-:Y:S08]  /*4460*/  HMMA.16816.F32.BF16 R44, R12.reuse, R72, R36 ;  /* 0x000000480c2c723c */ /* 0x040ff00000041824 */
[C---:B------:R-:W-:Y:S01]  /*4470*/  HMMA.16816.F32.BF16 R52, R12.reuse, R82, R48 ;  /* 0x000000520c34723c */ /* 0x040fe20000041830 */
[----:B------:R-:W3:Y:S04]  /*4480*/  LDSM.16.M88.4 R48, [R133+0xb800] ;  /* 0x00b800008530783b */ /* 0x000ee80000000200 */
[----:B------:R-:W-:Y:S03]  /*4490*/  LDSM.16.M88.4 R80, [R2+0xb000] ;  /* 0x00b000000250783b */ /* 0x000fe60000000200 */
[----:B------:R-:W-:Y:S01]  /*44a0*/  HMMA.16816.F32.BF16 R36, R12, R74, R32 ;  /* 0x0000004a0c24723c */ /* 0x000fe20000041820 */
[----:B------:R-:W4:Y:S07]  /*44b0*/  LDSM.16.M88.4 R72, [R2+0xa000] ;  /* 0x00a000000248783b */ /* 0x000f2e0000000200 */
[C---:B-1----:R-:W-:Y:S08]  /*44c0*/  HMMA.16816.F32.BF16 R32, R4.reuse, R28, R24 ;  /* 0x0000001c0420723c */ /* 0x042ff00000041818 */
[----:B------:R-:W-:Y:S01]  /*44d0*/  HMMA.16816.F32.BF16 R24, R4, R30, R16 ;  /* 0x0000001e0418723c */ /* 0x000fe20000041810 */
[----:B------:R-:W1:Y:S07]  /*44e0*/  LDSM.16.M88.4 R28, [R2+0xa800] ;  /* 0x00a80000021c783b */ /* 0x000e6e0000000200 */
[----:B------:R-:W-:Y:S01]  /*44f0*/  HMMA.16816.F32.BF16 R64, R12, R86, R64 ;  /* 0x000000560c40723c */ /* 0x000fe20000041840 */
[----:B------:R-:W-:Y:S07]  /*4500*/  LDSM.16.M88.4 R84, [R0+0xc800] ;  /* 0x00c800000054783b */ /* 0x000fee0000000200 */
[C---:B--2---:R-:W-:Y:S08]  /*4510*/  HMMA.16816.F32.BF16 R16, R4.reuse, R56, R40 ;  /* 0x000000380410723c */ /* 0x044ff00000041828 */
[C---:B------:R-:W-:Y:S01]  /*4520*/  HMMA.16816.F32.BF16 R76, R4.reuse, R70, R52 ;  /* 0x00000046044c723c */ /* 0x040fe20000041834 */
[----:B------:R-:W2:Y:S07]  /*4530*/  LDSM.16.M88.4 R52, [R2+0xb800] ;  /* 0x00b800000234783b */ /* 0x000eae0000000200 */
[C---:B------:R-:W-:Y:S01]  /*4540*/  HMMA.16816.F32.BF16 R12, R4.reuse, R58, R64 ;  /* 0x0000003a040c723c */ /* 0x040fe20000041840 */
[----:B------:R-:W-:Y:S07]  /*4550*/  LDSM.16.M88.4 R56, [R20+UR5+0xc000] ;  /* 0x00c000051438783b */ /* 0x000fee0008000200 */
[C---:B------:R-:W-:Y:S01]  /*4560*/  HMMA.16816.F32.BF16 R60, R4.reuse, R68, R60 ;  /* 0x00000044043c723c */ /* 0x040fe2000004183c */
[----:B------:R-:W-:Y:S07]  /*4570*/  LDSM.16.M88.4 R68, [R20+UR5+0xd800] ;  /* 0x00d800051444783b */ /* 0x000fee0008000200 */
[C---:B---3--:R-:W-:Y:S08]  /*4580*/  HMMA.16816.F32.BF16 R64, R4.reuse, R48, R44 ;  /* 0x000000300440723c */ /* 0x048ff0000004182c */
[----:B------:R-:W-:Y:S01]  /*4590*/  HMMA.16816.F32.BF16 R40, R4, R50, R36 ;  /* 0x000000320428723c */ /* 0x000fe20000041824 */
[----:B------:R-:W3:Y:S07]  /*45a0*/  LDSM.16.M88.4 R4, [R21+0x4000] ;  /* 0x004000001504783b */ /* 0x000eee0000000200 */
[C---:B----4-:R-:W-:Y:S08]  /*45b0*/  HMMA.16816.F32.BF16 R44, R8.reuse, R74, R24 ;  /* 0x0000004a082c723c */ /* 0x050ff00000041818 */
[C---:B-1----:R-:W-:Y:S01]  /*45c0*/  HMMA.16816.F32.BF16 R36, R8.reuse, R28, R16 ;  /* 0x0000001c0824723c */ /* 0x042fe20000041810 */
[----:B------:R-:W-:Y:S07]  /*45d0*/  LDSM.16.M88.4 R16, [R22+0x4000] ;  /* 0x004000001610783b */ /* 0x000fee0000000200 */
[C---:B------:R-:W-:Y:S01]  /*45e0*/  HMMA.16816.F32.BF16 R24, R8.reuse, R30, R12 ;  /* 0x0000001e0818723c */ /* 0x040fe2000004180c */
[----:B------:R-:W1:Y:S07]  /*45f0*/  LDSM.16.M88.4 R28, [R20+UR5+0xc800] ;  /* 0x00c80005141c783b */ /* 0x000e6e0008000200 */
[C---:B------:R-:W-:Y:S01]  /*4600*/  HMMA.16816.F32.BF16 R48, R8.reuse, R72, R32 ;  /* 0x000000480830723c */ /* 0x040fe20000041820 */
[----:B------:R-:W4:Y:S04]  /*4610*/  LDSM.16.M88.4 R32, [R20+UR5+0xd000] ;  /* 0x00d000051420783b */ /* 0x000f280008000200 */
[----:B------:R-:W-:Y:S03]  /*4620*/  LDSM.16.M88.4 R72, [R133+0xc800] ;  /* 0x00c800008548783b */ /* 0x000fe60000000200 */
[C---:B------:R-:W-:Y:S08]  /*4630*/  HMMA.16816.F32.BF16 R12, R8.reuse, R80, R60 ;  /* 0x00000050080c723c */ /* 0x040ff0000004183c */
[C---:B------:R-:W-:Y:S01]  /*4640*/  HMMA.16816.F32.BF16 R60, R8.reuse, R82, R76 ;  /* 0x00000052083c723c */ /* 0x040fe2000004184c */
[----:B------:R-:W5:Y:S04]  /*4650*/  LDSM.16.M88.4 R80, [R0+0xd000] ;  /* 0x00d000000050783b */ /* 0x000f680000000200 */
[----:B------:R-:W-:Y:S03]  /*4660*/  LDSM.16.M88.4 R76, [R133+0xd000] ;  /* 0x00d00000854c783b */ /* 0x000fe60000000200 */
[C---:B--2---:R-:W-:Y:S08]  /*4670*/  HMMA.16816.F32.BF16 R64, R8.reuse, R52, R64 ;  /* 0x000000340840723c */ /* 0x044ff00000041840 */
[----:B------:R-:W-:Y:S08]  /*4680*/  HMMA.16816.F32.BF16 R40, R8, R54, R40 ;  /* 0x000000360828723c */ /* 0x000ff00000041828 */
[C---:B---3--:R-:W-:Y:S08]  /*4690*/  HMMA.16816.F32.BF16 R48, R4.reuse, R56, R48 ;  /* 0x000000380430723c */ /* 0x048ff00000041830 */
[C---:B------:R-:W-:Y:S08]  /*46a0*/  HMMA.16816.F32.BF16 R56, R4.reuse, R58, R44 ;  /* 0x0000003a0438723c */ /* 0x040ff0000004182c */
[C---:B-1----:R-:W-:Y:S08]  /*46b0*/  HMMA.16816.F32.BF16 R44, R4.reuse, R28, R36 ;  /* 0x0000001c042c723c */ /* 0x042ff00000041824 */
[C---:B------:R-:W-:Y:S08]  /*46c0*/  HMMA.16816.F32.BF16 R36, R4.reuse, R30, R24 ;  /* 0x0000001e0424723c */ /* 0x040ff00000041818 */
[C---:B----4-:R-:W-:Y:S01]  /*46d0*/  HMMA.16816.F32.BF16 R28, R4.reuse, R32, R12 ;  /* 0x00000020041c723c */ /* 0x050fe2000004180c */
[----:B------:R-:W-:Y:S07]  /*46e0*/  LDSM.16.M88.4 R12, [R104+0x4000] ;  /* 0x00400000680c783b */ /* 0x000fee0000000200 */
[C---:B------:R-:W-:Y:S01]  /*46f0*/  HMMA.16816.F32.BF16 R24, R4.reuse, R34, R60 ;  /* 0x000000220418723c */ /* 0x040fe2000004183c */
        /* <DEDUP_REMOVED lines=8> */
[C---:B------:R-:W-:Y:S01]  /*4780*/  HMMA.16816.F32.BF16 R48, R16.reuse, R86, R36 ;  /* 0x000000561030723c */ /* 0x040fe20000041824 */
[----:B------:R-:W-:Y:S07]  /*4790*/  LDSM.16.M88.4 R84, [R2+0xd800] ;  /* 0x00d800000254783b */ /* 0x000fee0000000200 */
[C---:B-----5:R-:W-:Y:S08]  /*47a0*/  HMMA.16816.F32.BF16 R40, R16.reuse, R80, R28 ;  /* 0x000000501028723c */ /* 0x060ff0000004181c */
[C---:B------:R-:W-:Y:S01]  /*47b0*/  HMMA.16816.F32.BF16 R64, R16.reuse, R82, R24 ;  /* 0x000000521040723c */ /* 0x040fe20000041818 */
[----:B------:R-:W-:Y:S07]  /*47c0*/  LDSM.16.M88.4 R80, [R2+0xc000] ;  /* 0x00c000000250783b */ /* 0x000fee0000000200 */
[C---:B------:R-:W-:Y:S01]  /*47d0*/  HMMA.16816.F32.BF16 R44, R16.reuse, R92, R8 ;  /* 0x0000005c102c723c */ /* 0x040fe20000041808 */
[----:B------:R-:W2:Y:S07]  /*47e0*/  LDSM.16.M88.4 R8, [R3+0x4000] ;  /* 0x004000000308783b */ /* 0x000eae0000000200 */
[----:B------:R-:W-:Y:S01]  /*47f0*/  HMMA.16816.F32.BF16 R36, R16, R94, R4 ;  /* 0x0000005e1024723c */ /* 0x000fe20000041804 */
[----:B------:R-:W-:Y:S04]  /*4800*/  LDSM.16.M88.4 R4, [R21+0x6000] ;  /* 0x006000001504783b */ /* 0x000fe80000000200 */
[----:B------:R-:W3:Y:S03]  /*4810*/  LDSM.16.M88.4 R92, [R20+UR5+0xe000] ;  /* 0x00e00005145c783b */ /* 0x000ee60008000200 */
[C---:B-1----:R-:W-:Y:S08]  /*4820*/  HMMA.16816.F32.BF16 R32, R12.reuse, R68, R32 ;  /* 0x000000440c20723c */ /* 0x042ff00000041820 */
[C---:B------:R-:W-:Y:S08]  /*4830*/  HMMA.16816.F32.BF16 R28, R12.reuse, R70, R56 ;  /* 0x000000460c1c723c */ /* 0x040ff00000041838 */
[C---:B------:R-:W-:Y:S08]  /*4840*/  HMMA.16816.F32.BF16 R68, R12.reuse, R78, R64 ;  /* 0x0000004e0c44723c */ /* 0x040ff00000041840 */
[C---:B------:R-:W-:Y:S08]  /*4850*/  HMMA.16816.F32.BF16 R64, R12.reuse, R60, R44 ;  /* 0x0000003c0c40723c */ /* 0x040ff0000004182c */
[C---:B------:R-:W-:Y:S08]  /*4860*/  HMMA.16816.F32.BF16 R24, R12.reuse, R72, R52 ;  /* 0x000000480c18723c */ /* 0x040ff00000041834 */
[C---:B------:R-:W-:Y:S01]  /*4870*/  HMMA.16816.F32.BF16 R16, R12.reuse, R74, R48 ;  /* 0x0000004a0c10723c */ /* 0x040fe20000041830 */
[----:B------:R-:W-:Y:S07]  /*4880*/  LDSM.16.M88.4 R72, [R20+UR5+0xf800] ;  /* 0x00f800051448783b */ /* 0x000fee0008000200 */
[C---:B------:R-:W-:Y:S01]  /*4890*/  HMMA.16816.F32.BF16 R56, R12.reuse, R62, R36 ;  /* 0x0000003e0c38723c */ /* 0x040fe20000041824 */
[----:B------:R-:W1:Y:S07]  /*48a0*/  LDSM.16.M88.4 R36, [R20+UR5+0xf000] ;  /* 0x00f000051424783b */ /* 0x000e6e0008000200 */
[----:B------:R-:W-:Y:S01]  /*48b0*/  HMMA.16816.F32.BF16 R40, R12, R76, R40 ;  /* 0x0000004c0c28723c */ /* 0x000fe20000041828 */
[----:B------:R4:W-:Y:S04]  /*48c0*/  LDSM.16.M88.4 R12, [R22+0x6000] ;  /* 0x00600000160c783b */ /* 0x0009e80000000200 */
[----:B------:R-:W-:Y:S03]  /*48d0*/  LDSM.16.M88.4 R76, [R0+0xf000] ;  /* 0x00f00000004c783b */ /* 0x000fe60000000200 */
[C---:B--2---:R-:W-:Y:S08]  /*48e0*/  HMMA.16816.F32.BF16 R52, R8.reuse, R80, R32 ;  /* 0x000000500834723c */ /* 0x044ff00000041820 */
[C---:B------:R-:W-:Y:S08]  /*48f0*/  HMMA.16816.F32.BF16 R44, R8.reuse, R88, R24 ;  /* 0x00000058082c723c */ /* 0x040ff00000041818 */
[C---:B----4-:R-:W-:Y:S01]  /*4900*/  HMMA.16816.F32.BF16 R20, R8.reuse, R84, R64 ;  /* 0x000000540814723c */ /* 0x050fe20000041840 */
[----:B------:R-:W2:Y:S07]  /*4910*/  LDSM.16.M88.4 R64, [R0+0xe800] ;  /* 0x00e800000040783b */ /* 0x000eae0000000200 */
[C---:B------:R-:W-:Y:S08]  /*4920*/  HMMA.16816.F32.BF16 R32, R8.reuse, R90, R16 ;  /* 0x0000005a0820723c */ /* 0x040ff00000041810 */
[C---:B------:R-:W-:Y:S01]  /*4930*/  HMMA.16816.F32.BF16 R48, R8.reuse, R82, R28 ;  /* 0x000000520830723c */ /* 0x040fe2000004181c */
[----:B------:R-:W4:Y:S07]  /*4940*/  LDSM.16.M88.4 R80, [R0+0xe000] ;  /* 0x00e000000050783b */ /* 0x000f2e0000000200 */
[C---:B------:R-:W-:Y:S08]  /*4950*/  HMMA.16816.F32.BF16 R28, R8.reuse, R100, R40 ;  /* 0x00000064081c723c */ /* 0x040ff00000041828 */
[C---:B------:R-:W-:Y:S01]  /*4960*/  HMMA.16816.F32.BF16 R24, R8.reuse, R102, R68 ;  /* 0x000000660818723c */ /* 0x040fe20000041844 */
[----:B------:R-:W-:Y:S07]  /*4970*/  LDSM.16.M88.4 R68, [R133+0xf000] ;  /* 0x00f000008544783b */ /* 0x000fee0000000200 */
[----:B------:R-:W-:Y:S01]  /*4980*/  HMMA.16816.F32.BF16 R16, R8, R86, R56 ;  /* 0x000000560810723c */ /* 0x000fe20000041838 */
[----:B------:R5:W4:Y:S07]  /*4990*/  LDSM.16.M88.4 R84, [R0+0xf800] ;  /* 0x00f800000054783b */ /* 0x000b2e0000000200 */
[C---:B---3--:R-:W-:Y:S08]  /*49a0*/  HMMA.16816.F32.BF16 R8, R4.reuse, R92, R52 ;  /* 0x0000005c0408723c */ /* 0x048ff00000041834 */
[C---:B------:R-:W-:Y:S08]  /*49b0*/  HMMA.16816.F32.BF16 R52, R4.reuse, R96, R44 ;  /* 0x000000600434723c */ /* 0x040ff0000004182c */
[----:B------:R-:W-:Y:S01]  /*49c0*/  HMMA.16816.F32.BF16 R60, R4, R98, R32 ;  /* 0x00000062043c723c */ /* 0x000fe20000041820 */
[----:B------:R-:W-:Y:S01]  /*49d0*/  LDSM.16.M88.4 R32, [R133+0xe800] ;  /* 0x00e800008520783b */ /* 0x000fe20000000200 */
[----:B-----5:R-:W-:-:S04]  /*49e0*/  IMAD.U32 R0, RZ, RZ, UR22 ;  /* 0x00000016ff007e24 */ /* 0x020fc8000f8e00ff */
[----:B------:R-:W-:Y:S02]  /*49f0*/  IMAD R0, R0, 0x40, R116 ;  /* 0x0000004000007824 */ /* 0x000fe400078e0274 */
[C---:B------:R-:W-:Y:S08]  /*4a00*/  HMMA.16816.F32.BF16 R56, R4.reuse, R94, R48 ;  /* 0x0000005e0438723c */ /* 0x040ff00000041830 */
[C---:B-1----:R-:W-:Y:S01]  /*4a10*/  HMMA.16816.F32.BF16 R48, R4.reuse, R36, R28 ;  /* 0x000000240430723c */ /* 0x042fe2000004181c */
[----:B------:R-:W-:Y:S07]  /*4a20*/  LDSM.16.M88.4 R28, [R133+0xe000] ;  /* 0x00e00000851c783b */ /* 0x000fee0000000200 */
[C---:B------:R-:W-:Y:S08]  /*4a30*/  HMMA.16816.F32.BF16 R44, R4.reuse, R38, R24 ;  /* 0x00000026042c723c */ /* 0x040ff00000041818 */
[C---:B------:R-:W-:Y:S08]  /*4a40*/  HMMA.16816.F32.BF16 R40, R4.reuse, R72, R20 ;  /* 0x000000480428723c */ /* 0x040ff00000041814 */
[----:B------:R-:W-:Y:S01]  /*4a50*/  HMMA.16816.F32.BF16 R36, R4, R74, R16 ;  /* 0x0000004a0424723c */ /* 0x000fe20000041810 */
[----:B------:R-:W1:Y:S04]  /*4a60*/  LDSM.16.M88.4 R4, [R104+0x6000] ;  /* 0x006000006804783b */ /* 0x000e680000000200 */
[----:B------:R-:W-:Y:S03]  /*4a70*/  LDSM.16.M88.4 R72, [R2+0xe000] ;  /* 0x00e000000248783b */ /* 0x000fe60000000200 */
[C---:B--2---:R-:W-:Y:S08]  /*4a80*/  HMMA.16816.F32.BF16 R16, R12.reuse, R64, R52 ;  /* 0x000000400c10723c */ /* 0x044ff00000041834 */
[C---:B------:R-:W-:Y:S01]  /*4a90*/  HMMA.16816.F32.BF16 R60, R12.reuse, R66, R60 ;  /* 0x000000420c3c723c */ /* 0x040fe2000004183c */
[----:B------:R-:W2:Y:S07]  /*4aa0*/  LDSM.16.M88.4 R64, [R133+0xf800] ;  /* 0x00f800008540783b */ /* 0x000eae0000000200 */
[C---:B----4-:R-:W-:Y:S08]  /*4ab0*/  HMMA.16816.F32.BF16 R20, R12.reuse, R82, R56 ;  /* 0x000000520c14723c */ /* 0x050ff00000041838 */
[C---:B------:R-:W-:Y:S01]  /*4ac0*/  HMMA.16816.F32.BF16 R24, R12.reuse, R80, R8 ;  /* 0x000000500c18723c */ /* 0x040fe20000041808 */
[----:B------:R3:W4:Y:S04]  /*4ad0*/  LDSM.16.M88.4 R8, [R3+0x6000] ;  /* 0x006000000308783b */ /* 0x0007280000000200 */
[----:B------:R-:W5:Y:S03]  /*4ae0*/  LDSM.16.M88.4 R80, [R2+0xe800] ;  /* 0x00e800000250783b */ /* 0x000f660000000200 */
[C---:B------:R-:W-:Y:S08]  /*4af0*/  HMMA.16816.F32.BF16 R56, R12.reuse, R76, R48 ;  /* 0x0000004c0c38723c */ /* 0x040ff00000041830 */
[C---:B------:R-:W-:Y:S01]  /*4b00*/  HMMA.16816.F32.BF16 R52, R12.reuse, R78, R44 ;  /* 0x0000004e0c34723c */ /* 0x040fe2000004182c */
[----:B------:R-:W5:Y:S07]  /*4b10*/  LDSM.16.M88.4 R76, [R2+0xf000] ;  /* 0x00f00000024c783b */ /* 0x000f6e0000000200 */
[----:B------:R-:W-:Y:S01]  /*4b20*/  HMMA.16816.F32.BF16 R48, R12, R84, R40 ;  /* 0x000000540c30723c */ /* 0x000fe20000041828 */
[----:B---3--:R-:W-:-:S07]  /*4b30*/  MOV R3, UR26 ;  /* 0x0000001a00037c02 */ /* 0x008fce0008000f00 */
[----:B------:R-:W-:Y:S01]  /*4b40*/  HMMA.16816.F32.BF16 R44, R12, R86, R36 ;  /* 0x000000560c2c723c */ /* 0x000fe20000041824 */
[----:B------:R3:W5:Y:S01]  /*4b50*/  LDSM.16.M88.4 R84, [R2+0xf800] ;  /* 0x00f800000254783b */ /* 0x0007620000000200 */
[----:B------:R-:W-:-:S06]  /*4b60*/  DEPBAR.LE SB0, 0x0 ;  /* 0x000080000000791a */ /* 0x000fcc0000000000 */
[C---:B-1----:R-:W-:Y:S08]  /*4b70*/  HMMA.16816.F32.BF16 R40, R4.reuse, R28, R24 ;  /* 0x0000001c0428723c */ /* 0x042ff00000041818 */
[C---:B------:R-:W-:Y:S08]  /*4b80*/  HMMA.16816.F32.BF16 R36, R4.reuse, R30, R20 ;  /* 0x0000001e0424723c */ /* 0x040ff00000041814 */
[----:B------:R-:W-:Y:S01]  /*4b90*/  HMMA.16816.F32.BF16 R24, R4, R32, R16 ;  /* 0x000000200418723c */ /* 0x000fe20000041810 */
[----:B---3--:R-:W-:-:S04]  /*4ba0*/  SHF.R.U32.HI R2, RZ, 0x2, R206 ;  /* 0x00000002ff027819 */ /* 0x008fc800000116ce */
[----:B------:R-:W-:-:S03]  /*4bb0*/  LOP3.LUT R2, R2, 0x7, RZ, 0xc0, !PT ;  /* 0x0000000702027812 */ /* 0x000fc600078ec0ff */
[----:B------:R-:W-:Y:S01]  /*4bc0*/  HMMA.16816.F32.BF16 R20, R4, R34, R60 ;  /* 0x000000220414723c */ /* 0x000fe2000004183c */
[----:B------:R-:W-:-:S07]  /*4bd0*/  IADD3 R2, PT, PT, R2, UR27, R106 ;  /* 0x0000001b02027c10 */ /* 0x000fce000fffe06a */
[C---:B------:R-:W-:Y:S08]  /*4be0*/  HMMA.16816.F32.BF16 R16, R4.reuse, R68, R56 ;  /* 0x000000440410723c */ /* 0x040ff00000041838 */
[C---:B--2---:R-:W-:Y:S08]  /*4bf0*/  HMMA.16816.F32.BF16 R28, R4.reuse, R64, R48 ;  /* 0x00000040041c723c */ /* 0x044ff00000041830 */
[C---:B------:R-:W-:Y:S08]  /*4c00*/  HMMA.16816.F32.BF16 R32, R4.reuse, R66, R44 ;  /* 0x000000420420723c */ /* 0x040ff0000004182c */
[----:B------:R-:W-:Y:S01]  /*4c10*/  HMMA.16816.F32.BF16 R12, R4, R70, R52 ;  /* 0x00000046040c723c */ /* 0x000fe20000041834 */
[----:B------:R-:W-:Y:S01]  /*4c20*/  IMAD.U32 R5, RZ, RZ, UR24 ;  /* 0x00000018ff057e24 */ /* 0x000fe2000f8e00ff */
[----:B------:R-:W-:Y:S01]  /*4c30*/  IADD3 R4, PT, PT, R2, 0x1, R3 ;  /* 0x0000000102047810 */ /* 0x000fe20007ffe003 */
[----:B------:R-:W-:Y:S01]  /*4c40*/  IMAD.U32 R6, RZ, RZ, UR30 ;  /* 0x0000001eff067e24 */ /* 0x000fe2000f8e00ff */
[----:B------:R-:W-:-:S02]  /*4c50*/  IADD3 R3, PT, PT, R0, 0x1, RZ ;  /* 0x0000000100037810 */ /* 0x000fc40007ffe0ff */
[----:B------:R-:W-:Y:S02]  /*4c60*/  IADD3 R212, PT, PT, R2, UR30, -R5 ;  /* 0x0000001e02d47c10 */ /* 0x000fe4000fffe805 */
[C---:B----4-:R-:W-:Y:S01]  /*4c70*/  HMMA.16816.F32.BF16 R52, R8.reuse, R72, R40 ;  /* 0x000000480834723c */ /* 0x050fe20000041828 */
[C---:B------:R-:W-:Y:S02]  /*4c80*/  VIMNMX R213, PT, PT, R4.reuse, UR30, PT ;  /* 0x0000001e04d57c48 */ /* 0x040fe4000bfe0100 */
[----:B------:R-:W-:Y:S01]  /*4c90*/  VIADDMNMX R215, R4, 0x8, R6, PT ;  /* 0x0000000804d77846 */ /* 0x000fe20003800106 */
[C---:B------:R-:W-:Y:S01]  /*4ca0*/  VIADD R2, R212.reuse, 0x8 ;  /* 0x00000008d4027836 */ /* 0x040fe20000000000 */
[----:B------:R-:W-:Y:S02]  /*4cb0*/  ISETP.GT.AND P6, PT, R212, R3, PT ;  /* 0x00000003d400720c */ /* 0x000fe40003fc4270 */
[----:B------:R-:W-:Y:S01]  /*4cc0*/  ISETP.GE.AND P5, PT, R3, R213, PT ;  /* 0x000000d50300720c */ /* 0x000fe20003fa6270 */
[C---:B------:R-:W-:Y:S08]  /*4cd0*/  HMMA.16816.F32.BF16 R36, R8.reuse, R74, R36 ;  /* 0x0000004a0824723c */ /* 0x040ff00000041824 */
[C---:B-----5:R-:W-:Y:S08]  /*4ce0*/  HMMA.16816.F32.BF16 R24, R8.reuse, R80, R24 ;  /* 0x000000500818723c */ /* 0x060ff00000041818 */
[C---:B------:R-:W-:Y:S08]  /*4cf0*/  HMMA.16816.F32.BF16 R20, R8.reuse, R82, R20 ;  /* 0x000000520814723c */ /* 0x040ff00000041814 */
[C---:B------:R-:W-:Y:S08]  /*4d00*/  HMMA.16816.F32.BF16 R40, R8.reuse, R76, R16 ;  /* 0x0000004c0828723c */ /* 0x040ff00000041810 */
[C---:B------:R-:W-:Y:S08]  /*4d10*/  HMMA.16816.F32.BF16 R48, R8.reuse, R84, R28 ;  /* 0x000000540830723c */ /* 0x040ff0000004181c */
[C---:B------:R-:W-:Y:S08]  /*4d20*/  HMMA.16816.F32.BF16 R32, R8.reuse, R86, R32 ;  /* 0x000000560820723c */ /* 0x040ff00000041820 */
[----:B------:R-:W-:Y:S01]  /*4d30*/  HMMA.16816.F32.BF16 R44, R8, R78, R12 ;  /* 0x0000004e082c723c */ /* 0x000fe2000004180c */
[----:B------:R-:W-:Y:S01]  /*4d40*/  VIADD R12, R0, 0x8 ;  /* 0x00000008000c7836 */ /* 0x000fe20000000000 */
[----:B------:R-:W-:Y:S06]  /*4d50*/  BAR.SYNC.DEFER_BLOCKING 0x0 ;  /* 0x0000000000007b1d */ /* 0x000fec0000010000 */
[----:B------:R-:W-:-:S12]  /*4d60*/  BRA.U !UP0, `(.L_x_1311) ;  /* 0x0000000508c47547 */ /* 0x000fd8000b800000 */
        /* <DEDUP_REMOVED lines=14> */
[----:B------:R-:W-:Y:S01]  /*4e50*/  IMAD.U32 R5, RZ, RZ, UR7 ;  /* 0x00000007ff057e24 */ /* 0x000fe2000f8e00ff */
[----:B------:R-:W-:Y:S01]  /*4e60*/  UIADD3.X UR13, UPT, UPT, UR17, UR7, URZ, UP0, !UPT ;  /* 0x00000007110d7290 */ /* 0x000fe200087fe4ff */
[-C--:B------:R-:W-:Y:S01]  /*4e70*/  LEA.HI.X R11, R4, R111.reuse, R6, 0x1, P1 ;  /* 0x0000006f040b7211 */ /* 0x080fe200008f0c06 */
[----:B------:R-:W-:Y:S01]  /*4e80*/  IMAD.U32 R4, RZ, RZ, UR15 ;  /* 0x0000000fff047e24 */ /* 0x000fe2000f8e00ff */
[----:B------:R-:W-:Y:S01]  /*4e90*/  ULEA UR12, UP0, UR10, UR12, 0x5 ;  /* 0x0000000c0a0c7291 */ /* 0x000fe2000f8028ff */
[----:B------:R-:W-:Y:S02]  /*4ea0*/  LEA.HI.X R9, R7, R111, R5, 0x1, P0 ;  /* 0x0000006f07097211 */ /* 0x000fe400000f0c05 */
[----:B------:R-:W-:Y:S01]  /*4eb0*/  IMAD.U32 R7, RZ, RZ, UR13 ;  /* 0x0000000dff077e24 */ /* 0x000fe2000f8e00ff */
[----:B-1----:R-:W-:Y:S01]  /*4ec0*/  ISETP.GE.AND P3, PT, R202, UR6, PT ;  /* 0x00000006ca007c0c */ /* 0x002fe2000bf66270 */
[----:B------:R-:W-:Y:S01]  /*4ed0*/  ULEA.HI.X UR7, UR10, UR7, UR11, 0x5, UP0 ;  /* 0x000000070a077291 */ /* 0x000fe200080f2c0b */
        /* <DEDUP_REMOVED lines=90> */
.L_x_1311:
[----:B------:R-:W-:Y:S01]  /*5480*/  ISETP.GT.AND P1, PT, R2, R3, PT ;  /* 0x000000030200720c */ /* 0x000fe20003f24270 */
[----:B------:R-:W-:Y:S01]  /*5490*/  IMAD.WIDE.U32 R86, R105, -0x326172a9, RZ ;  /* 0xcd9e8d5769567825 */ /* 0x000fe200078e00ff */
[----:B------:R-:W-:Y:S01]  /*54a0*/  ISETP.GE.AND P0, PT, R3, R215, PT ;  /* 0x000000d70300720c */ /* 0x000fe20003f06270 */
[----:B------:R-:W-:Y:S01]  /*54b0*/  USHF.L.U32 UR30, UR22, 0x1, URZ ;  /* 0x00000001161e7899 */ /* 0x000fe200080006ff */
[-C--:B------:R-:W-:Y:S01]  /*54c0*/  ISETP.GT.AND P3, PT, R212, R12.reuse, PT ;  /* 0x0000000cd400720c */ /* 0x080fe20003f64270 */
[----:B------:R-:W-:Y:S01]  /*54d0*/  VIADD R3, R0, 0x9 ;  /* 0x0000000900037836 */ /* 0x000fe20000000000 */
[----:B-1----:R-:W-:Y:S01]  /*54e0*/  FSEL R5, R53, -INF , !P6 ;  /* 0xff80000035057808 */ /* 0x002fe20007000000 */
[----:B------:R-:W-:Y:S01]  /*54f0*/  IMAD.WIDE.U32 R72, R108, -0x2daee0ad, RZ ;  /* 0xd2511f536c487825 */ /* 0x000fe200078e00ff */
[----:B------:R-:W-:Y:S01]  /*5500*/  FSEL R4, R55, -INF , !P1 ;  /* 0xff80000037047808 */ /* 0x000fe20004800000 */
[----:B------:R-:W-:Y:S01]  /*5510*/  UIADD3 UR6, UPT, UPT, UR35, -0x4498517b, URZ ;  /* 0xbb67ae8523067890 */ /* 0x000fe2000fffe0ff */
[----:B------:R-:W-:Y:S01]  /*5520*/  ISETP.GT.AND P6, PT, R2, R12, PT ;  /* 0x0000000c0200720c */ /* 0x000fe20003fc4270 */
[----:B------:R-:W-:Y:S01]  /*5530*/  UIADD3 UR27, UPT, UPT, UR34, -0x61c88647, URZ ;  /* 0x9e3779b9221b7890 */ /* 0x000fe2000fffe0ff */
[----:B------:R-:W-:Y:S01]  /*5540*/  ISETP.GE.AND P2, PT, R12, R213, PT ;  /* 0x000000d50c00720c */ /* 0x000fe20003f46270 */
[----:B------:R-:W1:Y:S01]  /*5550*/  LDCU UR31, c[0x0][0x45c] ;  /* 0x00008b80ff1f77ac */ /* 0x000e620008000800 */
[----:B------:R-:W-:Y:S01]  /*5560*/  FSEL R19, R5, -INF , !P5 ;  /* 0xff80000005137808 */ /* 0x000fe20006800000 */
[----:B------:R-:W-:Y:S01]  /*5570*/  STL.64 [R1+0x58], R72 ;  /* 0x0000584801007387 */ /* 0x000fe20000100a00 */
[----:B------:R-:W-:Y:S01]  /*5580*/  FSEL R6, R36, -INF , !P3 ;  /* 0xff80000024067808 */ /* 0x000fe20005800000 */
[----:B------:R-:W-:Y:S01]  /*5590*/  UIADD3 UR26, UPT, UPT, UR34, 0x3c6ef372, URZ ;  /* 0x3c6ef372221a7890 */ /* 0x000fe2000fffe0ff */
[----:B------:R-:W-:Y:S01]  /*55a0*/  ISETP.GT.AND P5, PT, R212, R3, PT ;  /* 0x00000003d400720c */ /* 0x000fe20003fa4270 */
[----:B------:R-:W-:Y:S01]  /*55b0*/  UIADD3 UR24, UPT, UPT, UR35, 0x76cf5d0a, URZ ;  /* 0x76cf5d0a23187890 */ /* 0x000fe2000fffe0ff */
[----:B------:R-:W-:Y:S01]  /*55c0*/  FSEL R53, R4, -INF , !P0 ;  /* 0xff80000004357808 */ /* 0x000fe20004000000 */
[----:B------:R-:W-:Y:S01]  /*55d0*/  VIADD R4, R0, 0x10 ;  /* 0x0000001000047836 */ /* 0x000fe20000000000 */
[----:B------:R-:W-:Y:S01]  /*55e0*/  ISETP.GE.AND P4, PT, R12, R215, PT ;  /* 0x000000d70c00720c */ /* 0x000fe20003f86270 */
[----:B------:R-:W-:Y:S01]  /*55f0*/  VIADD R12, R0, 0x38 ;  /* 0x00000038000c7836 */ /* 0x000fe20000000000 */
[----:B------:R-:W-:Y:S01]  /*5600*/  FSEL R5, R38, -INF , !P6 ;  /* 0xff80000026057808 */ /* 0x000fe20007000000 */
[----:B------:R-:W-:Y:S01]  /*5610*/  UIADD3 UR18, UPT, UPT, UR35, 0x32370b8f, URZ ;  /* 0x32370b8f23127890 */ /* 0x000fe2000fffe0ff */
[----:B------:R-:W-:Y:S01]  /*5620*/  ISETP.GT.AND P0, PT, R2, R3, PT ;  /* 0x000000030200720c */ /* 0x000fe20003f04270 */
[----:B------:R-:W-:Y:S01]  /*5630*/  UIADD3 UR19, UPT, UPT, UR34, -0x255992d5, URZ ;  /* 0xdaa66d2b22137890 */ /* 0x000fe2000fffe0ff */
[----:B------:R-:W-:Y:S01]  /*5640*/  FSEL R36, R6, -INF , !P2 ;  /* 0xff80000006247808 */ /* 0x000fe20005000000 */
[----:B------:R-:W-:Y:S01]  /*5650*/  UIADD3 UR16, UPT, UPT, UR34, 0x78dde6e4, URZ ;  /* 0x78dde6e422107890 */ /* 0x000fe2000fffe0ff */
[----:B------:R-:W-:Y:S01]  /*5660*/  FSEL R6, R37, -INF , !P5 ;  /* 0xff80000025067808 */ /* 0x000fe20006800000 */
[----:B------:R-:W-:Y:S01]  /*5670*/  UIADD3 UR15, UPT, UPT, UR35, -0x126145ec, URZ ;  /* 0xed9eba14230f7890 */ /* 0x000fe2000fffe0ff */
[----:B------:R-:W-:Y:S01]  /*5680*/  FSEL R37, R5, -INF , !P4 ;  /* 0xff80000005257808 */ /* 0x000fe20006000000 */
[----:B------:R-:W-:Y:S01]  /*5690*/  UIADD3 UR12, UPT, UPT, UR35, -0x56f99767, URZ ;  /* 0xa9066899230c7890 */ /* 0x000fe2000fffe0ff */
[C---:B------:R-:W-:Y:S01]  /*56a0*/  ISETP.GE.AND P1, PT, R3.reuse, R213, PT ;  /* 0x000000d50300720c */ /* 0x040fe20003f26270 */
[----:B------:R-:W-:Y:S01]  /*56b0*/  UIADD3 UR13, UPT, UPT, UR34, 0x1715609d, URZ ;  /* 0x1715609d220d7890 */ /* 0x000fe2000fffe0ff */
[----:B------:R-:W-:Y:S01]  /*56c0*/  ISETP.GE.AND P3, PT, R3, R215, PT ;  /* 0x000000d70300720c */ /* 0x000fe20003f66270 */
[----:B------:R-:W-:Y:S01]  /*56d0*/  VIADD R3, R0, 0x11 ;  /* 0x0000001100037836 */ /* 0x000fe20000000000 */
[----:B------:R-:W-:Y:S01]  /*56e0*/  ISETP.GT.AND P6, PT, R212, R4, PT ;  /* 0x00000004d400720c */ /* 0x000fe20003fc4270 */
[----:B------:R-:W-:Y:S01]  /*56f0*/  UIADD3 UR7, UPT, UPT, UR34, -0x4ab325aa, URZ ;  /* 0xb54cda5622077890 */ /* 0x000fe2000fffe0ff */
[----:B------:R-:W-:-:S02]  /*5700*/  ISETP.GE.AND P2, PT, R4, R213, PT ;  /* 0x000000d50400720c */ /* 0x000fc40003f46270 */
[----:B------:R-:W-:Y:S02]  /*5710*/  ISETP.GT.AND P5, PT, R2, R4, PT ;  /* 0x000000040200720c */ /* 0x000fe40003fa4270 */
[----:B------:R-:W-:Y:S02]  /*5720*/  ISETP.GE.AND P4, PT, R4, R215, PT ;  /* 0x000000d70400720c */ /* 0x000fe40003f86270 */
[----:B------:R-:W-:Y:S02]  /*5730*/  FSEL R4, R39, -INF , !P0 ;  /* 0xff80000027047808 */ /* 0x000fe40004000000 */
[----:B------:R-:W-:Y:S02]  /*5740*/  FSEL R28, R6, -INF , !P1 ;  /* 0xff800000061c7808 */ /* 0x000fe40004800000 */
[----:B------:R-:W-:Y:S01]  /*5750*/  FSEL R29, R4, -INF , !P3 ;  /* 0xff800000041d7808 */ /* 0x000fe20005800000 */
[----:B------:R-:W-:Y:S01]  /*5760*/  VIADD R4, R0, 0x18 ;  /* 0x0000001800047836 */ /* 0x000fe20000000000 */
[----:B------:R-:W-:-:S02]  /*5770*/  FSEL R6, R24, -INF , !P6 ;  /* 0xff80000018067808 */ /* 0x000fc40007000000 */
[-C--:B------:R-:W-:Y:S02]  /*5780*/  ISETP.GT.AND P1, PT, R212, R3.reuse, PT ;  /* 0x00000003d400720c */ /* 0x080fe40003f24270 */
[----:B------:R-:W-:Y:S02]  /*5790*/  FSEL R5, R26, -INF , !P5 ;  /* 0xff8000001a057808 */ /* 0x000fe40006800000 */
[----:B------:R-:W-:Y:S02]  /*57a0*/  ISETP.GT.AND P3, PT, R2, R3, PT ;  /* 0x000000030200720c */ /* 0x000fe40003f64270 */
[----:B------:R-:W-:Y:S02]  /*57b0*/  FSEL R26, R6, -INF , !P2 ;  /* 0xff800000061a7808 */ /* 0x000fe40005000000 */
[----:B------:R-:W-:Y:S02]  /*57c0*/  FSEL R6, R25, -INF , !P1 ;  /* 0xff80000019067808 */ /* 0x000fe40004800000 */
[----:B------:R-:W-:-:S02]  /*57d0*/  FSEL R30, R5, -INF , !P4 ;  /* 0xff800000051e7808 */ /* 0x000fc40006000000 */
[C---:B------:R-:W-:Y:S02]  /*57e0*/  ISETP.GE.AND P0, PT, R3.reuse, R213, PT ;  /* 0x000000d50300720c */ /* 0x040fe40003f06270 */
[----:B------:R-:W-:Y:S01]  /*57f0*/  ISETP.GE.AND P6, PT, R3, R215, PT ;  /* 0x000000d70300720c */ /* 0x000fe20003fc6270 */
[----:B------:R-:W-:Y:S01]  /*5800*/  VIADD R3, R0, 0x19 ;  /* 0x0000001900037836 */ /* 0x000fe20000000000 */
[-C--:B------:R-:W-:Y:S02]  /*5810*/  ISETP.GT.AND P5, PT, R212, R4.reuse, PT ;  /* 0x00000004d400720c */ /* 0x080fe40003fa4270 */
[----:B------:R-:W-:Y:S02]  /*5820*/  ISETP.GE.AND P2, PT, R4, R213, PT ;  /* 0x000000d50400720c */ /* 0x000fe40003f46270 */
[----:B------:R-:W-:Y:S02]  /*5830*/  ISETP.GT.AND P4, PT, R2, R4, PT ;  /* 0x000000040200720c */ /* 0x000fe40003f84270 */
[----:B------:R-:W-:-:S02]  /*5840*/  ISETP.GE.AND P1, PT, R4, R215, PT ;  /* 0x000000d70400720c */ /* 0x000fc40003f26270 */
[----:B------:R-:W-:Y:S02]  /*5850*/  FSEL R4, R27, -INF , !P3 ;  /* 0xff8000001b047808 */ /* 0x000fe40005800000 */
[----:B------:R-:W-:Y:S02]  /*5860*/  FSEL R24, R6, -INF , !P0 ;  /* 0xff80000006187808 */ /* 0x000fe40004000000 */
[----:B------:R-:W-:Y:S01]  /*5870*/  FSEL R25, R4, -INF , !P6 ;  /* 0xff80000004197808 */ /* 0x000fe20007000000 */
[----:B------:R-:W-:Y:S01]  /*5880*/  VIADD R4, R0, 0x20 ;  /* 0x0000002000047836 */ /* 0x000fe20000000000 */
[----:B------:R-:W-:Y:S02]  /*5890*/  FSEL R6, R20, -INF , !P5 ;  /* 0xff80000014067808 */ /* 0x000fe40006800000 */
[----:B------:R-:W-:Y:S02]  /*58a0*/  ISETP.GT.AND P3, PT, R212, R3, PT ;  /* 0x00000003d400720c */ /* 0x000fe40003f64270 */
        /* <DEDUP_REMOVED lines=11> */
[----:B------:R-:W-:Y:S02]  /*5960*/  FSEL R6, R21, -INF , !P3 ;  /* 0xff80000015067808 */ /* 0x000fe40005800000 */
[----:B------:R-:W-:Y:S02]  /*5970*/  FSEL R9, R40, -INF , !P4 ;  /* 0xff80000028097808 */ /* 0x000fe40006000000 */
[----:B------:R-:W-:-:S02]  /*5980*/  FSEL R7, R42, -INF , !P1 ;  /* 0xff8000002a077808 */ /* 0x000fc40004800000 */
[----:B------:R-:W-:Y:S02]  /*5990*/  FSEL R8, R41, -INF , !P6 ;  /* 0xff80000029087808 */ /* 0x000fe40007000000 */
[C---:B------:R-:W-:Y:S02]  /*59a0*/  ISETP.GE.AND P2, PT, R4.reuse, R213, PT ;  /* 0x000000d50400720c */ /* 0x040fe40003f46270 */
[----:B------:R-:W-:Y:S01]  /*59b0*/  ISETP.GE.AND P3, PT, R4, R215, PT ;  /* 0x000000d70400720c */ /* 0x000fe20003f66270 */
[----:B------:R-:W-:Y:S01]  /*59c0*/  VIADD R4, R0, 0x29 ;  /* 0x0000002900047836 */ /* 0x000fe20000000000 */
[C---:B------:R-:W-:Y:S02]  /*59d0*/  ISETP.GE.AND P4, PT, R3.reuse, R213, PT ;  /* 0x000000d50300720c */ /* 0x040fe40003f86270 */
[----:B------:R-:W-:Y:S02]  /*59e0*/  ISETP.GT.AND P1, PT, R2, R3, PT ;  /* 0x000000030200720c */ /* 0x000fe40003f24270 */
[----:B------:R-:W-:Y:S01]  /*59f0*/  ISETP.GE.AND P6, PT, R3, R215, PT ;  /* 0x000000d70300720c */ /* 0x000fe20003fc6270 */
[----:B------:R-:W-:Y:S01]  /*5a00*/  VIADD R3, R0, 0x28 ;  /* 0x0000002800037836 */ /* 0x000fe20000000000 */
[----:B------:R-:W-:-:S02]  /*5a10*/  FSEL R11, R43, -INF , !P1 ;  /* 0xff8000002b0b7808 */ /* 0x000fc40004800000 */
[----:B------:R-:W-:Y:S01]  /*5a20*/  FSEL R21, R5, -INF , !P5 ;  /* 0xff80000005157808 */ /* 0x000fe20006800000 */
[----:B------:R-:W-:Y:S01]  /*5a30*/  VIADD R5, R0, 0x31 ;  /* 0x0000003100057836 */ /* 0x000fe20000000000 */
[----:B------:R-:W-:Y:S02]  /*5a40*/  FSEL R20, R6, -INF , !P0 ;  /* 0xff80000006147808 */ /* 0x000fe40004000000 */
[-C--:B------:R-:W-:Y:S02]  /*5a50*/  ISETP.GT.AND P1, PT, R2, R3.reuse, PT ;  /* 0x000000030200720c */ /* 0x080fe40003f24270 */
[C---:B------:R-:W-:Y:S02]  /*5a60*/  ISETP.GT.AND P5, PT, R212.reuse, R4, PT ;  /* 0x00000004d400720c */ /* 0x040fe40003fa4270 */
[----:B------:R-:W-:Y:S02]  /*5a70*/  ISETP.GT.AND P0, PT, R212, R3, PT ;  /* 0x00000003d400720c */ /* 0x000fe40003f04270 */
[----:B------:R-:W-:-:S02]  /*5a80*/  FSEL R14, R46, -INF , !P1 ;  /* 0xff8000002e0e7808 */ /* 0x000fc40004800000 */
[----:B------:R-:W-:Y:S02]  /*5a90*/  FSEL R13, R45, -INF , !P5 ;  /* 0xff8000002d0d7808 */ /* 0x000fe40006800000 */
[----:B------:R-:W-:Y:S02]  /*5aa0*/  FSEL R10, R44, -INF , !P0 ;  /* 0xff8000002c0a7808 */ /* 0x000fe40004000000 */
[C---:B------:R-:W-:Y:S02]  /*5ab0*/  ISETP.GE.AND P1, PT, R3.reuse, R213, PT ;  /* 0x000000d50300720c */ /* 0x040fe40003f26270 */
[----:B------:R-:W-:Y:S01]  /*5ac0*/  ISETP.GE.AND P5, PT, R3, R215, PT ;  /* 0x000000d70300720c */ /* 0x000fe20003fa6270 */
[----:B------:R-:W-:Y:S01]  /*5ad0*/  VIADD R3, R0, 0x30 ;  /* 0x0000003000037836 */ /* 0x000fe20000000000 */
[----:B------:R-:W-:Y:S02]  /*5ae0*/  ISETP.GT.AND P0, PT, R2, R4, PT ;  /* 0x000000040200720c */ /* 0x000fe40003f04270 */
[----:B------:R-:W-:-:S02]  /*5af0*/  FSEL R56, R9, -INF , !P2 ;  /* 0xff80000009387808 */ /* 0x000fc40005000000 */
[----:B------:R-:W-:Y:S02]  /*5b00*/  FSEL R16, R47, -INF , !P0 ;  /* 0xff8000002f107808 */ /* 0x000fe40004000000 */
[C---:B------:R-:W-:Y:S02]  /*5b10*/  ISETP.GT.AND P0, PT, R212.reuse, R3, PT ;  /* 0x00000003d400720c */ /* 0x040fe40003f04270 */
[----:B------:R-:W-:Y:S02]  /*5b20*/  FSEL R58, R7, -INF , !P3 ;  /* 0xff800000073a7808 */ /* 0x000fe40005800000 */
[----:B------:R-:W-:Y:S02]  /*5b30*/  ISETP.GT.AND P2, PT, R212, R5, PT ;  /* 0x00000005d400720c */ /* 0x000fe40003f44270 */
[----:B------:R-:W-:Y:S01]  /*5b40*/  FSEL R31, R8, -INF , !P4 ;  /* 0xff800000081f7808 */ /* 0x000fe20006000000 */
[----:B------:R-:W-:Y:S01]  /*5b50*/  VIADD R8, R0, 0x39 ;  /* 0x0000003900087836 */ /* 0x000fe20000000000 */
[----:B------:R-:W-:-:S02]  /*5b60*/  ISETP.GT.AND P3, PT, R2, R3, PT ;  /* 0x000000030200720c */ /* 0x000fc40003f64270 */
[----:B------:R-:W-:Y:S02]  /*5b70*/  ISETP.GT.AND P4, PT, R212, R12, PT ;  /* 0x0000000cd400720c */ /* 0x000fe40003f84270 */
[----:B------:R-:W-:Y:S02]  /*5b80*/  FSEL R7, R48, -INF , !P0 ;  /* 0xff80000030077808 */ /* 0x000fe40004000000 */
[----:B------:R-:W-:Y:S02]  /*5b90*/  ISETP.GT.AND P0, PT, R212, R0, PT ;  /* 0x00000000d400720c */ /* 0x000fe40003f04270 */
[----:B------:R-:W-:Y:S02]  /*5ba0*/  FSEL R15, R50, -INF , !P3 ;  /* 0xff800000320f7808 */ /* 0x000fe40005800000 */
[----:B------:R-:W-:Y:S02]  /*5bb0*/  FSEL R9, R49, -INF , !P2 ;  /* 0xff80000031097808 */ /* 0x000fe40005000000 */
[----:B------:R-:W-:-:S02]  /*5bc0*/  ISETP.GE.AND P3, PT, R4, R213, PT ;  /* 0x000000d50400720c */ /* 0x000fc40003f66270 */
[----:B------:R-:W-:Y:S02]  /*5bd0*/  ISETP.GE.AND P2, PT, R4, R215, PT ;  /* 0x000000d70400720c */ /* 0x000fe40003f46270 */
[----:B------:R-:W-:Y:S02]  /*5be0*/  FSEL R6, R32, -INF , !P4 ;  /* 0xff80000020067808 */ /* 0x000fe40006000000 */
[----:B------:R-:W-:Y:S02]  /*5bf0*/  ISETP.GE.AND P4, PT, R0, R213, PT ;  /* 0x000000d50000720c */ /* 0x000fe40003f86270 */
[----:B------:R-:W-:Y:S02]  /*5c00*/  FSEL R4, R52, -INF , !P0 ;  /* 0xff80000034047808 */ /* 0x000fe40004000000 */
[----:B------:R-:W-:Y:S02]  /*5c10*/  FSEL R57, R11, -INF , !P6 ;  /* 0xff8000000b397808 */ /* 0x000fe40007000000 */
[----:B------:R-:W-:-:S02]  /*5c20*/  FSEL R17, R4, -INF , !P4 ;  /* 0xff80000004117808 */ /* 0x000fc40006000000 */
[----:B------:R-:W-:Y:S02]  /*5c30*/  ISETP.GT.AND P0, PT, R2, R0, PT ;  /* 0x000000000200720c */ /* 0x000fe40003f04270 */
[C---:B------:R-:W-:Y:S02]  /*5c40*/  ISETP.GE.AND P6, PT, R3.reuse, R213, PT ;  /* 0x000000d50300720c */ /* 0x040fe40003fc6270 */
[----:B------:R-:W-:Y:S02]  /*5c50*/  ISETP.GE.AND P4, PT, R3, R215, PT ;  /* 0x000000d70300720c */ /* 0x000fe40003f86270 */
[----:B------:R-:W-:Y:S02]  /*5c60*/  FMNMX3.FTZ R3, R17, R19, R36, !PT ;  /* 0x0000001311037276 */ /* 0x000fe40007810024 */
[----:B------:R-:W-:Y:S02]  /*5c70*/  FSEL R4, R54, -INF , !P0 ;  /* 0xff80000036047808 */ /* 0x000fe40004000000 */
[----:B------:R-:W-:-:S02]  /*5c80*/  ISETP.GE.AND P0, PT, R0, R215, PT ;  /* 0x000000d70000720c */ /* 0x000fc40003f06270 */
[----:B------:R-:W-:Y:S02]  /*5c90*/  FMNMX3.FTZ R0, R3, R28, R26, !PT ;  /* 0x0000001c03007276 */ /* 0x000fe4000781001a */
[----:B------:R-:W-:Y:S02]  /*5ca0*/  FSEL R46, R10, -INF , !P1 ;  /* 0xff8000000a2e7808 */ /* 0x000fe40004800000 */
[----:B------:R-:W-:Y:S02]  /*5cb0*/  FMNMX3.FTZ R0, R0, R24, R22, !PT ;  /* 0x0000001800007276 */ /* 0x000fe40007810016 */
[----:B------:R-:W-:Y:S02]  /*5cc0*/  FSEL R18, R4, -INF , !P0 ;  /* 0xff80000004127808 */ /* 0x000fe40004000000 */
[----:B------:R-:W-:Y:S02]  /*5cd0*/  FMNMX3.FTZ R0, R0, R20, R56, !PT ;  /* 0x0000001400007276 */ /* 0x000fe40007810038 */
[----:B------:R-:W-:-:S02]  /*5ce0*/  FSEL R47, R13, -INF , !P3 ;  /* 0xff8000000d2f7808 */ /* 0x000fc40005800000 */
[----:B------:R-:W-:Y:S02]  /*5cf0*/  FSEL R83, R7, -INF , !P6 ;  /* 0xff80000007537808 */ /* 0x000fe40007000000 */
[-C--:B------:R-:W-:Y:S02]  /*5d00*/  ISETP.GE.AND P3, PT, R5, R213.reuse, PT ;  /* 0x000000d50500720c */ /* 0x080fe40003f66270 */
[----:B------:R-:W-:Y:S02]  /*5d10*/  ISETP.GE.AND P1, PT, R12, R213, PT ;  /* 0x000000d50c00720c */ /* 0x000fe40003f26270 */
[----:B------:R-:W-:Y:S02]  /*5d20*/  ISETP.GT.AND P6, PT, R212, R8, PT ;  /* 0x00000008d400720c */ /* 0x000fe40003fc4270 */
[----:B------:R-:W-:Y:S02]  /*5d30*/  FMNMX3.FTZ R3, R0, R31, R46, !PT ;  /* 0x0000001f00037276 */ /* 0x000fe4000781002e */
[----:B------:R-:W-:-:S02]  /*5d40*/  FMNMX3.FTZ R0, R18, R53, R37, !PT ;  /* 0x0000003512007276 */ /* 0x000fc40007810025 */
[----:B------:R-:W-:Y:S02]  /*5d50*/  FSEL R82, R9, -INF , !P3 ;  /* 0xff80000009527808 */ /* 0x000fe40005800000 */
[----:B------:R-:W-:Y:S02]  /*5d60*/  FSEL R84, R6, -INF , !P1 ;  /* 0xff80000006547808 */ /* 0x000fe40004800000 */
[----:B------:R-:W-:Y:S02]  /*5d70*/  ISETP.GE.AND P0, PT, R8, R213, PT ;  /* 0x000000d50800720c */ /* 0x000fe40003f06270 */
[----:B------:R-:W-:Y:S02]  /*5d80*/  FSEL R4, R33, -INF , !P6 ;  /* 0xff80000021047808 */ /* 0x000fe40007000000 */
[----:B------:R-:W-:Y:S02]  /*5d90*/  FMNMX3.FTZ R3, R3, R47, R83, !PT ;  /* 0x0000002f03037276 */ /* 0x000fe40007810053 */
[----:B------:R-:W-:-:S02]  /*5da0*/  FMNMX3.FTZ R0, R0, R29, R30, !PT ;  /* 0x0000001d00007276 */ /* 0x000fc4000781001e */
[----:B------:R-:W-:Y:S02]  /*5db0*/  FSEL R81, R4, -INF , !P0 ;  /* 0xff80000004517808 */ /* 0x000fe40004000000 */
[----:B------:R-:W-:Y:S02]  /*5dc0*/  FMNMX3.FTZ R3, R3, R82, R84, !PT ;  /* 0x0000005203037276 */ /* 0x000fe40007810054 */
[----:B------:R-:W-:Y:S02]  /*5dd0*/  FMNMX3.FTZ R0, R0, R25, R27, !PT ;  /* 0x0000001900007276 */ /* 0x000fe4000781001b */
[----:B------:R-:W-:Y:S02]  /*5de0*/  FMNMX.FTZ R3, R81, R3, !PT ;  /* 0x0000000351037209 */ /* 0x000fe40007810000 */
[C---:B------:R-:W-:Y:S02]  /*5df0*/  ISETP.GT.AND P3, PT, R2.reuse, R5, PT ;  /* 0x000000050200720c */ /* 0x040fe40003f64270 */
[----:B------:R-:W-:Y:S01]  /*5e00*/  ISETP.GT.AND P6, PT, R2, R12, PT ;  /* 0x0000000c0200720c */ /* 0x000fe20003fc4270 */
[----:B------:R-:W2:Y:S01]  /*5e10*/  SHFL.BFLY PT, R132, R3, 0x2, 0x1f ;  /* 0x0c401f0003847f89 */ /* 0x000ea200000e0000 */
[----:B------:R-:W-:-:S02]  /*5e20*/  FSEL R45, R14, -INF , !P5 ;  /* 0xff8000000e2d7808 */ /* 0x000fc40006800000 */
[----:B------:R-:W-:Y:S02]  /*5e30*/  FMNMX3.FTZ R0, R0, R21, R58, !PT ;  /* 0x0000001500007276 */ /* 0x000fe4000781003a */
[-C--:B------:R-:W-:Y:S02]  /*5e40*/  ISETP.GE.AND P1, PT, R5, R215.reuse, PT ;  /* 0x000000d70500720c */ /* 0x080fe40003f26270 */
[----:B------:R-:W-:Y:S02]  /*5e50*/  ISETP.GE.AND P5, PT, R12, R215, PT ;  /* 0x000000d70c00720c */ /* 0x000fe40003fa6270 */
[----:B------:R-:W-:Y:S02]  /*5e60*/  ISETP.GT.AND P0, PT, R2, R8, PT ;  /* 0x000000080200720c */ /* 0x000fe40003f04270 */
[----:B------:R-:W-:Y:S02]  /*5e70*/  FSEL R5, R51, -INF , !P3 ;  /* 0xff80000033057808 */ /* 0x000fe40005800000 */
[----:B------:R-:W-:-:S02]  /*5e80*/  FSEL R4, R34, -INF , !P6 ;  /* 0xff80000022047808 */ /* 0x000fc40007000000 */
[----:B------:R-:W-:Y:S02]  /*5e90*/  FSEL R44, R16, -INF , !P2 ;  /* 0xff800000102c7808 */ /* 0x000fe40005000000 */
[----:B------:R-:W-:Y:S02]  /*5ea0*/  FSEL R80, R15, -INF , !P4 ;  /* 0xff8000000f507808 */ /* 0x000fe40006000000 */
[----:B------:R-:W-:Y:S02]  /*5eb0*/  FMNMX3.FTZ R0, R0, R57, R45, !PT ;  /* 0x0000003900007276 */ /* 0x000fe4000781002d */
[----:B------:R-:W-:Y:S02]  /*5ec0*/  ISETP.GE.AND P3, PT, R8, R215, PT ;  /* 0x000000d70800720c */ /* 0x000fe40003f66270 */
[----:B------:R-:W-:Y:S02]  /*5ed0*/  FSEL R2, R35, -INF , !P0 ;  /* 0xff80000023027808 */ /* 0x000fe40004000000 */
[----:B------:R-:W-:-:S02]  /*5ee0*/  FSEL R88, R5, -INF , !P1 ;  /* 0xff80000005587808 */ /* 0x000fc40004800000 */
[----:B------:R-:W-:Y:S02]  /*5ef0*/  FSEL R92, R4, -INF , !P5 ;  /* 0xff800000045c7808 */ /* 0x000fe40006800000 */
[----:B------:R-:W-:Y:S02]  /*5f00*/  FMNMX3.FTZ R0, R0, R44, R80, !PT ;  /* 0x0000002c00007276 */ /* 0x000fe40007810050 */
[----:B------:R-:W-:Y:S01]  /*5f10*/  FSEL R90, R2, -INF , !P3 ;  /* 0xff800000025a7808 */ /* 0x000fe20005800000 */
[----:B------:R-:W-:Y:S01]  /*5f20*/  IMAD.U32 R2, RZ, RZ, UR30 ;  /* 0x0000001eff027e24 */ /* 0x000fe2000f8e00ff */
[----:B------:R-:W-:Y:S01]  /*5f30*/  FMNMX3.FTZ R0, R0, R88, R92, !PT ;  /* 0x0000005800007276 */ /* 0x000fe2000781005c */
[----:B------:R-:W-:Y:S01]  /*5f40*/  UIADD3 UR30, UPT, UPT, UR30, 0x1, URZ ;  /* 0x000000011e1e7890 */ /* 0x000fe2000fffe0ff */
[----:B--2---:R-:W-:Y:S02]  /*5f50*/  FMNMX.FTZ R132, R3, R132, !PT ;  /* 0x0000008403847209 */ /* 0x004fe40007810000 */
[----:B------:R-:W-:-:S02]  /*5f60*/  FMNMX.FTZ R0, R90, R0, !PT ;  /* 0x000000005a007209 */ /* 0x000fc40007810000 */
[----:B------:R-:W-:Y:S01]  /*5f70*/  LOP3.LUT R3, R107, UR34, R87, 0x96, !PT ;  /* 0x000000226b037c12 */ /* 0x000fe2000f8e9657 */
[----:B------:R-:W2:Y:S01]  /*5f80*/  SHFL.BFLY PT, R7, R132, 0x1, 0x1f ;  /* 0x0c201f0084077f89 */ /* 0x000ea200000e0000 */
[----:B------:R-:W-:Y:S02]  /*5f90*/  LOP3.LUT R2, R2, UR35, R73, 0x96, !PT ;  /* 0x0000002302027c12 */ /* 0x000fe4000f8e9649 */
[----:B------:R-:W-:Y:S01]  /*5fa0*/  LOP3.LUT R59, R109, 0x200, R110, 0xf8, !PT ;  /* 0x000002006d3b7812 */ /* 0x000fe200078ef86e */
[----:B------:R-:W3:Y:S01]  /*5fb0*/  SHFL.BFLY PT, R6, R0, 0x2, 0x1f ;  /* 0x0c401f0000067f89 */ /* 0x000ee200000e0000 */
[----:B------:R-:W-:Y:S02]  /*5fc0*/  IMAD.WIDE.U32 R70, R3, -0x2daee0ad, RZ ;  /* 0xd2511f5303467825 */ /* 0x000fe400078e00ff */
[----:B------:R-:W-:Y:S02]  /*5fd0*/  LEA R136, R59, UR5, 0x1 ;  /* 0x000000053b887c11 */ /* 0x000fe4000f8e08ff */
[----:B------:R-:W-:Y:S01]  /*5fe0*/  IMAD.WIDE.U32 R2, R2, -0x326172a9, RZ ;  /* 0xcd9e8d5702027825 */ /* 0x000fe200078e00ff */
[----:B------:R-:W-:Y:S01]  /*5ff0*/  LOP3.LUT R4, R72, UR6, R71, 0x96, !PT ;  /* 0x0000000648047c12 */ /* 0x000fe2000f8e9647 */
[----:B------:R-:W-:Y:S01]  /*6000*/  UIADD3 UR6, UPT, UPT, UR35, 0x646e171e, URZ ;  /* 0x646e171e23067890 */ /* 0x000fe2000fffe0ff */
[----:B------:R-:W-:Y:S02]  /*6010*/  STL.64 [R1+0x50], R70 ;  /* 0x0000504601007387 */ /* 0x000fe40000100a00 */
[----:B------:R-:W-:Y:S01]  /*6020*/  LOP3.LUT R5, R86, UR27, R3, 0x96, !PT ;  /* 0x0000001b56057c12 */ /* 0x000fe2000f8e9603 */
[----:B------:R-:W-:Y:S01]  /*6030*/  IMAD.WIDE.U32 R68, R4, -0x326172a9, RZ ;  /* 0xcd9e8d5704447825 */ /* 0x000fe200078e00ff */
[----:B------:R-:W-:Y:S03]  /*6040*/  STL [R1+0xd4], R59 ;  /* 0x0000d43b01007387 */ /* 0x000fe60000100800 */
[----:B------:R-:W-:Y:S01]  /*6050*/  IMAD.WIDE.U32 R4, R5, -0x2daee0ad, RZ ;  /* 0xd2511f5305047825 */ /* 0x000fe200078e00ff */
[----:B--2---:R-:W-:-:S02]  /*6060*/  FMNMX.FTZ R132, R132, R7, !PT ;  /* 0x0000000784847209 */ /* 0x004fc40007810000 */
[----:B---3--:R-:W-:-:S03]  /*6070*/  FMNMX.FTZ R8, R0, R6, !PT ;  /* 0x0000000600087209 */ /* 0x008fc60007810000 */
[----:B-1----:R-:W-:Y:S01]  /*6080*/  FMUL.FTZ R0, R132, UR31 ;  /* 0x0000001f84007c20 */ /* 0x002fe20008410000 */
[----:B------:R-:W-:Y:S02]  /*6090*/  LOP3.LUT R6, R2, UR26, R69, 0x96, !PT ;  /* 0x0000001a02067c12 */ /* 0x000fe4000f8e9645 */
[----:B------:R-:W-:Y:S01]  /*60a0*/  LOP3.LUT R2, R70, UR24, R5, 0x96, !PT ;  /* 0x0000001846027c12 */ /* 0x000fe2000f8e9605 */
[----:B------:R-:W1:Y:S01]  /*60b0*/  SHFL.BFLY PT, R14, R8, 0x1, 0x1f ;  /* 0x0c201f00080e7f89 */ /* 0x000e6200000e0000 */
[----:B------:R-:W-:Y:S01]  /*60c0*/  FSETP.NEU.FTZ.AND P0, PT, R132, -INF , PT ;  /* 0xff8000008400780b */ /* 0x000fe20003f1d000 */
[----:B------:R-:W-:-:S04]  /*60d0*/  IMAD.WIDE.U32 R6, R6, -0x2daee0ad, RZ ;  /* 0xd2511f5306067825 */ /* 0x000fc800078e00ff */
[----:B------:R-:W-:Y:S01]  /*60e0*/  IMAD.WIDE.U32 R2, R2, -0x326172a9, RZ ;  /* 0xcd9e8d5702027825 */ /* 0x000fe200078e00ff */
[----:B------:R-:W-:Y:S02]  /*60f0*/  LOP3.LUT R10, R4, UR18, R7, 0x96, !PT ;  /* 0x00000012040a7c12 */ /* 0x000fe4000f8e9607 */
[----:B------:R-:W-:Y:S02]  /*6100*/  FSEL R4, R0, RZ, P0 ;  /* 0x000000ff00047208 */ /* 0x000fe40000000000 */
[----:B------:R-:W-:Y:S01]  /*6110*/  LOP3.LUT R12, R68, UR19, R3, 0x96, !PT ;  /* 0x00000013440c7c12 */ /* 0x000fe2000f8e9603 */
[----:B------:R-:W-:-:S04]  /*6120*/  IMAD.WIDE.U32 R10, R10, -0x326172a9, RZ ;  /* 0xcd9e8d570a0a7825 */ /* 0x000fc800078e00ff */
[--C-:B------:R-:W-:Y:S01]  /*6130*/  FFMA.FTZ R0, R17, UR31, -R4.reuse ;  /* 0x0000001f11007c23 */ /* 0x100fe20008010804 */
[----:B------:R-:W-:Y:S01]  /*6140*/  FFMA.FTZ R5, R19, UR31, -R4 ;  /* 0x0000001f13057c23 */ /* 0x000fe20008010804 */
[----:B------:R-:W-:Y:S01]  /*6150*/  IMAD.WIDE.U32 R12, R12, -0x2daee0ad, RZ ;  /* 0xd2511f530c0c7825 */ /* 0x000fe200078e00ff */
[----:B------:R-:W-:-:S03]  /*6160*/  LOP3.LUT R9, R2, UR16, R11, 0x96, !PT ;  /* 0x0000001002097c12 */ /* 0x000fc6000f8e960b */
[--C-:B------:R-:W-:Y:S01]  /*6170*/  FFMA.FTZ R2, R36, UR31, -R4.reuse ;  /* 0x0000001f24027c23 */ /* 0x100fe20008010804 */
[----:B------:R2:W-:Y:S01]  /*6180*/  MUFU.EX2 R141, R0 ;  /* 0x00000000008d7308 */ /* 0x0005e20000000800 */
[--C-:B------:R-:W-:Y:S01]  /*6190*/  FFMA.FTZ R11, R24, UR31, -R4.reuse ;  /* 0x0000001f180b7c23 */ /* 0x100fe20008010804 */
[----:B------:R-:W-:Y:S02]  /*61a0*/  LOP3.LUT R6, R6, UR15, R13, 0x96, !PT ;  /* 0x0000000f06067c12 */ /* 0x000fe4000f8e960d */
[----:B------:R3:W-:Y:S01]  /*61b0*/  MUFU.EX2 R143, R2 ;  /* 0x00000002008f7308 */ /* 0x0007e20000000800 */
[----:B-1----:R-:W-:Y:S01]  /*61c0*/  FMNMX.FTZ R3, R8, R14, !PT ;  /* 0x0000000e08037209 */ /* 0x002fe20007810000 */
[----:B------:R-:W-:Y:S02]  /*61d0*/  IMAD.WIDE.U32 R8, R9, -0x2daee0ad, RZ ;  /* 0xd2511f5309087825 */ /* 0x000fe400078e00ff */
[----:B------:R1:W-:Y:S01]  /*61e0*/  MUFU.EX2 R140, R5 ;  /* 0x00000005008c7308 */ /* 0x0003e20000000800 */
[----:B------:R-:W-:Y:S01]  /*61f0*/  FSETP.NEU.FTZ.AND P0, PT, R3, -INF , PT ;  /* 0xff8000000300780b */ /* 0x000fe20003f1d000 */
[----:B------:R-:W-:Y:S01]  /*6200*/  IMAD.WIDE.U32 R6, R6, -0x326172a9, RZ ;  /* 0xcd9e8d5706067825 */ /* 0x000fe200078e00ff */
[----:B------:R-:W-:Y:S01]  /*6210*/  LOP3.LUT R12, R12, UR12, R9, 0x96, !PT ;  /* 0x0000000c0c0c7c12 */ /* 0x000fe2000f8e9609 */
[----:B------:R-:W-:Y:S02]  /*6220*/  MUFU.EX2 R160, R11 ;  /* 0x0000000b00a07308 */ /* 0x000fe40000000800 */
[----:B--2---:R-:W-:Y:S01]  /*6230*/  FFMA.FTZ R0, R28, UR31, -R4 ;  /* 0x0000001f1c007c23 */ /* 0x004fe20008010804 */
[----:B------:R-:W-:Y:S01]  /*6240*/  LOP3.LUT R10, R10, UR13, R7, 0x96, !PT ;  /* 0x0000000d0a0a7c12 */ /* 0x000fe2000f8e9607 */
[----:B------:R-:W-:-:S04]  /*6250*/  IMAD.WIDE.U32 R64, R12, -0x326172a9, RZ ;  /* 0xcd9e8d570c407825 */ /* 0x000fc800078e00ff */
[----:B------:R-:W-:Y:S01]  /*6260*/  FFMA.FTZ R7, R22, UR31, -R4 ;  /* 0x0000001f16077c23 */ /* 0x000fe20008010804 */
[----:B---3--:R-:W-:Y:S01]  /*6270*/  FMUL.FTZ R2, R3, UR31 ;  /* 0x0000001f03027c20 */ /* 0x008fe20008410000 */
[----:B------:R2:W3:Y:S01]  /*6280*/  MUFU.EX2 R145, R0 ;  /* 0x0000000000917308 */ /* 0x0004e20000000800 */
[----:B------:R-:W-:Y:S01]  /*6290*/  IMAD.WIDE.U32 R66, R10, -0x2daee0ad, RZ ;  /* 0xd2511f530a427825 */ /* 0x000fe200078e00ff */
[----:B------:R-:W-:-:S03]  /*62a0*/  PRMT R99, R64, 0x7773, RZ ;  /* 0x0000777340637816 */ /* 0x000fc600000000ff */
[----:B-1----:R-:W-:Y:S01]  /*62b0*/  FFMA.FTZ R5, R26, UR31, -R4 ;  /* 0x0000001f1a057c23 */ /* 0x002fe20008010804 */
[----:B------:R-:W-:Y:S01]  /*62c0*/  FSEL R2, R2, RZ, P0 ;  /* 0x000000ff02027208 */ /* 0x000fe20000000000 */
[----:B------:R1:W-:Y:S01]  /*62d0*/  MUFU.EX2 R161, R7 ;  /* 0x0000000700a17308 */ /* 0x0003e20000000800 */
[----:B------:R-:W4:Y:S01]  /*62e0*/  LDC R10, c[0x0][0x4f8] ;  /* 0x00013e00ff0a7b82 */ /* 0x000f220000000800 */
[----:B------:R-:W-:Y:S01]  /*62f0*/  IMAD.IADD R28, R119, 0x1, R136 ;  /* 0x00000001771c7824 */ /* 0x000fe200078e0288 */
[C---:B------:R-:W-:Y:S01]  /*6300*/  PRMT R103, R64.reuse, 0x7772, RZ ;  /* 0x0000777240677816 */ /* 0x040fe200000000ff */
[----:B------:R5:W-:Y:S01]  /*6310*/  MUFU.EX2 R178, R5 ;  /* 0x0000000500b27308 */ /* 0x000be20000000800 */
[--C-:B------:R-:W-:Y:S01]  /*6320*/  FFMA.FTZ R9, R29, UR31, -R2.reuse ;  /* 0x0000001f1d097c23 */ /* 0x100fe20008010802 */
[----:B------:R-:W-:Y:S01]  /*6330*/  PRMT R98, R64, 0x7771, RZ ;  /* 0x0000777140627816 */ /* 0x000fe200000000ff */
[----:B------:R-:W-:Y:S01]  /*6340*/  LDSM.16.MT88.4 R40, [R28+0x10800] ;  /* 0x010800001c28783b */ /* 0x000fe20000004200 */
[----:B------:R-:W-:Y:S01]  /*6350*/  PRMT R118, R66, 0x7772, RZ ;  /* 0x0000777242767816 */ /* 0x000fe200000000ff */
[--C-:B--2---:R-:W-:Y:S01]  /*6360*/  FFMA.FTZ R0, R18, UR31, -R2.reuse ;  /* 0x0000001f12007c23 */ /* 0x104fe20008010802 */
[----:B------:R2:W-:Y:S01]  /*6370*/  MUFU.EX2 R144, R9 ;  /* 0x0000000900907308 */ /* 0x0005e20000000800 */
[C---:B------:R-:W-:Y:S01]  /*6380*/  PRMT R117, R66.reuse, 0x7773, RZ ;  /* 0x0000777342757816 */ /* 0x040fe200000000ff */
[----:B------:R-:W-:Y:S01]  /*6390*/  LDSM.16.MT88.4 R32, [R28+0x14000] ;  /* 0x014000001c20783b */ /* 0x000fe20000004200 */
[----:B------:R-:W-:Y:S01]  /*63a0*/  PRMT R102, R66, 0x7771, RZ ;  /* 0x0000777142667816 */ /* 0x000fe200000000ff */
[----:B------:R3:W-:Y:S01]  /*63b0*/  MUFU.EX2 R138, R0 ;  /* 0x00000000008a7308 */ /* 0x0007e20000000800 */
[--C-:B-1----:R-:W-:Y:S01]  /*63c0*/  FFMA.FTZ R7, R25, UR31, -R2.reuse ;  /* 0x0000001f19077c23 */ /* 0x102fe20008010802 */
[----:B------:R-:W-:Y:S01]  /*63d0*/  LDSM.16.MT88.4 R48, [R28+0x16800] ;  /* 0x016800001c30783b */ /* 0x000fe20000004200 */
[----:B-----5:R-:W-:-:S02]  /*63e0*/  FFMA.FTZ R5, R53, UR31, -R2 ;  /* 0x0000001f35057c23 */ /* 0x020fc40008010802 */
[----:B------:R1:W-:Y:S01]  /*63f0*/  MUFU.EX2 R162, R7 ;  /* 0x0000000700a27308 */ /* 0x0003e20000000800 */
[----:B------:R-:W-:Y:S03]  /*6400*/  LDSM.16.MT88.4 R52, [R28+0x16000] ;  /* 0x016000001c34783b */ /* 0x000fe60000004200 */
[----:B------:R5:W-:Y:S01]  /*6410*/  MUFU.EX2 R137, R5 ;  /* 0x0000000500897308 */ /* 0x000be20000000800 */
[----:B--2---:R-:W-:Y:S01]  /*6420*/  LOP3.LUT R9, R8, UR6, R67, 0x96, !PT ;  /* 0x0000000608097c12 */ /* 0x004fe2000f8e9643 */
[--C-:B------:R-:W-:Y:S01]  /*6430*/  FFMA.FTZ R8, R27, UR31, -R2.reuse ;  /* 0x0000001f1b087c23 */ /* 0x100fe20008010802 */
[----:B------:R-:W-:Y:S01]  /*6440*/  LDSM.16.MT88.4 R152, [R28+0x11800] ;  /* 0x011800001c98783b */ /* 0x000fe20000004200 */
[----:B---3--:R-:W-:Y:S02]  /*6450*/  FFMA.FTZ R0, R37, UR31, -R2 ;  /* 0x0000001f25007c23 */ /* 0x008fe40008010802 */
[----:B------:R-:W-:Y:S01]  /*6460*/  MUFU.EX2 R163, R8 ;  /* 0x0000000800a37308 */ /* 0x000fe20000000800 */
[----:B------:R-:W-:Y:S01]  /*6470*/  LOP3.LUT R116, R9, 0xff, RZ, 0xc0, !PT ;  /* 0x000000ff09747812 */ /* 0x000fe200078ec0ff */
[----:B------:R-:W-:Y:S01]  /*6480*/  LDSM.16.MT88.4 R24, [R28+0x12000] ;  /* 0x012000001c18783b */ /* 0x000fe20000004200 */
[----:B------:R-:W-:Y:S01]  /*6490*/  SHF.R.U32.HI R107, RZ, 0x18, R9 ;  /* 0x00000018ff6b7819 */ /* 0x000fe20000011609 */
[----:B------:R2:W3:Y:S01]  /*64a0*/  MUFU.EX2 R142, R0 ;  /* 0x00000000008e7308 */ /* 0x0004e20000000800 */
[----:B-1----:R-:W-:Y:S01]  /*64b0*/  F2FP.BF16.F32.PACK_AB R7, R145, R143 ;  /* 0x0000008f9107723e */ /* 0x002fe200000010ff */
[----:B------:R-:W-:Y:S01]  /*64c0*/  LDSM.16.MT88.4 R36, [R28+0x12800] ;  /* 0x012800001c24783b */ /* 0x000fe20000004200 */
[----:B-----5:R-:W-:-:S02]  /*64d0*/  LOP3.LUT R5, R6, UR7, R65, 0x96, !PT ;  /* 0x0000000706057c12 */ /* 0x020fc4000f8e9641 */
[----:B------:R-:W-:Y:S01]  /*64e0*/  F2FP.BF16.F32.PACK_AB R6, R140, R141 ;  /* 0x0000008d8c06723e */ /* 0x000fe200000010ff */
[----:B------:R-:W-:Y:S01]  /*64f0*/  LDSM.16.MT88.4 R112, [R28+0x17800] ;  /* 0x017800001c70783b */ /* 0x000fe20000004200 */
[C---:B------:R-:W-:Y:S02]  /*6500*/  PRMT R214, R7.reuse, 0x7610, R214 ;  /* 0x0000761007d67816 */ /* 0x040fe400000000d6 */
[C---:B------:R-:W-:Y:S02]  /*6510*/  PRMT R203, R6.reuse, 0x7610, R203 ;  /* 0x0000761006cb7816 */ /* 0x040fe400000000cb */
[----:B------:R-:W-:Y:S01]  /*6520*/  PRMT R199, R6, 0x7632, R199 ;  /* 0x0000763206c77816 */ /* 0x000fe200000000c7 */
[----:B------:R-:W-:Y:S01]  /*6530*/  FFMA.FTZ R6, R20, UR31, -R4 ;  /* 0x0000001f14067c23 */ /* 0x000fe20008010804 */
[--C-:B--2---:R-:W-:Y:S01]  /*6540*/  FFMA.FTZ R0, R30, UR31, -R2.reuse ;  /* 0x0000001f1e007c23 */ /* 0x104fe20008010802 */
[----:B------:R-:W-:Y:S01]  /*6550*/  PRMT R209, R7, 0x7632, R209 ;  /* 0x0000763207d17816 */ /* 0x000fe200000000d1 */
[----:B------:R-:W-:Y:S01]  /*6560*/  FFMA.FTZ R7, R21, UR31, -R2 ;  /* 0x0000001f15077c23 */ /* 0x000fe20008010802 */
[----:B------:R3:W-:Y:S01]  /*6570*/  MUFU.EX2 R123, R6 ;  /* 0x00000006007b7308 */ /* 0x0007e20000000800 */
[C---:B------:R-:W-:Y:S01]  /*6580*/  LOP3.LUT R101, R5.reuse, 0xff, RZ, 0xc0, !PT ;  /* 0x000000ff05657812 */ /* 0x040fe200078ec0ff */
[----:B------:R-:W1:Y:S01]  /*6590*/  LDSM.16.MT88.4 R20, [R28+0x10000] ;  /* 0x010000001c14783b */ /* 0x000e620000004200 */
[----:B------:R-:W-:Y:S01]  /*65a0*/  PRMT R8, R5, 0x7632, R8 ;  /* 0x0000763205087816 */ /* 0x000fe20000000008 */
[----:B------:R2:W5:Y:S01]  /*65b0*/  MUFU.EX2 R148, R0 ;  /* 0x0000000000947308 */ /* 0x0005620000000800 */
[----:B------:R-:W-:-:S02]  /*65c0*/  SHF.R.U32.HI R105, RZ, 0x18, R5 ;  /* 0x00000018ff697819 */ /* 0x000fc40000011605 */
[----:B------:R-:W-:Y:S01]  /*65d0*/  LOP3.LUT R104, R8, 0xff, RZ, 0xc0, !PT ;  /* 0x000000ff08687812 */ /* 0x000fe200078ec0ff */
[----:B------:R4:W1:Y:S01]  /*65e0*/  MUFU.EX2 R172, R7 ;  /* 0x0000000700ac7308 */ /* 0x0008620000000800 */
[----:B------:R-:W-:Y:S02]  /*65f0*/  PRMT R8, R214, 0x5410, R209 ;  /* 0x00005410d6087816 */ /* 0x000fe400000000d1 */
[----:B---3--:R-:W-:Y:S02]  /*6600*/  F2FP.BF16.F32.PACK_AB R6, R144, R142 ;  /* 0x0000008e9006723e */ /* 0x008fe400000010ff */
[----:B--2---:R-:W-:Y:S02]  /*6610*/  F2FP.BF16.F32.PACK_AB R0, R137, R138 ;  /* 0x0000008a8900723e */ /* 0x004fe400000010ff */
[----:B------:R-:W-:Y:S02]  /*6620*/  PRMT R222, R6, 0x7632, R222 ;  /* 0x0000763206de7816 */ /* 0x000fe400000000de */
[----:B------:R-:W-:-:S02]  /*6630*/  PRMT R208, R0, 0x7610, R208 ;  /* 0x0000761000d07816 */ /* 0x000fc400000000d0 */
[----:B------:R-:W-:Y:S02]  /*6640*/  PRMT R207, R0, 0x7632, R207 ;  /* 0x0000763200cf7816 */ /* 0x000fe400000000cf */
[----:B------:R-:W-:Y:S02]  /*6650*/  PRMT R218, R6, 0x7610, R218 ;  /* 0x0000761006da7816 */ /* 0x000fe400000000da */
[----:B------:R-:W-:Y:S02]  /*6660*/  F2FP.BF16.F32.PACK_AB R0, R160, R178 ;  /* 0x000000b2a000723e */ /* 0x000fe400000010ff */
[----:B-----5:R-:W-:Y:S02]  /*6670*/  F2FP.BF16.F32.PACK_AB R6, R162, R148 ;  /* 0x00000094a206723e */ /* 0x020fe400000010ff */
[----:B----4-:R-:W-:Y:S02]  /*6680*/  LOP3.LUT R7, R5, 0xffff, RZ, 0xc0, !PT ;  /* 0x0000ffff05077812 */ /* 0x010fe400078ec0ff */
[----:B------:R-:W-:-:S02]  /*6690*/  PRMT R216, R0, 0x7610, R216 ;  /* 0x0000761000d87816 */ /* 0x000fc400000000d8 */
[----:B------:R-:W-:Y:S02]  /*66a0*/  PRMT R210, R0, 0x7632, R210 ;  /* 0x0000763200d27816 */ /* 0x000fe400000000d2 */
[C---:B------:R-:W-:Y:S02]  /*66b0*/  PRMT R224, R6.reuse, 0x7610, R224 ;  /* 0x0000761006e07816 */ /* 0x040fe400000000e0 */
[----:B------:R-:W-:Y:S02]  /*66c0*/  PRMT R221, R6, 0x7632, R221 ;  /* 0x0000763206dd7816 */ /* 0x000fe400000000dd */
[----:B------:R-:W-:Y:S02]  /*66d0*/  F2FP.BF16.F32.PACK_AB R0, R123, R161 ;  /* 0x000000a17b00723e */ /* 0x000fe400000010ff */
[----:B------:R-:W-:Y:S02]  /*66e0*/  LOP3.LUT R6, R10, 0xff, RZ, 0xc0, !PT ;  /* 0x000000ff0a067812 */ /* 0x000fe400078ec0ff */
[----:B------:R-:W-:-:S02]  /*66f0*/  SHF.R.U32.HI R100, RZ, 0x8, R7 ;  /* 0x00000008ff647819 */ /* 0x000fc40000011607 */
[C---:B------:R-:W-:Y:S02]  /*6700*/  PRMT R223, R0.reuse, 0x7610, R223 ;  /* 0x0000761000df7816 */ /* 0x040fe400000000df */
[----:B------:R-:W-:Y:S01]  /*6710*/  PRMT R220, R0, 0x7632, R220 ;  /* 0x0000763200dc7816 */ /* 0x000fe200000000dc */
[----:B------:R-:W-:Y:S01]  /*6720*/  IMAD R0, R6, 0x10000, R6 ;  /* 0x0001000006007824 */ /* 0x000fe200078e0206 */
[----:B-1----:R-:W-:Y:S02]  /*6730*/  F2FP.BF16.F32.PACK_AB R6, R172, R163 ;  /* 0x000000a3ac06723e */ /* 0x002fe400000010ff */
[----:B------:R-:W-:Y:S02]  /*6740*/  PRMT R5, R101, 0x5410, R100 ;  /* 0x0000541065057816 */ /* 0x000fe40000000064 */
[C---:B------:R-:W-:Y:S02]  /*6750*/  PRMT R219, R6.reuse, 0x7610, R219 ;  /* 0x0000761006db7816 */ /* 0x040fe400000000db */
[----:B------:R-:W-:-:S02]  /*6760*/  PRMT R217, R6, 0x7632, R217 ;  /* 0x0000763206d97816 */ /* 0x000fc400000000d9 */
[----:B------:R-:W-:Y:S02]  /*6770*/  HSET2.LE.AND R5, R5, R0, PT ;  /* 0x0000000005057233 */ /* 0x000fe40003803000 */
[----:B------:R-:W-:Y:S02]  /*6780*/  PRMT R6, R104, 0x5410, R105 ;  /* 0x0000541068067816 */ /* 0x000fe40000000069 */
[----:B------:R-:W-:-:S03]  /*6790*/  PRMT R7, R203, 0x5410, R199 ;  /* 0x00005410cb077816 */ /* 0x000fc600000000c7 */
[----:B------:R-:W-:Y:S02]  /*67a0*/  HSET2.LE.AND R6, R6, R0, PT ;  /* 0x0000000006067233 */ /* 0x000fe40003803000 */
[----:B------:R-:W-:Y:S02]  /*67b0*/  LOP3.LUT R12, R7, R5, RZ, 0xc0, !PT ;  /* 0x00000005070c7212 */ /* 0x000fe400078ec0ff */
[----:B------:R-:W-:Y:S02]  /*67c0*/  PRMT R5, R208, 0x5410, R207 ;  /* 0x00005410d0057816 */ /* 0x000fe400000000cf */
[----:B------:R-:W-:Y:S02]  /*67d0*/  PRMT R7, R103, 0x5410, R99 ;  /* 0x0000541067077816 */ /* 0x000fe40000000063 */
[----:B------:R-:W-:Y:S01]  /*67e0*/  LOP3.LUT R13, R5, R6, RZ, 0xc0, !PT ;  /* 0x00000006050d7212 */ /* 0x000fe200078ec0ff */
[----:B------:R-:W-:Y:S01]  /*67f0*/  IMAD.MOV.U32 R5, RZ, RZ, R64 ;  /* 0x000000ffff057224 */ /* 0x000fe200078e0040 */
[----:B------:R-:W-:-:S02]  /*6800*/  LOP3.LUT R6, R9, 0xffff, RZ, 0xc0, !PT ;  /* 0x0000ffff09067812 */ /* 0x000fc400078ec0ff */
[----:B------:R-:W-:Y:S02]  /*6810*/  LOP3.LUT R7, R7, 0xff00ff, RZ, 0xc0, !PT ;  /* 0x00ff00ff07077812 */ /* 0x000fe400078ec0ff */
[----:B------:R-:W-:Y:S02]  /*6820*/  LOP3.LUT R5, R5, 0xff, RZ, 0xc0, !PT ;  /* 0x000000ff05057812 */ /* 0x000fe400078ec0ff */
[----:B------:R-:W-:Y:S02]  /*6830*/  SHF.R.U32.HI R139, RZ, 0x8, R6 ;  /* 0x00000008ff8b7819 */ /* 0x000fe40000011606 */
[----:B------:R-:W-:Y:S02]  /*6840*/  PRMT R5, R5, 0x5410, R98 ;  /* 0x0000541005057816 */ /* 0x000fe40000000062 */
[----:B------:R-:W-:Y:S02]  /*6850*/  HSET2.LE.AND R6, R7, R0, PT ;  /* 0x0000000007067233 */ /* 0x000fe40003803000 */
[----:B------:R-:W-:-:S02]  /*6860*/  PRMT R7, R116, 0x5410, R139 ;  /* 0x0000541074077816 */ /* 0x000fc4000000008b */
[----:B------:R-:W-:-:S03]  /*6870*/  HSET2.LE.AND R5, R5, R0, PT ;  /* 0x0000000005057233 */ /* 0x000fc60003803000 */
[----:B------:R-:W-:Y:S02]  /*6880*/  HSET2.LE.AND R7, R7, R0, PT ;  /* 0x0000000007077233 */ /* 0x000fe40003803000 */
[----:B------:R-:W-:Y:S02]  /*6890*/  LOP3.LUT R14, R8, R5, RZ, 0xc0, !PT ;  /* 0x00000005080e7212 */ /* 0x000fe400078ec0ff */
[----:B------:R-:W-:-:S04]  /*68a0*/  PRMT R5, R218, 0x5410, R222 ;  /* 0x00005410da057816 */ /* 0x000fc800000000de */
[----:B------:R-:W-:Y:S02]  /*68b0*/  LOP3.LUT R15, R5, R6, RZ, 0xc0, !PT ;  /* 0x00000006050f7212 */ /* 0x000fe400078ec0ff */
[----:B------:R-:W-:Y:S02]  /*68c0*/  PRMT R5, R216, 0x5410, R210 ;  /* 0x00005410d8057816 */ /* 0x000fe400000000d2 */
[----:B------:R-:W-:Y:S02]  /*68d0*/  PRMT R6, R9, 0x7632, R6 ;  /* 0x0000763209067816 */ /* 0x000fe40000000006 */
[----:B------:R-:W-:Y:S01]  /*68e0*/  LOP3.LUT R8, R5, R7, RZ, 0xc0, !PT ;  /* 0x0000000705087212 */ /* 0x000fe200078ec0ff */
[----:B------:R-:W-:Y:S01]  /*68f0*/  IMAD.MOV.U32 R5, RZ, RZ, R66 ;  /* 0x000000ffff057224 */ /* 0x000fe200078e0042 */
[----:B------:R-:W-:Y:S01]  /*6900*/  LOP3.LUT R106, R6, 0xff, RZ, 0xc0, !PT ;  /* 0x000000ff066a7812 */ /* 0x000fe200078ec0ff */
[----:B------:R-:W-:Y:S01]  /*6910*/  HMMA.16816.F32.BF16 R16, R12, R20, RZ ;  /* 0x000000140c10723c */ /* 0x000fe200000418ff */
[----:B------:R-:W-:-:S02]  /*6920*/  PRMT R6, R118, 0x5410, R117 ;  /* 0x0000541076067816 */ /* 0x000fc40000000075 */
[----:B------:R-:W-:Y:S02]  /*6930*/  LOP3.LUT R7, R5, 0xff, RZ, 0xc0, !PT ;  /* 0x000000ff05077812 */ /* 0x000fe400078ec0ff */
[----:B------:R-:W-:Y:S02]  /*6940*/  PRMT R5, R106, 0x5410, R107 ;  /* 0x000054106a057816 */ /* 0x000fe4000000006b */
[----:B------:R-:W-:Y:S01]  /*6950*/  LOP3.LUT R10, R6, 0xff00ff, RZ, 0xc0, !PT ;  /* 0x00ff00ff060a7812 */ /* 0x000fe200078ec0ff */
[----:B------:R-:W-:Y:S01]  /*6960*/  HMMA.16816.F32.BF16 R20, R12, R22, RZ ;  /* 0x000000160c14723c */ /* 0x000fe200000418ff */
[----:B------:R-:W-:Y:S02]  /*6970*/  PRMT R6, R7, 0x5410, R102 ;  /* 0x0000541007067816 */ /* 0x000fe40000000066 */
[----:B------:R-:W-:Y:S02]  /*6980*/  HSET2.LE.AND R5, R5, R0, PT ;  /* 0x0000000005057233 */ /* 0x000fe40003803000 */
[----:B------:R-:W-:-:S02]  /*6990*/  PRMT R7, R224, 0x5410, R221 ;  /* 0x00005410e0077816 */ /* 0x000fc400000000dd */
[--C-:B------:R-:W-:Y:S02]  /*69a0*/  HSET2.LE.AND R6, R6, R0.reuse, PT ;  /* 0x0000000006067233 */ /* 0x100fe40003803000 */
[----:B------:R-:W-:Y:S02]  /*69b0*/  LOP3.LUT R9, R7, R5, RZ, 0xc0, !PT ;  /* 0x0000000507097212 */ /* 0x000fe400078ec0ff */
[----:B------:R-:W-:Y:S02]  /*69c0*/  PRMT R7, R223, 0x5410, R220 ;  /* 0x00005410df077816 */ /* 0x000fe400000000dc */
[----:B------:R-:W-:Y:S02]  /*69d0*/  HSET2.LE.AND R5, R10, R0, PT ;  /* 0x000000000a057233 */ /* 0x000fe40003803000 */
[----:B------:R-:W-:Y:S02]  /*69e0*/  LOP3.LUT R10, R7, R6, RZ, 0xc0, !PT ;  /* 0x00000006070a7212 */ /* 0x000fe400078ec0ff */
[----:B------:R-:W-:-:S04]  /*69f0*/  PRMT R6, R219, 0x5410, R217 ;  /* 0x00005410db067816 */ /* 0x000fc800000000d9 */
[----:B------:R-:W-:Y:S01]  /*6a00*/  LOP3.LUT R11, R6, R5, RZ, 0xc0, !PT ;  /* 0x00000005060b7212 */ /* 0x000fe200078ec0ff */
[----:B------:R-:W-:-:S05]  /*6a10*/  IMAD.U32 R5, RZ, RZ, UR30 ;  /* 0x0000001eff057e24 */ /* 0x000fca000f8e00ff */
[----:B------:R-:W-:Y:S01]  /*6a20*/  LOP3.LUT R5, R5, UR35, R73, 0x96, !PT ;  /* 0x0000002305057c12 */ /* 0x000fe2000f8e9649 */
[----:B------:R-:W-:Y:S04]  /*6a30*/  HMMA.16816.F32.BF16 R156, R8, R40, R16 ;  /* 0x00000028089c723c */ /* 0x000fe80000041810 */
[----:B------:R-:W-:-:S04]  /*6a40*/  IMAD.WIDE.U32 R6, R5, -0x326172a9, RZ ;  /* 0xcd9e8d5705067825 */ /* 0x000fc800078e00ff */
[----:B------:R-:W-:Y:S01]  /*6a50*/  HMMA.16816.F32.BF16 R16, R12, R24, RZ ;  /* 0x000000180c10723c */ /* 0x000fe200000418ff */
[----:B------:R-:W-:Y:S02]  /*6a60*/  LOP3.LUT R7, R86, UR27, R7, 0x96, !PT ;  /* 0x0000001b56077c12 */ /* 0x000fe4000f8e9607 */
[----:B------:R-:W-:-:S03]  /*6a70*/  LOP3.LUT R5, R6, UR26, R69, 0x96, !PT ;  /* 0x0000001a06057c12 */ /* 0x000fc6000f8e9645 */
[----:B------:R-:W-:Y:S02]  /*6a80*/  IMAD.WIDE.U32 R6, R7, -0x2daee0ad, RZ ;  /* 0xd2511f5307067825 */ /* 0x000fe400078e00ff */
[----:B------:R-:W-:Y:S01]  /*6a90*/  HMMA.16816.F32.BF16 R60, R8, R42, R20 ;  /* 0x0000002a083c723c */ /* 0x000fe20000041814 */
[----:B------:R-:W1:Y:S07]  /*6aa0*/  LDSM.16.MT88.4 R40, [R28+0x14800] ;  /* 0x014800001c28783b */ /* 0x000e6e0000004200 */
[----:B------:R-:W-:Y:S08]  /*6ab0*/  HMMA.16816.F32.BF16 R20, R12, R32, RZ ;  /* 0x000000200c14723c */ /* 0x000ff000000418ff */
[----:B------:R-:W-:Y:S01]  /*6ac0*/  HMMA.16816.F32.BF16 R76, R8, R36, R16 ;  /* 0x00000024084c723c */ /* 0x000fe20000041810 */
[----:B------:R-:W-:Y:S01]  /*6ad0*/  IMAD.WIDE.U32 R16, R5, -0x2daee0ad, RZ ;  /* 0xd2511f5305107825 */ /* 0x000fe200078e00ff */
[----:B------:R-:W-:-:S04]  /*6ae0*/  LOP3.LUT R5, R70, UR24, R7, 0x96, !PT ;  /* 0x0000001846057c12 */ /* 0x000fc8000f8e9607 */
[----:B------:R-:W-:Y:S01]  /*6af0*/  LOP3.LUT R6, R6, UR18, R17, 0x96, !PT ;  /* 0x0000001206067c12 */ /* 0x000fe2000f8e9611 */
[----:B------:R-:W-:-:S04]  /*6b00*/  IMAD.WIDE.U32 R18, R5, -0x326172a9, RZ ;  /* 0xcd9e8d5705127825 */ /* 0x000fc800078e00ff */
[----:B------:R-:W-:Y:S01]  /*6b10*/  FFMA.FTZ R5, R56, UR31, -R4 ;  /* 0x0000001f38057c23 */ /* 0x000fe20008010804 */
[----:B------:R-:W-:Y:S01]  /*6b20*/  HMMA.16816.F32.BF16 R24, R12, R26, RZ ;  /* 0x0000001a0c18723c */ /* 0x000fe200000418ff */
[----:B------:R-:W-:Y:S01]  /*6b30*/  IMAD.WIDE.U32 R36, R6, -0x326172a9, RZ ;  /* 0xcd9e8d5706247825 */ /* 0x000fe200078e00ff */
[----:B------:R-:W-:Y:S01]  /*6b40*/  LOP3.LUT R6, R68, UR19, R19, 0x96, !PT ;  /* 0x0000001344067c12 */ /* 0x000fe2000f8e9613 */
[----:B------:R2:W-:Y:S03]  /*6b50*/  MUFU.EX2 R174, R5 ;  /* 0x0000000500ae7308 */ /* 0x0005e60000000800 */
[----:B------:R-:W-:Y:S01]  /*6b60*/  LOP3.LUT R17, R18, UR16, R37, 0x96, !PT ;  /* 0x0000001012117c12 */ /* 0x000fe2000f8e9625 */
[----:B------:R-:W-:-:S04]  /*6b70*/  IMAD.WIDE.U32 R6, R6, -0x2daee0ad, RZ ;  /* 0xd2511f5306067825 */ /* 0x000fc800078e00ff */
[----:B------:R-:W-:Y:S01]  /*6b80*/  FFMA.FTZ R18, R31, UR31, -R4 ;  /* 0x0000001f1f127c23 */ /* 0x000fe20008010804 */
[----:B------:R-:W-:-:S03]  /*6b90*/  IMAD.WIDE.U32 R30, R17, -0x2daee0ad, RZ ;  /* 0xd2511f53111e7825 */ /* 0x000fc600078e00ff */
[----:B------:R-:W3:Y:S01]  /*6ba0*/  MUFU.EX2 R176, R18 ;  /* 0x0000001200b07308 */ /* 0x000ee20000000800 */
[----:B------:R-:W-:Y:S01]  /*6bb0*/  LOP3.LUT R7, R16, UR15, R7, 0x96, !PT ;  /* 0x0000000f10077c12 */ /* 0x000fe2000f8e9607 */
[--C-:B------:R-:W-:Y:S01]  /*6bc0*/  FFMA.FTZ R16, R57, UR31, -R2.reuse ;  /* 0x0000001f39107c23 */ /* 0x100fe20008010802 */
[----:B-1----:R-:W-:Y:S01]  /*6bd0*/  HMMA.16816.F32.BF16 R68, R8, R40, R20 ;  /* 0x000000280844723c */ /* 0x002fe20000041814 */
[----:B------:R-:W-:Y:S01]  /*6be0*/  LOP3.LUT R6, R6, UR12, R31, 0x96, !PT ;  /* 0x0000000c06067c12 */ /* 0x000fe2000f8e961f */
[----:B--2---:R-:W-:Y:S01]  /*6bf0*/  FFMA.FTZ R5, R58, UR31, -R2 ;  /* 0x0000001f3a057c23 */ /* 0x004fe20008010802 */
[----:B------:R1:W-:Y:S01]  /*6c00*/  MUFU.EX2 R173, R16 ;  /* 0x0000001000ad7308 */ /* 0x0003e20000000800 */
[----:B------:R-:W-:-:S04]  /*6c10*/  IMAD.WIDE.U32 R20, R7, -0x326172a9, RZ ;  /* 0xcd9e8d5707147825 */ /* 0x000fc800078e00ff */
[----:B------:R-:W-:Y:S01]  /*6c20*/  FFMA.FTZ R7, R47, UR31, -R4 ;  /* 0x0000001f2f077c23 */ /* 0x000fe20008010804 */
[----:B------:R-:W-:Y:S01]  /*6c30*/  FFMA.FTZ R17, R45, UR31, -R2 ;  /* 0x0000001f2d117c23 */ /* 0x000fe20008010802 */
[----:B------:R2:W4:Y:S01]  /*6c40*/  MUFU.EX2 R175, R5 ;  /* 0x0000000500af7308 */ /* 0x0005220000000800 */
[----:B------:R-:W-:Y:S01]  /*6c50*/  IMAD.WIDE.U32 R22, R6, -0x326172a9, RZ ;  /* 0xcd9e8d5706167825 */ /* 0x000fe200078e00ff */
[----:B------:R-:W-:Y:S02]  /*6c60*/  HMMA.16816.F32.BF16 R72, R8, R38, R24 ;  /* 0x000000260848723c */ /* 0x000fe40000041818 */
[----:B------:R-:W-:Y:S01]  /*6c70*/  MUFU.EX2 R149, R7 ;  /* 0x0000000700957308 */ /* 0x000fe20000000800 */
[----:B---3--:R-:W-:Y:S02]  /*6c80*/  F2FP.BF16.F32.PACK_AB R6, R176, R174 ;  /* 0x000000aeb006723e */ /* 0x008fe400000010ff */
[----:B------:R-:W-:Y:S01]  /*6c90*/  PRMT R91, R22, 0x7772, RZ ;  /* 0x00007772165b7816 */ /* 0x000fe200000000ff */
[----:B------:R-:W-:Y:S01]  /*6ca0*/  MUFU.EX2 R252, R17 ;  /* 0x0000001100fc7308 */ /* 0x000fe20000000800 */
[----:B------:R-:W-:Y:S01]  /*6cb0*/  PRMT R198, R6, 0x7610, R198 ;  /* 0x0000761006c67816 */ /* 0x000fe200000000c6 */
[----:B-1----:R-:W-:Y:S01]  /*6cc0*/  FFMA.FTZ R16, R44, UR31, -R2 ;  /* 0x0000001f2c107c23 */ /* 0x002fe20008010802 */
[----:B------:R-:W-:Y:S01]  /*6cd0*/  PRMT R197, R6, 0x7632, R197 ;  /* 0x0000763206c57816 */ /* 0x000fe200000000c5 */
[C---:B------:R-:W-:Y:S01]  /*6ce0*/  HMMA.16816.F32.BF16 R24, R12.reuse, R34, RZ ;  /* 0x000000220c18723c */ /* 0x040fe200000418ff */
[----:B------:R-:W-:Y:S01]  /*6cf0*/  PRMT R93, R22, 0x7773, RZ ;  /* 0x00007773165d7816 */ /* 0x000fe200000000ff */
[----:B--2---:R-:W-:Y:S01]  /*6d00*/  FFMA.FTZ R5, R46, UR31, -R4 ;  /* 0x0000001f2e057c23 */ /* 0x004fe20008010804 */
[----:B----4-:R-:W-:Y:S01]  /*6d10*/  F2FP.BF16.F32.PACK_AB R6, R173, R175 ;  /* 0x000000afad06723e */ /* 0x010fe200000010ff */
[----:B------:R-:W-:Y:S01]  /*6d20*/  MUFU.EX2 R251, R16 ;  /* 0x0000001000fb7308 */ /* 0x000fe20000000800 */
[----:B------:R-:W-:Y:S01]  /*6d30*/  PRMT R89, R22, 0x7771, RZ ;  /* 0x0000777116597816 */ /* 0x000fe200000000ff */
[----:B------:R-:W-:Y:S01]  /*6d40*/  LDSM.16.MT88.4 R44, [R28+0x15000] ;  /* 0x015000001c2c783b */ /* 0x000fe20000004200 */
[C---:B------:R-:W-:Y:S01]  /*6d50*/  PRMT R196, R6.reuse, 0x7610, R196 ;  /* 0x0000761006c47816 */ /* 0x040fe200000000c4 */
[----:B------:R1:W2:Y:S01]  /*6d60*/  MUFU.EX2 R29, R5 ;  /* 0x00000005001d7308 */ /* 0x0002a20000000800 */
[----:B------:R-:W-:Y:S01]  /*6d70*/  PRMT R195, R6, 0x7632, R195 ;  /* 0x0000763206c37816 */ /* 0x000fe200000000c3 */
[----:B------:R-:W-:Y:S10]  /*6d80*/  HMMA.16816.F32.BF16 R32, R12, R52, RZ ;  /* 0x000000340c20723c */ /* 0x000ff400000418ff */
[----:B------:R-:W-:Y:S01]  /*6d90*/  HMMA.16816.F32.BF16 R56, R8, R42, R24 ;  /* 0x0000002a0838723c */ /* 0x000fe20000041818 */
[----:B------:R-:W-:Y:S01]  /*6da0*/  LDSM.16.MT88.4 R40, [R28+0x11000] ;  /* 0x011000001c28783b */ /* 0x000fe20000004200 */
[----:B-1----:R-:W-:-:S04]  /*6db0*/  LOP3.LUT R5, R20, UR7, R23, 0x96, !PT ;  /* 0x0000000714057c12 */ /* 0x002fc8000f8e9617 */
[C---:B------:R-:W-:Y:S02]  /*6dc0*/  LOP3.LUT R7, R5.reuse, 0xffff, RZ, 0xc0, !PT ;  /* 0x0000ffff05077812 */ /* 0x040fe400078ec0ff */
[----:B------:R-:W-:Y:S01]  /*6dd0*/  LOP3.LUT R95, R5, 0xff, RZ, 0xc0, !PT ;  /* 0x000000ff055f7812 */ /* 0x000fe200078ec0ff */
[----:B------:R-:W-:Y:S01]  /*6de0*/  HMMA.16816.F32.BF16 R24, R12, R54, RZ ;  /* 0x000000360c18723c */ /* 0x000fe200000418ff */
[----:B------:R-:W-:Y:S02]  /*6df0*/  SHF.R.U32.HI R97, RZ, 0x8, R7 ;  /* 0x00000008ff617819 */ /* 0x000fe40000011607 */
[----:B--2---:R-:W-:Y:S02]  /*6e00*/  F2FP.BF16.F32.PACK_AB R7, R149, R29 ;  /* 0x0000001d9507723e */ /* 0x004fe400000010ff */
[----:B------:R-:W-:Y:S02]  /*6e10*/  PRMT R6, R95, 0x5410, R97 ;  /* 0x000054105f067816 */ /* 0x000fe40000000061 */
[C---:B------:R-:W-:Y:S01]  /*6e20*/  PRMT R193, R7.reuse, 0x7610, R193 ;  /* 0x0000761007c17816 */ /* 0x040fe200000000c1 */
[----:B------:R-:W-:Y:S01]  /*6e30*/  HMMA.16816.F32.BF16 R108, R8, R48, R32 ;  /* 0x00000030086c723c */ /* 0x000fe20000041820 */
[----:B------:R-:W-:Y:S01]  /*6e40*/  PRMT R194, R7, 0x7632, R194 ;  /* 0x0000763207c27816 */ /* 0x000fe200000000c2 */
[----:B------:R-:W1:Y:S01]  /*6e50*/  LDSM.16.MT88.4 R32, [R28+0x13000] ;  /* 0x013000001c20783b */ /* 0x000e620000004200 */
[----:B------:R-:W-:-:S02]  /*6e60*/  HSET2.LE.AND R6, R6, R0, PT ;  /* 0x0000000006067233 */ /* 0x000fc40003803000 */
[----:B------:R-:W-:Y:S02]  /*6e70*/  PRMT R7, R198, 0x5410, R197 ;  /* 0x00005410c6077816 */ /* 0x000fe400000000c5 */
[----:B------:R-:W-:Y:S02]  /*6e80*/  SHF.R.U32.HI R96, RZ, 0x18, R5 ;  /* 0x00000018ff607819 */ /* 0x000fe40000011605 */
[----:B------:R-:W-:Y:S01]  /*6e90*/  LOP3.LUT R16, R7, R6, RZ, 0xc0, !PT ;  /* 0x0000000607107212 */ /* 0x000fe200078ec0ff */
[----:B------:R-:W-:Y:S01]  /*6ea0*/  IMAD.MOV.U32 R6, RZ, RZ, R22 ;  /* 0x000000ffff067224 */ /* 0x000fe200078e0016 */
[----:B------:R-:W-:Y:S01]  /*6eb0*/  PRMT R7, R5, 0x7632, R7 ;  /* 0x0000763205077816 */ /* 0x000fe20000000007 */
[----:B------:R-:W-:Y:S01]  /*6ec0*/  HMMA.16816.F32.BF16 R52, R8, R50, R24 ;  /* 0x000000320834723c */ /* 0x000fe20000041818 */
[----:B------:R-:W-:Y:S01]  /*6ed0*/  F2FP.BF16.F32.PACK_AB R5, R251, R252 ;  /* 0x000000fcfb05723e */ /* 0x000fe200000010ff */
[----:B------:R-:W-:Y:S01]  /*6ee0*/  LDSM.16.MT88.4 R48, [R28+0x13800] ;  /* 0x013800001c30783b */ /* 0x000fe20000004200 */
[----:B------:R-:W-:-:S02]  /*6ef0*/  LOP3.LUT R94, R7, 0xff, RZ, 0xc0, !PT ;  /* 0x000000ff075e7812 */ /* 0x000fc400078ec0ff */
[----:B------:R-:W-:Y:S01]  /*6f00*/  LOP3.LUT R7, R6, 0xff, RZ, 0xc0, !PT ;  /* 0x000000ff06077812 */ /* 0x000fe200078ec0ff */
[----:B------:R-:W2:Y:S01]  /*6f10*/  LDSM.16.MT88.4 R24, [R28+0x17000] ;  /* 0x017000001c18783b */ /* 0x000ea20000004200 */
[C---:B------:R-:W-:Y:S02]  /*6f20*/  PRMT R192, R5.reuse, 0x7610, R192 ;  /* 0x0000761005c07816 */ /* 0x040fe400000000c0 */
[----:B------:R-:W-:Y:S02]  /*6f30*/  PRMT R171, R5, 0x7632, R171 ;  /* 0x0000763205ab7816 */ /* 0x000fe400000000ab */
[----:B------:R-:W-:Y:S02]  /*6f40*/  PRMT R6, R91, 0x5410, R93 ;  /* 0x000054105b067816 */ /* 0x000fe4000000005d */
[----:B------:R-:W-:Y:S02]  /*6f50*/  PRMT R5, R94, 0x5410, R96 ;  /* 0x000054105e057816 */ /* 0x000fe40000000060 */
[----:B------:R-:W-:-:S02]  /*6f60*/  LOP3.LUT R18, R6, 0xff00ff, RZ, 0xc0, !PT ;  /* 0x00ff00ff06127812 */ /* 0x000fc400078ec0ff */
[----:B------:R-:W-:Y:S02]  /*6f70*/  PRMT R6, R7, 0x5410, R89 ;  /* 0x0000541007067816 */ /* 0x000fe40000000059 */
[--C-:B------:R-:W-:Y:S02]  /*6f80*/  HSET2.LE.AND R5, R5, R0.reuse, PT ;  /* 0x0000000005057233 */ /* 0x100fe40003803000 */
[----:B------:R-:W-:Y:S02]  /*6f90*/  PRMT R7, R196, 0x5410, R195 ;  /* 0x00005410c4077816 */ /* 0x000fe400000000c3 */
[----:B------:R-:W-:Y:S02]  /*6fa0*/  HSET2.LE.AND R6, R6, R0, PT ;  /* 0x0000000006067233 */ /* 0x000fe40003803000 */
[----:B------:R-:W-:Y:S02]  /*6fb0*/  LOP3.LUT R17, R7, R5, RZ, 0xc0, !PT ;  /* 0x0000000507117212 */ /* 0x000fe400078ec0ff */
[----:B------:R-:W-:-:S02]  /*6fc0*/  PRMT R7, R193, 0x5410, R194 ;  /* 0x00005410c1077816 */ /* 0x000fc400000000c2 */
[----:B------:R-:W-:Y:S02]  /*6fd0*/  HSET2.LE.AND R5, R18, R0, PT ;  /* 0x0000000012057233 */ /* 0x000fe40003803000 */
[----:B------:R-:W-:Y:S01]  /*6fe0*/  LOP3.LUT R18, R7, R6, RZ, 0xc0, !PT ;  /* 0x0000000607127212 */ /* 0x000fe200078ec0ff */
[----:B------:R-:W-:Y:S01]  /*6ff0*/  FFMA.FTZ R7, R92, UR31, -R2 ;  /* 0x0000001f5c077c23 */ /* 0x000fe20008010802 */
[----:B------:R-:W-:-:S03]  /*7000*/  PRMT R6, R192, 0x5410, R171 ;  /* 0x00005410c0067816 */ /* 0x000fc600000000ab */
[----:B------:R-:W-:Y:S01]  /*7010*/  MUFU.EX2 R245, R7 ;  /* 0x0000000700f57308 */ /* 0x000fe20000000800 */
[----:B------:R-:W-:Y:S01]  /*7020*/  LOP3.LUT R19, R6, R5, RZ, 0xc0, !PT ;  /* 0x0000000506137212 */ /* 0x000fe200078ec0ff */
[--C-:B------:R-:W-:Y:S01]  /*7030*/  FFMA.FTZ R5, R83, UR31, -R4.reuse ;  /* 0x0000001f53057c23 */ /* 0x100fe20008010804 */
[----:B------:R-:W-:-:S03]  /*7040*/  FFMA.FTZ R6, R82, UR31, -R4 ;  /* 0x0000001f52067c23 */ /* 0x000fc60008010804 */
[----:B------:R3:W-:Y:S02]  /*7050*/  MUFU.EX2 R250, R5 ;  /* 0x0000000500fa7308 */ /* 0x0007e40000000800 */
[C---:B-1----:R-:W-:Y:S02]  /*7060*/  HMMA.16816.F32.BF16 R76, R16.reuse, R32, R76 ;  /* 0x00000020104c723c */ /* 0x042fe4000004184c */
[----:B------:R1:W4:Y:S06]  /*7070*/  MUFU.EX2 R249, R6 ;  /* 0x0000000600f97308 */ /* 0x00032c0000000800 */
[----:B------:R-:W-:Y:S01]  /*7080*/  HMMA.16816.F32.BF16 R72, R16, R34, R72 ;  /* 0x000000221048723c */ /* 0x000fe20000041848 */
[----:B------:R-:W-:Y:S01]  /*7090*/  LDSM.16.MT88.4 R32, [R136+0x10800] ;  /* 0x010800008820783b */ /* 0x000fe20000004200 */
[--C-:B---3--:R-:W-:Y:S01]  /*70a0*/  FFMA.FTZ R5, R84, UR31, -R4.reuse ;  /* 0x0000001f54057c23 */ /* 0x108fe20008010804 */
[----:B-1----:R-:W-:-:S03]  /*70b0*/  FFMA.FTZ R6, R81, UR31, -R4 ;  /* 0x0000001f51067c23 */ /* 0x002fc60008010804 */
[----:B------:R1:W-:Y:S01]  /*70c0*/  MUFU.EX2 R248, R5 ;  /* 0x0000000500f87308 */ /* 0x0003e20000000800 */
[----:B------:R-:W-:Y:S01]  /*70d0*/  LOP3.LUT R4, R36, UR13, R21, 0x96, !PT ;  /* 0x0000000d24047c12 */ /* 0x000fe2000f8e9615 */
[C---:B------:R-:W-:Y:S01]  /*70e0*/  HMMA.16816.F32.BF16 R84, R16.reuse, R44, R68 ;  /* 0x0000002c1054723c */ /* 0x040fe20000041844 */
[----:B----4-:R-:W-:Y:S01]  /*70f0*/  F2FP.BF16.F32.PACK_AB R21, R249, R250 ;  /* 0x000000faf915723e */ /* 0x010fe200000010ff */
[----:B------:R3:W4:Y:S01]  /*7100*/  MUFU.EX2 R247, R6 ;  /* 0x0000000600f77308 */ /* 0x0007220000000800 */
[----:B------:R-:W5:Y:S02]  /*7110*/  LDSM.16.MT88.4 R36, [R136+0x10000] ;  /* 0x010000008824783b */ /* 0x000f640000004200 */
[C---:B------:R-:W-:Y:S02]  /*7120*/  PRMT R127, R21.reuse, 0x7610, R127 ;  /* 0x00007610157f7816 */ /* 0x040fe4000000007f */
[----:B------:R-:W-:Y:S01]  /*7130*/  PRMT R126, R21, 0x7632, R126 ;  /* 0x00007632157e7816 */ /* 0x000fe2000000007e */
[----:B------:R-:W-:Y:S01]  /*7140*/  HMMA.16816.F32.BF16 R56, R16, R46, R56 ;  /* 0x0000002e1038723c */ /* 0x000fe20000041838 */
[----:B-1----:R-:W-:-:S02]  /*7150*/  FFMA.FTZ R5, R80, UR31, -R2 ;  /* 0x0000001f50057c23 */ /* 0x002fc40008010802 */
[----:B------:R1:W1:Y:S01]  /*7160*/  LDSM.16.MT88.4 R80, [R28+0x15800] ;  /* 0x015800001c50783b */ /* 0x0002620000004200 */
[----:B---3--:R-:W-:Y:S01]  /*7170*/  FFMA.FTZ R6, R88, UR31, -R2 ;  /* 0x0000001f58067c23 */ /* 0x008fe20008010802 */
[----:B------:R3:W-:Y:S03]  /*7180*/  MUFU.EX2 R244, R5 ;  /* 0x0000000500f47308 */ /* 0x0007e60000000800 */
[C---:B------:R-:W-:Y:S01]  /*7190*/  HMMA.16816.F32.BF16 R156, R16.reuse, R40, R156 ;  /* 0x00000028109c723c */ /* 0x040fe2000004189c */
[----:B------:R4:W-:Y:S07]  /*71a0*/  MUFU.EX2 R246, R6 ;  /* 0x0000000600f67308 */ /* 0x0009ee0000000800 */
[----:B------:R-:W-:Y:S01]  /*71b0*/  HMMA.16816.F32.BF16 R60, R16, R42, R60 ;  /* 0x0000002a103c723c */ /* 0x000fe2000004183c */
[----:B---3--:R-:W-:-:S07]  /*71c0*/  IMAD.WIDE.U32 R4, R4, -0x2daee0ad, RZ ;  /* 0xd2511f5304047825 */ /* 0x008fce00078e00ff */
[C---:B--2---:R-:W-:Y:S01]  /*71d0*/  HMMA.16816.F32.BF16 R40, R16.reuse, R26, R52 ;  /* 0x0000001a1028723c */ /* 0x044fe20000041834 */
[----:B----4-:R-:W-:Y:S01]  /*71e0*/  FFMA.FTZ R6, R90, UR31, -R2 ;  /* 0x0000001f5a067c23 */ /* 0x010fe20008010802 */
[----:B------:R-:W-:Y:S01]  /*71f0*/  LOP3.LUT R2, R30, UR6, R5, 0x96, !PT ;  /* 0x000000061e027c12 */ /* 0x000fe2000f8e9605 */
[----:B------:R-:W-:Y:S01]  /*7200*/  IMAD.MOV.U32 R5, RZ, RZ, R4 ;  /* 0x000000ffff057224 */ /* 0x000fe200078e0004 */
[C---:B------:R-:W-:Y:S01]  /*7210*/  PRMT R67, R4.reuse, 0x7772, RZ ;  /* 0x0000777204437816 */ /* 0x040fe200000000ff */
[----:B------:R2:W3:Y:S01]  /*7220*/  MUFU.EX2 R227, R6 ;  /* 0x0000000600e37308 */ /* 0x0004e20000000800 */
[----:B------:R-:W-:Y:S02]  /*7230*/  PRMT R88, R4, 0x7773, RZ ;  /* 0x0000777304587816 */ /* 0x000fe400000000ff */
[C---:B------:R-:W-:Y:S01]  /*7240*/  PRMT R7, R2.reuse, 0x7632, R7 ;  /* 0x0000763202077816 */ /* 0x040fe20000000007 */
[----:B------:R-:W-:Y:S01]  /*7250*/  HMMA.16816.F32.BF16 R108, R16, R24, R108 ;  /* 0x00000018106c723c */ /* 0x000fe2000004186c */
[----:B------:R-:W-:-:S02]  /*7260*/  LOP3.LUT R90, R2, 0xff, RZ, 0xc0, !PT ;  /* 0x000000ff025a7812 */ /* 0x000fc400078ec0ff */
[----:B------:R-:W-:Y:S02]  /*7270*/  SHF.R.U32.HI R92, RZ, 0x18, R2 ;  /* 0x00000018ff5c7819 */ /* 0x000fe40000011602 */
[----:B------:R-:W-:Y:S02]  /*7280*/  PRMT R65, R4, 0x7771, RZ ;  /* 0x0000777104417816 */ /* 0x000fe400000000ff */
[----:B------:R-:W-:Y:S01]  /*7290*/  LOP3.LUT R5, R5, 0xff, RZ, 0xc0, !PT ;  /* 0x000000ff05057812 */ /* 0x000fe200078ec0ff */
[----:B-----5:R-:W-:Y:S01]  /*72a0*/  HMMA.16816.F32.BF16 R24, R12, R38, RZ ;  /* 0x000000260c18723c */ /* 0x020fe200000418ff */
[----:B------:R-:W-:Y:S02]  /*72b0*/  LOP3.LUT R225, R7, 0xff, RZ, 0xc0, !PT ;  /* 0x000000ff07e17812 */ /* 0x000fe400078ec0ff */
[----:B--2---:R-:W-:Y:S02]  /*72c0*/  LOP3.LUT R6, R2, 0xffff, RZ, 0xc0, !PT ;  /* 0x0000ffff02067812 */ /* 0x004fe400078ec0ff */
[----:B------:R-:W-:-:S02]  /*72d0*/  PRMT R2, R67, 0x5410, R88 ;  /* 0x0000541043027816 */ /* 0x000fc40000000058 */
[----:B------:R-:W-:Y:S02]  /*72e0*/  SHF.R.U32.HI R226, RZ, 0x8, R6 ;  /* 0x00000008ffe27819 */ /* 0x000fe40000011606 */
[----:B------:R-:W-:Y:S02]  /*72f0*/  LOP3.LUT R7, R2, 0xff00ff, RZ, 0xc0, !PT ;  /* 0x00ff00ff02077812 */ /* 0x000fe400078ec0ff */
[----:B------:R-:W-:Y:S02]  /*7300*/  PRMT R2, R5, 0x5410, R65 ;  /* 0x0000541005027816 */ /* 0x000fe40000000041 */
[----:B------:R-:W-:Y:S02]  /*7310*/  PRMT R6, R90, 0x5410, R226 ;  /* 0x000054105a067816 */ /* 0x000fe400000000e2 */
[----:B------:R-:W-:Y:S02]  /*7320*/  PRMT R20, R225, 0x5410, R92 ;  /* 0x00005410e1147816 */ /* 0x000fe4000000005c */
[----:B------:R-:W-:-:S02]  /*7330*/  HSET2.LE.AND R2, R2, R0, PT ;  /* 0x0000000002027233 */ /* 0x000fc40003803000 */
[--C-:B------:R-:W-:Y:S01]  /*7340*/  HSET2.LE.AND R5, R7, R0.reuse, PT ;  /* 0x0000000007057233 */ /* 0x100fe20003803000 */
[----:B------:R-:W-:Y:S01]  /*7350*/  HMMA.16816.F32.BF16 R240, R8, R34, R24 ;  /* 0x0000002208f0723c */ /* 0x000fe20000041818 */
[--C-:B------:R-:W-:Y:S02]  /*7360*/  HSET2.LE.AND R6, R6, R0.reuse, PT ;  /* 0x0000000006067233 */ /* 0x100fe40003803000 */
[----:B------:R-:W-:Y:S02]  /*7370*/  HSET2.LE.AND R0, R20, R0, PT ;  /* 0x0000000014007233 */ /* 0x000fe40003803000 */
[----:B------:R-:W-:Y:S02]  /*7380*/  F2FP.BF16.F32.PACK_AB R20, R247, R248 ;  /* 0x000000f8f714723e */ /* 0x000fe400000010ff */
[----:B---3--:R-:W-:Y:S02]  /*7390*/  F2FP.BF16.F32.PACK_AB R7, R227, R245 ;  /* 0x000000f5e307723e */ /* 0x008fe400000010ff */
[----:B------:R-:W-:-:S02]  /*73a0*/  PRMT R170, R20, 0x7610, R170 ;  /* 0x0000761014aa7816 */ /* 0x000fc400000000aa */
[----:B------:R-:W-:Y:S02]  /*73b0*/  PRMT R169, R20, 0x7632, R169 ;  /* 0x0000763214a97816 */ /* 0x000fe400000000a9 */
[C---:B------:R-:W-:Y:S02]  /*73c0*/  PRMT R168, R7.reuse, 0x7610, R168 ;  /* 0x0000761007a87816 */ /* 0x040fe400000000a8 */
[----:B------:R-:W-:Y:S02]  /*73d0*/  PRMT R135, R7, 0x7632, R135 ;  /* 0x0000763207877816 */ /* 0x000fe40000000087 */
[----:B------:R-:W-:Y:S02]  /*73e0*/  PRMT R7, R170, 0x5410, R169 ;  /* 0x00005410aa077816 */ /* 0x000fe400000000a9 */
[----:B------:R-:W-:Y:S02]  /*73f0*/  F2FP.BF16.F32.PACK_AB R21, R246, R244 ;  /* 0x000000f4f615723e */ /* 0x000fe400000010ff */
[----:B------:R-:W-:Y:S01]  /*7400*/  LOP3.LUT R130, R7, R2, RZ, 0xc0, !PT ;  /* 0x0000000207827212 */ /* 0x000fe200078ec0ff */
[----:B------:R-:W-:Y:S01]  /*7410*/  IMAD.MOV.U32 R7, RZ, RZ, R29 ;  /* 0x000000ffff077224 */ /* 0x000fe200078e001d */
[----:B------:R-:W-:Y:S01]  /*7420*/  PRMT R2, R168, 0x5410, R135 ;  /* 0x00005410a8027816 */ /* 0x000fe20000000087 */
[----:B-1----:R-:W-:Y:S01]  /*7430*/  HMMA.16816.F32.BF16 R28, R12, R36, RZ ;  /* 0x000000240c1c723c */ /* 0x002fe200000418ff */
[----:B------:R-:W-:-:S02]  /*7440*/  PRMT R125, R21, 0x7610, R125 ;  /* 0x00007610157d7816 */ /* 0x000fc4000000007d */
[----:B------:R-:W-:Y:S02]  /*7450*/  LOP3.LUT R131, R2, R5, RZ, 0xc0, !PT ;  /* 0x0000000502837212 */ /* 0x000fe400078ec0ff */
[----:B------:R-:W-:Y:S02]  /*7460*/  PRMT R2, R127, 0x5410, R126 ;  /* 0x000054107f027816 */ /* 0x000fe4000000007e */
[----:B------:R-:W-:Y:S02]  /*7470*/  PRMT R124, R21, 0x7632, R124 ;  /* 0x00007632157c7816 */ /* 0x000fe4000000007c */
[----:B------:R-:W-:Y:S02]  /*7480*/  LOP3.LUT R128, R2, R6, RZ, 0xc0, !PT ;  /* 0x0000000602807212 */ /* 0x000fe400078ec0ff */
[----:B------:R-:W-:-:S04]  /*7490*/  PRMT R2, R125, 0x5410, R124 ;  /* 0x000054107d027816 */ /* 0x000fc8000000007c */
[----:B------:R-:W-:Y:S01]  /*74a0*/  LOP3.LUT R129, R2, R0, RZ, 0xc0, !PT ;  /* 0x0000000002817212 */ /* 0x000fe200078ec0ff */
[----:B------:R-:W-:-:S04]  /*74b0*/  IMAD.IADD R2, R177, 0x1, R136 ;  /* 0x00000001b1027824 */ /* 0x000fc800078e0288 */
[----:B------:R-:W-:Y:S01]  /*74c0*/  IMAD.IADD R0, R119, 0x1, R2 ;  /* 0x0000000177007824 */ /* 0x000fe200078e0202 */
[----:B------:R-:W-:Y:S01]  /*74d0*/  HMMA.16816.F32.BF16 R164, R8, R32, R28 ;  /* 0x0000002008a4723c */ /* 0x000fe2000004181c */
[----:B------:R-:W-:Y:S04]  /*74e0*/  LDSM.16.MT88.4 R36, [R2+0x10000] ;  /* 0x010000000224783b */ /* 0x000fe80000004200 */
[----:B------:R-:W1:Y:S03]  /*74f0*/  LDSM.16.MT88.4 R68, [R0+0x10000] ;  /* 0x010000000044783b */ /* 0x000e660000004200 */
[C---:B------:R-:W-:Y:S01]  /*7500*/  HMMA.16816.F32.BF16 R44, R128.reuse, R48, R76 ;  /* 0x00000030802c723c */ /* 0x040fe2000004184c */
[----:B------:R-:W-:Y:S07]  /*7510*/  LDSM.16.MT88.4 R52, [R0+0x10800] ;  /* 0x010800000034783b */ /* 0x000fee0000004200 */
[C---:B------:R-:W-:Y:S01]  /*7520*/  HMMA.16816.F32.BF16 R48, R128.reuse, R50, R72 ;  /* 0x000000328030723c */ /* 0x040fe20000041848 */
[----:B------:R-:W2:Y:S07]  /*7530*/  LDSM.16.MT88.4 R72, [R136+0x12000] ;  /* 0x012000008848783b */ /* 0x000eae0000004200 */
[C---:B------:R-:W-:Y:S08]  /*7540*/  HMMA.16816.F32.BF16 R156, R128.reuse, R152, R156 ;  /* 0x00000098809c723c */ /* 0x040ff0000004189c */
[C---:B------:R-:W-:Y:S01]  /*7550*/  HMMA.16816.F32.BF16 R152, R128.reuse, R154, R60 ;  /* 0x0000009a8098723c */ /* 0x040fe2000004183c */
[----:B------:R-:W3:Y:S07]  /*7560*/  LDSM.16.MT88.4 R60, [R136+0x12800] ;  /* 0x01280000883c783b */ /* 0x000eee0000004200 */
[----:B------:R-:W-:Y:S08]  /*7570*/  HMMA.16816.F32.BF16 R76, R128, R80, R84 ;  /* 0x00000050804c723c */ /* 0x000ff00000041854 */
[C---:B-1----:R-:W-:Y:S08]  /*7580*/  HMMA.16816.F32.BF16 R28, R12.reuse, R70, RZ ;  /* 0x000000460c1c723c */ /* 0x042ff000000418ff */
[C---:B------:R-:W-:Y:S08]  /*7590*/  HMMA.16816.F32.BF16 R32, R12.reuse, R68, RZ ;  /* 0x000000440c20723c */ /* 0x040ff000000418ff */
[----:B--2---:R-:W-:Y:S01]  /*75a0*/  HMMA.16816.F32.BF16 R24, R12, R72, RZ ;  /* 0x000000480c18723c */ /* 0x004fe200000418ff */
[----:B------:R-:W-:-:S02]  /*75b0*/  IMAD.MOV.U32 R73, RZ, RZ, R149 ;  /* 0x000000ffff497224 */ /* 0x000fc400078e0095 */
[----:B------:R-:W-:-:S05]  /*75c0*/  IMAD.MOV.U32 R72, RZ, RZ, R148 ;  /* 0x000000ffff487224 */ /* 0x000fca00078e0094 */
[C---:B------:R-:W-:Y:S01]  /*75d0*/  HMMA.16816.F32.BF16 R228, R8.reuse, R54, R28 ;  /* 0x0000003608e4723c */ /* 0x040fe2000004181c */
[----:B------:R-:W1:Y:S07]  /*75e0*/  LDSM.16.MT88.4 R28, [R2+0x12000] ;  /* 0x01200000021c783b */ /* 0x000e6e0000004200 */
[C---:B------:R-:W-:Y:S01]  /*75f0*/  HMMA.16816.F32.BF16 R236, R8.reuse, R52, R32 ;  /* 0x0000003408ec723c */ /* 0x040fe20000041820 */
[----:B------:R-:W2:Y:S07]  /*7600*/  LDSM.16.MT88.4 R32, [R2+0x12800] ;  /* 0x012800000220783b */ /* 0x000eae0000004200 */
[----:B---3--:R-:W-:Y:S01]  /*7610*/  HMMA.16816.F32.BF16 R232, R8, R60, R24 ;  /* 0x0000003c08e8723c */ /* 0x008fe20000041818 */
[----:B------:R-:W-:-:S02]  /*7620*/  IMAD.MOV.U32 R61, RZ, RZ, R178 ;  /* 0x000000ffff3d7224 */ /* 0x000fc400078e00b2 */
[----:B------:R-:W-:-:S05]  /*7630*/  IMAD.MOV.U32 R60, RZ, RZ, R177 ;  /* 0x000000ffff3c7224 */ /* 0x000fca00078e00b1 */
[----:B------:R-:W-:Y:S01]  /*7640*/  HMMA.16816.F32.BF16 R24, R12, R74, RZ ;  /* 0x0000004a0c18723c */ /* 0x000fe200000418ff */
[----:B------:R-:W-:Y:S01]  /*7650*/  IMAD.MOV.U32 R75, RZ, RZ, R176 ;  /* 0x000000ffff4b7224 */ /* 0x000fe200078e00b0 */
[----:B------:R-:W-:Y:S01]  /*7660*/  PRMT R6, R22, 0x7770, RZ ;  /* 0x0000777016067816 */ /* 0x000fe200000000ff */
[----:B------:R-:W-:-:S05]  /*7670*/  IMAD.MOV.U32 R74, RZ, RZ, R175 ;  /* 0x000000ffff4a7224 */ /* 0x000fca00078e00af */
[C---:B------:R-:W-:Y:S01]  /*7680*/  HMMA.16816.F32.BF16 R80, R128.reuse, R82, R56 ;  /* 0x000000528050723c */ /* 0x040fe20000041838 */
[----:B------:R-:W3:Y:S07]  /*7690*/  LDSM.16.MT88.4 R56, [R2+0x10800] ;  /* 0x010800000238783b */ /* 0x000eee0000004200 */
[----:B------:R-:W-:Y:S08]  /*76a0*/  HMMA.16816.F32.BF16 R108, R128, R112, R108 ;  /* 0x00000070806c723c */ /* 0x000ff0000004186c */
[----:B------:R-:W-:Y:S01]  /*76b0*/  HMMA.16816.F32.BF16 R176, R8, R62, R24 ;  /* 0x0000003e08b0723c */ /* 0x000fe20000041818 */
[----:B------:R-:W-:-:S02]  /*76c0*/  IMAD.MOV.U32 R63, RZ, RZ, R174 ;  /* 0x000000ffff3f7224 */ /* 0x000fc400078e00ae */
[----:B------:R-:W-:-:S05]  /*76d0*/  IMAD.MOV.U32 R62, RZ, RZ, R173 ;  /* 0x000000ffff3e7224 */ /* 0x000fca00078e00ad */
[----:B-1----:R-:W-:Y:S08]  /*76e0*/  HMMA.16816.F32.BF16 R24, R12, R28, RZ ;  /* 0x0000001c0c18723c */ /* 0x002ff000000418ff */
[----:B------:R-:W-:Y:S08]  /*76f0*/  HMMA.16816.F32.BF16 R112, R128, R114, R40 ;  /* 0x000000728070723c */ /* 0x000ff00000041828 */
[C---:B------:R-:W-:Y:S08]  /*7700*/  HMMA.16816.F32.BF16 R40, R12.reuse, R36, RZ ;  /* 0x000000240c28723c */ /* 0x040ff000000418ff */
[----:B------:R-:W-:Y:S08]  /*7710*/  HMMA.16816.F32.BF16 R36, R12, R38, RZ ;  /* 0x000000260c24723c */ /* 0x000ff000000418ff */
[----:B--2---:R-:W-:Y:S01]  /*7720*/  HMMA.16816.F32.BF16 R52, R8, R32, R24 ;  /* 0x000000200834723c */ /* 0x004fe20000041818 */
[----:B------:R-:W-:Y:S01]  /*7730*/  IMAD.MOV.U32 R33, RZ, RZ, R172 ;  /* 0x000000ffff217224 */ /* 0x000fe200078e00ac */
[----:B------:R-:W-:Y:S01]  /*7740*/  PRMT R5, R64, 0x7770, RZ ;  /* 0x0000777040057816 */ /* 0x000fe200000000ff */
[----:B------:R-:W-:-:S05]  /*7750*/  IMAD.MOV.U32 R32, RZ, RZ, R162 ;  /* 0x000000ffff207224 */ /* 0x000fca00078e00a2 */
[----:B------:R-:W-:Y:S01]  /*7760*/  HMMA.16816.F32.BF16 R24, R12, R30, RZ ;  /* 0x0000001e0c18723c */ /* 0x000fe200000418ff */
[----:B------:R-:W-:Y:S07]  /*7770*/  LDSM.16.MT88.4 R28, [R0+0x12800] ;  /* 0x01280000001c783b */ /* 0x000fee0000004200 */
[C---:B---3--:R-:W-:Y:S08]  /*7780*/  HMMA.16816.F32.BF16 R148, R8.reuse, R56, R40 ;  /* 0x000000380894723c */ /* 0x048ff00000041828 */
[----:B------:R-:W-:Y:S01]  /*7790*/  HMMA.16816.F32.BF16 R68, R8, R58, R36 ;  /* 0x0000003a0844723c */ /* 0x000fe20000041824 */
[----:B------:R-:W-:Y:S01]  /*77a0*/  ISETP.LE.U32.AND P6, PT, R5, UR4, PT ;  /* 0x0000000405007c0c */ /* 0x000fe2000bfc3070 */
[----:B------:R-:W-:-:S02]  /*77b0*/  IMAD.MOV.U32 R40, RZ, RZ, R163 ;  /* 0x000000ffff287224 */ /* 0x000fc400078e00a3 */
[----:B------:R-:W-:Y:S02]  /*77c0*/  IMAD.MOV.U32 R41, RZ, RZ, R161 ;  /* 0x000000ffff297224 */ /* 0x000fe400078e00a1 */
[----:B------:R-:W-:Y:S02]  /*77d0*/  IMAD.MOV.U32 R42, RZ, RZ, R160 ;  /* 0x000000ffff2a7224 */ /* 0x000fe400078e00a0 */
[----:B------:R-:W-:Y:S01]  /*77e0*/  HMMA.16816.F32.BF16 R56, R8, R34, R24 ;  /* 0x000000220838723c */ /* 0x000fe20000041818 */
[----:B------:R-:W1:Y:S01]  /*77f0*/  LDSM.16.MT88.4 R24, [R0+0x12000] ;  /* 0x012000000018783b */ /* 0x000e620000004200 */
[----:B------:R-:W-:Y:S01]  /*7800*/  LOP3.LUT R5, R100, 0xffff, RZ, 0xc0, !PT ;  /* 0x0000ffff64057812 */ /* 0x000fe200078ec0ff */
[----:B------:R-:W-:Y:S01]  /*7810*/  IMAD.MOV.U32 R43, RZ, RZ, R123 ;  /* 0x000000ffff2b7224 */ /* 0x000fe200078e007b */
[----:B------:R-:W-:Y:S01]  /*7820*/  ISETP.LE.U32.AND P4, PT, R105, UR4, PT ;  /* 0x0000000469007c0c */ /* 0x000fe2000bf83070 */
[----:B------:R2:W3:Y:S03]  /*7830*/  LDL.LU.S16 R34, [R1+0x80] ;  /* 0x0000800001227983 */ /* 0x0004e60000300600 */
[----:B-1----:R-:W-:Y:S01]  /*7840*/  HMMA.16816.F32.BF16 R20, R12, R24, RZ ;  /* 0x000000180c14723c */ /* 0x002fe200000418ff */
[----:B------:R-:W-:-:S02]  /*7850*/  ISETP.LE.U32.AND P0, PT, R5, UR4, PT ;  /* 0x0000000405007c0c */ /* 0x000fc4000bf03070 */
[----:B------:R-:W-:-:S06]  /*7860*/  ISETP.LE.U32.AND P5, PT, R104, UR4, PT ;  /* 0x0000000468007c0c */ /* 0x000fcc000bfa3070 */
[----:B------:R-:W-:Y:S01]  /*7870*/  @!P4 HFMA2.BF16_V2 R121, -RZ.H0_H0, RZ.H0_H0, -R207.H0_H0 ;  /* 0x200000ffff79c231 */ /* 0x000fe200003409cf */
[----:B------:R2:W4:Y:S10]  /*7880*/  LDL.LU.S16 R35, [R1+0x7c] ;  /* 0x00007c0001237983 */ /* 0x0005340000300600 */
[----:B------:R-:W-:Y:S01]  /*7890*/  HMMA.16816.F32.BF16 R172, R8, R28, R20 ;  /* 0x0000001c08ac723c */ /* 0x000fe20000041814 */
[----:B------:R-:W-:-:S02]  /*78a0*/  @!P0 HFMA2.BF16_V2 R120, -RZ.H0_H0, RZ.H0_H0, -R199.H0_H0 ;  /* 0x200000ffff788231 */ /* 0x000fc400003409c7 */
[----:B------:R-:W-:Y:S01]  /*78b0*/  @!P5 HFMA2.BF16_V2 R122, -RZ.H0_H0, RZ.H0_H0, -R208.H0_H0 ;  /* 0x200000ffff7ad231 */ /* 0x000fe200003409d0 */
[----:B------:R-:W-:Y:S01]  /*78c0*/  @!P4 PRMT R207, R121, 0x5410, RZ ;  /* 0x0000541079cfc816 */ /* 0x000fe200000000ff */
[----:B------:R2:W5:Y:S01]  /*78d0*/  LDL.LU.S16 R64, [R1+0x3c] ;  /* 0x00003c0001407983 */ /* 0x0005620000300600 */
[----:B------:R-:W-:Y:S02]  /*78e0*/  ISETP.GT.U32.AND P3, PT, R98, UR4, PT ;  /* 0x0000000462007c0c */ /* 0x000fe4000bf64070 */
[----:B------:R-:W-:Y:S01]  /*78f0*/  HMMA.16816.F32.BF16 R20, R12, R26, RZ ;  /* 0x0000001a0c14723c */ /* 0x000fe200000418ff */
[----:B------:R-:W1:Y:S01]  /*7900*/  LDSM.16.MT88.4 R24, [R136+0x14000] ;  /* 0x014000008818783b */ /* 0x000e620000004200 */
[----:B------:R-:W-:Y:S02]  /*7910*/  @!P0 PRMT R199, R120, 0x5410, RZ ;  /* 0x0000541078c78816 */ /* 0x000fe400000000ff */
[----:B------:R-:W-:Y:S01]  /*7920*/  @!P5 PRMT R208, R122, 0x5410, RZ ;  /* 0x000054107ad0d816 */ /* 0x000fe200000000ff */
[----:B------:R2:W2:Y:S01]  /*7930*/  LDL.LU.S16 R98, [R1+0x70] ;  /* 0x0000700001627983 */ /* 0x0004a20000300600 */
[----:B------:R-:W-:Y:S01]  /*7940*/  ISETP.LE.U32.AND P2, PT, R101, UR4, PT ;  /* 0x0000000465007c0c */ /* 0x000fe2000bf43070 */
[----:B------:R-:W-:Y:S01]  /*7950*/  @!P6 HFMA2.BF16_V2 R146, -RZ.H0_H0, RZ.H0_H0, -R214.H0_H0 ;  /* 0x200000ffff92e231 */ /* 0x000fe200003409d6 */
[----:B------:R-:W-:-:S02]  /*7960*/  ISETP.GT.U32.AND P1, PT, R99, UR4, PT ;  /* 0x0000000463007c0c */ /* 0x000fc4000bf24070 */
[----:B------:R-:W-:Y:S01]  /*7970*/  PRMT R5, R66, 0x7770, RZ ;  /* 0x0000777042057816 */ /* 0x000fe200000000ff */
[----:B------:R-:W-:Y:S01]  /*7980*/  @P3 HFMA2.BF16_V2 R186, -RZ.H0_H0, RZ.H0_H0, -R209.H0_H0 ;  /* 0x200000ffffba3231 */ /* 0x000fe200003409d1 */
[----:B------:R-:W-:Y:S02]  /*7990*/  @!P6 PRMT R214, R146, 0x5410, RZ ;  /* 0x0000541092d6e816 */ /* 0x000fe400000000ff */
[----:B------:R-:W-:Y:S02]  /*79a0*/  ISETP.LE.U32.AND P6, PT, R116, UR4, PT ;  /* 0x0000000474007c0c */ /* 0x000fe4000bfc3070 */
[----:B------:R-:W-:Y:S02]  /*79b0*/  @P3 PRMT R209, R186, 0x5410, RZ ;  /* 0x00005410bad13816 */ /* 0x000fe400000000ff */
[----:B------:R-:W-:Y:S01]  /*79c0*/  ISETP.LE.U32.AND P3, PT, R5, UR4, PT ;  /* 0x0000000405007c0c */ /* 0x000fe2000bf63070 */
[----:B------:R-:W-:Y:S01]  /*79d0*/  @!P2 HFMA2.BF16_V2 R119, -RZ.H0_H0, RZ.H0_H0, -R203.H0_H0 ;  /* 0x200000ffff77a231 */ /* 0x000fe200003409cb */
[----:B------:R-:W-:Y:S01]  /*79e0*/  HMMA.16816.F32.BF16 R180, R8, R30, R20 ;  /* 0x0000001e08b4723c */ /* 0x000fe20000041814 */
[----:B------:R-:W1:Y:S01]  /*79f0*/  LDSM.16.MT88.4 R28, [R136+0x14800] ;  /* 0x01480000881c783b */ /* 0x000e620000004200 */
[----:B------:R-:W-:Y:S01]  /*7a00*/  @P1 HFMA2.BF16_V2 R147, -RZ.H0_H0, RZ.H0_H0, -R222.H0_H0 ;  /* 0x200000ffff931231 */ /* 0x000fe200003409de */
[----:B------:R-:W-:-:S02]  /*7a10*/  LOP3.LUT R5, R97, 0xffff, RZ, 0xc0, !PT ;  /* 0x0000ffff61057812 */ /* 0x000fc400078ec0ff */
[----:B------:R-:W-:Y:S02]  /*7a20*/  @!P2 PRMT R203, R119, 0x5410, RZ ;  /* 0x0000541077cba816 */ /* 0x000fe400000000ff */
[----:B------:R-:W-:Y:S01]  /*7a30*/  ISETP.GT.U32.AND P2, PT, R103, UR4, PT ;  /* 0x0000000467007c0c */ /* 0x000fe2000bf44070 */
[----:B------:R-:W-:Y:S01]  /*7a40*/  @!P6 HFMA2.BF16_V2 R185, -RZ.H0_H0, RZ.H0_H0, -R216.H0_H0 ;  /* 0x200000ffffb9e231 */ /* 0x000fe200003409d8 */
[----:B------:R-:W-:Y:S02]  /*7a50*/  @P1 PRMT R222, R147, 0x5410, RZ ;  /* 0x0000541093de1816 */ /* 0x000fe400000000ff */
[----:B------:R-:W-:Y:S01]  /*7a60*/  ISETP.GT.U32.AND P1, PT, R102, UR4, PT ;  /* 0x0000000466007c0c */ /* 0x000fe2000bf24070 */
[----:B------:R-:W-:Y:S01]  /*7a70*/  @!P3 HFMA2.BF16_V2 R189, -RZ.H0_H0, RZ.H0_H0, -R223.H0_H0 ;  /* 0x200000ffffbdb231 */ /* 0x000fe200003409df */
[----:B------:R-:W-:Y:S02]  /*7a80*/  @!P6 PRMT R216, R185, 0x5410, RZ ;  /* 0x00005410b9d8e816 */ /* 0x000fe400000000ff */
[----:B------:R-:W-:-:S02]  /*7a90*/  ISETP.LE.U32.AND P6, PT, R106, UR4, PT ;  /* 0x000000046a007c0c */ /* 0x000fc4000bfc3070 */
[----:B------:R-:W-:Y:S02]  /*7aa0*/  @!P3 PRMT R223, R189, 0x5410, RZ ;  /* 0x00005410bddfb816 */ /* 0x000fe400000000ff */
[----:B------:R-:W-:Y:S01]  /*7ab0*/  ISETP.GT.U32.AND P3, PT, R117, UR4, PT ;  /* 0x0000000475007c0c */ /* 0x000fe2000bf64070 */
[----:B------:R-:W-:Y:S01]  /*7ac0*/  @P2 HFMA2.BF16_V2 R184, -RZ.H0_H0, RZ.H0_H0, -R218.H0_H0 ;  /* 0x200000ffffb82231 */ /* 0x000fe200003409da */
[----:B-1----:R-:W-:Y:S01]  /*7ad0*/  HMMA.16816.F32.BF16 R20, R12, R24, RZ ;  /* 0x000000180c14723c */ /* 0x002fe200000418ff */
[----:B------:R-:W-:Y:S02]  /*7ae0*/  ISETP.LE.U32.AND P0, PT, R6, UR4, PT ;  /* 0x0000000406007c0c */ /* 0x000fe4000bf03070 */
[----:B------:R-:W-:Y:S01]  /*7af0*/  @P1 HFMA2.BF16_V2 R188, -RZ.H0_H0, RZ.H0_H0, -R220.H0_H0 ;  /* 0x200000ffffbc1231 */ /* 0x000fe200003409dc */
[----:B------:R-:W-:Y:S02]  /*7b00*/  @P2 PRMT R218, R184, 0x5410, RZ ;  /* 0x00005410b8da2816 */ /* 0x000fe400000000ff */
[----:B------:R-:W-:Y:S01]  /*7b10*/  ISETP.LE.U32.AND P2, PT, R107, UR4, PT ;  /* 0x000000046b007c0c */ /* 0x000fe2000bf43070 */
[----:B------:R-:W-:Y:S01]  /*7b20*/  @!P6 HFMA2.BF16_V2 R187, -RZ.H0_H0, RZ.H0_H0, -R224.H0_H0 ;  /* 0x200000ffffbbe231 */ /* 0x000fe200003409e0 */
[----:B------:R-:W-:-:S02]  /*7b30*/  @P1 PRMT R220, R188, 0x5410, RZ ;  /* 0x00005410bcdc1816 */ /* 0x000fc400000000ff */
[----:B------:R-:W-:Y:S02]  /*7b40*/  ISETP.LE.U32.AND P1, PT, R95, UR4, PT ;  /* 0x000000045f007c0c */ /* 0x000fe4000bf23070 */
[----:B------:R-:W-:Y:S02]  /*7b50*/  @!P6 PRMT R224, R187, 0x5410, RZ ;  /* 0x00005410bbe0e816 */ /* 0x000fe400000000ff */
[----:B------:R-:W-:Y:S02]  /*7b60*/  PRMT R4, R4, 0x7770, RZ ;  /* 0x0000777004047816 */ /* 0x000fe400000000ff */
[----:B------:R-:W-:Y:S01]  /*7b70*/  ISETP.GT.U32.AND P5, PT, R89, UR4, PT ;  /* 0x0000000459007c0c */ /* 0x000fe2000bfa4070 */
[----:B------:R-:W-:Y:S01]  /*7b80*/  IMAD.MOV.U32 R99, RZ, RZ, R32 ;  /* 0x000000ffff637224 */ /* 0x000fe200078e0020 */
[----:B------:R-:W-:Y:S01]  /*7b90*/  ISETP.GT.U32.AND P4, PT, R91, UR4, PT ;  /* 0x000000045b007c0c */ /* 0x000fe2000bf84070 */
[----:B------:R-:W-:Y:S01]  /*7ba0*/  @!P2 HFMA2.BF16_V2 R190, -RZ.H0_H0, RZ.H0_H0, -R221.H0_H0 ;  /* 0x200000ffffbea231 */ /* 0x000fe200003409dd */
[----:B------:R-:W-:Y:S01]  /*7bb0*/  HMMA.16816.F32.BF16 R160, R8, R28, R20 ;  /* 0x0000001c08a0723c */ /* 0x000fe20000041814 */
[----:B------:R-:W-:-:S03]  /*7bc0*/  ISETP.GT.U32.AND P6, PT, R93, UR4, PT ;  /* 0x000000045d007c0c */ /* 0x000fc6000bfc4070 */
[----:B------:R-:W-:Y:S02]  /*7bd0*/  @!P2 PRMT R221, R190, 0x5410, RZ ;  /* 0x00005410bedda816 */ /* 0x000fe400000000ff */
[----:B------:R-:W-:Y:S02]  /*7be0*/  ISETP.GT.U32.AND P2, PT, R118, UR4, PT ;  /* 0x0000000476007c0c */ /* 0x000fe4000bf44070 */
[----:B------:R-:W-:Y:S01]  /*7bf0*/  HMMA.16816.F32.BF16 R20, R12, R26, RZ ;  /* 0x0000001a0c14723c */ /* 0x000fe200000418ff */
[----:B------:R-:W1:Y:S10]  /*7c00*/  LDSM.16.MT88.4 R24, [R2+0x14000] ;  /* 0x014000000218783b */ /* 0x000e740000004200 */
[----:B------:R-:W-:-:S05]  /*7c10*/  @P2 HFMA2.BF16_V2 R191, -RZ.H0_H0, RZ.H0_H0, -R219.H0_H0 ;  /* 0x200000ffffbf2231 */ /* 0x000fca00003409db */
[----:B------:R-:W-:Y:S02]  /*7c20*/  @P2 PRMT R219, R191, 0x5410, RZ ;  /* 0x00005410bfdb2816 */ /* 0x000fe400000000ff */
[----:B------:R-:W-:Y:S02]  /*7c30*/  ISETP.LE.U32.AND P2, PT, R94, UR4, PT ;  /* 0x000000045e007c0c */ /* 0x000fe4000bf43070 */
[----:B------:R-:W-:Y:S01]  /*7c40*/  HMMA.16816.F32.BF16 R120, R8, R30, R20 ;  /* 0x0000001e0878723c */ /* 0x000fe20000041814 */
[----:B------:R-:W1:Y:S07]  /*7c50*/  LDSM.16.MT88.4 R28, [R2+0x14800] ;  /* 0x01480000021c783b */ /* 0x000e6e0000004200 */
[----:B-1----:R-:W-:-:S15]  /*7c60*/  HMMA.16816.F32.BF16 R20, R12, R24, RZ ;  /* 0x000000180c14723c */ /* 0x002fde00000418ff */
[----:B------:R-:W-:-:S05]  /*7c70*/  NOP ;  /* 0x0000000000007918 */ /* 0x000fca0000000000 */
[----:B------:R-:W-:Y:S08]  /*7c80*/  HMMA.16816.F32.BF16 R84, R8, R28, R20 ;  /* 0x0000001c0854723c */ /* 0x000ff00000041814 */
[----:B------:R-:W-:Y:S01]  /*7c90*/  HMMA.16816.F32.BF16 R20, R12, R26, RZ ;  /* 0x0000001a0c14723c */ /* 0x000fe200000418ff */
[----:B------:R-:W1:-:S15]  /*7ca0*/  LDSM.16.MT88.4 R24, [R0+0x14000] ;  /* 0x014000000018783b */ /* 0x000e5e0000004200 */
[----:B------:R-:W-:-:S04]  /*7cb0*/  NOP ;  /* 0x0000000000007918 */ /* 0x000fc80000000000 */
[----:B------:R-:W-:Y:S01]  /*7cc0*/  HMMA.16816.F32.BF16 R36, R8, R30, R20 ;  /* 0x0000001e0824723c */ /* 0x000fe20000041814 */
[----:B------:R-:W1:Y:S07]  /*7cd0*/  LDSM.16.MT88.4 R28, [R0+0x14800] ;  /* 0x01480000001c783b */ /* 0x000e6e0000004200 */
[----:B-1----:R-:W-:-:S15]  /*7ce0*/  HMMA.16816.F32.BF16 R20, R12, R24, RZ ;  /* 0x000000180c14723c */ /* 0x002fde00000418ff */
[----:B------:R-:W-:-:S05]  /*7cf0*/  NOP ;  /* 0x0000000000007918 */ /* 0x000fca0000000000 */
[----:B------:R-:W-:Y:S08]  /*7d00*/  HMMA.16816.F32.BF16 R184, R8, R28, R20 ;  /* 0x0000001c08b8723c */ /* 0x000ff00000041814 */
[----:B------:R-:W-:Y:S01]  /*7d10*/  HMMA.16816.F32.BF16 R20, R12, R26, RZ ;  /* 0x0000001a0c14723c */ /* 0x000fe200000418ff */
[----:B------:R-:W-:-:S15]  /*7d20*/  LDSM.16.MT88.4 R24, [R136+0x16800] ;  /* 0x016800008818783b */ /* 0x000fde0000004200 */
[----:B------:R-:W-:-:S04]  /*7d30*/  NOP ;  /* 0x0000000000007918 */ /* 0x000fc80000000000 */
[----:B------:R-:W-:Y:S01]  /*7d40*/  HMMA.16816.F32.BF16 R188, R8, R30, R20 ;  /* 0x0000001e08bc723c */ /* 0x000fe20000041814 */
[----:B------:R1:W3:Y:S04]  /*7d50*/  LDL.LU.S16 R31, [R1+0x84] ;  /* 0x00008400011f7983 */ /* 0x0002e80000300600 */
[----:B------:R1:W3:Y:S04]  /*7d60*/  LDL.LU.S16 R66, [R1+0x88] ;  /* 0x0000880001427983 */ /* 0x0002e80000300600 */
[----:B------:R1:W3:Y:S01]  /*7d70*/  LDL.LU.S16 R30, [R1+0x8c] ;  /* 0x00008c00011e7983 */ /* 0x0002e20000300600 */
[----:B-----5:R-:W-:-:S05]  /*7d80*/  @!P1 HFMA2.BF16_V2 R64, -RZ.H0_H0, RZ.H0_H0, -R198.H0_H0 ;  /* 0x200000ffff409231 */ /* 0x020fca00003409c6 */
[----:B------:R-:W-:Y:S01]  /*7d90*/  PRMT R20, R64, 0x7610, R20 ;  /* 0x0000761040147816 */ /* 0x000fe20000000014 */
[----:B--2---:R-:W-:-:S03]  /*7da0*/  @P3 HFMA2.BF16_V2 R98, -RZ.H0_H0, RZ.H0_H0, -R217.H0_H0 ;  /* 0x200000ffff623231 */ /* 0x004fc600003409d9 */
[----:B------:R-:W-:Y:S02]  /*7db0*/  @!P1 PRMT R198, R20, 0x5410, RZ ;  /* 0x0000541014c69816 */ /* 0x000fe400000000ff */
[----:B------:R-:W-:-:S04]  /*7dc0*/  PRMT R21, R98, 0x7610, R21 ;  /* 0x0000761062157816 */ /* 0x000fc80000000015 */
[----:B------:R-:W-:Y:S02]  /*7dd0*/  @P3 PRMT R217, R21, 0x5410, RZ ;  /* 0x0000541015d93816 */ /* 0x000fe400000000ff */
[----:B------:R-:W2:Y:S01]  /*7de0*/  LDSM.16.MT88.4 R20, [R136+0x16000] ;  /* 0x016000008814783b */ /* 0x000ea20000004200 */
[----:B------:R-:W-:Y:S01]  /*7df0*/  ISETP.LE.U32.AND P3, PT, R5, UR4, PT ;  /* 0x0000000405007c0c */ /* 0x000fe2000bf63070 */
[----:B----4-:R-:W-:Y:S02]  /*7e00*/  @!P2 HFMA2.BF16_V2 R35, -RZ.H0_H0, RZ.H0_H0, -R196.H0_H0 ;  /* 0x200000ffff23a231 */ /* 0x010fe400003409c4 */
[----:B------:R-:W-:-:S03]  /*7e10*/  IMAD.MOV.U32 R64, RZ, RZ, R62 ;  /* 0x000000ffff407224 */ /* 0x000fc600078e003e */
[----:B------:R-:W-:-:S07]  /*7e20*/  PRMT R5, R35, 0x7610, R5 ;  /* 0x0000761023057816 */ /* 0x000fce0000000005 */
[----:B---3--:R-:W-:Y:S02]  /*7e30*/  @!P3 HFMA2.BF16_V2 R34, -RZ.H0_H0, RZ.H0_H0, -R197.H0_H0 ;  /* 0x200000ffff22b231 */ /* 0x008fe400003409c5 */
[----:B------:R-:W-:-:S03]  /*7e40*/  IMAD.MOV.U32 R62, RZ, RZ, R61 ;  /* 0x000000ffff3e7224 */ /* 0x000fc600078e003d */
[----:B------:R-:W-:Y:S01]  /*7e50*/  PRMT R6, R34, 0x7610, R6 ;  /* 0x0000761022067816 */ /* 0x000fe20000000006 */
[----:B------:R-:W-:Y:S01]  /*7e60*/  IMAD.MOV.U32 R61, RZ, RZ, R7 ;  /* 0x000000ffff3d7224 */ /* 0x000fe200078e0007 */
[----:B------:R-:W-:Y:S02]  /*7e70*/  @!P2 PRMT R196, R5, 0x5410, RZ ;  /* 0x0000541005c4a816 */ /* 0x000fe400000000ff */
[----:B------:R-:W-:Y:S02]  /*7e80*/  @!P3 PRMT R197, R6, 0x5410, RZ ;  /* 0x0000541006c5b816 */ /* 0x000fe400000000ff */
[----:B------:R-:W-:Y:S02]  /*7e90*/  ISETP.LE.U32.AND P3, PT, R4, UR4, PT ;  /* 0x0000000404007c0c */ /* 0x000fe4000bf63070 */
[----:B--2---:R-:W-:Y:S01]  /*7ea0*/  HMMA.16816.F32.BF16 R4, R12, R20, RZ ;  /* 0x000000140c04723c */ /* 0x004fe200000418ff */
[----:B------:R-:W-:Y:S01]  /*7eb0*/  ISETP.LE.U32.AND P1, PT, R96, UR4, PT ;  /* 0x0000000460007c0c */ /* 0x000fe2000bf23070 */
[----:B------:R-:W-:-:S15]  /*7ec0*/  FADD.FTZ R29, R138, R137 ;  /* 0x000000898a1d7221 */ /* 0x000fde0000010000 */
[----:B------:R-:W-:-:S03]  /*7ed0*/  NOP ;  /* 0x0000000000007918 */ /* 0x000fc60000000000 */
[----:B------:R-:W-:Y:S08]  /*7ee0*/  HMMA.16816.F32.BF16 R100, R8, R24, R4 ;  /* 0x000000180864723c */ /* 0x000ff00000041804 */
[----:B------:R-:W-:Y:S01]  /*7ef0*/  HMMA.16816.F32.BF16 R4, R12, R22, RZ ;  /* 0x000000160c04723c */ /* 0x000fe200000418ff */
[----:B------:R-:W-:Y:S02]  /*7f00*/  IMAD.MOV.U32 R98, RZ, RZ, R33 ;  /* 0x000000ffff627224 */ /* 0x000fe400078e0021 */
[----:B------:R-:W-:-:S02]  /*7f10*/  IMAD.MOV.U32 R34, RZ, RZ, R63 ;  /* 0x000000ffff227224 */ /* 0x000fc400078e003f */
[----:B------:R-:W-:Y:S02]  /*7f20*/  IMAD.MOV.U32 R33, RZ, RZ, R60 ;  /* 0x000000ffff217224 */ /* 0x000fe400078e003c */
[----:B------:R-:W-:Y:S02]  /*7f30*/  IMAD.MOV.U32 R35, RZ, RZ, R74 ;  /* 0x000000ffff237224 */ /* 0x000fe400078e004a */
[----:B------:R-:W-:Y:S02]  /*7f40*/  IMAD.MOV.U32 R32, RZ, RZ, R75 ;  /* 0x000000ffff207224 */ /* 0x000fe400078e004b */
[----:B------:R-:W-:Y:S02]  /*7f50*/  IMAD.MOV.U32 R63, RZ, RZ, R72 ;  /* 0x000000ffff3f7224 */ /* 0x000fe400078e0048 */
[----:B------:R-:W-:-:S07]  /*7f60*/  IMAD.MOV.U32 R60, RZ, RZ, R73 ;  /* 0x000000ffff3c7224 */ /* 0x000fce00078e0049 */
[----:B------:R-:W-:Y:S01]  /*7f70*/  HMMA.16816.F32.BF16 R72, R8, R26, R4 ;  /* 0x0000001a0848723c */ /* 0x000fe20000041804 */
[----:B------:R-:W-:Y:S01]  /*7f80*/  LDSM.16.MT88.4 R24, [R2+0x16800] ;  /* 0x016800000218783b */ /* 0x000fe20000004200 */
[----:B------:R-:W-:-:S05]  /*7f90*/  @!P1 HFMA2.BF16_V2 R31, -RZ.H0_H0, RZ.H0_H0, -R195.H0_H0 ;  /* 0x200000ffff1f9231 */ /* 0x000fca00003409c3 */
[----:B------:R-:W-:Y:S02]  /*7fa0*/  PRMT R20, R31, 0x7610, R20 ;  /* 0x000076101f147816 */ /* 0x000fe40000000014 */
[----:B------:R1:W2:Y:S01]  /*7fb0*/  LDL.LU.S16 R31, [R1+0x90] ;  /* 0x00009000011f7983 */ /* 0x0002a20000300600 */
[----:B------:R-:W-:Y:S01]  /*7fc0*/  @P5 HFMA2.BF16_V2 R30, -RZ.H0_H0, RZ.H0_H0, -R194.H0_H0 ;  /* 0x200000ffff1e5231 */ /* 0x000fe200003409c2 */
[----:B------:R-:W-:Y:S02]  /*7fd0*/  @!P1 PRMT R195, R20, 0x5410, RZ ;  /* 0x0000541014c39816 */ /* 0x000fe400000000ff */
[----:B------:R3:W4:Y:S02]  /*7fe0*/  LDSM.16.MT88.4 R20, [R2+0x16000] ;  /* 0x016000000214783b */ /* 0x0007240000004200 */
[----:B------:R-:W-:Y:S02]  /*7ff0*/  PRMT R4, R30, 0x7610, R4 ;  /* 0x000076101e047816 */ /* 0x000fe40000000004 */
[----:B------:R1:W5:Y:S01]  /*8000*/  LDL.LU.S16 R30, [R1+0x98] ;  /* 0x00009800011e7983 */ /* 0x0003620000300600 */
[----:B---3--:R-:W-:-:S03]  /*8010*/  FADD.FTZ R2, R142, R29 ;  /* 0x0000001d8e027221 */ /* 0x008fc60000010000 */
[----:B------:R1:W3:Y:S01]  /*8020*/  LDL.LU.S16 R29, [R1+0x94] ;  /* 0x00009400011d7983 */ /* 0x0002e20000300600 */
[----:B------:R-:W-:Y:S01]  /*8030*/  @!P0 HFMA2.BF16_V2 R66, -RZ.H0_H0, RZ.H0_H0, -R193.H0_H0 ;  /* 0x200000ffff428231 */ /* 0x000fe200003409c1 */
[----:B------:R-:W-:-:S04]  /*8040*/  @P5 PRMT R194, R4, 0x5410, RZ ;  /* 0x0000541004c25816 */ /* 0x000fc800000000ff */
[----:B------:R-:W-:-:S04]  /*8050*/  PRMT R5, R66, 0x7610, R5 ;  /* 0x0000761042057816 */ /* 0x000fc80000000005 */
[----:B------:R-:W-:Y:S02]  /*8060*/  @!P0 PRMT R193, R5, 0x5410, RZ ;  /* 0x0000541005c18816 */ /* 0x000fe400000000ff */
[----:B----4-:R-:W-:Y:S01]  /*8070*/  HMMA.16816.F32.BF16 R4, R12, R20, RZ ;  /* 0x000000140c04723c */ /* 0x010fe200000418ff */
[----:B------:R-:W-:Y:S02]  /*8080*/  IMAD.MOV.U32 R91, RZ, RZ, R34 ;  /* 0x000000ffff5b7224 */ /* 0x000fe400078e0022 */
[----:B------:R-:W-:Y:S02]  /*8090*/  IMAD.MOV.U32 R146, RZ, RZ, R35 ;  /* 0x000000ffff927224 */ /* 0x000fe400078e0023 */
[----:B------:R-:W-:Y:S02]  /*80a0*/  IMAD.MOV.U32 R116, RZ, RZ, R32 ;  /* 0x000000ffff747224 */ /* 0x000fe400078e0020 */
[----:B------:R-:W-:-:S13]  /*80b0*/  IMAD.MOV.U32 R118, RZ, RZ, R33 ;  /* 0x000000ffff767224 */ /* 0x000fda00078e0021 */
[----:B------:R-:W-:Y:S08]  /*80c0*/  HMMA.16816.F32.BF16 R32, R8, R24, R4 ;  /* 0x000000180820723c */ /* 0x000ff00000041804 */
[----:B------:R-:W-:-:S15]  /*80d0*/  HMMA.16816.F32.BF16 R4, R12, R22, RZ ;  /* 0x000000160c04723c */ /* 0x000fde00000418ff */
[----:B------:R-:W-:-:S05]  /*80e0*/  NOP ;  /* 0x0000000000007918 */ /* 0x000fca0000000000 */
[----:B------:R-:W-:Y:S01]  /*80f0*/  HMMA.16816.F32.BF16 R24, R8, R26, R4 ;  /* 0x0000001a0818723c */ /* 0x000fe20000041804 */
[----:B------:R-:W4:Y:S01]  /*8100*/  LDSM.16.MT88.4 R4, [R0+0x16000] ;  /* 0x016000000004783b */ /* 0x000f220000004200 */
[----:B------:R-:W-:Y:S01]  /*8110*/  ISETP.LE.U32.AND P5, PT, R90, UR4, PT ;  /* 0x000000045a007c0c */ /* 0x000fe2000bfa3070 */
[----:B------:R-:W-:Y:S02]  /*8120*/  IMAD.MOV.U32 R89, RZ, RZ, R64 ;  /* 0x000000ffff597224 */ /* 0x000fe400078e0040 */
[----:B------:R-:W-:Y:S01]  /*8130*/  FADD.FTZ R64, R144, R2 ;  /* 0x0000000290407221 */ /* 0x000fe20000010000 */
[----:B------:R-:W-:Y:S01]  /*8140*/  LOP3.LUT R2, R139, 0xffff, RZ, 0xc0, !PT ;  /* 0x0000ffff8b027812 */ /* 0x000fe200078ec0ff */
[----:B------:R-:W-:Y:S02]  /*8150*/  IMAD.MOV.U32 R119, RZ, RZ, R99 ;  /* 0x000000ffff777224 */ /* 0x000fe400078e0063 */
        /* <DEDUP_REMOVED lines=9> */
[----:B------:R-:W-:Y:S01]  /*81f0*/  FADD.FTZ R28, R141, R140 ;  /* 0x0000008c8d1c7221 */ /* 0x000fe20000010000 */
[----:B------:R-:W-:-:S03]  /*8200*/  ISETP.GT.U32.AND P2, PT, R65, UR4, PT ;  /* 0x0000000441007c0c */ /* 0x000fc6000bf44070 */
[----:B------:R-:W-:-:S04]  /*8210*/  FADD.FTZ R28, R143, R28 ;  /* 0x0000001c8f1c7221 */ /* 0x000fc80000010000 */
[----:B------:R-:W-:Y:S01]  /*8220*/  FADD.FTZ R65, R145, R28 ;  /* 0x0000001c91417221 */ /* 0x000fe20000010000 */
[----:B--2---:R-:W-:-:S05]  /*8230*/  @P4 HFMA2.BF16_V2 R31, -RZ.H0_H0, RZ.H0_H0, -R192.H0_H0 ;  /* 0x200000ffff1f4231 */ /* 0x004fca00003409c0 */
[----:B------:R-:W-:Y:S01]  /*8240*/  PRMT R20, R31, 0x7610, R20 ;  /* 0x000076101f147816 */ /* 0x000fe20000000014 */
[----:B-----5:R-:W-:-:S03]  /*8250*/  @P6 HFMA2.BF16_V2 R30, -RZ.H0_H0, RZ.H0_H0, -R171.H0_H0 ;  /* 0x200000ffff1e6231 */ /* 0x020fc600003409ab */
[----:B------:R-:W-:Y:S02]  /*8260*/  @P4 PRMT R192, R20, 0x5410, RZ ;  /* 0x0000541014c04816 */ /* 0x000fe400000000ff */
[----:B----4-:R-:W-:Y:S01]  /*8270*/  HMMA.16816.F32.BF16 R20, R12, R4, RZ ;  /* 0x000000040c14723c */ /* 0x010fe200000418ff */
[----:B------:R-:W-:-:S04]  /*8280*/  PRMT R5, R30, 0x7610, R5 ;  /* 0x000076101e057816 */ /* 0x000fc80000000005 */
[----:B------:R-:W-:-:S03]  /*8290*/  @P6 PRMT R171, R5, 0x5410, RZ ;  /* 0x0000541005ab6816 */ /* 0x000fc600000000ff */
[----:B------:R-:W-:Y:S01]  /*82a0*/  HMMA.16816.F32.BF16 R12, R12, R6, RZ ;  /* 0x000000060c0c723c */ /* 0x000fe200000418ff */
[----:B---3--:R-:W-:-:S05]  /*82b0*/  @!P5 HFMA2.BF16_V2 R29, -RZ.H0_H0, RZ.H0_H0, -R127.H0_H0 ;  /* 0x200000ffff1dd231 */ /* 0x008fca000034097f */
[----:B------:R-:W-:-:S04]  /*82c0*/  PRMT R4, R29, 0x7610, R4 ;  /* 0x000076101d047816 */ /* 0x000fc80000000004 */
[----:B------:R-:W-:Y:S02]  /*82d0*/  @!P5 PRMT R127, R4, 0x5410, RZ ;  /* 0x00005410047fd816 */ /* 0x000fe400000000ff */
[----:B------:R-:W2:Y:S01]  /*82e0*/  LDSM.16.MT88.4 R4, [R0+0x16800] ;  /* 0x016800000004783b */ /* 0x000ea20000004200 */
[----:B------:R-:W-:Y:S01]  /*82f0*/  ISETP.LE.U32.AND P6, PT, R2, UR4, PT ;  /* 0x0000000402007c0c */ /* 0x000fe2000bfc3070 */
[----:B------:R-:W-:Y:S01]  /*8300*/  IMAD.IADD R2, R118, 0x1, R136 ;  /* 0x0000000176027824 */ /* 0x000fe200078e0288 */
[C---:B--2---:R-:W-:Y:S08]  /*8310*/  HMMA.16816.F32.BF16 R60, R8.reuse, R4, R20 ;  /* 0x00000004083c723c */ /* 0x044ff00000041814 */
[----:B------:R-:W-:Y:S01]  /*8320*/  HMMA.16816.F32.BF16 R40, R8, R6, R12 ;  /* 0x000000060828723c */ /* 0x000fe2000004180c */
[----:B------:R-:W2:Y:S04]  /*8330*/  LDSM.16.MT88.4 R4, [R2+0x11000] ;  /* 0x011000000204783b */ /* 0x000ea80000004200 */
[----:B------:R-:W3:Y:S03]  /*8340*/  LDSM.16.MT88.4 R8, [R2+0x13000] ;  /* 0x013000000208783b */ /* 0x000ee60000004200 */
[C---:B--2---:R-:W-:Y:S08]  /*8350*/  HMMA.16816.F32.BF16 R148, R16.reuse, R4, R148 ;  /* 0x000000041094723c */ /* 0x044ff00000041894 */
[C---:B------:R-:W-:Y:S01]  /*8360*/  HMMA.16816.F32.BF16 R12, R16.reuse, R6, R68 ;  /* 0x00000006100c723c */ /* 0x040fe20000041844 */
[----:B------:R-:W2:Y:S07]  /*8370*/  LDSM.16.MT88.4 R4, [R2+0x15000] ;  /* 0x015000000204783b */ /* 0x000eae0000004200 */
[C---:B---3--:R-:W-:Y:S08]  /*8380*/  HMMA.16816.F32.BF16 R52, R16.reuse, R8, R52 ;  /* 0x000000081034723c */ /* 0x048ff00000041834 */
[----:B------:R-:W-:Y:S01]  /*8390*/  HMMA.16816.F32.BF16 R20, R16, R10, R56 ;  /* 0x0000000a1014723c */ /* 0x000fe20000041838 */
[----:B------:R-:W3:Y:S01]  /*83a0*/  LDSM.16.MT88.4 R8, [R2+0x17000] ;  /* 0x017000000208783b */ /* 0x000ee20000004200 */
[----:B------:R-:W-:-:S02]  /*83b0*/  IMAD.MOV.U32 R137, RZ, RZ, R116 ;  /* 0x000000ffff897224 */ /* 0x000fc400078e0074 */
[----:B------:R-:W-:Y:S02]  /*83c0*/  IMAD.MOV.U32 R97, RZ, RZ, R119 ;  /* 0x000000ffff617224 */ /* 0x000fe400078e0077 */
[----:B------:R-:W-:Y:S02]  /*83d0*/  IMAD.MOV.U32 R141, RZ, RZ, R146 ;  /* 0x000000ffff8d7224 */ /* 0x000fe400078e0092 */
[----:B------:R-:W-:Y:S02]  /*83e0*/  IMAD.MOV.U32 R140, RZ, RZ, R91 ;  /* 0x000000ffff8c7224 */ /* 0x000fe400078e005b */
[----:B------:R-:W-:Y:S02]  /*83f0*/  IMAD.MOV.U32 R95, RZ, RZ, R147 ;  /* 0x000000ffff5f7224 */ /* 0x000fe400078e0093 */
[----:B------:R-:W-:Y:S01]  /*8400*/  IMAD.MOV.U32 R94, RZ, RZ, R66 ;  /* 0x000000ffff5e7224 */ /* 0x000fe200078e0042 */
[----:B------:R-:W-:Y:S01]  /*8410*/  ISETP.GT.U32.AND P1, PT, R67, UR4, PT ;  /* 0x0000000443007c0c */ /* 0x000fe2000bf24070 */
[----:B------:R-:W-:Y:S01]  /*8420*/  LDSM.16.MT88.4 R56, [R2+0x13800] ;  /* 0x013800000238783b */ /* 0x000fe20000004200 */
[----:B------:R-:W-:-:S03]  /*8430*/  ISETP.LE.U32.AND P4, PT, R92, UR4, PT ;  /* 0x000000045c007c0c */ /* 0x000fc6000bf83070 */
[----:B------:R1:W4:Y:S04]  /*8440*/  LDL.LU.S16 R67, [R1+0xa8] ;  /* 0x0000a80001437983 */ /* 0x0003280000300600 */
[----:B------:R1:W5:Y:S01]  /*8450*/  LDL.LU.S16 R66, [R1+0xb0] ;  /* 0x0000b00001427983 */ /* 0x0003620000300600 */
[C---:B--2---:R-:W-:Y:S03]  /*8460*/  HMMA.16816.F32.BF16 R84, R16.reuse, R4, R84 ;  /* 0x000000041054723c */ /* 0x044fe60000041854 */
[----:B------:R-:W-:Y:S05]  /*8470*/  LDSM.16.MT88.4 R144, [R2+0x11800] ;  /* 0x011800000290783b */ /* 0x000fea0000004200 */
[C---:B------:R-:W-:Y:S01]  /*8480*/  HMMA.16816.F32.BF16 R28, R16.reuse, R6, R36 ;  /* 0x00000006101c723c */ /* 0x040fe20000041824 */
[----:B------:R-:W2:Y:S07]  /*8490*/  LDSM.16.MT88.4 R4, [R136+0x11000] ;  /* 0x011000008804783b */ /* 0x000eae0000004200 */
[C---:B---3--:R-:W-:Y:S08]  /*84a0*/  HMMA.16816.F32.BF16 R116, R16.reuse, R8, R32 ;  /* 0x000000081074723c */ /* 0x048ff00000041820 */
[C---:B------:R-:W-:Y:S08]  /*84b0*/  HMMA.16816.F32.BF16 R32, R16.reuse, R10, R24 ;  /* 0x0000000a1020723c */ /* 0x040ff00000041818 */
[C---:B--2---:R-:W-:Y:S08]  /*84c0*/  HMMA.16816.F32.BF16 R164, R16.reuse, R4, R164 ;  /* 0x0000000410a4723c */ /* 0x044ff000000418a4 */
[----:B------:R-:W-:Y:S01]  /*84d0*/  HMMA.16816.F32.BF16 R8, R16, R6, R240 ;  /* 0x000000061008723c */ /* 0x000fe200000418f0 */
[----:B------:R-:W2:Y:S01]  /*84e0*/  LDSM.16.MT88.4 R4, [R0+0x11000] ;  /* 0x011000000004783b */ /* 0x000ea20000004200 */
[----:B------:R-:W-:-:S02]  /*84f0*/  IMAD.MOV.U32 R242, RZ, RZ, R141 ;  /* 0x000000fffff27224 */ /* 0x000fc400078e008d */
[----:B------:R-:W-:-:S04]  /*8500*/  IMAD.MOV.U32 R240, RZ, RZ, R140 ;  /* 0x000000fffff07224 */ /* 0x000fc800078e008c */
[----:B--2---:R-:W-:Y:S01]  /*8510*/  HMMA.16816.F32.BF16 R140, R16, R4, R236 ;  /* 0x00000004108c723c */ /* 0x004fe200000418ec */
[----:B------:R-:W-:Y:S02]  /*8520*/  IMAD.MOV.U32 R238, RZ, RZ, R94 ;  /* 0x000000ffffee7224 */ /* 0x000fe400078e005e */
[----:B------:R-:W-:Y:S02]  /*8530*/  IMAD.MOV.U32 R237, RZ, RZ, R95 ;  /* 0x000000ffffed7224 */ /* 0x000fe400078e005f */
[----:B------:R-:W-:-:S03]  /*8540*/  IMAD.MOV.U32 R236, RZ, RZ, R93 ;  /* 0x000000ffffec7224 */ /* 0x000fc600078e005d */
[C---:B------:R-:W-:Y:S01]  /*8550*/  HMMA.16816.F32.BF16 R92, R16.reuse, R6, R228 ;  /* 0x00000006105c723c */ /* 0x040fe200000418e4 */
[----:B------:R1:W2:Y:S04]  /*8560*/  LDL.LU.S16 R228, [R1+0xac] ;  /* 0x0000ac0001e47983 */ /* 0x0002a80000300600 */
[----:B------:R-:W3:Y:S04]  /*8570*/  LDSM.16.MT88.4 R4, [R136+0x13000] ;  /* 0x013000008804783b */ /* 0x000ee80000004200 */
[----:B------:R1:W5:Y:S04]  /*8580*/  LDL.LU.S16 R229, [R1+0xa4] ;  /* 0x0000a40001e57983 */ /* 0x0003680000300600 */
[----:B------:R1:W5:Y:S04]  /*8590*/  LDL.LU.S16 R230, [R1+0xa0] ;  /* 0x0000a00001e67983 */ /* 0x0003680000300600 */
[----:B------:R1:W4:Y:S01]  /*85a0*/  LDL.LU.S16 R231, [R1+0x9c] ;  /* 0x00009c0001e77983 */ /* 0x0003220000300600 */
[C---:B---3--:R-:W-:Y:S08]  /*85b0*/  HMMA.16816.F32.BF16 R36, R16.reuse, R4, R232 ;  /* 0x000000041024723c */ /* 0x048ff000000418e8 */
[C---:B------:R-:W-:Y:S01]  /*85c0*/  HMMA.16816.F32.BF16 R24, R16.reuse, R6, R176 ;  /* 0x000000061018723c */ /* 0x040fe200000418b0 */
[----:B------:R-:W3:Y:S07]  /*85d0*/  LDSM.16.MT88.4 R4, [R0+0x13000] ;  /* 0x013000000004783b */ /* 0x000eee0000004200 */
[C---:B---3--:R-:W-:Y:S08]  /*85e0*/  HMMA.16816.F32.BF16 R172, R16.reuse, R4, R172 ;  /* 0x0000000410ac723c */ /* 0x048ff000000418ac */
[C---:B------:R-:W-:Y:S01]  /*85f0*/  HMMA.16816.F32.BF16 R180, R16.reuse, R6, R180 ;  /* 0x0000000610b4723c */ /* 0x040fe200000418b4 */
[----:B------:R-:W3:Y:S07]  /*8600*/  LDSM.16.MT88.4 R4, [R136+0x15000] ;  /* 0x015000008804783b */ /* 0x000eee0000004200 */
[----:B---3--:R-:W-:Y:S01]  /*8610*/  HMMA.16816.F32.BF16 R68, R16, R4, R160 ;  /* 0x000000041044723c */ /* 0x008fe200000418a0 */
[----:B------:R-:W3:Y:S07]  /*8620*/  LDSM.16.MT88.4 R160, [R136+0x11800] ;  /* 0x0118000088a0783b */ /* 0x000eee0000004200 */
[C---:B---3--:R-:W-:Y:S08]  /*8630*/  HMMA.16816.F32.BF16 R164, R128.reuse, R160, R164 ;  /* 0x000000a080a4723c */ /* 0x048ff000000418a4 */
[----:B------:R-:W-:Y:S01]  /*8640*/  HMMA.16816.F32.BF16 R160, R128, R162, R8 ;  /* 0x000000a280a0723c */ /* 0x000fe20000041808 */
[----:B------:R1:W3:Y:S01]  /*8650*/  LDL.LU.S16 R11, [R1+0xb4] ;  /* 0x0000b400010b7983 */ /* 0x0002e20000300600 */
[----:B--2---:R-:W-:-:S05]  /*8660*/  @!P4 HFMA2.BF16_V2 R228, -RZ.H0_H0, RZ.H0_H0, -R124.H0_H0 ;  /* 0x200000ffffe4c231 */ /* 0x004fca000034097c */
[----:B------:R-:W-:-:S04]  /*8670*/  PRMT R10, R228, 0x7610, R10 ;  /* 0x00007610e40a7816 */ /* 0x000fc8000000000a */
[----:B------:R-:W-:Y:S02]  /*8680*/  @!P4 PRMT R124, R10, 0x5410, RZ ;  /* 0x000054100a7cc816 */ /* 0x000fe400000000ff */
[----:B------:R1:W2:Y:S01]  /*8690*/  LDL.LU.S16 R10, [R1+0xb8] ;  /* 0x0000b800010a7983 */ /* 0x0002a20000300600 */
[C---:B------:R-:W-:Y:S08]  /*86a0*/  HMMA.16816.F32.BF16 R52, R128.reuse, R56, R52 ;  /* 0x000000388034723c */ /* 0x040ff00000041834 */
[----:B------:R-:W-:Y:S08]  /*86b0*/  HMMA.16816.F32.BF16 R56, R128, R58, R20 ;  /* 0x0000003a8038723c */ /* 0x000ff00000041814 */
[----:B------:R-:W-:Y:S01]  /*86c0*/  HMMA.16816.F32.BF16 R20, R16, R6, R120 ;  /* 0x000000061014723c */ /* 0x000fe20000041878 */
[----:B------:R-:W5:Y:S01]  /*86d0*/  LDSM.16.MT88.4 R4, [R0+0x15000] ;  /* 0x015000000004783b */ /* 0x000f620000004200 */
[----:B------:R-:W-:Y:S01]  /*86e0*/  ISETP.GT.U32.AND P0, PT, R88, UR4, PT ;  /* 0x0000000458007c0c */ /* 0x000fe2000bf04070 */
[----:B------:R-:W-:-:S02]  /*86f0*/  IMAD.MOV.U32 R96, RZ, RZ, R89 ;  /* 0x000000ffff607224 */ /* 0x000fc400078e0059 */
[----:B------:R-:W-:Y:S03]  /*8700*/  LDSM.16.MT88.4 R88, [R2+0x15800] ;  /* 0x015800000258783b */ /* 0x000fe60000004200 */
[----:B------:R-:W-:Y:S01]  /*8710*/  HMMA.16816.F32.BF16 R148, R128, R144, R148 ;  /* 0x000000908094723c */ /* 0x000fe20000041894 */
[----:B------:R4:W-:Y:S07]  /*8720*/  LDSM.16.MT88.4 R120, [R2+0x17800] ;  /* 0x017800000278783b */ /* 0x0009ee0000004200 */
[C---:B-----5:R-:W-:Y:S08]  /*8730*/  HMMA.16816.F32.BF16 R184, R16.reuse, R4, R184 ;  /* 0x0000000410b8723c */ /* 0x060ff000000418b8 */
[----:B------:R-:W-:Y:S01]  /*8740*/  HMMA.16816.F32.BF16 R188, R16, R6, R188 ;  /* 0x0000000610bc723c */ /* 0x000fe200000418bc */
[----:B------:R-:W5:Y:S07]  /*8750*/  LDSM.16.MT88.4 R4, [R136+0x17000] ;  /* 0x017000008804783b */ /* 0x000f6e0000004200 */
[----:B------:R-:W-:Y:S01]  /*8760*/  HMMA.16816.F32.BF16 R144, R128, R146, R12 ;  /* 0x000000928090723c */ /* 0x000fe2000004180c */
[----:B----4-:R-:W-:-:S02]  /*8770*/  LOP3.LUT R2, R226, 0xffff, RZ, 0xc0, !PT ;  /* 0x0000ffffe2027812 */ /* 0x010fc400078ec0ff */
[----:B------:R-:W-:-:S05]  /*8780*/  ISETP.LE.U32.AND P5, PT, R225, UR4, PT ;  /* 0x00000004e1007c0c */ /* 0x000fca000bfa3070 */
[C---:B-----5:R-:W-:Y:S08]  /*8790*/  HMMA.16816.F32.BF16 R100, R16.reuse, R4, R100 ;  /* 0x000000041064723c */ /* 0x060ff00000041864 */
[----:B------:R-:W-:Y:S01]  /*87a0*/  HMMA.16816.F32.BF16 R12, R16, R6, R72 ;  /* 0x00000006100c723c */ /* 0x000fe20000041848 */
[----:B------:R-:W4:Y:S01]  /*87b0*/  LDSM.16.MT88.4 R4, [R0+0x17000] ;  /* 0x017000000004783b */ /* 0x000f220000004200 */
[----:B------:R-:W-:Y:S01]  /*87c0*/  ISETP.LE.U32.AND P4, PT, R2, UR4, PT ;  /* 0x0000000402007c0c */ /* 0x000fe2000bf83070 */
[----:B------:R-:W-:-:S02]  /*87d0*/  IMAD.MOV.U32 R243, RZ, RZ, R137 ;  /* 0x000000fffff37224 */ /* 0x000fc400078e0089 */
[----:B------:R-:W-:Y:S02]  /*87e0*/  IMAD.MOV.U32 R138, RZ, RZ, R105 ;  /* 0x000000ffff8a7224 */ /* 0x000fe400078e0069 */
[----:B------:R-:W-:Y:S02]  /*87f0*/  @P1 HFMA2.BF16_V2 R231, -RZ.H0_H0, RZ.H0_H0, -R168.H0_H0 ;  /* 0x200000ffffe71231 */ /* 0x000fe400003409a8 */
[----:B------:R-:W-:Y:S02]  /*8800*/  IMAD.MOV.U32 R137, RZ, RZ, R104 ;  /* 0x000000ffff897224 */ /* 0x000fe400078e0068 */
[----:B------:R-:W-:Y:S02]  /*8810*/  @P0 HFMA2.BF16_V2 R67, -RZ.H0_H0, RZ.H0_H0, -R135.H0_H0 ;  /* 0x200000ffff430231 */ /* 0x000fe40000340987 */
[----:B------:R-:W-:Y:S02]  /*8820*/  IMAD.MOV.U32 R239, RZ, RZ, R97 ;  /* 0x000000ffffef7224 */ /* 0x000fe400078e0061 */
[----:B------:R-:W-:-:S02]  /*8830*/  @!P6 HFMA2.BF16_V2 R66, -RZ.H0_H0, RZ.H0_H0, -R210.H0_H0 ;  /* 0x200000ffff42e231 */ /* 0x000fc400003409d2 */
[----:B------:R-:W-:Y:S01]  /*8840*/  IMAD.MOV.U32 R241, RZ, RZ, R96 ;  /* 0x000000fffff17224 */ /* 0x000fe200078e0060 */
[----:B------:R-:W-:Y:S01]  /*8850*/  LDSM.16.MT88.4 R72, [R136+0x15800] ;  /* 0x015800008848783b */ /* 0x000fe20000004200 */
[----:B------:R-:W-:Y:S02]  /*8860*/  IMAD.MOV.U32 R97, RZ, RZ, R106 ;  /* 0x000000ffff617224 */ /* 0x000fe400078e006a */
[----:B------:R-:W-:Y:S02]  /*8870*/  IMAD.MOV.U32 R96, RZ, RZ, R107 ;  /* 0x000000ffff607224 */ /* 0x000fe400078e006b */
[----:B------:R-:W5:Y:S01]  /*8880*/  LDSM.16.MT88.4 R104, [R136+0x17800] ;  /* 0x017800008868783b */ /* 0x000f620000004200 */
[----:B----4-:R-:W-:Y:S01]  /*8890*/  HMMA.16816.F32.BF16 R176, R16, R4, R60 ;  /* 0x0000000410b0723c */ /* 0x010fe2000004183c */
[----:B------:R-:W-:Y:S01]  /*88a0*/  FADD.FTZ R4, R138, R65 ;  /* 0x000000418a047221 */ /* 0x000fe20000010000 */
[----:B------:R-:W-:-:S03]  /*88b0*/  FADD.FTZ R5, R137, R64 ;  /* 0x0000004089057221 */ /* 0x000fc60000010000 */
[----:B------:R-:W-:Y:S01]  /*88c0*/  FADD.FTZ R4, R236, R4 ;  /* 0x00000004ec047221 */ /* 0x000fe20000010000 */
[----:B------:R-:W-:Y:S02]  /*88d0*/  IMAD.MOV.U32 R236, RZ, RZ, R237 ;  /* 0x000000ffffec7224 */ /* 0x000fe400078e00ed */
[----:B------:R-:W-:Y:S01]  /*88e0*/  HMMA.16816.F32.BF16 R16, R16, R6, R40 ;  /* 0x000000061010723c */ /* 0x000fe20000041828 */
[----:B------:R-:W-:Y:S01]  /*88f0*/  PRMT R7, R231, 0x7610, R7 ;  /* 0x00007610e7077816 */ /* 0x000fe20000000007 */
[----:B------:R-:W-:Y:S01]  /*8900*/  FADD.FTZ R2, R239, R5 ;  /* 0x00000005ef027221 */ /* 0x000fe20000010000 */
[----:B------:R-:W-:Y:S01]  /*8910*/  PRMT R6, R67, 0x7610, R6 ;  /* 0x0000761043067816 */ /* 0x000fe20000000006 */
[----:B------:R-:W-:Y:S01]  /*8920*/  IMAD.MOV.U32 R237, RZ, RZ, R238 ;  /* 0x000000ffffed7224 */ /* 0x000fe200078e00ee */
[----:B------:R-:W-:Y:S01]  /*8930*/  LDSM.16.MT88.4 R40, [R136+0x13800] ;  /* 0x013800008828783b */ /* 0x000fe20000004200 */
[----:B------:R-:W-:Y:S01]  /*8940*/  IMAD.MOV.U32 R238, RZ, RZ, R240 ;  /* 0x000000ffffee7224 */ /* 0x000fe200078e00f0 */
[----:B------:R-:W-:Y:S01]  /*8950*/  @P1 PRMT R168, R7, 0x5410, RZ ;  /* 0x0000541007a81816 */ /* 0x000fe200000000ff */
[----:B------:R-:W-:Y:S01]  /*8960*/  IMAD.MOV.U32 R239, RZ, RZ, R242 ;  /* 0x000000ffffef7224 */ /* 0x000fe200078e00f2 */
[----:B------:R-:W4:Y:S01]  /*8970*/  LDSM.16.MT88.4 R136, [R0+0x11800] ;  /* 0x011800000088783b */ /* 0x000f220000004200 */
[----:B---3--:R-:W-:-:S02]  /*8980*/  @!P5 HFMA2.BF16_V2 R11, -RZ.H0_H0, RZ.H0_H0, -R125.H0_H0 ;  /* 0x200000ffff0bd231 */ /* 0x008fc4000034097d */
[----:B------:R-:W-:Y:S01]  /*8990*/  IMAD.MOV.U32 R240, RZ, RZ, R243 ;  /* 0x000000fffff07224 */ /* 0x000fe200078e00f3 */
[----:B------:R-:W-:Y:S02]  /*89a0*/  @P0 PRMT R135, R6, 0x5410, RZ ;  /* 0x0000541006870816 */ /* 0x000fe400000000ff */
[----:B------:R-:W-:Y:S01]  /*89b0*/  PRMT R9, R11, 0x7610, R9 ;  /* 0x000076100b097816 */ /* 0x000fe20000000009 */
[----:B------:R-:W-:Y:S01]  /*89c0*/  IMAD.MOV.U32 R242, RZ, RZ, R96 ;  /* 0x000000fffff27224 */ /* 0x000fe200078e0060 */
[----:B------:R-:W-:Y:S01]  /*89d0*/  PRMT R5, R66, 0x7610, R5 ;  /* 0x0000761042057816 */ /* 0x000fe20000000005 */
[----:B------:R-:W-:Y:S01]  /*89e0*/  FADD.FTZ R7, R97, R4 ;  /* 0x0000000461077221 */ /* 0x000fe20000010000 */
[----:B------:R-:W-:Y:S01]  /*89f0*/  FADD.FTZ R6, R99, R2 ;  /* 0x0000000263067221 */ /* 0x000fe20000010000 */
[----:B------:R-:W-:Y:S01]  /*8a00*/  IMAD.MOV.U32 R243, RZ, RZ, R98 ;  /* 0x000000fffff37224 */ /* 0x000fe200078e0062 */
[----:B------:R-:W3:Y:S01]  /*8a10*/  LDSM.16.MT88.4 R64, [R0+0x13800] ;  /* 0x013800000040783b */ /* 0x000ee20000004200 */
[----:B------:R-:W-:-:S03]  /*8a20*/  @!P5 PRMT R125, R9, 0x5410, RZ ;  /* 0x00005410097dd816 */ /* 0x000fc600000000ff */
[----:B------:R-:W1:Y:S01]  /*8a30*/  LDSM.16.MT88.4 R96, [R0+0x15800] ;  /* 0x015800000060783b */ /* 0x000e620000004200 */
[----:B------:R-:W-:Y:S01]  /*8a40*/  USHF.L.U32 UR25, UR25, 0x3, URZ ;  /* 0x0000000319197899 */ /* 0x000fe200080006ff */
[----:B------:R-:W-:-:S05]  /*8a50*/  @!P6 PRMT R210, R5, 0x5410, RZ ;  /* 0x0000541005d2e816 */ /* 0x000fca00000000ff */
[----:B------:R-:W-:-:S04]  /*8a60*/  IMAD.U32 R2, RZ, RZ, UR25 ;  /* 0x00000019ff027e24 */ /* 0x000fc8000f8e00ff */
[----:B------:R-:W-:Y:S01]  /*8a70*/  IMAD.WIDE R4, R2, 0x2, R200 ;  /* 0x0000000202047825 */ /* 0x000fe200078e02c8 */
[----:B------:R-:W-:Y:S03]  /*8a80*/  STG.E.U16 desc[UR28][R200.64], R203 ;  /* 0x000000cbc8007986 */ /* 0x000fe6000c10151c */
[----:B------:R-:W-:Y:S01]  /*8a90*/  FADD.FTZ R2, R236, R7 ;  /* 0x00000007ec027221 */ /* 0x000fe20000010000 */
[----:B------:R-:W-:Y:S01]  /*8aa0*/  STG.E.U16 desc[UR28][R200.64+0x2], R199 ;  /* 0x000002c7c8007986 */ /* 0x000fe2000c10151c */
[----:B------:R-:W-:-:S03]  /*8ab0*/  @!P3 HFMA2.BF16_V2 R229, -RZ.H0_H0, RZ.H0_H0, -R170.H0_H0 ;  /* 0x200000ffffe5b231 */ /* 0x000fc600003409aa */
[----:B------:R-:W-:Y:S01]  /*8ac0*/  STG.E.U16 desc[UR28][R4.64], R208 ;  /* 0x000000d004007986 */ /* 0x000fe2000c10151c */
[----:B------:R-:W-:-:S03]  /*8ad0*/  @P2 HFMA2.BF16_V2 R230, -RZ.H0_H0, RZ.H0_H0, -R169.H0_H0 ;  /* 0x200000ffffe62231 */ /* 0x000fc600003409a9 */
[----:B------:R-:W-:Y:S01]  /*8ae0*/  STG.E.U16 desc[UR28][R4.64+0x2], R207 ;  /* 0x000002cf04007986 */ /* 0x000fe2000c10151c */
[----:B------:R-:W-:-:S03]  /*8af0*/  FADD.FTZ R2, R238, R2 ;  /* 0x00000002ee027221 */ /* 0x000fc60000010000 */
[----:B------:R-:W-:Y:S04]  /*8b00*/  STG.E.U16 desc[UR28][R200.64+0x10], R214 ;  /* 0x000010d6c8007986 */ /* 0x000fe8000c10151c */
[----:B------:R-:W-:Y:S04]  /*8b10*/  STG.E.U16 desc[UR28][R200.64+0x12], R209 ;  /* 0x000012d1c8007986 */ /* 0x000fe8000c10151c */
[----:B------:R-:W-:Y:S04]  /*8b20*/  STG.E.U16 desc[UR28][R4.64+0x12], R222 ;  /* 0x000012de04007986 */ /* 0x000fe8000c10151c */
[----:B------:R-:W-:Y:S01]  /*8b30*/  STG.E.U16 desc[UR28][R4.64+0x10], R218 ;  /* 0x000010da04007986 */ /* 0x000fe2000c10151c */
[C---:B-----5:R-:W-:Y:S03]  /*8b40*/  HMMA.16816.F32.BF16 R100, R128.reuse, R104, R100 ;  /* 0x000000688064723c */ /* 0x060fe60000041864 */
[----:B------:R-:W-:Y:S04]  /*8b50*/  STG.E.U16 desc[UR28][R200.64+0x20], R216 ;  /* 0x000020d8c8007986 */ /* 0x000fe8000c10151c */
[----:B------:R-:W-:Y:S01]  /*8b60*/  STG.E.U16 desc[UR28][R200.64+0x22], R210 ;  /* 0x000022d2c8007986 */ /* 0x000fe2000c10151c */
[----:B------:R-:W-:Y:S03]  /*8b70*/  HMMA.16816.F32.BF16 R104, R128, R106, R12 ;  /* 0x0000006a8068723c */ /* 0x000fe6000004180c */
[----:B------:R-:W-:Y:S01]  /*8b80*/  STG.E.U16 desc[UR28][R4.64+0x20], R224 ;  /* 0x000020e004007986 */ /* 0x000fe2000c10151c */
[----:B------:R-:W-:-:S03]  /*8b90*/  FADD.FTZ R2, R240, R2 ;  /* 0x00000002f0027221 */ /* 0x000fc60000010000 */
[----:B------:R-:W-:Y:S01]  /*8ba0*/  STG.E.U16 desc[UR28][R4.64+0x22], R221 ;  /* 0x000022dd04007986 */ /* 0x000fe2000c10151c */
[----:B------:R-:W-:-:S03]  /*8bb0*/  PRMT R13, R229, 0x7610, R13 ;  /* 0x00007610e50d7816 */ /* 0x000fc6000000000d */
[----:B------:R-:W-:Y:S01]  /*8bc0*/  STG.E.U16 desc[UR28][R200.64+0x30], R223 ;  /* 0x000030dfc8007986 */ /* 0x000fe2000c10151c */
[----:B--2---:R-:W-:-:S05]  /*8bd0*/  @!P4 HFMA2.BF16_V2 R10, -RZ.H0_H0, RZ.H0_H0, -R126.H0_H0 ;  /* 0x200000ffff0ac231 */ /* 0x004fca000034097e */
[----:B------:R-:W-:-:S04]  /*8be0*/  PRMT R8, R10, 0x7610, R8 ;  /* 0x000076100a087816 */ /* 0x000fc80000000008 */
[----:B------:R-:W-:Y:S02]  /*8bf0*/  @!P4 PRMT R126, R8, 0x5410, RZ ;  /* 0x00005410087ec816 */ /* 0x000fe400000000ff */
[----:B------:R2:W5:Y:S01]  /*8c00*/  LDSM.16.MT88.4 R8, [R0+0x17800] ;  /* 0x017800000008783b */ /* 0x0005620000004200 */
[----:B------:R-:W-:-:S03]  /*8c10*/  PRMT R12, R230, 0x7610, R12 ;  /* 0x00007610e60c7816 */ /* 0x000fc6000000000c */
[----:B------:R-:W-:Y:S04]  /*8c20*/  STG.E.U16 desc[UR28][R200.64+0x32], R220 ;  /* 0x000032dcc8007986 */ /* 0x000fe8000c10151c */
[----:B------:R-:W-:Y:S04]  /*8c30*/  STG.E.U16 desc[UR28][R4.64+0x30], R219 ;  /* 0x000030db04007986 */ /* 0x000fe8000c10151c */
[----:B------:R-:W-:Y:S01]  /*8c40*/  STG.E.U16 desc[UR28][R4.64+0x32], R217 ;  /* 0x000032d904007986 */ /* 0x000fe2000c10151c */
[----:B----4-:R-:W-:Y:S03]  /*8c50*/  HMMA.16816.F32.BF16 R140, R128, R136, R140 ;  /* 0x00000088808c723c */ /* 0x010fe6000004188c */
[----:B------:R-:W-:Y:S01]  /*8c60*/  STG.E.U16 desc[UR28][R200.64+0x40], R198 ;  /* 0x000040c6c8007986 */ /* 0x000fe2000c10151c */
[----:B--2---:R-:W-:-:S03]  /*8c70*/  FADD.FTZ R0, R237, R6 ;  /* 0x00000006ed007221 */ /* 0x004fc60000010000 */
[----:B------:R-:W-:Y:S01]  /*8c80*/  STG.E.U16 desc[UR28][R200.64+0x42], R197 ;  /* 0x000042c5c8007986 */ /* 0x000fe2000c10151c */
[----:B------:R-:W-:-:S03]  /*8c90*/  FADD.FTZ R0, R239, R0 ;  /* 0x00000000ef007221 */ /* 0x000fc60000010000 */
[----:B------:R-:W-:Y:S01]  /*8ca0*/  STG.E.U16 desc[UR28][R4.64+0x40], R196 ;  /* 0x000040c404007986 */ /* 0x000fe2000c10151c */
[----:B------:R-:W-:-:S03]  /*8cb0*/  FADD.FTZ R0, R241, R0 ;  /* 0x00000000f1007221 */ /* 0x000fc60000010000 */
[----:B------:R-:W-:Y:S01]  /*8cc0*/  STG.E.U16 desc[UR28][R4.64+0x42], R195 ;  /* 0x000042c304007986 */ /* 0x000fe2000c10151c */
[----:B------:R-:W-:Y:S01]  /*8cd0*/  HMMA.16816.F32.BF16 R136, R128, R138, R92 ;  /* 0x0000008a8088723c */ /* 0x000fe2000004185c */
[----:B------:R-:W-:Y:S02]  /*8ce0*/  FADD.FTZ R2, R242, R2 ;  /* 0x00000002f2027221 */ /* 0x000fe40000010000 */
[----:B------:R-:W-:Y:S01]  /*8cf0*/  STG.E.U16 desc[UR28][R200.64+0x50], R193 ;  /* 0x000050c1c8007986 */ /* 0x000fe2000c10151c */
[----:B------:R-:W-:-:S03]  /*8d00*/  @!P3 PRMT R170, R13, 0x5410, RZ ;  /* 0x000054100daab816 */ /* 0x000fc600000000ff */
[----:B------:R-:W-:Y:S01]  /*8d10*/  STG.E.U16 desc[UR28][R200.64+0x52], R194 ;  /* 0x000052c2c8007986 */ /* 0x000fe2000c10151c */
[----:B------:R-:W-:Y:S01]  /*8d20*/  HMMA.16816.F32.BF16 R84, R128, R88, R84 ;  /* 0x000000588054723c */ /* 0x000fe20000041854 */
[----:B------:R-:W-:Y:S02]  /*8d30*/  @P2 PRMT R169, R12, 0x5410, RZ ;  /* 0x000054100ca92816 */ /* 0x000fe400000000ff */
[----:B------:R-:W-:Y:S01]  /*8d40*/  STG.E.U16 desc[UR28][R4.64+0x50], R192 ;  /* 0x000050c004007986 */ /* 0x000fe2000c10151c */
[----:B------:R-:W-:-:S03]  /*8d50*/  FADD.FTZ R0, R252, R0 ;  /* 0x00000000fc007221 */ /* 0x000fc60000010000 */
[----:B------:R-:W-:Y:S01]  /*8d60*/  STG.E.U16 desc[UR28][R4.64+0x52], R171 ;  /* 0x000052ab04007986 */ /* 0x000fe2000c10151c */
[C---:B------:R-:W-:Y:S03]  /*8d70*/  HMMA.16816.F32.BF16 R116, R128.reuse, R120, R116 ;  /* 0x000000788074723c */ /* 0x040fe60000041874 */
[----:B------:R-:W-:Y:S04]  /*8d80*/  STG.E.U16 desc[UR28][R200.64+0x60], R127 ;  /* 0x0000607fc8007986 */ /* 0x000fe8000c10151c */
[----:B------:R-:W-:Y:S01]  /*8d90*/  STG.E.U16 desc[UR28][R200.64+0x62], R126 ;  /* 0x0000627ec8007986 */ /* 0x000fe2000c10151c */
[----:B------:R-:W-:Y:S03]  /*8da0*/  HMMA.16816.F32.BF16 R36, R128, R40, R36 ;  /* 0x000000288024723c */ /* 0x000fe60000041824 */
[----:B------:R-:W-:Y:S01]  /*8db0*/  STG.E.U16 desc[UR28][R4.64+0x60], R125 ;  /* 0x0000607d04007986 */ /* 0x000fe2000c10151c */
[----:B------:R-:W-:-:S03]  /*8dc0*/  FADD.FTZ R2, R243, R2 ;  /* 0x00000002f3027221 */ /* 0x000fc60000010000 */
[----:B------:R-:W-:Y:S01]  /*8dd0*/  STG.E.U16 desc[UR28][R4.64+0x62], R124 ;  /* 0x0000627c04007986 */ /* 0x000fe2000c10151c */
[C---:B------:R-:W-:Y:S01]  /*8de0*/  HMMA.16816.F32.BF16 R68, R128.reuse, R72, R68 ;  /* 0x000000488044723c */ /* 0x040fe20000041844 */
[----:B------:R-:W-:Y:S02]  /*8df0*/  FADD.FTZ R0, R251, R0 ;  /* 0x00000000fb007221 */ /* 0x000fe40000010000 */
[----:B------:R-:W-:Y:S05]  /*8e00*/  STG.E.U16 desc[UR28][R200.64+0x70], R170 ;  /* 0x000070aac8007986 */ /* 0x000fea000c10151c */
[C---:B---3--:R-:W-:Y:S01]  /*8e10*/  HMMA.16816.F32.BF16 R60, R128.reuse, R64, R172 ;  /* 0x00000040803c723c */ /* 0x048fe200000418ac */
[----:B------:R-:W-:Y:S07]  /*8e20*/  STG.E.U16 desc[UR28][R200.64+0x72], R169 ;  /* 0x000072a9c8007986 */ /* 0x000fee000c10151c */
[C---:B-1----:R-:W-:Y:S01]  /*8e30*/  HMMA.16816.F32.BF16 R92, R128.reuse, R96, R184 ;  /* 0x00000060805c723c */ /* 0x042fe200000418b8 */
[----:B------:R-:W-:Y:S07]  /*8e40*/  STG.E.U16 desc[UR28][R4.64+0x70], R168 ;  /* 0x000070a804007986 */ /* 0x000fee000c10151c */
[C---:B------:R-:W-:Y:S01]  /*8e50*/  HMMA.16816.F32.BF16 R88, R128.reuse, R90, R28 ;  /* 0x0000005a8058723c */ /* 0x040fe2000004181c */
[----:B------:R1:W-:Y:S07]  /*8e60*/  STG.E.U16 desc[UR28][R4.64+0x72], R135 ;  /* 0x0000728704007986 */ /* 0x0003ee000c10151c */
[C---:B------:R-:W-:Y:S08]  /*8e70*/  HMMA.16816.F32.BF16 R120, R128.reuse, R122, R32 ;  /* 0x0000007a8078723c */ /* 0x040ff00000041820 */
[C---:B------:R-:W-:Y:S08]  /*8e80*/  HMMA.16816.F32.BF16 R40, R128.reuse, R42, R24 ;  /* 0x0000002a8028723c */ /* 0x040ff00000041818 */
[C---:B------:R-:W-:Y:S08]  /*8e90*/  HMMA.16816.F32.BF16 R72, R128.reuse, R74, R20 ;  /* 0x0000004a8048723c */ /* 0x040ff00000041814 */
[----:B------:R-:W-:Y:S01]  /*8ea0*/  HMMA.16816.F32.BF16 R64, R128, R66, R180 ;  /* 0x000000428040723c */ /* 0x000fe200000418b4 */
[----:B-1----:R-:W-:-:S07]  /*8eb0*/  FADD.FTZ R4, R250, R2 ;  /* 0x00000002fa047221 */ /* 0x002fce0000010000 */
[----:B------:R-:W-:Y:S01]  /*8ec0*/  HMMA.16816.F32.BF16 R96, R128, R98, R188 ;  /* 0x000000628060723c */ /* 0x000fe200000418bc */
[----:B------:R-:W-:-:S07]  /*8ed0*/  FADD.FTZ R2, R244, R0 ;  /* 0x00000000f4027221 */ /* 0x000fce0000010000 */
[----:B-----5:R-:W-:Y:S01]  /*8ee0*/  HMMA.16816.F32.BF16 R124, R128, R8, R176 ;  /* 0x00000008807c723c */ /* 0x020fe200000418b0 */
[----:B------:R-:W-:-:S07]  /*8ef0*/  UISETP.GT.U32.AND UP0, UPT, UR22, UR20, UPT ;  /* 0x000000141600728c */ /* 0x000fce000bf04070 */
[----:B------:R-:W-:Y:S01]  /*8f00*/  HMMA.16816.F32.BF16 R128, R128, R10, R16 ;  /* 0x0000000a8080723c */ /* 0x000fe20000041810 */
[----:B------:R-:W-:Y:S01]  /*8f10*/  FADD.FTZ R0, R249, R4 ;  /* 0x00000004f9007221 */ /* 0x000fe20000010000 */
[----:B------:R-:W-:Y:S01]  /*8f20*/  FADD.FTZ R232, R246, R2 ;  /* 0x00000002f6e87221 */ /* 0x000fe20000010000 */
[----:B------:R-:W-:Y:S02]  /*8f30*/  IADD3 R236, P0, PT, R200, -0x80, RZ ;  /* 0xffffff80c8ec7810 */ /* 0x000fe40007f1e0ff */
[----:B------:R-:W-:Y:S01]  /*8f40*/  FADD.FTZ R0, R248, R0 ;  /* 0x00000000f8007221 */ /* 0x000fe20000010000 */
[----:B------:R-:W-:Y:S01]  /*8f50*/  FADD.FTZ R232, R245, R232 ;  /* 0x000000e8f5e87221 */ /* 0x000fe20000010000 */
[----:B------:R-:W-:Y:S02]  /*8f60*/  IADD3.X R233, PT, PT, R201, -0x1, RZ, P0, !PT ;  /* 0xffffffffc9e97810 */ /* 0x000fe400007fe4ff */
[----:B------:R-:W-:Y:S01]  /*8f70*/  FADD.FTZ R231, R247, R0 ;  /* 0x00000000f7e77221 */ /* 0x000fe20000010000 */
[----:B------:R-:W-:Y:S01]  /*8f80*/  FADD.FTZ R232, R227, R232 ;  /* 0x000000e8e3e87221 */ /* 0x000fe20000010000 */
[----:B------:R-:W-:Y:S09]  /*8f90*/  BRA.U !UP0, `(.L_x_1312) ;  /* 0x00000079081c7547 */ /* 0x000ff2000b800000 */
[----:B------:R-:W2:Y:S01]  /*8fa0*/  LDL.LU R242, [R1+0xc4] ;  /* 0x0000c40001f27983 */ /* 0x000ea20000300800 */
[----:B------:R-:W-:Y:S01]  /*8fb0*/  UIADD3 UR22, UPT, UPT, UR23, -0x2, URZ ;  /* 0xfffffffe17167890 */ /* 0x000fe2000fffe0ff */
[----:B------:R-:W-:-:S04]  /*8fc0*/  DEPBAR.LE SB0, 0x0 ;  /* 0x000080000000791a */ /* 0x000fc80000000000 */
[----:B------:R-:W3:Y:S01]  /*8fd0*/  LDL.LU R243, [R1+0x38] ;  /* 0x0000380001f37983 */ /* 0x000ee20000300800 */
[----:B------:R-:W1:Y:S03]  /*8fe0*/  LDCU UR4, c[0x0][0x440] ;  /* 0x00008800ff0477ac */ /* 0x000e660008000800 */
[----:B------:R-:W4:Y:S04]  /*8ff0*/  LDL R241, [R1+0x6c] ;  /* 0x00006c0001f17983 */ /* 0x000f280000100800 */
[----:B------:R-:W5:Y:S04]  /*9000*/  LDL R239, [R1+0x64] ;  /* 0x0000640001ef7983 */ /* 0x000f680000100800 */
[----:B------:R-:W3:Y:S04]  /*9010*/  LDL R238, [R1+0x68] ;  /* 0x0000680001ee7983 */ /* 0x000ee80000100800 */
[----:B------:R-:W4:Y:S04]  /*9020*/  LDL.LU R229, [R1+0xbc] ;  /* 0x0000bc0001e57983 */ /* 0x000f280000300800 */
[----:B------:R-:W4:Y:S04]  /*9030*/  LDL.LU R230, [R1+0xc0] ;  /* 0x0000c00001e67983 */ /* 0x000f280000300800 */
[----:B------:R-:W5:Y:S04]  /*9040*/  LDL R237, [R1+0x4c] ;  /* 0x00004c0001ed7983 */ /* 0x000f680000100800 */
[----:B------:R-:W5:Y:S01]  /*9050*/  LDL R240, [R1+0x48] ;  /* 0x0000480001f07983 */ /* 0x000f620000100800 */
[----:B------:R-:W-:Y:S01]  /*9060*/  UIMAD.WIDE.U32 UR18, UR22, UR8, URZ ;  /* 0x00000008161272a5 */ /* 0x000fe2000f8e00ff */
[----:B-1----:R-:W-:Y:S01]  /*9070*/  ISETP.GE.AND P3, PT, R202, UR4, PT ;  /* 0x00000004ca007c0c */ /* 0x002fe2000bf66270 */
[----:B------:R-:W-:-:S02]  /*9080*/  UIMAD UR12, UR22, UR9, URZ ;  /* 0x00000009160c72a4 */ /* 0x000fc4000f8e02ff */
[----:B------:R-:W-:Y:S02]  /*9090*/  USHF.L.U32 UR15, UR8, 0x4, URZ ;  /* 0x00000004080f7899 */ /* 0x000fe400080006ff */
[----:B------:R-:W-:Y:S01]  /*90a0*/  USHF.L.U64.HI UR13, UR8, 0x4, UR9 ;  /* 0x00000004080d7899 */ /* 0x000fe20008010209 */
[----:B------:R-:W-:Y:S01]  /*90b0*/  IMAD.U32 R5, RZ, RZ, UR19 ;  /* 0x00000013ff057e24 */ /* 0x000fe2000f8e00ff */
[----:B------:R-:W-:Y:S01]  /*90c0*/  UIADD3 UR6, UPT, UPT, UR12, UR19, URZ ;  /* 0x000000130c067290 */ /* 0x000fe2000fffe0ff */
[----:B------:R-:W-:Y:S01]  /*90d0*/  IMAD.U32 R4, RZ, RZ, UR18 ;  /* 0x00000012ff047e24 */ /* 0x000fe2000f8e00ff */
[----:B------:R-:W-:Y:S02]  /*90e0*/  ULEA UR7, UP0, UR18, UR15, 0x6 ;  /* 0x0000000f12077291 */ /* 0x000fe4000f8030ff */
[----:B------:R-:W-:Y:S02]  /*90f0*/  UIADD3 UR12, UPT, UPT, UR19, UR12, URZ ;  /* 0x0000000c130c7290 */ /* 0x000fe4000fffe0ff */
[----:B------:R-:W-:-:S02]  /*9100*/  ULEA.HI.X UR6, UR18, UR13, UR6, 0x6, UP0 ;  /* 0x0000000d12067291 */ /* 0x000fc400080f3406 */
[----:B------:R-:W-:Y:S01]  /*9110*/  IMAD.U32 R5, RZ, RZ, UR7 ;  /* 0x00000007ff057e24 */ /* 0x000fe2000f8e00ff */
[----:B------:R-:W-:Y:S01]  /*9120*/  UIADD3 UR15, UP1, UPT, UR7, UR15, URZ ;  /* 0x0000000f070f7290 */ /* 0x000fe2000ff3e0ff */
[----:B------:R-:W-:Y:S01]  /*9130*/  IMAD.U32 R2, RZ, RZ, UR12 ;  /* 0x0000000cff027e24 */ /* 0x000fe2000f8e00ff */
[----:B------:R-:W-:Y:S01]  /*9140*/  ULEA UR7, UP0, UR8, UR7, 0x5 ;  /* 0x0000000708077291 */ /* 0x000fe2000f8028ff */
[----:B------:R-:W-:Y:S01]  /*9150*/  IMAD.U32 R0, RZ, RZ, UR6 ;  /* 0x00000006ff007e24 */ /* 0x000fe2000f8e00ff */
[----:B------:R-:W-:Y:S02]  /*9160*/  UIADD3.X UR13, UPT, UPT, UR6, UR13, URZ, UP1, !UPT ;  /* 0x0000000d060d7290 */ /* 0x000fe40008ffe4ff */
[----:B------:R-:W-:-:S06]  /*9170*/  ULEA.HI.X UR6, UR8, UR6, UR9, 0x5, UP0 ;  /* 0x0000000608067291 */ /* 0x000fcc00080f2c09 */
[----:B------:R-:W-:Y:S01]  /*9180*/  IMAD.U32 R13, RZ, RZ, UR6 ;  /* 0x00000006ff0d7e24 */ /* 0x000fe2000f8e00ff */
[----:B------:R-:W-:Y:S01]  /*9190*/  BAR.SYNC.DEFER_BLOCKING 0x0 ;  /* 0x0000000000007b1d */ /* 0x000fe20000010000 */
[----:B--2---:R-:W-:Y:S02]  /*91a0*/  ISETP.NE.AND P4, PT, R242, RZ, PT ;  /* 0x000000fff200720c */ /* 0x004fe40003f85270 */
[----:B---3--:R-:W-:Y:S02]  /*91b0*/  ISETP.GE.AND P2, PT, R238, UR4, PT ;  /* 0x00000004ee007c0c */ /* 0x008fe4000bf46270 */
[----:B----4-:R-:W-:Y:S02]  /*91c0*/  LOP3.LUT R12, R230, R229, RZ, 0xfc, !PT ;  /* 0x000000e5e60c7212 */ /* 0x010fe400078efcff */
[-C--:B-----5:R-:W-:Y:S02]  /*91d0*/  LEA R8, P0, R5, R237.reuse, 0x1 ;  /* 0x000000ed05087211 */ /* 0x0a0fe400078008ff */
[----:B------:R-:W-:-:S02]  /*91e0*/  LEA R10, P1, R4, R237, 0x7 ;  /* 0x000000ed040a7211 */ /* 0x000fc400078238ff */
[-C--:B------:R-:W-:Y:S01]  /*91f0*/  LEA.HI.X R9, R5, R240.reuse, R0, 0x1, P0 ;  /* 0x000000f005097211 */ /* 0x080fe200000f0c00 */
[----:B------:R-:W-:Y:S01]  /*9200*/  IMAD.U32 R5, RZ, RZ, UR15 ;  /* 0x0000000fff057e24 */ /* 0x000fe2000f8e00ff */
[-C--:B------:R-:W-:Y:S01]  /*9210*/  LEA.HI.X R11, R4, R240.reuse, R2, 0x7, P1 ;  /* 0x000000f0040b7211 */ /* 0x080fe200008f3c02 */
[----:B------:R-:W-:Y:S01]  /*9220*/  IMAD.U32 R2, RZ, RZ, UR7 ;  /* 0x00000007ff027e24 */ /* 0x000fe2000f8e00ff */
[----:B------:R-:W-:Y:S01]  /*9230*/  LEA R208, R12, UR5, 0x1 ;  /* 0x000000050cd07c11 */ /* 0x000fe2000f8e08ff */
[----:B------:R-:W-:Y:S01]  /*9240*/  IMAD.U32 R0, RZ, RZ, UR13 ;  /* 0x0000000dff007e24 */ /* 0x000fe2000f8e00ff */
[-C--:B------:R-:W-:Y:S01]  /*9250*/  LEA R6, P1, R5, R237.reuse, 0x1 ;  /* 0x000000ed05067211 */ /* 0x080fe200078208ff */
[----:B------:R-:W-:Y:S01]  /*9260*/  @!PT LDS RZ, [RZ] ;  /* 0x00000000fffff984 */ /* 0x000fe20000000800 */
[----:B------:R-:W-:Y:S01]  /*9270*/  @!PT LDS RZ, [RZ] ;  /* 0x00000000fffff984 */ /* 0x000fe20000000800 */
[----:B------:R-:W-:Y:S01]  /*9280*/  @!PT LDS RZ, [RZ] ;  /* 0x00000000fffff984 */ /* 0x000fe20000000800 */
[----:B------:R-:W-:Y:S01]  /*9290*/  @!P3 LDGSTS.E.BYPASS.LTC128B.128 [R211+0x10000], desc[UR28][R10.64] ;  /* 0x100000000ad3bfae */ /* 0x000fe2000b981a1c */
[C---:B------:R-:W-:Y:S01]  /*92a0*/  LEA R4, P0, R2.reuse, R237, 0x1 ;  /* 0x000000ed02047211 */ /* 0x040fe200078008ff */
[----:B------:R-:W-:Y:S01]  /*92b0*/  IMAD.IADD R203, R243, 0x1, R208 ;  /* 0x00000001f3cb7824 */ /* 0x000fe200078e02d0 */
[-C--:B------:R-:W-:Y:S01]  /*92c0*/  LEA.HI.X R7, R5, R240.reuse, R0, 0x1, P1 ;  /* 0x000000f005077211 */ /* 0x080fe200008f0c00 */
[----:B------:R-:W-:Y:S01]  /*92d0*/  @P3 STS.128 [R211+0x10000], RZ ;  /* 0x010000ffd3003388 */ /* 0x000fe20000000c00 */
[----:B------:R-:W-:Y:S01]  /*92e0*/  ISETP.GE.AND P1, PT, R239, UR4, PT ;  /* 0x00000004ef007c0c */ /* 0x000fe2000bf26270 */
[----:B------:R-:W-:Y:S01]  /*92f0*/  IMAD.MOV.U32 R0, RZ, RZ, 0x20 ;  /* 0x00000020ff007424 */ /* 0x000fe200078e00ff */
[----:B------:R-:W-:Y:S01]  /*9300*/  LEA.HI.X R5, R2, R240, R13, 0x1, P0 ;  /* 0x000000f002057211 */ /* 0x000fe200000f0c0d */
[----:B------:R-:W-:Y:S01]  /*9310*/  @!PT LDS RZ, [RZ] ;  /* 0x00000000fffff984 */ /* 0x000fe20000000800 */
[----:B------:R-:W-:Y:S01]  /*9320*/  @!PT LDS RZ, [RZ] ;  /* 0x00000000fffff984 */ /* 0x000fe20000000800 */
[----:B------:R-:W-:Y:S01]  /*9330*/  @!PT LDS RZ, [RZ] ;  /* 0x00000000fffff984 */ /* 0x000fe20000000800 */
[----:B------:R-:W-:Y:S01]  /*9340*/  @!P2 LDGSTS.E.BYPASS.LTC128B.128 [R211+0x12000], desc[UR28][R10.64+0x80] ;  /* 0x120000800ad3afae */ /* 0x000fe2000b981a1c */
[----:B------:R-:W-:-:S02]  /*9350*/  ISETP.GE.AND P0, PT, R241, UR4, PT ;  /* 0x00000004f1007c0c */ /* 0x000fc4000bf06270 */
[----:B------:R-:W-:Y:S01]  /*9360*/  SEL R0, R0, 0xffffffe0, !P4 ;  /* 0xffffffe000007807 */ /* 0x000fe20006000000 */
[----:B------:R-:W-:Y:S04]  /*9370*/  @P2 STS.128 [R211+0x12000], RZ ;  /* 0x012000ffd3002388 */ /* 0x000fe80000000c00 */
[----:B------:R-:W-:Y:S01]  /*9380*/  IMAD.IADD R207, R0, 0x1, R208 ;  /* 0x0000000100cf7824 */ /* 0x000fe200078e02d0 */
[----:B------:R-:W2:Y:S01]  /*9390*/  LDL R243, [R1+0x74] ;  /* 0x0000740001f37983 */ /* 0x000ea20000100800 */
[----:B------:R-:W-:-:S03]  /*93a0*/  IMAD.IADD R2, R134, 0x1, R0 ;  /* 0x0000000186027824 */ /* 0x000fc600078e0200 */
        /* <DEDUP_REMOVED lines=70> */
[----:B------:R-:W-:Y:S04]  /*9810*/  LDSM.16.M88.4 R12, [R134+0x8000] ;  /* 0x00800000860c783b */ /* 0x000fe80000000200 */
[----:B-1----:R-:W-:Y:S04]  /*9820*/  LDSM.16.M88.4 R8, [R134+0x8800] ;  /* 0x008800008608783b */ /* 0x002fe80000000200 */
[----:B------:R-:W-:Y:S04]  /*9830*/  LDSM.16.M88.4 R20, [R134+0x9800] ;  /* 0x009800008614783b */ /* 0x000fe80000000200 */
[----:B------:R-:W-:Y:S04]  /*9840*/  LDSM.16.M88.4 R16, [R134+0x9000] ;  /* 0x009000008610783b */ /* 0x000fe80000000200 */
[----:B------:R-:W-:Y:S04]  /*9850*/  LDSM.16.M88.4 R28, [R2+0x8000] ;  /* 0x00800000021c783b */ /* 0x000fe80000000200 */
[----:B---3--:R-:W1:Y:S04]  /*9860*/  LDSM.16.M88.4 R4, [R208] ;  /* 0x00000000d004783b */ /* 0x008e680000000200 */
[----:B------:R-:W-:Y:S04]  /*9870*/  LDSM.16.M88.4 R168, [R2+0x8800] ;  /* 0x0088000002a8783b */ /* 0x000fe80000000200 */
[----:B------:R-:W-:Y:S01]  /*9880*/  LDSM.16.M88.4 R192, [R133+0x8000] ;  /* 0x0080000085c0783b */ /* 0x000fe20000000200 */
[----:B------:R-:W-:-:S03]  /*9890*/  IMAD.IADD R135, R0, 0x1, R203 ;  /* 0x0000000100877824 */ /* 0x000fc600078e02cb */
[----:B------:R-:W-:Y:S04]  /*98a0*/  LDSM.16.M88.4 R220, [R133+0xf000] ;  /* 0x00f0000085dc783b */ /* 0x000fe80000000200 */
[----:B------:R-:W0:Y:S01]  /*98b0*/  LDGDEPBAR ;  /* 0x00000000000079af */ /* 0x000e220000000000 */
[C---:B-1----:R-:W-:Y:S08]  /*98c0*/  HMMA.16816.F32.BF16 R24, R4.reuse, R12, RZ ;  /* 0x0000000c0418723c */ /* 0x042ff000000418ff */
[C---:B------:R-:W-:Y:S08]  /*98d0*/  HMMA.16816.F32.BF16 R184, R4.reuse, R14, RZ ;  /* 0x0000000e04b8723c */ /* 0x040ff000000418ff */
[C---:B------:R-:W-:Y:S08]  /*98e0*/  HMMA.16816.F32.BF16 R188, R4.reuse, R8, RZ ;  /* 0x0000000804bc723c */ /* 0x040ff000000418ff */
[C---:B------:R-:W-:Y:S01]  /*98f0*/  HMMA.16816.F32.BF16 R180, R4.reuse, R10, RZ ;  /* 0x0000000a04b4723c */ /* 0x040fe200000418ff */
[----:B------:R-:W1:Y:S07]  /*9900*/  LDSM.16.M88.4 R8, [R207] ;  /* 0x00000000cf08783b */ /* 0x000e6e0000000200 */
[C---:B------:R-:W-:Y:S08]  /*9910*/  HMMA.16816.F32.BF16 R32, R4.reuse, R20, RZ ;  /* 0x000000140420723c */ /* 0x040ff000000418ff */
[C---:B------:R-:W-:Y:S01]  /*9920*/  HMMA.16816.F32.BF16 R12, R4.reuse, R22, RZ ;  /* 0x00000016040c723c */ /* 0x040fe200000418ff */
[----:B------:R-:W3:Y:S07]  /*9930*/  LDSM.16.M88.4 R20, [R2+0x9000] ;  /* 0x009000000214783b */ /* 0x000eee0000000200 */
[C---:B------:R-:W-:Y:S08]  /*9940*/  HMMA.16816.F32.BF16 R176, R4.reuse, R16, RZ ;  /* 0x0000001004b0723c */ /* 0x040ff000000418ff */
[----:B------:R-:W-:Y:S01]  /*9950*/  HMMA.16816.F32.BF16 R172, R4, R18, RZ ;  /* 0x0000001204ac723c */ /* 0x000fe200000418ff */
[----:B------:R-:W4:Y:S04]  /*9960*/  LDSM.16.M88.4 R16, [R2+0x9800] ;  /* 0x009800000210783b */ /* 0x000f280000000200 */
[----:B------:R-:W5:Y:S03]  /*9970*/  LDSM.16.M88.4 R4, [R203] ;  /* 0x00000000cb04783b */ /* 0x000f660000000200 */
[C---:B-1----:R-:W-:Y:S08]  /*9980*/  HMMA.16816.F32.BF16 R24, R8.reuse, R28, R24 ;  /* 0x0000001c0818723c */ /* 0x042ff00000041818 */
[C---:B------:R-:W-:Y:S08]  /*9990*/  HMMA.16816.F32.BF16 R216, R8.reuse, R168, R188 ;  /* 0x000000a808d8723c */ /* 0x040ff000000418bc */
[C---:B------:R-:W-:Y:S08]  /*99a0*/  HMMA.16816.F32.BF16 R28, R8.reuse, R30, R184 ;  /* 0x0000001e081c723c */ /* 0x040ff000000418b8 */
[C---:B------:R-:W-:Y:S08]  /*99b0*/  HMMA.16816.F32.BF16 R196, R8.reuse, R170, R180 ;  /* 0x000000aa08c4723c */ /* 0x040ff000000418b4 */
[C---:B---3--:R-:W-:Y:S08]  /*99c0*/  HMMA.16816.F32.BF16 R188, R8.reuse, R20, R176 ;  /* 0x0000001408bc723c */ /* 0x048ff000000418b0 */
[C---:B----4-:R-:W-:Y:S01]  /*99d0*/  HMMA.16816.F32.BF16 R180, R8.reuse, R16, R32 ;  /* 0x0000001008b4723c */ /* 0x050fe20000041820 */
[----:B------:R-:W-:Y:S01]  /*99e0*/  IMAD.IADD R0, R0, 0x1, R133 ;  /* 0x0000000100007824 */ /* 0x000fe200078e0285 */
[----:B------:R-:W-:Y:S06]  /*99f0*/  LDSM.16.M88.4 R32, [R133+0x9000] ;  /* 0x009000008520783b */ /* 0x000fec0000000200 */
[C---:B------:R-:W-:Y:S01]  /*9a00*/  HMMA.16816.F32.BF16 R176, R8.reuse, R18, R12 ;  /* 0x0000001208b0723c */ /* 0x040fe2000004180c */
[----:B------:R-:W1:Y:S07]  /*9a10*/  LDSM.16.M88.4 R16, [R133+0x8800] ;  /* 0x008800008510783b */ /* 0x000e6e0000000200 */
[----:B------:R-:W-:Y:S01]  /*9a20*/  HMMA.16816.F32.BF16 R184, R8, R22, R172 ;  /* 0x0000001608b8723c */ /* 0x000fe200000418ac */
[----:B------:R-:W-:Y:S04]  /*9a30*/  LDSM.16.M88.4 R8, [R135] ;  /* 0x000000008708783b */ /* 0x000fe80000000200 */
[----:B------:R-:W-:Y:S03]  /*9a40*/  LDSM.16.M88.4 R172, [R0+0x8800] ;  /* 0x0088000000ac783b */ /* 0x000fe60000000200 */
[C---:B-----5:R-:W-:Y:S01]  /*9a50*/  HMMA.16816.F32.BF16 R20, R4.reuse, R194, R28 ;  /* 0x000000c20414723c */ /* 0x060fe2000004181c */
[----:B------:R-:W3:Y:S07]  /*9a60*/  LDSM.16.M88.4 R28, [R133+0x9800] ;  /* 0x00980000851c783b */ /* 0x000eee0000000200 */
[C---:B------:R-:W-:Y:S01]  /*9a70*/  HMMA.16816.F32.BF16 R168, R4.reuse, R192, R24 ;  /* 0x000000c004a8723c */ /* 0x040fe20000041818 */
[----:B------:R-:W4:Y:S07]  /*9a80*/  LDSM.16.M88.4 R24, [R0+0x8000] ;  /* 0x008000000018783b */ /* 0x000f2e0000000200 */
[C---:B-1----:R-:W-:Y:S08]  /*9a90*/  HMMA.16816.F32.BF16 R12, R4.reuse, R16, R216 ;  /* 0x00000010040c723c */ /* 0x042ff000000418d8 */
[C---:B------:R-:W-:Y:S08]  /*9aa0*/  HMMA.16816.F32.BF16 R216, R4.reuse, R32, R188 ;  /* 0x0000002004d8723c */ /* 0x040ff000000418bc */
[C---:B------:R-:W-:Y:S08]  /*9ab0*/  HMMA.16816.F32.BF16 R16, R4.reuse, R18, R196 ;  /* 0x000000120410723c */ /* 0x040ff000000418c4 */
[C---:B---3--:R-:W-:Y:S08]  /*9ac0*/  HMMA.16816.F32.BF16 R188, R4.reuse, R30, R176 ;  /* 0x0000001e04bc723c */ /* 0x048ff000000418b0 */
[----:B------:R-:W-:Y:S01]  /*9ad0*/  HMMA.16816.F32.BF16 R196, R4, R34, R184 ;  /* 0x0000002204c4723c */ /* 0x000fe200000418b8 */
[----:B------:R-:W-:Y:S07]  /*9ae0*/  LDSM.16.M88.4 R32, [R134+0xa000] ;  /* 0x00a000008620783b */ /* 0x000fee0000000200 */
[C---:B------:R-:W-:Y:S01]  /*9af0*/  HMMA.16816.F32.BF16 R176, R8.reuse, R172, R12 ;  /* 0x000000ac08b0723c */ /* 0x040fe2000004180c */
[----:B------:R-:W1:Y:S07]  /*9b00*/  LDSM.16.M88.4 R12, [R0+0x9000] ;  /* 0x00900000000c783b */ /* 0x000e6e0000000200 */
[----:B----4-:R-:W-:Y:S01]  /*9b10*/  HMMA.16816.F32.BF16 R184, R8, R24, R168 ;  /* 0x0000001808b8723c */ /* 0x010fe200000418a8 */
[----:B------:R-:W3:Y:S07]  /*9b20*/  LDSM.16.M88.4 R168, [R0+0x9800] ;  /* 0x0098000000a8783b */ /* 0x000eee0000000200 */
[----:B------:R-:W-:Y:S01]  /*9b30*/  HMMA.16816.F32.BF16 R192, R4, R28, R180 ;  /* 0x0000001c04c0723c */ /* 0x000fe200000418b4 */
[----:B------:R-:W4:Y:S04]  /*9b40*/  LDSM.16.M88.4 R4, [R208+0x2000] ;  /* 0x00200000d004783b */ /* 0x000f280000000200 */
[----:B------:R-:W5:Y:S03]  /*9b50*/  LDSM.16.M88.4 R28, [R134+0xa800] ;  /* 0x00a80000861c783b */ /* 0x000f660000000200 */
[C---:B------:R-:W-:Y:S01]  /*9b60*/  HMMA.16816.F32.BF16 R180, R8.reuse, R26, R20 ;  /* 0x0000001a08b4723c */ /* 0x040fe20000041814 */
[----:B------:R-:W2:Y:S07]  /*9b70*/  LDSM.16.M88.4 R24, [R134+0xb000] ;  /* 0x00b000008618783b */ /* 0x000eae0000000200 */
[C---:B------:R-:W-:Y:S08]  /*9b80*/  HMMA.16816.F32.BF16 R20, R8.reuse, R174, R16 ;  /* 0x000000ae0814723c */ /* 0x040ff00000041810 */
[C---:B-1----:R-:W-:Y:S08]  /*9b90*/  HMMA.16816.F32.BF16 R16, R8.reuse, R12, R216 ;  /* 0x0000000c0810723c */ /* 0x042ff000000418d8 */
[C---:B------:R-:W-:Y:S08]  /*9ba0*/  HMMA.16816.F32.BF16 R12, R8.reuse, R14, R196 ;  /* 0x0000000e080c723c */ /* 0x040ff000000418c4 */
[----:B---3--:R-:W-:Y:S08]  /*9bb0*/  HMMA.16816.F32.BF16 R216, R8, R168, R192 ;  /* 0x000000a808d8723c */ /* 0x008ff000000418c0 */
[----:B----4-:R-:W-:Y:S01]  /*9bc0*/  HMMA.16816.F32.BF16 R192, R4, R32, R184 ;  /* 0x0000002004c0723c */ /* 0x010fe200000418b8 */
[----:B------:R-:W1:Y:S07]  /*9bd0*/  LDSM.16.M88.4 R184, [R134+0xb800] ;  /* 0x00b8000086b8783b */ /* 0x000e6e0000000200 */
[----:B------:R-:W-:Y:S01]  /*9be0*/  HMMA.16816.F32.BF16 R196, R8, R170, R188 ;  /* 0x000000aa08c4723c */ /* 0x000fe200000418bc */
[----:B------:R-:W-:Y:S04]  /*9bf0*/  LDSM.16.M88.4 R8, [R207+0x2000] ;  /* 0x00200000cf08783b */ /* 0x000fe80000000200 */
[----:B------:R-:W-:Y:S03]  /*9c00*/  LDSM.16.M88.4 R168, [R2+0xb800] ;  /* 0x00b8000002a8783b */ /* 0x000fe60000000200 */
[C---:B------:R-:W-:Y:S01]  /*9c10*/  HMMA.16816.F32.BF16 R188, R4.reuse, R34, R180 ;  /* 0x0000002204bc723c */ /* 0x040fe200000418b4 */
[----:B------:R-:W3:Y:S07]  /*9c20*/  LDSM.16.M88.4 R32, [R2+0xa000] ;  /* 0x00a000000220783b */ /* 0x000eee0000000200 */
        /* <DEDUP_REMOVED lines=8> */
[----:B------:R-:W-:Y:S07]  /*9cb0*/  LDSM.16.M88.4 R4, [R203+0x2000] ;  /* 0x00200000cb04783b */ /* 0x000fee0000000200 */
[C---:B---3--:R-:W-:Y:S08]  /*9cc0*/  HMMA.16816.F32.BF16 R216, R8.reuse, R32, R192 ;  /* 0x0000002008d8723c */ /* 0x048ff000000418c0 */
[C---:B------:R-:W-:Y:S01]  /*9cd0*/  HMMA.16816.F32.BF16 R196, R8.reuse, R34, R188 ;  /* 0x0000002208c4723c */ /* 0x040fe200000418bc */
[----:B------:R-:W-:Y:S07]  /*9ce0*/  LDSM.16.M88.4 R32, [R133+0xb000] ;  /* 0x00b000008520783b */ /* 0x000fee0000000200 */
[C---:B----4-:R-:W-:Y:S08]  /*9cf0*/  HMMA.16816.F32.BF16 R192, R8.reuse, R28, R180 ;  /* 0x0000001c08c0723c */ /* 0x050ff000000418b4 */
[C---:B------:R-:W-:Y:S01]  /*9d00*/  HMMA.16816.F32.BF16 R188, R8.reuse, R30, R176 ;  /* 0x0000001e08bc723c */ /* 0x040fe200000418b0 */
[----:B------:R-:W-:Y:S07]  /*9d10*/  LDSM.16.M88.4 R28, [R133+0xb800] ;  /* 0x00b80000851c783b */ /* 0x000fee0000000200 */
[C---:B--2---:R-:W-:Y:S01]  /*9d20*/  HMMA.16816.F32.BF16 R184, R8.reuse, R24, R172 ;  /* 0x0000001808b8723c */ /* 0x044fe200000418ac */
[----:B------:R-:W1:Y:S07]  /*9d30*/  LDSM.16.M88.4 R172, [R133+0xa000] ;  /* 0x00a0000085ac783b */ /* 0x000e6e0000000200 */
[C---:B------:R-:W-:Y:S01]  /*9d40*/  HMMA.16816.F32.BF16 R180, R8.reuse, R26, R20 ;  /* 0x0000001a08b4723c */ /* 0x040fe20000041814 */
[----:B------:R-:W-:Y:S07]  /*9d50*/  LDSM.16.M88.4 R20, [R0+0xa000] ;  /* 0x00a000000014783b */ /* 0x000fee0000000200 */
[C---:B------:R-:W-:Y:S08]  /*9d60*/  HMMA.16816.F32.BF16 R176, R8.reuse, R168, R16 ;  /* 0x000000a808b0723c */ /* 0x040ff00000041810 */
[----:B------:R-:W-:Y:S01]  /*9d70*/  HMMA.16816.F32.BF16 R24, R8, R170, R12 ;  /* 0x000000aa0818723c */ /* 0x000fe2000004180c */
[----:B------:R-:W2:Y:S04]  /*9d80*/  LDSM.16.M88.4 R168, [R133+0xa800] ;  /* 0x00a8000085a8783b */ /* 0x000ea80000000200 */
[----:B------:R-:W3:Y:S03]  /*9d90*/  LDSM.16.M88.4 R8, [R135+0x2000] ;  /* 0x002000008708783b */ /* 0x000ee60000000200 */
[C---:B-1----:R-:W-:Y:S08]  /*9da0*/  HMMA.16816.F32.BF16 R16, R4.reuse, R172, R216 ;  /* 0x000000ac0410723c */ /* 0x042ff000000418d8 */
[C---:B------:R-:W-:Y:S01]  /*9db0*/  HMMA.16816.F32.BF16 R12, R4.reuse, R174, R196 ;  /* 0x000000ae040c723c */ /* 0x040fe200000418c4 */
[----:B------:R-:W-:Y:S07]  /*9dc0*/  LDSM.16.M88.4 R172, [R0+0xb000] ;  /* 0x00b0000000ac783b */ /* 0x000fee0000000200 */
[C---:B--2---:R-:W-:Y:S08]  /*9dd0*/  HMMA.16816.F32.BF16 R216, R4.reuse, R168, R192 ;  /* 0x000000a804d8723c */ /* 0x044ff000000418c0 */
[C---:B------:R-:W-:Y:S08]  /*9de0*/  HMMA.16816.F32.BF16 R192, R4.reuse, R32, R184 ;  /* 0x0000002004c0723c */ /* 0x040ff000000418b8 */
[C---:B------:R-:W-:Y:S01]  /*9df0*/  HMMA.16816.F32.BF16 R184, R4.reuse, R28, R176 ;  /* 0x0000001c04b8723c */ /* 0x040fe200000418b0 */
[----:B------:R-:W1:Y:S07]  /*9e00*/  LDSM.16.M88.4 R176, [R0+0xa800] ;  /* 0x00a8000000b0783b */ /* 0x000e6e0000000200 */
[C---:B------:R-:W-:Y:S08]  /*9e10*/  HMMA.16816.F32.BF16 R196, R4.reuse, R170, R188 ;  /* 0x000000aa04c4723c */ /* 0x040ff000000418bc */
[C---:B------:R-:W-:Y:S01]  /*9e20*/  HMMA.16816.F32.BF16 R188, R4.reuse, R34, R180 ;  /* 0x0000002204bc723c */ /* 0x040fe200000418b4 */
[----:B------:R-:W2:Y:S07]  /*9e30*/  LDSM.16.M88.4 R32, [R0+0xb800] ;  /* 0x00b800000020783b */ /* 0x000eae0000000200 */
[----:B------:R-:W-:Y:S01]  /*9e40*/  HMMA.16816.F32.BF16 R180, R4, R30, R24 ;  /* 0x0000001e04b4723c */ /* 0x000fe20000041818 */
[----:B------:R-:W-:Y:S04]  /*9e50*/  LDSM.16.M88.4 R4, [R208+0x4000] ;  /* 0x00400000d004783b */ /* 0x000fe80000000200 */
[----:B------:R-:W4:Y:S04]  /*9e60*/  LDSM.16.M88.4 R28, [R134+0xc000] ;  /* 0x00c00000861c783b */ /* 0x000f280000000200 */
[----:B------:R-:W5:Y:S01]  /*9e70*/  LDSM.16.M88.4 R24, [R134+0xc800] ;  /* 0x00c800008618783b */ /* 0x000f620000000200 */
[C---:B---3--:R-:W-:Y:S08]  /*9e80*/  HMMA.16816.F32.BF16 R168, R8.reuse, R20, R16 ;  /* 0x0000001408a8723c */ /* 0x048ff00000041810 */
[C---:B------:R-:W-:Y:S08]  /*9e90*/  HMMA.16816.F32.BF16 R20, R8.reuse, R22, R12 ;  /* 0x000000160814723c */ /* 0x040ff0000004180c */
[C---:B-1----:R-:W-:Y:S08]  /*9ea0*/  HMMA.16816.F32.BF16 R16, R8.reuse, R176, R216 ;  /* 0x000000b00810723c */ /* 0x042ff000000418d8 */
[C---:B------:R-:W-:Y:S08]  /*9eb0*/  HMMA.16816.F32.BF16 R12, R8.reuse, R178, R196 ;  /* 0x000000b2080c723c */ /* 0x040ff000000418c4 */
[C---:B------:R-:W-:Y:S08]  /*9ec0*/  HMMA.16816.F32.BF16 R216, R8.reuse, R172, R192 ;  /* 0x000000ac08d8723c */ /* 0x040ff000000418c0 */
[C---:B------:R-:W-:Y:S01]  /*9ed0*/  HMMA.16816.F32.BF16 R196, R8.reuse, R174, R188 ;  /* 0x000000ae08c4723c */ /* 0x040fe200000418bc */
[----:B------:R-:W1:Y:S07]  /*9ee0*/  LDSM.16.M88.4 R172, [R134+0xd000] ;  /* 0x00d0000086ac783b */ /* 0x000e6e0000000200 */
[----:B--2---:R-:W-:Y:S08]  /*9ef0*/  HMMA.16816.F32.BF16 R192, R8, R32, R184 ;  /* 0x0000002008c0723c */ /* 0x004ff000000418b8 */
[----:B----4-:R-:W-:Y:S01]  /*9f00*/  HMMA.16816.F32.BF16 R184, R4, R28, R168 ;  /* 0x0000001c04b8723c */ /* 0x010fe200000418a8 */
[----:B------:R-:W2:Y:S07]  /*9f10*/  LDSM.16.M88.4 R168, [R134+0xd800] ;  /* 0x00d8000086a8783b */ /* 0x000eae0000000200 */
[----:B------:R-:W-:Y:S01]  /*9f20*/  HMMA.16816.F32.BF16 R188, R8, R34, R180 ;  /* 0x0000002208bc723c */ /* 0x000fe200000418b4 */
[----:B------:R-:W-:Y:S04]  /*9f30*/  LDSM.16.M88.4 R8, [R207+0x4000] ;  /* 0x00400000cf08783b */ /* 0x000fe80000000200 */
[----:B------:R-:W3:Y:S03]  /*9f40*/  LDSM.16.M88.4 R32, [R2+0xc000] ;  /* 0x00c000000220783b */ /* 0x000ee60000000200 */
[C---:B------:R-:W-:Y:S01]  /*9f50*/  HMMA.16816.F32.BF16 R180, R4.reuse, R30, R20 ;  /* 0x0000001e04b4723c */ /* 0x040fe20000041814 */
[----:B------:R-:W4:Y:S07]  /*9f60*/  LDSM.16.M88.4 R28, [R2+0xc800] ;  /* 0x00c80000021c783b */ /* 0x000f2e0000000200 */
[C---:B-----5:R-:W-:Y:S08]  /*9f70*/  HMMA.16816.F32.BF16 R176, R4.reuse, R24, R16 ;  /* 0x0000001804b0723c */ /* 0x060ff00000041810 */
[C---:B------:R-:W-:Y:S01]  /*9f80*/  HMMA.16816.F32.BF16 R20, R4.reuse, R26, R12 ;  /* 0x0000001a0414723c */ /* 0x040fe2000004180c */
[----:B------:R-:W5:Y:S07]  /*9f90*/  LDSM.16.M88.4 R24, [R2+0xd000] ;  /* 0x00d000000218783b */ /* 0x000f6e0000000200 */
[C---:B-1----:R-:W-:Y:S08]  /*9fa0*/  HMMA.16816.F32.BF16 R16, R4.reuse, R172, R216 ;  /* 0x000000ac0410723c */ /* 0x042ff000000418d8 */
[C---:B------:R-:W-:Y:S08]  /*9fb0*/  HMMA.16816.F32.BF16 R12, R4.reuse, R174, R196 ;  /* 0x000000ae040c723c */ /* 0x040ff000000418c4 */
[C---:B--2---:R-:W-:Y:S08]  /*9fc0*/  HMMA.16816.F32.BF16 R216, R4.reuse, R168, R192 ;  /* 0x000000a804d8723c */ /* 0x044ff000000418c0 */
[----:B------:R-:W-:Y:S01]  /*9fd0*/  HMMA.16816.F32.BF16 R196, R4, R170, R188 ;  /* 0x000000aa04c4723c */ /* 0x000fe200000418bc */
[----:B------:R-:W-:Y:S04]  /*9fe0*/  LDSM.16.M88.4 R4, [R203+0x4000] ;  /* 0x00400000cb04783b */ /* 0x000fe80000000200 */
[----:B------:R-:W-:Y:S03]  /*9ff0*/  LDSM.16.M88.4 R168, [R133+0xd800] ;  /* 0x00d8000085a8783b */ /* 0x000fe60000000200 */
[C---:B---3--:R-:W-:Y:S01]  /*a000*/  HMMA.16816.F32.BF16 R192, R8.reuse, R32, R184 ;  /* 0x0000002008c0723c */ /* 0x048fe200000418b8 */
[----:B------:R-:W1:Y:S07]  /*a010*/  LDSM.16.M88.4 R184, [R2+0xd800] ;  /* 0x00d8000002b8783b */ /* 0x000e6e0000000200 */
[C---:B------:R-:W-:Y:S01]  /*a020*/  HMMA.16816.F32.BF16 R188, R8.reuse, R34, R180 ;  /* 0x0000002208bc723c */ /* 0x040fe200000418b4 */
[----:B------:R-:W2:Y:S07]  /*a030*/  LDSM.16.M88.4 R32, [R133+0xc000] ;  /* 0x00c000008520783b */ /* 0x000eae0000000200 */
[C---:B----4-:R-:W-:Y:S08]  /*a040*/  HMMA.16816.F32.BF16 R180, R8.reuse, R28, R176 ;  /* 0x0000001c08b4723c */ /* 0x050ff000000418b0 */
[C---:B------:R-:W-:Y:S01]  /*a050*/  HMMA.16816.F32.BF16 R176, R8.reuse, R30, R20 ;  /* 0x0000001e08b0723c */ /* 0x040fe20000041814 */
[----:B------:R-:W3:Y:S07]  /*a060*/  LDSM.16.M88.4 R28, [R133+0xc800] ;  /* 0x00c80000851c783b */ /* 0x000eee0000000200 */
[C---:B-----5:R-:W-:Y:S08]  /*a070*/  HMMA.16816.F32.BF16 R172, R8.reuse, R24, R16 ;  /* 0x0000001808ac723c */ /* 0x060ff00000041810 */
[C---:B------:R-:W-:Y:S01]  /*a080*/  HMMA.16816.F32.BF16 R20, R8.reuse, R26, R12 ;  /* 0x0000001a0814723c */ /* 0x040fe2000004180c */
[----:B------:R-:W4:Y:S07]  /*a090*/  LDSM.16.M88.4 R24, [R133+0xd000] ;  /* 0x00d000008518783b */ /* 0x000f2e0000000200 */
[----:B-1----:R-:W-:Y:S08]  /*a0a0*/  HMMA.16816.F32.BF16 R12, R8, R186, R196 ;  /* 0x000000ba080c723c */ /* 0x002ff000000418c4 */
[C---:B--2---:R-:W-:Y:S08]  /*a0b0*/  HMMA.16816.F32.BF16 R196, R4.reuse, R32, R192 ;  /* 0x0000002004c4723c */ /* 0x044ff000000418c0 */
[----:B------:R-:W-:Y:S08]  /*a0c0*/  HMMA.16816.F32.BF16 R192, R4, R34, R188 ;  /* 0x0000002204c0723c */ /* 0x000ff000000418bc */
[----:B------:R-:W-:Y:S01]  /*a0d0*/  HMMA.16816.F32.BF16 R16, R8, R184, R216 ;  /* 0x000000b80810723c */ /* 0x000fe200000418d8 */
[----:B------:R-:W-:Y:S07]  /*a0e0*/  LDSM.16.M88.4 R8, [R135+0x4000] ;  /* 0x004000008708783b */ /* 0x000fee0000000200 */
[C---:B---3--:R-:W-:Y:S08]  /*a0f0*/  HMMA.16816.F32.BF16 R188, R4.reuse, R28, R180 ;  /* 0x0000001c04bc723c */ /* 0x048ff000000418b4 */
[C---:B------:R-:W-:Y:S01]  /*a100*/  HMMA.16816.F32.BF16 R184, R4.reuse, R30, R176 ;  /* 0x0000001e04b8723c */ /* 0x040fe200000418b0 */
[----:B------:R-:W1:Y:S07]  /*a110*/  LDSM.16.M88.4 R28, [R0+0xc800] ;  /* 0x00c80000001c783b */ /* 0x000e6e0000000200 */
[C---:B----4-:R-:W-:Y:S01]  /*a120*/  HMMA.16816.F32.BF16 R180, R4.reuse, R24, R172 ;  /* 0x0000001804b4723c */ /* 0x050fe200000418ac */
[----:B------:R-:W2:Y:S07]  /*a130*/  LDSM.16.M88.4 R172, [R0+0xc000] ;  /* 0x00c0000000ac783b */ /* 0x000eae0000000200 */
[C---:B------:R-:W-:Y:S01]  /*a140*/  HMMA.16816.F32.BF16 R176, R4.reuse, R26, R20 ;  /* 0x0000001a04b0723c */ /* 0x040fe20000041814 */
[----:B------:R-:W3:Y:S04]  /*a150*/  LDSM.16.M88.4 R24, [R0+0xd000] ;  /* 0x00d000000018783b */ /* 0x000ee80000000200 */
[----:B------:R-:W4:Y:S03]  /*a160*/  LDSM.16.M88.4 R20, [R0+0xd800] ;  /* 0x00d800000014783b */ /* 0x000f260000000200 */
[C---:B------:R-:W-:Y:S08]  /*a170*/  HMMA.16816.F32.BF16 R32, R4.reuse, R168, R16 ;  /* 0x000000a80420723c */ /* 0x040ff00000041810 */
[----:B------:R-:W-:Y:S01]  /*a180*/  HMMA.16816.F32.BF16 R16, R4, R170, R12 ;  /* 0x000000aa0410723c */ /* 0x000fe2000004180c */
[----:B------:R-:W-:Y:S04]  /*a190*/  LDSM.16.M88.4 R4, [R208+0x6000] ;  /* 0x00600000d004783b */ /* 0x000fe80000000200 */
[----:B------:R-:W5:Y:S03]  /*a1a0*/  LDSM.16.M88.4 R168, [R134+0xe000] ;  /* 0x00e0000086a8783b */ /* 0x000f660000000200 */
[C---:B-1----:R-:W-:Y:S08]  /*a1b0*/  HMMA.16816.F32.BF16 R216, R8.reuse, R28, R188 ;  /* 0x0000001c08d8723c */ /* 0x042ff000000418bc */
[C---:B--2---:R-:W-:Y:S08]  /*a1c0*/  HMMA.16816.F32.BF16 R12, R8.reuse, R172, R196 ;  /* 0x000000ac080c723c */ /* 0x044ff000000418c4 */
[C---:B------:R-:W-:Y:S08]  /*a1d0*/  HMMA.16816.F32.BF16 R172, R8.reuse, R174, R192 ;  /* 0x000000ae08ac723c */ /* 0x040ff000000418c0 */
[C---:B---3--:R-:W-:Y:S01]  /*a1e0*/  HMMA.16816.F32.BF16 R188, R8.reuse, R26, R176 ;  /* 0x0000001a08bc723c */ /* 0x048fe200000418b0 */
[----:B------:R-:W1:Y:S07]  /*a1f0*/  LDSM.16.M88.4 R176, [R134+0xe800] ;  /* 0x00e8000086b0783b */ /* 0x000e6e0000000200 */
[C---:B------:R-:W-:Y:S01]  /*a200*/  HMMA.16816.F32.BF16 R196, R8.reuse, R30, R184 ;  /* 0x0000001e08c4723c */ /* 0x040fe200000418b8 */
[----:B------:R-:W-:Y:S07]  /*a210*/  LDSM.16.M88.4 R28, [R134+0xf800] ;  /* 0x00f80000861c783b */ /* 0x000fee0000000200 */
[C---:B----4-:R-:W-:Y:S01]  /*a220*/  HMMA.16816.F32.BF16 R184, R8.reuse, R20, R32 ;  /* 0x0000001408b8723c */ /* 0x050fe20000041820 */
[----:B------:R-:W2:Y:S07]  /*a230*/  LDSM.16.M88.4 R32, [R134+0xf000] ;  /* 0x00f000008620783b */ /* 0x000eae0000000200 */
[C---:B------:R-:W-:Y:S01]  /*a240*/  HMMA.16816.F32.BF16 R192, R8.reuse, R24, R180 ;  /* 0x0000001808c0723c */ /* 0x040fe200000418b4 */
[----:B------:R-:W-:Y:S07]  /*a250*/  LDSM.16.M88.4 R24, [R2+0xe000] ;  /* 0x00e000000218783b */ /* 0x000fee0000000200 */
[----:B------:R-:W-:Y:S01]  /*a260*/  HMMA.16816.F32.BF16 R180, R8, R22, R16 ;  /* 0x0000001608b4723c */ /* 0x000fe20000041810 */
[----:B------:R-:W3:Y:S07]  /*a270*/  LDSM.16.M88.4 R8, [R207+0x6000] ;  /* 0x00600000cf08783b */ /* 0x000eee0000000200 */
[C---:B-----5:R-:W-:Y:S01]  /*a280*/  HMMA.16816.F32.BF16 R16, R4.reuse, R170, R172 ;  /* 0x000000aa0410723c */ /* 0x060fe200000418ac */
[----:B------:R-:W4:Y:S07]  /*a290*/  LDSM.16.M88.4 R172, [R2+0xe800] ;  /* 0x00e8000002ac783b */ /* 0x000f2e0000000200 */
[C---:B------:R-:W-:Y:S08]  /*a2a0*/  HMMA.16816.F32.BF16 R20, R4.reuse, R168, R12 ;  /* 0x000000a80414723c */ /* 0x040ff0000004180c */
[C---:B-1----:R-:W-:Y:S08]  /*a2b0*/  HMMA.16816.F32.BF16 R12, R4.reuse, R176, R216 ;  /* 0x000000b0040c723c */ /* 0x042ff000000418d8 */
[C---:B------:R-:W-:Y:S08]  /*a2c0*/  HMMA.16816.F32.BF16 R176, R4.reuse, R178, R196 ;  /* 0x000000b204b0723c */ /* 0x040ff000000418c4 */
[C---:B--2---:R-:W-:Y:S08]  /*a2d0*/  HMMA.16816.F32.BF16 R196, R4.reuse, R32, R192 ;  /* 0x0000002004c4723c */ /* 0x044ff000000418c0 */
[C---:B------:R-:W-:Y:S01]  /*a2e0*/  HMMA.16816.F32.BF16 R192, R4.reuse, R34, R188 ;  /* 0x0000002204c0723c */ /* 0x040fe200000418bc */
[----:B------:R-:W1:Y:S07]  /*a2f0*/  LDSM.16.M88.4 R32, [R2+0xf000] ;  /* 0x00f000000220783b */ /* 0x000e6e0000000200 */
[C---:B------:R-:W-:Y:S08]  /*a300*/  HMMA.16816.F32.BF16 R188, R4.reuse, R28, R184 ;  /* 0x0000001c04bc723c */ /* 0x040ff000000418b8 */
[----:B------:R-:W-:Y:S01]  /*a310*/  HMMA.16816.F32.BF16 R184, R4, R30, R180 ;  /* 0x0000001e04b8723c */ /* 0x000fe200000418b4 */
[----:B------:R-:W-:Y:S07]  /*a320*/  LDSM.16.M88.4 R4, [R203+0x6000] ;  /* 0x00600000cb04783b */ /* 0x000fee0000000200 */
[C---:B---3--:R-:W-:Y:S01]  /*a330*/  HMMA.16816.F32.BF16 R180, R8.reuse, R24, R20 ;  /* 0x0000001808b4723c */ /* 0x048fe20000041814 */
[----:B------:R-:W2:Y:S07]  /*a340*/  LDSM.16.M88.4 R20, [R2+0xf800] ;  /* 0x00f800000214783b */ /* 0x000eae0000000200 */
[C---:B----4-:R-:W-:Y:S01]  /*a350*/  HMMA.16816.F32.BF16 R28, R8.reuse, R172, R12 ;  /* 0x000000ac081c723c */ /* 0x050fe2000004180c */
[----:B------:R-:W3:Y:S07]  /*a360*/  LDSM.16.M88.4 R12, [R133+0xe800] ;  /* 0x00e80000850c783b */ /* 0x000eee0000000200 */
[C---:B------:R-:W-:Y:S01]  /*a370*/  HMMA.16816.F32.BF16 R168, R8.reuse, R26, R16 ;  /* 0x0000001a08a8723c */ /* 0x040fe20000041810 */
[----:B------:R-:W4:Y:S07]  /*a380*/  LDSM.16.M88.4 R16, [R133+0xe000] ;  /* 0x00e000008510783b */ /* 0x000f2e0000000200 */
[C---:B------:R-:W-:Y:S08]  /*a390*/  HMMA.16816.F32.BF16 R24, R8.reuse, R174, R176 ;  /* 0x000000ae0818723c */ /* 0x040ff000000418b0 */
[C---:B-1----:R-:W-:Y:S08]  /*a3a0*/  HMMA.16816.F32.BF16 R216, R8.reuse, R34, R192 ;  /* 0x0000002208d8723c */ /* 0x042ff000000418c0 */
[C---:B------:R-:W-:Y:S01]  /*a3b0*/  HMMA.16816.F32.BF16 R176, R8.reuse, R32, R196 ;  /* 0x0000002008b0723c */ /* 0x040fe200000418c4 */
[----:B------:R-:W-:Y:S07]  /*a3c0*/  LDSM.16.M88.4 R32, [R0+0xe800] ;  /* 0x00e800000020783b */ /* 0x000fee0000000200 */
[----:B--2---:R-:W-:Y:S08]  /*a3d0*/  HMMA.16816.F32.BF16 R192, R8, R22, R184 ;  /* 0x0000001608c0723c */ /* 0x004ff000000418b8 */
[C---:B---3--:R-:W-:Y:S01]  /*a3e0*/  HMMA.16816.F32.BF16 R184, R4.reuse, R12, R28 ;  /* 0x0000000c04b8723c */ /* 0x048fe2000004181c */
[----:B------:R-:W-:Y:S07]  /*a3f0*/  LDSM.16.M88.4 R28, [R0+0xf000] ;  /* 0x00f00000001c783b */ /* 0x000fee0000000200 */
[----:B------:R-:W-:Y:S01]  /*a400*/  HMMA.16816.F32.BF16 R172, R4, R14, R24 ;  /* 0x0000000e04ac723c */ /* 0x000fe20000041818 */
[----:B------:R-:W1:Y:S07]  /*a410*/  LDSM.16.M88.4 R12, [R133+0xf800] ;  /* 0x00f80000850c783b */ /* 0x000e6e0000000200 */
[----:B------:R-:W-:Y:S01]  /*a420*/  HMMA.16816.F32.BF16 R196, R8, R20, R188 ;  /* 0x0000001408c4723c */ /* 0x000fe200000418bc */
[----:B------:R-:W2:Y:S07]  /*a430*/  LDSM.16.M88.4 R8, [R135+0x6000] ;  /* 0x006000008708783b */ /* 0x000eae0000000200 */
[C---:B------:R-:W-:Y:S01]  /*a440*/  HMMA.16816.F32.BF16 R24, R4.reuse, R220, R176 ;  /* 0x000000dc0418723c */ /* 0x040fe200000418b0 */
[----:B------:R-:W3:Y:S07]  /*a450*/  LDSM.16.M88.4 R176, [R0+0xf800] ;  /* 0x00f8000000b0783b */ /* 0x000eee0000000200 */
[----:B----4-:R-:W-:Y:S01]  /*a460*/  HMMA.16816.F32.BF16 R188, R4, R18, R168 ;  /* 0x0000001204bc723c */ /* 0x010fe200000418a8 */
[----:B------:R4:W5:Y:S01]  /*a470*/  LDSM.16.M88.4 R168, [R0+0xe000] ;  /* 0x00e0000000a8783b */ /* 0x0009620000000200 */
[----:B------:R-:W-:-:S06]  /*a480*/  DEPBAR.LE SB0, 0x0 ;  /* 0x000080000000791a */ /* 0x000fcc0000000000 */
[C---:B------:R-:W-:Y:S08]  /*a490*/  HMMA.16816.F32.BF16 R180, R4.reuse, R16, R180 ;  /* 0x0000001004b4723c */ /* 0x040ff000000418b4 */
[C---:B------:R-:W-:Y:S08]  /*a4a0*/  HMMA.16816.F32.BF16 R20, R4.reuse, R222, R216 ;  /* 0x000000de0414723c */ /* 0x040ff000000418d8 */
[C---:B-1----:R-:W-:Y:S08]  /*a4b0*/  HMMA.16816.F32.BF16 R16, R4.reuse, R12, R196 ;  /* 0x0000000c0410723c */ /* 0x042ff000000418c4 */
[----:B------:R-:W-:Y:S01]  /*a4c0*/  HMMA.16816.F32.BF16 R4, R4, R14, R192 ;  /* 0x0000000e0404723c */ /* 0x000fe200000418c0 */
[----:B----4-:R-:W-:-:S07]  /*a4d0*/  IMAD.U32 R0, RZ, RZ, UR23 ;  /* 0x00000017ff007e24 */ /* 0x010fce000f8e00ff */
[----:B--2---:R-:W-:Y:S01]  /*a4e0*/  HMMA.16816.F32.BF16 R24, R8, R28, R24 ;  /* 0x0000001c0818723c */ /* 0x004fe20000041818 */
[----:B------:R-:W-:-:S07]  /*a4f0*/  IMAD R0, R0, 0x40, R243 ;  /* 0x0000004000007824 */ /* 0x000fce00078e02f3 */
[----:B---3--:R-:W-:Y:S01]  /*a500*/  HMMA.16816.F32.BF16 R16, R8, R176, R16 ;  /* 0x000000b00810723c */ /* 0x008fe20000041810 */
[----:B------:R-:W-:-:S07]  /*a510*/  UISETP.GT.U32.AND UP1, UPT, UR22, UR20, UPT ;  /* 0x000000141600728c */ /* 0x000fce000bf24070 */
[C---:B-----5:R-:W-:Y:S08]  /*a520*/  HMMA.16816.F32.BF16 R180, R8.reuse, R168, R180 ;  /* 0x000000a808b4723c */ /* 0x060ff000000418b4 */
[C---:B------:R-:W-:Y:S08]  /*a530*/  HMMA.16816.F32.BF16 R188, R8.reuse, R170, R188 ;  /* 0x000000aa08bc723c */ /* 0x040ff000000418bc */
[C---:B------:R-:W-:Y:S08]  /*a540*/  HMMA.16816.F32.BF16 R184, R8.reuse, R32, R184 ;  /* 0x0000002008b8723c */ /* 0x040ff000000418b8 */
[C---:B------:R-:W-:Y:S08]  /*a550*/  HMMA.16816.F32.BF16 R172, R8.reuse, R34, R172 ;  /* 0x0000002208ac723c */ /* 0x040ff000000418ac */
[C---:B------:R-:W-:Y:S08]  /*a560*/  HMMA.16816.F32.BF16 R28, R8.reuse, R30, R20 ;  /* 0x0000001e081c723c */ /* 0x040ff00000041814 */
[----:B------:R-:W-:Y:S01]  /*a570*/  HMMA.16816.F32.BF16 R176, R8, R178, R4 ;  /* 0x000000b208b0723c */ /* 0x000fe20000041804 */
[----:B------:R-:W-:Y:S01]  /*a580*/  VIADD R13, R0, 0xffffff80 ;  /* 0xffffff80000d7836 */ /* 0x000fe20000000000 */
[----:B------:R-:W-:Y:S04]  /*a590*/  BAR.SYNC.DEFER_BLOCKING 0x0 ;  /* 0x0000000000007b1d */ /* 0x000fe80000010000 */
[C---:B------:R-:W-:Y:S01]  /*a5a0*/  ISETP.GE.AND P4, PT, R13.reuse, R213, PT ;  /* 0x000000d50d00720c */ /* 0x040fe20003f86270 */
[C---:B------:R-:W-:Y:S01]  /*a5b0*/  VIADD R2, R212.reuse, 0x8 ;  /* 0x00000008d4027836 */ /* 0x040fe20000000000 */
[----:B------:R-:W-:Y:S01]  /*a5c0*/  ISETP.GT.AND P6, PT, R212, R13, PT ;  /* 0x0000000dd400720c */ /* 0x000fe20003fc4270 */
[----:B------:R-:W-:Y:S01]  /*a5d0*/  VIADD R12, R0, 0xffffff81 ;  /* 0xffffff81000c7836 */ /* 0x000fe20000000000 */
[----:B------:R-:W-:-:S02]  /*a5e0*/  ISETP.GE.AND P5, PT, R13, R215, PT ;  /* 0x000000d70d00720c */ /* 0x000fc40003fa6270 */
[----:B------:R-:W-:Y:S01]  /*a5f0*/  P2R R14, PR, RZ, 0x10 ;  /* 0x00000010ff0e7803 */ /* 0x000fe20000000000 */
[----:B------:R-:W-:Y:S10]  /*a600*/  BRA.U !UP1, `(.L_x_1313) ;  /* 0x0000000509bc7547 */ /* 0x000ff4000b800000 */
[----:B------:R-:W2:Y:S04]  /*a610*/  LDL R242, [R1+0x44] ;  /* 0x0000440001f27983 */ /* 0x000ea80000100800 */
[----:B------:R-:W3:Y:S01]  /*a620*/  LDL R243, [R1+0x40] ;  /* 0x0000400001f37983 */ /* 0x000ee20000100800 */
        /* <DEDUP_REMOVED lines=8> */
[----:B------:R-:W-:-:S04]  /*a6b0*/  ULEA UR4, UP0, UR8, UR33, 0x6 ;  /* 0x0000002108047291 */ /* 0x000fc8000f8030ff */
[----:B------:R-:W-:Y:S02]  /*a6c0*/  ULEA.HI.X UR6, UR8, UR17, UR6, 0x6, UP0 ;  /* 0x0000001108067291 */ /* 0x000fe400080f3406 */
[----:B------:R-:W-:-:S04]  /*a6d0*/  UIADD3 UR33, UP0, UPT, UR33, UR4, URZ ;  /* 0x0000000421217290 */ /* 0x000fc8000ff1e0ff */
[----:B------:R-:W-:Y:S01]  /*a6e0*/  UIADD3.X UR17, UPT, UPT, UR17, UR6, URZ, UP0, !UPT ;  /* 0x0000000611117290 */ /* 0x000fe200087fe4ff */
[----:B--2---:R-:W-:-:S04]  /*a6f0*/  LEA R10, P4, R4, R242, 0x7 ;  /* 0x000000f2040a7211 */ /* 0x004fc800078838ff */
[-C--:B---3--:R-:W-:Y:S01]  /*a700*/  LEA.HI.X R11, R4, R243.reuse, R5, 0x7, P4 ;  /* 0x000000f3040b7211 */ /* 0x088fe200020f3c05 */
[----:B------:R-:W-:Y:S01]  /*a710*/  IMAD.U32 R5, RZ, RZ, UR4 ;  /* 0x00000004ff057e24 */ /* 0x000fe2000f8e00ff */
[----:B------:R-:W-:Y:S01]  /*a720*/  MOV R4, UR6 ;  /* 0x0000000600047c02 */ /* 0x000fe20008000f00 */
[----:B------:R-:W-:Y:S02]  /*a730*/  ULEA UR4, UP0, UR10, UR4, 0x5 ;  /* 0x000000040a047291 */ /* 0x000fe4000f8028ff */
[----:B------:R-:W-:Y:S01]  /*a740*/  @!PT LDS RZ, [RZ] ;  /* 0x00000000fffff984 */ /* 0x000fe20000000800 */
[----:B------:R-:W-:Y:S01]  /*a750*/  @!PT LDS RZ, [RZ] ;  /* 0x00000000fffff984 */ /* 0x000fe20000000800 */
[----:B------:R-:W-:Y:S01]  /*a760*/  @!PT LDS RZ, [RZ] ;  /* 0x00000000fffff984 */ /* 0x000fe20000000800 */
[----:B------:R1:W-:Y:S01]  /*a770*/  @!P3 LDGSTS.E.BYPASS.LTC128B.128 [R211+0x8000], desc[UR28][R10.64] ;  /* 0x080000000ad3bfae */ /* 0x0003e2000b981a1c */
[C---:B------:R-:W-:Y:S01]  /*a780*/  LEA R8, P4, R5.reuse, R242, 0x1 ;  /* 0x000000f205087211 */ /* 0x040fe200078808ff */
[----:B------:R-:W-:Y:S02]  /*a790*/  ULEA.HI.X UR6, UR10, UR6, UR11, 0x5, UP0 ;  /* 0x000000060a067291 */ /* 0x000fe400080f2c0b */
[----:B------:R1:W-:Y:S01]  /*a7a0*/  @P3 STS.128 [R211+0x8000], RZ ;  /* 0x008000ffd3003388 */ /* 0x0003e20000000c00 */
[----:B------:R-:W-:Y:S01]  /*a7b0*/  LEA.HI.X R9, R5, R243, R4, 0x1, P4 ;  /* 0x000000f305097211 */ /* 0x000fe200020f0c04 */
[----:B------:R-:W-:-:S02]  /*a7c0*/  IMAD.U32 R4, RZ, RZ, UR33 ;  /* 0x00000021ff047e24 */ /* 0x000fc4000f8e00ff */
[----:B------:R-:W-:Y:S01]  /*a7d0*/  @!PT LDS RZ, [RZ] ;  /* 0x00000000fffff984 */ /* 0x000fe20000000800 */
[----:B------:R-:W-:Y:S01]  /*a7e0*/  @!PT LDS RZ, [RZ] ;  /* 0x00000000fffff984 */ /* 0x000fe20000000800 */
[----:B------:R-:W-:Y:S01]  /*a7f0*/  @!PT LDS RZ, [RZ] ;  /* 0x00000000fffff984 */ /* 0x000fe20000000800 */
[----:B------:R1:W-:Y:S01]  /*a800*/  @!P2 LDGSTS.E.BYPASS.LTC128B.128 [R211+0xa000], desc[UR28][R10.64+0x80] ;  /* 0x0a0000800ad3afae */ /* 0x0003e2000b981a1c */
[----:B------:R-:W-:Y:S02]  /*a810*/  IMAD.U32 R5, RZ, RZ, UR17 ;  /* 0x00000011ff057e24 */ /* 0x000fe4000f8e00ff */
[C---:B------:R-:W-:Y:S01]  /*a820*/  LEA R6, P4, R4.reuse, R242, 0x1 ;  /* 0x000000f204067211 */ /* 0x040fe200078808ff */
[----:B------:R1:W-:Y:S01]  /*a830*/  @P2 STS.128 [R211+0xa000], RZ ;  /* 0x00a000ffd3002388 */ /* 0x0003e20000000c00 */
[----:B------:R-:W-:Y:S02]  /*a840*/  IMAD.U32 R15, RZ, RZ, UR6 ;  /* 0x00000006ff0f7e24 */ /* 0x000fe4000f8e00ff */
[----:B------:R-:W-:Y:S01]  /*a850*/  LEA.HI.X R7, R4, R243, R5, 0x1, P4 ;  /* 0x000000f304077211 */ /* 0x000fe200020f0c05 */
[----:B------:R-:W-:Y:S01]  /*a860*/  @!PT LDS RZ, [RZ] ;  /* 0x00000000fffff984 */ /* 0x000fe20000000800 */
[----:B------:R-:W-:Y:S01]  /*a870*/  @!PT LDS RZ, [RZ] ;  /* 0x00000000fffff984 */ /* 0x000fe20000000800 */
[----:B------:R-:W-:Y:S01]  /*a880*/  @!PT LDS RZ, [RZ] ;  /* 0x00000000fffff984 */ /* 0x000fe20000000800 */
[----:B------:R1:W-:Y:S01]  /*a890*/  @!P1 LDGSTS.E.BYPASS.LTC128B.128 [R211+0xc000], desc[UR28][R10.64+0x100] ;  /* 0x0c0001000ad39fae */ /* 0x0003e2000b981a1c */
[----:B------:R-:W-:-:S03]  /*a8a0*/  MOV R5, UR4 ;  /* 0x0000000400057c02 */ /* 0x000fc60008000f00 */
[----:B------:R1:W-:Y:S01]  /*a8b0*/  @P1 STS.128 [R211+0xc000], RZ ;  /* 0x00c000ffd3001388 */ /* 0x0003e20000000c00 */
[----:B------:R-:W-:-:S03]  /*a8c0*/  LEA R4, P4, R5, R242, 0x1 ;  /* 0x000000f205047211 */ /* 0x000fc600078808ff */
        /* <DEDUP_REMOVED lines=67> */
.L_x_1313:
[----:B------:R-:W2:Y:S04]  /*ad00*/  LDL.64 R224, [R1+0x58] ;  /* 0x0000580001e07983 */ /* 0x000ea80000100a00 */
[----:B------:R-:W3:Y:S01]  /*ad10*/  LDL.64 R222, [R1+0x50] ;  /* 0x0000500001de7983 */ /* 0x000ee20000100a00 */
[----:B------:R-:W-:Y:S01]  /*ad20*/  ISETP.GT.AND P0, PT, R2, R13, PT ;  /* 0x0000000d0200720c */ /* 0x000fe20003f04270 */
[----:B-1----:R-:W-:Y:S01]  /*ad30*/  VIADD R4, R0, 0xffffff88 ;  /* 0xffffff8800047836 */ /* 0x002fe20000000000 */
[----:B------:R-:W-:Y:S01]  /*ad40*/  FSEL R6, R180, -INF , !P6 ;  /* 0xff800000b4067808 */ /* 0x000fe20007000000 */
[----:B------:R-:W1:Y:S01]  /*ad50*/  S2R R22, SR_CTAID.X ;  /* 0x0000000000167919 */ /* 0x000e620000002500 */
[-C--:B------:R-:W-:Y:S01]  /*ad60*/  ISETP.GT.AND P1, PT, R212, R12.reuse, PT ;  /* 0x0000000cd400720c */ /* 0x080fe20003f24270 */
[----:B------:R-:W-:Y:S01]  /*ad70*/  ULEA UR9, UR23, 0xfffffffc, 0x1 ;  /* 0xfffffffc17097891 */ /* 0x000fe2000f8e08ff */
[----:B------:R-:W-:Y:S01]  /*ad80*/  ISETP.NE.AND P6, PT, R14, RZ, PT ;  /* 0x000000ff0e00720c */ /* 0x000fe20003fc5270 */
[----:B------:R-:W-:Y:S01]  /*ad90*/  UIADD3 UR4, UPT, UPT, UR35, -0x4498517b, URZ ;  /* 0xbb67ae8523047890 */ /* 0x000fe2000fffe0ff */
[----:B------:R-:W-:Y:S01]  /*ada0*/  FSEL R5, R182, -INF , !P0 ;  /* 0xff800000b6057808 */ /* 0x000fe20004000000 */
[----:B------:R-:W-:Y:S01]  /*adb0*/  ULEA UR8, UR23, 0xfffffffd, 0x1 ;  /* 0xfffffffd17087891 */ /* 0x000fe2000f8e08ff */
[----:B------:R-:W-:Y:S01]  /*adc0*/  ISETP.GT.AND P3, PT, R2, R12, PT ;  /* 0x0000000c0200720c */ /* 0x000fe20003f64270 */
[----:B------:R-:W-:Y:S01]  /*add0*/  UIADD3 UR7, UPT, UPT, UR34, -0x61c88647, URZ ;  /* 0x9e3779b922077890 */ /* 0x000fe2000fffe0ff */
[----:B------:R-:W-:Y:S01]  /*ade0*/  ISETP.GE.AND P2, PT, R12, R213, PT ;  /* 0x000000d50c00720c */ /* 0x000fe20003f46270 */
[----:B------:R-:W-:Y:S01]  /*adf0*/  UIADD3 UR6, UPT, UPT, UR34, 0x3c6ef372, URZ ;  /* 0x3c6ef37222067890 */ /* 0x000fe2000fffe0ff */
[----:B------:R-:W-:Y:S01]  /*ae00*/  FSEL R220, R6, -INF , !P6 ;  /* 0xff80000006dc7808 */ /* 0x000fe20007000000 */
[----:B------:R-:W-:Y:S01]  /*ae10*/  STL [R1+0x10c], R200 ;  /* 0x00010cc801007387 */ /* 0x000fe20000100800 */
[----:B------:R-:W-:Y:S01]  /*ae20*/  FSEL R20, R5, -INF , !P5 ;  /* 0xff80000005147808 */ /* 0x000fe20006800000 */
[----:B------:R-:W-:Y:S01]  /*ae30*/  VIADD R5, R0, 0xffffff89 ;  /* 0xffffff8900057836 */ /* 0x000fe20000000000 */
[----:B------:R-:W-:Y:S01]  /*ae40*/  FSEL R7, R181, -INF , !P1 ;  /* 0xff800000b5077808 */ /* 0x000fe20004800000 */
[----:B------:R-:W-:Y:S01]  /*ae50*/  STL [R1+0x108], R201 ;  /* 0x000108c901007387 */ /* 0x000fe20000100800 */
[----:B------:R-:W-:-:S02]  /*ae60*/  ISETP.GE.AND P4, PT, R12, R215, PT ;  /* 0x000000d70c00720c */ /* 0x000fc40003f86270 */
[-C--:B------:R-:W-:Y:S01]  /*ae70*/  ISETP.GT.AND P0, PT, R212, R4.reuse, PT ;  /* 0x00000004d400720c */ /* 0x080fe20003f04270 */
[----:B------:R-:W-:Y:S01]  /*ae80*/  STL [R1+0x104], R211 ;  /* 0x000104d301007387 */ /* 0x000fe20000100800 */
[----:B------:R-:W-:Y:S02]  /*ae90*/  FSEL R6, R183, -INF , !P3 ;  /* 0xff800000b7067808 */ /* 0x000fe40005800000 */
[----:B------:R-:W-:Y:S01]  /*aea0*/  ISETP.GT.AND P1, PT, R2, R4, PT ;  /* 0x000000040200720c */ /* 0x000fe20003f24270 */
[----:B------:R-:W-:Y:S01]  /*aeb0*/  STL [R1+0x100], R205 ;  /* 0x000100cd01007387 */ /* 0x000fe20000100800 */
[----:B------:R-:W-:Y:S02]  /*aec0*/  FSEL R218, R7, -INF , !P2 ;  /* 0xff80000007da7808 */ /* 0x000fe40005000000 */
[----:B------:R-:W-:Y:S01]  /*aed0*/  FSEL R7, R188, -INF , !P0 ;  /* 0xff800000bc077808 */ /* 0x000fe20004000000 */
[----:B------:R-:W-:Y:S01]  /*aee0*/  STL [R1+0xfc], R204 ;  /* 0x0000fccc01007387 */ /* 0x000fe20000100800 */
[----:B------:R-:W-:-:S02]  /*aef0*/  FSEL R219, R6, -INF , !P4 ;  /* 0xff80000006db7808 */ /* 0x000fc40006000000 */
[C---:B------:R-:W-:Y:S01]  /*af00*/  ISETP.GE.AND P6, PT, R4.reuse, R213, PT ;  /* 0x000000d50400720c */ /* 0x040fe20003fc6270 */
[----:B------:R-:W-:Y:S01]  /*af10*/  STL [R1+0xf8], R202 ;  /* 0x0000f8ca01007387 */ /* 0x000fe20000100800 */
[----:B------:R-:W-:Y:S01]  /*af20*/  ISETP.GE.AND P5, PT, R4, R215, PT ;  /* 0x000000d70400720c */ /* 0x000fe20003fa6270 */
[----:B------:R-:W-:Y:S01]  /*af30*/  VIADD R4, R0, 0xffffff90 ;  /* 0xffffff9000047836 */ /* 0x000fe20000000000 */
[----:B------:R-:W-:Y:S01]  /*af40*/  ISETP.GT.AND P2, PT, R212, R5, PT ;  /* 0x00000005d400720c */ /* 0x000fe20003f44270 */
[----:B------:R-:W-:Y:S01]  /*af50*/  STL [R1+0x110], R212 ;  /* 0x000110d401007387 */ /* 0x000fe20000100800 */
[C---:B------:R-:W-:Y:S02]  /*af60*/  ISETP.GE.AND P3, PT, R5.reuse, R213, PT ;  /* 0x000000d50500720c */ /* 0x040fe40003f66270 */
[----:B------:R-:W-:Y:S01]  /*af70*/  ISETP.GE.AND P4, PT, R5, R215, PT ;  /* 0x000000d70500720c */ /* 0x000fe20003f86270 */
[----:B------:R-:W-:Y:S01]  /*af80*/  STL [R1+0x114], R213 ;  /* 0x000114d501007387 */ /* 0x000fe20000100800 */
[----:B------:R-:W-:-:S02]  /*af90*/  ISETP.GT.AND P0, PT, R2, R5, PT ;  /* 0x000000050200720c */ /* 0x000fc40003f04270 */
[----:B------:R-:W-:Y:S01]  /*afa0*/  FSEL R5, R190, -INF , !P1 ;  /* 0xff800000be057808 */ /* 0x000fe20004800000 */
[----:B------:R-:W-:Y:S01]  /*afb0*/  STL [R1+0x118], R215 ;  /* 0x000118d701007387 */ /* 0x000fe20000100800 */
[----:B------:R-:W-:Y:S02]  /*afc0*/  FSEL R33, R7, -INF , !P6 ;  /* 0xff80000007217808 */ /* 0x000fe40007000000 */
[----:B------:R-:W-:Y:S01]  /*afd0*/  FSEL R182, R5, -INF , !P5 ;  /* 0xff80000005b67808 */ /* 0x000fe20006800000 */
[----:B------:R-:W-:Y:S01]  /*afe0*/  VIADD R5, R0, 0xffffff91 ;  /* 0xffffff9100057836 */ /* 0x000fe20000000000 */
[----:B------:R-:W-:Y:S02]  /*aff0*/  FSEL R7, R189, -INF , !P2 ;  /* 0xff800000bd077808 */ /* 0x000fe40005000000 */
[----:B------:R-:W-:Y:S02]  /*b000*/  ISETP.GT.AND P1, PT, R212, R4, PT ;  /* 0x00000004d400720c */ /* 0x000fe40003f24270 */
[----:B------:R-:W-:-:S02]  /*b010*/  FSEL R6, R191, -INF , !P0 ;  /* 0xff800000bf067808 */ /* 0x000fc40004000000 */
[----:B------:R-:W-:Y:S02]  /*b020*/  ISETP.GT.AND P2, PT, R2, R4, PT ;  /* 0x000000040200720c */ /* 0x000fe40003f44270 */
[----:B------:R-:W-:Y:S02]  /*b030*/  FSEL R21, R7, -INF , !P3 ;  /* 0xff80000007157808 */ /* 0x000fe40005800000 */
[----:B------:R-:W-:Y:S02]  /*b040*/  FSEL R7, R184, -INF , !P1 ;  /* 0xff800000b8077808 */ /* 0x000fe40004800000 */
[----:B------:R-:W-:Y:S02]  /*b050*/  FSEL R180, R6, -INF , !P4 ;  /* 0xff80000006b47808 */ /* 0x000fe40006000000 */
[----:B------:R-:W-:Y:S02]  /*b060*/  ISETP.GE.AND P6, PT, R4, R213, PT ;  /* 0x000000d50400720c */ /* 0x000fe40003fc6270 */
[----:B------:R-:W-:-:S02]  /*b070*/  ISETP.GT.AND P0, PT, R212, R5, PT ;  /* 0x00000005d400720c */ /* 0x000fc40003f04270 */
[C---:B------:R-:W-:Y:S02]  /*b080*/  ISETP.GE.AND P3, PT, R5.reuse, R213, PT ;  /* 0x000000d50500720c */ /* 0x040fe40003f66270 */
[----:B------:R-:W-:Y:S02]  /*b090*/  ISETP.GE.AND P4, PT, R5, R215, PT ;  /* 0x000000d70500720c */ /* 0x000fe40003f86270 */
[----:B------:R-:W-:Y:S02]  /*b0a0*/  ISETP.GT.AND P1, PT, R2, R5, PT ;  /* 0x000000050200720c */ /* 0x000fe40003f24270 */
[----:B------:R-:W-:Y:S02]  /*b0b0*/  ISETP.GE.AND P5, PT, R4, R215, PT ;  /* 0x000000d70400720c */ /* 0x000fe40003fa6270 */
[----:B------:R-:W-:Y:S02]  /*b0c0*/  FSEL R5, R186, -INF , !P2 ;  /* 0xff800000ba057808 */ /* 0x000fe40005000000 */
[----:B------:R-:W-:-:S02]  /*b0d0*/  IADD3 R4, PT, PT, R0, -0x68, RZ ;  /* 0xffffff9800047810 */ /* 0x000fc40007ffe0ff */
[----:B------:R-:W-:Y:S02]  /*b0e0*/  FSEL R183, R7, -INF , !P6 ;  /* 0xff80000007b77808 */ /* 0x000fe40007000000 */
[----:B------:R-:W-:Y:S01]  /*b0f0*/  FSEL R188, R5, -INF , !P5 ;  /* 0xff80000005bc7808 */ /* 0x000fe20006800000 */
[----:B------:R-:W-:Y:S01]  /*b100*/  VIADD R5, R0, 0xffffff99 ;  /* 0xffffff9900057836 */ /* 0x000fe20000000000 */
[----:B------:R-:W-:Y:S02]  /*b110*/  FSEL R7, R185, -INF , !P0 ;  /* 0xff800000b9077808 */ /* 0x000fe40004000000 */
[-C--:B------:R-:W-:Y:S02]  /*b120*/  ISETP.GT.AND P2, PT, R212, R4.reuse, PT ;  /* 0x00000004d400720c */ /* 0x080fe40003f44270 */
[----:B------:R-:W-:Y:S02]  /*b130*/  FSEL R6, R187, -INF , !P1 ;  /* 0xff800000bb067808 */ /* 0x000fe40004800000 */
[----:B------:R-:W-:-:S02]  /*b140*/  ISETP.GT.AND P0, PT, R2, R4, PT ;  /* 0x000000040200720c */ /* 0x000fc40003f04270 */
[----:B------:R-:W-:Y:S02]  /*b150*/  FSEL R181, R7, -INF , !P3 ;  /* 0xff80000007b57808 */ /* 0x000fe40005800000 */
[----:B------:R-:W-:Y:S02]  /*b160*/  FSEL R7, R172, -INF , !P2 ;  /* 0xff800000ac077808 */ /* 0x000fe40005000000 */
[----:B------:R-:W-:Y:S02]  /*b170*/  FSEL R184, R6, -INF , !P4 ;  /* 0xff80000006b87808 */ /* 0x000fe40006000000 */
[C---:B------:R-:W-:Y:S02]  /*b180*/  ISETP.GE.AND P6, PT, R4.reuse, R213, PT ;  /* 0x000000d50400720c */ /* 0x040fe40003fc6270 */
[----:B------:R-:W-:Y:S01]  /*b190*/  ISETP.GE.AND P5, PT, R4, R215, PT ;  /* 0x000000d70400720c */ /* 0x000fe20003fa6270 */
[----:B------:R-:W-:Y:S01]  /*b1a0*/  VIADD R4, R0, 0xffffffa0 ;  /* 0xffffffa000047836 */ /* 0x000fe20000000000 */
[----:B------:R-:W-:-:S02]  /*b1b0*/  ISETP.GT.AND P1, PT, R212, R5, PT ;  /* 0x00000005d400720c */ /* 0x000fc40003f24270 */
[C---:B------:R-:W-:Y:S02]  /*b1c0*/  ISETP.GE.AND P3, PT, R5.reuse, R213, PT ;  /* 0x000000d50500720c */ /* 0x040fe40003f66270 */
[----:B------:R-:W-:Y:S02]  /*b1d0*/  ISETP.GE.AND P4, PT, R5, R215, PT ;  /* 0x000000d70500720c */ /* 0x000fe40003f86270 */
[----:B------:R-:W-:Y:S02]  /*b1e0*/  ISETP.GT.AND P2, PT, R2, R5, PT ;  /* 0x000000050200720c */ /* 0x000fe40003f44270 */
        /* <DEDUP_REMOVED lines=10> */
[----:B------:R-:W-:Y:S01]  /*b290*/  FSEL R186, R6, -INF , !P4 ;  /* 0xff80000006ba7808 */ /* 0x000fe20006000000 */
[----:B------:R-:W-:Y:S01]  /*b2a0*/  VIADD R6, R0, 0xffffffb0 ;  /* 0xffffffb000067836 */ /* 0x000fe20000000000 */
[----:B------:R-:W-:-:S02]  /*b2b0*/  ISETP.GE.AND P6, PT, R4, R213, PT ;  /* 0x000000d50400720c */ /* 0x000fc40003fc6270 */
[----:B------:R-:W-:Y:S02]  /*b2c0*/  ISETP.GT.AND P2, PT, R212, R5, PT ;  /* 0x00000005d400720c */ /* 0x000fe40003f44270 */
[C---:B------:R-:W-:Y:S02]  /*b2d0*/  ISETP.GE.AND P3, PT, R5.reuse, R213, PT ;  /* 0x000000d50500720c */ /* 0x040fe40003f66270 */
[----:B------:R-:W-:Y:S02]  /*b2e0*/  ISETP.GE.AND P4, PT, R5, R215, PT ;  /* 0x000000d70500720c */ /* 0x000fe40003f86270 */
[----:B------:R-:W-:Y:S02]  /*b2f0*/  ISETP.GT.AND P0, PT, R2, R5, PT ;  /* 0x000000050200720c */ /* 0x000fe40003f04270 */
[----:B------:R-:W-:Y:S02]  /*b300*/  ISETP.GE.AND P5, PT, R4, R215, PT ;  /* 0x000000d70400720c */ /* 0x000fe40003fa6270 */
[----:B------:R-:W-:-:S02]  /*b310*/  FSEL R5, R26, -INF , !P1 ;  /* 0xff8000001a057808 */ /* 0x000fc40004800000 */
[----:B------:R-:W-:Y:S02]  /*b320*/  IADD3 R4, PT, PT, R0, -0x58, RZ ;  /* 0xffffffa800047810 */ /* 0x000fe40007ffe0ff */
[----:B------:R-:W-:Y:S02]  /*b330*/  FSEL R192, R7, -INF , !P6 ;  /* 0xff80000007c07808 */ /* 0x000fe40007000000 */
[----:B------:R-:W-:Y:S02]  /*b340*/  FSEL R194, R5, -INF , !P5 ;  /* 0xff80000005c27808 */ /* 0x000fe40006800000 */
[----:B------:R-:W-:Y:S02]  /*b350*/  FSEL R7, R25, -INF , !P2 ;  /* 0xff80000019077808 */ /* 0x000fe40005000000 */
[----:B------:R-:W-:Y:S02]  /*b360*/  ISETP.GT.AND P1, PT, R212, R4, PT ;  /* 0x00000004d400720c */ /* 0x000fe40003f24270 */
[----:B------:R-:W-:-:S02]  /*b370*/  ISETP.GE.AND P6, PT, R4, R213, PT ;  /* 0x000000d50400720c */ /* 0x000fc40003fc6270 */
[----:B------:R-:W-:Y:S02]  /*b380*/  ISETP.GE.AND P5, PT, R4, R215, PT ;  /* 0x000000d70400720c */ /* 0x000fe40003fa6270 */
[----:B------:R-:W-:Y:S01]  /*b390*/  ISETP.GT.AND P2, PT, R2, R4, PT ;  /* 0x000000040200720c */ /* 0x000fe20003f44270 */
[----:B------:R-:W-:Y:S01]  /*b3a0*/  VIADD R4, R0, 0xffffffa9 ;  /* 0xffffffa900047836 */ /* 0x000fe20000000000 */
[----:B------:R-:W-:Y:S02]  /*b3b0*/  FSEL R5, R27, -INF , !P0 ;  /* 0xff8000001b057808 */ /* 0x000fe40004000000 */
[----:B------:R-:W-:Y:S02]  /*b3c0*/  FSEL R190, R7, -INF , !P3 ;  /* 0xff80000007be7808 */ /* 0x000fe40005800000 */
[----:B------:R-:W-:Y:S02]  /*b3d0*/  ISETP.GT.AND P0, PT, R212, R4, PT ;  /* 0x00000004d400720c */ /* 0x000fe40003f04270 */
[----:B------:R-:W-:Y:S01]  /*b3e0*/  FSEL R193, R5, -INF , !P4 ;  /* 0xff80000005c17808 */ /* 0x000fe20006000000 */
[----:B------:R-:W-:Y:S01]  /*b3f0*/  VIADD R5, R0, 0xffffffb1 ;  /* 0xffffffb100057836 */ /* 0x000fe20000000000 */
[----:B------:R-:W-:-:S02]  /*b400*/  FSEL R7, R28, -INF , !P1 ;  /* 0xff8000001c077808 */ /* 0x000fc40004800000 */
[C---:B------:R-:W-:Y:S02]  /*b410*/  ISETP.GE.AND P3, PT, R4.reuse, R213, PT ;  /* 0x000000d50400720c */ /* 0x040fe40003f66270 */
[----:B------:R-:W-:Y:S02]  /*b420*/  ISETP.GE.AND P4, PT, R4, R215, PT ;  /* 0x000000d70400720c */ /* 0x000fe40003f86270 */
[----:B------:R-:W-:Y:S02]  /*b430*/  ISETP.GT.AND P1, PT, R2, R4, PT ;  /* 0x000000040200720c */ /* 0x000fe40003f24270 */
[----:B------:R-:W-:Y:S02]  /*b440*/  FSEL R13, R30, -INF , !P2 ;  /* 0xff8000001e0d7808 */ /* 0x000fe40005000000 */
[----:B------:R-:W-:Y:S02]  /*b450*/  ISETP.GT.AND P2, PT, R212, R6, PT ;  /* 0x00000006d400720c */ /* 0x000fe40003f44270 */
[----:B------:R-:W-:-:S02]  /*b460*/  FSEL R4, R29, -INF , !P0 ;  /* 0xff8000001d047808 */ /* 0x000fc40004000000 */
[----:B------:R-:W-:Y:S02]  /*b470*/  FSEL R189, R7, -INF , !P6 ;  /* 0xff80000007bd7808 */ /* 0x000fe40007000000 */
[----:B------:R-:W-:Y:S02]  /*b480*/  FSEL R187, R4, -INF , !P3 ;  /* 0xff80000004bb7808 */ /* 0x000fe40005800000 */
[----:B------:R-:W-:Y:S02]  /*b490*/  FSEL R7, R16, -INF , !P2 ;  /* 0xff80000010077808 */ /* 0x000fe40005000000 */
[C---:B------:R-:W-:Y:S02]  /*b4a0*/  ISETP.GT.AND P3, PT, R2.reuse, R6, PT ;  /* 0x000000060200720c */ /* 0x040fe40003f64270 */
[----:B------:R-:W-:Y:S02]  /*b4b0*/  FSEL R10, R31, -INF , !P1 ;  /* 0xff8000001f0a7808 */ /* 0x000fe40004800000 */
[----:B------:R-:W-:-:S02]  /*b4c0*/  ISETP.GT.AND P2, PT, R2, R5, PT ;  /* 0x000000050200720c */ /* 0x000fc40003f44270 */
[C---:B------:R-:W-:Y:S01]  /*b4d0*/  IADD3 R4, PT, PT, R0.reuse, -0x48, RZ ;  /* 0xffffffb800047810 */ /* 0x040fe20007ffe0ff */
[----:B------:R-:W-:Y:S01]  /*b4e0*/  VIADD R0, R0, 0xffffffb9 ;  /* 0xffffffb900007836 */ /* 0x000fe20000000000 */
[----:B------:R-:W-:Y:S02]  /*b4f0*/  ISETP.GT.AND P1, PT, R212, R5, PT ;  /* 0x00000005d400720c */ /* 0x000fe40003f24270 */
[C---:B------:R-:W-:Y:S02]  /*b500*/  ISETP.GE.AND P6, PT, R6.reuse, R213, PT ;  /* 0x000000d50600720c */ /* 0x040fe40003fc6270 */
[----:B------:R-:W-:Y:S02]  /*b510*/  ISETP.GE.AND P0, PT, R6, R215, PT ;  /* 0x000000d70600720c */ /* 0x000fe40003f06270 */
[----:B------:R-:W-:Y:S02]  /*b520*/  FSEL R11, R18, -INF , !P3 ;  /* 0xff800000120b7808 */ /* 0x000fe40005800000 */
[----:B------:R-:W-:-:S02]  /*b530*/  FSEL R12, R19, -INF , !P2 ;  /* 0xff800000130c7808 */ /* 0x000fc40005000000 */
[----:B------:R-:W-:Y:S02]  /*b540*/  ISETP.GE.AND P3, PT, R5, R213, PT ;  /* 0x000000d50500720c */ /* 0x000fe40003f66270 */
[----:B------:R-:W-:Y:S02]  /*b550*/  FSEL R6, R17, -INF , !P1 ;  /* 0xff80000011067808 */ /* 0x000fe40004800000 */
[----:B------:R-:W-:Y:S02]  /*b560*/  ISETP.GT.AND P2, PT, R212, R4, PT ;  /* 0x00000004d400720c */ /* 0x000fe40003f44270 */
[----:B------:R-:W-:Y:S02]  /*b570*/  ISETP.GE.AND P1, PT, R5, R215, PT ;  /* 0x000000d70500720c */ /* 0x000fe40003f26270 */
[----:B------:R-:W-:Y:S01]  /*b580*/  FSEL R174, R7, -INF , !P6 ;  /* 0xff80000007ae7808 */ /* 0x000fe20007000000 */
[----:B------:R-:W-:Y:S01]  /*b590*/  IMAD.U32 R7, RZ, RZ, UR35 ;  /* 0x00000023ff077e24 */ /* 0x000fe2000f8e00ff */
[----:B------:R-:W-:-:S02]  /*b5a0*/  FSEL R135, R6, -INF , !P3 ;  /* 0xff80000006877808 */ /* 0x000fc40005800000 */
[----:B------:R-:W-:Y:S02]  /*b5b0*/  FSEL R5, R176, -INF , !P2 ;  /* 0xff800000b0057808 */ /* 0x000fe40005000000 */
[C---:B------:R-:W-:Y:S02]  /*b5c0*/  ISETP.GE.AND P6, PT, R4.reuse, R213, PT ;  /* 0x000000d50400720c */ /* 0x040fe40003fc6270 */
[----:B------:R-:W-:Y:S02]  /*b5d0*/  ISETP.GE.AND P3, PT, R4, R215, PT ;  /* 0x000000d70400720c */ /* 0x000fe40003f66270 */
[----:B------:R-:W-:Y:S02]  /*b5e0*/  ISETP.GT.AND P2, PT, R2, R4, PT ;  /* 0x000000040200720c */ /* 0x000fe40003f44270 */
[----:B------:R-:W-:Y:S02]  /*b5f0*/  FMNMX3.FTZ R4, R132, R220, R218, !PT ;  /* 0x000000dc84047276 */ /* 0x000fe400078100da */
[----:B------:R-:W-:-:S02]  /*b600*/  FSEL R134, R5, -INF , !P6 ;  /* 0xff80000005867808 */ /* 0x000fc40007000000 */
[----:B------:R-:W-:Y:S02]  /*b610*/  ISETP.GT.AND P6, PT, R212, R0, PT ;  /* 0x00000000d400720c */ /* 0x000fe40003fc4270 */
[----:B------:R-:W-:Y:S02]  /*b620*/  FMNMX3.FTZ R4, R4, R33, R21, !PT ;  /* 0x0000002104047276 */ /* 0x000fe40007810015 */
[----:B------:R-:W-:Y:S02]  /*b630*/  FSEL R9, R178, -INF , !P2 ;  /* 0xff800000b2097808 */ /* 0x000fe40005000000 */
[----:B------:R-:W-:Y:S02]  /*b640*/  ISETP.GE.AND P2, PT, R0, R213, PT ;  /* 0x000000d50000720c */ /* 0x000fe40003f46270 */
[----:B------:R-:W-:Y:S02]  /*b650*/  FSEL R5, R177, -INF , !P6 ;  /* 0xff800000b1057808 */ /* 0x000fe40007000000 */
[----:B------:R-:W-:-:S02]  /*b660*/  FMNMX3.FTZ R4, R4, R183, R181, !PT ;  /* 0x000000b704047276 */ /* 0x000fc400078100b5 */
[----:B------:R-:W-:Y:S02]  /*b670*/  FSEL R133, R5, -INF , !P2 ;  /* 0xff80000005857808 */ /* 0x000fe40005000000 */
[----:B------:R-:W-:Y:S02]  /*b680*/  FMNMX3.FTZ R4, R4, R185, R175, !PT ;  /* 0x000000b904047276 */ /* 0x000fe400078100af */
[----:B------:R-:W-:Y:S01]  /*b690*/  ISETP.GT.AND P6, PT, R2, R0, PT ;  /* 0x000000000200720c */ /* 0x000fe20003fc4270 */
[----:B------:R-:W-:Y:S01]  /*b6a0*/  IMAD.U32 R2, RZ, RZ, UR35 ;  /* 0x00000023ff027e24 */ /* 0x000fe2000f8e00ff */
[----:B------:R-:W-:Y:S02]  /*b6b0*/  ISETP.GE.AND P2, PT, R0, R215, PT ;  /* 0x000000d70000720c */ /* 0x000fe40003f46270 */
[----:B------:R-:W-:Y:S02]  /*b6c0*/  FMNMX3.FTZ R0, R3, R20, R219, !PT ;  /* 0x0000001403007276 */ /* 0x000fe400078100db */
[----:B------:R-:W-:-:S02]  /*b6d0*/  FMNMX3.FTZ R4, R4, R192, R190, !PT ;  /* 0x000000c004047276 */ /* 0x000fc400078100be */
[----:B------:R-:W-:Y:S02]  /*b6e0*/  FMNMX3.FTZ R0, R0, R182, R180, !PT ;  /* 0x000000b600007276 */ /* 0x000fe400078100b4 */
[----:B------:R-:W-:Y:S02]  /*b6f0*/  FMNMX3.FTZ R4, R4, R189, R187, !PT ;  /* 0x000000bd04047276 */ /* 0x000fe400078100bb */
[----:B------:R-:W-:Y:S02]  /*b700*/  FMNMX3.FTZ R0, R0, R188, R184, !PT ;  /* 0x000000bc00007276 */ /* 0x000fe400078100b8 */
[----:B------:R-:W-:Y:S02]  /*b710*/  FMNMX3.FTZ R4, R4, R174, R135, !PT ;  /* 0x000000ae04047276 */ /* 0x000fe40007810087 */
[----:B------:R-:W-:Y:S02]  /*b720*/  FSEL R173, R13, -INF , !P5 ;  /* 0xff8000000dad7808 */ /* 0x000fe40006800000 */
[----:B------:R-:W-:-:S02]  /*b730*/  FSEL R172, R10, -INF , !P4 ;  /* 0xff8000000aac7808 */ /* 0x000fc40006000000 */
[----:B------:R-:W-:Y:S02]  /*b740*/  SHF.R.U32.HI R15, RZ, 0x5, R206 ;  /* 0x00000005ff0f7819 */ /* 0x000fe400000116ce */
[----:B------:R-:W-:Y:S02]  /*b750*/  FSEL R171, R11, -INF , !P0 ;  /* 0xff8000000bab7808 */ /* 0x000fe40004000000 */
[----:B------:R-:W-:Y:S02]  /*b760*/  FSEL R8, R179, -INF , !P6 ;  /* 0xff800000b3087808 */ /* 0x000fe40007000000 */
[----:B------:R-:W-:Y:S02]  /*b770*/  FSEL R170, R12, -INF , !P1 ;  /* 0xff8000000caa7808 */ /* 0x000fe40004800000 */
[----:B-1----:R-:W-:Y:S02]  /*b780*/  LEA R22, R22, R15, 0x2 ;  /* 0x0000000f16167211 */ /* 0x002fe400078e10ff */
[----:B------:R-:W-:-:S02]  /*b790*/  FSEL R169, R9, -INF , !P3 ;  /* 0xff80000009a97808 */ /* 0x000fc40005800000 */
[----:B------:R-:W-:Y:S01]  /*b7a0*/  FSEL R168, R8, -INF , !P2 ;  /* 0xff80000008a87808 */ /* 0x000fe20005000000 */
[----:B------:R-:W-:Y:S01]  /*b7b0*/  IMAD.WIDE.U32 R22, R22, -0x326172a9, RZ ;  /* 0xcd9e8d5716167825 */ /* 0x000fe200078e00ff */
[----:B--2---:R-:W-:Y:S02]  /*b7c0*/  LOP3.LUT R5, R2, UR9, R225, 0x96, !PT ;  /* 0x0000000902057c12 */ /* 0x004fe4000f8e96e1 */
[----:B------:R-:W-:Y:S02]  /*b7d0*/  FMNMX3.FTZ R2, R0, R191, R186, !PT ;  /* 0x000000bf00027276 */ /* 0x000fe400078100ba */
[----:B------:R-:W-:Y:S01]  /*b7e0*/  FMNMX3.FTZ R0, R4, R134, R133, !PT ;  /* 0x0000008604007276 */ /* 0x000fe20007810085 */
[----:B------:R-:W-:Y:S01]  /*b7f0*/  IMAD.WIDE.U32 R4, R5, -0x326172a9, RZ ;  /* 0xcd9e8d5705047825 */ /* 0x000fe200078e00ff */
[----:B------:R-:W-:Y:S02]  /*b800*/  FMNMX3.FTZ R2, R2, R194, R193, !PT ;  /* 0x000000c202027276 */ /* 0x000fe400078100c1 */
[----:B---3--:R-:W-:Y:S01]  /*b810*/  LOP3.LUT R6, R224, UR4, R223, 0x96, !PT ;  /* 0x00000004e0067c12 */ /* 0x008fe2000f8e96df */
[----:B------:R-:W1:Y:S01]  /*b820*/  SHFL.BFLY PT, R11, R0, 0x2, 0x1f ;  /* 0x0c401f00000b7f89 */ /* 0x000e6200000e0000 */
[----:B------:R-:W-:Y:S01]  /*b830*/  FMNMX3.FTZ R2, R2, R173, R172, !PT ;  /* 0x000000ad02027276 */ /* 0x000fe200078100ac */
[----:B------:R-:W-:-:S02]  /*b840*/  UIADD3 UR4, UPT, UPT, UR35, 0x76cf5d0a, URZ ;  /* 0x76cf5d0a23047890 */ /* 0x000fc4000fffe0ff */
[----:B------:R-:W-:Y:S01]  /*b850*/  IMAD.WIDE.U32 R18, R6, -0x326172a9, RZ ;  /* 0xcd9e8d5706127825 */ /* 0x000fe200078e00ff */
[----:B------:R-:W-:Y:S02]  /*b860*/  FMNMX3.FTZ R2, R2, R171, R170, !PT ;  /* 0x000000ab02027276 */ /* 0x000fe400078100aa */
[----:B------:R-:W-:Y:S01]  /*b870*/  LOP3.LUT R6, R7, UR8, R225, 0x96, !PT ;  /* 0x0000000807067c12 */ /* 0x000fe2000f8e96e1 */
[----:B------:R-:W-:Y:S01]  /*b880*/  UIADD3 UR8, UPT, UPT, UR35, 0x32370b8f, URZ ;  /* 0x32370b8f23087890 */ /* 0x000fe2000fffe0ff */
[----:B------:R-:W-:Y:S02]  /*b890*/  FMNMX3.FTZ R2, R2, R169, R168, !PT ;  /* 0x000000a902027276 */ /* 0x000fe400078100a8 */
[----:B------:R-:W-:Y:S02]  /*b8a0*/  LOP3.LUT R7, R22, UR7, R5, 0x96, !PT ;  /* 0x0000000716077c12 */ /* 0x000fe4000f8e9605 */
[----:B------:R-:W-:Y:S01]  /*b8b0*/  LOP3.LUT R12, R4, UR6, R19, 0x96, !PT ;  /* 0x00000006040c7c12 */ /* 0x000fe2000f8e9613 */
[----:B------:R-:W-:Y:S01]  /*b8c0*/  IMAD.WIDE.U32 R4, R6, -0x326172a9, RZ ;  /* 0xcd9e8d5706047825 */ /* 0x000fe200078e00ff */
[----:B------:R-:W2:Y:S03]  /*b8d0*/  SHFL.BFLY PT, R17, R2, 0x2, 0x1f ;  /* 0x0c401f0002117f89 */ /* 0x000ea600000e0000 */
[----:B------:R-:W-:Y:S01]  /*b8e0*/  IMAD.WIDE.U32 R6, R7, -0x2daee0ad, RZ ;  /* 0xd2511f5307067825 */ /* 0x000fe200078e00ff */
[----:B------:R-:W-:Y:S01]  /*b8f0*/  LOP3.LUT R5, R22, UR7, R5, 0x96, !PT ;  /* 0x0000000716057c12 */ /* 0x000fe2000f8e9605 */
[----:B------:R-:W-:Y:S01]  /*b900*/  UIADD3 UR7, UPT, UPT, UR34, -0x255992d5, URZ ;  /* 0xdaa66d2b22077890 */ /* 0x000fe2000fffe0ff */
[----:B------:R-:W-:Y:S01]  /*b910*/  LOP3.LUT R8, R4, UR6, R19, 0x96, !PT ;  /* 0x0000000604087c12 */ /* 0x000fe2000f8e9613 */
[----:B------:R-:W-:Y:S01]  /*b920*/  IMAD.WIDE.U32 R12, R12, -0x2daee0ad, RZ ;  /* 0xd2511f530c0c7825 */ /* 0x000fe200078e00ff */
[----:B------:R-:W-:Y:S01]  /*b930*/  LOP3.LUT R7, R222, UR4, R7, 0x96, !PT ;  /* 0x00000004de077c12 */ /* 0x000fe2000f8e9607 */
[----:B------:R-:W-:Y:S01]  /*b940*/  UIADD3 UR6, UPT, UPT, UR34, 0x78dde6e4, URZ ;  /* 0x78dde6e422067890 */ /* 0x000fe2000fffe0ff */
[----:B-1----:R-:W-:Y:S01]  /*b950*/  FMNMX.FTZ R0, R0, R11, !PT ;  /* 0x0000000b00007209 */ /* 0x002fe20007810000 */
[----:B------:R-:W-:Y:S01]  /*b960*/  IMAD.WIDE.U32 R4, R5, -0x2daee0ad, RZ ;  /* 0xd2511f5305047825 */ /* 0x000fe200078e00ff */
[----:B------:R-:W-:-:S03]  /*b970*/  LOP3.LUT R10, R6, UR8, R13, 0x96, !PT ;  /* 0x00000008060a7c12 */ /* 0x000fc6000f8e960d */
[----:B------:R-:W-:Y:S01]  /*b980*/  IMAD.WIDE.U32 R8, R8, -0x2daee0ad, RZ ;  /* 0xd2511f5308087825 */ /* 0x000fe200078e00ff */
[----:B------:R-:W-:Y:S01]  /*b990*/  LOP3.LUT R5, R222, UR4, R5, 0x96, !PT ;  /* 0x00000004de057c12 */ /* 0x000fe2000f8e9605 */
[----:B------:R-:W-:Y:S02]  /*b9a0*/  UIADD3 UR4, UPT, UPT, UR35, -0x56f99767, URZ ;  /* 0xa906689923047890 */ /* 0x000fe4000fffe0ff */
[----:B------:R-:W-:Y:S01]  /*b9b0*/  IMAD.WIDE.U32 R22, R7, -0x326172a9, RZ ;  /* 0xcd9e8d5707167825 */ /* 0x000fe200078e00ff */
[----:B------:R-:W-:Y:S01]  /*b9c0*/  LOP3.LUT R14, R4, UR8, R9, 0x96, !PT ;  /* 0x00000008040e7c12 */ /* 0x000fe2000f8e9609 */
[----:B------:R-:W-:Y:S01]  /*b9d0*/  UIADD3 UR8, UPT, UPT, UR35, -0x126145ec, URZ ;  /* 0xed9eba1423087890 */ /* 0x000fe2000fffe0ff */
[----:B------:R-:W1:Y:S01]  /*b9e0*/  SHFL.BFLY PT, R9, R0, 0x1, 0x1f ;  /* 0x0c201f0000097f89 */ /* 0x000e6200000e0000 */
[----:B------:R-:W-:Y:S01]  /*b9f0*/  IMAD.WIDE.U32 R10, R10, -0x326172a9, RZ ;  /* 0xcd9e8d570a0a7825 */ /* 0x000fe200078e00ff */
[----:B------:R-:W-:Y:S02]  /*ba00*/  LOP3.LUT R6, R18, UR7, R23, 0x96, !PT ;  /* 0x0000000712067c12 */ /* 0x000fe4000f8e9617 */
[----:B--2---:R-:W-:Y:S01]  /*ba10*/  FMNMX.FTZ R2, R2, R17, !PT ;  /* 0x0000001102027209 */ /* 0x004fe20007810000 */
[----:B------:R-:W-:Y:S01]  /*ba20*/  IMAD.WIDE.U32 R14, R14, -0x326172a9, RZ ;  /* 0xcd9e8d570e0e7825 */ /* 0x000fe200078e00ff */
[----:B------:R-:W-:-:S03]  /*ba30*/  LOP3.LUT R16, R22, UR6, R11, 0x96, !PT ;  /* 0x0000000616107c12 */ /* 0x000fc6000f8e960b */
[----:B------:R-:W-:Y:S01]  /*ba40*/  IMAD.WIDE.U32 R22, R5, -0x326172a9, RZ ;  /* 0xcd9e8d5705167825 */ /* 0x000fe200078e00ff */
[----:B------:R-:W2:Y:S03]  /*ba50*/  SHFL.BFLY PT, R11, R2, 0x1, 0x1f ;  /* 0x0c201f00020b7f89 */ /* 0x000ea600000e0000 */
[----:B------:R-:W-:Y:S01]  /*ba60*/  IMAD.WIDE.U32 R6, R6, -0x2daee0ad, RZ ;  /* 0xd2511f5306067825 */ /* 0x000fe200078e00ff */
[----:B------:R-:W-:Y:S01]  /*ba70*/  LOP3.LUT R4, R18, UR7, R23, 0x96, !PT ;  /* 0x0000000712047c12 */ /* 0x000fe2000f8e9617 */
[----:B------:R-:W-:Y:S01]  /*ba80*/  UIADD3 UR7, UPT, UPT, UR34, 0x1715609d, URZ ;  /* 0x1715609d22077890 */ /* 0x000fe2000fffe0ff */
[----:B------:R-:W-:Y:S01]  /*ba90*/  LOP3.LUT R18, R22, UR6, R15, 0x96, !PT ;  /* 0x0000000616127c12 */ /* 0x000fe2000f8e960f */
[----:B------:R-:W3:Y:S01]  /*baa0*/  LDCU UR6, c[0x0][0x45c] ;  /* 0x00008b80ff0677ac */ /* 0x000ee20008000800 */
[----:B------:R-:W-:Y:S01]  /*bab0*/  IMAD.WIDE.U32 R16, R16, -0x2daee0ad, RZ ;  /* 0xd2511f5310107825 */ /* 0x000fe200078e00ff */
[----:B------:R-:W-:-:S03]  /*bac0*/  LOP3.LUT R12, R12, UR8, R7, 0x96, !PT ;  /* 0x000000080c0c7c12 */ /* 0x000fc6000f8e9607 */
[----:B------:R-:W-:Y:S01]  /*bad0*/  IMAD.WIDE.U32 R4, R4, -0x2daee0ad, RZ ;  /* 0xd2511f5304047825 */ /* 0x000fe200078e00ff */
[----:B------:R-:W-:Y:S02]  /*bae0*/  LOP3.LUT R6, R6, UR4, R17, 0x96, !PT ;  /* 0x0000000406067c12 */ /* 0x000fe4000f8e9611 */
[----:B-1----:R-:W-:Y:S01]  /*baf0*/  FMNMX.FTZ R207, R0, R9, !PT ;  /* 0x0000000900cf7209 */ /* 0x002fe20007810000 */
[----:B------:R-:W-:Y:S01]  /*bb00*/  IMAD.WIDE.U32 R18, R18, -0x2daee0ad, RZ ;  /* 0xd2511f5312127825 */ /* 0x000fe200078e00ff */
[----:B------:R-:W-:Y:S01]  /*bb10*/  LOP3.LUT R24, R8, UR8, R5, 0x96, !PT ;  /* 0x0000000808187c12 */ /* 0x000fe2000f8e9605 */
[----:B------:R-:W-:Y:S01]  /*bb20*/  UIADD3 UR8, UPT, UPT, UR34, -0x4ab325aa, URZ ;  /* 0xb54cda5622087890 */ /* 0x000fe2000fffe0ff */
[C---:B------:R-:W-:Y:S01]  /*bb30*/  FSETP.NEU.FTZ.AND P3, PT, R207.reuse, -INF , PT ;  /* 0xff800000cf00780b */ /* 0x040fe20003f7d000 */
[----:B------:R-:W-:Y:S01]  /*bb40*/  IMAD.WIDE.U32 R12, R12, -0x326172a9, RZ ;  /* 0xcd9e8d570c0c7825 */ /* 0x000fe200078e00ff */
[----:B------:R-:W-:Y:S01]  /*bb50*/  LOP3.LUT R22, R4, UR4, R19, 0x96, !PT ;  /* 0x0000000404167c12 */ /* 0x000fe2000f8e9613 */
[----:B------:R-:W1:Y:S01]  /*bb60*/  LDCU.U8 UR4, c[0x0][0x4f8] ;  /* 0x00009f00ff0477ac */ /* 0x000e620008000000 */
[----:B------:R-:W-:Y:S01]  /*bb70*/  FSEL R19, R207, RZ, P3 ;  /* 0x000000ffcf137208 */ /* 0x000fe20001800000 */
[----:B------:R-:W-:-:S04]  /*bb80*/  IMAD.WIDE.U32 R4, R6, -0x326172a9, RZ ;  /* 0xcd9e8d5706047825 */ /* 0x000fc800078e00ff */
[----:B---3--:R-:W-:Y:S01]  /*bb90*/  FMUL.FTZ R0, R207, UR6 ;  /* 0x00000006cf007c20 */ /* 0x008fe20008410000 */
[----:B------:R-:W-:Y:S01]  /*bba0*/  LOP3.LUT R15, R10, UR7, R13, 0x96, !PT ;  /* 0x000000070a0f7c12 */ /* 0x000fe2000f8e960d */
[----:B------:R3:W-:Y:S01]  /*bbb0*/  STL [R1+0x11c], R207 ;  /* 0x00011ccf01007387 */ /* 0x0007e20000100800 */
[----:B--2---:R-:W-:Y:S01]  /*bbc0*/  FMNMX.FTZ R203, R2, R11, !PT ;  /* 0x0000000b02cb7209 */ /* 0x004fe20007810000 */
[--C-:B------:R-:W-:Y:S01]  /*bbd0*/  IMAD.MOV.U32 R13, RZ, RZ, R4.reuse ;  /* 0x000000ffff0d7224 */ /* 0x100fe200078e0004 */
[----:B------:R-:W-:Y:S01]  /*bbe0*/  LOP3.LUT R8, R12, UR8, R5, 0x96, !PT ;  /* 0x000000080c087c12 */ /* 0x000fe2000f8e9605 */
[----:B------:R-:W-:Y:S01]  /*bbf0*/  IMAD.MOV.U32 R222, RZ, RZ, R4 ;  /* 0x000000ffffde7224 */ /* 0x000fe200078e0004 */
[----:B------:R-:W-:Y:S01]  /*bc00*/  FSEL R5, R0, RZ, P3 ;  /* 0x000000ff00057208 */ /* 0x000fe20001800000 */
[----:B------:R-:W-:Y:S01]  /*bc10*/  IMAD.WIDE.U32 R22, R22, -0x326172a9, RZ ;  /* 0xcd9e8d5716167825 */ /* 0x000fe200078e00ff */
[C---:B------:R-:W-:Y:S01]  /*bc20*/  PRMT R0, R4.reuse, 0x7771, RZ ;  /* 0x0000777104007816 */ /* 0x040fe200000000ff */
[----:B------:R-:W-:Y:S01]  /*bc30*/  STL [R1+0x120], R203 ;  /* 0x000120cb01007387 */ /* 0x000fe20000100800 */
[----:B------:R-:W-:Y:S01]  /*bc40*/  PRMT R2, R4, 0x7772, RZ ;  /* 0x0000777204027816 */ /* 0x000fe200000000ff */
[--C-:B------:R-:W-:Y:S01]  /*bc50*/  FFMA.FTZ R10, R220, UR6, -R5.reuse ;  /* 0x00000006dc0a7c23 */ /* 0x100fe20008010805 */
[----:B------:R-:W-:Y:S01]  /*bc60*/  FFMA.FTZ R11, R218, UR6, -R5 ;  /* 0x00000006da0b7c23 */ /* 0x000fe20008010805 */
[----:B------:R-:W-:Y:S01]  /*bc70*/  PRMT R9, R4, 0x7773, RZ ;  /* 0x0000777304097816 */ /* 0x000fe200000000ff */
[----:B------:R-:W-:Y:S01]  /*bc80*/  IMAD.WIDE.U32 R24, R24, -0x326172a9, RZ ;  /* 0xcd9e8d5718187825 */ /* 0x000fe200078e00ff */
[----:B------:R-:W-:-:S03]  /*bc90*/  PRMT R221, R4, 0x7771, RZ ;  /* 0x0000777104dd7816 */ /* 0x000fc600000000ff */
[----:B------:R-:W-:Y:S01]  /*bca0*/  FFMA.FTZ R215, R134, UR6, -R5 ;  /* 0x0000000686d77c23 */ /* 0x000fe20008010805 */
[C---:B------:R-:W-:Y:S01]  /*bcb0*/  PRMT R7, R4.reuse, 0x7773, RZ ;  /* 0x0000777304077816 */ /* 0x040fe200000000ff */
[----:B------:R-:W-:Y:S01]  /*bcc0*/  MUFU.EX2 R10, R10 ;  /* 0x0000000a000a7308 */ /* 0x000fe20000000800 */
[----:B------:R-:W-:Y:S01]  /*bcd0*/  PRMT R6, R4, 0x7772, RZ ;  /* 0x0000777204067816 */ /* 0x000fe200000000ff */
[C---:B------:R-:W-:Y:S01]  /*bce0*/  FMUL.FTZ R4, R203.reuse, UR6 ;  /* 0x00000006cb047c20 */ /* 0x040fe20008410000 */
[----:B------:R-:W-:Y:S01]  /*bcf0*/  FSETP.NEU.FTZ.AND P2, PT, R203, -INF , PT ;  /* 0xff800000cb00780b */ /* 0x000fe20003f5d000 */
[----:B------:R-:W2:Y:S01]  /*bd00*/  MUFU.EX2 R11, R11 ;  /* 0x0000000b000b7308 */ /* 0x000ea20000000800 */
[----:B-1----:R-:W-:Y:S02]  /*bd10*/  ISETP.GT.U32.AND P4, PT, R2, UR4, PT ;  /* 0x0000000402007c0c */ /* 0x002fe4000bf84070 */
[----:B------:R-:W-:Y:S02]  /*bd20*/  FSEL R4, R4, RZ, P2 ;  /* 0x000000ff04047208 */ /* 0x000fe40001000000 */
[----:B------:R-:W-:-:S02]  /*bd30*/  ISETP.GT.U32.AND P6, PT, R0, UR4, PT ;  /* 0x0000000400007c0c */ /* 0x000fc4000bfc4070 */
[C---:B------:R-:W-:Y:S01]  /*bd40*/  LOP3.LUT R2, R8.reuse, 0xff, RZ, 0xc0, !PT ;  /* 0x000000ff08027812 */ /* 0x040fe200078ec0ff */
[--C-:B------:R-:W-:Y:S01]  /*bd50*/  FFMA.FTZ R12, R219, UR6, -R4.reuse ;  /* 0x00000006db0c7c23 */ /* 0x100fe20008010804 */
[----:B------:R-:W-:Y:S02]  /*bd60*/  LOP3.LUT R0, R8, 0xffff, RZ, 0xc0, !PT ;  /* 0x0000ffff08007812 */ /* 0x000fe400078ec0ff */
[----:B------:R-:W-:Y:S01]  /*bd70*/  ISETP.GT.U32.AND P5, PT, R9, UR4, PT ;  /* 0x0000000409007c0c */ /* 0x000fe2000bfa4070 */
[----:B------:R-:W-:Y:S01]  /*bd80*/  FFMA.FTZ R9, R20, UR6, -R4 ;  /* 0x0000000614097c23 */ /* 0x000fe20008010804 */
[----:B------:R-:W-:Y:S01]  /*bd90*/  ISETP.LE.U32.AND P1, PT, R2, UR4, PT ;  /* 0x0000000402007c0c */ /* 0x000fe2000bf23070 */
[----:B------:R-:W-:Y:S01]  /*bda0*/  MUFU.EX2 R12, R12 ;  /* 0x0000000c000c7308 */ /* 0x000fe20000000800 */
[----:B------:R-:W-:Y:S02]  /*bdb0*/  SHF.R.U32.HI R0, RZ, 0x8, R0 ;  /* 0x00000008ff007819 */ /* 0x000fe40000011600 */
[----:B--2---:R-:W-:Y:S01]  /*bdc0*/  F2FP.BF16.F32.PACK_AB R2, R11, R10 ;  /* 0x0000000a0b02723e */ /* 0x004fe200000010ff */
[----:B------:R-:W1:Y:S01]  /*bdd0*/  MUFU.EX2 R9, R9 ;  /* 0x0000000900097308 */ /* 0x000e620000000800 */
[----:B------:R-:W-:-:S02]  /*bde0*/  PRMT R211, R6, 0x5410, R7 ;  /* 0x0000541006d37816 */ /* 0x000fc40000000007 */
[----:B------:R-:W-:Y:S02]  /*bdf0*/  LOP3.LUT R0, R0, 0xffff, RZ, 0xc0, !PT ;  /* 0x0000ffff00007812 */ /* 0x000fe400078ec0ff */
[----:B------:R-:W-:Y:S02]  /*be00*/  PRMT R6, R8, 0x7632, R6 ;  /* 0x0000763208067816 */ /* 0x000fe40000000006 */
[----:B------:R-:W-:Y:S02]  /*be10*/  PRMT R212, R2, 0x7610, R212 ;  /* 0x0000761002d47816 */ /* 0x000fe400000000d4 */
[----:B------:R-:W-:Y:S01]  /*be20*/  ISETP.LE.U32.AND P0, PT, R0, UR4, PT ;  /* 0x0000000400007c0c */ /* 0x000fe2000bf03070 */
[----:B------:R-:W-:Y:S01]  /*be30*/  IMAD.MOV.U32 R0, RZ, RZ, R22 ;  /* 0x000000ffff007224 */ /* 0x000fe200078e0016 */
[----:B------:R-:W-:Y:S01]  /*be40*/  LOP3.LUT R6, R6, 0xff, RZ, 0xc0, !PT ;  /* 0x000000ff06067812 */ /* 0x000fe200078ec0ff */
[----:B------:R-:W-:Y:S01]  /*be50*/  @!P1 HFMA2.BF16_V2 R176, -RZ.H0_H0, RZ.H0_H0, -R212.H0_H0 ;  /* 0x200000ffffb09231 */ /* 0x000fe200003409d4 */
[----:B------:R-:W-:-:S02]  /*be60*/  PRMT R205, R2, 0x7632, R205 ;  /* 0x0000763202cd7816 */ /* 0x000fc400000000cd */
[----:B------:R-:W-:Y:S02]  /*be70*/  LOP3.LUT R2, R13, 0xff, RZ, 0xc0, !PT ;  /* 0x000000ff0d027812 */ /* 0x000fe400078ec0ff */
[----:B------:R-:W-:Y:S02]  /*be80*/  FSEL R17, R203, RZ, P2 ;  /* 0x000000ffcb117208 */ /* 0x000fe40001000000 */
[----:B------:R-:W-:Y:S01]  /*be90*/  ISETP.LE.U32.AND P2, PT, R6, UR4, PT ;  /* 0x0000000406007c0c */ /* 0x000fe2000bf43070 */
[----:B------:R-:W-:Y:S01]  /*bea0*/  IMAD.WIDE.U32 R6, R15, -0x2daee0ad, RZ ;  /* 0xd2511f530f067825 */ /* 0x000fe200078e00ff */
[----:B------:R-:W-:-:S03]  /*beb0*/  LOP3.LUT R0, R0, 0xff, RZ, 0xc0, !PT ;  /* 0x000000ff00007812 */ /* 0x000fc600078ec0ff */
[----:B------:R-:W-:Y:S01]  /*bec0*/  @!P0 HFMA2.BF16_V2 R177, -RZ.H0_H0, RZ.H0_H0, -R205.H0_H0 ;  /* 0x200000ffffb18231 */ /* 0x000fe200003409cd */
[----:B------:R-:W-:Y:S02]  /*bed0*/  LOP3.LUT R24, R24, UR8, R23, 0x96, !PT ;  /* 0x0000000818187c12 */ /* 0x000fe4000f8e9617 */
[----:B------:R-:W-:Y:S02]  /*bee0*/  ISETP.LE.U32.AND P3, PT, R2, UR4, PT ;  /* 0x0000000402007c0c */ /* 0x000fe4000bf63070 */
[----:B------:R-:W-:Y:S02]  /*bef0*/  PRMT R201, R212, 0x5410, R205 ;  /* 0x00005410d4c97816 */ /* 0x000fe400000000cd */
[----:B------:R-:W-:Y:S02]  /*bf00*/  @!P1 PRMT R212, R176, 0x5410, RZ ;  /* 0x00005410b0d49816 */ /* 0x000fe400000000ff */
[----:B-1----:R-:W-:Y:S02]  /*bf10*/  F2FP.BF16.F32.PACK_AB R2, R12, R9 ;  /* 0x000000090c02723e */ /* 0x002fe400000010ff */
[----:B------:R-:W-:-:S02]  /*bf20*/  ISETP.LE.U32.AND P1, PT, R0, UR4, PT ;  /* 0x0000000400007c0c */ /* 0x000fc4000bf23070 */
[----:B------:R-:W-:Y:S02]  /*bf30*/  PRMT R0, R24, 0x7632, R0 ;  /* 0x0000763218007816 */ /* 0x000fe40000000000 */
[----:B------:R-:W-:Y:S02]  /*bf40*/  PRMT R200, R2, 0x7610, R200 ;  /* 0x0000761002c87816 */ /* 0x000fe400000000c8 */
[----:B------:R-:W-:Y:S02]  /*bf50*/  LOP3.LUT R0, R0, 0xff, RZ, 0xc0, !PT ;  /* 0x000000ff00007812 */ /* 0x000fe400078ec0ff */
[----:B------:R-:W-:Y:S01]  /*bf60*/  @!P0 PRMT R205, R177, 0x5410, RZ ;  /* 0x00005410b1cd8816 */ /* 0x000fe200000000ff */
[----:B------:R-:W-:Y:S01]  /*bf70*/  @!P2 HFMA2.BF16_V2 R178, -RZ.H0_H0, RZ.H0_H0, -R200.H0_H0 ;  /* 0x200000ffffb2a231 */ /* 0x000fe200003409c8 */
[----:B------:R-:W-:Y:S02]  /*bf80*/  PRMT R176, R2, 0x7632, R176 ;  /* 0x0000763202b07816 */ /* 0x000fe400000000b0 */
[----:B------:R-:W-:Y:S01]  /*bf90*/  ISETP.LE.U32.AND P0, PT, R0, UR4, PT ;  /* 0x0000000400007c0c */ /* 0x000fe2000bf03070 */
[----:B------:R1:W-:Y:S01]  /*bfa0*/  STL [R1+0xb0], R205 ;  /* 0x0000b0cd01007387 */ /* 0x0003e20000100800 */
[----:B------:R-:W-:-:S02]  /*bfb0*/  SHF.R.U32.HI R0, RZ, 0x18, R8 ;  /* 0x00000018ff007819 */ /* 0x000fc40000011608 */
[----:B------:R-:W-:Y:S01]  /*bfc0*/  LOP3.LUT R32, R14, UR7, R25, 0x96, !PT ;  /* 0x000000070e207c12 */ /* 0x000fe2000f8e9619 */
[----:B------:R-:W-:Y:S01]  /*bfd0*/  FFMA.FTZ R14, R33, UR6, -R5 ;  /* 0x00000006210e7c23 */ /* 0x000fe20008010805 */
[----:B------:R-:W-:Y:S01]  /*bfe0*/  PRMT R25, R200, 0x5410, R176 ;  /* 0x00005410c8197816 */ /* 0x000fe200000000b0 */
[----:B------:R-:W-:Y:S01]  /*bff0*/  UIADD3 UR7, UPT, UPT, UR35, 0x646e171e, URZ ;  /* 0x646e171e23077890 */ /* 0x000fe2000fffe0ff */
[----:B------:R-:W-:Y:S01]  /*c000*/  @!P2 PRMT R200, R178, 0x5410, RZ ;  /* 0x00005410b2c8a816 */ /* 0x000fe200000000ff */
[----:B------:R-:W-:Y:S01]  /*c010*/  IMAD.WIDE.U32 R32, R32, -0x2daee0ad, RZ ;  /* 0xd2511f5320207825 */ /* 0x000fe200078e00ff */
[----:B------:R-:W-:-:S03]  /*c020*/  ISETP.LE.U32.AND P2, PT, R0, UR4, PT ;  /* 0x0000000400007c0c */ /* 0x000fc6000bf43070 */
[----:B------:R-:W-:Y:S01]  /*c030*/  FFMA.FTZ R0, R21, UR6, -R5 ;  /* 0x0000000615007c23 */ /* 0x000fe20008010805 */
[----:B------:R-:W-:Y:S01]  /*c040*/  MUFU.EX2 R14, R14 ;  /* 0x0000000e000e7308 */ /* 0x000fe20000000800 */
[----:B------:R2:W-:Y:S01]  /*c050*/  STL [R1+0xa8], R200 ;  /* 0x0000a8c801007387 */ /* 0x0005e20000100800 */
[----:B------:R-:W-:Y:S01]  /*c060*/  LOP3.LUT R13, R16, UR7, R7, 0x96, !PT ;  /* 0x00000007100d7c12 */ /* 0x000fe2000f8e9607 */
[----:B------:R-:W-:Y:S01]  /*c070*/  FFMA.FTZ R7, R182, UR6, -R4 ;  /* 0x00000006b6077c23 */ /* 0x000fe20008010804 */
[----:B------:R-:W-:Y:S01]  /*c080*/  LOP3.LUT R33, R18, UR7, R33, 0x96, !PT ;  /* 0x0000000712217c12 */ /* 0x000fe2000f8e9621 */
[----:B------:R-:W-:Y:S02]  /*c090*/  FFMA.FTZ R21, R174, UR6, -R5 ;  /* 0x00000006ae157c23 */ /* 0x000fe40008010805 */
[----:B---3--:R3:W-:Y:S02]  /*c0a0*/  MUFU.EX2 R207, R7 ;  /* 0x0000000700cf7308 */ /* 0x0087e40000000800 */
[----:B------:R-:W-:-:S02]  /*c0b0*/  @!P2 HFMA2.BF16_V2 R179, -RZ.H0_H0, RZ.H0_H0, -R176.H0_H0 ;  /* 0x200000ffffb3a231 */ /* 0x000fc400003409b0 */
[----:B-1----:R-:W-:-:S03]  /*c0c0*/  FFMA.FTZ R205, R168, UR6, -R4 ;  /* 0x00000006a8cd7c23 */ /* 0x002fc60008010804 */
[----:B------:R-:W-:Y:S01]  /*c0d0*/  @!P2 PRMT R176, R179, 0x5410, RZ ;  /* 0x00005410b3b0a816 */ /* 0x000fe200000000ff */
[----:B---3--:R-:W-:Y:S01]  /*c0e0*/  FFMA.FTZ R7, R192, UR6, -R5 ;  /* 0x00000006c0077c23 */ /* 0x008fe20008010805 */
[----:B--2---:R1:W2:Y:S02]  /*c0f0*/  MUFU.EX2 R200, R0 ;  /* 0x0000000000c87308 */ /* 0x0042a40000000800 */
[----:B-1----:R-:W-:Y:S01]  /*c100*/  MOV R0, R6 ;  /* 0x0000000600007202 */ /* 0x002fe20000000f00 */
[----:B--2---:R1:W-:Y:S01]  /*c110*/  STL [R1+0x124], R200 ;  /* 0x000124c801007387 */ /* 0x0043e20000100800 */
[----:B------:R-:W-:Y:S02]  /*c120*/  F2FP.BF16.F32.PACK_AB R2, R200, R14 ;  /* 0x0000000ec802723e */ /* 0x000fe400000010ff */
[----:B------:R-:W-:Y:S02]  /*c130*/  LOP3.LUT R0, R0, 0xff, RZ, 0xc0, !PT ;  /* 0x000000ff00007812 */ /* 0x000fe400078ec0ff */
[----:B------:R-:W-:-:S02]  /*c140*/  PRMT R204, R2, 0x7610, R204 ;  /* 0x0000761002cc7816 */ /* 0x000fc400000000cc */
[----:B------:R-:W-:Y:S02]  /*c150*/  ISETP.LE.U32.AND P2, PT, R0, UR4, PT ;  /* 0x0000000400007c0c */ /* 0x000fe4000bf43070 */
[----:B------:R-:W-:Y:S01]  /*c160*/  LOP3.LUT R0, R24, 0xffff, RZ, 0xc0, !PT ;  /* 0x0000ffff18007812 */ /* 0x000fe200078ec0ff */
[----:B------:R-:W-:Y:S01]  /*c170*/  @!P3 HFMA2.BF16_V2 R196, -RZ.H0_H0, RZ.H0_H0, -R204.H0_H0 ;  /* 0x200000ffffc4b231 */ /* 0x000fe200003409cc */
[----:B------:R-:W-:Y:S01]  /*c180*/  PRMT R202, R2, 0x7632, R202 ;  /* 0x0000763202ca7816 */ /* 0x000fe200000000ca */
[----:B------:R-:W-:Y:S01]  /*c190*/  FFMA.FTZ R2, R180, UR6, -R4 ;  /* 0x00000006b4027c23 */ /* 0x000fe20008010804 */
[----:B------:R-:W-:Y:S02]  /*c1a0*/  SHF.R.U32.HI R0, RZ, 0x8, R0 ;  /* 0x00000008ff007819 */ /* 0x000fe40000011600 */
[----:B------:R-:W-:Y:S01]  /*c1b0*/  PRMT R203, R204, 0x5410, R202 ;  /* 0x00005410cccb7816 */ /* 0x000fe200000000ca */
[----:B------:R-:W2:Y:S01]  /*c1c0*/  MUFU.EX2 R23, R2 ;  /* 0x0000000200177308 */ /* 0x000ea20000000800 */
[----:B------:R-:W-:Y:S01]  /*c1d0*/  LOP3.LUT R0, R0, 0xffff, RZ, 0xc0, !PT ;  /* 0x0000ffff00007812 */ /* 0x000fe200078ec0ff */
[----:B------:R-:W-:Y:S01]  /*c1e0*/  @P6 HFMA2.BF16_V2 R195, -RZ.H0_H0, RZ.H0_H0, -R202.H0_H0 ;  /* 0x200000ffffc36231 */ /* 0x000fe200003409ca */
[----:B------:R-:W-:-:S02]  /*c1f0*/  @!P3 PRMT R204, R196, 0x5410, RZ ;  /* 0x00005410c4ccb816 */ /* 0x000fc400000000ff */
[----:B------:R-:W-:Y:S02]  /*c200*/  ISETP.LE.U32.AND P3, PT, R0, UR4, PT ;  /* 0x0000000400007c0c */ /* 0x000fe4000bf63070 */
[----:B------:R-:W-:Y:S02]  /*c210*/  PRMT R0, R13, 0x7632, R0 ;  /* 0x000076320d007816 */ /* 0x000fe40000000000 */
[----:B------:R-:W-:Y:S01]  /*c220*/  @P6 PRMT R202, R195, 0x5410, RZ ;  /* 0x00005410c3ca6816 */ /* 0x000fe200000000ff */
[----:B-1----:R-:W-:Y:S01]  /*c230*/  IMAD.MOV.U32 R200, RZ, RZ, R201 ;  /* 0x000000ffffc87224 */ /* 0x002fe200078e00c9 */
[----:B------:R-:W-:Y:S01]  /*c240*/  LOP3.LUT R0, R0, 0xff, RZ, 0xc0, !PT ;  /* 0x000000ff00007812 */ /* 0x000fe200078ec0ff */
[----:B------:R-:W-:Y:S01]  /*c250*/  FFMA.FTZ R201, R169, UR6, -R4 ;  /* 0x00000006a9c97c23 */ /* 0x000fe20008010804 */
[----:B--2---:R-:W-:Y:S01]  /*c260*/  F2FP.BF16.F32.PACK_AB R2, R23, R207 ;  /* 0x000000cf1702723e */ /* 0x004fe200000010ff */
[----:B------:R1:W-:Y:S01]  /*c270*/  STL [R1+0xcc], R23 ;  /* 0x0000cc1701007387 */ /* 0x0003e20000100800 */
[----:B------:R-:W-:-:S02]  /*c280*/  ISETP.LE.U32.AND P6, PT, R0, UR4, PT ;  /* 0x0000000400007c0c */ /* 0x000fc4000bfc3070 */
[----:B------:R-:W-:Y:S01]  /*c290*/  LOP3.LUT R0, R13, 0xffff, RZ, 0xc0, !PT ;  /* 0x0000ffff0d007812 */ /* 0x000fe200078ec0ff */
[----:B------:R2:W-:Y:S01]  /*c2a0*/  STL [R1+0x80], R204 ;  /* 0x000080cc01007387 */ /* 0x0005e20000100800 */
[C---:B------:R-:W-:Y:S02]  /*c2b0*/  PRMT R15, R2.reuse, 0x7610, R15 ;  /* 0x00007610020f7816 */ /* 0x040fe4000000000f */
[----:B------:R-:W-:Y:S01]  /*c2c0*/  SHF.R.U32.HI R0, RZ, 0x8, R0 ;  /* 0x00000008ff007819 */ /* 0x000fe20000011600 */
[----:B------:R3:W-:Y:S01]  /*c2d0*/  STL [R1+0x70], R202 ;  /* 0x000070ca01007387 */ /* 0x0007e20000100800 */
[----:B------:R-:W-:Y:S01]  /*c2e0*/  PRMT R177, R2, 0x7632, R177 ;  /* 0x0000763202b17816 */ /* 0x000fe200000000b1 */
[----:B------:R-:W-:Y:S01]  /*c2f0*/  @P4 HFMA2.BF16_V2 R198, -RZ.H0_H0, RZ.H0_H0, -R15.H0_H0 ;  /* 0x200000ffffc64231 */ /* 0x000fe2000034090f */
[----:B------:R-:W-:Y:S01]  /*c300*/  LOP3.LUT R0, R0, 0xffff, RZ, 0xc0, !PT ;  /* 0x0000ffff00007812 */ /* 0x000fe200078ec0ff */
[----:B------:R-:W-:Y:S01]  /*c310*/  FFMA.FTZ R2, R183, UR6, -R5 ;  /* 0x00000006b7027c23 */ /* 0x000fe20008010805 */
[----:B------:R-:W-:Y:S01]  /*c320*/  PRMT R16, R15, 0x5410, R177 ;  /* 0x000054100f107816 */ /* 0x000fe200000000b1 */
[----:B------:R-:W-:Y:S01]  /*c330*/  @P5 HFMA2.BF16_V2 R197, -RZ.H0_H0, RZ.H0_H0, -R177.H0_H0 ;  /* 0x200000ffffc55231 */ /* 0x000fe200003409b1 */
[----:B------:R-:W-:-:S02]  /*c340*/  @P4 PRMT R15, R198, 0x5410, RZ ;  /* 0x00005410c60f4816 */ /* 0x000fc400000000ff */
[----:B------:R-:W-:Y:S01]  /*c350*/  ISETP.LE.U32.AND P4, PT, R0, UR4, PT ;  /* 0x0000000400007c0c */ /* 0x000fe2000bf83070 */
[----:B------:R-:W-:Y:S01]  /*c360*/  FFMA.FTZ R0, R181, UR6, -R5 ;  /* 0x00000006b5007c23 */ /* 0x000fe20008010805 */
[----:B------:R-:W-:-:S03]  /*c370*/  @P5 PRMT R177, R197, 0x5410, RZ ;  /* 0x00005410c5b15816 */ /* 0x000fc600000000ff */
[----:B------:R4:W-:Y:S01]  /*c380*/  MUFU.EX2 R196, R0 ;  /* 0x0000000000c47308 */ /* 0x0009e20000000800 */
[----:B-1----:R-:W-:-:S03]  /*c390*/  FFMA.FTZ R23, R135, UR6, -R5 ;  /* 0x0000000687177c23 */ /* 0x002fc60008010805 */
[----:B--2---:R-:W1:Y:S01]  /*c3a0*/  MUFU.EX2 R204, R2 ;  /* 0x0000000200cc7308 */ /* 0x004e620000000800 */
[----:B----4-:R-:W-:-:S04]  /*c3b0*/  LOP3.LUT R0, R13, 0xff, RZ, 0xc0, !PT ;  /* 0x000000ff0d007812 */ /* 0x010fc800078ec0ff */
[----:B------:R-:W-:Y:S02]  /*c3c0*/  ISETP.LE.U32.AND P5, PT, R0, UR4, PT ;  /* 0x0000000400007c0c */ /* 0x000fe4000bfa3070 */
[----:B-1----:R-:W-:Y:S01]  /*c3d0*/  F2FP.BF16.F32.PACK_AB R0, R196, R204 ;  /* 0x000000ccc400723e */ /* 0x002fe200000010ff */
[----:B------:R-:W-:Y:S01]  /*c3e0*/  FFMA.FTZ R2, R188, UR6, -R4 ;  /* 0x00000006bc027c23 */ /* 0x000fe20008010804 */
[----:B------:R-:W-:Y:S02]  /*c3f0*/  STL [R1+0x128], R204 ;  /* 0x000128cc01007387 */ /* 0x000fe40000100800 */
[C---:B------:R-:W-:Y:S01]  /*c400*/  PRMT R179, R0.reuse, 0x7610, R179 ;  /* 0x0000761000b37816 */ /* 0x040fe200000000b3 */
[----:B---3--:R1:W2:Y:S01]  /*c410*/  MUFU.EX2 R202, R2 ;  /* 0x0000000200ca7308 */ /* 0x0082a20000000800 */
[----:B------:R-:W-:Y:S01]  /*c420*/  PRMT R20, R0, 0x7632, R20 ;  /* 0x0000763200147816 */ /* 0x000fe20000000014 */
[----:B------:R-:W-:Y:S01]  /*c430*/  FFMA.FTZ R0, R184, UR6, -R4 ;  /* 0x00000006b8007c23 */ /* 0x000fe20008010804 */
[----:B------:R3:W-:Y:S03]  /*c440*/  STL [R1+0x134], R13 ;  /* 0x0001340d01007387 */ /* 0x0007e60000100800 */
[----:B------:R-:W-:Y:S01]  /*c450*/  @!P5 HFMA2.BF16_V2 R208, -RZ.H0_H0, RZ.H0_H0, -R179.H0_H0 ;  /* 0x200000ffffd0d231 */ /* 0x000fe200003409b3 */
[----:B------:R4:W3:Y:S01]  /*c460*/  MUFU.EX2 R218, R0 ;  /* 0x0000000000da7308 */ /* 0x0008e20000000800 */
[----:B------:R-:W-:Y:S01]  /*c470*/  @!P4 HFMA2.BF16_V2 R199, -RZ.H0_H0, RZ.H0_H0, -R20.H0_H0 ;  /* 0x200000ffffc7c231 */ /* 0x000fe20000340914 */
[----:B------:R-:W-:-:S02]  /*c480*/  PRMT R195, R179, 0x5410, R20 ;  /* 0x00005410b3c37816 */ /* 0x000fc40000000014 */
[----:B------:R-:W-:Y:S02]  /*c490*/  @!P5 PRMT R179, R208, 0x5410, RZ ;  /* 0x00005410d0b3d816 */ /* 0x000fe400000000ff */
[----:B------:R-:W-:Y:S02]  /*c4a0*/  @!P4 PRMT R20, R199, 0x5410, RZ ;  /* 0x00005410c714c816 */ /* 0x000fe400000000ff */
[----:B-1----:R-:W-:Y:S01]  /*c4b0*/  SHF.R.U32.HI R2, RZ, 0x18, R13 ;  /* 0x00000018ff027819 */ /* 0x002fe2000001160d */
[----:B--2---:R-:W-:Y:S03]  /*c4c0*/  STL [R1+0x12c], R202 ;  /* 0x00012cca01007387 */ /* 0x004fe60000100800 */
[----:B------:R-:W-:Y:S01]  /*c4d0*/  ISETP.LE.U32.AND P5, PT, R2, UR4, PT ;  /* 0x0000000402007c0c */ /* 0x000fe2000bfa3070 */
[----:B------:R-:W-:Y:S01]  /*c4e0*/  FFMA.FTZ R2, R185, UR6, -R5 ;  /* 0x00000006b9027c23 */ /* 0x000fe20008010805 */
[----:B----4-:R-:W-:Y:S01]  /*c4f0*/  IMAD.MOV.U32 R0, RZ, RZ, R32 ;  /* 0x000000ffff007224 */ /* 0x010fe200078e0020 */
[----:B------:R1:W-:Y:S02]  /*c500*/  STL [R1+0x1c], R20 ;  /* 0x00001c1401007387 */ /* 0x0003e40000100800 */
[----:B------:R2:W-:Y:S02]  /*c510*/  MUFU.EX2 R180, R2 ;  /* 0x0000000200b47308 */ /* 0x0005e40000000800 */
[----:B------:R-:W-:-:S04]  /*c520*/  LOP3.LUT R0, R0, 0xff, RZ, 0xc0, !PT ;  /* 0x000000ff00007812 */ /* 0x000fc800078ec0ff */
[----:B------:R-:W-:Y:S02]  /*c530*/  ISETP.LE.U32.AND P4, PT, R0, UR4, PT ;  /* 0x0000000400007c0c */ /* 0x000fe4000bf83070 */
[----:B---3--:R-:W-:-:S04]  /*c540*/  F2FP.BF16.F32.PACK_AB R0, R218, R202 ;  /* 0x000000cada00723e */ /* 0x008fc800000010ff */
[C---:B------:R-:W-:Y:S02]  /*c550*/  PRMT R213, R0.reuse, 0x7610, R213 ;  /* 0x0000761000d57816 */ /* 0x040fe400000000d5 */
[----:B------:R-:W-:Y:S01]  /*c560*/  PRMT R178, R0, 0x7632, R178 ;  /* 0x0000763200b27816 */ /* 0x000fe200000000b2 */
[--C-:B------:R-:W-:Y:S01]  /*c570*/  FFMA.FTZ R0, R175, UR6, -R5.reuse ;  /* 0x00000006af007c23 */ /* 0x100fe20008010805 */
[----:B--2---:R-:W-:Y:S01]  /*c580*/  PRMT R2, R6, 0x7771, RZ ;  /* 0x0000777106027816 */ /* 0x004fe200000000ff */
[----:B------:R-:W-:Y:S01]  /*c590*/  @!P6 HFMA2.BF16_V2 R210, -RZ.H0_H0, RZ.H0_H0, -R213.H0_H0 ;  /* 0x200000ffffd2e231 */ /* 0x000fe200003409d5 */
[----:B------:R-:W-:Y:S01]  /*c5a0*/  PRMT R18, R213, 0x5410, R178 ;  /* 0x00005410d5127816 */ /* 0x000fe200000000b2 */
[----:B------:R2:W3:Y:S01]  /*c5b0*/  MUFU.EX2 R13, R0 ;  /* 0x00000000000d7308 */ /* 0x0004e20000000800 */
[----:B------:R-:W-:Y:S02]  /*c5c0*/  @!P5 HFMA2.BF16_V2 R209, -RZ.H0_H0, RZ.H0_H0, -R178.H0_H0 ;  /* 0x200000ffffd1d231 */ /* 0x000fe400003409b2 */
[----:B------:R-:W-:Y:S01]  /*c5d0*/  FFMA.FTZ R175, R133, UR6, -R5 ;  /* 0x0000000685af7c23 */ /* 0x000fe20008010805 */
[----:B------:R-:W-:Y:S01]  /*c5e0*/  @!P6 PRMT R213, R210, 0x5410, RZ ;  /* 0x00005410d2d5e816 */ /* 0x000fe200000000ff */
[--C-:B-1----:R-:W-:Y:S01]  /*c5f0*/  FFMA.FTZ R20, R172, UR6, -R4.reuse ;  /* 0x00000006ac147c23 */ /* 0x102fe20008010804 */
[----:B------:R-:W-:Y:S01]  /*c600*/  ISETP.GT.U32.AND P6, PT, R2, UR4, PT ;  /* 0x0000000402007c0c */ /* 0x000fe2000bfc4070 */
[----:B------:R-:W-:Y:S01]  /*c610*/  FFMA.FTZ R2, R191, UR6, -R4 ;  /* 0x00000006bf027c23 */ /* 0x000fe20008010804 */
[----:B------:R-:W-:Y:S01]  /*c620*/  @!P5 PRMT R178, R209, 0x5410, RZ ;  /* 0x00005410d1b2d816 */ /* 0x000fe200000000ff */
[----:B------:R1:W-:Y:S02]  /*c630*/  STL [R1+0x130], R213 ;  /* 0x000130d501007387 */ /* 0x0003e40000100800 */
[----:B------:R4:W-:Y:S02]  /*c640*/  MUFU.EX2 R181, R2 ;  /* 0x0000000200b57308 */ /* 0x0009e40000000800 */
[----:B------:R1:W-:Y:S01]  /*c650*/  STL [R1+0xc8], R18 ;  /* 0x0000c81201007387 */ /* 0x0003e20000100800 */
[----:B--2---:R-:W-:-:S03]  /*c660*/  PRMT R0, R33, 0x7632, R0 ;  /* 0x0000763221007816 */ /* 0x004fc60000000000 */
[----:B---3--:R2:W-:Y:S01]  /*c670*/  STL [R1+0x138], R13 ;  /* 0x0001380d01007387 */ /* 0x0085e20000100800 */
[----:B------:R-:W-:-:S04]  /*c680*/  LOP3.LUT R0, R0, 0xff, RZ, 0xc0, !PT ;  /* 0x000000ff00007812 */ /* 0x000fc800078ec0ff */
[----:B------:R-:W-:Y:S02]  /*c690*/  ISETP.LE.U32.AND P5, PT, R0, UR4, PT ;  /* 0x0000000400007c0c */ /* 0x000fe4000bfa3070 */
[----:B------:R-:W-:Y:S02]  /*c6a0*/  F2FP.BF16.F32.PACK_AB R0, R13, R180 ;  /* 0x000000b40d00723e */ /* 0x000fe400000010ff */
[----:B----4-:R-:W-:Y:S02]  /*c6b0*/  PRMT R2, R6, 0x7772, RZ ;  /* 0x0000777206027816 */ /* 0x010fe400000000ff */
[C---:B------:R-:W-:Y:S02]  /*c6c0*/  PRMT R182, R0.reuse, 0x7610, R182 ;  /* 0x0000761000b67816 */ /* 0x040fe400000000b6 */
[----:B------:R-:W-:Y:S01]  /*c6d0*/  PRMT R252, R0, 0x7632, R252 ;  /* 0x0000763200fc7816 */ /* 0x000fe200000000fc */
[----:B------:R-:W-:Y:S02]  /*c6e0*/  FFMA.FTZ R0, R186, UR6, -R4 ;  /* 0x00000006ba007c23 */ /* 0x000fe40008010804 */
[----:B------:R-:W-:Y:S01]  /*c6f0*/  @!P2 HFMA2.BF16_V2 R214, -RZ.H0_H0, RZ.H0_H0, -R182.H0_H0 ;  /* 0x200000ffffd6a231 */ /* 0x000fe200003409b6 */
[----:B------:R-:W-:Y:S01]  /*c700*/  PRMT R202, R182, 0x5410, R252 ;  /* 0x00005410b6ca7816 */ /* 0x000fe200000000fc */
[----:B------:R-:W-:-:S02]  /*c710*/  @P6 HFMA2.BF16_V2 R216, -RZ.H0_H0, RZ.H0_H0, -R252.H0_H0 ;  /* 0x200000ffffd86231 */ /* 0x000fc400003409fc */
[----:B-1----:R-:W-:Y:S01]  /*c720*/  IMAD.MOV.U32 R213, RZ, RZ, R16 ;  /* 0x000000ffffd57224 */ /* 0x002fe200078e0010 */
[----:B------:R1:W3:Y:S01]  /*c730*/  MUFU.EX2 R18, R0 ;  /* 0x0000000000127308 */ /* 0x0002e20000000800 */
[----:B------:R-:W-:Y:S01]  /*c740*/  @!P2 PRMT R182, R214, 0x5410, RZ ;  /* 0x00005410d6b6a816 */ /* 0x000fe200000000ff */
[--C-:B------:R-:W-:Y:S01]  /*c750*/  FFMA.FTZ R16, R193, UR6, -R4.reuse ;  /* 0x00000006c1107c23 */ /* 0x100fe20008010804 */
[----:B------:R-:W-:Y:S01]  /*c760*/  ISETP.GT.U32.AND P2, PT, R2, UR4, PT ;  /* 0x0000000402007c0c */ /* 0x000fe2000bf44070 */
[----:B------:R-:W-:Y:S01]  /*c770*/  FADD.FTZ R2, R132, -R19 ;  /* 0x8000001384027221 */ /* 0x000fe20000010000 */
[----:B------:R-:W-:Y:S01]  /*c780*/  @P6 PRMT R252, R216, 0x5410, RZ ;  /* 0x00005410d8fc6816 */ /* 0x000fe200000000ff */
[--C-:B------:R-:W-:Y:S01]  /*c790*/  FFMA.FTZ R19, R173, UR6, -R4.reuse ;  /* 0x00000006ad137c23 */ /* 0x100fe20008010804 */
[----:B--2---:R-:W-:Y:S01]  /*c7a0*/  FFMA.FTZ R13, R171, UR6, -R4 ;  /* 0x00000006ab0d7c23 */ /* 0x004fe20008010804 */
[----:B------:R-:W-:Y:S01]  /*c7b0*/  FMUL.FTZ R2, R2, UR6 ;  /* 0x0000000602027c20 */ /* 0x000fe20008410000 */
[----:B-1----:R-:W-:-:S05]  /*c7c0*/  LOP3.LUT R0, R33, 0xffff, RZ, 0xc0, !PT ;  /* 0x0000ffff21007812 */ /* 0x002fca00078ec0ff */
[----:B------:R-:W1:Y:S01]  /*c7d0*/  MUFU.EX2 R2, R2 ;  /* 0x0000000200027308 */ /* 0x000e620000000800 */
[----:B---3--:R2:W-:Y:S01]  /*c7e0*/  STL [R1+0xd0], R18 ;  /* 0x0000d01201007387 */ /* 0x0085e20000100800 */
[----:B------:R-:W-:-:S03]  /*c7f0*/  SHF.R.U32.HI R0, RZ, 0x8, R0 ;  /* 0x00000008ff007819 */ /* 0x000fc60000011600 */
[----:B------:R-:W-:Y:S01]  /*c800*/  STL [R1+0x13c], R202 ;  /* 0x00013cca01007387 */ /* 0x000fe20000100800 */
[----:B------:R-:W-:-:S03]  /*c810*/  LOP3.LUT R0, R0, 0xffff, RZ, 0xc0, !PT ;  /* 0x0000ffff00007812 */ /* 0x000fc600078ec0ff */
[----:B------:R3:W-:Y:S01]  /*c820*/  STL [R1+0x140], R252 ;  /* 0x000140fc01007387 */ /* 0x0007e20000100800 */
[----:B------:R-:W-:Y:S02]  /*c830*/  ISETP.LE.U32.AND P6, PT, R0, UR4, PT ;  /* 0x0000000400007c0c */ /* 0x000fe4000bfc3070 */
[----:B------:R-:W-:Y:S01]  /*c840*/  F2FP.BF16.F32.PACK_AB R0, R18, R181 ;  /* 0x000000b51200723e */ /* 0x000fe200000010ff */
[-C--:B-1----:R-:W-:Y:S01]  /*c850*/  FMUL.FTZ R228, R92, R2.reuse ;  /* 0x000000025ce47220 */ /* 0x082fe20000410000 */
[-C--:B------:R-:W-:Y:S01]  /*c860*/  FMUL.FTZ R193, R73, R2.reuse ;  /* 0x0000000249c17220 */ /* 0x080fe20000410000 */
[----:B------:R-:W-:Y:S01]  /*c870*/  IMAD.MOV.U32 R73, RZ, RZ, R207 ;  /* 0x000000ffff497224 */ /* 0x000fe200078e00cf */
[C---:B------:R-:W-:Y:S01]  /*c880*/  PRMT R239, R0.reuse, 0x7610, R239 ;  /* 0x0000761000ef7816 */ /* 0x040fe200000000ef */
[-C--:B------:R-:W-:Y:S01]  /*c890*/  FMUL.FTZ R185, R61, R2.reuse ;  /* 0x000000023db97220 */ /* 0x080fe20000410000 */
[----:B------:R-:W-:Y:S01]  /*c8a0*/  PRMT R238, R0, 0x7632, R238 ;  /* 0x0000763200ee7816 */ /* 0x000fe200000000ee */
[----:B------:R-:W-:Y:S01]  /*c8b0*/  FMUL.FTZ R173, R49, R2 ;  /* 0x0000000231ad7220 */ /* 0x000fe20000410000 */
[----:B------:R-:W-:Y:S01]  /*c8c0*/  PRMT R0, R6, 0x7773, RZ ;  /* 0x0000777306007816 */ /* 0x000fe200000000ff */
[----:B------:R-:W-:Y:S01]  /*c8d0*/  @P2 HFMA2.BF16_V2 R217, -RZ.H0_H0, RZ.H0_H0, -R239.H0_H0 ;  /* 0x200000ffffd92231 */ /* 0x000fe200003409ef */
[----:B------:R-:W-:Y:S01]  /*c8e0*/  PRMT R204, R239, 0x5410, R238 ;  /* 0x00005410efcc7816 */ /* 0x000fe200000000ee */
[----:B------:R-:W-:-:S02]  /*c8f0*/  IMAD.MOV.U32 R61, RZ, RZ, R196 ;  /* 0x000000ffff3d7224 */ /* 0x000fc400078e00c4 */
[-C--:B------:R-:W-:Y:S01]  /*c900*/  FMUL.FTZ R196, R76, R2.reuse ;  /* 0x000000024cc47220 */ /* 0x080fe20000410000 */
[----:B--2---:R-:W-:Y:S01]  /*c910*/  FFMA.FTZ R18, R189, UR6, -R5 ;  /* 0x00000006bd127c23 */ /* 0x004fe20008010805 */
[----:B------:R-:W-:Y:S01]  /*c920*/  @P2 PRMT R239, R217, 0x5410, RZ ;  /* 0x00005410d9ef2816 */ /* 0x000fe200000000ff */
[----:B------:R1:W-:Y:S01]  /*c930*/  STL [R1+0x144], R204 ;  /* 0x000144cc01007387 */ /* 0x0003e20000100800 */
[----:B------:R-:W-:Y:S01]  /*c940*/  ISETP.GT.U32.AND P2, PT, R0, UR4, PT ;  /* 0x0000000400007c0c */ /* 0x000fe2000bf44070 */
[----:B------:R-:W-:Y:S01]  /*c950*/  FADD.FTZ R0, R3, -R17 ;  /* 0x8000001103007221 */ /* 0x000fe20000010000 */
[----:B------:R-:W-:Y:S01]  /*c960*/  FMUL.FTZ R217, R81, R2 ;  /* 0x0000000251d97220 */ /* 0x000fe20000410000 */
[----:B------:R-:W2:Y:S01]  /*c970*/  LDL.LU R92, [R1+0xd4] ;  /* 0x0000d400015c7983 */ /* 0x000ea20000300800 */
[----:B------:R-:W-:Y:S01]  /*c980*/  FFMA.FTZ R17, R187, UR6, -R5 ;  /* 0x00000006bb117c23 */ /* 0x000fe20008010805 */
[----:B------:R-:W-:Y:S01]  /*c990*/  FMUL.FTZ R0, R0, UR6 ;  /* 0x0000000600007c20 */ /* 0x000fe20008410000 */
[----:B------:R-:W-:Y:S01]  /*c9a0*/  MUFU.EX2 R81, R7 ;  /* 0x0000000700517308 */ /* 0x000fe20000000800 */
[----:B---3--:R-:W-:Y:S01]  /*c9b0*/  FFMA.FTZ R252, R170, UR6, -R4 ;  /* 0x00000006aafc7c23 */ /* 0x008fe20008010804 */
[----:B------:R-:W-:-:S02]  /*c9c0*/  IMAD.MOV.U32 R49, RZ, RZ, R176 ;  /* 0x000000ffff317224 */ /* 0x000fc400078e00b0 */
[-C--:B------:R-:W-:Y:S01]  /*c9d0*/  FMUL.FTZ R172, R48, R2.reuse ;  /* 0x0000000230ac7220 */ /* 0x080fe20000410000 */
[-C--:B------:R-:W-:Y:S01]  /*c9e0*/  FMUL.FTZ R176, R52, R2.reuse ;  /* 0x0000000234b07220 */ /* 0x080fe20000410000 */
[----:B------:R-:W3:Y:S01]  /*c9f0*/  MUFU.EX2 R0, R0 ;  /* 0x0000000000007308 */ /* 0x000ee20000000800 */
[-C--:B------:R-:W-:Y:S01]  /*ca00*/  FMUL.FTZ R192, R72, R2.reuse ;  /* 0x0000000248c07220 */ /* 0x080fe20000410000 */
[----:B------:R-:W-:Y:S01]  /*ca10*/  @P2 HFMA2.BF16_V2 R132, -RZ.H0_H0, RZ.H0_H0, -R238.H0_H0 ;  /* 0x200000ffff842231 */ /* 0x000fe200003409ee */
[----:B------:R-:W-:Y:S01]  /*ca20*/  MOV R76, R211 ;  /* 0x000000d3004c7202 */ /* 0x000fe20000000f00 */
[----:B------:R-:W-:Y:S01]  /*ca30*/  IMAD.MOV.U32 R48, RZ, RZ, R180 ;  /* 0x000000ffff307224 */ /* 0x000fe200078e00b4 */
[----:B------:R-:W-:Y:S01]  /*ca40*/  MOV R52, R177 ;  /* 0x000000b100347202 */ /* 0x000fe20000000f00 */
[----:B------:R-:W-:Y:S01]  /*ca50*/  IMAD.MOV.U32 R72, RZ, RZ, R221 ;  /* 0x000000ffff487224 */ /* 0x000fe200078e00dd */
[----:B------:R-:W-:Y:S01]  /*ca60*/  @P2 PRMT R238, R132, 0x5410, RZ ;  /* 0x0000541084ee2816 */ /* 0x000fe200000000ff */
[-C--:B------:R-:W-:Y:S01]  /*ca70*/  FMUL.FTZ R240, R96, R2.reuse ;  /* 0x0000000260f07220 */ /* 0x080fe20000410000 */
[-C--:B------:R-:W-:Y:S01]  /*ca80*/  FMUL.FTZ R241, R97, R2.reuse ;  /* 0x0000000261f17220 */ /* 0x080fe20000410000 */
[----:B------:R-:W-:Y:S01]  /*ca90*/  MUFU.EX2 R202, R16 ;  /* 0x0000001000ca7308 */ /* 0x000fe20000000800 */
[-C--:B------:R-:W-:Y:S01]  /*caa0*/  FFMA.FTZ R3, R231, R2.reuse, R10 ;  /* 0x00000002e7037223 */ /* 0x080fe2000001000a */
[----:B------:R-:W-:Y:S01]  /*cab0*/  FMUL.FTZ R164, R164, R2 ;  /* 0x00000002a4a47220 */ /* 0x000fe20000410000 */
[----:B-1----:R-:W-:Y:S01]  /*cac0*/  MOV R204, R15 ;  /* 0x0000000f00cc7202 */ /* 0x002fe20000000f00 */
[----:B------:R-:W-:Y:S01]  /*cad0*/  FFMA.FTZ R15, R190, UR6, -R5 ;  /* 0x00000006be0f7c23 */ /* 0x000fe20008010805 */
[----:B------:R-:W-:Y:S01]  /*cae0*/  FFMA.FTZ R5, R194, UR6, -R4 ;  /* 0x00000006c2057c23 */ /* 0x000fe20008010804 */
[----:B---3--:R-:W-:Y:S01]  /*caf0*/  FFMA.FTZ R4, R232, R0, R9 ;  /* 0x00000000e8047223 */ /* 0x008fe20000010009 */
[----:B------:R-:W-:Y:S01]  /*cb00*/  IMAD.MOV.U32 R9, RZ, RZ, R181 ;  /* 0x000000ffff097224 */ /* 0x000fe200078e00b5 */
[----:B------:R-:W1:Y:S01]  /*cb10*/  MUFU.EX2 R207, R15 ;  /* 0x0000000f00cf7308 */ /* 0x000e620000000800 */
[-C--:B------:R-:W-:Y:S01]  /*cb20*/  FMUL.FTZ R165, R165, R2.reuse ;  /* 0x00000002a5a57220 */ /* 0x080fe20000410000 */
[-C--:B------:R-:W-:Y:S01]  /*cb30*/  FMUL.FTZ R160, R160, R2.reuse ;  /* 0x00000002a0a07220 */ /* 0x080fe20000410000 */
[-C--:B------:R-:W-:Y:S01]  /*cb40*/  FMUL.FTZ R161, R161, R2.reuse ;  /* 0x00000002a1a17220 */ /* 0x080fe20000410000 */
[----:B------:R-:W3:Y:S01]  /*cb50*/  MUFU.EX2 R211, R5 ;  /* 0x0000000500d37308 */ /* 0x000ee20000000800 */
        /* <DEDUP_REMOVED lines=48> */
[----:B------:R-:W-:Y:S01]  /*ce60*/  FMUL.FTZ R129, R129, R2 ;  /* 0x0000000281817220 */ /* 0x000fe20000410000 */
[----:B------:R-:W-:Y:S01]  /*ce70*/  LOP3.LUT R2, R24, 0xff, RZ, 0xc0, !PT ;  /* 0x000000ff18027812 */ /* 0x000fe200078ec0ff */
[----:B------:R-:W-:Y:S01]  /*ce80*/  IMAD.MOV.U32 R53, RZ, RZ, R222 ;  /* 0x000000ffff357224 */ /* 0x000fe200078e00de */
[----:B------:R-:W-:Y:S01]  /*ce90*/  MOV R64, R195 ;  /* 0x000000c300407202 */ /* 0x000fe20000000f00 */
[----:B------:R-:W-:Y:S01]  /*cea0*/  IMAD.MOV.U32 R60, RZ, RZ, R218 ;  /* 0x000000ffff3c7224 */ /* 0x000fe200078e00da */
[----:B------:R-:W-:Y:S01]  /*ceb0*/  ISETP.LE.U32.AND P2, PT, R2, UR4, PT ;  /* 0x0000000402007c0c */ /* 0x000fe2000bf43070 */
[----:B------:R-:W-:Y:S01]  /*cec0*/  IMAD.MOV.U32 R65, RZ, RZ, R182 ;  /* 0x000000ffff417224 */ /* 0x000fe200078e00b6 */
[----:B------:R-:W-:Y:S01]  /*ced0*/  MOV R56, R179 ;  /* 0x000000b300387202 */ /* 0x000fe20000000f00 */
[----:B------:R-:W-:-:S02]  /*cee0*/  IMAD.MOV.U32 R45, RZ, RZ, R178 ;  /* 0x000000ffff2d7224 */ /* 0x000fc400078e00b2 */
[-C--:B------:R-:W-:Y:S01]  /*cef0*/  FMUL.FTZ R166, R166, R0.reuse ;  /* 0x00000000a6a67220 */ /* 0x080fe20000410000 */
[----:B------:R-:W-:Y:S02]  /*cf00*/  IMAD.MOV.U32 R37, RZ, RZ, R175 ;  /* 0x000000ffff257224 */ /* 0x000fe400078e00af */
        /* <DEDUP_REMOVED lines=63> */
[----:B-1----:R-:W-:Y:S01]  /*d300*/  F2FP.BF16.F32.PACK_AB R0, R207, R81 ;  /* 0x00000051cf00723e */ /* 0x002fe200000010ff */
[----:B------:R-:W1:Y:S01]  /*d310*/  MUFU.EX2 R18, R18 ;  /* 0x0000001200127308 */ /* 0x000e620000000800 */
[----:B------:R-:W-:Y:S01]  /*d320*/  IMAD.MOV.U32 R10, RZ, RZ, R203 ;  /* 0x000000ffff0a7224 */ /* 0x000fe200078e00cb */
[----:B------:R-:W-:Y:S01]  /*d330*/  SHF.R.U32.HI R2, RZ, 0x18, R24 ;  /* 0x00000018ff027819 */ /* 0x000fe20000011618 */
[----:B------:R-:W-:Y:S01]  /*d340*/  IMAD.MOV.U32 R80, RZ, RZ, R76 ;  /* 0x000000ffff507224 */ /* 0x000fe200078e004c */
[C---:B------:R-:W-:Y:S01]  /*d350*/  PRMT R237, R0.reuse, 0x7610, R237 ;  /* 0x0000761000ed7816 */ /* 0x040fe200000000ed */
[----:B------:R-:W4:Y:S01]  /*d360*/  MUFU.EX2 R203, R17 ;  /* 0x0000001100cb7308 */ /* 0x000f220000000800 */
[----:B------:R-:W-:Y:S01]  /*d370*/  PRMT R236, R0, 0x7632, R236 ;  /* 0x0000763200ec7816 */ /* 0x000fe200000000ec */
[----:B------:R-:W-:Y:S01]  /*d380*/  IMAD.MOV.U32 R88, RZ, RZ, R72 ;  /* 0x000000ffff587224 */ /* 0x000fe200078e0048 */
[----:B---3--:R-:W-:Y:S01]  /*d390*/  F2FP.BF16.F32.PACK_AB R0, R202, R211 ;  /* 0x000000d3ca00723e */ /* 0x008fe200000010ff */
[----:B------:R-:W-:Y:S01]  /*d3a0*/  @!P2 HFMA2.BF16_V2 R29, -RZ.H0_H0, RZ.H0_H0, -R237.H0_H0 ;  /* 0x200000ffff1da231 */ /* 0x000fe200003409ed */
[----:B------:R-:W-:Y:S01]  /*d3b0*/  PRMT R114, R237, 0x5410, R236 ;  /* 0x00005410ed727816 */ /* 0x000fe200000000ec */
[----:B------:R-:W-:Y:S01]  /*d3c0*/  @!P3 HFMA2.BF16_V2 R27, -RZ.H0_H0, RZ.H0_H0, -R236.H0_H0 ;  /* 0x200000ffff1bb231 */ /* 0x000fe200003409ec */
[C---:B------:R-:W-:Y:S01]  /*d3d0*/  PRMT R235, R0.reuse, 0x7610, R235 ;  /* 0x0000761000eb7816 */ /* 0x040fe200000000eb */
[----:B------:R-:W-:Y:S01]  /*d3e0*/  IMAD.MOV.U32 R89, RZ, RZ, R53 ;  /* 0x000000ffff597224 */ /* 0x000fe200078e0035 */
[----:B------:R-:W-:Y:S01]  /*d3f0*/  PRMT R234, R0, 0x7632, R234 ;  /* 0x0000763200ea7816 */ /* 0x000fe200000000ea */
[----:B------:R-:W-:Y:S01]  /*d400*/  IMAD.MOV.U32 R72, RZ, RZ, R52 ;  /* 0x000000ffff487224 */ /* 0x000fe200078e0034 */
[----:B------:R-:W-:Y:S01]  /*d410*/  @!P2 PRMT R237, R29, 0x5410, RZ ;  /* 0x000054101deda816 */ /* 0x000fe200000000ff */
[----:B------:R-:W-:Y:S01]  /*d420*/  @!P0 HFMA2.BF16_V2 R26, -RZ.H0_H0, RZ.H0_H0, -R235.H0_H0 ;  /* 0x200000ffff1a8231 */ /* 0x000fe200003409eb */
[----:B------:R-:W-:Y:S01]  /*d430*/  ISETP.LE.U32.AND P2, PT, R2, UR4, PT ;  /* 0x0000000402007c0c */ /* 0x000fe2000bf43070 */
[----:B------:R-:W-:Y:S01]  /*d440*/  IMAD.MOV.U32 R53, RZ, RZ, R9 ;  /* 0x000000ffff357224 */ /* 0x000fe200078e0009 */
[----:B------:R-:W-:Y:S01]  /*d450*/  @!P3 PRMT R236, R27, 0x5410, RZ ;  /* 0x000054101becb816 */ /* 0x000fe200000000ff */
[----:B------:R-:W-:Y:S01]  /*d460*/  IMAD.MOV.U32 R52, RZ, RZ, R204 ;  /* 0x000000ffff347224 */ /* 0x000fe200078e00cc */
[----:B------:R-:W-:Y:S01]  /*d470*/  PRMT R27, R235, 0x5410, R234 ;  /* 0x00005410eb1b7816 */ /* 0x000fe200000000ea */
[----:B------:R-:W-:Y:S01]  /*d480*/  IMAD.MOV.U32 R9, RZ, RZ, R200 ;  /* 0x000000ffff097224 */ /* 0x000fe200078e00c8 */
[----:B------:R-:W-:Y:S01]  /*d490*/  @!P0 PRMT R235, R26, 0x5410, RZ ;  /* 0x000054101aeb8816 */ /* 0x000fe200000000ff */
[----:B-1----:R-:W-:Y:S01]  /*d4a0*/  IMAD.MOV.U32 R26, RZ, RZ, R18 ;  /* 0x000000ffff1a7224 */ /* 0x002fe200078e0012 */
[----:B------:R-:W-:Y:S01]  /*d4b0*/  MOV R77, R73 ;  /* 0x00000049004d7202 */ /* 0x000fe20000000f00 */
[----:B------:R-:W-:Y:S01]  /*d4c0*/  IMAD.MOV.U32 R73, RZ, RZ, R65 ;  /* 0x000000ffff497224 */ /* 0x000fe200078e0041 */
[----:B------:R-:W-:Y:S01]  /*d4d0*/  PRMT R0, R22, 0x7771, RZ ;  /* 0x0000777116007816 */ /* 0x000fe200000000ff */
[----:B------:R-:W-:Y:S01]  /*d4e0*/  IMAD.MOV.U32 R65, RZ, RZ, R64 ;  /* 0x000000ffff417224 */ /* 0x000fe200078e0040 */
[----:B----4-:R-:W-:Y:S01]  /*d4f0*/  F2FP.BF16.F32.PACK_AB R2, R203, R26 ;  /* 0x0000001acb02723e */ /* 0x010fe200000010ff */
[----:B------:R-:W-:Y:S01]  /*d500*/  IMAD.MOV.U32 R64, RZ, RZ, R60 ;  /* 0x000000ffff407224 */ /* 0x000fe200078e003c */
[----:B------:R-:W-:Y:S01]  /*d510*/  MOV R76, R61 ;  /* 0x0000003d004c7202 */ /* 0x000fe20000000f00 */
[----:B------:R-:W-:Y:S01]  /*d520*/  IMAD.MOV.U32 R60, RZ, RZ, R48 ;  /* 0x000000ffff3c7224 */ /* 0x000fe200078e0030 */
[----:B------:R-:W-:Y:S01]  /*d530*/  MOV R61, R49 ;  /* 0x00000031003d7202 */ /* 0x000fe20000000f00 */
[----:B------:R-:W-:Y:S01]  /*d540*/  IMAD.MOV.U32 R48, RZ, RZ, R13 ;  /* 0x000000ffff307224 */ /* 0x000fe200078e000d */
[----:B------:R-:W-:Y:S01]  /*d550*/  MOV R49, R213 ;  /* 0x000000d500317202 */ /* 0x000fe20000000f00 */
[----:B------:R-:W-:Y:S01]  /*d560*/  @!P2 HFMA2.BF16_V2 R31, -RZ.H0_H0, RZ.H0_H0, -R234.H0_H0 ;  /* 0x200000ffff1fa231 */ /* 0x000fe200003409ea */
[----:B------:R-:W-:Y:S01]  /*d570*/  PRMT R233, R2, 0x7610, R233 ;  /* 0x0000761002e97816 */ /* 0x000fe200000000e9 */
[----:B------:R-:W-:Y:S01]  /*d580*/  MUFU.EX2 R13, R19 ;  /* 0x00000013000d7308 */ /* 0x000fe20000000800 */
[----:B------:R-:W-:Y:S01]  /*d590*/  ISETP.GT.U32.AND P0, PT, R0, UR4, PT ;  /* 0x0000000400007c0c */ /* 0x000fe2000bf04070 */
[----:B------:R-:W-:Y:S01]  /*d5a0*/  FADD.FTZ R44, R12, R4 ;  /* 0x000000040c2c7221 */ /* 0x000fe20000010000 */
[----:B------:R-:W-:Y:S01]  /*d5b0*/  PRMT R0, R22, 0x7772, RZ ;  /* 0x0000777216007816 */ /* 0x000fe200000000ff */
[----:B------:R1:W3:Y:S01]  /*d5c0*/  MUFU.EX2 R213, R20 ;  /* 0x0000001400d57308 */ /* 0x0002e20000000800 */
[----:B------:R-:W-:Y:S01]  /*d5d0*/  @!P2 PRMT R234, R31, 0x5410, RZ ;  /* 0x000054101feaa816 */ /* 0x000fe200000000ff */
[----:B------:R-:W-:Y:S01]  /*d5e0*/  @!P1 HFMA2.BF16_V2 R28, -RZ.H0_H0, RZ.H0_H0, -R233.H0_H0 ;  /* 0x200000ffff1c9231 */ /* 0x000fe200003409e9 */
[----:B------:R-:W-:Y:S01]  /*d5f0*/  PRMT R232, R2, 0x7632, R232 ;  /* 0x0000763202e87816 */ /* 0x000fe200000000e8 */
[----:B------:R-:W-:Y:S01]  /*d600*/  FADD.FTZ R3, R11, R3 ;  /* 0x000000030b037221 */ /* 0x000fe20000010000 */
[----:B------:R-:W-:Y:S01]  /*d610*/  ISETP.GT.U32.AND P2, PT, R0, UR4, PT ;  /* 0x0000000400007c0c */ /* 0x000fe2000bf44070 */
[----:B------:R-:W-:Y:S01]  /*d620*/  IMAD.MOV.U32 R57, RZ, RZ, R212 ;  /* 0x000000ffff397224 */ /* 0x000fe200078e00d4 */
[----:B------:R-:W-:Y:S01]  /*d630*/  PRMT R0, R22, 0x7773, RZ ;  /* 0x0000777316007816 */ /* 0x000fe200000000ff */
[----:B------:R-:W-:Y:S01]  /*d640*/  MUFU.EX2 R200, R21 ;  /* 0x0000001500c87308 */ /* 0x000fe20000000800 */
[----:B------:R-:W-:-:S03]  /*d650*/  PRMT R115, R233, 0x5410, R232 ;  /* 0x00005410e9737816 */ /* 0x000fc600000000e8 */
[----:B------:R-:W4:Y:S01]  /*d660*/  MUFU.EX2 R204, R23 ;  /* 0x0000001700cc7308 */ /* 0x000f220000000800 */
[----:B------:R-:W-:Y:S01]  /*d670*/  @!P1 PRMT R233, R28, 0x5410, RZ ;  /* 0x000054101ce99816 */ /* 0x000fe200000000ff */
[----:B------:R-:W-:Y:S01]  /*d680*/  @P0 HFMA2.BF16_V2 R34, -RZ.H0_H0, RZ.H0_H0, -R232.H0_H0 ;  /* 0x200000ffff220231 */ /* 0x000fe200003409e8 */
[----:B------:R-:W-:Y:S01]  /*d690*/  ISETP.GT.U32.AND P1, PT, R0, UR4, PT ;  /* 0x0000000400007c0c */ /* 0x000fe2000bf24070 */
[----:B-1----:R-:W1:Y:S01]  /*d6a0*/  LDC R20, c[0x0][0x4f8] ;  /* 0x00013e00ff147b82 */ /* 0x002e620000000800 */
[----:B---3--:R-:W-:Y:S01]  /*d6b0*/  F2FP.BF16.F32.PACK_AB R2, R213, R13 ;  /* 0x0000000dd502723e */ /* 0x008fe200000010ff */
[----:B------:R-:W-:Y:S01]  /*d6c0*/  FADD.FTZ R212, R14, R3 ;  /* 0x000000030ed47221 */ /* 0x000fe20000010000 */
[----:B------:R-:W-:Y:S02]  /*d6d0*/  LOP3.LUT R0, R33, 0xff, RZ, 0xc0, !PT ;  /* 0x000000ff21007812 */ /* 0x000fe400078ec0ff */
[----:B------:R-:W-:Y:S02]  /*d6e0*/  @P0 PRMT R232, R34, 0x5410, RZ ;  /* 0x0000541022e80816 */ /* 0x000fe400000000ff */
[----:B------:R-:W-:-:S02]  /*d6f0*/  PRMT R214, R2, 0x7610, R214 ;  /* 0x0000761002d67816 */ /* 0x000fc400000000d6 */
[----:B------:R-:W-:Y:S02]  /*d700*/  PRMT R210, R2, 0x7632, R210 ;  /* 0x0000763202d27816 */ /* 0x000fe400000000d2 */
[----:B------:R-:W-:Y:S02]  /*d710*/  ISETP.LE.U32.AND P0, PT, R0, UR4, PT ;  /* 0x0000000400007c0c */ /* 0x000fe4000bf03070 */
[----:B------:R-:W-:Y:S01]  /*d720*/  PRMT R0, R32, 0x7771, RZ ;  /* 0x0000777120007816 */ /* 0x000fe200000000ff */
[----:B------:R-:W-:Y:S01]  /*d730*/  @P2 HFMA2.BF16_V2 R30, -RZ.H0_H0, RZ.H0_H0, -R214.H0_H0 ;  /* 0x200000ffff1e2231 */ /* 0x000fe200003409d6 */
[----:B----4-:R-:W-:Y:S01]  /*d740*/  F2FP.BF16.F32.PACK_AB R2, R204, R200 ;  /* 0x000000c8cc02723e */ /* 0x010fe200000010ff */
[----:B------:R-:W-:Y:S01]  /*d750*/  @P1 HFMA2.BF16_V2 R36, -RZ.H0_H0, RZ.H0_H0, -R210.H0_H0 ;  /* 0x200000ffff241231 */ /* 0x000fe200003409d2 */
[----:B------:R-:W-:Y:S02]  /*d760*/  ISETP.GT.U32.AND P3, PT, R0, UR4, PT ;  /* 0x0000000400007c0c */ /* 0x000fe4000bf64070 */
[----:B------:R-:W-:-:S02]  /*d770*/  PRMT R209, R2, 0x7610, R209 ;  /* 0x0000761002d17816 */ /* 0x000fc400000000d1 */
[----:B------:R-:W-:Y:S02]  /*d780*/  PRMT R113, R214, 0x5410, R210 ;  /* 0x00005410d6717816 */ /* 0x000fe400000000d2 */
[----:B------:R-:W-:Y:S02]  /*d790*/  @P2 PRMT R214, R30, 0x5410, RZ ;  /* 0x000054101ed62816 */ /* 0x000fe400000000ff */
[----:B------:R-:W-:Y:S02]  /*d7a0*/  @P1 PRMT R210, R36, 0x5410, RZ ;  /* 0x0000541024d21816 */ /* 0x000fe400000000ff */
[----:B------:R-:W-:Y:S01]  /*d7b0*/  R2P PR, R206, 0x6 ;  /* 0x00000006ce007804 */ /* 0x000fe20000000000 */
[----:B------:R-:W-:Y:S01]  /*d7c0*/  @!P0 HFMA2.BF16_V2 R35, -RZ.H0_H0, RZ.H0_H0, -R209.H0_H0 ;  /* 0x200000ffff238231 */ /* 0x000fe200003409d1 */
[----:B------:R-:W-:Y:S02]  /*d7d0*/  PRMT R208, R2, 0x7632, R208 ;  /* 0x0000763202d07816 */ /* 0x000fe400000000d0 */
[----:B------:R-:W-:-:S02]  /*d7e0*/  PRMT R0, R32, 0x7772, RZ ;  /* 0x0000777220007816 */ /* 0x000fc400000000ff */
[----:B------:R-:W-:Y:S02]  /*d7f0*/  PRMT R28, R209, 0x5410, R208 ;  /* 0x00005410d11c7816 */ /* 0x000fe400000000d0 */
[----:B------:R-:W-:Y:S02]  /*d800*/  @!P0 PRMT R209, R35, 0x5410, RZ ;  /* 0x0000541023d18816 */ /* 0x000fe400000000ff */
[----:B------:R-:W-:Y:S02]  /*d810*/  ISETP.GT.U32.AND P0, PT, R0, UR4, PT ;  /* 0x0000000400007c0c */ /* 0x000fe4000bf04070 */
[----:B------:R-:W-:Y:S02]  /*d820*/  PRMT R2, R6, 0x7773, RZ ;  /* 0x0000777306027816 */ /* 0x000fe400000000ff */
[----:B-1----:R-:W-:Y:S02]  /*d830*/  LOP3.LUT R20, R20, 0xff, RZ, 0xc0, !PT ;  /* 0x000000ff14147812 */ /* 0x002fe400078ec0ff */
[----:B--2---:R-:W-:-:S05]  /*d840*/  LEA R112, R92, UR5, 0x1 ;  /* 0x000000055c707c11 */ /* 0x004fca000f8e08ff */
[C---:B------:R-:W-:Y:S01]  /*d850*/  VIADD R0, R112.reuse, 0x10000 ;  /* 0x0001000070007836 */ /* 0x040fe20000000000 */
[----:B------:R-:W-:-:S03]  /*d860*/  IADD3 R21, PT, PT, R112, 0x10040, RZ ;  /* 0x0001004070157810 */ /* 0x000fc60007ffe0ff */
[----:B------:R-:W-:Y:S01]  /*d870*/  @P2 VIADD R21, R0, 0xffffffc0 ;  /* 0xffffffc000152836 */ /* 0x000fe20000000000 */
[----:B------:R-:W-:Y:S01]  /*d880*/  PRMT R0, R32, 0x7773, RZ ;  /* 0x0000777320007816 */ /* 0x000fe200000000ff */
[----:B------:R-:W-:-:S03]  /*d890*/  IMAD.MOV.U32 R92, RZ, RZ, 0x20 ;  /* 0x00000020ff5c7424 */ /* 0x000fc600078e00ff */
[----:B------:R-:W-:Y:S02]  /*d8a0*/  ISETP.GT.U32.AND P2, PT, R0, UR4, PT ;  /* 0x0000000400007c0c */ /* 0x000fe4000bf44070 */
[----:B------:R-:W-:Y:S02]  /*d8b0*/  SHF.R.U32.HI R0, RZ, 0x18, R33 ;  /* 0x00000018ff007819 */ /* 0x000fe40000011621 */
[----:B------:R-:W-:Y:S01]  /*d8c0*/  SEL R12, R92, 0xffffffe0, !P1 ;  /* 0xffffffe05c0c7807 */ /* 0x000fe20004800000 */
[----:B------:R-:W-:Y:S01]  /*d8d0*/  IMAD.MOV.U32 R92, RZ, RZ, R89 ;  /* 0x000000ffff5c7224 */ /* 0x000fe200078e0059 */
[----:B------:R-:W-:Y:S02]  /*d8e0*/  ISETP.LE.U32.AND P1, PT, R0, UR4, PT ;  /* 0x0000000400007c0c */ /* 0x000fe4000bf23070 */
[----:B------:R-:W-:Y:S02]  /*d8f0*/  PRMT R0, R6, 0x7772, RZ ;  /* 0x0000777206007816 */ /* 0x000fe400000000ff */
[----:B------:R-:W-:Y:S01]  /*d900*/  MOV R89, R88 ;  /* 0x0000005800597202 */ /* 0x000fe20000000f00 */
[----:B------:R-:W-:-:S02]  /*d910*/  IMAD.MOV.U32 R88, RZ, RZ, R9 ;  /* 0x000000ffff587224 */ /* 0x000fc400078e0009 */
[----:B------:R-:W-:Y:S01]  /*d920*/  IMAD.MOV.U32 R9, RZ, RZ, R25 ;  /* 0x000000ffff097224 */ /* 0x000fe200078e0019 */
[----:B------:R-:W-:Y:S02]  /*d930*/  PRMT R25, R0, 0x5410, R2 ;  /* 0x0000541000197816 */ /* 0x000fe40000000002 */
[C---:B------:R-:W-:Y:S02]  /*d940*/  LOP3.LUT R0, R8.reuse, 0xffff, RZ, 0xc0, !PT ;  /* 0x0000ffff08007812 */ /* 0x040fe400078ec0ff */
[----:B------:R-:W-:Y:S02]  /*d950*/  LOP3.LUT R2, R8, 0xff, RZ, 0xc0, !PT ;  /* 0x000000ff08027812 */ /* 0x000fe400078ec0ff */
[----:B------:R-:W-:-:S04]  /*d960*/  SHF.R.U32.HI R0, RZ, 0x8, R0 ;  /* 0x00000008ff007819 */ /* 0x000fc80000011600 */
[--C-:B------:R-:W-:Y:S02]  /*d970*/  PRMT R4, R2, 0x5410, R0.reuse ;  /* 0x0000541002047816 */ /* 0x100fe40000000000 */
[----:B------:R-:W-:Y:S02]  /*d980*/  PRMT R0, R8, 0x7632, R0 ;  /* 0x0000763208007816 */ /* 0x000fe40000000000 */
[----:B------:R-:W-:Y:S02]  /*d990*/  SHF.R.U32.HI R2, RZ, 0x18, R8 ;  /* 0x00000018ff027819 */ /* 0x000fe40000011608 */
[----:B------:R-:W-:-:S04]  /*d9a0*/  LOP3.LUT R0, R0, 0xff, RZ, 0xc0, !PT ;  /* 0x000000ff00007812 */ /* 0x000fc800078ec0ff */
[----:B------:R-:W-:Y:S02]  /*d9b0*/  PRMT R2, R0, 0x5410, R2 ;  /* 0x0000541000027816 */ /* 0x000fe40000000002 */
[----:B------:R-:W-:Y:S02]  /*d9c0*/  LOP3.LUT R0, R92, 0xff, RZ, 0xc0, !PT ;  /* 0x000000ff5c007812 */ /* 0x000fe400078ec0ff */
[----:B------:R-:W-:Y:S02]  /*d9d0*/  LEA R20, R20, R20, 0x10 ;  /* 0x0000001414147211 */ /* 0x000fe400078e80ff */
[----:B------:R-:W-:-:S03]  /*d9e0*/  PRMT R3, R0, 0x5410, R89 ;  /* 0x0000541000037816 */ /* 0x000fc60000000059 */
[--C-:B------:R-:W-:Y:S02]  /*d9f0*/  HSET2.LE.AND R2, R2, R20.reuse, PT ;  /* 0x0000001402027233 */ /* 0x100fe40003803000 */
[--C-:B------:R-:W-:Y:S01]  /*da00*/  HSET2.LE.AND R3, R3, R20.reuse, PT ;  /* 0x0000001403037233 */ /* 0x100fe20003803000 */
[----:B------:R-:W-:Y:S01]  /*da10*/  IMAD.MOV.U32 R14, RZ, RZ, R6 ;  /* 0x000000ffff0e7224 */ /* 0x000fe200078e0006 */
[----:B------:R-:W-:Y:S02]  /*da20*/  PRMT R15, R6, 0x7771, RZ ;  /* 0x00007771060f7816 */ /* 0x000fe400000000ff */
[----:B------:R-:W-:Y:S02]  /*da30*/  LOP3.LUT R5, R9, R2, RZ, 0xc0, !PT ;  /* 0x0000000209057212 */ /* 0x000fe400078ec0ff */
[----:B------:R-:W-:Y:S02]  /*da40*/  LOP3.LUT R6, R10, R3, RZ, 0xc0, !PT ;  /* 0x000000030a067212 */ /* 0x000fe400078ec0ff */
[----:B------:R-:W1:Y:S01]  /*da50*/  LDSM.16.MT88.4 R8, [R112+0x10000] ;  /* 0x010000007008783b */ /* 0x000e620000004200 */
[----:B------:R-:W-:-:S05]  /*da60*/  HSET2.LE.AND R0, R4, R20, PT ;  /* 0x0000001404007233 */ /* 0x000fca0003803000 */
[----:B------:R-:W-:Y:S02]  /*da70*/  LOP3.LUT R4, R88, R0, RZ, 0xc0, !PT ;  /* 0x0000000058047212 */ /* 0x000fe400078ec0ff */
[----:B------:R-:W-:-:S05]  /*da80*/  LOP3.LUT R0, R80, 0xff00ff, RZ, 0xc0, !PT ;  /* 0x00ff00ff50007812 */ /* 0x000fca00078ec0ff */
[----:B------:R-:W-:Y:S01]  /*da90*/  HSET2.LE.AND R0, R0, R20, PT ;  /* 0x0000001400007233 */ /* 0x000fe20003803000 */
[----:B------:R-:W-:-:S04]  /*daa0*/  IMAD.IADD R23, R112, 0x1, R12 ;  /* 0x0000000170177824 */ /* 0x000fc800078e020c */
[----:B------:R-:W-:Y:S01]  /*dab0*/  LOP3.LUT R7, R49, R0, RZ, 0xc0, !PT ;  /* 0x0000000031077212 */ /* 0x000fe200078ec0ff */
[----:B------:R-:W-:-:S06]  /*dac0*/  IMAD.MOV.U32 R35, RZ, RZ, R48 ;  /* 0x000000ffff237224 */ /* 0x000fcc00078e0030 */
[C---:B-1----:R-:W-:Y:S08]  /*dad0*/  HMMA.16816.F32.BF16 R48, R4.reuse, R8, R164 ;  /* 0x000000080430723c */ /* 0x042ff000000418a4 */
[----:B------:R-:W-:Y:S01]  /*dae0*/  HMMA.16816.F32.BF16 R16, R4, R10, R160 ;  /* 0x0000000a0410723c */ /* 0x000fe200000418a0 */
[----:B------:R-:W1:Y:S01]  /*daf0*/  LDSM.16.MT88.4 R8, [R23+0x10000] ;  /* 0x010000001708783b */ /* 0x000e620000004200 */
[----:B------:R-:W-:-:S06]  /*db00*/  IMAD.MOV.U32 R88, RZ, RZ, R77 ;  /* 0x000000ffff587224 */ /* 0x000fcc00078e004d */
[----:B-1----:R-:W-:Y:S01]  /*db10*/  HMMA.16816.F32.BF16 R92, R4, R8, R156 ;  /* 0x00000008045c723c */ /* 0x002fe2000004189c */
[----:B------:R-:W-:-:S07]  /*db20*/  MOV R159, R76 ;  /* 0x0000004c009f7202 */ /* 0x000fce0000000f00 */
[C---:B------:R-:W-:Y:S01]  /*db30*/  HMMA.16816.F32.BF16 R76, R4.reuse, R10, R152 ;  /* 0x0000000a044c723c */ /* 0x040fe20000041898 */
[----:B------:R-:W1:Y:S01]  /*db40*/  LDSM.16.MT88.4 R8, [R21] ;  /* 0x000000001508783b */ /* 0x000e620000004200 */
[----:B------:R-:W-:Y:S01]  /*db50*/  IADD3 R34, PT, PT, R12, R21, RZ ;  /* 0x000000150c227210 */ /* 0x000fe20007ffe0ff */
[----:B------:R-:W-:Y:S01]  /*db60*/  IMAD.MOV.U32 R158, RZ, RZ, R65 ;  /* 0x000000ffff9e7224 */ /* 0x000fe200078e0041 */
[----:B------:R-:W-:Y:S01]  /*db70*/  MOV R154, R56 ;  /* 0x00000038009a7202 */ /* 0x000fe20000000f00 */
[----:B------:R-:W-:Y:S02]  /*db80*/  IMAD.MOV.U32 R157, RZ, RZ, R64 ;  /* 0x000000ffff9d7224 */ /* 0x000fe400078e0040 */
[----:B------:R-:W-:Y:S01]  /*db90*/  IMAD.MOV.U32 R155, RZ, RZ, R57 ;  /* 0x000000ffff9b7224 */ /* 0x000fe200078e0039 */
[C---:B-1----:R-:W-:Y:S08]  /*dba0*/  HMMA.16816.F32.BF16 R64, R4.reuse, R8, R148 ;  /* 0x000000080440723c */ /* 0x042ff00000041894 */
[----:B------:R-:W-:Y:S01]  /*dbb0*/  HMMA.16816.F32.BF16 R56, R4, R10, R144 ;  /* 0x0000000a0438723c */ /* 0x000fe20000041890 */
[----:B------:R-:W1:Y:S01]  /*dbc0*/  LDSM.16.MT88.4 R8, [R34] ;  /* 0x000000002208783b */ /* 0x000e620000004200 */
[----:B------:R-:W-:-:S02]  /*dbd0*/  IMAD.MOV.U32 R153, RZ, RZ, R45 ;  /* 0x000000ffff997224 */ /* 0x000fc400078e002d */
[----:B------:R-:W-:Y:S02]  /*dbe0*/  IMAD.MOV.U32 R152, RZ, RZ, R44 ;  /* 0x000000ffff987224 */ /* 0x000fe400078e002c */
[----:B------:R-:W-:Y:S02]  /*dbf0*/  IMAD.MOV.U32 R80, RZ, RZ, R37 ;  /* 0x000000ffff507224 */ /* 0x000fe400078e0025 */
[C---:B-1----:R-:W-:Y:S08]  /*dc00*/  HMMA.16816.F32.BF16 R44, R4.reuse, R8, R140 ;  /* 0x00000008042c723c */ /* 0x042ff0000004188c */
[----:B------:R-:W-:Y:S01]  /*dc10*/  HMMA.16816.F32.BF16 R36, R4, R10, R136 ;  /* 0x0000000a0424723c */ /* 0x000fe20000041888 */
[----:B------:R-:W1:Y:S01]  /*dc20*/  LDSM.16.MT88.4 R8, [R112+0x12000] ;  /* 0x012000007008783b */ /* 0x000e620000004200 */
[----:B------:R-:W-:-:S02]  /*dc30*/  IMAD.MOV.U32 R139, RZ, RZ, R88 ;  /* 0x000000ffff8b7224 */ /* 0x000fc400078e0058 */
[----:B------:R-:W-:Y:S02]  /*dc40*/  IMAD.MOV.U32 R12, RZ, RZ, R73 ;  /* 0x000000ffff0c7224 */ /* 0x000fe400078e0049 */
[----:B------:R-:W-:Y:S02]  /*dc50*/  IMAD.MOV.U32 R148, RZ, RZ, R72 ;  /* 0x000000ffff947224 */ /* 0x000fe400078e0048 */
[C---:B-1----:R-:W-:Y:S08]  /*dc60*/  HMMA.16816.F32.BF16 R88, R4.reuse, R8, R132 ;  /* 0x000000080458723c */ /* 0x042ff00000041884 */
[----:B------:R-:W-:Y:S01]  /*dc70*/  HMMA.16816.F32.BF16 R72, R4, R10, R40 ;  /* 0x0000000a0448723c */ /* 0x000fe20000041828 */
[----:B------:R-:W1:Y:S01]  /*dc80*/  LDSM.16.MT88.4 R8, [R23+0x12000] ;  /* 0x012000001708783b */ /* 0x000e620000004200 */
[----:B------:R-:W-:Y:S01]  /*dc90*/  MOV R149, R61 ;  /* 0x0000003d00957202 */ /* 0x000fe20000000f00 */
[----:B------:R-:W-:-:S02]  /*dca0*/  IMAD.MOV.U32 R150, RZ, RZ, R60 ;  /* 0x000000ffff967224 */ /* 0x000fc400078e003c */
[----:B------:R-:W-:Y:S02]  /*dcb0*/  IMAD.MOV.U32 R151, RZ, RZ, R53 ;  /* 0x000000ffff977224 */ /* 0x000fe400078e0035 */
[----:B------:R-:W-:Y:S01]  /*dcc0*/  IMAD.MOV.U32 R156, RZ, RZ, R52 ;  /* 0x000000ffff9c7224 */ /* 0x000fe200078e0034 */
[C---:B-1----:R-:W-:Y:S08]  /*dcd0*/  HMMA.16816.F32.BF16 R60, R4.reuse, R8, R168 ;  /* 0x00000008043c723c */ /* 0x042ff000000418a8 */
[----:B------:R-:W-:Y:S01]  /*dce0*/  HMMA.16816.F32.BF16 R52, R4, R10, R172 ;  /* 0x0000000a0434723c */ /* 0x000fe200000418ac */
[----:B------:R-:W1:Y:S01]  /*dcf0*/  LDSM.16.MT88.4 R8, [R21+0x2000] ;  /* 0x002000001508783b */ /* 0x000e620000004200 */
[----:B------:R-:W-:-:S06]  /*dd00*/  IMAD.MOV.U32 R2, RZ, RZ, R28 ;  /* 0x000000ffff027224 */ /* 0x000fcc00078e001c */
[C---:B-1----:R-:W-:Y:S08]  /*dd10*/  HMMA.16816.F32.BF16 R40, R4.reuse, R8, R176 ;  /* 0x000000080428723c */ /* 0x042ff000000418b0 */
[----:B------:R-:W-:Y:S01]  /*dd20*/  HMMA.16816.F32.BF16 R28, R4, R10, R180 ;  /* 0x0000000a041c723c */ /* 0x000fe200000418b4 */
[----:B------:R-:W1:Y:S01]  /*dd30*/  LDSM.16.MT88.4 R8, [R34+0x2000] ;  /* 0x002000002208783b */ /* 0x000e620000004200 */
[----:B------:R-:W-:Y:S01]  /*dd40*/  IMAD.MOV.U32 R173, RZ, RZ, R122 ;  /* 0x000000ffffad7224 */ /* 0x000fe200078e007a */
[----:B------:R-:W-:Y:S01]  /*dd50*/  MOV R174, R123 ;  /* 0x0000007b00ae7202 */ /* 0x000fe20000000f00 */
[----:B------:R-:W-:-:S02]  /*dd60*/  IMAD.MOV.U32 R169, RZ, RZ, R126 ;  /* 0x000000ffffa97224 */ /* 0x000fc400078e007e */
[----:B------:R-:W-:Y:S02]  /*dd70*/  IMAD.MOV.U32 R137, RZ, RZ, R130 ;  /* 0x000000ffff897224 */ /* 0x000fe400078e0082 */
[----:B------:R-:W-:Y:S02]  /*dd80*/  IMAD.MOV.U32 R166, RZ, RZ, R85 ;  /* 0x000000ffffa67224 */ /* 0x000fe400078e0055 */
[----:B------:R-:W-:Y:S02]  /*dd90*/  IMAD.MOV.U32 R167, RZ, RZ, R84 ;  /* 0x000000ffffa77224 */ /* 0x000fe400078e0054 */
[----:B------:R-:W-:Y:S02]  /*dda0*/  IMAD.MOV.U32 R170, RZ, RZ, R127 ;  /* 0x000000ffffaa7224 */ /* 0x000fe400078e007f */
[----:B------:R-:W-:Y:S02]  /*ddb0*/  IMAD.MOV.U32 R138, RZ, RZ, R131 ;  /* 0x000000ffff8a7224 */ /* 0x000fe400078e0083 */
[----:B------:R-:W-:Y:S01]  /*ddc0*/  IMAD.MOV.U32 R172, RZ, RZ, R121 ;  /* 0x000000ffffac7224 */ /* 0x000fe200078e0079 */
[----:B------:R-:W-:-:S02]  /*ddd0*/  MOV R168, R125 ;  /* 0x0000007d00a87202 */ /* 0x000fc40000000f00 */
[----:B------:R-:W-:Y:S01]  /*dde0*/  MOV R136, R129 ;  /* 0x0000008100887202 */ /* 0x000fe20000000f00 */
[----:B-1----:R-:W-:Y:S01]  /*ddf0*/  HMMA.16816.F32.BF16 R84, R4, R8, R184 ;  /* 0x000000080454723c */ /* 0x002fe200000418b8 */
[----:B------:R-:W-:Y:S02]  /*de00*/  IMAD.MOV.U32 R186, RZ, RZ, R173 ;  /* 0x000000ffffba7224 */ /* 0x000fe400078e00ad */
[----:B------:R-:W-:Y:S02]  /*de10*/  IMAD.MOV.U32 R173, RZ, RZ, R169 ;  /* 0x000000ffffad7224 */ /* 0x000fe400078e00a9 */
[----:B------:R-:W-:Y:S02]  /*de20*/  IMAD.MOV.U32 R187, RZ, RZ, R174 ;  /* 0x000000ffffbb7224 */ /* 0x000fe400078e00ae */
[----:B------:R-:W-:Y:S01]  /*de30*/  IMAD.MOV.U32 R169, RZ, RZ, R137 ;  /* 0x000000ffffa97224 */ /* 0x000fe200078e0089 */
[----:B------:R-:W-:Y:S01]  /*de40*/  MOV R137, R153 ;  /* 0x0000009900897202 */ /* 0x000fe20000000f00 */
        /* <DEDUP_REMOVED lines=10> */
[----:B------:R-:W2:Y:S01]  /*def0*/  LDL.LU R204, [R1+0x144] ;  /* 0x0001440001cc7983 */ /* 0x000ea20000300800 */
[----:B------:R-:W-:Y:S02]  /*df00*/  IMAD.MOV.U32 R157, RZ, RZ, R252 ;  /* 0x000000ffff9d7224 */ /* 0x000fe400078e00fc */
[----:B------:R-:W-:Y:S01]  /*df10*/  IMAD.MOV.U32 R136, RZ, RZ, R154 ;  /* 0x000000ffff887224 */ /* 0x000fe200078e009a */
[----:B------:R-:W3:Y:S04]  /*df20*/  LDL.LU R252, [R1+0x140] ;  /* 0x0001400001fc7983 */ /* 0x000ee80000300800 */
[----:B------:R-:W4:Y:S01]  /*df30*/  LDL.LU R154, [R1+0xc8] ;  /* 0x0000c800019a7983 */ /* 0x000f220000300800 */
[----:B------:R-:W-:-:S02]  /*df40*/  IMAD.MOV.U32 R175, RZ, RZ, R124 ;  /* 0x000000ffffaf7224 */ /* 0x000fc400078e007c */
[----:B------:R-:W-:Y:S02]  /*df50*/  IMAD.MOV.U32 R171, RZ, RZ, R128 ;  /* 0x000000ffffab7224 */ /* 0x000fe400078e0080 */
[----:B------:R-:W-:Y:S01]  /*df60*/  IMAD.MOV.U32 R183, RZ, RZ, R175 ;  /* 0x000000ffffb77224 */ /* 0x000fe200078e00af */
[----:B------:R-:W-:Y:S01]  /*df70*/  MOV R164, R97 ;  /* 0x0000006100a47202 */ /* 0x000fe20000000f00 */
[----:B------:R-:W-:Y:S02]  /*df80*/  IMAD.MOV.U32 R175, RZ, RZ, R171 ;  /* 0x000000ffffaf7224 */ /* 0x000fe400078e00ab */
[----:B------:R-:W-:Y:S01]  /*df90*/  IMAD.MOV.U32 R165, RZ, RZ, R96 ;  /* 0x000000ffffa57224 */ /* 0x000fe200078e0060 */
[----:B------:R-:W-:Y:S01]  /*dfa0*/  MOV R3, R81 ;  /* 0x0000005100037202 */ /* 0x000fe20000000f00 */
[----:B------:R-:W-:Y:S01]  /*dfb0*/  IMAD.MOV.U32 R0, RZ, RZ, R80 ;  /* 0x000000ffff007224 */ /* 0x000fe200078e0050 */
[----:B------:R-:W-:Y:S01]  /*dfc0*/  HMMA.16816.F32.BF16 R96, R4, R10, R188 ;  /* 0x0000000a0460723c */ /* 0x000fe200000418bc */
[----:B------:R-:W-:Y:S01]  /*dfd0*/  IMAD.MOV.U32 R189, RZ, RZ, R172 ;  /* 0x000000ffffbd7224 */ /* 0x000fe200078e00ac */
[----:B------:R-:W-:Y:S01]  /*dfe0*/  MOV R188, R183 ;  /* 0x000000b700bc7202 */ /* 0x000fe20000000f00 */
[----:B------:R-:W-:Y:S01]  /*dff0*/  IMAD.MOV.U32 R191, RZ, RZ, R174 ;  /* 0x000000ffffbf7224 */ /* 0x000fe200078e00ae */
[----:B------:R-:W-:Y:S01]  /*e000*/  MOV R183, R175 ;  /* 0x000000af00b77202 */ /* 0x000fe20000000f00 */
[----:B------:R-:W-:Y:S01]  /*e010*/  IMAD.MOV.U32 R171, RZ, RZ, R155 ;  /* 0x000000ffffab7224 */ /* 0x000fe200078e009b */
[----:B------:R-:W1:Y:S01]  /*e020*/  LDSM.16.MT88.4 R8, [R112+0x14000] ;  /* 0x014000007008783b */ /* 0x000e620000004200 */
[----:B------:R-:W-:-:S02]  /*e030*/  IMAD.MOV.U32 R172, RZ, RZ, R168 ;  /* 0x000000ffffac7224 */ /* 0x000fc400078e00a8 */
[----:B------:R-:W-:Y:S01]  /*e040*/  IMAD.MOV.U32 R174, RZ, RZ, R170 ;  /* 0x000000ffffae7224 */ /* 0x000fe200078e00aa */
[----:B------:R-:W2:Y:S01]  /*e050*/  LDL.LU R155, [R1+0x1c] ;  /* 0x00001c00019b7983 */ /* 0x000ea20000300800 */
[----:B------:R-:W-:Y:S01]  /*e060*/  IMAD.MOV.U32 R190, RZ, RZ, R173 ;  /* 0x000000ffffbe7224 */ /* 0x000fe200078e00ad */
[----:B------:R-:W-:Y:S01]  /*e070*/  MOV R170, R152 ;  /* 0x0000009800aa7202 */ /* 0x000fe20000000f00 */
[----:B------:R-:W-:Y:S01]  /*e080*/  IMAD.MOV.U32 R173, RZ, RZ, R169 ;  /* 0x000000ffffad7224 */ /* 0x000fe200078e00a9 */
[----:B------:R-:W3:Y:S01]  /*e090*/  LDL.LU R152, [R1+0xcc] ;  /* 0x0000cc0001987983 */ /* 0x000ee20000300800 */
[----:B------:R-:W-:Y:S01]  /*e0a0*/  IMAD.MOV.U32 R175, RZ, RZ, R153 ;  /* 0x000000ffffaf7224 */ /* 0x000fe200078e0099 */
[----:B------:R-:W-:Y:S01]  /*e0b0*/  MOV R153, R3 ;  /* 0x0000000300997202 */ /* 0x000fe20000000f00 */
[----:B------:R-:W-:Y:S01]  /*e0c0*/  IMAD.MOV.U32 R3, RZ, RZ, R13 ;  /* 0x000000ffff037224 */ /* 0x000fe200078e000d */
[----:B------:R-:W2:Y:S01]  /*e0d0*/  LDL.LU R169, [R1+0xd0] ;  /* 0x0000d00001a97983 */ /* 0x000ea20000300800 */
[C---:B-1----:R-:W-:Y:S08]  /*e0e0*/  HMMA.16816.F32.BF16 R80, R4.reuse, R8, R68 ;  /* 0x000000080450723c */ /* 0x042ff00000041844 */
[C---:B------:R-:W-:Y:S01]  /*e0f0*/  HMMA.16816.F32.BF16 R68, R4.reuse, R10, R192 ;  /* 0x0000000a0444723c */ /* 0x040fe200000418c0 */
[----:B------:R-:W1:Y:S07]  /*e100*/  LDSM.16.MT88.4 R8, [R23+0x14000] ;  /* 0x014000001708783b */ /* 0x000e6e0000004200 */
[C---:B-1----:R-:W-:Y:S08]  /*e110*/  HMMA.16816.F32.BF16 R100, R4.reuse, R8, R196 ;  /* 0x000000080464723c */ /* 0x042ff000000418c4 */
[----:B------:R-:W-:Y:S01]  /*e120*/  HMMA.16816.F32.BF16 R108, R4, R10, R216 ;  /* 0x0000000a046c723c */ /* 0x000fe200000418d8 */
[----:B------:R-:W1:Y:S01]  /*e130*/  LDSM.16.MT88.4 R8, [R21+0x4000] ;  /* 0x004000001508783b */ /* 0x000e620000004200 */
[----:B------:R-:W-:-:S06]  /*e140*/  IMAD.MOV.U32 R179, RZ, RZ, R120 ;  /* 0x000000ffffb37224 */ /* 0x000fcc00078e0078 */
[C---:B-1----:R-:W-:Y:S08]  /*e150*/  HMMA.16816.F32.BF16 R120, R4.reuse, R8, R220 ;  /* 0x000000080478723c */ /* 0x042ff000000418dc */
[----:B------:R-:W-:Y:S01]  /*e160*/  HMMA.16816.F32.BF16 R124, R4, R10, R224 ;  /* 0x0000000a047c723c */ /* 0x000fe200000418e0 */
[----:B------:R-:W1:Y:S01]  /*e170*/  LDSM.16.MT88.4 R8, [R34+0x4000] ;  /* 0x004000002208783b */ /* 0x000e620000004200 */
[----:B----4-:R-:W-:-:S02]  /*e180*/  IMAD.MOV.U32 R168, RZ, RZ, R154 ;  /* 0x000000ffffa87224 */ /* 0x010fc400078e009a */
[----:B------:R-:W-:Y:S02]  /*e190*/  IMAD.MOV.U32 R154, RZ, RZ, R0 ;  /* 0x000000ffff9a7224 */ /* 0x000fe400078e0000 */
[----:B------:R-:W-:Y:S02]  /*e1a0*/  IMAD.MOV.U32 R0, RZ, RZ, R202 ;  /* 0x000000ffff007224 */ /* 0x000fe400078e00ca */
[----:B------:R-:W4:Y:S04]  /*e1b0*/  LDL.LU R202, [R1+0x13c] ;  /* 0x00013c0001ca7983 */ /* 0x000f280000300800 */
[----:B------:R-:W3:Y:S01]  /*e1c0*/  LDL.LU R13, [R1+0x138] ;  /* 0x00013800010d7983 */ /* 0x000ee20000300800 */
        /* <DEDUP_REMOVED lines=12> */
[----:B------:R-:W-:Y:S01]  /*e290*/  IMAD.MOV.U32 R168, RZ, RZ, R3 ;  /* 0x000000ffffa87224 */ /* 0x000fe200078e0003 */
[----:B------:R-:W-:Y:S01]  /*e2a0*/  MOV R181, R172 ;  /* 0x000000ac00b57202 */ /* 0x000fe20000000f00 */
[----:B------:R-:W-:-:S02]  /*e2b0*/  IMAD.MOV.U32 R172, RZ, RZ, R175 ;  /* 0x000000ffffac7224 */ /* 0x000fc400078e00af */
[----:B--2---:R-:W-:Y:S01]  /*e2c0*/  IMAD.MOV.U32 R175, RZ, RZ, R169 ;  /* 0x000000ffffaf7224 */ /* 0x004fe200078e00a9 */
[----:B------:R-:W-:Y:S01]  /*e2d0*/  MOV R169, R2 ;  /* 0x0000000200a97202 */ /* 0x000fe20000000f00 */
[C---:B-1----:R-:W-:Y:S08]  /*e2e0*/  HMMA.16816.F32.BF16 R176, R4.reuse, R8, R116 ;  /* 0x0000000804b0723c */ /* 0x042ff00000041874 */
[----:B------:R-:W-:Y:S01]  /*e2f0*/  HMMA.16816.F32.BF16 R184, R4, R10, R184 ;  /* 0x0000000a04b8723c */ /* 0x000fe200000418b8 */
[----:B------:R-:W1:Y:S01]  /*e300*/  LDSM.16.MT88.4 R8, [R34+0x6000] ;  /* 0x006000002208783b */ /* 0x000e620000004200 */
[----:B------:R-:W-:-:S02]  /*e310*/  IMAD.MOV.U32 R180, RZ, RZ, R183 ;  /* 0x000000ffffb47224 */ /* 0x000fc400078e00b7 */
[----:B------:R-:W-:Y:S02]  /*e320*/  IMAD.MOV.U32 R183, RZ, RZ, R174 ;  /* 0x000000ffffb77224 */ /* 0x000fe400078e00ae */
[----:B------:R-:W-:Y:S02]  /*e330*/  IMAD.MOV.U32 R174, RZ, RZ, R0 ;  /* 0x000000ffffae7224 */ /* 0x000fe400078e0000 */
[----:B------:R-:W-:Y:S01]  /*e340*/  IMAD.MOV.U32 R0, RZ, RZ, R26 ;  /* 0x000000ffff007224 */ /* 0x000fe200078e001a */
[C---:B-1----:R-:W-:Y:S01]  /*e350*/  HMMA.16816.F32.BF16 R192, R4.reuse, R8, R188 ;  /* 0x0000000804c0723c */ /* 0x042fe200000418bc */
[----:B------:R-:W-:Y:S02]  /*e360*/  IMAD.MOV.U32 R190, RZ, RZ, R169 ;  /* 0x000000ffffbe7224 */ /* 0x000fe400078e00a9 */
[----:B---3--:R-:W-:Y:S02]  /*e370*/  IMAD.MOV.U32 R3, RZ, RZ, R13 ;  /* 0x000000ffff037224 */ /* 0x008fe400078e000d */
[----:B------:R-:W2:Y:S04]  /*e380*/  LDL.LU R13, [R1+0x134] ;  /* 0x00013400010d7983 */ /* 0x000ea80000300800 */
[----:B------:R-:W3:Y:S04]  /*e390*/  LDL.LU R2, [R1+0x70] ;  /* 0x0000700001027983 */ /* 0x000ee80000300800 */
[----:B------:R-:W4:Y:S04]  /*e3a0*/  LDL.LU R26, [R1+0xb0] ;  /* 0x0000b000011a7983 */ /* 0x000f280000300800 */
[----:B------:R-:W4:Y:S01]  /*e3b0*/  LDL.LU R169, [R1+0x80] ;  /* 0x0000800001a97983 */ /* 0x000f220000300800 */
[----:B------:R-:W-:Y:S01]  /*e3c0*/  IMAD.MOV.U32 R191, RZ, RZ, R0 ;  /* 0x000000ffffbf7224 */ /* 0x000fe200078e0000 */
[----:B------:R-:W-:Y:S01]  /*e3d0*/  HMMA.16816.F32.BF16 R180, R4, R10, R180 ;  /* 0x0000000a04b4723c */ /* 0x000fe200000418b4 */
[----:B------:R-:W-:Y:S01]  /*e3e0*/  MOV R189, R173 ;  /* 0x000000ad00bd7202 */ /* 0x000fe20000000f00 */
[----:B------:R-:W-:Y:S01]  /*e3f0*/  IMAD.MOV.U32 R173, RZ, RZ, R168 ;  /* 0x000000ffffad7224 */ /* 0x000fe200078e00a8 */
[----:B------:R-:W1:Y:S01]  /*e400*/  LDSM.16.MT88.4 R8, [R112+0x10800] ;  /* 0x010800007008783b */ /* 0x000e620000004200 */
[----:B------:R-:W-:Y:S01]  /*e410*/  IMAD.MOV.U32 R188, RZ, RZ, R172 ;  /* 0x000000ffffbc7224 */ /* 0x000fe200078e00ac */
[----:B------:R-:W-:-:S02]  /*e420*/  MOV R172, R3 ;  /* 0x0000000300ac7202 */ /* 0x000fc40000000f00 */
[----:B------:R-:W-:-:S04]  /*e430*/  LOP3.LUT R4, R14, 0xff, RZ, 0xc0, !PT ;  /* 0x000000ff0e047812 */ /* 0x000fc800078ec0ff */
[----:B------:R-:W-:Y:S01]  /*e440*/  PRMT R6, R4, 0x5410, R15 ;  /* 0x0000541004067816 */ /* 0x000fe2000000000f */
[----:B------:R-:W-:Y:S01]  /*e450*/  IMAD.MOV.U32 R248, RZ, RZ, R175 ;  /* 0x000000fffff87224 */ /* 0x000fe200078e00af */
[----:B------:R-:W-:Y:S01]  /*e460*/  MOV R246, R154 ;  /* 0x0000009a00f67202 */ /* 0x000fe20000000f00 */
[----:B------:R-:W-:Y:S02]  /*e470*/  IMAD.MOV.U32 R244, RZ, RZ, R152 ;  /* 0x000000fffff47224 */ /* 0x000fe400078e0098 */
[----:B------:R-:W-:Y:S02]  /*e480*/  IMAD.MOV.U32 R245, RZ, RZ, R153 ;  /* 0x000000fffff57224 */ /* 0x000fe400078e0099 */
[----:B------:R-:W-:Y:S01]  /*e490*/  IMAD.MOV.U32 R247, RZ, RZ, R155 ;  /* 0x000000fffff77224 */ /* 0x000fe200078e009b */
[----:B--2---:R-:W-:Y:S01]  /*e4a0*/  LOP3.LUT R0, R13, 0xffff, RZ, 0xc0, !PT ;  /* 0x0000ffff0d007812 */ /* 0x004fe200078ec0ff */
[----:B---3--:R-:W-:-:S03]  /*e4b0*/  IMAD.MOV.U32 R168, RZ, RZ, R2 ;  /* 0x000000ffffa87224 */ /* 0x008fc600078e0002 */
[----:B------:R-:W-:Y:S02]  /*e4c0*/  SHF.R.U32.HI R0, RZ, 0x8, R0 ;  /* 0x00000008ff007819 */ /* 0x000fe40000011600 */
[----:B------:R-:W-:-:S04]  /*e4d0*/  LOP3.LUT R2, R13, 0xff, RZ, 0xc0, !PT ;  /* 0x000000ff0d027812 */ /* 0x000fc800078ec0ff */
[--C-:B------:R-:W-:Y:S02]  /*e4e0*/  PRMT R3, R2, 0x5410, R0.reuse ;  /* 0x0000541002037816 */ /* 0x100fe40000000000 */
[----:B------:R-:W-:Y:S02]  /*e4f0*/  PRMT R0, R13, 0x7632, R0 ;  /* 0x000076320d007816 */ /* 0x000fe40000000000 */
[----:B------:R-:W-:Y:S02]  /*e500*/  SHF.R.U32.HI R5, RZ, 0x18, R13 ;  /* 0x00000018ff057819 */ /* 0x000fe4000001160d */
[----:B------:R-:W-:Y:S02]  /*e510*/  LOP3.LUT R2, R0, 0xff, RZ, 0xc0, !PT ;  /* 0x000000ff00027812 */ /* 0x000fe400078ec0ff */
[----:B------:R-:W-:Y:S02]  /*e520*/  HSET2.LE.AND R0, R3, R20, PT ;  /* 0x0000001403007233 */ /* 0x000fe40003803000 */
[----:B------:R-:W-:-:S03]  /*e530*/  PRMT R2, R2, 0x5410, R5 ;  /* 0x0000541002027816 */ /* 0x000fc60000000005 */
[----:B------:R-:W-:Y:S01]  /*e540*/  LOP3.LUT R4, R188, R0, RZ, 0xc0, !PT ;  /* 0x00000000bc047212 */ /* 0x000fe200078ec0ff */
[----:B------:R-:W-:Y:S01]  /*e550*/  IMAD.MOV.U32 R188, RZ, RZ, R189 ;  /* 0x000000ffffbc7224 */ /* 0x000fe200078e00bd */
[--C-:B------:R-:W-:Y:S01]  /*e560*/  HSET2.LE.AND R0, R2, R20.reuse, PT ;  /* 0x0000001402007233 */ /* 0x100fe20003803000 */
[----:B------:R-:W-:Y:S01]  /*e570*/  IMAD.MOV.U32 R189, RZ, RZ, R190 ;  /* 0x000000ffffbd7224 */ /* 0x000fe200078e00be */
[----:B------:R-:W-:Y:S01]  /*e580*/  MOV R190, R191 ;  /* 0x000000bf00be7202 */ /* 0x000fe20000000f00 */
[----:B------:R-:W-:Y:S01]  /*e590*/  IMAD.MOV.U32 R191, RZ, RZ, R172 ;  /* 0x000000ffffbf7224 */ /* 0x000fe200078e00ac */
[----:B------:R-:W-:Y:S01]  /*e5a0*/  LOP3.LUT R3, R25, 0xff00ff, RZ, 0xc0, !PT ;  /* 0x00ff00ff19037812 */ /* 0x000fe200078ec0ff */
[----:B------:R-:W-:Y:S01]  /*e5b0*/  IMAD.MOV.U32 R172, RZ, RZ, R168 ;  /* 0x000000ffffac7224 */ /* 0x000fe200078e00a8 */
[----:B------:R-:W-:Y:S01]  /*e5c0*/  LOP3.LUT R5, R188, R0, RZ, 0xc0, !PT ;  /* 0x00000000bc057212 */ /* 0x000fe200078ec0ff */
[----:B----4-:R-:W-:Y:S01]  /*e5d0*/  IMAD.MOV.U32 R168, RZ, RZ, R169 ;  /* 0x000000ffffa87224 */ /* 0x010fe200078e00a9 */
[----:B------:R-:W-:Y:S01]  /*e5e0*/  MOV R169, R170 ;  /* 0x000000aa00a97202 */ /* 0x000fe20000000f00 */
[----:B------:R-:W-:Y:S01]  /*e5f0*/  IMAD.MOV.U32 R188, RZ, RZ, R189 ;  /* 0x000000ffffbc7224 */ /* 0x000fe200078e00bd */
[--C-:B------:R-:W-:Y:S01]  /*e600*/  HSET2.LE.AND R2, R6, R20.reuse, PT ;  /* 0x0000001406027233 */ /* 0x100fe20003803000 */
[----:B------:R-:W-:Y:S01]  /*e610*/  IMAD.MOV.U32 R170, RZ, RZ, R171 ;  /* 0x000000ffffaa7224 */ /* 0x000fe200078e00ab */
[----:B------:R-:W-:Y:S01]  /*e620*/  HSET2.LE.AND R3, R3, R20, PT ;  /* 0x0000001403037233 */ /* 0x000fe20003803000 */
[----:B------:R-:W-:-:S02]  /*e630*/  IMAD.MOV.U32 R189, RZ, RZ, R190 ;  /* 0x000000ffffbd7224 */ /* 0x000fc400078e00be */
[----:B------:R-:W-:Y:S02]  /*e640*/  IMAD.MOV.U32 R171, RZ, RZ, R136 ;  /* 0x000000ffffab7224 */ /* 0x000fe400078e0088 */
[----:B------:R-:W-:Y:S01]  /*e650*/  IMAD.MOV.U32 R190, RZ, RZ, R191 ;  /* 0x000000ffffbe7224 */ /* 0x000fe200078e00bf */
[----:B------:R-:W-:Y:S01]  /*e660*/  MOV R191, R172 ;  /* 0x000000ac00bf7202 */ /* 0x000fe20000000f00 */
[----:B------:R-:W-:Y:S01]  /*e670*/  IMAD.MOV.U32 R136, RZ, RZ, R137 ;  /* 0x000000ffff887224 */ /* 0x000fe200078e0089 */
[----:B------:R-:W-:Y:S01]  /*e680*/  MOV R137, R138 ;  /* 0x0000008a00897202 */ /* 0x000fe20000000f00 */
[----:B------:R-:W-:Y:S02]  /*e690*/  IMAD.MOV.U32 R172, RZ, RZ, R168 ;  /* 0x000000ffffac7224 */ /* 0x000fe400078e00a8 */
[----:B------:R-:W-:Y:S02]  /*e6a0*/  IMAD.MOV.U32 R138, RZ, RZ, R139 ;  /* 0x000000ffff8a7224 */ /* 0x000fe400078e008b */
[----:B------:R-:W-:Y:S01]  /*e6b0*/  IMAD.MOV.U32 R168, RZ, RZ, R169 ;  /* 0x000000ffffa87224 */ /* 0x000fe200078e00a9 */
[----:B------:R-:W-:Y:S01]  /*e6c0*/  LOP3.LUT R6, R202, R2, RZ, 0xc0, !PT ;  /* 0x00000002ca067212 */ /* 0x000fe200078ec0ff */
[----:B------:R-:W-:Y:S01]  /*e6d0*/  IMAD.MOV.U32 R139, RZ, RZ, R12 ;  /* 0x000000ffff8b7224 */ /* 0x000fe200078e000c */
[----:B------:R-:W-:Y:S01]  /*e6e0*/  LOP3.LUT R7, R204, R3, RZ, 0xc0, !PT ;  /* 0x00000003cc077212 */ /* 0x000fe200078ec0ff */
[----:B------:R-:W-:Y:S01]  /*e6f0*/  IMAD.MOV.U32 R169, RZ, RZ, R170 ;  /* 0x000000ffffa97224 */ /* 0x000fe200078e00aa */
[----:B------:R-:W-:Y:S01]  /*e700*/  MOV R170, R171 ;  /* 0x000000ab00aa7202 */ /* 0x000fe20000000f00 */
[----:B------:R-:W-:-:S02]  /*e710*/  IMAD.MOV.U32 R12, RZ, RZ, R148 ;  /* 0x000000ffff0c7224 */ /* 0x000fc400078e0094 */
[----:B------:R-:W-:Y:S02]  /*e720*/  IMAD.MOV.U32 R171, RZ, RZ, R136 ;  /* 0x000000ffffab7224 */ /* 0x000fe400078e0088 */
[----:B------:R-:W-:Y:S02]  /*e730*/  IMAD.MOV.U32 R136, RZ, RZ, R137 ;  /* 0x000000ffff887224 */ /* 0x000fe400078e0089 */
[----:B------:R-:W-:Y:S01]  /*e740*/  IMAD.MOV.U32 R137, RZ, RZ, R138 ;  /* 0x000000ffff897224 */ /* 0x000fe200078e008a */
[----:B------:R-:W-:Y:S01]  /*e750*/  MOV R138, R139 ;  /* 0x0000008b008a7202 */ /* 0x000fe20000000f00 */
[----:B------:R-:W-:Y:S01]  /*e760*/  IMAD.MOV.U32 R139, RZ, RZ, R12 ;  /* 0x000000ffff8b7224 */ /* 0x000fe200078e000c */
[C---:B-1----:R-:W-:Y:S01]  /*e770*/  HMMA.16816.F32.BF16 R224, R4.reuse, R10, R16 ;  /* 0x0000000a04e0723c */ /* 0x042fe20000041810 */
[----:B------:R-:W1:Y:S04]  /*e780*/  LDSM.16.MT88.4 R12, [R21+0x800] ;  /* 0x00080000150c783b */ /* 0x000e680000004200 */
[----:B------:R-:W2:Y:S03]  /*e790*/  LDSM.16.MT88.4 R16, [R23+0x10800] ;  /* 0x010800001710783b */ /* 0x000ea60000004200 */
[----:B------:R-:W-:Y:S01]  /*e7a0*/  HMMA.16816.F32.BF16 R228, R4, R8, R48 ;  /* 0x0000000804e4723c */ /* 0x000fe20000041830 */
[----:B------:R-:W3:Y:S01]  /*e7b0*/  LDSM.16.MT88.4 R8, [R34+0x800] ;  /* 0x000800002208783b */ /* 0x000ee20000004200 */
[----:B------:R-:W-:Y:S01]  /*e7c0*/  IMAD.MOV.U32 R243, RZ, RZ, R172 ;  /* 0x000000fffff37224 */ /* 0x000fe200078e00ac */
[----:B------:R-:W-:Y:S01]  /*e7d0*/  MOV R241, R190 ;  /* 0x000000be00f17202 */ /* 0x000fe20000000f00 */
[----:B------:R-:W-:-:S04]  /*e7e0*/  IMAD.MOV.U32 R242, RZ, RZ, R191 ;  /* 0x000000fffff27224 */ /* 0x000fc800078e00bf */
[----:B-1----:R-:W-:Y:S01]  /*e7f0*/  HMMA.16816.F32.BF16 R196, R4, R12, R64 ;  /* 0x0000000c04c4723c */ /* 0x002fe20000041840 */
[----:B------:R-:W-:Y:S01]  /*e800*/  IMAD.MOV.U32 R65, RZ, RZ, R173 ;  /* 0x000000ffff417224 */ /* 0x000fe200078e00ad */
[----:B------:R-:W-:Y:S01]  /*e810*/  MOV R64, R174 ;  /* 0x000000ae00407202 */ /* 0x000fe20000000f00 */
[----:B------:R-:W-:Y:S02]  /*e820*/  IMAD.MOV.U32 R67, RZ, RZ, R188 ;  /* 0x000000ffff437224 */ /* 0x000fe400078e00bc */
[----:B------:R-:W-:-:S03]  /*e830*/  IMAD.MOV.U32 R66, RZ, RZ, R189 ;  /* 0x000000ffff427224 */ /* 0x000fc600078e00bd */
[C---:B--2---:R-:W-:Y:S08]  /*e840*/  HMMA.16816.F32.BF16 R220, R4.reuse, R16, R92 ;  /* 0x0000001004dc723c */ /* 0x044ff0000004185c */
[C---:B------:R-:W-:Y:S01]  /*e850*/  HMMA.16816.F32.BF16 R216, R4.reuse, R18, R76 ;  /* 0x0000001204d8723c */ /* 0x040fe2000004184c */
[----:B------:R-:W1:Y:S07]  /*e860*/  LDSM.16.MT88.4 R16, [R112+0x12800] ;  /* 0x012800007010783b */ /* 0x000e6e0000004200 */
[C---:B------:R-:W-:Y:S01]  /*e870*/  HMMA.16816.F32.BF16 R172, R4.reuse, R14, R56 ;  /* 0x0000000e04ac723c */ /* 0x040fe20000041838 */
[----:B------:R-:W2:Y:S07]  /*e880*/  LDSM.16.MT88.4 R12, [R23+0x12800] ;  /* 0x01280000170c783b */ /* 0x000eae0000004200 */
[C---:B---3--:R-:W-:Y:S08]  /*e890*/  HMMA.16816.F32.BF16 R152, R4.reuse, R8, R44 ;  /* 0x000000080498723c */ /* 0x048ff0000004182c */
[----:B------:R-:W-:Y:S01]  /*e8a0*/  HMMA.16816.F32.BF16 R188, R4, R10, R36 ;  /* 0x0000000a04bc723c */ /* 0x000fe20000041824 */
[----:B------:R-:W3:Y:S01]  /*e8b0*/  LDSM.16.MT88.4 R8, [R21+0x2800] ;  /* 0x002800001508783b */ /* 0x000ee20000004200 */
[----:B------:R-:W-:Y:S01]  /*e8c0*/  MOV R148, R149 ;  /* 0x0000009500947202 */ /* 0x000fe20000000f00 */
[----:B------:R-:W-:-:S02]  /*e8d0*/  IMAD.MOV.U32 R149, RZ, RZ, R150 ;  /* 0x000000ffff957224 */ /* 0x000fc400078e0096 */
        /* <DEDUP_REMOVED lines=14> */
[----:B-1----:R-:W-:Y:S01]  /*e9c0*/  HMMA.16816.F32.BF16 R168, R4, R16, R88 ;  /* 0x0000001004a8723c */ /* 0x002fe20000041858 */
[----:B------:R-:W-:Y:S01]  /*e9d0*/  IMAD.MOV.U32 R251, RZ, RZ, R137 ;  /* 0x000000fffffb7224 */ /* 0x000fe200078e0089 */
[----:B------:R-:W4:Y:S01]  /*e9e0*/  LDL.LU R213, [R1+0x130] ;  /* 0x0001300001d57983 */ /* 0x000f220000300800 */
[----:B------:R-:W-:-:S02]  /*e9f0*/  IMAD.MOV.U32 R240, RZ, RZ, R138 ;  /* 0x000000fffff07224 */ /* 0x000fc400078e008a */
[----:B------:R-:W-:Y:S01]  /*ea00*/  IMAD.MOV.U32 R77, RZ, RZ, R148 ;  /* 0x000000ffff4d7224 */ /* 0x000fe200078e0094 */
[----:B------:R-:W4:Y:S01]  /*ea10*/  LDL.LU R202, [R1+0x12c] ;  /* 0x00012c0001ca7983 */ /* 0x000f220000300800 */
[----:B------:R-:W-:Y:S01]  /*ea20*/  IMAD.MOV.U32 R78, RZ, RZ, R149 ;  /* 0x000000ffff4e7224 */ /* 0x000fe200078e0095 */
[C---:B--2---:R-:W-:Y:S01]  /*ea30*/  HMMA.16816.F32.BF16 R136, R4.reuse, R14, R52 ;  /* 0x0000000e0488723c */ /* 0x044fe20000041834 */
[----:B------:R-:W-:Y:S01]  /*ea40*/  IMAD.MOV.U32 R79, RZ, RZ, R150 ;  /* 0x000000ffff4f7224 */ /* 0x000fe200078e0096 */
[----:B------:R-:W2:Y:S01]  /*ea50*/  LDL.LU R204, [R1+0x128] ;  /* 0x0001280001cc7983 */ /* 0x000ea20000300800 */
[----:B------:R-:W-:Y:S02]  /*ea60*/  IMAD.MOV.U32 R249, RZ, RZ, R156 ;  /* 0x000000fffff97224 */ /* 0x000fe400078e009c */
[----:B------:R-:W-:Y:S02]  /*ea70*/  IMAD.MOV.U32 R243, RZ, RZ, R157 ;  /* 0x000000fffff37224 */ /* 0x000fe400078e009d */
[----:B------:R-:W-:Y:S01]  /*ea80*/  IMAD.MOV.U32 R242, RZ, RZ, R158 ;  /* 0x000000fffff27224 */ /* 0x000fe200078e009e */
[C---:B------:R-:W-:Y:S01]  /*ea90*/  HMMA.16816.F32.BF16 R148, R4.reuse, R12, R60 ;  /* 0x0000000c0494723c */ /* 0x040fe2000004183c */
[----:B------:R-:W1:Y:S07]  /*eaa0*/  LDSM.16.MT88.4 R12, [R112+0x14800] ;  /* 0x01480000700c783b */ /* 0x000e6e0000004200 */
[C---:B------:R-:W-:Y:S01]  /*eab0*/  HMMA.16816.F32.BF16 R156, R4.reuse, R18, R72 ;  /* 0x00000012049c723c */ /* 0x040fe20000041848 */
[----:B------:R-:W1:Y:S07]  /*eac0*/  LDSM.16.MT88.4 R16, [R34+0x2800] ;  /* 0x002800002210783b */ /* 0x000e6e0000004200 */
[C---:B---3--:R-:W-:Y:S08]  /*ead0*/  HMMA.16816.F32.BF16 R116, R4.reuse, R8, R40 ;  /* 0x000000080474723c */ /* 0x048ff00000041828 */
[C---:B------:R-:W-:Y:S01]  /*eae0*/  HMMA.16816.F32.BF16 R104, R4.reuse, R10, R28 ;  /* 0x0000000a0468723c */ /* 0x040fe2000004181c */
[----:B------:R-:W3:Y:S07]  /*eaf0*/  LDSM.16.MT88.4 R8, [R23+0x14800] ;  /* 0x014800001708783b */ /* 0x000eee0000004200 */
[C---:B-1----:R-:W-:Y:S08]  /*eb00*/  HMMA.16816.F32.BF16 R92, R4.reuse, R12, R80 ;  /* 0x0000000c045c723c */ /* 0x042ff00000041850 */
[C---:B------:R-:W-:Y:S08]  /*eb10*/  HMMA.16816.F32.BF16 R44, R4.reuse, R16, R84 ;  /* 0x00000010042c723c */ /* 0x040ff00000041854 */
[C---:B------:R-:W-:Y:S01]  /*eb20*/  HMMA.16816.F32.BF16 R96, R4.reuse, R18, R96 ;  /* 0x000000120460723c */ /* 0x040fe20000041860 */
[----:B------:R-:W1:Y:S07]  /*eb30*/  LDSM.16.MT88.4 R16, [R21+0x4800] ;  /* 0x004800001510783b */ /* 0x000e6e0000004200 */
[C---:B------:R-:W-:Y:S01]  /*eb40*/  HMMA.16816.F32.BF16 R68, R4.reuse, R14, R68 ;  /* 0x0000000e0444723c */ /* 0x040fe20000041844 */
[----:B------:R-:W1:Y:S07]  /*eb50*/  LDSM.16.MT88.4 R12, [R34+0x4800] ;  /* 0x00480000220c783b */ /* 0x000e6e0000004200 */
[C---:B---3--:R-:W-:Y:S08]  /*eb60*/  HMMA.16816.F32.BF16 R60, R4.reuse, R8, R100 ;  /* 0x00000008043c723c */ /* 0x048ff00000041864 */
[----:B------:R-:W-:Y:S01]  /*eb70*/  HMMA.16816.F32.BF16 R56, R4, R10, R108 ;  /* 0x0000000a0438723c */ /* 0x000fe2000004186c */
[----:B------:R-:W3:Y:S01]  /*eb80*/  LDSM.16.MT88.4 R8, [R112+0x16800] ;  /* 0x016800007008783b */ /* 0x000ee20000004200 */
[----:B------:R-:W-:Y:S01]  /*eb90*/  IMAD.MOV.U32 R76, RZ, RZ, R78 ;  /* 0x000000ffff4c7224 */ /* 0x000fe200078e004e */
[----:B------:R-:W-:-:S05]  /*eba0*/  MOV R78, R48 ;  /* 0x00000030004e7202 */ /* 0x000fca0000000f00 */
[----:B-1----:R-:W-:Y:S01]  /*ebb0*/  HMMA.16816.F32.BF16 R52, R4, R16, R120 ;  /* 0x000000100434723c */ /* 0x002fe20000041878 */
[----:B------:R-:W-:Y:S02]  /*ebc0*/  IMAD.MOV.U32 R122, RZ, RZ, R77 ;  /* 0x000000ffff7a7224 */ /* 0x000fe400078e004d */
[----:B------:R-:W-:Y:S02]  /*ebd0*/  IMAD.MOV.U32 R77, RZ, RZ, R79 ;  /* 0x000000ffff4d7224 */ /* 0x000fe400078e004f */
[----:B------:R-:W-:-:S03]  /*ebe0*/  IMAD.MOV.U32 R79, RZ, RZ, R49 ;  /* 0x000000ffff4f7224 */ /* 0x000fc600078e0031 */
[----:B------:R-:W-:Y:S01]  /*ebf0*/  HMMA.16816.F32.BF16 R40, R4, R12, R128 ;  /* 0x0000000c0428723c */ /* 0x000fe20000041880 */
[----:B------:R-:W-:Y:S02]  /*ec00*/  IMAD.MOV.U32 R121, RZ, RZ, R50 ;  /* 0x000000ffff797224 */ /* 0x000fe400078e0032 */
[----:B------:R-:W-:-:S05]  /*ec10*/  IMAD.MOV.U32 R120, RZ, RZ, R51 ;  /* 0x000000ffff787224 */ /* 0x000fca00078e0033 */
        /* <DEDUP_REMOVED lines=8> */
[----:B------:R-:W-:Y:S01]  /*eca0*/  MOV R124, R67 ;  /* 0x00000043007c7202 */ /* 0x000fe20000000f00 */
[----:B------:R-:W-:-:S02]  /*ecb0*/  IMAD.MOV.U32 R126, RZ, RZ, R65 ;  /* 0x000000ffff7e7224 */ /* 0x000fc400078e0041 */
[----:B------:R-:W-:Y:S02]  /*ecc0*/  IMAD.MOV.U32 R125, RZ, RZ, R66 ;  /* 0x000000ffff7d7224 */ /* 0x000fe400078e0042 */
[----:B------:R-:W-:Y:S01]  /*ecd0*/  IMAD.MOV.U32 R29, RZ, RZ, R2 ;  /* 0x000000ffff1d7224 */ /* 0x000fe200078e0002 */
[C---:B------:R-:W-:Y:S01]  /*ece0*/  PRMT R2, R22.reuse, 0x7773, RZ ;  /* 0x0000777316027816 */ /* 0x040fe200000000ff */
[----:B------:R-:W-:Y:S01]  /*ecf0*/  IMAD.MOV.U32 R28, RZ, RZ, R0 ;  /* 0x000000ffff1c7224 */ /* 0x000fe200078e0000 */
[----:B------:R-:W-:Y:S01]  /*ed00*/  PRMT R0, R22, 0x7772, RZ ;  /* 0x0000777216007816 */ /* 0x000fe200000000ff */
[----:B------:R-:W-:Y:S01]  /*ed10*/  IMAD.MOV.U32 R131, RZ, RZ, R76 ;  /* 0x000000ffff837224 */ /* 0x000fe200078e004c */
[----:B------:R-:W-:Y:S01]  /*ed20*/  MOV R127, R39 ;  /* 0x00000027007f7202 */ /* 0x000fe20000000f00 */
[----:B------:R-:W-:Y:S01]  /*ed30*/  IMAD.MOV.U32 R130, RZ, RZ, R77 ;  /* 0x000000ffff827224 */ /* 0x000fe200078e004d */
[----:B-1----:R-:W-:Y:S01]  /*ed40*/  HMMA.16816.F32.BF16 R72, R4, R12, R176 ;  /* 0x0000000c0448723c */ /* 0x002fe200000418b0 */
[----:B------:R-:W-:Y:S01]  /*ed50*/  IMAD.MOV.U32 R129, RZ, RZ, R78 ;  /* 0x000000ffff817224 */ /* 0x000fe200078e004e */
[----:B------:R-:W-:-:S06]  /*ed60*/  MOV R128, R79 ;  /* 0x0000004f00807202 */ /* 0x000fcc0000000f00 */
[C---:B------:R-:W-:Y:S01]  /*ed70*/  HMMA.16816.F32.BF16 R64, R4.reuse, R14, R184 ;  /* 0x0000000e0440723c */ /* 0x040fe200000418b8 */
[----:B------:R-:W1:Y:S07]  /*ed80*/  LDSM.16.MT88.4 R12, [R23+0x11000] ;  /* 0x01100000170c783b */ /* 0x000e6e0000004200 */
[C---:B------:R-:W-:Y:S08]  /*ed90*/  HMMA.16816.F32.BF16 R88, R4.reuse, R16, R160 ;  /* 0x000000100458723c */ /* 0x040ff000000418a0 */
[C---:B------:R-:W-:Y:S01]  /*eda0*/  HMMA.16816.F32.BF16 R76, R4.reuse, R18, R164 ;  /* 0x00000012044c723c */ /* 0x040fe200000418a4 */
[----:B------:R-:W-:Y:S01]  /*edb0*/  IMAD.MOV.U32 R30, RZ, RZ, R3 ;  /* 0x000000ffff1e7224 */ /* 0x000fe200078e0003 */
[----:B------:R-:W1:Y:S06]  /*edc0*/  LDSM.16.MT88.4 R16, [R112+0x11000] ;  /* 0x011000007010783b */ /* 0x000e6c0000004200 */
[C---:B---3--:R-:W-:Y:S08]  /*edd0*/  HMMA.16816.F32.BF16 R36, R4.reuse, R8, R192 ;  /* 0x000000080424723c */ /* 0x048ff000000418c0 */
[----:B------:R-:W-:Y:S01]  /*ede0*/  HMMA.16816.F32.BF16 R108, R4, R10, R180 ;  /* 0x0000000a046c723c */ /* 0x000fe200000418b4 */
[----:B------:R-:W-:Y:S01]  /*edf0*/  PRMT R7, R0, 0x5410, R2 ;  /* 0x0000541000077816 */ /* 0x000fe20000000002 */
[----:B------:R-:W-:Y:S01]  /*ee00*/  IMAD.MOV.U32 R4, RZ, RZ, R22 ;  /* 0x000000ffff047224 */ /* 0x000fe200078e0016 */
[C---:B------:R-:W-:Y:S01]  /*ee10*/  LOP3.LUT R0, R24.reuse, 0xffff, RZ, 0xc0, !PT ;  /* 0x0000ffff18007812 */ /* 0x040fe200078ec0ff */
[----:B------:R-:W3:Y:S01]  /*ee20*/  LDSM.16.MT88.4 R8, [R21+0x1000] ;  /* 0x001000001508783b */ /* 0x000ee20000004200 */
[----:B------:R-:W-:-:S02]  /*ee30*/  LOP3.LUT R2, R24, 0xff, RZ, 0xc0, !PT ;  /* 0x000000ff18027812 */ /* 0x000fc400078ec0ff */
[----:B------:R-:W-:-:S04]  /*ee40*/  SHF.R.U32.HI R0, RZ, 0x8, R0 ;  /* 0x00000008ff007819 */ /* 0x000fc80000011600 */
[--C-:B------:R-:W-:Y:S02]  /*ee50*/  PRMT R3, R2, 0x5410, R0.reuse ;  /* 0x0000541002037816 */ /* 0x100fe40000000000 */
[----:B------:R-:W-:Y:S02]  /*ee60*/  PRMT R0, R24, 0x7632, R0 ;  /* 0x0000763218007816 */ /* 0x000fe40000000000 */
[----:B------:R-:W-:Y:S02]  /*ee70*/  SHF.R.U32.HI R5, RZ, 0x18, R24 ;  /* 0x00000018ff057819 */ /* 0x000fe40000011618 */
[----:B------:R-:W-:Y:S02]  /*ee80*/  LOP3.LUT R2, R0, 0xff, RZ, 0xc0, !PT ;  /* 0x000000ff00027812 */ /* 0x000fe400078ec0ff */
[----:B------:R-:W-:Y:S02]  /*ee90*/  PRMT R6, R22, 0x7771, RZ ;  /* 0x0000777116067816 */ /* 0x000fe400000000ff */
[----:B------:R-:W-:-:S02]  /*eea0*/  LOP3.LUT R4, R4, 0xff, RZ, 0xc0, !PT ;  /* 0x000000ff04047812 */ /* 0x000fc400078ec0ff */
[--C-:B------:R-:W-:Y:S02]  /*eeb0*/  HSET2.LE.AND R0, R3, R20.reuse, PT ;  /* 0x0000001403007233 */ /* 0x100fe40003803000 */
[----:B------:R-:W-:Y:S02]  /*eec0*/  PRMT R2, R2, 0x5410, R5 ;  /* 0x0000541002027816 */ /* 0x000fe40000000005 */
[----:B------:R-:W-:Y:S02]  /*eed0*/  PRMT R6, R4, 0x5410, R6 ;  /* 0x0000541004067816 */ /* 0x000fe40000000006 */
[----:B------:R-:W-:Y:S02]  /*eee0*/  LOP3.LUT R3, R7, 0xff00ff, RZ, 0xc0, !PT ;  /* 0x00ff00ff07037812 */ /* 0x000fe400078ec0ff */
[----:B------:R-:W-:Y:S01]  /*eef0*/  LOP3.LUT R4, R114, R0, RZ, 0xc0, !PT ;  /* 0x0000000072047212 */ /* 0x000fe200078ec0ff */
[----:B------:R-:W-:Y:S01]  /*ef00*/  IMAD.MOV.U32 R134, RZ, RZ, R27 ;  /* 0x000000ffff867224 */ /* 0x000fe200078e001b */
[----:B------:R-:W-:-:S02]  /*ef10*/  HSET2.LE.AND R0, R2, R20, PT ;  /* 0x0000001402007233 */ /* 0x000fc40003803000 */
[--C-:B------:R-:W-:Y:S02]  /*ef20*/  HSET2.LE.AND R2, R6, R20.reuse, PT ;  /* 0x0000001406027233 */ /* 0x100fe40003803000 */
[----:B------:R-:W-:Y:S02]  /*ef30*/  HSET2.LE.AND R3, R3, R20, PT ;  /* 0x0000001403037233 */ /* 0x000fe40003803000 */
[----:B------:R-:W-:Y:S02]  /*ef40*/  LOP3.LUT R5, R134, R0, RZ, 0xc0, !PT ;  /* 0x0000000086057212 */ /* 0x000fe400078ec0ff */
[----:B------:R-:W-:Y:S02]  /*ef50*/  LOP3.LUT R6, R115, R2, RZ, 0xc0, !PT ;  /* 0x0000000273067212 */ /* 0x000fe400078ec0ff */
[----:B------:R-:W-:-:S07]  /*ef60*/  LOP3.LUT R7, R113, R3, RZ, 0xc0, !PT ;  /* 0x0000000371077212 */ /* 0x000fce00078ec0ff */
[C---:B-1----:R-:W-:Y:S08]  /*ef70*/  HMMA.16816.F32.BF16 R220, R4.reuse, R12, R220 ;  /* 0x0000000c04dc723c */ /* 0x042ff000000418dc */
[----:B------:R-:W-:Y:S01]  /*ef80*/  HMMA.16816.F32.BF16 R216, R4, R14, R216 ;  /* 0x0000000e04d8723c */ /* 0x000fe200000418d8 */
[----:B------:R-:W1:Y:S01]  /*ef90*/  LDSM.16.MT88.4 R12, [R23+0x13000] ;  /* 0x01300000170c783b */ /* 0x000e620000004200 */
[----:B------:R-:W-:-:S05]  /*efa0*/  IMAD.MOV.U32 R135, RZ, RZ, R26 ;  /* 0x000000ffff877224 */ /* 0x000fca00078e001a */
[----:B------:R-:W-:Y:S01]  /*efb0*/  MOV R146, R135 ;  /* 0x0000008700927202 */ /* 0x000fe20000000f00 */
[C---:B------:R-:W-:Y:S08]  /*efc0*/  HMMA.16816.F32.BF16 R164, R4.reuse, R16, R228 ;  /* 0x0000001004a4723c */ /* 0x040ff000000418e4 */
[C---:B------:R-:W-:Y:S01]  /*efd0*/  HMMA.16816.F32.BF16 R132, R4.reuse, R18, R224 ;  /* 0x000000120484723c */ /* 0x040fe200000418e0 */
[----:B------:R-:W4:Y:S07]  /*efe0*/  LDSM.16.MT88.4 R16, [R112+0x13000] ;  /* 0x013000007010783b */ /* 0x000f2e0000004200 */
[C---:B---3--:R-:W-:Y:S08]  /*eff0*/  HMMA.16816.F32.BF16 R196, R4.reuse, R8, R196 ;  /* 0x0000000804c4723c */ /* 0x048ff000000418c4 */
[C---:B------:R-:W-:Y:S01]  /*f000*/  HMMA.16816.F32.BF16 R192, R4.reuse, R10, R172 ;  /* 0x0000000a04c0723c */ /* 0x040fe200000418ac */
[----:B------:R-:W3:Y:S07]  /*f010*/  LDSM.16.MT88.4 R8, [R21+0x3000] ;  /* 0x003000001508783b */ /* 0x000eee0000004200 */
[C---:B-1----:R-:W-:Y:S08]  /*f020*/  HMMA.16816.F32.BF16 R148, R4.reuse, R12, R148 ;  /* 0x0000000c0494723c */ /* 0x042ff00000041894 */
[----:B------:R-:W-:Y:S01]  /*f030*/  HMMA.16816.F32.BF16 R136, R4, R14, R136 ;  /* 0x0000000e0488723c */ /* 0x000fe20000041888 */
[----:B------:R-:W1:Y:S01]  /*f040*/  LDSM.16.MT88.4 R12, [R23+0x15000] ;  /* 0x01500000170c783b */ /* 0x000e620000004200 */
[----:B------:R-:W-:-:S02]  /*f050*/  IMAD.MOV.U32 R179, RZ, RZ, R29 ;  /* 0x000000ffffb37224 */ /* 0x000fc400078e001d */
[----:B------:R-:W-:Y:S01]  /*f060*/  IMAD.MOV.U32 R178, RZ, RZ, R28 ;  /* 0x000000ffffb27224 */ /* 0x000fe200078e001c */
[----:B------:R-:W-:Y:S01]  /*f070*/  MOV R160, R127 ;  /* 0x0000007f00a07202 */ /* 0x000fe20000000f00 */
[----:B------:R-:W-:Y:S01]  /*f080*/  IMAD.MOV.U32 R145, RZ, RZ, R128 ;  /* 0x000000ffff917224 */ /* 0x000fe200078e0080 */
[----:B------:R-:W-:Y:S01]  /*f090*/  MOV R123, R25 ;  /* 0x00000019007b7202 */ /* 0x000fe20000000f00 */
[----:B------:R-:W-:Y:S01]  /*f0a0*/  IMAD.MOV.U32 R128, RZ, RZ, R124 ;  /* 0x000000ffff807224 */ /* 0x000fe200078e007c */
[----:B------:R-:W2:Y:S01]  /*f0b0*/  LDSM.16.MT88.4 R24, [R34+0x1000] ;  /* 0x001000002218783b */ /* 0x000ea20000004200 */
[----:B------:R-:W-:Y:S02]  /*f0c0*/  IMAD.MOV.U32 R162, RZ, RZ, R125 ;  /* 0x000000ffffa27224 */ /* 0x000fe400078e007d */
[----:B------:R-:W-:Y:S02]  /*f0d0*/  IMAD.MOV.U32 R161, RZ, RZ, R126 ;  /* 0x000000ffffa17224 */ /* 0x000fe400078e007e */
[----:B----4-:R-:W-:Y:S01]  /*f0e0*/  HMMA.16816.F32.BF16 R124, R4, R18, R156 ;  /* 0x00000012047c723c */ /* 0x010fe2000004189c */
[----:B------:R-:W-:Y:S01]  /*f0f0*/  IMAD.MOV.U32 R159, RZ, RZ, R178 ;  /* 0x000000ffff9f7224 */ /* 0x000fe200078e00b2 */
[----:B------:R-:W-:-:S06]  /*f100*/  MOV R158, R179 ;  /* 0x000000b3009e7202 */ /* 0x000fcc0000000f00 */
[C---:B---3--:R-:W-:Y:S08]  /*f110*/  HMMA.16816.F32.BF16 R180, R4.reuse, R8, R116 ;  /* 0x0000000804b4723c */ /* 0x048ff00000041874 */
[C---:B------:R-:W-:Y:S01]  /*f120*/  HMMA.16816.F32.BF16 R176, R4.reuse, R10, R104 ;  /* 0x0000000a04b0723c */ /* 0x040fe20000041868 */
[----:B------:R-:W3:Y:S07]  /*f130*/  LDSM.16.MT88.4 R8, [R21+0x5000] ;  /* 0x005000001508783b */ /* 0x000eee0000004200 */
[C---:B-1----:R-:W-:Y:S08]  /*f140*/  HMMA.16816.F32.BF16 R60, R4.reuse, R12, R60 ;  /* 0x0000000c043c723c */ /* 0x042ff0000004183c */
[----:B------:R-:W-:Y:S01]  /*f150*/  HMMA.16816.F32.BF16 R56, R4, R14, R56 ;  /* 0x0000000e0438723c */ /* 0x000fe20000041838 */
[----:B------:R-:W1:Y:S01]  /*f160*/  LDSM.16.MT88.4 R12, [R23+0x17000] ;  /* 0x01700000170c783b */ /* 0x000e620000004200 */
[----:B------:R-:W-:Y:S01]  /*f170*/  MOV R141, R251 ;  /* 0x000000fb008d7202 */ /* 0x000fe20000000f00 */
[----:B------:R-:W-:Y:S01]  /*f180*/  IMAD.MOV.U32 R143, RZ, RZ, R242 ;  /* 0x000000ffff8f7224 */ /* 0x000fe200078e00f2 */
[----:B------:R-:W-:Y:S01]  /*f190*/  MOV R142, R243 ;  /* 0x000000f3008e7202 */ /* 0x000fe20000000f00 */
        /* <DEDUP_REMOVED lines=8> */
[----:B--2---:R-:W-:Y:S01]  /*f220*/  HMMA.16816.F32.BF16 R240, R4, R24, R152 ;  /* 0x0000001804f0723c */ /* 0x004fe20000041898 */
[----:B------:R-:W-:Y:S02]  /*f230*/  IMAD.MOV.U32 R129, RZ, RZ, R121 ;  /* 0x000000ffff817224 */ /* 0x000fe400078e0079 */
[----:B------:R-:W-:-:S02]  /*f240*/  IMAD.MOV.U32 R130, RZ, RZ, R122 ;  /* 0x000000ffff827224 */ /* 0x000fc400078e007a */
[----:B------:R-:W-:Y:S02]  /*f250*/  IMAD.MOV.U32 R155, RZ, RZ, R31 ;  /* 0x000000ffff9b7224 */ /* 0x000fe400078e001f */
[----:B------:R-:W-:Y:S01]  /*f260*/  IMAD.MOV.U32 R157, RZ, RZ, R140 ;  /* 0x000000ffff9d7224 */ /* 0x000fe200078e008c */
[C---:B------:R-:W-:Y:S01]  /*f270*/  HMMA.16816.F32.BF16 R120, R4.reuse, R16, R168 ;  /* 0x000000100478723c */ /* 0x040fe200000418a8 */
[----:B------:R-:W-:Y:S01]  /*f280*/  IMAD.MOV.U32 R156, RZ, RZ, R141 ;  /* 0x000000ffff9c7224 */ /* 0x000fe200078e008d */
[----:B------:R-:W2:Y:S01]  /*f290*/  LDSM.16.MT88.4 R28, [R34+0x3000] ;  /* 0x00300000221c783b */ /* 0x000ea20000004200 */
[----:B------:R-:W-:Y:S02]  /*f2a0*/  IMAD.MOV.U32 R107, RZ, RZ, R142 ;  /* 0x000000ffff6b7224 */ /* 0x000fe400078e008e */
[----:B------:R-:W-:Y:S01]  /*f2b0*/  IMAD.MOV.U32 R153, RZ, RZ, R244 ;  /* 0x000000ffff997224 */ /* 0x000fe200078e00f4 */
[----:B------:R-:W-:Y:S01]  /*f2c0*/  MOV R163, R131 ;  /* 0x0000008300a37202 */ /* 0x000fe20000000f00 */
[----:B------:R-:W-:Y:S01]  /*f2d0*/  IMAD.MOV.U32 R152, RZ, RZ, R246 ;  /* 0x000000ffff987224 */ /* 0x000fe200078e00f6 */
[C---:B---3--:R-:W-:Y:S01]  /*f2e0*/  HMMA.16816.F32.BF16 R168, R4.reuse, R8, R52 ;  /* 0x0000000804a8723c */ /* 0x048fe20000041834 */
[----:B------:R-:W-:Y:S01]  /*f2f0*/  IMAD.MOV.U32 R154, RZ, RZ, R248 ;  /* 0x000000ffff9a7224 */ /* 0x000fe200078e00f8 */
[C---:B------:R-:W-:Y:S01]  /*f300*/  PRMT R2, R32.reuse, 0x7773, RZ ;  /* 0x0000777320027816 */ /* 0x040fe200000000ff */
[----:B------:R-:W-:Y:S01]  /*f310*/  IMAD.MOV.U32 R3, RZ, RZ, R32 ;  /* 0x000000ffff037224 */ /* 0x000fe200078e0020 */
[----:B------:R-:W-:Y:S01]  /*f320*/  PRMT R0, R32, 0x7772, RZ ;  /* 0x0000777220007816 */ /* 0x000fe200000000ff */
[----:B------:R-:W3:Y:S03]  /*f330*/  LDL.LU R131, [R1+0xa8] ;  /* 0x0000a80001837983 */ /* 0x000ee60000300800 */
[C---:B------:R-:W-:Y:S01]  /*f340*/  HMMA.16816.F32.BF16 R140, R4.reuse, R10, R48 ;  /* 0x0000000a048c723c */ /* 0x040fe20000041830 */
[----:B------:R-:W4:Y:S04]  /*f350*/  LDSM.16.MT88.4 R8, [R21+0x7000] ;  /* 0x007000001508783b */ /* 0x000f280000004200 */
[----:B------:R-:W4:Y:S03]  /*f360*/  LDSM.16.MT88.4 R16, [R112+0x15000] ;  /* 0x015000007010783b */ /* 0x000f260000004200 */
[C---:B-1----:R-:W-:Y:S01]  /*f370*/  HMMA.16816.F32.BF16 R52, R4.reuse, R14, R76 ;  /* 0x0000000e0434723c */ /* 0x042fe2000004184c */
[----:B------:R1:W-:Y:S07]  /*f380*/  MUFU.EX2 R14, R106 ;  /* 0x0000006a000e7308 */ /* 0x0003ee0000000800 */
[----:B--2---:R-:W-:Y:S01]  /*f390*/  HMMA.16816.F32.BF16 R224, R4, R30, R96 ;  /* 0x0000001e04e0723c */ /* 0x004fe20000041860 */
[----:B-1----:R-:W-:Y:S01]  /*f3a0*/  IMAD.MOV.U32 R106, RZ, RZ, R107 ;  /* 0x000000ffff6a7224 */ /* 0x002fe200078e006b */
[----:B------:R-:W-:Y:S01]  /*f3b0*/  MOV R22, R245 ;  /* 0x000000f500167202 */ /* 0x000fe20000000f00 */
[----:B------:R-:W-:Y:S01]  /*f3c0*/  IMAD.MOV.U32 R107, RZ, RZ, R156 ;  /* 0x000000ffff6b7224 */ /* 0x000fe200078e009c */
[----:B------:R-:W-:Y:S01]  /*f3d0*/  MOV R156, R157 ;  /* 0x0000009d009c7202 */ /* 0x000fe20000000f00 */
[----:B------:R-:W-:Y:S01]  /*f3e0*/  IMAD.MOV.U32 R157, RZ, RZ, R158 ;  /* 0x000000ffff9d7224 */ /* 0x000fe200078e009e */
[----:B------:R-:W-:Y:S01]  /*f3f0*/  LDSM.16.MT88.4 R48, [R23+0x13800] ;  /* 0x013800001730783b */ /* 0x000fe20000004200 */
[----:B------:R-:W-:-:S02]  /*f400*/  IMAD.MOV.U32 R158, RZ, RZ, R159 ;  /* 0x000000ffff9e7224 */ /* 0x000fc400078e009f */
[----:B------:R-:W-:Y:S01]  /*f410*/  IMAD.MOV.U32 R159, RZ, RZ, R152 ;  /* 0x000000ffff9f7224 */ /* 0x000fe200078e0098 */
[----:B------:R-:W-:Y:S01]  /*f420*/  MOV R152, R153 ;  /* 0x0000009900987202 */ /* 0x000fe20000000f00 */
[----:B------:R-:W-:Y:S02]  /*f430*/  IMAD.MOV.U32 R153, RZ, RZ, R154 ;  /* 0x000000ffff997224 */ /* 0x000fe400078e009a */
[----:B------:R-:W-:Y:S02]  /*f440*/  IMAD.MOV.U32 R154, RZ, RZ, R155 ;  /* 0x000000ffff9a7224 */ /* 0x000fe400078e009b */
[----:B------:R-:W-:Y:S01]  /*f450*/  IMAD.MOV.U32 R155, RZ, RZ, R113 ;  /* 0x000000ffff9b7224 */ /* 0x000fe200078e0071 */
[----:B------:R-:W-:Y:S01]  /*f460*/  MOV R113, R115 ;  /* 0x0000007300717202 */ /* 0x000fe20000000f00 */
[----:B------:R-:W-:Y:S02]  /*f470*/  IMAD.MOV.U32 R115, RZ, RZ, R114 ;  /* 0x000000ffff737224 */ /* 0x000fe400078e0072 */
[----:B------:R-:W-:-:S02]  /*f480*/  IMAD.MOV.U32 R114, RZ, RZ, R160 ;  /* 0x000000ffff727224 */ /* 0x000fc400078e00a0 */
[----:B------:R-:W-:Y:S01]  /*f490*/  IMAD.MOV.U32 R160, RZ, RZ, R161 ;  /* 0x000000ffffa07224 */ /* 0x000fe200078e00a1 */
[----:B------:R-:W-:Y:S01]  /*f4a0*/  MOV R161, R162 ;  /* 0x000000a200a17202 */ /* 0x000fe20000000f00 */
[----:B------:R-:W-:Y:S02]  /*f4b0*/  IMAD.MOV.U32 R162, RZ, RZ, R163 ;  /* 0x000000ffffa27224 */ /* 0x000fe400078e00a3 */
[----:B------:R-:W-:Y:S01]  /*f4c0*/  IMAD.MOV.U32 R163, RZ, RZ, R144 ;  /* 0x000000ffffa37224 */ /* 0x000fe200078e0090 */
[----:B----4-:R-:W-:Y:S01]  /*f4d0*/  HMMA.16816.F32.BF16 R96, R4, R10, R64 ;  /* 0x0000000a0460723c */ /* 0x010fe20000041840 */
[----:B------:R-:W-:Y:S01]  /*f4e0*/  IMAD.MOV.U32 R144, RZ, RZ, R145 ;  /* 0x000000ffff907224 */ /* 0x000fe200078e0091 */
[----:B------:R-:W-:Y:S01]  /*f4f0*/  MOV R145, R146 ;  /* 0x0000009200917202 */ /* 0x000fe20000000f00 */
[----:B------:R-:W-:Y:S01]  /*f500*/  IMAD.MOV.U32 R146, RZ, RZ, R200 ;  /* 0x000000ffff927224 */ /* 0x000fe200078e00c8 */
[----:B------:R-:W-:Y:S01]  /*f510*/  PRMT R11, R0, 0x5410, R2 ;  /* 0x00005410000b7816 */ /* 0x000fe20000000002 */
[----:B------:R-:W2:Y:S01]  /*f520*/  LDL.LU R200, [R1+0x124] ;  /* 0x0001240001c87983 */ /* 0x000ea20000300800 */
[----:B------:R-:W-:-:S03]  /*f530*/  LOP3.LUT R0, R3, 0xff, RZ, 0xc0, !PT ;  /* 0x000000ff03007812 */ /* 0x000fc600078ec0ff */
[----:B------:R1:W4:Y:S01]  /*f540*/  LDL.LU.S16 R3, [R1+0xd8] ;  /* 0x0000d80001037983 */ /* 0x0003220000300600 */
[----:B------:R-:W-:Y:S02]  /*f550*/  IMAD.MOV.U32 R248, RZ, RZ, R247 ;  /* 0x000000fffff87224 */ /* 0x000fe400078e00f7 */
[C---:B------:R-:W-:Y:S01]  /*f560*/  HMMA.16816.F32.BF16 R244, R4.reuse, R26, R188 ;  /* 0x0000001a04f4723c */ /* 0x040fe200000418bc */
[----:B------:R-:W1:Y:S07]  /*f570*/  LDSM.16.MT88.4 R24, [R34+0x5000] ;  /* 0x005000002218783b */ /* 0x000e6e0000004200 */
[C---:B------:R-:W-:Y:S01]  /*f580*/  HMMA.16816.F32.BF16 R228, R4.reuse, R28, R44 ;  /* 0x0000001c04e4723c */ /* 0x040fe2000004182c */
[----:B------:R-:W-:Y:S07]  /*f590*/  LDSM.16.MT88.4 R28, [R34+0x7000] ;  /* 0x00700000221c783b */ /* 0x000fee0000004200 */
[C---:B------:R-:W-:Y:S08]  /*f5a0*/  HMMA.16816.F32.BF16 R92, R4.reuse, R16, R92 ;  /* 0x00000010045c723c */ /* 0x040ff0000004185c */
[----:B------:R-:W-:Y:S01]  /*f5b0*/  HMMA.16816.F32.BF16 R44, R4, R18, R68 ;  /* 0x00000012042c723c */ /* 0x000fe20000041844 */
[----:B------:R-:W1:Y:S01]  /*f5c0*/  LDSM.16.MT88.4 R16, [R112+0x17000] ;  /* 0x017000007010783b */ /* 0x000e620000004200 */
[----:B------:R-:W-:-:S06]  /*f5d0*/  LOP3.LUT R2, R33, 0xffff, RZ, 0xc0, !PT ;  /* 0x0000ffff21027812 */ /* 0x000fcc00078ec0ff */
[C---:B------:R-:W-:Y:S01]  /*f5e0*/  HMMA.16816.F32.BF16 R116, R4.reuse, R8, R72 ;  /* 0x000000080474723c */ /* 0x040fe20000041848 */
[----:B------:R-:W-:Y:S01]  /*f5f0*/  PRMT R8, R32, 0x7771, RZ ;  /* 0x0000777120087816 */ /* 0x000fe200000000ff */
[----:B------:R-:W-:Y:S01]  /*f600*/  IMAD.MOV.U32 R105, RZ, RZ, R156 ;  /* 0x000000ffff697224 */ /* 0x000fe200078e009c */
[----:B------:R-:W-:Y:S01]  /*f610*/  MOV R156, R157 ;  /* 0x0000009d009c7202 */ /* 0x000fe20000000f00 */
[----:B------:R-:W-:Y:S01]  /*f620*/  LDSM.16.MT88.4 R72, [R112+0x15800] ;  /* 0x015800007048783b */ /* 0x000fe20000004200 */
[----:B------:R-:W-:Y:S02]  /*f630*/  PRMT R8, R0, 0x5410, R8 ;  /* 0x0000541000087816 */ /* 0x000fe40000000008 */
[----:B------:R-:W-:Y:S01]  /*f640*/  SHF.R.U32.HI R0, RZ, 0x8, R2 ;  /* 0x00000008ff007819 */ /* 0x000fe20000011602 */
[----:B-1----:R-:W-:Y:S01]  /*f650*/  HMMA.16816.F32.BF16 R184, R4, R26, R84 ;  /* 0x0000001a04b8723c */ /* 0x002fe20000041854 */
[----:B------:R-:W-:Y:S01]  /*f660*/  LOP3.LUT R2, R33, 0xff, RZ, 0xc0, !PT ;  /* 0x000000ff21027812 */ /* 0x000fe200078ec0ff */
[----:B------:R1:W1:Y:S01]  /*f670*/  MUFU.EX2 R26, R106 ;  /* 0x0000006a001a7308 */ /* 0x0002620000000800 */
[----:B------:R-:W-:-:S02]  /*f680*/  IMAD.MOV.U32 R157, RZ, RZ, R158 ;  /* 0x000000ffff9d7224 */ /* 0x000fc400078e009e */
[----:B------:R-:W-:Y:S01]  /*f690*/  IMAD.MOV.U32 R158, RZ, RZ, R152 ;  /* 0x000000ffff9e7224 */ /* 0x000fe200078e0098 */
[----:B------:R-:W-:Y:S01]  /*f6a0*/  MOV R152, R153 ;  /* 0x0000009900987202 */ /* 0x000fe20000000f00 */
[----:B------:R-:W-:Y:S01]  /*f6b0*/  IMAD.MOV.U32 R153, RZ, RZ, R154 ;  /* 0x000000ffff997224 */ /* 0x000fe200078e009a */
[--C-:B------:R-:W-:Y:S01]  /*f6c0*/  PRMT R10, R2, 0x5410, R0.reuse ;  /* 0x00005410020a7816 */ /* 0x100fe20000000000 */
[----:B------:R-:W-:Y:S01]  /*f6d0*/  IMAD.MOV.U32 R154, RZ, RZ, R113 ;  /* 0x000000ffff9a7224 */ /* 0x000fe200078e0071 */
[----:B------:R-:W-:Y:S02]  /*f6e0*/  PRMT R0, R33, 0x7632, R0 ;  /* 0x0000763221007816 */ /* 0x000fe40000000000 */
[----:B------:R-:W-:Y:S01]  /*f6f0*/  MOV R113, R114 ;  /* 0x0000007200717202 */ /* 0x000fe20000000f00 */
[----:B-1----:R-:W-:Y:S02]  /*f700*/  IMAD.MOV.U32 R106, RZ, RZ, R107 ;  /* 0x000000ffff6a7224 */ /* 0x002fe400078e006b */
[----:B------:R-:W-:-:S02]  /*f710*/  IMAD.MOV.U32 R107, RZ, RZ, R159 ;  /* 0x000000ffff6b7224 */ /* 0x000fc400078e009f */
[----:B------:R-:W-:Y:S02]  /*f720*/  IMAD.MOV.U32 R159, RZ, RZ, R155 ;  /* 0x000000ffff9f7224 */ /* 0x000fe400078e009b */
[----:B------:R-:W-:Y:S02]  /*f730*/  IMAD.MOV.U32 R155, RZ, RZ, R160 ;  /* 0x000000ffff9b7224 */ /* 0x000fe400078e00a0 */
[----:B------:R-:W-:Y:S01]  /*f740*/  IMAD.MOV.U32 R114, RZ, RZ, R161 ;  /* 0x000000ffff727224 */ /* 0x000fe200078e00a1 */
[----:B------:R-:W-:Y:S01]  /*f750*/  MOV R161, R163 ;  /* 0x000000a300a17202 */ /* 0x000fe20000000f00 */
[----:B------:R-:W-:Y:S01]  /*f760*/  IMAD.MOV.U32 R160, RZ, RZ, R162 ;  /* 0x000000ffffa07224 */ /* 0x000fe200078e00a2 */
[----:B------:R-:W-:Y:S01]  /*f770*/  SHF.R.U32.HI R2, RZ, 0x18, R33 ;  /* 0x00000018ff027819 */ /* 0x000fe20000011621 */
[----:B------:R-:W-:Y:S01]  /*f780*/  IMAD.MOV.U32 R162, RZ, RZ, R249 ;  /* 0x000000ffffa27224 */ /* 0x000fe200078e00f9 */
[----:B------:R-:W-:Y:S01]  /*f790*/  LOP3.LUT R0, R0, 0xff, RZ, 0xc0, !PT ;  /* 0x000000ff00007812 */ /* 0x000fe200078ec0ff */
[----:B------:R-:W-:Y:S01]  /*f7a0*/  IMAD.MOV.U32 R249, RZ, RZ, R207 ;  /* 0x000000fffff97224 */ /* 0x000fe200078e00cf */
[----:B------:R-:W-:Y:S01]  /*f7b0*/  MOV R70, R107 ;  /* 0x0000006b00467202 */ /* 0x000fe20000000f00 */
[----:B------:R-:W-:-:S02]  /*f7c0*/  IMAD.MOV.U32 R71, RZ, RZ, R158 ;  /* 0x000000ffff477224 */ /* 0x000fc400078e009e */
[----:B------:R-:W-:Y:S01]  /*f7d0*/  IMAD.MOV.U32 R104, RZ, RZ, R159 ;  /* 0x000000ffff687224 */ /* 0x000fe200078e009f */
[C---:B------:R-:W-:Y:S01]  /*f7e0*/  HMMA.16816.F32.BF16 R188, R4.reuse, R24, R40 ;  /* 0x0000001804bc723c */ /* 0x040fe20000041828 */
[----:B------:R-:W-:Y:S01]  /*f7f0*/  PRMT R9, R0, 0x5410, R2 ;  /* 0x0000541000097816 */ /* 0x000fe20000000002 */
[----:B------:R1:W-:Y:S01]  /*f800*/  MUFU.EX2 R24, R70 ;  /* 0x0000004600187308 */ /* 0x0003e20000000800 */
[----:B------:R-:W-:Y:S01]  /*f810*/  F2FP.BF16.F32.PACK_AB R0, R26, R14 ;  /* 0x0000000e1a00723e */ /* 0x000fe200000010ff */
[----:B------:R-:W-:Y:S01]  /*f820*/  IMAD.MOV.U32 R107, RZ, RZ, R249 ;  /* 0x000000ffff6b7224 */ /* 0x000fe200078e00f9 */
[----:B------:R-:W-:Y:S01]  /*f830*/  LDSM.16.MT88.4 R40, [R112+0x13800] ;  /* 0x013800007028783b */ /* 0x000fe20000004200 */
[----:B------:R-:W-:Y:S02]  /*f840*/  IMAD.MOV.U32 R163, RZ, RZ, R203 ;  /* 0x000000ffffa37224 */ /* 0x000fe400078e00cb */
[C---:B------:R-:W-:Y:S01]  /*f850*/  HMMA.16816.F32.BF16 R88, R4.reuse, R12, R88 ;  /* 0x0000000c0458723c */ /* 0x040fe20000041858 */
[----:B------:R-:W3:Y:S01]  /*f860*/  LDL.LU R203, [R1+0x120] ;  /* 0x0001200001cb7983 */ /* 0x000ee20000300800 */
[C---:B------:R-:W-:Y:S01]  /*f870*/  PRMT R13, R0.reuse, 0x7610, R13 ;  /* 0x00007610000d7816 */ /* 0x040fe2000000000d */
[----:B------:R1:W3:Y:S01]  /*f880*/  MUFU.EX2 R25, R215 ;  /* 0x000000d700197308 */ /* 0x0002e20000000800 */
[----:B------:R-:W-:Y:S01]  /*f890*/  PRMT R12, R0, 0x7632, R12 ;  /* 0x00007632000c7816 */ /* 0x000fe2000000000c */
[----:B------:R-:W3:Y:S01]  /*f8a0*/  LDL.LU R207, [R1+0x11c] ;  /* 0x00011c0001cf7983 */ /* 0x000ee20000300800 */
[----:B-1----:R-:W-:Y:S01]  /*f8b0*/  IMAD.MOV.U32 R70, RZ, RZ, R71 ;  /* 0x000000ffff467224 */ /* 0x002fe200078e0047 */
[----:B------:R-:W-:Y:S01]  /*f8c0*/  MOV R71, R104 ;  /* 0x0000006800477202 */ /* 0x000fe20000000f00 */
[----:B------:R-:W-:Y:S01]  /*f8d0*/  IMAD.MOV.U32 R249, RZ, RZ, R213 ;  /* 0x000000fffff97224 */ /* 0x000fe200078e00d5 */
[C---:B------:R-:W-:Y:S01]  /*f8e0*/  HMMA.16816.F32.BF16 R100, R4.reuse, R16, R100 ;  /* 0x000000100464723c */ /* 0x040fe20000041864 */
[----:B------:R1:W5:Y:S07]  /*f8f0*/  LDL.LU R215, [R1+0x118] ;  /* 0x0001180001d77983 */ /* 0x00036e0000300800 */
[C---:B------:R-:W-:Y:S01]  /*f900*/  HMMA.16816.F32.BF16 R172, R4.reuse, R28, R36 ;  /* 0x0000001c04ac723c */ /* 0x040fe20000041824 */
[----:B------:R1:W5:Y:S07]  /*f910*/  LDL.LU R213, [R1+0x114] ;  /* 0x0001140001d57983 */ /* 0x00036e0000300800 */
[----:B------:R-:W-:Y:S01]  /*f920*/  HMMA.16816.F32.BF16 R16, R4, R18, R80 ;  /* 0x000000120410723c */ /* 0x000fe20000041850 */
[----:B----4-:R-:W-:-:S02]  /*f930*/  @!P6 HFMA2.BF16_V2 R3, -RZ.H0_H0, RZ.H0_H0, -R208.H0_H0 ;  /* 0x200000ffff03e231 */ /* 0x010fc400003409d0 */
[----:B--2---:R-:W-:-:S05]  /*f940*/  FADD.FTZ R2, R200, R212 ;  /* 0x000000d4c8027221 */ /* 0x004fca0000010000 */
[----:B------:R-:W-:Y:S01]  /*f950*/  HMMA.16816.F32.BF16 R28, R4, R30, R108 ;  /* 0x0000001e041c723c */ /* 0x000fe2000004186c */
[----:B------:R1:W5:Y:S01]  /*f960*/  LDL.LU R212, [R1+0x110] ;  /* 0x0001100001d47983 */ /* 0x0003620000300800 */
[----:B------:R-:W-:Y:S01]  /*f970*/  PRMT R15, R3, 0x7610, R15 ;  /* 0x00007610030f7816 */ /* 0x000fe2000000000f */
[----:B------:R-:W-:Y:S01]  /*f980*/  FADD.FTZ R3, R106, R105 ;  /* 0x000000696a037221 */ /* 0x000fe20000010000 */
[----:B------:R-:W-:Y:S01]  /*f990*/  IMAD.MOV.U32 R105, RZ, RZ, R154 ;  /* 0x000000ffff697224 */ /* 0x000fe200078e009a */
[----:B------:R-:W2:Y:S01]  /*f9a0*/  LDL.LU R200, [R1+0x10c] ;  /* 0x00010c0001c87983 */ /* 0x000ea20000300800 */
[----:B------:R-:W-:Y:S02]  /*f9b0*/  IMAD.MOV.U32 R106, RZ, RZ, R161 ;  /* 0x000000ffff6a7224 */ /* 0x000fe400078e00a1 */
[----:B------:R-:W-:Y:S02]  /*f9c0*/  IMAD.MOV.U32 R104, RZ, RZ, R105 ;  /* 0x000000ffff687224 */ /* 0x000fe400078e0069 */
[----:B------:R-:W-:Y:S01]  /*f9d0*/  FADD.FTZ R0, R70, R3 ;  /* 0x0000000346007221 */ /* 0x000fe20000010000 */
[----:B------:R-:W-:Y:S01]  /*f9e0*/  IMAD.MOV.U32 R105, RZ, RZ, R106 ;  /* 0x000000ffff697224 */ /* 0x000fe200078e006a */
[----:B------:R-:W-:Y:S01]  /*f9f0*/  @!P6 PRMT R208, R15, 0x5410, RZ ;  /* 0x000054100fd0e816 */ /* 0x000fe200000000ff */
[----:B------:R-:W-:Y:S01]  /*fa00*/  IMAD.MOV.U32 R106, RZ, RZ, R107 ;  /* 0x000000ffff6a7224 */ /* 0x000fe200078e006b */
[----:B------:R-:W-:Y:S01]  /*fa10*/  MOV R107, R156 ;  /* 0x0000009c006b7202 */ /* 0x000fe20000000f00 */
[----:B------:R-:W-:Y:S01]  /*fa20*/  IMAD.MOV.U32 R70, RZ, RZ, R71 ;  /* 0x000000ffff467224 */ /* 0x000fe200078e0047 */
[----:B------:R1:W4:Y:S01]  /*fa30*/  LDL.LU.S16 R7, [R1+0xdc] ;  /* 0x0000dc0001077983 */ /* 0x0003220000300600 */
[----:B------:R-:W-:Y:S01]  /*fa40*/  IMAD.MOV.U32 R71, RZ, RZ, R104 ;  /* 0x000000ffff477224 */ /* 0x000fe200078e0068 */
[----:B------:R-:W-:Y:S01]  /*fa50*/  MOV R104, R105 ;  /* 0x0000006900687202 */ /* 0x000fe20000000f00 */
[----:B------:R-:W-:Y:S01]  /*fa60*/  IMAD.MOV.U32 R105, RZ, RZ, R106 ;  /* 0x000000ffff697224 */ /* 0x000fe200078e006a */
[----:B------:R1:W-:Y:S01]  /*fa70*/  MUFU.EX2 R15, R201 ;  /* 0x000000c9000f7308 */ /* 0x0003e20000000800 */
[----:B------:R-:W-:Y:S01]  /*fa80*/  IMAD.MOV.U32 R106, RZ, RZ, R107 ;  /* 0x000000ffff6a7224 */ /* 0x000fe200078e006b */
[----:B------:R-:W-:Y:S01]  /*fa90*/  MOV R158, R163 ;  /* 0x000000a3009e7202 */ /* 0x000fe20000000f00 */
[----:B------:R-:W-:Y:S01]  /*faa0*/  IMAD.MOV.U32 R156, RZ, RZ, R211 ;  /* 0x000000ffff9c7224 */ /* 0x000fe200078e00d3 */
[----:B------:R-:W-:Y:S01]  /*fab0*/  LDSM.16.MT88.4 R80, [R23+0x15800] ;  /* 0x015800001750783b */ /* 0x000fe20000004200 */
[----:B------:R-:W-:-:S02]  /*fac0*/  IMAD.MOV.U32 R107, RZ, RZ, R22 ;  /* 0x000000ffff6b7224 */ /* 0x000fc400078e0016 */
[----:B------:R1:W3:Y:S02]  /*fad0*/  MUFU.EX2 R22, R205 ;  /* 0x000000cd00167308 */ /* 0x0002e40000000800 */
[----:B-1----:R-:W2:Y:S04]  /*fae0*/  LDL.LU R201, [R1+0x108] ;  /* 0x0001080001c97983 */ /* 0x002ea80000300800 */
[----:B------:R1:W5:Y:S04]  /*faf0*/  LDL.LU R211, [R1+0x104] ;  /* 0x0001040001d37983 */ /* 0x0003680000300800 */
[----:B------:R1:W5:Y:S04]  /*fb00*/  LDL.LU R205, [R1+0x100] ;  /* 0x0001000001cd7983 */ /* 0x0003680000300800 */
[----:B------:R1:W3:Y:S01]  /*fb10*/  LDL.LU.S16 R3, [R1+0xe0] ;  /* 0x0000e00001037983 */ /* 0x0002e20000300600 */
[----:B------:R-:W-:Y:S01]  /*fb20*/  FADD.FTZ R2, R204, R2 ;  /* 0x00000002cc027221 */ /* 0x000fe20000010000 */
[----:B------:R-:W-:-:S02]  /*fb30*/  FADD.FTZ R0, R202, R0 ;  /* 0x00000000ca007221 */ /* 0x000fc40000010000 */
[----:B------:R1:W5:Y:S04]  /*fb40*/  LDL.LU R204, [R1+0xfc] ;  /* 0x0000fc0001cc7983 */ /* 0x0003680000300800 */
[----:B------:R1:W5:Y:S01]  /*fb50*/  LDL.LU R202, [R1+0xf8] ;  /* 0x0000f80001ca7983 */ /* 0x0003620000300800 */
[----:B------:R-:W-:Y:S01]  /*fb60*/  MOV R154, R114 ;  /* 0x00000072009a7202 */ /* 0x000fe20000000f00 */
[----:B----4-:R-:W-:-:S05]  /*fb70*/  @!P5 HFMA2.BF16_V2 R7, -RZ.H0_H0, RZ.H0_H0, -R13.H0_H0 ;  /* 0x200000ffff07d231 */ /* 0x010fca000034090d */
[----:B------:R-:W-:Y:S02]  /*fb80*/  PRMT R27, R7, 0x7610, R27 ;  /* 0x00007610071b7816 */ /* 0x000fe4000000001b */
[----:B------:R-:W-:Y:S01]  /*fb90*/  PRMT R7, R13, 0x5410, R12 ;  /* 0x000054100d077816 */ /* 0x000fe2000000000c */
[----:B---3--:R-:W-:-:S05]  /*fba0*/  @!P1 HFMA2.BF16_V2 R3, -RZ.H0_H0, RZ.H0_H0, -R12.H0_H0 ;  /* 0x200000ffff039231 */ /* 0x008fca000034090c */
[----:B------:R-:W-:-:S04]  /*fbb0*/  PRMT R4, R3, 0x7610, R4 ;  /* 0x0000761003047816 */ /* 0x000fc80000000004 */
[----:B------:R-:W-:Y:S02]  /*fbc0*/  @!P1 PRMT R12, R4, 0x5410, RZ ;  /* 0x00005410040c9816 */ /* 0x000fe400000000ff */
[----:B------:R-:W-:-:S05]  /*fbd0*/  HSET2.LE.AND R4, R10, R20, PT ;  /* 0x000000140a047233 */ /* 0x000fca0003803000 */
[----:B------:R-:W-:Y:S02]  /*fbe0*/  LOP3.LUT R128, R128, R4, RZ, 0xc0, !PT ;  /* 0x0000000480807212 */ /* 0x000fe400078ec0ff */
[----:B------:R1:W3:Y:S01]  /*fbf0*/  LDL.LU.S16 R4, [R1+0xe4] ;  /* 0x0000e40001047983 */ /* 0x0002e20000300600 */
[----:B------:R-:W-:Y:S01]  /*fc00*/  @!P5 PRMT R13, R27, 0x5410, RZ ;  /* 0x000054101b0dd816 */ /* 0x000fe200000000ff */
[----:B------:R-:W-:Y:S01]  /*fc10*/  FADD.FTZ R27, R71, R0 ;  /* 0x00000000471b7221 */ /* 0x000fe20000010000 */
[----:B------:R-:W-:Y:S01]  /*fc20*/  LOP3.LUT R3, R11, 0xff00ff, RZ, 0xc0, !PT ;  /* 0x00ff00ff0b037812 */ /* 0x000fe200078ec0ff */
[----:B------:R-:W-:Y:S01]  /*fc30*/  FADD.FTZ R11, R70, R2 ;  /* 0x00000002460b7221 */ /* 0x000fe20000010000 */
        /* <DEDUP_REMOVED lines=9> */
[----:B------:R-:W-:Y:S01]  /*fcd0*/  MOV R153, R113 ;  /* 0x0000007100997202 */ /* 0x000fe20000000f00 */
[----:B------:R-:W-:Y:S02]  /*fce0*/  IMAD.MOV.U32 R65, RZ, RZ, R105 ;  /* 0x000000ffff417224 */ /* 0x000fe400078e0069 */
[----:B------:R-:W-:-:S02]  /*fcf0*/  IMAD.MOV.U32 R66, RZ, RZ, R106 ;  /* 0x000000ffff427224 */ /* 0x000fc400078e006a */
[----:B------:R-:W-:Y:S02]  /*fd00*/  IMAD.MOV.U32 R67, RZ, RZ, R107 ;  /* 0x000000ffff437224 */ /* 0x000fe400078e006b */
[----:B------:R-:W-:Y:S01]  /*fd10*/  IMAD.MOV.U32 R154, RZ, RZ, R115 ;  /* 0x000000ffff9a7224 */ /* 0x000fe200078e0073 */
[----:B------:R-:W4:Y:S01]  /*fd20*/  LDSM.16.MT88.4 R104, [R112+0x17800] ;  /* 0x017800007068783b */ /* 0x000f220000004200 */
[----:B------:R-:W-:Y:S01]  /*fd30*/  IMAD.MOV.U32 R155, RZ, RZ, R129 ;  /* 0x000000ffff9b7224 */ /* 0x000fe200078e0081 */
[----:B------:R-:W-:Y:S01]  /*fd40*/  MOV R76, R152 ;  /* 0x00000098004c7202 */ /* 0x000fe20000000f00 */
[----:B------:R-:W-:Y:S02]  /*fd50*/  IMAD.MOV.U32 R77, RZ, RZ, R153 ;  /* 0x000000ffff4d7224 */ /* 0x000fe400078e0099 */
[----:B------:R-:W-:Y:S02]  /*fd60*/  IMAD.MOV.U32 R78, RZ, RZ, R154 ;  /* 0x000000ffff4e7224 */ /* 0x000fe400078e009a */
[----:B------:R-:W-:-:S02]  /*fd70*/  IMAD.MOV.U32 R79, RZ, RZ, R155 ;  /* 0x000000ffff4f7224 */ /* 0x000fc400078e009b */
[----:B------:R-:W2:Y:S01]  /*fd80*/  LDSM.16.MT88.4 R152, [R23+0x11800] ;  /* 0x011800001798783b */ /* 0x000ea20000004200 */
[----:B------:R-:W-:Y:S02]  /*fd90*/  F2FP.BF16.F32.PACK_AB R6, R24, R25 ;  /* 0x000000191806723e */ /* 0x000fe400000010ff */
[--C-:B------:R-:W-:Y:S02]  /*fda0*/  HSET2.LE.AND R0, R3, R20.reuse, PT ;  /* 0x0000001403007233 */ /* 0x100fe40003803000 */
[--C-:B------:R-:W-:Y:S02]  /*fdb0*/  HSET2.LE.AND R3, R9, R20.reuse, PT ;  /* 0x0000001409037233 */ /* 0x100fe40003803000 */
[----:B------:R-:W-:Y:S02]  /*fdc0*/  PRMT R10, R6, 0x7632, R10 ;  /* 0x00007632060a7816 */ /* 0x000fe4000000000a */
[----:B------:R-:W-:Y:S02]  /*fdd0*/  F2FP.BF16.F32.PACK_AB R5, R22, R15 ;  /* 0x0000000f1605723e */ /* 0x000fe400000010ff */
[----:B------:R-:W-:-:S02]  /*fde0*/  HSET2.LE.AND R2, R8, R20, PT ;  /* 0x0000001408027233 */ /* 0x000fc40003803000 */
[----:B------:R-:W-:Y:S02]  /*fdf0*/  LOP3.LUT R129, R7, R3, RZ, 0xc0, !PT ;  /* 0x0000000307817212 */ /* 0x000fe400078ec0ff */
[----:B------:R-:W-:Y:S02]  /*fe00*/  PRMT R3, R6, 0x5410, R10 ;  /* 0x0000541006037816 */ /* 0x000fe4000000000a */
[C---:B------:R-:W-:Y:S02]  /*fe10*/  PRMT R9, R5.reuse, 0x7610, R9 ;  /* 0x0000761005097816 */ /* 0x040fe40000000009 */
[----:B------:R-:W-:Y:S01]  /*fe20*/  PRMT R8, R5, 0x7632, R8 ;  /* 0x0000763205087816 */ /* 0x000fe20000000008 */
[----:B------:R-:W-:Y:S01]  /*fe30*/  IMAD.MOV.U32 R113, RZ, RZ, R130 ;  /* 0x000000ffff717224 */ /* 0x000fe200078e0082 */
[----:B------:R-:W-:Y:S02]  /*fe40*/  LOP3.LUT R130, R3, R2, RZ, 0xc0, !PT ;  /* 0x0000000203827212 */ /* 0x000fe400078ec0ff */
[----:B------:R-:W-:-:S02]  /*fe50*/  PRMT R2, R9, 0x5410, R8 ;  /* 0x0000541009027816 */ /* 0x000fc40000000008 */
[----:B------:R-:W-:Y:S02]  /*fe60*/  MOV R115, R131 ;  /* 0x0000008300737202 */ /* 0x000fe40000000f00 */
[----:B------:R-:W-:Y:S01]  /*fe70*/  LOP3.LUT R131, R2, R0, RZ, 0xc0, !PT ;  /* 0x0000000002837212 */ /* 0x000fe200078ec0ff */
[----:B------:R-:W-:Y:S02]  /*fe80*/  IMAD.MOV.U32 R159, RZ, RZ, R162 ;  /* 0x000000ffff9f7224 */ /* 0x000fe400078e00a2 */
[----:B------:R-:W-:-:S04]  /*fe90*/  IMAD.MOV.U32 R2, RZ, RZ, R69 ;  /* 0x000000ffff027224 */ /* 0x000fc800078e0045 */
[----:B----4-:R-:W-:Y:S01]  /*fea0*/  HMMA.16816.F32.BF16 R100, R128, R104, R100 ;  /* 0x000000688064723c */ /* 0x010fe20000041864 */
[----:B------:R-:W-:Y:S02]  /*feb0*/  IMAD.MOV.U32 R32, RZ, RZ, R70 ;  /* 0x000000ffff207224 */ /* 0x000fe400078e0046 */
[----:B------:R-:W-:-:S05]  /*fec0*/  IMAD.MOV.U32 R64, RZ, RZ, R71 ;  /* 0x000000ffff407224 */ /* 0x000fca00078e0047 */
[----:B------:R-:W-:Y:S01]  /*fed0*/  HMMA.16816.F32.BF16 R104, R128, R106, R16 ;  /* 0x0000006a8068723c */ /* 0x000fe20000041810 */
[----:B------:R-:W-:Y:S02]  /*fee0*/  IMAD.MOV.U32 R19, RZ, RZ, R65 ;  /* 0x000000ffff137224 */ /* 0x000fe400078e0041 */
[----:B------:R-:W-:-:S05]  /*fef0*/  IMAD.MOV.U32 R7, RZ, RZ, R158 ;  /* 0x000000ffff077224 */ /* 0x000fca00078e009e */
[----:B------:R-:W-:Y:S01]  /*ff00*/  HMMA.16816.F32.BF16 R36, R128, R40, R120 ;  /* 0x000000288024723c */ /* 0x000fe20000041878 */
[----:B---3--:R-:W-:-:S07]  /*ff10*/  @!P4 HFMA2.BF16_V2 R4, -RZ.H0_H0, RZ.H0_H0, -R6.H0_H0 ;  /* 0x200000ffff04c231 */ /* 0x008fce0000340906 */
[----:B------:R-:W-:Y:S01]  /*ff20*/  HMMA.16816.F32.BF16 R40, R128, R42, R124 ;  /* 0x0000002a8028723c */ /* 0x000fe2000004187c */
[----:B------:R-:W-:Y:S02]  /*ff30*/  IMAD.MOV.U32 R124, RZ, RZ, R157 ;  /* 0x000000ffff7c7224 */ /* 0x000fe400078e009d */
[----:B------:R-:W-:Y:S01]  /*ff40*/  IMAD.MOV.U32 R114, RZ, RZ, R160 ;  /* 0x000000ffff727224 */ /* 0x000fe200078e00a0 */
[----:B------:R-:W-:Y:S01]  /*ff50*/  MOV R84, R113 ;  /* 0x0000007100547202 */ /* 0x000fe20000000f00 */
[----:B------:R-:W-:-:S03]  /*ff60*/  IMAD.MOV.U32 R125, RZ, RZ, R159 ;  /* 0x000000ffff7d7224 */ /* 0x000fc600078e009f */
[C---:B------:R-:W-:Y:S01]  /*ff70*/  HMMA.16816.F32.BF16 R68, R128.reuse, R72, R92 ;  /* 0x000000488044723c */ /* 0x040fe2000004185c */
[----:B------:R-:W-:Y:S01]  /*ff80*/  MOV R93, R156 ;  /* 0x0000009c005d7202 */ /* 0x000fe20000000f00 */
[----:B------:R-:W3:Y:S01]  /*ff90*/  LDSM.16.MT88.4 R160, [R112+0x11800] ;  /* 0x0118000070a0783b */ /* 0x000ee20000004200 */
[----:B------:R-:W-:Y:S01]  /*ffa0*/  PRMT R17, R4, 0x7610, R17 ;  /* 0x0000761004117816 */ /* 0x000fe20000000011 */
[----:B------:R-:W-:Y:S02]  /*ffb0*/  IMAD.MOV.U32 R85, RZ, RZ, R115 ;  /* 0x000000ffff557224 */ /* 0x000fe400078e0073 */
[----:B------:R-:W-:Y:S01]  /*ffc0*/  IMAD.MOV.U32 R3, RZ, RZ, R77 ;  /* 0x000000ffff037224 */ /* 0x000fe200078e004d */
[----:B------:R-:W-:Y:S01]  /*ffd0*/  LDSM.16.MT88.4 R120, [R21+0x7800] ;  /* 0x007800001578783b */ /* 0x000fe20000004200 */
[C---:B--2---:R-:W-:Y:S01]  /*ffe0*/  HMMA.16816.F32.BF16 R156, R128.reuse, R152, R220 ;  /* 0x00000098809c723c */ /* 0x044fe200000418dc */
[----:B------:R-:W-:Y:S01]  /*fff0*/  MOV R223, R19 ;  /* 0x0000001300df7202 */ /* 0x000fe20000000f00 */
[----:B------:R-:W-:Y:S01]  /*10000*/  IMAD.MOV.U32 R86, RZ, RZ, R114 ;  /* 0x000000ffff567224 */ /* 0x000fe200078e0072 */
[----:B------:R1:W2:Y:S01]  /*10010*/  LDL.LU.S16 R19, [R1+0xf0] ;  /* 0x0000f00001137983 */ /* 0x0002a20000300600 */
[----:B------:R-:W-:Y:S01]  /*10020*/  @!P4 PRMT R6, R17, 0x5410, RZ ;  /* 0x000054101106c816 */ /* 0x000fe200000000ff */
[----:B------:R-:W-:Y:S01]  /*10030*/  FADD.FTZ R2, R2, R27 ;  /* 0x0000001b02027221 */ /* 0x000fe20000010000 */
[----:B------:R-:W-:Y:S01]  /*10040*/  IMAD.MOV.U32 R92, RZ, RZ, R87 ;  /* 0x000000ffff5c7224 */ /* 0x000fe200078e0057 */
[----:B------:R1:W4:Y:S01]  /*10050*/  LDL.LU.S16 R18, [R1+0xec] ;  /* 0x0000ec0001127983 */ /* 0x0003220000300600 */
[C---:B------:R-:W-:Y:S01]  /*10060*/  HMMA.16816.F32.BF16 R72, R128.reuse, R74, R44 ;  /* 0x0000004a8048723c */ /* 0x040fe2000004182c */
[----:B------:R-:W-:Y:S01]  /*10070*/  MOV R5, R76 ;  /* 0x0000004c00057202 */ /* 0x000fe20000000f00 */
[----:B------:R-:W-:Y:S01]  /*10080*/  IMAD.MOV.U32 R94, RZ, RZ, R32 ;  /* 0x000000ffff5e7224 */ /* 0x000fe200078e0020 */
[----:B------:R1:W4:Y:S01]  /*10090*/  LDL.LU.S16 R17, [R1+0xe8] ;  /* 0x0000e80001117983 */ /* 0x0003220000300600 */
[----:B------:R-:W-:Y:S01]  /*100a0*/  IMAD.MOV.U32 R95, RZ, RZ, R66 ;  /* 0x000000ffff5f7224 */ /* 0x000fe200078e0042 */
[----:B------:R-:W-:Y:S01]  /*100b0*/  MOV R33, R144 ;  /* 0x0000009000217202 */ /* 0x000fe20000000f00 */
[----:B------:R-:W-:Y:S01]  /*100c0*/  IMAD.MOV.U32 R126, RZ, RZ, R145 ;  /* 0x000000ffff7e7224 */ /* 0x000fe200078e0091 */
[----:B------:R1:W1:Y:S01]  /*100d0*/  LDSM.16.MT88.4 R112, [R23+0x17800] ;  /* 0x017800001770783b */ /* 0x0002620000004200 */
[----:B------:R-:W-:Y:S01]  /*100e0*/  IMAD.MOV.U32 R0, RZ, RZ, R86 ;  /* 0x000000ffff007224 */ /* 0x000fe200078e0056 */
[----:B------:R-:W4:Y:S03]  /*100f0*/  LDC R4, c[0x0][0x448] ;  /* 0x00011200ff047b82 */ /* 0x000f260000000800 */
[----:B------:R-:W-:Y:S01]  /*10100*/  FADD.FTZ R0, R0, R11 ;  /* 0x0000000b00007221 */ /* 0x000fe20000010000 */
[----:B------:R-:W-:Y:S03]  /*10110*/  HMMA.16816.F32.BF16 R44, R128, R48, R148 ;  /* 0x00000030802c723c */ /* 0x000fe60000041894 */
[----:B------:R-:W-:Y:S01]  /*10120*/  FADD.FTZ R3, R3, R0 ;  /* 0x0000000003037221 */ /* 0x000fe20000010000 */
[----:B------:R-:W-:Y:S01]  /*10130*/  FADD.FTZ R0, R223, R2 ;  /* 0x00000002df007221 */ /* 0x000fe20000010000 */
[----:B------:R-:W-:Y:S01]  /*10140*/  MOV R32, R64 ;  /* 0x0000004000207202 */ /* 0x000fe20000000f00 */
[----:B------:R-:W-:-:S02]  /*10150*/  IMAD.MOV.U32 R127, RZ, RZ, R146 ;  /* 0x000000ffff7f7224 */ /* 0x000fc400078e0092 */
[----:B------:R-:W-:Y:S01]  /*10160*/  FADD.FTZ R2, R92, R3 ;  /* 0x000000035c027221 */ /* 0x000fe20000010000 */
[----:B------:R-:W-:Y:S01]  /*10170*/  IMAD.MOV.U32 R20, RZ, RZ, R147 ;  /* 0x000000ffff147224 */ /* 0x000fe200078e0093 */
[C---:B------:R-:W-:Y:S01]  /*10180*/  HMMA.16816.F32.BF16 R48, R128.reuse, R50, R136 ;  /* 0x000000328030723c */ /* 0x040fe20000041888 */
[----:B------:R-:W-:Y:S04]  /*10190*/  LDSM.16.MT88.4 R144, [R21+0x1800] ;  /* 0x001800001590783b */ /* 0x000fe80000004200 */
[----:B------:R-:W-:Y:S03]  /*101a0*/  LDSM.16.MT88.4 R136, [R34+0x1800] ;  /* 0x001800002288783b */ /* 0x000fe60000004200 */
[----:B---3--:R-:W-:Y:S01]  /*101b0*/  HMMA.16816.F32.BF16 R164, R128, R160, R164 ;  /* 0x000000a080a4723c */ /* 0x008fe200000418a4 */
[----:B-1----:R-:W-:-:S02]  /*101c0*/  IMAD.MOV.U32 R23, RZ, RZ, R67 ;  /* 0x000000ffff177224 */ /* 0x002fc400078e0043 */
[----:B------:R-:W-:Y:S05]  /*101d0*/  LDSM.16.MT88.4 R64, [R34+0x3800] ;  /* 0x003800002240783b */ /* 0x000fea0000004200 */
[----:B------:R-:W-:Y:S01]  /*101e0*/  HMMA.16816.F32.BF16 R160, R128, R162, R132 ;  /* 0x000000a280a0723c */ /* 0x000fe20000041884 */
[----:B------:R-:W-:Y:S02]  /*101f0*/  IMAD.MOV.U32 R135, RZ, RZ, R78 ;  /* 0x000000ffff877224 */ /* 0x000fe400078e004e */
[----:B------:R-:W-:-:S05]  /*10200*/  IMAD.MOV.U32 R134, RZ, RZ, R79 ;  /* 0x000000ffff867224 */ /* 0x000fca00078e004f */
[C---:B------:R-:W-:Y:S08]  /*10210*/  HMMA.16816.F32.BF16 R76, R128.reuse, R80, R60 ;  /* 0x00000050804c723c */ /* 0x040ff0000004183c */
[C---:B------:R-:W-:Y:S01]  /*10220*/  HMMA.16816.F32.BF16 R108, R128.reuse, R112, R88 ;  /* 0x00000070806c723c */ /* 0x040fe20000041858 */
[----:B------:R-:W1:Y:S07]  /*10230*/  LDSM.16.MT88.4 R88, [R21+0x5800] ;  /* 0x005800001558783b */ /* 0x000e6e0000004200 */
[C---:B------:R-:W-:Y:S08]  /*10240*/  HMMA.16816.F32.BF16 R116, R128.reuse, R120, R116 ;  /* 0x000000788074723c */ /* 0x040ff00000041874 */
[C---:B------:R-:W-:Y:S01]  /*10250*/  HMMA.16816.F32.BF16 R80, R128.reuse, R82, R56 ;  /* 0x000000528050723c */ /* 0x040fe20000041838 */
[----:B------:R-:W3:Y:S07]  /*10260*/  LDSM.16.MT88.4 R56, [R21+0x3800] ;  /* 0x003800001538783b */ /* 0x000eee0000004200 */
[----:B------:R-:W-:Y:S01]  /*10270*/  HMMA.16816.F32.BF16 R120, R128, R122, R96 ;  /* 0x0000007a8078723c */ /* 0x000fe20000041860 */
[----:B------:R-:W3:Y:S01]  /*10280*/  LDSM.16.MT88.4 R96, [R34+0x5800] ;  /* 0x005800002260783b */ /* 0x000ee20000004200 */
[----:B------:R-:W-:Y:S01]  /*10290*/  FADD.FTZ R0, R93, R0 ;  /* 0x000000005d007221 */ /* 0x000fe20000010000 */
[----:B------:R-:W-:-:S03]  /*102a0*/  FADD.FTZ R2, R94, R2 ;  /* 0x000000025e027221 */ /* 0x000fc60000010000 */
[----:B------:R-:W-:Y:S01]  /*102b0*/  FADD.FTZ R0, R95, R0 ;  /* 0x000000005f007221 */ /* 0x000fe20000010000 */
[----:B------:R-:W-:-:S03]  /*102c0*/  FADD.FTZ R2, R23, R2 ;  /* 0x0000000217027221 */ /* 0x000fc60000010000 */
[----:B------:R-:W-:Y:S01]  /*102d0*/  FADD.FTZ R0, R5, R0 ;  /* 0x0000000005007221 */ /* 0x000fe20000010000 */
[----:B------:R-:W-:Y:S01]  /*102e0*/  MOV R5, R201 ;  /* 0x000000c900057202 */ /* 0x000fe20000000f00 */
[----:B------:R-:W-:Y:S01]  /*102f0*/  FADD.FTZ R7, R7, R2 ;  /* 0x0000000207077221 */ /* 0x000fe20000010000 */
[----:B------:R-:W-:Y:S01]  /*10300*/  MOV R133, R84 ;  /* 0x0000005400857202 */ /* 0x000fe20000000f00 */
[----:B------:R-:W-:Y:S01]  /*10310*/  IMAD.MOV.U32 R132, RZ, RZ, R85 ;  /* 0x000000ffff847224 */ /* 0x000fe200078e0055 */
[----:B------:R-:W-:Y:S01]  /*10320*/  HMMA.16816.F32.BF16 R112, R128, R114, R52 ;  /* 0x000000728070723c */ /* 0x000fe20000041834 */
[----:B------:R-:W-:-:S07]  /*10330*/  FADD.FTZ R0, R125, R0 ;  /* 0x000000007d007221 */ /* 0x000fce0000010000 */
[C---:B-1----:R-:W-:Y:S08]  /*10340*/  HMMA.16816.F32.BF16 R84, R128.reuse, R88, R168 ;  /* 0x000000588054723c */ /* 0x042ff000000418a8 */
        /* <DEDUP_REMOVED lines=11> */
[----:B------:R-:W-:Y:S01]  /*10400*/  HMMA.16816.F32.BF16 R96, R128, R98, R184 ;  /* 0x000000628060723c */ /* 0x000fe200000418b8 */
[----:B------:R-:W-:Y:S01]  /*10410*/  @UP1 UIADD3 UR23, UPT, UPT, UR23, -0x3, URZ ;  /* 0xfffffffd17171890 */ /* 0x000fe2000fffe0ff */
[----:B--2---:R-:W-:-:S02]  /*10420*/  @P3 HFMA2.BF16_V2 R19, -RZ.H0_H0, RZ.H0_H0, -R10.H0_H0 ;  /* 0x200000ffff133231 */ /* 0x004fc4000034090a */
[----:B----4-:R-:W-:-:S03]  /*10430*/  @P0 HFMA2.BF16_V2 R18, -RZ.H0_H0, RZ.H0_H0, -R9.H0_H0 ;  /* 0x200000ffff120231 */ /* 0x010fc60000340909 */
[----:B------:R-:W-:Y:S01]  /*10440*/  PRMT R16, R19, 0x7610, R16 ;  /* 0x0000761013107816 */ /* 0x000fe20000000010 */
[----:B------:R-:W-:Y:S01]  /*10450*/  @P2 HFMA2.BF16_V2 R17, -RZ.H0_H0, RZ.H0_H0, -R8.H0_H0 ;  /* 0x200000ffff112231 */ /* 0x000fe20000340908 */
[----:B------:R-:W-:Y:S02]  /*10460*/  PRMT R11, R18, 0x7610, R11 ;  /* 0x00007610120b7816 */ /* 0x000fe4000000000b */
[----:B------:R-:W-:Y:S02]  /*10470*/  @P3 PRMT R10, R16, 0x5410, RZ ;  /* 0x00005410100a3816 */ /* 0x000fe400000000ff */
[----:B------:R-:W-:Y:S02]  /*10480*/  PRMT R3, R17, 0x7610, R3 ;  /* 0x0000761011037816 */ /* 0x000fe40000000003 */
[----:B------:R-:W1:Y:S02]  /*10490*/  LDSM.16.MT88.4 R16, [R34+0x7800] ;  /* 0x007800002210783b */ /* 0x000e640000004200 */
[----:B------:R-:W-:Y:S01]  /*104a0*/  @P2 PRMT R8, R3, 0x5410, RZ ;  /* 0x0000541003082816 */ /* 0x000fe200000000ff */
[----:B------:R-:W-:-:S02]  /*104b0*/  IMAD.SHL.U32 R3, R4, 0x8, RZ ;  /* 0x0000000804037824 */ /* 0x000fc400078e00ff */
[----:B------:R-:W-:-:S04]  /*104c0*/  IMAD.MOV.U32 R4, RZ, RZ, R200 ;  /* 0x000000ffff047224 */ /* 0x000fc800078e00c8 */
[----:B------:R-:W-:Y:S01]  /*104d0*/  IMAD.WIDE R2, R3, 0x2, R4 ;  /* 0x0000000203027825 */ /* 0x000fe200078e0204 */
[----:B------:R-:W-:Y:S01]  /*104e0*/  STG.E.U16 desc[UR28][R4.64+-0x80], R124 ;  /* 0xffff807c04007986 */ /* 0x000fe2000c10151c */
[----:B------:R-:W-:-:S03]  /*104f0*/  @P0 PRMT R9, R11, 0x5410, RZ ;  /* 0x000054100b090816 */ /* 0x000fc600000000ff */
[----:B------:R1:W-:Y:S01]  /*10500*/  STG.E.U16 desc[UR28][R4.64+-0x7e], R126 ;  /* 0xffff827e04007986 */ /* 0x0003e2000c10151c */
[----:B------:R-:W-:-:S03]  /*10510*/  FADD.FTZ R11, R127, R7 ;  /* 0x000000077f0b7221 */ /* 0x000fc60000010000 */
[----:B------:R-:W-:Y:S04]  /*10520*/  STG.E.U16 desc[UR28][R2.64+-0x80], R132 ;  /* 0xffff808402007986 */ /* 0x000fe8000c10151c */
[----:B------:R-:W-:Y:S04]  /*10530*/  STG.E.U16 desc[UR28][R2.64+-0x7e], R133 ;  /* 0xffff828502007986 */ /* 0x000fe8000c10151c */
[----:B------:R-:W-:Y:S04]  /*10540*/  STG.E.U16 desc[UR28][R4.64+-0x70], R134 ;  /* 0xffff908604007986 */ /* 0x000fe8000c10151c */
[----:B------:R-:W-:Y:S04]  /*10550*/  STG.E.U16 desc[UR28][R4.64+-0x6e], R135 ;  /* 0xffff928704007986 */ /* 0x000fe8000c10151c */
[----:B------:R-:W-:Y:S04]  /*10560*/  STG.E.U16 desc[UR28][R2.64+-0x70], R20 ;  /* 0xffff901402007986 */ /* 0x000fe8000c10151c */
[----:B------:R-:W-:Y:S01]  /*10570*/  STG.E.U16 desc[UR28][R2.64+-0x6e], R33 ;  /* 0xffff922102007986 */ /* 0x000fe2000c10151c */
[C---:B-1----:R-:W-:Y:S03]  /*10580*/  HMMA.16816.F32.BF16 R124, R128.reuse, R16, R172 ;  /* 0x00000010807c723c */ /* 0x042fe600000418ac */
[----:B------:R-:W-:Y:S04]  /*10590*/  STG.E.U16 desc[UR28][R4.64+-0x60], R32 ;  /* 0xffffa02004007986 */ /* 0x000fe8000c10151c */
[----:B------:R-:W-:Y:S01]  /*105a0*/  STG.E.U16 desc[UR28][R4.64+-0x5e], R248 ;  /* 0xffffa2f804007986 */ /* 0x000fe2000c10151c */
[----:B------:R-:W-:Y:S03]  /*105b0*/  HMMA.16816.F32.BF16 R128, R128, R18, R28 ;  /* 0x000000128080723c */ /* 0x000fe6000004181c */
[----:B------:R-:W-:Y:S04]  /*105c0*/  STG.E.U16 desc[UR28][R2.64+-0x60], R249 ;  /* 0xffffa0f902007986 */ /* 0x000fe8000c10151c */
[----:B------:R-:W-:Y:S04]  /*105d0*/  STG.E.U16 desc[UR28][R2.64+-0x5e], R250 ;  /* 0xffffa2fa02007986 */ /* 0x000fe8000c10151c */
[----:B------:R-:W-:Y:S04]  /*105e0*/  STG.E.U16 desc[UR28][R4.64+-0x50], R251 ;  /* 0xffffb0fb04007986 */ /* 0x000fe8000c10151c */
[----:B------:R-:W-:Y:S04]  /*105f0*/  STG.E.U16 desc[UR28][R4.64+-0x4e], R252 ;  /* 0xffffb2fc04007986 */ /* 0x000fe8000c10151c */
[----:B------:R-:W-:Y:S04]  /*10600*/  STG.E.U16 desc[UR28][R2.64+-0x50], R239 ;  /* 0xffffb0ef02007986 */ /* 0x000fe8000c10151c */
[----:B------:R-:W-:Y:S01]  /*10610*/  STG.E.U16 desc[UR28][R2.64+-0x4e], R238 ;  /* 0xffffb2ee02007986 */ /* 0x000fe2000c10151c */
[----:B------:R-:W-:-:S03]  /*10620*/  PLOP3.LUT P0, PT, PT, PT, UP1, 0x80, 0x8 ;  /* 0x000000000008781c */ /* 0x000fc60003f0f018 */
[----:B------:R-:W-:Y:S04]  /*10630*/  STG.E.U16 desc[UR28][R4.64+-0x40], R237 ;  /* 0xffffc0ed04007986 */ /* 0x000fe8000c10151c */
[----:B------:R1:W-:Y:S01]  /*10640*/  STG.E.U16 desc[UR28][R4.64+-0x3e], R236 ;  /* 0xffffc2ec04007986 */ /* 0x0003e2000c10151c */
[----:B------:R-:W-:-:S03]  /*10650*/  FADD.FTZ R7, R14, R0 ;  /* 0x000000000e077221 */ /* 0x000fc60000010000 */
[----:B------:R-:W-:Y:S04]  /*10660*/  STG.E.U16 desc[UR28][R2.64+-0x40], R235 ;  /* 0xffffc0eb02007986 */ /* 0x000fe8000c10151c */
[----:B------:R-:W-:Y:S04]  /*10670*/  STG.E.U16 desc[UR28][R2.64+-0x3e], R234 ;  /* 0xffffc2ea02007986 */ /* 0x000fe8000c10151c */
[----:B------:R2:W-:Y:S04]  /*10680*/  STG.E.U16 desc[UR28][R4.64+-0x30], R233 ;  /* 0xffffd0e904007986 */ /* 0x0005e8000c10151c */
        /* <DEDUP_REMOVED lines=11> */
[----:B------:R3:W-:Y:S01]  /*10740*/  STG.E.U16 desc[UR28][R2.64+-0xe], R8 ;  /* 0xfffff20802007986 */ /* 0x0007e2000c10151c */
[----:B------:R-:W-:Y:S01]  /*10750*/  FADD.FTZ R231, R25, R0 ;  /* 0x0000000019e77221 */ /* 0x000fe20000010000 */
[----:B-1----:R-:W-:Y:S01]  /*10760*/  IADD3 R236, P1, PT, R200, -0x100, RZ ;  /* 0xffffff00c8ec7810 */ /* 0x002fe20007f3e0ff */
[----:B------:R-:W-:-:S02]  /*10770*/  IMAD.MOV.U32 R132, RZ, RZ, R207 ;  /* 0x000000ffff847224 */ /* 0x000fc400078e00cf */
[----:B------:R-:W-:Y:S02]  /*10780*/  @P0 IMAD.MOV.U32 R132, RZ, RZ, R207 ;  /* 0x000000ffff840224 */ /* 0x000fe400078e00cf */
[----:B------:R-:W-:Y:S01]  /*10790*/  FADD.FTZ R231, R24, R231 ;  /* 0x000000e718e77221 */ /* 0x000fe20000010000 */
[----:B--2---:R-:W-:Y:S01]  /*107a0*/  IADD3.X R233, PT, PT, R201, -0x1, RZ, P1, !PT ;  /* 0xffffffffc9e97810 */ /* 0x004fe20000ffe4ff */
[----:B---3--:R-:W-:Y:S01]  /*107b0*/  FADD.FTZ R2, R26, R7 ;  /* 0x000000071a027221 */ /* 0x008fe20000010000 */
[----:B------:R-:W-:-:S03]  /*107c0*/  IMAD.MOV.U32 R3, RZ, RZ, R203 ;  /* 0x000000ffff037224 */ /* 0x000fc600078e00cb */
[----:B------:R-:W-:Y:S01]  /*107d0*/  FADD.FTZ R232, R15, R2 ;  /* 0x000000020fe87221 */ /* 0x000fe20000010000 */
[----:B------:R-:W-:-:S03]  /*107e0*/  @P0 MOV R3, R203 ;  /* 0x000000cb00030202 */ /* 0x000fc60000000f00 */
[----:B------:R-:W-:Y:S01]  /*107f0*/  FADD.FTZ R232, R22, R232 ;  /* 0x000000e816e87221 */ /* 0x000fe20000010000 */
[----:B------:R-:W-:Y:S06]  /*10800*/  BRA.U UP1, `(.L_x_1314) ;  /* 0x0000000101047547 */ /* 0x000fec000b800000 */
.L_x_1312:
[----:B------:R-:W-:-:S12]  /*10810*/  UIADD3 UR23, UPT, UPT, UR22, -0x1, URZ ;  /* 0xffffffff16177890 */ /* 0x000fd8000fffe0ff */
.L_x_1314:
[----:B------:R-:W-:-:S09]  /*10820*/  UISETP.GE.AND UP0, UPT, UR23, UR20, UPT ;  /* 0x000000141700728c */ /* 0x000fd2000bf06270 */
[----:B------:R-:W-:Y:S05]  /*10830*/  BRA.U !UP0, `(.L_x_1315) ;  /* 0x0000005d08947547 */ /* 0x000fea000b800000 */
[----:B------:R-:W2:Y:S01]  /*10840*/  LDL.LU R2, [R1+0xf4] ;  /* 0x0000f40001027983 */ /* 0x000ea20000300800 */
[----:B------:R-:W-:Y:S01]  /*10850*/  LOP3.LUT P0, RZ, R206, 0x2, RZ, 0xc0, !PT ;  /* 0x00000002ceff7812 */ /* 0x000fe2000780c0ff */
[----:B------:R-:W1:Y:S01]  /*10860*/  LDC.64 R234, c[0x0][0x3c0] ;  /* 0x0000f000ffea7b82 */ /* 0x000e620000000a00 */
[----:B------:R-:W-:Y:S01]  /*10870*/  SHF.R.U32.HI R200, RZ, 0x1, R206 ;  /* 0x00000001ffc87819 */ /* 0x000fe200000116ce */
[----:B------:R-:W3:Y:S01]  /*10880*/  LDCU UR4, c[0x0][0x440] ;  /* 0x00008800ff0477ac */ /* 0x000ee20008000800 */
[----:B------:R-:W4:Y:S01]  /*10890*/  S2R R206, SR_TID.X ;  /* 0x0000000000ce7919 */ /* 0x000f220000002100 */
[----:B------:R-:W-:Y:S01]  /*108a0*/  IMAD.MOV.U32 R201, RZ, RZ, 0x20 ;  /* 0x00000020ffc97424 */ /* 0x000fe200078e00ff */
[----:B------:R-:W3:Y:S01]  /*108b0*/  LDCU UR15, c[0x0][0x448] ;  /* 0x00008900ff0f77ac */ /* 0x000ee20008000800 */
[----:B------:R-:W-:Y:S02]  /*108c0*/  IMAD.MOV.U32 R207, RZ, RZ, 0x40 ;  /* 0x00000040ffcf7424 */ /* 0x000fe400078e00ff */
[----:B------:R-:W4:Y:S01]  /*108d0*/  LDC R214, c[0x0][0x4f8] ;  /* 0x00013e00ffd67b82 */ /* 0x000f220000000800 */
[----:B------:R-:W-:Y:S01]  /*108e0*/  IMAD.MOV.U32 R203, RZ, RZ, 0x20 ;  /* 0x00000020ffcb7424 */ /* 0x000fe200078e00ff */
[----:B------:R-:W-:Y:S01]  /*108f0*/  SEL R201, R201, 0xffffffe0, !P0 ;  /* 0xffffffe0c9c97807 */ /* 0x000fe20004000000 */
[----:B------:R-:W-:Y:S01]  /*10900*/  IMAD.MOV.U32 R134, RZ, RZ, R3 ;  /* 0x000000ffff867224 */ /* 0x000fe200078e0003 */
[----:B------:R-:W-:Y:S01]  /*10910*/  UMOV UR6, 0x400 ;  /* 0x0000040000067882 */ /* 0x000fe20000000000 */
[----:B------:R-:W-:Y:S01]  /*10920*/  IMAD.MOV.U32 R133, RZ, RZ, R132 ;  /* 0x000000ffff857224 */ /* 0x000fe200078e0084 */
[----:B------:R-:W1:Y:S01]  /*10930*/  LDCU UR13, c[0x0][0x440] ;  /* 0x00008800ff0d77ac */ /* 0x000e620008000800 */
[----:B-----5:R-:W-:Y:S01]  /*10940*/  VIADD R210, R212, 0x8 ;  /* 0x00000008d4d27836 */ /* 0x020fe20000000000 */
[----:B------:R-:W4:Y:S01]  /*10950*/  S2UR UR9, SR_CgaCtaId ;  /* 0x00000000000979c3 */ /* 0x000f220000008800 */
[----:B------:R-:W1:Y:S01]  /*10960*/  LDCU.U8 UR10, c[0x0][0x4f8] ;  /* 0x00009f00ff0a77ac */ /* 0x000e620008000000 */
[----:B---3--:R-:W-:Y:S01]  /*10970*/  ISETP.GE.AND P3, PT, R202, UR4, PT ;  /* 0x00000004ca007c0c */ /* 0x008fe2000bf66270 */
[----:B------:R-:W3:Y:S01]  /*10980*/  LDCU UR4, c[0x0][0x45c] ;  /* 0x00008b80ff0477ac */ /* 0x000ee20008000800 */
[----:B------:R-:W-:Y:S01]  /*10990*/  USHF.L.U32 UR15, UR15, 0x3, URZ ;  /* 0x000000030f0f7899 */ /* 0x000fe200080006ff */
[----:B----4-:R-:W-:Y:S01]  /*109a0*/  LOP3.LUT R214, R214, 0xff, RZ, 0xc0, !PT ;  /* 0x000000ffd6d67812 */ /* 0x010fe200078ec0ff */
[C---:B------:R-:W-:Y:S01]  /*109b0*/  IMAD.SHL.U32 R0, R206.reuse, 0x40, RZ ;  /* 0x00000040ce007824 */ /* 0x040fe200078e00ff */
[C---:B------:R-:W-:Y:S01]  /*109c0*/  LOP3.LUT P2, RZ, R206.reuse, 0x4, RZ, 0xc0, !PT ;  /* 0x00000004ceff7812 */ /* 0x040fe2000784c0ff */
[C---:B------:R-:W-:Y:S01]  /*109d0*/  IMAD.SHL.U32 R208, R206.reuse, 0x40, RZ ;  /* 0x00000040ced07824 */ /* 0x040fe200078e00ff */
[----:B------:R-:W-:Y:S01]  /*109e0*/  LOP3.LUT P0, RZ, R206, 0x2, RZ, 0xc0, !PT ;  /* 0x00000002ceff7812 */ /* 0x000fe2000780c0ff */
[----:B------:R-:W-:Y:S01]  /*109f0*/  IMAD R214, R214, 0x10000, R214 ;  /* 0x00010000d6d67824 */ /* 0x000fe200078e02d6 */
[----:B------:R-:W-:Y:S01]  /*10a00*/  SEL R207, R207, 0xffffffc0, !P2 ;  /* 0xffffffc0cfcf7807 */ /* 0x000fe20005000000 */
[----:B------:R-:W-:Y:S01]  /*10a10*/  ULEA UR9, UR9, UR6, 0x18 ;  /* 0x0000000609097291 */ /* 0x000fe2000f8ec0ff */
[----:B------:R-:W-:-:S02]  /*10a20*/  SEL R203, R203, 0xffffffe0, !P0 ;  /* 0xffffffe0cbcb7807 */ /* 0x000fc40004000000 */
[----:B------:R-:W-:Y:S02]  /*10a30*/  LOP3.LUT R209, R208, 0x400, RZ, 0xc0, !PT ;  /* 0x00000400d0d17812 */ /* 0x000fe400078ec0ff */
[----:B--2---:R-:W-:Y:S02]  /*10a40*/  LOP3.LUT R200, R2, 0x8, R200, 0x78, !PT ;  /* 0x0000000802c87812 */ /* 0x004fe400078e78c8 */
[----:B-1----:R-:W-:Y:S02]  /*10a50*/  SHF.L.U64.HI R2, R234, 0x4, R235 ;  /* 0x00000004ea027819 */ /* 0x002fe400000102eb */
[----:B------:R-:W-:Y:S01]  /*10a60*/  LOP3.LUT R200, R200, 0x200, R0, 0xf8, !PT ;  /* 0x00000200c8c87812 */ /* 0x000fe200078ef800 */
[----:B------:R-:W-:-:S03]  /*10a70*/  IMAD.SHL.U32 R0, R234, 0x10, RZ ;  /* 0x00000010ea007824 */ /* 0x000fc600078e00ff */
[----:B------:R-:W-:-:S05]  /*10a80*/  LEA R200, R200, UR5, 0x1 ;  /* 0x00000005c8c87c11 */ /* 0x000fca000f8e08ff */
[C---:B------:R-:W-:Y:S02]  /*10a90*/  VIADD R0, R200.reuse, 0x10000 ;  /* 0x00010000c8007836 */ /* 0x040fe40000000000 */
[----:B------:R-:W-:-:S03]  /*10aa0*/  IMAD.IADD R201, R200, 0x1, R201 ;  /* 0x00000001c8c97824 */ /* 0x000fc600078e02c9 */
[----:B------:R1:W-:Y:S01]  /*10ab0*/  STL [R1+0x70], R0 ;  /* 0x0000700001007387 */ /* 0x0003e20000100800 */
[----:B---3--:R-:W-:Y:S05]  /*10ac0*/  BRA `(.L_x_1316) ;  /* 0x0000000400b07947 */ /* 0x008fea0003800000 */
.L_x_1318:
[----:B------:R-:W2:Y:S01]  /*10ad0*/  LDL R221, [R1+0x44] ;  /* 0x0000440001dd7983 */ /* 0x000ea20000100800 */
[----:B------:R-:W1:Y:S01]  /*10ae0*/  LDC.64 R4, c[0x0][0x3b8] ;  /* 0x0000ee00ff047b82 */ /* 0x000e620000000a00 */
[----:B------:R-:W-:Y:S01]  /*10af0*/  UIADD3 UR6, UPT, UPT, UR23, -0x1, URZ ;  /* 0xffffffff17067890 */ /* 0x000fe2000fffe0ff */
[----:B------:R-:W-:Y:S01]  /*10b00*/  LOP3.LUT R26, R222, 0x1f8, RZ, 0xc0, !PT ;  /* 0x000001f8de1a7812 */ /* 0x000fe200078ec0ff */
[----:B------:R-:W3:Y:S04]  /*10b10*/  LDL R185, [R1+0x40] ;  /* 0x0000400001b97983 */ /* 0x000ee80000100800 */
[C---:B-1----:R-:W-:Y:S01]  /*10b20*/  IMAD.WIDE.U32 R2, R4.reuse, UR6, RZ ;  /* 0x0000000604027c25 */ /* 0x042fe2000f8e00ff */
[C---:B------:R-:W-:Y:S03]  /*10b30*/  SHF.L.U64.HI R35, R4.reuse, 0x4, R5 ;  /* 0x0000000404237819 */ /* 0x040fe60000010205 */
[----:B------:R-:W-:Y:S02]  /*10b40*/  IMAD.SHL.U32 R6, R4, 0x10, RZ ;  /* 0x0000001004067824 */ /* 0x000fe400078e00ff */
[----:B------:R-:W-:Y:S03]  /*10b50*/  IMAD R3, R5, UR6, R3 ;  /* 0x0000000605037c24 */ /* 0x000fe6000f8e0203 */
[C---:B------:R-:W-:Y:S04]  /*10b60*/  LEA R0, P5, R2.reuse, R6, 0x6 ;  /* 0x0000000602007211 */ /* 0x040fe800078a30ff */
[--C-:B------:R-:W-:Y:S02]  /*10b70*/  LEA.HI.X R7, R2, R35, R3.reuse, 0x6, P5 ;  /* 0x0000002302077211 */ /* 0x100fe400028f3403 */
[-C--:B------:R-:W-:Y:S02]  /*10b80*/  LEA R16, P5, R4, R0.reuse, 0x5 ;  /* 0x0000000004107211 */ /* 0x080fe400078a28ff */
[C---:B--2---:R-:W-:Y:S04]  /*10b90*/  LEA R8, P6, R2.reuse, R221, 0x7 ;  /* 0x000000dd02087211 */ /* 0x044fe800078c38ff */
[----:B---3--:R-:W-:Y:S02]  /*10ba0*/  LEA.HI.X R9, R2, R185, R3, 0x7, P6 ;  /* 0x000000b902097211 */ /* 0x008fe400030f3c03 */
[----:B------:R-:W-:Y:S02]  /*10bb0*/  LOP3.LUT R2, R26, 0x38, R206, 0x78, !PT ;  /* 0x000000381a027812 */ /* 0x000fe400078e78ce */
[----:B------:R-:W-:Y:S02]  /*10bc0*/  LEA.HI.X R26, R4, R7, R5, 0x5, P5 ;  /* 0x00000007041a7211 */ /* 0x000fe400028f2c05 */
[----:B------:R-:W-:Y:S02]  /*10bd0*/  LOP3.LUT R211, R2, 0x1e00, R222, 0xf8, !PT ;  /* 0x00001e0002d37812 */ /* 0x000fe400078ef8de */
[----:B------:R-:W-:Y:S02]  /*10be0*/  IADD3 R3, P5, PT, R6, R0, RZ ;  /* 0x0000000006037210 */ /* 0x000fe40007fbe0ff */
[----:B------:R-:W-:Y:S02]  /*10bf0*/  LEA R211, R211, UR5, 0x1 ;  /* 0x00000005d3d37c11 */ /* 0x000fe4000f8e08ff */
[-C--:B------:R-:W-:Y:S01]  /*10c00*/  LEA R6, P6, R0, R221.reuse, 0x1 ;  /* 0x000000dd00067211 */ /* 0x080fe200078c08ff */
[--C-:B------:R-:W-:Y:S01]  /*10c10*/  IMAD.X R5, R35, 0x1, R7.reuse, P5 ;  /* 0x0000000123057824 */ /* 0x100fe200028e0607 */
[----:B------:R-:W-:Y:S01]  /*10c20*/  LEA R2, P5, R16, R221, 0x1 ;  /* 0x000000dd10027211 */ /* 0x000fe200078a08ff */
[----:B------:R-:W-:Y:S01]  /*10c30*/  @!PT LDS RZ, [RZ] ;  /* 0x00000000fffff984 */ /* 0x000fe20000000800 */
[----:B------:R-:W-:Y:S01]  /*10c40*/  @!PT LDS RZ, [RZ] ;  /* 0x00000000fffff984 */ /* 0x000fe20000000800 */
[----:B------:R-:W-:Y:S01]  /*10c50*/  @!PT LDS RZ, [RZ] ;  /* 0x00000000fffff984 */ /* 0x000fe20000000800 */
[----:B------:R1:W-:Y:S01]  /*10c60*/  @!P3 LDGSTS.E.BYPASS.LTC128B.128 [R211+0x8000], desc[UR28][R8.64] ;  /* 0x0800000008d3bfae */ /* 0x0003e2000b981a1c */
[----:B------:R-:W-:Y:S02]  /*10c70*/  LEA.HI.X R7, R0, R185, R7, 0x1, P6 ;  /* 0x000000b900077211 */ /* 0x000fe400030f0c07 */
        /* <DEDUP_REMOVED lines=81> */
.L_x_1316:
[----:B------:R-:W2:Y:S01]  /*11190*/  LDL R10, [R1+0x4c] ;  /* 0x00004c00010a7983 */ /* 0x000ea20000100800 */
[----:B------:R-:W-:Y:S01]  /*111a0*/  IMAD.SHL.U32 R222, R206, 0x8, RZ ;  /* 0x00000008cede7824 */ /* 0x000fe200078e00ff */
[----:B------:R-:W-:Y:S04]  /*111b0*/  DEPBAR.LE SB0, 0x0 ;  /* 0x000080000000791a */ /* 0x000fe80000000000 */
[----:B------:R-:W3:Y:S01]  /*111c0*/  LDL R14, [R1+0x48] ;  /* 0x00004800010e7983 */ /* 0x000ee20000100800 */
[----:B------:R-:W-:Y:S01]  /*111d0*/  LOP3.LUT R202, R222, 0x38, RZ, 0xc0, !PT ;  /* 0x00000038deca7812 */ /* 0x000fe200078ec0ff */
[C---:B------:R-:W-:Y:S01]  /*111e0*/  IMAD.WIDE.U32 R2, R234.reuse, UR23, RZ ;  /* 0x00000017ea027c25 */ /* 0x040fe2000f8e00ff */
[----:B------:R-:W-:Y:S02]  /*111f0*/  SHF.L.U64.HI R12, R234, 0x4, R235 ;  /* 0x00000004ea0c7819 */ /* 0x000fe400000102eb */
[----:B------:R-:W-:Y:S01]  /*11200*/  STL [R1+0x60], R222 ;  /* 0x000060de01007387 */ /* 0x000fe20000100800 */
[----:B------:R-:W-:Y:S01]  /*11210*/  LOP3.LUT R13, R202, 0x40, RZ, 0xfc, !PT ;  /* 0x00000040ca0d7812 */ /* 0x000fe200078efcff */
[----:B-1----:R-:W-:Y:S01]  /*11220*/  IMAD.SHL.U32 R0, R234, 0x10, RZ ;  /* 0x00000010ea007824 */ /* 0x002fe200078e00ff */
[----:B------:R-:W-:Y:S01]  /*11230*/  LOP3.LUT R16, R202, 0x80, RZ, 0xfc, !PT ;  /* 0x00000080ca107812 */ /* 0x000fe200078efcff */
[----:B------:R-:W-:Y:S01]  /*11240*/  BAR.SYNC.DEFER_BLOCKING 0x0 ;  /* 0x0000000000007b1d */ /* 0x000fe20000010000 */
[----:B------:R-:W-:Y:S01]  /*11250*/  IMAD R8, R235, UR23, R3 ;  /* 0x00000017eb087c24 */ /* 0x000fe2000f8e0203 */
[----:B------:R-:W-:Y:S01]  /*11260*/  ISETP.GE.AND P4, PT, R13, UR13, PT ;  /* 0x0000000d0d007c0c */ /* 0x000fe2000bf86270 */
[----:B------:R-:W-:Y:S01]  /*11270*/  IMAD.SHL.U32 R4, R206, 0x20, RZ ;  /* 0x00000020ce047824 */ /* 0x000fe200078e00ff */
[----:B------:R-:W-:Y:S01]  /*11280*/  LEA R5, P0, R2, R0, 0x6 ;  /* 0x0000000002057211 */ /* 0x000fe200078030ff */
[----:B------:R-:W-:Y:S01]  /*11290*/  IMAD.SHL.U32 R216, R206, 0x2, RZ ;  /* 0x00000002ced87824 */ /* 0x000fe200078e00ff */
[----:B------:R-:W-:Y:S01]  /*112a0*/  LOP3.LUT R15, R202, 0xc0, RZ, 0xfc, !PT ;  /* 0x000000c0ca0f7812 */ /* 0x000fe200078efcff */
[----:B------:R-:W-:Y:S01]  /*112b0*/  USHF.L.U32 UR6, UR23, 0x1, URZ ;  /* 0x0000000117067899 */ /* 0x000fe200080006ff */
[----:B------:R1:W-:Y:S01]  /*112c0*/  STL [R1+0x68], R13 ;  /* 0x0000680d01007387 */ /* 0x0003e20000100800 */
[----:B------:R-:W-:Y:S01]  /*112d0*/  LOP3.LUT R205, R4, 0x7c00, RZ, 0xc0, !PT ;  /* 0x00007c0004cd7812 */ /* 0x000fe200078ec0ff */
[----:B------:R-:W-:Y:S01]  /*112e0*/  UMOV UR5, UR9 ;  /* 0x0000000900057c82 */ /* 0x000fe20008000000 */
[----:B------:R-:W-:Y:S02]  /*112f0*/  SHF.R.U32.HI R204, RZ, 0x1, R206 ;  /* 0x00000001ffcc7819 */ /* 0x000fe400000116ce */
[----:B------:R-:W-:Y:S01]  /*11300*/  STL [R1+0x64], R16 ;  /* 0x0000641001007387 */ /* 0x000fe20000100800 */
[----:B------:R-:W-:Y:S01]  /*11310*/  LOP3.LUT R3, R205, 0x200, R208, 0xf8, !PT ;  /* 0x00000200cd037812 */ /* 0x000fe200078ef8d0 */
[----:B------:R-:W-:Y:S01]  /*11320*/  UIADD3 UR8, UPT, UPT, UR35, -0x4498517b, URZ ;  /* 0xbb67ae8523087890 */ /* 0x000fe2000fffe0ff */
[----:B------:R-:W-:Y:S02]  /*11330*/  SHF.R.U32.HI R220, RZ, 0x5, R206 ;  /* 0x00000005ffdc7819 */ /* 0x000fe400000116ce */
[----:B------:R-:W-:Y:S01]  /*11340*/  STL [R1+0x6c], R15 ;  /* 0x00006c0f01007387 */ /* 0x000fe20000100800 */
[----:B------:R-:W-:Y:S02]  /*11350*/  UIADD3 UR7, UPT, UPT, UR34, -0x61c88647, URZ ;  /* 0x9e3779b922077890 */ /* 0x000fe4000fffe0ff */
[----:B------:R-:W-:Y:S02]  /*11360*/  UISETP.GT.AND UP0, UPT, UR23, UR20, UPT ;  /* 0x000000141700728c */ /* 0x000fe4000bf04270 */
[----:B------:R-:W-:Y:S01]  /*11370*/  STL [R1+0x78], R216 ;  /* 0x000078d801007387 */ /* 0x000fe20000100800 */
[----:B------:R-:W-:Y:S02]  /*11380*/  UIADD3 UR12, UPT, UPT, UR35, 0x76cf5d0a, URZ ;  /* 0x76cf5d0a230c7890 */ /* 0x000fe4000fffe0ff */
[----:B------:R-:W-:Y:S01]  /*11390*/  UIADD3 UR11, UPT, UPT, UR35, 0x32370b8f, URZ ;  /* 0x32370b8f230b7890 */ /* 0x000fe2000fffe0ff */
[----:B------:R-:W4:Y:S02]  /*113a0*/  S2R R218, SR_CTAID.X ;  /* 0x0000000000da7919 */ /* 0x000f240000002500 */
[----:B----4-:R-:W-:Y:S04]  /*113b0*/  IMAD R218, R218, 0x4, R220 ;  /* 0x00000004dada7824 */ /* 0x010fe800078e02dc */
[----:B------:R-:W-:Y:S01]  /*113c0*/  IMAD.WIDE.U32 R218, R218, -0x326172a9, RZ ;  /* 0xcd9e8d57dada7825 */ /* 0x000fe200078e00ff */
[CC--:B--2---:R-:W-:Y:S02]  /*113d0*/  LEA R6, P1, R2.reuse, R10.reuse, 0x7 ;  /* 0x0000000a02067211 */ /* 0x0c4fe400078238ff */
[C---:B------:R-:W-:Y:S02]  /*113e0*/  LEA R4, P5, R5.reuse, R10, 0x1 ;  /* 0x0000000a05047211 */ /* 0x040fe400078a08ff */
[C-C-:B---3--:R-:W-:Y:S02]  /*113f0*/  LEA.HI.X R7, R2.reuse, R14, R8.reuse, 0x7, P1 ;  /* 0x0000000e02077211 */ /* 0x148fe400008f3c08 */
[----:B------:R-:W-:Y:S02]  /*11400*/  LEA.HI.X R8, R2, R12, R8, 0x6, P0 ;  /* 0x0000000c02087211 */ /* 0x000fe400000f3408 */
[C---:B------:R-:W-:Y:S01]  /*11410*/  IADD3 R9, P1, PT, R5.reuse, R0, RZ ;  /* 0x0000000005097210 */ /* 0x040fe20007f3e0ff */
[----:B------:R-:W-:Y:S01]  /*11420*/  @!PT LDS RZ, [RZ] ;  /* 0x00000000fffff984 */ /* 0x000fe20000000800 */
[----:B------:R-:W-:Y:S01]  /*11430*/  @!PT LDS RZ, [RZ] ;  /* 0x00000000fffff984 */ /* 0x000fe20000000800 */
[----:B------:R-:W-:Y:S01]  /*11440*/  @!PT LDS RZ, [RZ] ;  /* 0x00000000fffff984 */ /* 0x000fe20000000800 */
[----:B------:R-:W-:Y:S01]  /*11450*/  @!P3 LDGSTS.E.BYPASS.LTC128B.128 [R211+0x10000], desc[UR28][R6.64] ;  /* 0x1000000006d3bfae */ /* 0x000fe2000b981a1c */
[----:B------:R-:W-:Y:S02]  /*11460*/  LEA R11, P0, R234, R5, 0x5 ;  /* 0x00000005ea0b7211 */ /* 0x000fe400078028ff */
[----:B------:R-:W-:Y:S01]  /*11470*/  LEA.HI.X R5, R5, R14, R8, 0x1, P5 ;  /* 0x0000000e05057211 */ /* 0x000fe200028f0c08 */
[----:B-1----:R-:W-:Y:S01]  /*11480*/  IMAD.X R13, R8, 0x1, R12, P1 ;  /* 0x00000001080d7824 */ /* 0x002fe200008e060c */
[----:B------:R-:W-:Y:S01]  /*11490*/  ISETP.GE.AND P1, PT, R16, UR13, PT ;  /* 0x0000000d10007c0c */ /* 0x000fe2000bf26270 */
[----:B------:R-:W-:Y:S01]  /*114a0*/  @P3 STS.128 [R211+0x10000], RZ ;  /* 0x010000ffd3003388 */ /* 0x000fe20000000c00 */
[----:B------:R-:W-:Y:S02]  /*114b0*/  LEA.HI.X R12, R234, R8, R235, 0x5, P0 ;  /* 0x00000008ea0c7211 */ /* 0x000fe400000f2ceb */
[----:B------:R-:W-:Y:S02]  /*114c0*/  ISETP.GE.AND P0, PT, R15, UR13, PT ;  /* 0x0000000d0f007c0c */ /* 0x000fe4000bf06270 */
[----:B------:R-:W-:Y:S01]  /*114d0*/  @!PT LDS RZ, [RZ] ;  /* 0x00000000fffff984 */ /* 0x000fe20000000800 */
[----:B------:R-:W-:Y:S01]  /*114e0*/  @!PT LDS RZ, [RZ] ;  /* 0x00000000fffff984 */ /* 0x000fe20000000800 */
[----:B------:R-:W-:Y:S01]  /*114f0*/  @!PT LDS RZ, [RZ] ;  /* 0x00000000fffff984 */ /* 0x000fe20000000800 */
[----:B------:R-:W-:Y:S01]  /*11500*/  @!P4 LDGSTS.E.BYPASS.LTC128B.128 [R211+0x12000], desc[UR28][R6.64+0x80] ;  /* 0x1200008006d3cfae */ /* 0x000fe2000b981a1c */
[----:B------:R-:W-:Y:S02]  /*11510*/  ISETP.GE.AND P3, PT, R202, UR13, PT ;  /* 0x0000000dca007c0c */ /* 0x000fe4000bf66270 */
[-C--:B------:R-:W-:Y:S02]  /*11520*/  LEA R8, P6, R9, R10.reuse, 0x1 ;  /* 0x0000000a09087211 */ /* 0x080fe400078c08ff */
[----:B------:R-:W-:Y:S01]  /*11530*/  @P4 STS.128 [R211+0x12000], RZ ;  /* 0x012000ffd3004388 */ /* 0x000fe20000000c00 */
[----:B------:R-:W-:Y:S02]  /*11540*/  LEA R10, P5, R11, R10, 0x1 ;  /* 0x0000000a0b0a7211 */ /* 0x000fe400078a08ff */
[-C--:B------:R-:W-:Y:S02]  /*11550*/  LEA.HI.X R9, R9, R14.reuse, R13, 0x1, P6 ;  /* 0x0000000e09097211 */ /* 0x080fe400030f0c0d */
[----:B------:R-:W-:Y:S01]  /*11560*/  @!PT LDS RZ, [RZ] ;  /* 0x00000000fffff984 */ /* 0x000fe20000000800 */
[----:B------:R-:W-:Y:S01]  /*11570*/  @!PT LDS RZ, [RZ] ;  /* 0x00000000fffff984 */ /* 0x000fe20000000800 */
[----:B------:R-:W-:Y:S01]  /*11580*/  @!PT LDS RZ, [RZ] ;  /* 0x00000000fffff984 */ /* 0x000fe20000000800 */
[----:B------:R-:W-:Y:S01]  /*11590*/  @!P1 LDGSTS.E.BYPASS.LTC128B.128 [R211+0x14000], desc[UR28][R6.64+0x100] ;  /* 0x1400010006d39fae */ /* 0x000fe2000b981a1c */
[----:B------:R-:W-:Y:S02]  /*115a0*/  LEA.HI.X R11, R11, R14, R12, 0x1, P5 ;  /* 0x0000000e0b0b7211 */ /* 0x000fe400028f0c0c */
[----:B------:R-:W-:Y:S02]  /*115b0*/  LOP3.LUT R2, R204, 0x8, RZ, 0xc0, !PT ;  /* 0x00000008cc027812 */ /* 0x000fe400078ec0ff */
[----:B------:R-:W-:Y:S01]  /*115c0*/  @P1 STS.128 [R211+0x14000], RZ ;  /* 0x014000ffd3001388 */ /* 0x000fe20000000c00 */
[----:B------:R-:W-:Y:S04]  /*115d0*/  LOP3.LUT R0, R202, 0x1c0, R208, 0xf8, !PT ;  /* 0x000001c0ca007812 */ /* 0x000fe800078ef8d0 */
[----:B------:R-:W-:Y:S01]  /*115e0*/  @!PT LDS RZ, [RZ] ;  /* 0x00000000fffff984 */ /* 0x000fe20000000800 */
[----:B------:R-:W-:Y:S01]  /*115f0*/  @!PT LDS RZ, [RZ] ;  /* 0x00000000fffff984 */ /* 0x000fe20000000800 */
[----:B------:R-:W-:Y:S01]  /*11600*/  @!PT LDS RZ, [RZ] ;  /* 0x00000000fffff984 */ /* 0x000fe20000000800 */
[----:B------:R-:W-:Y:S01]  /*11610*/  @!P0 LDGSTS.E.BYPASS.LTC128B.128 [R211+0x16000], desc[UR28][R6.64+0x180] ;  /* 0x1600018006d38fae */ /* 0x000fe2000b981a1c */
[----:B------:R-:W-:Y:S02]  /*11620*/  LOP3.LUT R2, R3, R0, R2, 0xf6, !PT ;  /* 0x0000000003027212 */ /* 0x000fe400078ef602 */
[----:B------:R-:W-:Y:S02]  /*11630*/  LOP3.LUT R0, R0, 0x8, R206, 0x78, !PT ;  /* 0x0000000800007812 */ /* 0x000fe400078e78ce */
[----:B------:R-:W-:Y:S01]  /*11640*/  @P0 STS.128 [R211+0x16000], RZ ;  /* 0x016000ffd3000388 */ /* 0x000fe20000000c00 */
[----:B------:R-:W-:Y:S04]  /*11650*/  LEA R132, R2, UR5, 0x1 ;  /* 0x0000000502847c11 */ /* 0x000fe8000f8e08ff */
[----:B------:R-:W-:Y:S01]  /*11660*/  @!PT LDS RZ, [RZ] ;  /* 0x00000000fffff984 */ /* 0x000fe20000000800 */
[----:B------:R-:W-:Y:S01]  /*11670*/  @!PT LDS RZ, [RZ] ;  /* 0x00000000fffff984 */ /* 0x000fe20000000800 */
[----:B------:R-:W-:Y:S01]  /*11680*/  @!PT LDS RZ, [RZ] ;  /* 0x00000000fffff984 */ /* 0x000fe20000000800 */
[----:B------:R-:W-:Y:S01]  /*11690*/  @!P3 LDGSTS.E.BYPASS.LTC128B.128 [R211+0x10800], desc[UR28][R4.64] ;  /* 0x1080000004d3bfae */ /* 0x000fe2000b981a1c */
[----:B------:R-:W-:Y:S02]  /*116a0*/  IMAD R0, R0, 0x2, R209 ;  /* 0x0000000200007824 */ /* 0x000fe400078e02d1 */
[----:B------:R-:W-:Y:S02]  /*116b0*/  IMAD.IADD R193, R132, 0x1, R203 ;  /* 0x0000000184c17824 */ /* 0x000fe400078e02cb */
[----:B------:R-:W-:Y:S01]  /*116c0*/  @P3 STS.128 [R211+0x10800], RZ ;  /* 0x010800ffd3003388 */ /* 0x000fe20000000c00 */
[----:B------:R-:W-:Y:S02]  /*116d0*/  VIADD R2, R0, UR5 ;  /* 0x0000000500027c36 */ /* 0x000fe40008000000 */
        /* <DEDUP_REMOVED lines=70> */
[----:B------:R-:W5:Y:S01]  /*11b40*/  LDSM.16.M88.4 R188, [R192+0x9800] ;  /* 0x00980000c0bc783b */ /* 0x000f620000000200 */
        /* <DEDUP_REMOVED lines=8> */
[----:B------:R-:W-:Y:S07]  /*11bd0*/  LDSM.16.M88.4 R168, [R135] ;  /* 0x0000000087a8783b */ /* 0x000fee0000000200 */
        /* <DEDUP_REMOVED lines=11> */
[----:B------:R-:W4:Y:S05]  /*11c90*/  LDSM.16.M88.4 R172, [R2+0x9800] ;  /* 0x0098000002ac783b */ /* 0x000f2a0000000200 */
[----:B------:R-:W-:Y:S02]  /*11ca0*/  LDSM.16.M88.4 R188, [R3+0x9000] ;  /* 0x0090000003bc783b */ /* 0x000fe40000000200 */
[C---:B-1----:R-:W-:Y:S08]  /*11cb0*/  HMMA.16816.F32.BF16 R4, R168.reuse, R176, R4 ;  /* 0x000000b0a804723c */ /* 0x042ff00000041804 */
[C---:B------:R-:W-:Y:S01]  /*11cc0*/  HMMA.16816.F32.BF16 R8, R168.reuse, R178, R8 ;  /* 0x000000b2a808723c */ /* 0x040fe20000041808 */
        /* <DEDUP_REMOVED lines=8> */
[----:B------:R-:W-:Y:S01]  /*11d50*/  HMMA.16816.F32.BF16 R32, R168, R174, R32 ;  /* 0x000000aea820723c */ /* 0x000fe20000041820 */
[----:B------:R-:W3:Y:S05]  /*11d60*/  LDSM.16.M88.4 R168, [R3+0x9800] ;  /* 0x0098000003a8783b */ /* 0x000eea0000000200 */
[----:B------:R-:W-:Y:S02]  /*11d70*/  LDSM.16.M88.4 R172, [R132+0x2000] ;  /* 0x0020000084ac783b */ /* 0x000fe40000000200 */
        /* <DEDUP_REMOVED lines=8> */
[----:B------:R-:W4:Y:S07]  /*11e00*/  LDSM.16.M88.4 R188, [R0+UR5+0xb000] ;  /* 0x00b0000500bc783b */ /* 0x000f2e0008000200 */
[C---:B---3--:R-:W-:Y:S08]  /*11e10*/  HMMA.16816.F32.BF16 R28, R176.reuse, R168, R28 ;  /* 0x000000a8b01c723c */ /* 0x048ff0000004181c */
[----:B------:R-:W-:Y:S01]  /*11e20*/  HMMA.16816.F32.BF16 R32, R176, R170, R32 ;  /* 0x000000aab020723c */ /* 0x000fe20000041820 */
[----:B------:R-:W3:Y:S05]  /*11e30*/  LDSM.16.M88.4 R168, [R0+UR5+0xb800] ;  /* 0x00b8000500a8783b */ /* 0x000eea0008000200 */
        /* <DEDUP_REMOVED lines=103> */
[----:B------:R3:W5:Y:S05]  /*124b0*/  LDSM.16.M88.4 R168, [R0+UR5+0xf800] ;  /* 0x00f8000500a8783b */ /* 0x00076a0008000200 */
[----:B------:R-:W-:Y:S02]  /*124c0*/  LDSM.16.M88.4 R176, [R193+0x6000] ;  /* 0x00600000c1b0783b */ /* 0x000fe40000000200 */
[C---:B-1----:R-:W-:Y:S08]  /*124d0*/  HMMA.16816.F32.BF16 R4, R172.reuse, R180, R4 ;  /* 0x000000b4ac04723c */ /* 0x042ff00000041804 */
[C---:B------:R-:W-:Y:S01]  /*124e0*/  HMMA.16816.F32.BF16 R8, R172.reuse, R182, R8 ;  /* 0x000000b6ac08723c */ /* 0x040fe20000041808 */
[----:B------:R-:W1:Y:S07]  /*124f0*/  LDSM.16.M88.4 R180, [R192+0xe000] ;  /* 0x00e00000c0b4783b */ /* 0x000e6e0000000200 */
[C---:B--2---:R-:W-:Y:S01]  /*12500*/  HMMA.16816.F32.BF16 R12, R172.reuse, R184, R12 ;  /* 0x000000b8ac0c723c */ /* 0x044fe2000004180c */
[----:B---3--:R-:W-:Y:S07]  /*12510*/  IMAD.U32 R0, RZ, RZ, UR23 ;  /* 0x00000017ff007e24 */ /* 0x008fee000f8e00ff */
[C---:B------:R-:W-:Y:S01]  /*12520*/  HMMA.16816.F32.BF16 R16, R172.reuse, R186, R16 ;  /* 0x000000baac10723c */ /* 0x040fe20000041810 */
[----:B------:R-:W2:Y:S07]  /*12530*/  LDSM.16.M88.4 R184, [R192+0xe800] ;  /* 0x00e80000c0b8783b */ /* 0x000eae0000000200 */
[C---:B----4-:R-:W-:Y:S08]  /*12540*/  HMMA.16816.F32.BF16 R20, R172.reuse, R188, R20 ;  /* 0x000000bcac14723c */ /* 0x050ff00000041814 */
[C---:B------:R-:W-:Y:S01]  /*12550*/  HMMA.16816.F32.BF16 R24, R172.reuse, R190, R24 ;  /* 0x000000beac18723c */ /* 0x040fe20000041818 */
[----:B------:R-:W3:Y:S05]  /*12560*/  LDSM.16.M88.4 R188, [R192+0xf000] ;  /* 0x00f00000c0bc783b */ /* 0x000eea0000000200 */
[----:B------:R-:W4:Y:S02]  /*12570*/  LDSM.16.M88.4 R192, [R192+0xf800] ;  /* 0x00f80000c0c0783b */ /* 0x000f240000000200 */
[C---:B-----5:R-:W-:Y:S08]  /*12580*/  HMMA.16816.F32.BF16 R28, R172.reuse, R168, R28 ;  /* 0x000000a8ac1c723c */ /* 0x060ff0000004181c */
[----:B------:R-:W-:Y:S01]  /*12590*/  HMMA.16816.F32.BF16 R32, R172, R170, R32 ;  /* 0x000000aaac20723c */ /* 0x000fe20000041820 */
[----:B------:R-:W-:Y:S05]  /*125a0*/  LDSM.16.M88.4 R172, [R2+0xe000] ;  /* 0x00e0000002ac783b */ /* 0x000fea0000000200 */
[----:B------:R-:W5:Y:S02]  /*125b0*/  LDSM.16.M88.4 R168, [R135+0x6000] ;  /* 0x0060000087a8783b */ /* 0x000f640000000200 */
        /* <DEDUP_REMOVED lines=8> */
[----:B------:R3:W2:Y:S07]  /*12640*/  LDSM.16.M88.4 R188, [R2+0xf800] ;  /* 0x00f8000002bc783b */ /* 0x0006ae0000000200 */
[C---:B----4-:R-:W-:Y:S08]  /*12650*/  HMMA.16816.F32.BF16 R28, R176.reuse, R192, R28 ;  /* 0x000000c0b01c723c */ /* 0x050ff0000004181c */
[----:B------:R-:W-:Y:S01]  /*12660*/  HMMA.16816.F32.BF16 R32, R176, R194, R32 ;  /* 0x000000c2b020723c */ /* 0x000fe20000041820 */
[----:B------:R-:W-:Y:S05]  /*12670*/  LDSM.16.M88.4 R176, [R196+0x6000] ;  /* 0x00600000c4b0783b */ /* 0x000fea0000000200 */
[----:B------:R-:W4:Y:S01]  /*12680*/  LDSM.16.M88.4 R192, [R3+0xe000] ;  /* 0x00e0000003c0783b */ /* 0x000f220000000200 */
[----:B---3--:R-:W-:Y:S01]  /*12690*/  LOP3.LUT R2, R216, 0x6, RZ, 0xc0, !PT ;  /* 0x00000006d8027812 */ /* 0x008fe200078ec0ff */
[C---:B-----5:R-:W-:Y:S03]  /*126a0*/  HMMA.16816.F32.BF16 R4, R168.reuse, R172, R4 ;  /* 0x000000aca804723c */ /* 0x060fe60000041804 */
[----:B------:R-:W3:Y:S02]  /*126b0*/  LDSM.16.M88.4 R196, [R3+0xe800] ;  /* 0x00e8000003c4783b */ /* 0x000ee40000000200 */
[----:B------:R-:W-:Y:S03]  /*126c0*/  IMAD R0, R0, 0x40, R2 ;  /* 0x0000004000007824 */ /* 0x000fe600078e0202 */
[----:B------:R5:W-:Y:S01]  /*126d0*/  STL [R1+0x74], R2 ;  /* 0x0000740201007387 */ /* 0x000be20000100800 */
[C---:B------:R-:W-:Y:S03]  /*126e0*/  HMMA.16816.F32.BF16 R8, R168.reuse, R174, R8 ;  /* 0x000000aea808723c */ /* 0x040fe60000041808 */
[----:B------:R-:W-:Y:S01]  /*126f0*/  ISETP.GT.AND P6, PT, R212, R0, PT ;  /* 0x00000000d400720c */ /* 0x000fe20003fc4270 */
[----:B------:R-:W3:Y:S01]  /*12700*/  LDL.64 R224, [R1+0x58] ;  /* 0x0000580001e07983 */ /* 0x000ee20000100a00 */
[C---:B------:R-:W-:Y:S02]  /*12710*/  VIADD R135, R0.reuse, 0x10 ;  /* 0x0000001000877836 */ /* 0x040fe40000000000 */
[C---:B------:R-:W-:Y:S02]  /*12720*/  VIADD R132, R0.reuse, 0x11 ;  /* 0x0000001100847836 */ /* 0x040fe40000000000 */
[----:B------:R-:W3:Y:S01]  /*12730*/  LDL.64 R216, [R1+0x50] ;  /* 0x0000500001d87983 */ /* 0x000ee20000100a00 */
[C---:B-1----:R-:W-:Y:S04]  /*12740*/  HMMA.16816.F32.BF16 R12, R168.reuse, R180, R12 ;  /* 0x000000b4a80c723c */ /* 0x042fe8000004180c */
[----:B------:R-:W-:Y:S01]  /*12750*/  LDSM.16.M88.4 R172, [R3+0xf800] ;  /* 0x00f8000003ac783b */ /* 0x000fe20000000200 */
[C---:B------:R-:W-:Y:S02]  /*12760*/  VIADD R181, R0.reuse, 0x8 ;  /* 0x0000000800b57836 */ /* 0x040fe40000000000 */
[C---:B------:R-:W-:Y:S01]  /*12770*/  VIADD R180, R0.reuse, 0x9 ;  /* 0x0000000900b47836 */ /* 0x040fe20000000000 */
[C---:B------:R-:W-:Y:S03]  /*12780*/  HMMA.16816.F32.BF16 R16, R168.reuse, R182, R16 ;  /* 0x000000b6a810723c */ /* 0x040fe60000041810 */
[C---:B------:R-:W-:Y:S02]  /*12790*/  VIADD R182, R0.reuse, 0x1 ;  /* 0x0000000100b67836 */ /* 0x040fe40000000000 */
[----:B-----5:R-:W-:Y:S03]  /*127a0*/  VIADD R2, R0, 0x39 ;  /* 0x0000003900027836 */ /* 0x020fe60000000000 */
[----:B------:R-:W-:Y:S01]  /*127b0*/  ISETP.GT.AND P5, PT, R212, R182, PT ;  /* 0x000000b6d400720c */ /* 0x000fe20003fa4270 */
[C---:B--2---:R-:W-:Y:S08]  /*127c0*/  HMMA.16816.F32.BF16 R20, R168.reuse, R184, R20 ;  /* 0x000000b8a814723c */ /* 0x044ff00000041814 */
[C---:B------:R-:W-:Y:S08]  /*127d0*/  HMMA.16816.F32.BF16 R24, R168.reuse, R186, R24 ;  /* 0x000000baa818723c */ /* 0x040ff00000041818 */
[C---:B------:R-:W-:Y:S08]  /*127e0*/  HMMA.16816.F32.BF16 R28, R168.reuse, R188, R28 ;  /* 0x000000bca81c723c */ /* 0x040ff0000004181c */
[----:B------:R-:W-:Y:S01]  /*127f0*/  HMMA.16816.F32.BF16 R32, R168, R190, R32 ;  /* 0x000000bea820723c */ /* 0x000fe20000041820 */
[----:B------:R1:W2:Y:S01]  /*12800*/  LDSM.16.M88.4 R168, [R3+0xf000] ;  /* 0x00f0000003a8783b */ /* 0x0002a20000000200 */
[----:B------:R-:W-:Y:S04]  /*12810*/  DEPBAR.LE SB0, 0x0 ;  /* 0x000080000000791a */ /* 0x000fe80000000000 */
[----:B------:R-:W-:Y:S02]  /*12820*/  BAR.SYNC.DEFER_BLOCKING 0x0 ;  /* 0x0000000000007b1d */ /* 0x000fe40000010000 */
[C---:B----4-:R-:W-:Y:S08]  /*12830*/  HMMA.16816.F32.BF16 R4, R176.reuse, R192, R4 ;  /* 0x000000c0b004723c */ /* 0x050ff00000041804 */
[C---:B------:R-:W-:Y:S08]  /*12840*/  HMMA.16816.F32.BF16 R8, R176.reuse, R194, R8 ;  /* 0x000000c2b008723c */ /* 0x040ff00000041808 */
[C---:B---3--:R-:W-:Y:S03]  /*12850*/  HMMA.16816.F32.BF16 R12, R176.reuse, R196, R12 ;  /* 0x000000c4b00c723c */ /* 0x048fe6000004180c */
[----:B------:R-:W-:Y:S01]  /*12860*/  FSEL R193, R4, -INF , !P6 ;  /* 0xff80000004c17808 */ /* 0x000fe20007000000 */
[----:B------:R-:W-:Y:S01]  /*12870*/  VIADD R4, R0, 0x31 ;  /* 0x0000003100047836 */ /* 0x000fe20000000000 */
[----:B------:R-:W-:Y:S01]  /*12880*/  ISETP.GT.AND P6, PT, R210, R0, PT ;  /* 0x00000000d200720c */ /* 0x000fe20003fc4270 */
[----:B-1----:R-:W-:Y:S01]  /*12890*/  VIADD R3, R0, 0x38 ;  /* 0x0000003800037836 */ /* 0x002fe20000000000 */
[----:B------:R-:W-:Y:S01]  /*128a0*/  FSEL R192, R5, -INF , !P5 ;  /* 0xff80000005c07808 */ /* 0x000fe20006800000 */
[C---:B------:R-:W-:Y:S03]  /*128b0*/  HMMA.16816.F32.BF16 R16, R176.reuse, R198, R16 ;  /* 0x000000c6b010723c */ /* 0x040fe60000041810 */
[----:B------:R-:W-:Y:S01]  /*128c0*/  FSEL R191, R6, -INF , !P6 ;  /* 0xff80000006bf7808 */ /* 0x000fe20007000000 */
[----:B------:R-:W-:Y:S01]  /*128d0*/  VIADD R6, R0, 0x29 ;  /* 0x0000002900067836 */ /* 0x000fe20000000000 */
[----:B------:R-:W-:Y:S01]  /*128e0*/  ISETP.GT.AND P5, PT, R210, R182, PT ;  /* 0x000000b6d200720c */ /* 0x000fe20003fa4270 */
[----:B------:R-:W-:Y:S01]  /*128f0*/  VIADD R5, R0, 0x30 ;  /* 0x0000003000057836 */ /* 0x000fe20000000000 */
[-C--:B------:R-:W-:Y:S02]  /*12900*/  ISETP.GT.AND P6, PT, R212, R181.reuse, PT ;  /* 0x000000b5d400720c */ /* 0x080fe40003fc4270 */
[----:B------:R-:W-:Y:S01]  /*12910*/  FSEL R190, R7, -INF , !P5 ;  /* 0xff80000007be7808 */ /* 0x000fe20006800000 */
[C---:B--2---:R-:W-:Y:S03]  /*12920*/  HMMA.16816.F32.BF16 R20, R176.reuse, R168, R20 ;  /* 0x000000a8b014723c */ /* 0x044fe60000041814 */
[----:B------:R-:W-:Y:S01]  /*12930*/  FSEL R188, R8, -INF , !P6 ;  /* 0xff80000008bc7808 */ /* 0x000fe20007000000 */
[----:B------:R-:W-:Y:S01]  /*12940*/  VIADD R8, R0, 0x21 ;  /* 0x0000002100087836 */ /* 0x000fe20000000000 */
[-C--:B------:R-:W-:Y:S01]  /*12950*/  ISETP.GT.AND P5, PT, R212, R180.reuse, PT ;  /* 0x000000b4d400720c */ /* 0x080fe20003fa4270 */
[----:B------:R-:W-:Y:S01]  /*12960*/  VIADD R7, R0, 0x28 ;  /* 0x0000002800077836 */ /* 0x000fe20000000000 */
[----:B------:R-:W-:Y:S01]  /*12970*/  ISETP.GT.AND P6, PT, R210, R181, PT ;  /* 0x000000b5d200720c */ /* 0x000fe20003fc4270 */
[C---:B------:R-:W-:Y:S03]  /*12980*/  HMMA.16816.F32.BF16 R24, R176.reuse, R170, R24 ;  /* 0x000000aab018723c */ /* 0x040fe60000041818 */
[----:B------:R-:W-:Y:S01]  /*12990*/  FSEL R187, R9, -INF , !P5 ;  /* 0xff80000009bb7808 */ /* 0x000fe20006800000 */
[----:B------:R-:W-:Y:S01]  /*129a0*/  VIADD R9, R0, 0x20 ;  /* 0x0000002000097836 */ /* 0x000fe20000000000 */
[----:B------:R-:W-:Y:S01]  /*129b0*/  FSEL R186, R10, -INF , !P6 ;  /* 0xff8000000aba7808 */ /* 0x000fe20007000000 */
[----:B------:R-:W-:Y:S01]  /*129c0*/  VIADD R10, R0, 0x19 ;  /* 0x00000019000a7836 */ /* 0x000fe20000000000 */
[----:B------:R-:W-:Y:S01]  /*129d0*/  ISETP.GT.AND P5, PT, R210, R180, PT ;  /* 0x000000b4d200720c */ /* 0x000fe20003fa4270 */
[C---:B------:R-:W-:Y:S03]  /*129e0*/  HMMA.16816.F32.BF16 R28, R176.reuse, R172, R28 ;  /* 0x000000acb01c723c */ /* 0x040fe6000004181c */
[-C--:B------:R-:W-:Y:S02]  /*129f0*/  ISETP.GT.AND P6, PT, R212, R135.reuse, PT ;  /* 0x00000087d400720c */ /* 0x080fe40003fc4270 */
[----:B------:R-:W-:Y:S01]  /*12a00*/  FSEL R183, R11, -INF , !P5 ;  /* 0xff8000000bb77808 */ /* 0x000fe20006800000 */
[----:B------:R-:W-:Y:S01]  /*12a10*/  VIADD R11, R0, 0x18 ;  /* 0x00000018000b7836 */ /* 0x000fe20000000000 */
[----:B------:R-:W-:Y:S01]  /*12a20*/  FSEL R185, R12, -INF , !P6 ;  /* 0xff8000000cb97808 */ /* 0x000fe20007000000 */
[----:B------:R-:W-:Y:S03]  /*12a30*/  HMMA.16816.F32.BF16 R32, R176, R174, R32 ;  /* 0x000000aeb020723c */ /* 0x000fe60000041820 */
[----:B------:R-:W-:Y:S02]  /*12a40*/  ISETP.GT.AND P6, PT, R210, R135, PT ;  /* 0x00000087d200720c */ /* 0x000fe40003fc4270 */
[-C--:B------:R-:W-:Y:S02]  /*12a50*/  ISETP.GT.AND P5, PT, R212, R132.reuse, PT ;  /* 0x00000084d400720c */ /* 0x080fe40003fa4270 */
[----:B------:R-:W-:Y:S02]  /*12a60*/  FSEL R169, R14, -INF , !P6 ;  /* 0xff8000000ea97808 */ /* 0x000fe40007000000 */
[----:B------:R-:W-:Y:S02]  /*12a70*/  FSEL R184, R13, -INF , !P5 ;  /* 0xff8000000db87808 */ /* 0x000fe40006800000 */
[-C--:B------:R-:W-:Y:S02]  /*12a80*/  ISETP.GT.AND P6, PT, R212, R11.reuse, PT ;  /* 0x0000000bd400720c */ /* 0x080fe40003fc4270 */
[----:B------:R-:W-:Y:S02]  /*12a90*/  ISETP.GT.AND P5, PT, R210, R132, PT ;  /* 0x00000084d200720c */ /* 0x000fe40003fa4270 */
[----:B------:R-:W-:Y:S02]  /*12aa0*/  FSEL R16, R16, -INF , !P6 ;  /* 0xff80000010107808 */ /* 0x000fe40007000000 */
[----:B------:R-:W-:Y:S02]  /*12ab0*/  FSEL R168, R15, -INF , !P5 ;  /* 0xff8000000fa87808 */ /* 0x000fe40006800000 */
        /* <DEDUP_REMOVED lines=36> */
[----:B------:R-:W-:Y:S02]  /*12d00*/  ISETP.GE.AND P6, PT, R0, R213, PT ;  /* 0x000000d50000720c */ /* 0x000fe40003fc6270 */
[----:B------:R-:W-:Y:S02]  /*12d10*/  ISETP.GT.AND P5, PT, R210, R2, PT ;  /* 0x00000002d200720c */ /* 0x000fe40003fa4270 */
[----:B------:R-:W-:Y:S02]  /*12d20*/  FSEL R32, R193, -INF , !P6 ;  /* 0xff800000c1207808 */ /* 0x000fe40007000000 */
[----:B------:R-:W-:Y:S02]  /*12d30*/  FSEL R35, R35, -INF , !P5 ;  /* 0xff80000023237808 */ /* 0x000fe40006800000 */
[----:B------:R-:W-:Y:S01]  /*12d40*/  ISETP.GE.AND P6, PT, R0, R215, PT ;  /* 0x000000d70000720c */ /* 0x000fe20003fc6270 */
[----:B------:R-:W-:Y:S01]  /*12d50*/  IMAD.U32 R0, RZ, RZ, UR35 ;  /* 0x00000023ff007e24 */ /* 0x000fe2000f8e00ff */
[-C--:B------:R-:W-:Y:S02]  /*12d60*/  ISETP.GE.AND P5, PT, R182, R213.reuse, PT ;  /* 0x000000d5b600720c */ /* 0x080fe40003fa6270 */
[----:B------:R-:W-:Y:S02]  /*12d70*/  FSEL R30, R191, -INF , !P6 ;  /* 0xff800000bf1e7808 */ /* 0x000fe40007000000 */
[----:B------:R-:W-:Y:S02]  /*12d80*/  FSEL R31, R192, -INF , !P5 ;  /* 0xff800000c01f7808 */ /* 0x000fe40006800000 */
[C---:B------:R-:W-:Y:S02]  /*12d90*/  ISETP.GE.AND P6, PT, R181.reuse, R213, PT ;  /* 0x000000d5b500720c */ /* 0x040fe40003fc6270 */
[-C--:B------:R-:W-:Y:S02]  /*12da0*/  ISETP.GE.AND P5, PT, R182, R215.reuse, PT ;  /* 0x000000d7b600720c */ /* 0x080fe40003fa6270 */
[----:B------:R-:W-:Y:S02]  /*12db0*/  FSEL R182, R188, -INF , !P6 ;  /* 0xff800000bcb67808 */ /* 0x000fe40007000000 */
[----:B------:R-:W-:Y:S02]  /*12dc0*/  FSEL R34, R190, -INF , !P5 ;  /* 0xff800000be227808 */ /* 0x000fe40006800000 */
[----:B------:R-:W-:Y:S02]  /*12dd0*/  ISETP.GE.AND P6, PT, R181, R215, PT ;  /* 0x000000d7b500720c */ /* 0x000fe40003fc6270 */
        /* <DEDUP_REMOVED lines=16> */
[CC--:B------:R-:W-:Y:S02]  /*12ee0*/  ISETP.GE.AND P5, PT, R10.reuse, R213.reuse, PT ;  /* 0x000000d50a00720c */ /* 0x0c0fe40003fa6270 */
        /* <DEDUP_REMOVED lines=19> */
[----:B------:R-:W-:Y:S02]  /*13020*/  ISETP.GE.AND P5, PT, R6, R215, PT ;  /* 0x000000d70600720c */ /* 0x000fe40003fa6270 */
[----:B------:R-:W-:Y:S02]  /*13030*/  FSEL R23, R23, -INF , !P6 ;  /* 0xff80000017177808 */ /* 0x000fe40007000000 */
[----:B------:R-:W-:Y:S02]  /*13040*/  FSEL R27, R27, -INF , !P5 ;  /* 0xff8000001b1b7808 */ /* 0x000fe40006800000 */
[----:B------:R-:W-:Y:S02]  /*13050*/  ISETP.GE.AND P6, PT, R4, R213, PT ;  /* 0x000000d50400720c */ /* 0x000fe40003fc6270 */
[-C--:B------:R-:W-:Y:S02]  /*13060*/  ISETP.GE.AND P5, PT, R5, R215.reuse, PT ;  /* 0x000000d70500720c */ /* 0x080fe40003fa6270 */
[----:B------:R-:W-:Y:S02]  /*13070*/  FSEL R22, R22, -INF , !P6 ;  /* 0xff80000016167808 */ /* 0x000fe40007000000 */
[----:B------:R-:W-:Y:S02]  /*13080*/  ISETP.GE.AND P6, PT, R4, R215, PT ;  /* 0x000000d70400720c */ /* 0x000fe40003fc6270 */
[----:B------:R-:W-:Y:S02]  /*13090*/  FSEL R24, R12, -INF , !P5 ;  /* 0xff8000000c187808 */ /* 0x000fe40006800000 */
[----:B------:R-:W-:Y:S01]  /*130a0*/  LOP3.LUT R0, R225, UR6, R0, 0x96, !PT ;  /* 0x00000006e1007c12 */ /* 0x000fe2000f8e9600 */
[----:B------:R-:W-:Y:S01]  /*130b0*/  UIADD3 UR6, UPT, UPT, UR6, 0x1, URZ ;  /* 0x0000000106067890 */ /* 0x000fe2000fffe0ff */
[-C--:B------:R-:W-:Y:S02]  /*130c0*/  ISETP.GE.AND P5, PT, R3, R213.reuse, PT ;  /* 0x000000d50300720c */ /* 0x080fe40003fa6270 */
[----:B------:R-:W-:Y:S01]  /*130d0*/  FSEL R25, R13, -INF , !P6 ;  /* 0xff8000000d197808 */ /* 0x000fe20007000000 */
[----:B------:R-:W-:Y:S01]  /*130e0*/  IMAD.WIDE.U32 R14, R0, -0x326172a9, RZ ;  /* 0xcd9e8d57000e7825 */ /* 0x000fe200078e00ff */
[----:B------:R-:W-:Y:S02]  /*130f0*/  ISETP.GE.AND P6, PT, R2, R213, PT ;  /* 0x000000d50200720c */ /* 0x000fe40003fc6270 */
[----:B------:R-:W-:Y:S02]  /*13100*/  FSEL R19, R19, -INF , !P5 ;  /* 0xff80000013137808 */ /* 0x000fe40006800000 */
[-C--:B------:R-:W-:Y:S02]  /*13110*/  ISETP.GE.AND P5, PT, R3, R215.reuse, PT ;  /* 0x000000d70300720c */ /* 0x080fe40003fa6270 */
[----:B------:R-:W-:Y:S02]  /*13120*/  FMNMX3.FTZ R3, R133, R32, R31, !PT ;  /* 0x0000002085037276 */ /* 0x000fe4000781001f */
[----:B------:R-:W-:Y:S02]  /*13130*/  FMNMX3.FTZ R0, R134, R30, R34, !PT ;  /* 0x0000001e86007276 */ /* 0x000fe40007810022 */
[----:B------:R-:W-:Y:S02]  /*13140*/  FSEL R18, R18, -INF , !P6 ;  /* 0xff80000012127808 */ /* 0x000fe40007000000 */
[----:B------:R-:W-:Y:S02]  /*13150*/  ISETP.GE.AND P6, PT, R2, R215, PT ;  /* 0x000000d70200720c */ /* 0x000fe40003fc6270 */
[----:B------:R-:W-:Y:S01]  /*13160*/  FMNMX3.FTZ R2, R3, R182, R179, !PT ;  /* 0x000000b603027276 */ /* 0x000fe200078100b3 */
[----:B------:R-:W-:Y:S01]  /*13170*/  IMAD.U32 R3, RZ, RZ, UR6 ;  /* 0x00000006ff037e24 */ /* 0x000fe2000f8e00ff */
[----:B------:R-:W-:Y:S02]  /*13180*/  FMNMX3.FTZ R0, R0, R181, R183, !PT ;  /* 0x000000b500007276 */ /* 0x000fe400078100b7 */
[----:B------:R-:W-:Y:S01]  /*13190*/  LOP3.LUT R10, R224, UR8, R217, 0x96, !PT ;  /* 0x00000008e00a7c12 */ /* 0x000fe2000f8e96d9 */
[----:B------:R-:W-:Y:S01]  /*131a0*/  UIADD3 UR8, UPT, UPT, UR34, 0x3c6ef372, URZ ;  /* 0x3c6ef37222087890 */ /* 0x000fe2000fffe0ff */
[----:B------:R-:W-:Y:S02]  /*131b0*/  FMNMX3.FTZ R2, R2, R178, R176, !PT ;  /* 0x000000b202027276 */ /* 0x000fe400078100b0 */
[----:B------:R-:W-:Y:S01]  /*131c0*/  FMNMX3.FTZ R0, R0, R177, R180, !PT ;  /* 0x000000b100007276 */ /* 0x000fe200078100b4 */
[----:B------:R-:W-:Y:S01]  /*131d0*/  IMAD.WIDE.U32 R10, R10, -0x326172a9, RZ ;  /* 0xcd9e8d570a0a7825 */ /* 0x000fe200078e00ff */
[----:B------:R-:W-:Y:S02]  /*131e0*/  FMNMX3.FTZ R2, R2, R173, R172, !PT ;  /* 0x000000ad02027276 */ /* 0x000fe400078100ac */
[----:B------:R-:W-:Y:S02]  /*131f0*/  FMNMX3.FTZ R0, R0, R175, R174, !PT ;  /* 0x000000af00007276 */ /* 0x000fe400078100ae */
[----:B------:R-:W-:Y:S02]  /*13200*/  FMNMX3.FTZ R2, R2, R169, R168, !PT ;  /* 0x000000a902027276 */ /* 0x000fe400078100a8 */
[----:B------:R-:W-:Y:S02]  /*13210*/  FMNMX3.FTZ R0, R0, R171, R170, !PT ;  /* 0x000000ab00007276 */ /* 0x000fe400078100aa */
[----:B------:R-:W-:Y:S02]  /*13220*/  LOP3.LUT R4, R218, UR7, R15, 0x96, !PT ;  /* 0x00000007da047c12 */ /* 0x000fe4000f8e960f */
[----:B------:R-:W-:Y:S02]  /*13230*/  LOP3.LUT R14, R11, UR8, R14, 0x96, !PT ;  /* 0x000000080b0e7c12 */ /* 0x000fe4000f8e960e */
[----:B------:R-:W-:Y:S01]  /*13240*/  FMNMX3.FTZ R2, R2, R33, R28, !PT ;  /* 0x0000002102027276 */ /* 0x000fe2000781001c */
[----:B------:R-:W-:Y:S01]  /*13250*/  IMAD.WIDE.U32 R4, R4, -0x2daee0ad, RZ ;  /* 0xd2511f5304047825 */ /* 0x000fe200078e00ff */
[----:B------:R-:W-:Y:S02]  /*13260*/  FMNMX3.FTZ R0, R0, R29, R27, !PT ;  /* 0x0000001d00007276 */ /* 0x000fe4000781001b */
[----:B------:R-:W-:Y:S01]  /*13270*/  LOP3.LUT R3, R225, UR35, R3, 0x96, !PT ;  /* 0x00000023e1037c12 */ /* 0x000fe2000f8e9603 */
[----:B------:R-:W-:Y:S01]  /*13280*/  IMAD.WIDE.U32 R14, R14, -0x2daee0ad, RZ ;  /* 0xd2511f530e0e7825 */ /* 0x000fe200078e00ff */
[----:B------:R-:W-:Y:S02]  /*13290*/  FMNMX3.FTZ R2, R2, R23, R22, !PT ;  /* 0x0000001702027276 */ /* 0x000fe40007810016 */
[----:B------:R-:W-:Y:S01]  /*132a0*/  FSEL R21, R189, -INF , !P5 ;  /* 0xff800000bd157808 */ /* 0x000fe20006800000 */
[----:B------:R-:W-:Y:S01]  /*132b0*/  IMAD.WIDE.U32 R12, R3, -0x326172a9, RZ ;  /* 0xcd9e8d57030c7825 */ /* 0x000fe200078e00ff */
[----:B------:R-:W-:Y:S02]  /*132c0*/  FSEL R20, R35, -INF , !P6 ;  /* 0xff80000023147808 */ /* 0x000fe40007000000 */
[----:B------:R-:W-:Y:S02]  /*132d0*/  FMNMX3.FTZ R17, R0, R24, R25, !PT ;  /* 0x0000001800117276 */ /* 0x000fe40007810019 */
[----:B------:R-:W-:Y:S02]  /*132e0*/  LOP3.LUT R184, R216, UR12, R5, 0x96, !PT ;  /* 0x0000000cd8b87c12 */ /* 0x000fe4000f8e9605 */
[----:B------:R-:W-:Y:S02]  /*132f0*/  LOP3.LUT R135, R4, UR11, R15, 0x96, !PT ;  /* 0x0000000b04877c12 */ /* 0x000fe4000f8e960f */
[----:B------:R-:W-:Y:S02]  /*13300*/  FMNMX3.FTZ R132, R2, R19, R18, !PT ;  /* 0x0000001302847276 */ /* 0x000fe40007810012 */
[----:B------:R-:W-:Y:S01]  /*13310*/  FMNMX3.FTZ R17, R17, R21, R20, !PT ;  /* 0x0000001511117276 */ /* 0x000fe20007810014 */
[----:B------:R-:W-:Y:S06]  /*13320*/  BRA.U.ANY UP0, `(.L_x_1318) ;  /* 0xffffffd500e87547 */ /* 0x000fec000b93ffff */
.L_x_1317:
[----:B------:R-:W2:Y:S01]  /*13330*/  SHFL.BFLY PT, R15, R132, 0x2, 0x1f ;  /* 0x0c401f00840f7f89 */ /* 0x000ea200000e0000 */
[----:B------:R-:W-:Y:S01]  /*13340*/  LOP3.LUT R0, R218, UR7, R13, 0x96, !PT ;  /* 0x00000007da007c12 */ /* 0x000fe2000f8e960d */
[----:B------:R-:W-:Y:S01]  /*13350*/  UIADD3 UR6, UPT, UPT, UR34, -0x255992d5, URZ ;  /* 0xdaa66d2b22067890 */ /* 0x000fe2000fffe0ff */
[----:B-1----:R-:W-:Y:S05]  /*13360*/  IMAD.WIDE.U32 R2, R184, -0x326172a9, RZ ;  /* 0xcd9e8d57b8027825 */ /* 0x002fea00078e00ff */
[----:B------:R-:W1:Y:S01]  /*13370*/  SHFL.BFLY PT, R16, R17, 0x2, 0x1f ;  /* 0x0c401f0011107f89 */ /* 0x000e6200000e0000 */
[----:B------:R-:W-:Y:S01]  /*13380*/  UIADD3 UR7, UPT, UPT, UR34, 0x78dde6e4, URZ ;  /* 0x78dde6e422077890 */ /* 0x000fe2000fffe0ff */
[----:B------:R-:W-:Y:S01]  /*13390*/  LOP3.LUT R12, R11, UR8, R12, 0x96, !PT ;  /* 0x000000080b0c7c12 */ /* 0x000fe2000f8e960c */
[----:B------:R-:W-:Y:S01]  /*133a0*/  IMAD.WIDE.U32 R4, R135, -0x326172a9, RZ ;  /* 0xcd9e8d5787047825 */ /* 0x000fe200078e00ff */
[----:B------:R-:W-:Y:S01]  /*133b0*/  LOP3.LUT R3, R10, UR6, R3, 0x96, !PT ;  /* 0x000000060a037c12 */ /* 0x000fe2000f8e9603 */
[----:B------:R-:W-:Y:S02]  /*133c0*/  UIADD3 UR8, UPT, UPT, UR35, -0x126145ec, URZ ;  /* 0xed9eba1423087890 */ /* 0x000fe4000fffe0ff */
[----:B------:R-:W-:Y:S01]  /*133d0*/  IMAD.WIDE.U32 R8, R0, -0x2daee0ad, RZ ;  /* 0xd2511f5300087825 */ /* 0x000fe200078e00ff */
[----:B------:R-:W-:Y:S01]  /*133e0*/  LOP3.LUT R6, R2, UR7, R5, 0x96, !PT ;  /* 0x0000000702067c12 */ /* 0x000fe2000f8e9605 */
[----:B------:R-:W-:Y:S02]  /*133f0*/  UISETP.GT.AND UP0, UPT, UR23, UR20, UPT ;  /* 0x000000141700728c */ /* 0x000fe4000bf04270 */
[----:B------:R-:W-:Y:S01]  /*13400*/  IMAD.WIDE.U32 R186, R12, -0x2daee0ad, RZ ;  /* 0xd2511f530cba7825 */ /* 0x000fe200078e00ff */
[----:B------:R-:W-:Y:S01]  /*13410*/  LOP3.LUT R0, R216, UR12, R9, 0x96, !PT ;  /* 0x0000000cd8007c12 */ /* 0x000fe2000f8e9609 */
[----:B------:R-:W-:Y:S02]  /*13420*/  UIADD3 UR12, UPT, UPT, UR35, -0x56f99767, URZ ;  /* 0xa9066899230c7890 */ /* 0x000fe4000fffe0ff */
[----:B------:R-:W-:Y:S01]  /*13430*/  IMAD.WIDE.U32 R12, R3, -0x2daee0ad, RZ ;  /* 0xd2511f53030c7825 */ /* 0x000fe200078e00ff */
[----:B------:R-:W-:Y:S01]  /*13440*/  LOP3.LUT R3, R8, UR11, R187, 0x96, !PT ;  /* 0x0000000b08037c12 */ /* 0x000fe2000f8e96bb */
[----:B------:R-:W-:Y:S01]  /*13450*/  UIADD3 UR11, UPT, UPT, UR34, 0x1715609d, URZ ;  /* 0x1715609d220b7890 */ /* 0x000fe2000fffe0ff */
[----:B------:R3:W4:Y:S01]  /*13460*/  LDL.S16 R187, [R1+0x3c] ;  /* 0x00003c0001bb7983 */ /* 0x0007220000100600 */
[----:B------:R-:W-:Y:S01]  /*13470*/  IMAD.WIDE.U32 R6, R6, -0x2daee0ad, RZ ;  /* 0xd2511f5306067825 */ /* 0x000fe200078e00ff */
[----:B------:R-:W-:Y:S01]  /*13480*/  LOP3.LUT R14, R14, UR8, R13, 0x96, !PT ;  /* 0x000000080e0e7c12 */ /* 0x000fe2000f8e960d */
[----:B------:R-:W-:Y:S02]  /*13490*/  UIADD3 UR23, UPT, UPT, UR23, -0x1, URZ ;  /* 0xffffffff17177890 */ /* 0x000fe4000fffe0ff */
[----:B------:R-:W-:Y:S01]  /*134a0*/  IMAD.WIDE.U32 R184, R0, -0x326172a9, RZ ;  /* 0xcd9e8d5700b87825 */ /* 0x000fe200078e00ff */
[----:B------:R-:W-:Y:S03]  /*134b0*/  LOP3.LUT R2, R12, UR12, R7, 0x96, !PT ;  /* 0x0000000c0c027c12 */ /* 0x000fe6000f8e9607 */
[----:B------:R-:W-:Y:S01]  /*134c0*/  IMAD.WIDE.U32 R216, R3, -0x326172a9, RZ ;  /* 0xcd9e8d5703d87825 */ /* 0x000fe200078e00ff */
[----:B------:R-:W-:Y:S01]  /*134d0*/  LOP3.LUT R10, R10, UR6, R185, 0x96, !PT ;  /* 0x000000060a0a7c12 */ /* 0x000fe2000f8e96b9 */
[----:B------:R-:W-:Y:S02]  /*134e0*/  UIADD3 UR6, UPT, UPT, UR34, -0x4ab325aa, URZ ;  /* 0xb54cda5622067890 */ /* 0x000fe4000fffe0ff */
[----:B------:R-:W-:Y:S01]  /*134f0*/  IMAD.WIDE.U32 R2, R2, -0x326172a9, RZ ;  /* 0xcd9e8d5702027825 */ /* 0x000fe200078e00ff */
[----:B------:R-:W-:Y:S01]  /*13500*/  LOP3.LUT R5, R184, UR7, R217, 0x96, !PT ;  /* 0x00000007b8057c12 */ /* 0x000fe2000f8e96d9 */
[----:B------:R-:W-:Y:S02]  /*13510*/  UIADD3 UR7, UPT, UPT, UR35, 0x646e171e, URZ ;  /* 0x646e171e23077890 */ /* 0x000fe4000fffe0ff */
[----:B------:R-:W-:Y:S01]  /*13520*/  IMAD.MOV.U32 R185, RZ, RZ, R2 ;  /* 0x000000ffffb97224 */ /* 0x000fe200078e0002 */
[C---:B------:R-:W-:Y:S01]  /*13530*/  PRMT R190, R2.reuse, 0x7772, RZ ;  /* 0x0000777202be7816 */ /* 0x040fe200000000ff */
[----:B------:R-:W-:Y:S01]  /*13540*/  IMAD.WIDE.U32 R198, R5, -0x2daee0ad, RZ ;  /* 0xd2511f5305c67825 */ /* 0x000fe200078e00ff */
[C---:B------:R-:W-:Y:S02]  /*13550*/  PRMT R189, R2.reuse, 0x7771, RZ ;  /* 0x0000777102bd7816 */ /* 0x040fe400000000ff */
[----:B------:R-:W-:Y:S01]  /*13560*/  PRMT R192, R2, 0x7773, RZ ;  /* 0x0000777302c07816 */ /* 0x000fe200000000ff */
[----:B------:R-:W-:Y:S03]  /*13570*/  IMAD.WIDE.U32 R10, R10, -0x2daee0ad, RZ ;  /* 0xd2511f530a0a7825 */ /* 0x000fe600078e00ff */
[----:B------:R-:W-:Y:S02]  /*13580*/  LOP3.LUT R219, R10, UR12, R199, 0x96, !PT ;  /* 0x0000000c0adb7c12 */ /* 0x000fe4000f8e96c7 */
[----:B------:R-:W-:Y:S02]  /*13590*/  LOP3.LUT R197, R186, UR8, R11, 0x96, !PT ;  /* 0x00000008bac57c12 */ /* 0x000fe4000f8e960b */
[----:B--2---:R-:W-:Y:S01]  /*135a0*/  FMNMX.FTZ R132, R132, R15, !PT ;  /* 0x0000000f84847209 */ /* 0x004fe20007810000 */
[----:B------:R-:W-:Y:S01]  /*135b0*/  IMAD.WIDE.U32 R14, R14, -0x326172a9, RZ ;  /* 0xcd9e8d570e0e7825 */ /* 0x000fe200078e00ff */
[----:B-1----:R-:W-:Y:S03]  /*135c0*/  FMNMX.FTZ R0, R17, R16, !PT ;  /* 0x0000001011007209 */ /* 0x002fe60007810000 */
[----:B------:R-:W1:Y:S01]  /*135d0*/  SHFL.BFLY PT, R7, R132, 0x1, 0x1f ;  /* 0x0c201f0084077f89 */ /* 0x000e6200000e0000 */
[----:B------:R-:W-:Y:S02]  /*135e0*/  LOP3.LUT R135, R14, UR6, R3, 0x96, !PT ;  /* 0x000000060e877c12 */ /* 0x000fe4000f8e9603 */
[----:B------:R-:W-:Y:S05]  /*135f0*/  LOP3.LUT R4, R4, UR11, R15, 0x96, !PT ;  /* 0x0000000b04047c12 */ /* 0x000fea000f8e960f */
[----:B------:R-:W2:Y:S01]  /*13600*/  SHFL.BFLY PT, R8, R0, 0x1, 0x1f ;  /* 0x0c201f0000087f89 */ /* 0x000ea200000e0000 */
[----:B------:R-:W-:Y:S01]  /*13610*/  LOP3.LUT R2, R135, 0xffff, RZ, 0xc0, !PT ;  /* 0x0000ffff87027812 */ /* 0x000fe200078ec0ff */
[----:B------:R-:W-:Y:S03]  /*13620*/  IMAD.WIDE.U32 R4, R4, -0x2daee0ad, RZ ;  /* 0xd2511f5304047825 */ /* 0x000fe600078e00ff */
[----:B------:R-:W-:Y:S01]  /*13630*/  SHF.R.U32.HI R184, RZ, 0x8, R2 ;  /* 0x00000008ffb87819 */ /* 0x000fe20000011602 */
[----:B------:R-:W-:Y:S01]  /*13640*/  IMAD.MOV.U32 R194, RZ, RZ, R4 ;  /* 0x000000ffffc27224 */ /* 0x000fe200078e0004 */
[C---:B------:R-:W-:Y:S02]  /*13650*/  PRMT R195, R4.reuse, 0x7772, RZ ;  /* 0x0000777204c37816 */ /* 0x040fe400000000ff */
[C---:B------:R-:W-:Y:S02]  /*13660*/  PRMT R193, R4.reuse, 0x7771, RZ ;  /* 0x0000777104c17816 */ /* 0x040fe400000000ff */
[----:B------:R-:W-:Y:S02]  /*13670*/  PRMT R196, R4, 0x7773, RZ ;  /* 0x0000777304c47816 */ /* 0x000fe400000000ff */
[----:B------:R-:W-:Y:S02]  /*13680*/  LOP3.LUT R4, R184, 0xffff, RZ, 0xc0, !PT ;  /* 0x0000ffffb8047812 */ /* 0x000fe400078ec0ff */
[----:B------:R-:W-:Y:S02]  /*13690*/  LOP3.LUT R188, R6, UR7, R5, 0x96, !PT ;  /* 0x0000000706bc7c12 */ /* 0x000fe4000f8e9605 */
[----:B------:R-:W-:Y:S02]  /*136a0*/  ISETP.LE.U32.AND P5, PT, R4, UR10, PT ;  /* 0x0000000a04007c0c */ /* 0x000fe4000bfa3070 */
[----:B-1----:R-:W-:Y:S02]  /*136b0*/  FMNMX.FTZ R132, R132, R7, !PT ;  /* 0x0000000784847209 */ /* 0x002fe40007810000 */
[----:B------:R-:W-:Y:S02]  /*136c0*/  LOP3.LUT R2, R188, 0xffff, RZ, 0xc0, !PT ;  /* 0x0000ffffbc027812 */ /* 0x000fe400078ec0ff */
[C---:B------:R-:W-:Y:S01]  /*136d0*/  FSETP.NEU.FTZ.AND P1, PT, R132.reuse, -INF , PT ;  /* 0xff8000008400780b */ /* 0x040fe20003f3d000 */
[----:B------:R-:W-:Y:S01]  /*136e0*/  FMUL.FTZ R4, R132, UR4 ;  /* 0x0000000484047c20 */ /* 0x000fe20008410000 */
[----:B--2---:R-:W-:Y:S02]  /*136f0*/  FMNMX.FTZ R3, R0, R8, !PT ;  /* 0x0000000800037209 */ /* 0x004fe40007810000 */
[----:B------:R-:W-:Y:S02]  /*13700*/  FSEL R0, R132, RZ, P1 ;  /* 0x000000ff84007208 */ /* 0x000fe40000800000 */
[----:B------:R-:W-:Y:S01]  /*13710*/  FSEL R4, R4, RZ, P1 ;  /* 0x000000ff04047208 */ /* 0x000fe20000800000 */
[C---:B------:R-:W-:Y:S01]  /*13720*/  FMUL.FTZ R6, R3.reuse, UR4 ;  /* 0x0000000403067c20 */ /* 0x040fe20008410000 */
[C---:B------:R-:W-:Y:S01]  /*13730*/  FSETP.NEU.FTZ.AND P0, PT, R3.reuse, -INF , PT ;  /* 0xff8000000300780b */ /* 0x040fe20003f1d000 */
[----:B------:R-:W-:Y:S01]  /*13740*/  FADD.FTZ R0, -R0, R133 ;  /* 0x0000008500007221 */ /* 0x000fe20000010100 */
[----:B------:R-:W-:Y:S01]  /*13750*/  SHF.R.U32.HI R191, RZ, 0x8, R2 ;  /* 0x00000008ffbf7819 */ /* 0x000fe20000011602 */
[--C-:B------:R-:W-:Y:S01]  /*13760*/  FFMA.FTZ R8, R32, UR4, -R4.reuse ;  /* 0x0000000420087c23 */ /* 0x100fe20008010804 */
[--C-:B------:R-:W-:Y:S01]  /*13770*/  FFMA.FTZ R217, R168, UR4, -R4.reuse ;  /* 0x00000004a8d97c23 */ /* 0x100fe20008010804 */
[----:B------:R-:W-:Y:S01]  /*13780*/  FMUL.FTZ R0, R0, UR4 ;  /* 0x0000000400007c20 */ /* 0x000fe20008410000 */
[----:B------:R-:W-:Y:S01]  /*13790*/  FSEL R2, R3, RZ, P0 ;  /* 0x000000ff03027208 */ /* 0x000fe20000000000 */
[----:B------:R-:W-:Y:S01]  /*137a0*/  MUFU.EX2 R14, R8 ;  /* 0x00000008000e7308 */ /* 0x000fe20000000800 */
[----:B------:R-:W-:Y:S01]  /*137b0*/  LOP3.LUT R5, R191, 0xffff, RZ, 0xc0, !PT ;  /* 0x0000ffffbf057812 */ /* 0x000fe200078ec0ff */
[--C-:B------:R-:W-:Y:S01]  /*137c0*/  FFMA.FTZ R10, R179, UR4, -R4.reuse ;  /* 0x00000004b30a7c23 */ /* 0x100fe20008010804 */
[----:B------:R-:W-:Y:S07]  /*137d0*/  FFMA.FTZ R179, R173, UR4, -R4 ;  /* 0x00000004adb37c23 */ /* 0x000fee0008010804 */
[----:B------:R-:W1:Y:S01]  /*137e0*/  MUFU.EX2 R0, R0 ;  /* 0x0000000000007308 */ /* 0x000e620000000800 */
[----:B------:R-:W-:Y:S01]  /*137f0*/  FADD.FTZ R2, -R2, R134 ;  /* 0x0000008602027221 */ /* 0x000fe20000010100 */
[----:B------:R-:W-:Y:S01]  /*13800*/  ISETP.LE.U32.AND P4, PT, R5, UR10, PT ;  /* 0x0000000a05007c0c */ /* 0x000fe2000bf83070 */
[--C-:B------:R-:W-:Y:S01]  /*13810*/  FFMA.FTZ R7, R31, UR4, -R4.reuse ;  /* 0x000000041f077c23 */ /* 0x100fe20008010804 */
[----:B------:R-:W-:Y:S01]  /*13820*/  FSEL R5, R6, RZ, P0 ;  /* 0x000000ff06057208 */ /* 0x000fe20000000000 */
        /* <DEDUP_REMOVED lines=8> */
[----:B------:R-:W-:Y:S01]  /*138b0*/  FFMA.FTZ R178, R178, UR4, -R4 ;  /* 0x00000004b2b27c23 */ /* 0x000fe20008010804 */
[----:B-1----:R-:W-:Y:S01]  /*138c0*/  FFMA.FTZ R168, R0, R231, R14 ;  /* 0x000000e700a87223 */ /* 0x002fe2000001000e */
[--C-:B------:R-:W-:Y:S01]  /*138d0*/  FFMA.FTZ R226, R22, UR4, -R4.reuse ;  /* 0x0000000416e27c23 */ /* 0x100fe20008010804 */
[----:B------:R-:W2:Y:S01]  /*138e0*/  LDL R231, [R1+0x70] ;  /* 0x0000700001e77983 */ /* 0x000ea20000100800 */
[--C-:B------:R-:W-:Y:S01]  /*138f0*/  FFMA.FTZ R229, R19, UR4, -R4.reuse ;  /* 0x0000000413e57c23 */ /* 0x100fe20008010804 */
[----:B------:R-:W-:Y:S01]  /*13900*/  FFMA.FTZ R230, R18, UR4, -R4 ;  /* 0x0000000412e67c23 */ /* 0x000fe20008010804 */
[--C-:B------:R-:W-:Y:S01]  /*13910*/  FFMA.FTZ R4, R181, UR4, -R5.reuse ;  /* 0x00000004b5047c23 */ /* 0x100fe20008010805 */
[--C-:B------:R-:W-:Y:S01]  /*13920*/  FFMA.FTZ R181, R171, UR4, -R5.reuse ;  /* 0x00000004abb57c23 */ /* 0x100fe20008010805 */
        /* <DEDUP_REMOVED lines=14> */
[----:B-1----:R-:W-:Y:S01]  /*13a10*/  FMUL.FTZ R15, R2, R159 ;  /* 0x0000009f020f7220 */ /* 0x002fe20000410000 */
[--C-:B------:R-:W-:Y:S07]  /*13a20*/  FFMA.FTZ R224, R24, UR4, -R5.reuse ;  /* 0x0000000418e07c23 */ /* 0x100fee0008010805 */
[----:B------:R-:W1:Y:S01]  /*13a30*/  MUFU.EX2 R172, R7 ;  /* 0x0000000700ac7308 */ /* 0x000e620000000800 */
[--C-:B------:R-:W-:Y:S01]  /*13a40*/  FFMA.FTZ R223, R25, UR4, -R5.reuse ;  /* 0x0000000419df7c23 */ /* 0x100fe20008010805 */
[----:B-----5:R-:W-:Y:S01]  /*13a50*/  FMUL.FTZ R10, R2, R162 ;  /* 0x000000a2020a7220 */ /* 0x020fe20000410000 */
[--C-:B------:R-:W-:Y:S01]  /*13a60*/  FFMA.FTZ R227, R21, UR4, -R5.reuse ;  /* 0x0000000415e37c23 */ /* 0x100fe20008010805 */
[----:B------:R1:W5:Y:S01]  /*13a70*/  LDL.S16 R162, [R1+0x34] ;  /* 0x0000340001a27983 */ /* 0x0003620000100600 */
[----:B------:R-:W-:Y:S01]  /*13a80*/  FFMA.FTZ R228, R20, UR4, -R5 ;  /* 0x0000000414e47c23 */ /* 0x000fe20008010805 */
[C---:B------:R-:W-:Y:S01]  /*13a90*/  FMUL.FTZ R13, R0.reuse, R157 ;  /* 0x0000009d000d7220 */ /* 0x040fe20000410000 */
[C---:B------:R-:W-:Y:S01]  /*13aa0*/  FMUL.FTZ R17, R0.reuse, R153 ;  /* 0x0000009900117220 */ /* 0x040fe20000410000 */
[----:B------:R1:W5:Y:S01]  /*13ab0*/  LDL.S16 R159, [R1+0x38] ;  /* 0x00003800019f7983 */ /* 0x0003620000100600 */
[C---:B------:R-:W-:Y:S01]  /*13ac0*/  FMUL.FTZ R28, R0.reuse, R140 ;  /* 0x0000008c001c7220 */ /* 0x040fe20000410000 */
[C---:B------:R-:W-:Y:S01]  /*13ad0*/  FMUL.FTZ R29, R0.reuse, R141 ;  /* 0x0000008d001d7220 */ /* 0x040fe20000410000 */
[C---:B---3--:R-:W-:Y:S01]  /*13ae0*/  FMUL.FTZ R4, R0.reuse, R164 ;  /* 0x000000a400047220 */ /* 0x048fe20000410000 */
        /* <DEDUP_REMOVED lines=59> */
[----:B-1----:R-:W-:Y:S01]  /*13ea0*/  F2FP.BF16.F32.PACK_AB R0, R172, R14 ;  /* 0x0000000eac00723e */ /* 0x002fe200000010ff */
[C---:B------:R-:W-:Y:S01]  /*13eb0*/  FMUL.FTZ R14, R2.reuse, R158 ;  /* 0x0000009e020e7220 */ /* 0x040fe20000410000 */
[----:B------:R3:W3:Y:S01]  /*13ec0*/  LDL.S16 R157, [R1+0x2c] ;  /* 0x00002c00019d7983 */ /* 0x0006e20000100600 */
[----:B------:R-:W1:Y:S01]  /*13ed0*/  MUFU.EX2 R134, R6 ;  /* 0x0000000600867308 */ /* 0x000e620000000800 */
[C---:B------:R-:W-:Y:S01]  /*13ee0*/  FMUL.FTZ R30, R2.reuse, R142 ;  /* 0x0000008e021e7220 */ /* 0x040fe20000410000 */
[C---:B------:R-:W-:Y:S01]  /*13ef0*/  FMUL.FTZ R31, R2.reuse, R143 ;  /* 0x0000008f021f7220 */ /* 0x040fe20000410000 */
[----:B------:R2:W3:Y:S07]  /*13f00*/  LDL.S16 R158, [R1+0x30] ;  /* 0x00003000019e7983 */ /* 0x0004ee0000100600 */
[----:B------:R1:W4:Y:S01]  /*13f10*/  MUFU.EX2 R186, R11 ;  /* 0x0000000b00ba7308 */ /* 0x0003220000000800 */
[C---:B------:R-:W-:Y:S01]  /*13f20*/  FMUL.FTZ R34, R2.reuse, R138 ;  /* 0x0000008a02227220 */ /* 0x040fe20000410000 */
[C---:B------:R-:W-:Y:S01]  /*13f30*/  LOP3.LUT R144, R135.reuse, 0xff, RZ, 0xc0, !PT ;  /* 0x000000ff87907812 */ /* 0x040fe200078ec0ff */
[----:B------:R-:W4:Y:S01]  /*13f40*/  LDSM.16.MT88.4 R140, [R200+0x10000] ;  /* 0x01000000c88c783b */ /* 0x000f220000004200 */
[----:B------:R-:W-:Y:S01]  /*13f50*/  PRMT R138, R135, 0x7632, R138 ;  /* 0x00007632878a7816 */ /* 0x000fe2000000008a */
[----:B------:R-:W-:Y:S05]  /*13f60*/  FMUL.FTZ R23, R2, R151 ;  /* 0x0000009702177220 */ /* 0x000fea0000410000 */
[----:B------:R-:W4:Y:S01]  /*13f70*/  MUFU.EX2 R152, R183 ;  /* 0x000000b700987308 */ /* 0x000f220000000800 */
[----:B------:R-:W-:Y:S01]  /*13f80*/  PRMT R137, R190, 0x5410, R192 ;  /* 0x00005410be897816 */ /* 0x000fe200000000c0 */
[C---:B------:R-:W-:Y:S01]  /*13f90*/  FMUL.FTZ R7, R2.reuse, R167 ;  /* 0x000000a702077220 */ /* 0x040fe20000410000 */
[C---:B------:R-:W-:Y:S01]  /*13fa0*/  FMUL.FTZ R18, R2.reuse, R154 ;  /* 0x0000009a02127220 */ /* 0x040fe20000410000 */
[C---:B-1----:R-:W-:Y:S01]  /*13fb0*/  FFMA.FTZ R136, R2.reuse, R232, R134 ;  /* 0x000000e802887223 */ /* 0x042fe20000010086 */
[C---:B------:R-:W-:Y:S01]  /*13fc0*/  FMUL.FTZ R6, R2.reuse, R166 ;  /* 0x000000a602067220 */ /* 0x040fe20000410000 */
[C---:B------:R-:W-:Y:S01]  /*13fd0*/  FMUL.FTZ R19, R2.reuse, R155 ;  /* 0x0000009b02137220 */ /* 0x040fe20000410000 */
[C---:B------:R-:W-:Y:S01]  /*13fe0*/  FMUL.FTZ R22, R2.reuse, R150 ;  /* 0x0000009602167220 */ /* 0x040fe20000410000 */
[C---:B------:R-:W-:Y:S01]  /*13ff0*/  FADD.FTZ R151, R169.reuse, R136 ;  /* 0x00000088a9977221 */ /* 0x040fe20000010000 */
        /* <DEDUP_REMOVED lines=52> */
[----:B------:R-:W-:Y:S01]  /*14340*/  PRMT R136, R144, 0x5410, R184 ;  /* 0x0000541090887816 */ /* 0x000fe200000000b8 */
[----:B------:R1:W3:Y:S01]  /*14350*/  LDL.S16 R153, [R1+0x28] ;  /* 0x0000280001997983 */ /* 0x0002e20000100600 */
[----:B------:R-:W-:Y:S01]  /*14360*/  LOP3.LUT R147, R138, 0xff, RZ, 0xc0, !PT ;  /* 0x000000ff8a937812 */ /* 0x000fe200078ec0ff */
[----:B------:R-:W-:Y:S01]  /*14370*/  FADD.FTZ R150, R172, R168 ;  /* 0x000000a8ac967221 */ /* 0x000fe20000010000 */
[----:B------:R-:W-:Y:S01]  /*14380*/  PRMT R2, R0, 0x7610, R2 ;  /* 0x0000761000027816 */ /* 0x000fe20000000002 */
[----:B------:R-:W-:Y:S01]  /*14390*/  FADD.FTZ R151, R170, R151 ;  /* 0x00000097aa977221 */ /* 0x000fe20000010000 */
[----:B------:R-:W-:Y:S01]  /*143a0*/  SHF.R.U32.HI R145, RZ, 0x18, R135 ;  /* 0x00000018ff917819 */ /* 0x000fe20000011687 */
[----:B----4-:R-:W-:Y:S01]  /*143b0*/  FADD.FTZ R150, R186, R150 ;  /* 0x00000096ba967221 */ /* 0x010fe20000010000 */
[----:B------:R-:W-:Y:S01]  /*143c0*/  PRMT R0, R0, 0x7632, R0 ;  /* 0x0000763200007816 */ /* 0x000fe20000000000 */
[----:B------:R-:W-:Y:S01]  /*143d0*/  FADD.FTZ R151, R152, R151 ;  /* 0x0000009798977221 */ /* 0x000fe20000010000 */
[----:B------:R-:W-:Y:S01]  /*143e0*/  F2FP.BF16.F32.PACK_AB R134, R169, R134 ;  /* 0x00000086a986723e */ /* 0x000fe200000010ff */
[----:B------:R-:W-:Y:S01]  /*143f0*/  FADD.FTZ R150, R171, R150 ;  /* 0x00000096ab967221 */ /* 0x000fe20000010000 */
[----:B------:R-:W-:Y:S01]  /*14400*/  LOP3.LUT R139, R137, 0xff00ff, RZ, 0xc0, !PT ;  /* 0x00ff00ff898b7812 */ /* 0x000fe200078ec0ff */
[----:B------:R-:W-:Y:S01]  /*14410*/  MUFU.EX2 R173, R173 ;  /* 0x000000ad00ad7308 */ /* 0x000fe20000000800 */
[----:B------:R-:W-:Y:S02]  /*14420*/  PRMT R137, R147, 0x5410, R145 ;  /* 0x0000541093897816 */ /* 0x000fe40000000091 */
[--C-:B------:R-:W-:Y:S02]  /*14430*/  HSET2.LE.AND R136, R136, R214.reuse, PT ;  /* 0x000000d688887233 */ /* 0x100fe40003803000 */
[----:B------:R-:W-:Y:S01]  /*14440*/  LOP3.LUT R146, R185, 0xff, RZ, 0xc0, !PT ;  /* 0x000000ffb9927812 */ /* 0x000fe200078ec0ff */
[----:B------:R-:W-:Y:S01]  /*14450*/  IMAD.MOV.U32 R185, RZ, RZ, R233 ;  /* 0x000000ffffb97224 */ /* 0x000fe200078e00e9 */
[----:B------:R-:W-:Y:S02]  /*14460*/  PRMT R135, R2, 0x5410, R0 ;  /* 0x0000541002877816 */ /* 0x000fe40000000000 */
[----:B------:R-:W-:Y:S02]  /*14470*/  PRMT R133, R134, 0x7632, R133 ;  /* 0x0000763286857816 */ /* 0x000fe40000000085 */
[----:B------:R-:W-:Y:S01]  /*14480*/  F2FP.BF16.F32.PACK_AB R148, R171, R186 ;  /* 0x000000baab94723e */ /* 0x000fe200000010ff */
[----:B------:R-:W-:Y:S01]  /*14490*/  IMAD.U32 R186, RZ, RZ, UR15 ;  /* 0x0000000fffba7e24 */ /* 0x000fe2000f8e00ff */
[----:B------:R-:W-:Y:S02]  /*144a0*/  LOP3.LUT R136, R135, R136, RZ, 0xc0, !PT ;  /* 0x0000008887887212 */ /* 0x000fe400078ec0ff */
[----:B------:R-:W-:Y:S02]  /*144b0*/  PRMT R138, R146, 0x5410, R189 ;  /* 0x00005410928a7816 */ /* 0x000fe400000000bd */
[--C-:B------:R-:W-:Y:S02]  /*144c0*/  HSET2.LE.AND R137, R137, R214.reuse, PT ;  /* 0x000000d689897233 */ /* 0x100fe40003803000 */
[----:B------:R-:W-:Y:S02]  /*144d0*/  PRMT R135, R134, 0x5410, R133 ;  /* 0x0000541086877816 */ /* 0x000fe40000000085 */
[----:B------:R-:W-:Y:S02]  /*144e0*/  PRMT R149, R148, 0x7632, R149 ;  /* 0x0000763294957816 */ /* 0x000fe40000000095 */
[----:B------:R-:W-:Y:S02]  /*144f0*/  F2FP.BF16.F32.PACK_AB R155, R152, R170 ;  /* 0x000000aa989b723e */ /* 0x000fe400000010ff */
[----:B------:R-:W-:Y:S01]  /*14500*/  LOP3.LUT R137, R135, R137, RZ, 0xc0, !PT ;  /* 0x0000008987897212 */ /* 0x000fe200078ec0ff */
[----:B------:R-:W-:Y:S01]  /*14510*/  MUFU.EX2 R170, R174 ;  /* 0x000000ae00aa7308 */ /* 0x000fe20000000800 */
[--C-:B------:R-:W-:Y:S02]  /*14520*/  HSET2.LE.AND R138, R138, R214.reuse, PT ;  /* 0x000000d68a8a7233 */ /* 0x100fe40003803000 */
[----:B------:R-:W-:Y:S02]  /*14530*/  PRMT R135, R148, 0x5410, R149 ;  /* 0x0000541094877816 */ /* 0x000fe40000000095 */
[----:B------:R-:W-:Y:S02]  /*14540*/  PRMT R156, R155, 0x7632, R156 ;  /* 0x000076329b9c7816 */ /* 0x000fe4000000009c */
[----:B------:R-:W-:Y:S02]  /*14550*/  LOP3.LUT R138, R135, R138, RZ, 0xc0, !PT ;  /* 0x0000008a878a7212 */ /* 0x000fe400078ec0ff */
[----:B------:R-:W-:Y:S02]  /*14560*/  HSET2.LE.AND R139, R139, R214, PT ;  /* 0x000000d68b8b7233 */ /* 0x000fe40003803000 */
[----:B------:R-:W-:Y:S02]  /*14570*/  PRMT R135, R155, 0x5410, R156 ;  /* 0x000054109b877816 */ /* 0x000fe4000000009c */
[----:B------:R-:W-:Y:S01]  /*14580*/  ISETP.LE.U32.AND P6, PT, R144, UR10, PT ;  /* 0x0000000a90007c0c */ /* 0x000fe2000bfc3070 */
[----:B------:R-:W-:Y:S01]  /*14590*/  IMAD.U32 R144, RZ, RZ, UR15 ;  /* 0x0000000fff907e24 */ /* 0x000fe2000f8e00ff */
[----:B------:R-:W-:Y:S01]  /*145a0*/  LOP3.LUT R139, R135, R139, RZ, 0xc0, !PT ;  /* 0x0000008b878b7212 */ /* 0x000fe200078ec0ff */
[----:B------:R-:W-:Y:S01]  /*145b0*/  VIADD R135, R200, 0x10040 ;  /* 0x00010040c8877836 */ /* 0x000fe20000000000 */
[----:B------:R-:W-:Y:S02]  /*145c0*/  MOV R184, R236 ;  /* 0x000000ec00b87202 */ /* 0x000fe40000000f00 */
[----:B------:R-:W-:Y:S02]  /*145d0*/  ISETP.LE.U32.AND P1, PT, R145, UR10, PT ;  /* 0x0000000a91007c0c */ /* 0x000fe4000bf23070 */
[----:B------:R-:W-:Y:S01]  /*145e0*/  LEA R186, P0, R186, R184, 0x1 ;  /* 0x000000b8baba7211 */ /* 0x000fe200078008ff */
[C---:B------:R-:W-:Y:S05]  /*145f0*/  HMMA.16816.F32.BF16 R4, R136.reuse, R140, R4 ;  /* 0x0000008c8804723c */ /* 0x040fea0000041804 */
[----:B------:R-:W-:Y:S03]  /*14600*/  @!P6 HFMA2.BF16_V2 R187, -RZ.H0_H0, RZ.H0_H0, -R2.H0_H0 ;  /* 0x200000ffffbbe231 */ /* 0x000fe60000340902 */
[C---:B------:R-:W-:Y:S01]  /*14610*/  HMMA.16816.F32.BF16 R8, R136.reuse, R142, R8 ;  /* 0x0000008e8808723c */ /* 0x040fe20000041808 */
[----:B------:R-:W4:Y:S02]  /*14620*/  LDSM.16.MT88.4 R140, [R201+0x10000] ;  /* 0x01000000c98c783b */ /* 0x000f240000004200 */
[----:B------:R-:W-:Y:S04]  /*14630*/  PRMT R163, R187, 0x7610, R163 ;  /* 0x00007610bba37816 */ /* 0x000fe800000000a3 */
[----:B------:R-:W-:Y:S02]  /*14640*/  @!P6 PRMT R2, R163, 0x5410, RZ ;  /* 0x00005410a302e816 */ /* 0x000fe400000000ff */
[----:B------:R1:W-:Y:S01]  /*14650*/  @!P6 STL.S16 [R1+0x3c], R187 ;  /* 0x00003cbb0100e387 */ /* 0x0003e20000100600 */
[----:B------:R-:W-:Y:S01]  /*14660*/  ISETP.LE.U32.AND P6, PT, R147, UR10, PT ;  /* 0x0000000a93007c0c */ /* 0x000fe2000bfc3070 */
[----:B------:R-:W2:Y:S02]  /*14670*/  MUFU.EX2 R163, R175 ;  /* 0x000000af00a37308 */ /* 0x000ea40000000800 */
[----:B------:R-:W-:Y:S01]  /*14680*/  STG.E.U16 desc[UR28][R184.64], R2 ;  /* 0x00000002b8007986 */ /* 0x000fe2000c10151c */
[----:B--2---:R-:W-:Y:S04]  /*14690*/  F2FP.BF16.F32.PACK_AB R166, R170, R163 ;  /* 0x000000a3aaa6723e */ /* 0x004fe800000010ff */
[----:B------:R-:W-:Y:S02]  /*146a0*/  PRMT R167, R166, 0x7632, R167 ;  /* 0x00007632a6a77816 */ /* 0x000fe400000000a7 */
[----:B-1----:R-:W-:Y:S02]  /*146b0*/  LEA.HI.X.SX32 R187, R144, R185, 0x1, P0 ;  /* 0x000000b990bb7211 */ /* 0x002fe400000f0eff */
[----:B------:R-:W-:Y:S01]  /*146c0*/  ISETP.LE.U32.AND P0, PT, R146, UR10, PT ;  /* 0x0000000a92007c0c */ /* 0x000fe2000bf03070 */
[C---:B----4-:R-:W-:Y:S08]  /*146d0*/  HMMA.16816.F32.BF16 R12, R136.reuse, R140, R12 ;  /* 0x0000008c880c723c */ /* 0x050ff0000004180c */
[C---:B------:R-:W-:Y:S03]  /*146e0*/  HMMA.16816.F32.BF16 R16, R136.reuse, R142, R16 ;  /* 0x0000008e8810723c */ /* 0x040fe60000041810 */
[----:B------:R-:W-:Y:S04]  /*146f0*/  @P2 VIADD R135, R231, 0xffffffc0 ;  /* 0xffffffc0e7872836 */ /* 0x000fe80000000000 */
[----:B------:R-:W-:Y:S01]  /*14700*/  IMAD.IADD R183, R203, 0x1, R135 ;  /* 0x00000001cbb77824 */ /* 0x000fe200078e0287 */
[----:B------:R-:W1:Y:S01]  /*14710*/  LDSM.16.MT88.4 R140, [R135] ;  /* 0x00000000878c783b */ /* 0x000e620000004200 */
[----:B-----5:R-:W-:Y:S02]  /*14720*/  @!P5 HFMA2.BF16_V2 R162, -RZ.H0_H0, RZ.H0_H0, -R0.H0_H0 ;  /* 0x200000ffffa2d231 */ /* 0x020fe40000340900 */
[----:B------:R-:W-:Y:S05]  /*14730*/  @!P6 HFMA2.BF16_V2 R159, -RZ.H0_H0, RZ.H0_H0, -R134.H0_H0 ;  /* 0x200000ffff9fe231 */ /* 0x000fea0000340986 */
[----:B------:R2:W-:Y:S01]  /*14740*/  @!P5 STL.S16 [R1+0x34], R162 ;  /* 0x000034a20100d387 */ /* 0x0005e20000100600 */
[----:B------:R-:W-:Y:S03]  /*14750*/  PRMT R145, R162, 0x7610, R145 ;  /* 0x00007610a2917816 */ /* 0x000fe60000000091 */
[----:B------:R4:W-:Y:S01]  /*14760*/  @!P6 STL.S16 [R1+0x38], R159 ;  /* 0x0000389f0100e387 */ /* 0x0009e20000100600 */
[----:B------:R-:W-:Y:S02]  /*14770*/  @!P5 PRMT R0, R145, 0x5410, RZ ;  /* 0x000054109100d816 */ /* 0x000fe400000000ff */
[----:B------:R-:W-:Y:S02]  /*14780*/  ISETP.GT.U32.AND P5, PT, R189, UR10, PT ;  /* 0x0000000abd007c0c */ /* 0x000fe4000bfa4070 */
[----:B------:R-:W-:Y:S01]  /*14790*/  PRMT R144, R159, 0x7610, R144 ;  /* 0x000076109f907816 */ /* 0x000fe20000000090 */
[----:B------:R-:W-:Y:S03]  /*147a0*/  STG.E.U16 desc[UR28][R184.64+0x2], R0 ;  /* 0x00000200b8007986 */ /* 0x000fe6000c10151c */
[----:B------:R-:W-:Y:S01]  /*147b0*/  @!P6 PRMT R134, R144, 0x5410, RZ ;  /* 0x000054109086e816 */ /* 0x000fe200000000ff */
[C---:B-1----:R-:W-:Y:S01]  /*147c0*/  HMMA.16816.F32.BF16 R20, R136.reuse, R140, R20 ;  /* 0x0000008c8814723c */ /* 0x042fe20000041814 */
[----:B------:R-:W-:Y:S02]  /*147d0*/  LDSM.16.MT88.4 R144, [R135+0x6000] ;  /* 0x006000008790783b */ /* 0x000fe40000004200 */
[----:B------:R-:W-:Y:S05]  /*147e0*/  ISETP.GT.U32.AND P6, PT, R190, UR10, PT ;  /* 0x0000000abe007c0c */ /* 0x000fea000bfc4070 */
[C---:B------:R-:W-:Y:S01]  /*147f0*/  HMMA.16816.F32.BF16 R24, R136.reuse, R142, R24 ;  /* 0x0000008e8818723c */ /* 0x040fe20000041818 */
[----:B------:R-:W1:Y:S01]  /*14800*/  LDSM.16.MT88.4 R140, [R183] ;  /* 0x00000000b78c783b */ /* 0x000e620000004200 */
[----:B--2---:R-:W2:Y:S10]  /*14810*/  MUFU.EX2 R162, R179 ;  /* 0x000000b300a27308 */ /* 0x004eb40000000800 */
[----:B----4-:R-:W-:Y:S01]  /*14820*/  MUFU.EX2 R159, R176 ;  /* 0x000000b0009f7308 */ /* 0x010fe20000000800 */
[----:B------:R-:W-:Y:S01]  /*14830*/  STG.E.U16 desc[UR28][R186.64], R134 ;  /* 0x00000086ba007986 */ /* 0x000fe2000c10151c */
[----:B--2---:R-:W-:Y:S04]  /*14840*/  F2FP.BF16.F32.PACK_AB R164, R173, R162 ;  /* 0x000000a2ada4723e */ /* 0x004fe800000010ff */
[----:B------:R-:W-:Y:S01]  /*14850*/  PRMT R165, R164, 0x7632, R165 ;  /* 0x00007632a4a57816 */ /* 0x000fe200000000a5 */
[C---:B-1----:R-:W-:Y:S03]  /*14860*/  HMMA.16816.F32.BF16 R28, R136.reuse, R140, R28 ;  /* 0x0000008c881c723c */ /* 0x042fe6000004181c */
[----:B---3--:R-:W-:Y:S02]  /*14870*/  @!P0 HFMA2.BF16_V2 R157, -RZ.H0_H0, RZ.H0_H0, -R148.H0_H0 ;  /* 0x200000ffff9d8231 */ /* 0x008fe40000340994 */
[----:B------:R-:W-:Y:S03]  /*14880*/  @!P1 HFMA2.BF16_V2 R158, -RZ.H0_H0, RZ.H0_H0, -R133.H0_H0 ;  /* 0x200000ffff9e9231 */ /* 0x000fe60000340985 */
[C---:B------:R-:W-:Y:S01]  /*14890*/  HMMA.16816.F32.BF16 R32, R136.reuse, R142, R32 ;  /* 0x0000008e8820723c */ /* 0x040fe20000041820 */
[----:B------:R-:W1:Y:S02]  /*148a0*/  LDSM.16.MT88.4 R140, [R200+0x12000] ;  /* 0x01200000c88c783b */ /* 0x000e640000004200 */
[----:B------:R-:W-:Y:S02]  /*148b0*/  PRMT R161, R157, 0x7610, R161 ;  /* 0x000076109da17816 */ /* 0x000fe400000000a1 */
[----:B------:R-:W-:Y:S02]  /*148c0*/  PRMT R160, R158, 0x7610, R160 ;  /* 0x000076109ea07816 */ /* 0x000fe400000000a0 */
[----:B------:R-:W-:Y:S02]  /*148d0*/  @!P0 PRMT R148, R161, 0x5410, RZ ;  /* 0x00005410a1948816 */ /* 0x000fe400000000ff */
[----:B------:R2:W-:Y:S01]  /*148e0*/  @!P1 STL.S16 [R1+0x30], R158 ;  /* 0x0000309e01009387 */ /* 0x0005e20000100600 */
[----:B------:R-:W-:Y:S02]  /*148f0*/  @!P1 PRMT R133, R160, 0x5410, RZ ;  /* 0x00005410a0859816 */ /* 0x000fe400000000ff */
[----:B------:R-:W-:Y:S01]  /*14900*/  LOP3.LUT R160, R188, 0xff, RZ, 0xc0, !PT ;  /* 0x000000ffbca07812 */ /* 0x000fe200078ec0ff */
[----:B------:R3:W-:Y:S01]  /*14910*/  @!P0 STL.S16 [R1+0x2c], R157 ;  /* 0x00002c9d01008387 */ /* 0x0007e20000100600 */
[----:B------:R-:W-:Y:S02]  /*14920*/  ISETP.GT.U32.AND P0, PT, R192, UR10, PT ;  /* 0x0000000ac0007c0c */ /* 0x000fe4000bf04070 */
[----:B------:R-:W-:Y:S01]  /*14930*/  SHF.R.U32.HI R161, RZ, 0x18, R188 ;  /* 0x00000018ffa17819 */ /* 0x000fe200000116bc */
[----:B------:R4:W-:Y:S04]  /*14940*/  STG.E.U16 desc[UR28][R186.64+0x2], R133 ;  /* 0x00000285ba007986 */ /* 0x0009e8000c10151c */
[----:B------:R-:W-:Y:S01]  /*14950*/  STG.E.U16 desc[UR28][R184.64+0x10], R148 ;  /* 0x00001094b8007986 */ /* 0x000fe2000c10151c */
[----:B--2---:R-:W2:Y:S10]  /*14960*/  MUFU.EX2 R158, R177 ;  /* 0x000000b1009e7308 */ /* 0x004eb40000000800 */
[----:B---3--:R-:W3:Y:S01]  /*14970*/  MUFU.EX2 R157, R180 ;  /* 0x000000b4009d7308 */ /* 0x008ee20000000800 */
[C---:B-1----:R-:W-:Y:S03]  /*14980*/  HMMA.16816.F32.BF16 R36, R136.reuse, R140, R36 ;  /* 0x0000008c8824723c */ /* 0x042fe60000041824 */
[----:B----4-:R-:W-:Y:S01]  /*14990*/  PRMT R133, R188, 0x7632, R133 ;  /* 0x00007632bc857816 */ /* 0x010fe20000000085 */
[----:B--2---:R-:W-:Y:S04]  /*149a0*/  FADD.FTZ R0, R158, R151 ;  /* 0x000000979e007221 */ /* 0x004fe80000010000 */
[C---:B------:R-:W-:Y:S01]  /*149b0*/  HMMA.16816.F32.BF16 R40, R136.reuse, R142, R40 ;  /* 0x0000008e8828723c */ /* 0x040fe20000041828 */
[----:B------:R-:W1:Y:S02]  /*149c0*/  LDSM.16.MT88.4 R140, [R201+0x12000] ;  /* 0x01200000c98c783b */ /* 0x000e640000004200 */
[C---:B---3--:R-:W-:Y:S01]  /*149d0*/  FADD.FTZ R134, R157.reuse, R0 ;  /* 0x000000009d867221 */ /* 0x048fe20000010000 */
[----:B------:R-:W-:Y:S02]  /*149e0*/  PRMT R0, R160, 0x5410, R191 ;  /* 0x00005410a0007816 */ /* 0x000fe400000000bf */
[----:B------:R-:W-:Y:S01]  /*149f0*/  F2FP.BF16.F32.PACK_AB R154, R157, R158 ;  /* 0x0000009e9d9a723e */ /* 0x000fe200000010ff */
[----:B------:R-:W-:Y:S01]  /*14a00*/  FADD.FTZ R134, R163, R134 ;  /* 0x00000086a3867221 */ /* 0x000fe20000010000 */
[----:B------:R-:W-:Y:S02]  /*14a10*/  LOP3.LUT R157, R133, 0xff, RZ, 0xc0, !PT ;  /* 0x000000ff859d7812 */ /* 0x000fe400078ec0ff */
[----:B------:R-:W-:Y:S02]  /*14a20*/  HSET2.LE.AND R0, R0, R214, PT ;  /* 0x000000d600007233 */ /* 0x000fe40003803000 */
[----:B------:R-:W-:Y:S02]  /*14a30*/  LOP3.LUT R133, R194, 0xff, RZ, 0xc0, !PT ;  /* 0x000000ffc2857812 */ /* 0x000fe400078ec0ff */
[----:B------:R-:W-:Y:S01]  /*14a40*/  MUFU.EX2 R194, R228 ;  /* 0x000000e400c27308 */ /* 0x000fe20000000800 */
[----:B------:R-:W-:Y:S05]  /*14a50*/  @P5 HFMA2.BF16_V2 R153, -RZ.H0_H0, RZ.H0_H0, -R149.H0_H0 ;  /* 0x200000ffff995231 */ /* 0x000fea0000340995 */
[----:B------:R2:W-:Y:S01]  /*14a60*/  @P5 STL.S16 [R1+0x28], R153 ;  /* 0x0000289901005387 */ /* 0x0005e20000100600 */
[----:B------:R-:W-:Y:S03]  /*14a70*/  PRMT R168, R153, 0x7610, R168 ;  /* 0x0000761099a87816 */ /* 0x000fe600000000a8 */
[----:B------:R3:W4:Y:S01]  /*14a80*/  LDL.S16 R174, [R1+0x24] ;  /* 0x0000240001ae7983 */ /* 0x0007220000100600 */
[----:B------:R-:W-:Y:S01]  /*14a90*/  @P5 PRMT R149, R168, 0x5410, RZ ;  /* 0x00005410a8955816 */ /* 0x000fe200000000ff */
[----:B------:R-:W-:Y:S01]  /*14aa0*/  IMAD.WIDE.U32 R168, R197, -0x326172a9, RZ ;  /* 0xcd9e8d57c5a87825 */ /* 0x000fe200078e00ff */
[----:B------:R-:W-:Y:S01]  /*14ab0*/  ISETP.LE.U32.AND P5, PT, R160, UR10, PT ;  /* 0x0000000aa0007c0c */ /* 0x000fe2000bfa3070 */
[----:B------:R3:W5:Y:S01]  /*14ac0*/  LDL.S16 R171, [R1+0x1c] ;  /* 0x00001c0001ab7983 */ /* 0x0007620000100600 */
[----:B------:R-:W-:Y:S02]  /*14ad0*/  MUFU.EX2 R197, R224 ;  /* 0x000000e000c57308 */ /* 0x000fe40000000800 */
[----:B------:R-:W-:Y:S01]  /*14ae0*/  LOP3.LUT R179, R216, UR11, R169, 0x96, !PT ;  /* 0x0000000bd8b37c12 */ /* 0x000fe2000f8e96a9 */
[----:B------:R3:W3:Y:S07]  /*14af0*/  LDL.S16 R180, [R1+0x18] ;  /* 0x0000180001b47983 */ /* 0x0006ee0000100600 */
[----:B------:R-:W-:Y:S01]  /*14b00*/  MUFU.EX2 R216, R223 ;  /* 0x000000df00d87308 */ /* 0x000fe20000000800 */
[----:B------:R3:W3:Y:S01]  /*14b10*/  LDL.S16 R172, [R1+0x20] ;  /* 0x0000200001ac7983 */ /* 0x0006e20000100600 */
[C---:B-1----:R-:W-:Y:S03]  /*14b20*/  HMMA.16816.F32.BF16 R44, R136.reuse, R140, R44 ;  /* 0x0000008c882c723c */ /* 0x042fe6000004182c */
[----:B------:R-:W-:Y:S05]  /*14b30*/  STG.E.U16 desc[UR28][R184.64+0x12], R149 ;  /* 0x00001295b8007986 */ /* 0x000fea000c10151c */
[----:B--2---:R-:W1:Y:S01]  /*14b40*/  MUFU.EX2 R153, R178 ;  /* 0x000000b200997308 */ /* 0x004e620000000800 */
[C---:B------:R-:W-:Y:S01]  /*14b50*/  HMMA.16816.F32.BF16 R48, R136.reuse, R142, R48 ;  /* 0x0000008e8830723c */ /* 0x040fe20000041830 */
[----:B------:R-:W2:Y:S02]  /*14b60*/  LDSM.16.MT88.4 R140, [R135+0x2000] ;  /* 0x00200000878c783b */ /* 0x000ea40000004200 */
[----:B-1----:R-:W-:Y:S01]  /*14b70*/  F2FP.BF16.F32.PACK_AB R2, R159, R153 ;  /* 0x000000999f02723e */ /* 0x002fe200000010ff */
[----:B------:R-:W-:Y:S01]  /*14b80*/  FADD.FTZ R150, R153, R150 ;  /* 0x0000009699967221 */ /* 0x000fe20000010000 */
[----:B------:R-:W-:Y:S02]  /*14b90*/  PRMT R153, R154, 0x7632, R153 ;  /* 0x000076329a997816 */ /* 0x000fe40000000099 */
[----:B------:R-:W-:Y:S01]  /*14ba0*/  PRMT R152, R2, 0x7632, R152 ;  /* 0x0000763202987816 */ /* 0x000fe20000000098 */
[----:B------:R-:W-:Y:S01]  /*14bb0*/  FADD.FTZ R150, R159, R150 ;  /* 0x000000969f967221 */ /* 0x000fe20000010000 */
[----:B------:R-:W-:Y:S04]  /*14bc0*/  IMAD.WIDE.U32 R158, R219, -0x326172a9, RZ ;  /* 0xcd9e8d57db9e7825 */ /* 0x000fe800078e00ff */
[----:B------:R-:W-:Y:S02]  /*14bd0*/  FADD.FTZ R162, R162, R150 ;  /* 0x00000096a2a27221 */ /* 0x000fe40000010000 */
[----:B------:R-:W-:Y:S01]  /*14be0*/  LDSM.16.MT88.4 R148, [R135+0x800] ;  /* 0x000800008794783b */ /* 0x000fe20000004200 */
[C---:B------:R-:W-:Y:S02]  /*14bf0*/  PRMT R175, R158.reuse, 0x7772, RZ ;  /* 0x000077729eaf7816 */ /* 0x040fe400000000ff */
[----:B------:R-:W-:Y:S02]  /*14c00*/  PRMT R176, R158, 0x7773, RZ ;  /* 0x000077739eb07816 */ /* 0x000fe400000000ff */
[----:B------:R-:W-:Y:S01]  /*14c10*/  LOP3.LUT R168, R168, UR6, R159, 0x96, !PT ;  /* 0x00000006a8a87c12 */ /* 0x000fe2000f8e969f */
[C---:B--2---:R-:W-:Y:S08]  /*14c20*/  HMMA.16816.F32.BF16 R52, R136.reuse, R140, R52 ;  /* 0x0000008c8834723c */ /* 0x044ff00000041834 */
        /* <DEDUP_REMOVED lines=14> */
[----:B----4-:R-:W-:Y:S02]  /*14d10*/  @P6 HFMA2.BF16_V2 R174, -RZ.H0_H0, RZ.H0_H0, -R155.H0_H0 ;  /* 0x200000ffffae6231 */ /* 0x010fe4000034099b */
[----:B-----5:R-:W-:Y:S04]  /*14d20*/  @P0 HFMA2.BF16_V2 R171, -RZ.H0_H0, RZ.H0_H0, -R156.H0_H0 ;  /* 0x200000ffffab0231 */ /* 0x020fe8000034099c */
[----:B------:R-:W-:Y:S01]  /*14d30*/  @P6 STL.S16 [R1+0x24], R174 ;  /* 0x000024ae01006387 */ /* 0x000fe20000100600 */
[----:B---3--:R-:W-:Y:S03]  /*14d40*/  @!P5 HFMA2.BF16_V2 R180, -RZ.H0_H0, RZ.H0_H0, -R2.H0_H0 ;  /* 0x200000ffffb4d231 */ /* 0x008fe60000340902 */
[----:B------:R2:W-:Y:S01]  /*14d50*/  @P0 STL.S16 [R1+0x1c], R171 ;  /* 0x00001cab01000387 */ /* 0x0005e20000100600 */
[C---:B-1----:R-:W-:Y:S03]  /*14d60*/  HMMA.16816.F32.BF16 R92, R136.reuse, R140, R92 ;  /* 0x0000008c885c723c */ /* 0x042fe6000004185c */
[----:B------:R3:W4:Y:S01]  /*14d70*/  LDL.S16 R191, [R1+0x14] ;  /* 0x0000140001bf7983 */ /* 0x0007220000100600 */
[----:B------:R-:W-:Y:S01]  /*14d80*/  @!P4 HFMA2.BF16_V2 R172, -RZ.H0_H0, RZ.H0_H0, -R152.H0_H0 ;  /* 0x200000ffffacc231 */ /* 0x000fe20000340998 */
[----:B------:R-:W-:Y:S02]  /*14d90*/  PRMT R178, R180, 0x7610, R178 ;  /* 0x00007610b4b27816 */ /* 0x000fe400000000b2 */
[----:B------:R3:W5:Y:S01]  /*14da0*/  LDL.S16 R190, [R1+0x10] ;  /* 0x0000100001be7983 */ /* 0x0007620000100600 */
[C---:B------:R-:W-:Y:S03]  /*14db0*/  HMMA.16816.F32.BF16 R96, R136.reuse, R142, R96 ;  /* 0x0000008e8860723c */ /* 0x040fe60000041860 */
[----:B------:R-:W1:Y:S01]  /*14dc0*/  LDSM.16.MT88.4 R140, [R200+0x16000] ;  /* 0x01600000c88c783b */ /* 0x000e620000004200 */
[----:B------:R-:W-:Y:S02]  /*14dd0*/  PRMT R177, R172, 0x7610, R177 ;  /* 0x00007610acb17816 */ /* 0x000fe400000000b1 */
[----:B------:R-:W-:Y:S04]  /*14de0*/  PRMT R159, R171, 0x7610, R159 ;  /* 0x00007610ab9f7816 */ /* 0x000fe8000000009f */
[----:B------:R-:W-:Y:S01]  /*14df0*/  @P0 PRMT R156, R159, 0x5410, RZ ;  /* 0x000054109f9c0816 */ /* 0x000fe200000000ff */
[----:B------:R3:W-:Y:S01]  /*14e00*/  @!P5 STL.S16 [R1+0x18], R180 ;  /* 0x000018b40100d387 */ /* 0x0007e20000100600 */
[----:B------:R-:W-:Y:S01]  /*14e10*/  ISETP.GT.U32.AND P0, PT, R193, UR10, PT ;  /* 0x0000000ac1007c0c */ /* 0x000fe2000bf04070 */
[----:B------:R-:W-:Y:S02]  /*14e20*/  MUFU.EX2 R159, R199 ;  /* 0x000000c7009f7308 */ /* 0x000fe40000000800 */
[----:B------:R1:W-:Y:S08]  /*14e30*/  @!P4 STL.S16 [R1+0x20], R172 ;  /* 0x000020ac0100c387 */ /* 0x0003f00000100600 */
[----:B--2---:R-:W-:Y:S01]  /*14e40*/  MUFU.EX2 R171, R217 ;  /* 0x000000d900ab7308 */ /* 0x004fe20000000800 */
[----:B------:R2:W2:Y:S09]  /*14e50*/  LDL.S16 R189, [R1+0xc] ;  /* 0x00000c0001bd7983 */ /* 0x0004b20000100600 */
[----:B------:R-:W-:Y:S01]  /*14e60*/  MUFU.EX2 R199, R229 ;  /* 0x000000e500c77308 */ /* 0x000fe20000000800 */
[----:B------:R2:W5:Y:S04]  /*14e70*/  LDL.S16 R188, [R1+0x8] ;  /* 0x0000080001bc7983 */ /* 0x0005680000100600 */
[----:B------:R1:W-:Y:S05]  /*14e80*/  STG.E.U16 desc[UR28][R186.64+0x12], R156 ;  /* 0x0000129cba007986 */ /* 0x0003ea000c10151c */
[----:B---3--:R-:W-:Y:S10]  /*14e90*/  MUFU.EX2 R180, R222 ;  /* 0x000000de00b47308 */ /* 0x008ff40000000800 */
[----:B-1----:R-:W-:Y:S01]  /*14ea0*/  MUFU.EX2 R172, R182 ;  /* 0x000000b600ac7308 */ /* 0x002fe20000000800 */
[C---:B------:R-:W-:Y:S08]  /*14eb0*/  HMMA.16816.F32.BF16 R100, R136.reuse, R140, R100 ;  /* 0x0000008c8864723c */ /* 0x040ff00000041864 */
[C---:B------:R-:W-:Y:S01]  /*14ec0*/  HMMA.16816.F32.BF16 R104, R136.reuse, R142, R104 ;  /* 0x0000008e8868723c */ /* 0x040fe20000041868 */
[----:B------:R-:W1:Y:S02]  /*14ed0*/  LDSM.16.MT88.4 R140, [R201+0x16000] ;  /* 0x01600000c98c783b */ /* 0x000e640000004200 */
[----:B------:R-:W-:Y:S01]  /*14ee0*/  FADD.FTZ R156, R173, R162 ;  /* 0x000000a2ad9c7221 */ /* 0x000fe20000010000 */
[----:B------:R-:W-:Y:S04]  /*14ef0*/  IMAD.MOV.U32 R173, RZ, RZ, R158 ;  /* 0x000000ffffad7224 */ /* 0x000fe800078e009e */
[C---:B-1----:R-:W-:Y:S08]  /*14f00*/  HMMA.16816.F32.BF16 R108, R136.reuse, R140, R108 ;  /* 0x0000008c886c723c */ /* 0x042ff0000004186c */
[C---:B------:R-:W-:Y:S01]  /*14f10*/  HMMA.16816.F32.BF16 R112, R136.reuse, R142, R112 ;  /* 0x0000008e8870723c */ /* 0x040fe20000041870 */
[----:B------:R-:W1:Y:S07]  /*14f20*/  LDSM.16.MT88.4 R140, [R183+0x6000] ;  /* 0x00600000b78c783b */ /* 0x000e6e0000004200 */
[C---:B------:R-:W-:Y:S08]  /*14f30*/  HMMA.16816.F32.BF16 R116, R136.reuse, R144, R116 ;  /* 0x000000908874723c */ /* 0x040ff00000041874 */
[C---:B------:R-:W-:Y:S01]  /*14f40*/  HMMA.16816.F32.BF16 R120, R136.reuse, R146, R120 ;  /* 0x000000928878723c */ /* 0x040fe20000041878 */
[----:B------:R-:W3:Y:S07]  /*14f50*/  LDSM.16.MT88.4 R144, [R200+0x10800] ;  /* 0x01080000c890783b */ /* 0x000eee0000004200 */
[C---:B-1----:R-:W-:Y:S03]  /*14f60*/  HMMA.16816.F32.BF16 R124, R136.reuse, R140, R124 ;  /* 0x0000008c887c723c */ /* 0x042fe6000004187c */
[----:B------:R-:W-:Y:S02]  /*14f70*/  PRMT R140, R2, 0x5410, R152 ;  /* 0x00005410028c7816 */ /* 0x000fe40000000098 */
[----:B------:R-:W-:Y:S02]  /*14f80*/  PRMT R141, R157, 0x5410, R161 ;  /* 0x000054109d8d7816 */ /* 0x000fe400000000a1 */
[----:B------:R-:W-:Y:S01]  /*14f90*/  LOP3.LUT R140, R140, R0, RZ, 0xc0, !PT ;  /* 0x000000008c8c7212 */ /* 0x000fe200078ec0ff */
[----:B------:R-:W-:Y:S01]  /*14fa0*/  HMMA.16816.F32.BF16 R128, R136, R142, R128 ;  /* 0x0000008e8880723c */ /* 0x000fe20000041880 */
[----:B------:R-:W1:Y:S02]  /*14fb0*/  LDSM.16.MT88.4 R136, [R201+0x10800] ;  /* 0x01080000c988783b */ /* 0x000e640000004200 */
[----:B------:R-:W-:Y:S02]  /*14fc0*/  PRMT R0, R195, 0x5410, R196 ;  /* 0x00005410c3007816 */ /* 0x000fe400000000c4 */
[--C-:B------:R-:W-:Y:S02]  /*14fd0*/  HSET2.LE.AND R141, R141, R214.reuse, PT ;  /* 0x000000d68d8d7233 */ /* 0x100fe40003803000 */
[----:B------:R-:W-:Y:S02]  /*14fe0*/  LOP3.LUT R143, R0, 0xff00ff, RZ, 0xc0, !PT ;  /* 0x00ff00ff008f7812 */ /* 0x000fe400078ec0ff */
[----:B------:R-:W-:Y:S02]  /*14ff0*/  PRMT R142, R133, 0x5410, R193 ;  /* 0x00005410858e7816 */ /* 0x000fe400000000c1 */
[----:B------:R-:W-:Y:S01]  /*15000*/  PRMT R0, R154, 0x5410, R153 ;  /* 0x000054109a007816 */ /* 0x000fe20000000099 */
[----:B------:R-:W-:Y:S01]  /*15010*/  MUFU.EX2 R193, R220 ;  /* 0x000000dc00c17308 */ /* 0x000fe20000000800 */
[--C-:B------:R-:W-:Y:S02]  /*15020*/  HSET2.LE.AND R143, R143, R214.reuse, PT ;  /* 0x000000d68f8f7233 */ /* 0x100fe40003803000 */
[----:B------:R-:W-:Y:S02]  /*15030*/  LOP3.LUT R141, R0, R141, RZ, 0xc0, !PT ;  /* 0x0000008d008d7212 */ /* 0x000fe400078ec0ff */
[----:B------:R-:W-:Y:S02]  /*15040*/  HSET2.LE.AND R142, R142, R214, PT ;  /* 0x000000d68e8e7233 */ /* 0x000fe40003803000 */
[----:B------:R-:W-:Y:S02]  /*15050*/  PRMT R0, R164, 0x5410, R165 ;  /* 0x00005410a4007816 */ /* 0x000fe400000000a5 */
[----:B------:R-:W-:Y:S02]  /*15060*/  @!P4 PRMT R152, R177, 0x5410, RZ ;  /* 0x00005410b198c816 */ /* 0x000fe400000000ff */
[----:B------:R-:W-:Y:S01]  /*15070*/  LOP3.LUT R142, R0, R142, RZ, 0xc0, !PT ;  /* 0x0000008e008e7212 */ /* 0x000fe200078ec0ff */
[----:B------:R-:W1:Y:S01]  /*15080*/  MUFU.EX2 R177, R218 ;  /* 0x000000da00b17308 */ /* 0x000e620000000800 */
[----:B------:R-:W-:Y:S02]  /*15090*/  PRMT R0, R166, 0x5410, R167 ;  /* 0x00005410a6007816 */ /* 0x000fe400000000a7 */
[----:B------:R-:W-:Y:S02]  /*150a0*/  ISETP.LE.U32.AND P4, PT, R157, UR10, PT ;  /* 0x0000000a9d007c0c */ /* 0x000fe4000bf83070 */
[----:B------:R-:W-:Y:S02]  /*150b0*/  LOP3.LUT R143, R0, R143, RZ, 0xc0, !PT ;  /* 0x0000008f008f7212 */ /* 0x000fe400078ec0ff */
[----:B------:R-:W-:Y:S02]  /*150c0*/  @!P5 PRMT R2, R178, 0x5410, RZ ;  /* 0x00005410b202d816 */ /* 0x000fe400000000ff */
[----:B------:R-:W-:Y:S01]  /*150d0*/  ISETP.LE.U32.AND P5, PT, R133, UR10, PT ;  /* 0x0000000a85007c0c */ /* 0x000fe2000bfa3070 */
[----:B------:R-:W-:Y:S01]  /*150e0*/  MUFU.EX2 R178, R221 ;  /* 0x000000dd00b27308 */ /* 0x000fe20000000800 */
[----:B------:R-:W-:Y:S01]  /*150f0*/  LOP3.LUT R0, R168, 0xffff, RZ, 0xc0, !PT ;  /* 0x0000ffffa8007812 */ /* 0x000fe200078ec0ff */
[C---:B---3--:R-:W-:Y:S05]  /*15100*/  HMMA.16816.F32.BF16 R4, R140.reuse, R144, R4 ;  /* 0x000000908c04723c */ /* 0x048fea0000041804 */
[----:B-1----:R-:W-:Y:S01]  /*15110*/  F2FP.BF16.F32.PACK_AB R160, R193, R177 ;  /* 0x000000b1c1a0723e */ /* 0x002fe200000010ff */
[----:B------:R-:W-:Y:S01]  /*15120*/  FADD.FTZ R133, R170, R134 ;  /* 0x00000086aa857221 */ /* 0x000fe20000010000 */
[----:B------:R-:W-:Y:S01]  /*15130*/  LOP3.LUT R170, R168, 0xff, RZ, 0xc0, !PT ;  /* 0x000000ffa8aa7812 */ /* 0x000fe200078ec0ff */
[C---:B------:R-:W-:Y:S01]  /*15140*/  HMMA.16816.F32.BF16 R8, R140.reuse, R146, R8 ;  /* 0x000000928c08723c */ /* 0x040fe20000041808 */
[----:B------:R-:W1:Y:S02]  /*15150*/  LDSM.16.MT88.4 R144, [R183+0x800] ;  /* 0x00080000b790783b */ /* 0x000e640000004200 */
[----:B------:R-:W-:Y:S05]  /*15160*/  PRMT R162, R160, 0x7632, R162 ;  /* 0x00007632a0a27816 */ /* 0x000fea00000000a2 */
[C---:B------:R-:W-:Y:S08]  /*15170*/  HMMA.16816.F32.BF16 R12, R140.reuse, R136, R12 ;  /* 0x000000888c0c723c */ /* 0x040ff0000004180c */
[C---:B------:R-:W-:Y:S01]  /*15180*/  HMMA.16816.F32.BF16 R16, R140.reuse, R138, R16 ;  /* 0x0000008a8c10723c */ /* 0x040fe20000041810 */
[----:B------:R-:W3:Y:S07]  /*15190*/  LDSM.16.MT88.4 R136, [R200+0x12800] ;  /* 0x01280000c888783b */ /* 0x000eee0000004200 */
[C---:B------:R-:W-:Y:S08]  /*151a0*/  HMMA.16816.F32.BF16 R20, R140.reuse, R148, R20 ;  /* 0x000000948c14723c */ /* 0x040ff00000041814 */
[C---:B------:R-:W-:Y:S01]  /*151b0*/  HMMA.16816.F32.BF16 R24, R140.reuse, R150, R24 ;  /* 0x000000968c18723c */ /* 0x040fe20000041818 */
[----:B------:R-:W3:Y:S07]  /*151c0*/  LDSM.16.MT88.4 R148, [R201+0x12800] ;  /* 0x01280000c994783b */ /* 0x000eee0000004200 */
        /* <DEDUP_REMOVED lines=8> */
[----:B------:R-:W2:Y:S07]  /*15250*/  LDSM.16.MT88.4 R148, [R200+0x14800] ;  /* 0x01480000c894783b */ /* 0x000eae0000004200 */
[C---:B-1----:R-:W-:Y:S08]  /*15260*/  HMMA.16816.F32.BF16 R52, R140.reuse, R144, R52 ;  /* 0x000000908c34723c */ /* 0x042ff00000041834 */
[C---:B------:R-:W-:Y:S01]  /*15270*/  HMMA.16816.F32.BF16 R56, R140.reuse, R146, R56 ;  /* 0x000000928c38723c */ /* 0x040fe20000041838 */
[----:B------:R-:W1:Y:S02]  /*15280*/  LDSM.16.MT88.4 R144, [R201+0x14800] ;  /* 0x01480000c990783b */ /* 0x000e640000004200 */
[----:B----4-:R-:W-:Y:S05]  /*15290*/  @!P4 HFMA2.BF16_V2 R191, -RZ.H0_H0, RZ.H0_H0, -R154.H0_H0 ;  /* 0x200000ffffbfc231 */ /* 0x010fea000034099a */
[C---:B---3--:R-:W-:Y:S01]  /*152a0*/  HMMA.16816.F32.BF16 R60, R140.reuse, R136, R60 ;  /* 0x000000888c3c723c */ /* 0x048fe2000004183c */
[----:B------:R-:W-:Y:S02]  /*152b0*/  @!P4 STL.S16 [R1+0x14], R191 ;  /* 0x000014bf0100c387 */ /* 0x000fe40000100600 */
[----:B------:R-:W-:Y:S04]  /*152c0*/  PRMT R157, R191, 0x7610, R157 ;  /* 0x00007610bf9d7816 */ /* 0x000fe8000000009d */
[----:B------:R-:W-:Y:S01]  /*152d0*/  @!P4 PRMT R154, R157, 0x5410, RZ ;  /* 0x000054109d9ac816 */ /* 0x000fe200000000ff */
[C---:B------:R-:W-:Y:S01]  /*152e0*/  HMMA.16816.F32.BF16 R64, R140.reuse, R138, R64 ;  /* 0x0000008a8c40723c */ /* 0x040fe20000041840 */
[----:B------:R-:W3:Y:S07]  /*152f0*/  LDSM.16.MT88.4 R136, [R135+0x4800] ;  /* 0x004800008788783b */ /* 0x000eee0000004200 */
[C---:B--2---:R-:W-:Y:S03]  /*15300*/  HMMA.16816.F32.BF16 R68, R140.reuse, R148, R68 ;  /* 0x000000948c44723c */ /* 0x044fe60000041844 */
[----:B------:R-:W-:Y:S05]  /*15310*/  @!P5 HFMA2.BF16_V2 R189, -RZ.H0_H0, RZ.H0_H0, -R164.H0_H0 ;  /* 0x200000ffffbdd231 */ /* 0x000fea00003409a4 */
[C---:B------:R-:W-:Y:S01]  /*15320*/  HMMA.16816.F32.BF16 R72, R140.reuse, R150, R72 ;  /* 0x000000968c48723c */ /* 0x040fe20000041848 */
[----:B------:R-:W2:Y:S02]  /*15330*/  LDSM.16.MT88.4 R148, [R183+0x4800] ;  /* 0x00480000b794783b */ /* 0x000ea40000004200 */
[----:B-----5:R-:W-:Y:S01]  /*15340*/  @P0 HFMA2.BF16_V2 R188, -RZ.H0_H0, RZ.H0_H0, -R165.H0_H0 ;  /* 0x200000ffffbc0231 */ /* 0x020fe200003409a5 */
[----:B------:R-:W-:Y:S04]  /*15350*/  PRMT R169, R189, 0x7610, R169 ;  /* 0x00007610bda97816 */ /* 0x000fe800000000a9 */
[----:B------:R-:W-:Y:S01]  /*15360*/  @!P5 PRMT R164, R169, 0x5410, RZ ;  /* 0x00005410a9a4d816 */ /* 0x000fe200000000ff */
[C---:B-1----:R-:W-:Y:S03]  /*15370*/  HMMA.16816.F32.BF16 R76, R140.reuse, R144, R76 ;  /* 0x000000908c4c723c */ /* 0x042fe6000004184c */
[----:B------:R-:W-:Y:S04]  /*15380*/  SHF.R.U32.HI R169, RZ, 0x18, R168 ;  /* 0x00000018ffa97819 */ /* 0x000fe800000116a8 */
[----:B------:R-:W-:Y:S01]  /*15390*/  ISETP.LE.U32.AND P4, PT, R169, UR10, PT ;  /* 0x0000000aa9007c0c */ /* 0x000fe2000bf83070 */
[C---:B------:R-:W-:Y:S01]  /*153a0*/  HMMA.16816.F32.BF16 R80, R140.reuse, R146, R80 ;  /* 0x000000928c50723c */ /* 0x040fe20000041850 */
[----:B------:R-:W1:Y:S07]  /*153b0*/  LDSM.16.MT88.4 R144, [R200+0x16800] ;  /* 0x01680000c890783b */ /* 0x000e6e0000004200 */
[C---:B---3--:R-:W-:Y:S03]  /*153c0*/  HMMA.16816.F32.BF16 R84, R140.reuse, R136, R84 ;  /* 0x000000888c54723c */ /* 0x048fe60000041854 */
[----:B------:R-:W-:Y:S02]  /*153d0*/  PRMT R136, R174, 0x7610, R136 ;  /* 0x00007610ae887816 */ /* 0x000fe40000000088 */
[----:B------:R-:W-:Y:S02]  /*153e0*/  PRMT R174, R158, 0x7771, RZ ;  /* 0x000077719eae7816 */ /* 0x000fe400000000ff */
[----:B------:R-:W-:Y:S01]  /*153f0*/  @P6 PRMT R155, R136, 0x5410, RZ ;  /* 0x00005410889b6816 */ /* 0x000fe200000000ff */
[C---:B------:R-:W-:Y:S01]  /*15400*/  HMMA.16816.F32.BF16 R88, R140.reuse, R138, R88 ;  /* 0x0000008a8c58723c */ /* 0x040fe20000041858 */
[----:B------:R-:W3:Y:S01]  /*15410*/  LDSM.16.MT88.4 R136, [R201+0x16800] ;  /* 0x01680000c988783b */ /* 0x000ee20000004200 */
[----:B------:R-:W4:Y:S01]  /*15420*/  MUFU.EX2 R158, R181 ;  /* 0x000000b5009e7308 */ /* 0x000f220000000800 */
[----:B------:R-:W-:Y:S05]  /*15430*/  ISETP.LE.U32.AND P6, PT, R161, UR10, PT ;  /* 0x0000000aa1007c0c */ /* 0x000fea000bfc3070 */
[C---:B--2---:R-:W-:Y:S01]  /*15440*/  HMMA.16816.F32.BF16 R92, R140.reuse, R148, R92 ;  /* 0x000000948c5c723c */ /* 0x044fe2000004185c */
[----:B------:R2:W-:Y:S04]  /*15450*/  STG.E.U16 desc[UR28][R186.64+0x10], R155 ;  /* 0x0000109bba007986 */ /* 0x0005e8000c10151c */
[----:B------:R5:W-:Y:S03]  /*15460*/  STG.E.U16 desc[UR28][R184.64+0x22], R152 ;  /* 0x00002298b8007986 */ /* 0x000be6000c10151c */
[C---:B------:R-:W-:Y:S01]  /*15470*/  HMMA.16816.F32.BF16 R96, R140.reuse, R150, R96 ;  /* 0x000000968c60723c */ /* 0x040fe20000041860 */
[----:B------:R-:W3:Y:S02]  /*15480*/  LDSM.16.MT88.4 R148, [R135+0x6800] ;  /* 0x006800008794783b */ /* 0x000ee40000004200 */
[----:B------:R-:W-:Y:S01]  /*15490*/  @!P6 HFMA2.BF16_V2 R190, -RZ.H0_H0, RZ.H0_H0, -R153.H0_H0 ;  /* 0x200000ffffbee231 */ /* 0x000fe20000340999 */
[----:B----4-:R-:W-:Y:S04]  /*154a0*/  F2FP.BF16.F32.PACK_AB R134, R172, R158 ;  /* 0x0000009eac86723e */ /* 0x010fe800000010ff */
[----:B------:R-:W-:Y:S01]  /*154b0*/  PRMT R161, R134, 0x7632, R161 ;  /* 0x0000763286a17816 */ /* 0x000fe200000000a1 */
[C---:B-1----:R-:W-:Y:S01]  /*154c0*/  HMMA.16816.F32.BF16 R100, R140.reuse, R144, R100 ;  /* 0x000000908c64723c */ /* 0x042fe20000041864 */
[----:B------:R-:W-:Y:S03]  /*154d0*/  @!P6 STL.S16 [R1+0x10], R190 ;  /* 0x000010be0100e387 */ /* 0x000fe60000100600 */
[----:B------:R-:W-:Y:S01]  /*154e0*/  @!P4 HFMA2.BF16_V2 R246, -RZ.H0_H0, RZ.H0_H0, -R161.H0_H0 ;  /* 0x200000fffff6c231 */ /* 0x000fe200003409a1 */
[----:B------:R1:W-:Y:S01]  /*154f0*/  @!P5 STL.S16 [R1+0xc], R189 ;  /* 0x00000cbd0100d387 */ /* 0x0003e20000100600 */
[----:B------:R-:W-:Y:S02]  /*15500*/  ISETP.LE.U32.AND P5, PT, R170, UR10, PT ;  /* 0x0000000aaa007c0c */ /* 0x000fe4000bfa3070 */
[C---:B------:R-:W-:Y:S01]  /*15510*/  HMMA.16816.F32.BF16 R104, R140.reuse, R146, R104 ;  /* 0x000000928c68723c */ /* 0x040fe20000041868 */
[----:B------:R4:W-:Y:S02]  /*15520*/  @P0 STL.S16 [R1+0x8], R188 ;  /* 0x000008bc01000387 */ /* 0x0009e40000100600 */
[----:B--2---:R-:W-:Y:S02]  /*15530*/  SHF.R.U32.HI R155, RZ, 0x8, R0 ;  /* 0x00000008ff9b7819 */ /* 0x004fe40000011600 */
[----:B------:R-:W2:Y:S01]  /*15540*/  LDSM.16.MT88.4 R144, [R183+0x6800] ;  /* 0x00680000b790783b */ /* 0x000ea20000004200 */
[----:B-----5:R-:W-:Y:S02]  /*15550*/  PRMT R152, R190, 0x7610, R152 ;  /* 0x00007610be987816 */ /* 0x020fe40000000098 */
[C---:B---3--:R-:W-:Y:S03]  /*15560*/  HMMA.16816.F32.BF16 R108, R140.reuse, R136, R108 ;  /* 0x000000888c6c723c */ /* 0x048fe6000004186c */
[----:B------:R-:W-:Y:S01]  /*15570*/  @!P6 PRMT R153, R152, 0x5410, RZ ;  /* 0x000054109899e816 */ /* 0x000fe200000000ff */
[----:B------:R-:W-:Y:S01]  /*15580*/  FADD.FTZ R136, R158, R133 ;  /* 0x000000859e887221 */ /* 0x000fe20000010000 */
[----:B------:R3:W-:Y:S01]  /*15590*/  STG.E.U16 desc[UR28][R184.64+0x20], R2 ;  /* 0x00002002b8007986 */ /* 0x0007e2000c10151c */
[----:B------:R-:W-:Y:S01]  /*155a0*/  LOP3.LUT R0, R155, 0xffff, RZ, 0xc0, !PT ;  /* 0x0000ffff9b007812 */ /* 0x000fe200078ec0ff */
[----:B------:R-:W-:Y:S01]  /*155b0*/  FADD.FTZ R137, R159, R156 ;  /* 0x0000009c9f897221 */ /* 0x000fe20000010000 */
[C---:B------:R-:W-:Y:S01]  /*155c0*/  HMMA.16816.F32.BF16 R112, R140.reuse, R138, R112 ;  /* 0x0000008a8c70723c */ /* 0x040fe20000041870 */
[----:B------:R-:W-:Y:S02]  /*155d0*/  STG.E.U16 desc[UR28][R186.64+0x20], R154 ;  /* 0x0000209aba007986 */ /* 0x000fe4000c10151c */
[----:B------:R-:W-:Y:S01]  /*155e0*/  PRMT R139, R188, 0x7610, R139 ;  /* 0x00007610bc8b7816 */ /* 0x000fe2000000008b */
[----:B------:R-:W-:Y:S01]  /*155f0*/  FADD.FTZ R172, R172, R136 ;  /* 0x00000088acac7221 */ /* 0x000fe20000010000 */
[----:B------:R-:W-:Y:S01]  /*15600*/  STG.E.U16 desc[UR28][R186.64+0x22], R153 ;  /* 0x00002299ba007986 */ /* 0x000fe2000c10151c */
[----:B------:R-:W-:Y:S02]  /*15610*/  ISETP.LE.U32.AND P1, PT, R0, UR10, PT ;  /* 0x0000000a00007c0c */ /* 0x000fe4000bf23070 */
[C---:B------:R-:W-:Y:S01]  /*15620*/  HMMA.16816.F32.BF16 R116, R140.reuse, R148, R116 ;  /* 0x000000948c74723c */ /* 0x040fe20000041874 */
[----:B-1----:R1:W5:Y:S02]  /*15630*/  LDL.S16 R189, [R1+0x4] ;  /* 0x0000040001bd7983 */ /* 0x0023640000100600 */
[----:B------:R-:W-:Y:S01]  /*15640*/  @P0 PRMT R165, R139, 0x5410, RZ ;  /* 0x000054108ba50816 */ /* 0x000fe200000000ff */
[----:B------:R-:W-:Y:S01]  /*15650*/  FADD.FTZ R172, R177, R172 ;  /* 0x000000acb1ac7221 */ /* 0x000fe20000010000 */
[----:B----4-:R1:W4:Y:S01]  /*15660*/  LDL.S16 R188, [R1] ;  /* 0x0000000001bc7983 */ /* 0x0103220000100600 */
[C---:B------:R-:W-:Y:S01]  /*15670*/  F2FP.BF16.F32.PACK_AB R0, R171.reuse, R159 ;  /* 0x0000009fab00723e */ /* 0x040fe200000010ff */
[----:B------:R-:W-:Y:S01]  /*15680*/  FADD.FTZ R171, R171, R137 ;  /* 0x00000089abab7221 */ /* 0x000fe20000010000 */
[C---:B------:R-:W-:Y:S01]  /*15690*/  HMMA.16816.F32.BF16 R120, R140.reuse, R150, R120 ;  /* 0x000000968c78723c */ /* 0x040fe20000041878 */
[----:B------:R1:W-:Y:S02]  /*156a0*/  STG.E.U16 desc[UR28][R184.64+0x32], R165 ;  /* 0x000032a5b8007986 */ /* 0x0003e4000c10151c */
[----:B------:R-:W-:Y:S01]  /*156b0*/  PRMT R136, R170, 0x5410, R155 ;  /* 0x00005410aa887816 */ /* 0x000fe2000000009b */
[----:B------:R-:W-:Y:S01]  /*156c0*/  FADD.FTZ R171, R178, R171 ;  /* 0x000000abb2ab7221 */ /* 0x000fe20000010000 */
[----:B------:R-:W1:Y:S01]  /*156d0*/  LDSM.16.MT88.4 R148, [R200+0x11000] ;  /* 0x01100000c894783b */ /* 0x000e620000004200 */
[----:B------:R-:W-:Y:S01]  /*156e0*/  PRMT R138, R168, 0x7632, R138 ;  /* 0x00007632a88a7816 */ /* 0x000fe2000000008a */
[----:B------:R-:W-:Y:S01]  /*156f0*/  FADD.FTZ R193, R193, R172 ;  /* 0x000000acc1c17221 */ /* 0x000fe20000010000 */
[C---:B---3--:R-:W-:Y:S01]  /*15700*/  PRMT R2, R0.reuse, 0x7632, R2 ;  /* 0x0000763200027816 */ /* 0x048fe20000000002 */
[----:B------:R-:W-:Y:S01]  /*15710*/  @!P5 HFMA2.BF16_V2 R251, -RZ.H0_H0, RZ.H0_H0, -R0.H0_H0 ;  /* 0x200000fffffbd231 */ /* 0x000fe20000340900 */
[--C-:B------:R-:W-:Y:S02]  /*15720*/  HSET2.LE.AND R136, R136, R214.reuse, PT ;  /* 0x000000d688887233 */ /* 0x100fe40003803000 */
[----:B------:R-:W-:Y:S01]  /*15730*/  PRMT R137, R0, 0x5410, R2 ;  /* 0x0000541000897816 */ /* 0x000fe20000000002 */
[C---:B--2---:R-:W-:Y:S01]  /*15740*/  HMMA.16816.F32.BF16 R124, R140.reuse, R144, R124 ;  /* 0x000000908c7c723c */ /* 0x044fe2000004187c */
[----:B------:R2:W-:Y:S02]  /*15750*/  STG.E.U16 desc[UR28][R184.64+0x30], R164 ;  /* 0x000030a4b8007986 */ /* 0x0005e4000c10151c */
[----:B------:R-:W-:Y:S02]  /*15760*/  LOP3.LUT R168, R138, 0xff, RZ, 0xc0, !PT ;  /* 0x000000ff8aa87812 */ /* 0x000fe400078ec0ff */
[----:B------:R-:W3:Y:S01]  /*15770*/  LDSM.16.MT88.4 R152, [R201+0x11000] ;  /* 0x01100000c998783b */ /* 0x000ee20000004200 */
[----:B------:R-:W-:Y:S02]  /*15780*/  LOP3.LUT R136, R137, R136, RZ, 0xc0, !PT ;  /* 0x0000008889887212 */ /* 0x000fe400078ec0ff */
[----:B------:R-:W-:Y:S03]  /*15790*/  HMMA.16816.F32.BF16 R128, R140, R146, R128 ;  /* 0x000000928c80723c */ /* 0x000fe60000041880 */
[----:B------:R-:W-:Y:S02]  /*157a0*/  PRMT R137, R168, 0x5410, R169 ;  /* 0x00005410a8897816 */ /* 0x000fe400000000a9 */
[----:B------:R-:W-:Y:S01]  /*157b0*/  PRMT R144, R175, 0x5410, R176 ;  /* 0x00005410af907816 */ /* 0x000fe200000000b0 */
[----:B------:R-:W3:Y:S01]  /*157c0*/  LDSM.16.MT88.4 R156, [R135+0x1000] ;  /* 0x00100000879c783b */ /* 0x000ee20000004200 */
[----:B-1----:R-:W-:Y:S02]  /*157d0*/  LOP3.LUT R165, R173, 0xff, RZ, 0xc0, !PT ;  /* 0x000000ffada57812 */ /* 0x002fe400078ec0ff */
[----:B------:R-:W-:Y:S02]  /*157e0*/  F2FP.BF16.F32.PACK_AB R133, R180, R178 ;  /* 0x000000b2b485723e */ /* 0x000fe400000010ff */
[--C-:B------:R-:W-:Y:S02]  /*157f0*/  HSET2.LE.AND R137, R137, R214.reuse, PT ;  /* 0x000000d689897233 */ /* 0x100fe40003803000 */
[----:B------:R-:W-:Y:S01]  /*15800*/  PRMT R138, R165, 0x5410, R174 ;  /* 0x00005410a58a7816 */ /* 0x000fe200000000ae */
[----:B------:R-:W1:Y:S01]  /*15810*/  LDSM.16.MT88.4 R140, [R183+0x1000] ;  /* 0x00100000b78c783b */ /* 0x000e620000004200 */
[----:B------:R-:W-:Y:S02]  /*15820*/  LOP3.LUT R144, R144, 0xff00ff, RZ, 0xc0, !PT ;  /* 0x00ff00ff90907812 */ /* 0x000fe400078ec0ff */
[----:B------:R-:W-:Y:S02]  /*15830*/  PRMT R139, R134, 0x5410, R161 ;  /* 0x00005410868b7816 */ /* 0x000fe400000000a1 */
[----:B------:R-:W-:Y:S02]  /*15840*/  PRMT R163, R133, 0x7632, R163 ;  /* 0x0000763285a37816 */ /* 0x000fe400000000a3 */
[----:B------:R-:W-:Y:S02]  /*15850*/  LOP3.LUT R137, R139, R137, RZ, 0xc0, !PT ;  /* 0x000000898b897212 */ /* 0x000fe400078ec0ff */
[--C-:B------:R-:W-:Y:S02]  /*15860*/  HSET2.LE.AND R138, R138, R214.reuse, PT ;  /* 0x000000d68a8a7233 */ /* 0x100fe40003803000 */
[----:B------:R-:W-:Y:S02]  /*15870*/  HSET2.LE.AND R139, R144, R214, PT ;  /* 0x000000d6908b7233 */ /* 0x000fe40003803000 */
[----:B------:R-:W-:Y:S02]  /*15880*/  PRMT R144, R133, 0x5410, R163 ;  /* 0x0000541085907816 */ /* 0x000fe400000000a3 */
[----:B--2---:R-:W-:Y:S02]  /*15890*/  PRMT R164, R160, 0x5410, R162 ;  /* 0x00005410a0a47816 */ /* 0x004fe400000000a2 */
[----:B------:R-:W-:Y:S02]  /*158a0*/  LOP3.LUT R138, R144, R138, RZ, 0xc0, !PT ;  /* 0x0000008a908a7212 */ /* 0x000fe400078ec0ff */
[----:B------:R-:W-:Y:S01]  /*158b0*/  LOP3.LUT R139, R164, R139, RZ, 0xc0, !PT ;  /* 0x0000008ba48b7212 */ /* 0x000fe200078ec0ff */
[----:B------:R-:W2:Y:S01]  /*158c0*/  LDSM.16.MT88.4 R144, [R200+0x13000] ;  /* 0x01300000c890783b */ /* 0x000ea20000004200 */
[----:B------:R-:W-:Y:S02]  /*158d0*/  ISETP.GT.U32.AND P6, PT, R195, UR10, PT ;  /* 0x0000000ac3007c0c */ /* 0x000fe4000bfc4070 */
[----:B------:R-:W-:Y:S01]  /*158e0*/  @!P5 PRMT R0, R251, 0x5410, RZ ;  /* 0x00005410fb00d816 */ /* 0x000fe200000000ff */
[----:B------:R-:W-:Y:S01]  /*158f0*/  MUFU.EX2 R195, R227 ;  /* 0x000000e300c37308 */ /* 0x000fe20000000800 */
[----:B------:R-:W-:Y:S01]  /*15900*/  @!P4 PRMT R161, R246, 0x5410, RZ ;  /* 0x00005410f6a1c816 */ /* 0x000fe200000000ff */
[C---:B------:R-:W-:Y:S05]  /*15910*/  HMMA.16816.F32.BF16 R4, R136.reuse, R148, R4 ;  /* 0x000000948804723c */ /* 0x040fea0000041804 */
[----:B------:R-:W-:Y:S02]  /*15920*/  ISETP.GT.U32.AND P0, PT, R196, UR10, PT ;  /* 0x0000000ac4007c0c */ /* 0x000fe4000bf04070 */
[----:B------:R-:W-:Y:S01]  /*15930*/  ISETP.LE.U32.AND P5, PT, R165, UR10, PT ;  /* 0x0000000aa5007c0c */ /* 0x000fe2000bfa3070 */
[C---:B------:R-:W-:Y:S01]  /*15940*/  HMMA.16816.F32.BF16 R8, R136.reuse, R150, R8 ;  /* 0x000000968808723c */ /* 0x040fe20000041808 */
[----:B------:R-:W2:Y:S01]  /*15950*/  LDSM.16.MT88.4 R148, [R201+0x13000] ;  /* 0x01300000c994783b */ /* 0x000ea20000004200 */
[----:B------:R-:W1:Y:S06]  /*15960*/  MUFU.EX2 R196, R230 ;  /* 0x000000e600c47308 */ /* 0x000e6c0000000800 */
[C---:B---3--:R-:W-:Y:S03]  /*15970*/  HMMA.16816.F32.BF16 R12, R136.reuse, R152, R12 ;  /* 0x00000098880c723c */ /* 0x048fe6000004180c */
[----:B------:R-:W-:Y:S02]  /*15980*/  @P0 HFMA2.BF16_V2 R252, -RZ.H0_H0, RZ.H0_H0, -R167.H0_H0 ;  /* 0x200000fffffc0231 */ /* 0x000fe400003409a7 */
[----:B------:R-:W-:Y:S03]  /*15990*/  @!P5 HFMA2.BF16_V2 R244, -RZ.H0_H0, RZ.H0_H0, -R133.H0_H0 ;  /* 0x200000fffff4d231 */ /* 0x000fe60000340985 */
[C---:B------:R-:W-:Y:S01]  /*159a0*/  HMMA.16816.F32.BF16 R16, R136.reuse, R154, R16 ;  /* 0x0000009a8810723c */ /* 0x040fe20000041810 */
[----:B------:R-:W3:Y:S02]  /*159b0*/  LDSM.16.MT88.4 R152, [R135+0x3000] ;  /* 0x003000008798783b */ /* 0x000ee40000004200 */
[----:B------:R-:W-:Y:S02]  /*159c0*/  @P0 PRMT R167, R252, 0x5410, RZ ;  /* 0x00005410fca70816 */ /* 0x000fe400000000ff */
[----:B------:R-:W-:Y:S02]  /*159d0*/  ISETP.GT.U32.AND P0, PT, R174, UR10, PT ;  /* 0x0000000aae007c0c */ /* 0x000fe4000bf04070 */
[----:B------:R-:W-:Y:S01]  /*159e0*/  @!P5 PRMT R133, R244, 0x5410, RZ ;  /* 0x00005410f485d816 */ /* 0x000fe200000000ff */
[C---:B------:R-:W-:Y:S01]  /*159f0*/  HMMA.16816.F32.BF16 R20, R136.reuse, R156, R20 ;  /* 0x0000009c8814723c */ /* 0x040fe20000041814 */
[----:B------:R-:W-:Y:S02]  /*15a00*/  STG.E.U16 desc[UR28][R186.64+0x32], R167 ;  /* 0x000032a7ba007986 */ /* 0x000fe4000c10151c */
[----:B-1----:R-:W-:Y:S04]  /*15a10*/  F2FP.BF16.F32.PACK_AB R182, R196, R199 ;  /* 0x000000c7c4b6723e */ /* 0x002fe800000010ff */
[----:B------:R-:W-:Y:S01]  /*15a20*/  PRMT R181, R182, 0x7632, R181 ;  /* 0x00007632b6b57816 */ /* 0x000fe200000000b5 */
[C---:B------:R-:W-:Y:S01]  /*15a30*/  HMMA.16816.F32.BF16 R24, R136.reuse, R158, R24 ;  /* 0x0000009e8818723c */ /* 0x040fe20000041818 */
[----:B------:R-:W1:Y:S02]  /*15a40*/  LDSM.16.MT88.4 R156, [R183+0x3000] ;  /* 0x00300000b79c783b */ /* 0x000e640000004200 */
[----:B------:R-:W-:Y:S05]  /*15a50*/  @P0 HFMA2.BF16_V2 R242, -RZ.H0_H0, RZ.H0_H0, -R163.H0_H0 ;  /* 0x200000fffff20231 */ /* 0x000fea00003409a3 */
[C---:B------:R-:W-:Y:S03]  /*15a60*/  HMMA.16816.F32.BF16 R28, R136.reuse, R140, R28 ;  /* 0x0000008c881c723c */ /* 0x040fe6000004181c */
[----:B------:R-:W-:Y:S05]  /*15a70*/  @P0 PRMT R163, R242, 0x5410, RZ ;  /* 0x00005410f2a30816 */ /* 0x000fea00000000ff */
        /* <DEDUP_REMOVED lines=10> */
[C---:B-1----:R-:W-:Y:S08]  /*15b20*/  HMMA.16816.F32.BF16 R60, R136.reuse, R156, R60 ;  /* 0x0000009c883c723c */ /* 0x042ff0000004183c */
[C---:B------:R-:W-:Y:S08]  /*15b30*/  HMMA.16816.F32.BF16 R64, R136.reuse, R158, R64 ;  /* 0x0000009e8840723c */ /* 0x040ff00000041840 */
[C---:B------:R-:W-:Y:S08]  /*15b40*/  HMMA.16816.F32.BF16 R68, R136.reuse, R140, R68 ;  /* 0x0000008c8844723c */ /* 0x040ff00000041844 */
[C---:B------:R-:W-:Y:S01]  /*15b50*/  HMMA.16816.F32.BF16 R72, R136.reuse, R142, R72 ;  /* 0x0000008e8848723c */ /* 0x040fe20000041848 */
[----:B------:R-:W1:Y:S07]  /*15b60*/  LDSM.16.MT88.4 R140, [R183+0x5000] ;  /* 0x00500000b78c783b */ /* 0x000e6e0000004200 */
[C---:B--2---:R-:W-:Y:S08]  /*15b70*/  HMMA.16816.F32.BF16 R76, R136.reuse, R144, R76 ;  /* 0x00000090884c723c */ /* 0x044ff0000004184c */
[C---:B------:R-:W-:Y:S01]  /*15b80*/  HMMA.16816.F32.BF16 R80, R136.reuse, R146, R80 ;  /* 0x000000928850723c */ /* 0x040fe20000041850 */
[----:B------:R-:W2:Y:S07]  /*15b90*/  LDSM.16.MT88.4 R144, [R200+0x17000] ;  /* 0x01700000c890783b */ /* 0x000eae0000004200 */
[C---:B------:R-:W-:Y:S08]  /*15ba0*/  HMMA.16816.F32.BF16 R84, R136.reuse, R148, R84 ;  /* 0x000000948854723c */ /* 0x040ff00000041854 */
[C---:B------:R-:W-:Y:S08]  /*15bb0*/  HMMA.16816.F32.BF16 R88, R136.reuse, R150, R88 ;  /* 0x000000968858723c */ /* 0x040ff00000041858 */
[C---:B-1----:R-:W-:Y:S08]  /*15bc0*/  HMMA.16816.F32.BF16 R92, R136.reuse, R140, R92 ;  /* 0x0000008c885c723c */ /* 0x042ff0000004185c */
[C---:B------:R-:W-:Y:S01]  /*15bd0*/  HMMA.16816.F32.BF16 R96, R136.reuse, R142, R96 ;  /* 0x0000008e8860723c */ /* 0x040fe20000041860 */
[----:B------:R-:W-:Y:S07]  /*15be0*/  LDSM.16.MT88.4 R140, [R135+0x7000] ;  /* 0x00700000878c783b */ /* 0x000fee0000004200 */
[C---:B--2---:R-:W-:Y:S08]  /*15bf0*/  HMMA.16816.F32.BF16 R100, R136.reuse, R144, R100 ;  /* 0x000000908864723c */ /* 0x044ff00000041864 */
[C---:B------:R-:W-:Y:S01]  /*15c00*/  HMMA.16816.F32.BF16 R104, R136.reuse, R146, R104 ;  /* 0x000000928868723c */ /* 0x040fe20000041868 */
[----:B------:R-:W-:Y:S02]  /*15c10*/  LDSM.16.MT88.4 R144, [R183+0x7000] ;  /* 0x00700000b790783b */ /* 0x000fe40000004200 */
[----:B-----5:R-:W-:Y:S02]  /*15c20*/  @P6 HFMA2.BF16_V2 R189, -RZ.H0_H0, RZ.H0_H0, -R166.H0_H0 ;  /* 0x200000ffffbd6231 */ /* 0x020fe400003409a6 */
[----:B----4-:R-:W-:Y:S03]  /*15c30*/  @!P1 HFMA2.BF16_V2 R188, -RZ.H0_H0, RZ.H0_H0, -R2.H0_H0 ;  /* 0x200000ffffbc9231 */ /* 0x010fe60000340902 */
[----:B------:R-:W-:Y:S01]  /*15c40*/  PRMT R152, R189, 0x7610, R152 ;  /* 0x00007610bd987816 */ /* 0x000fe20000000098 */
[----:B------:R1:W-:Y:S03]  /*15c50*/  @P6 STL.S16 [R1+0x4], R189 ;  /* 0x000004bd01006387 */ /* 0x0003e60000100600 */
[----:B------:R-:W-:Y:S01]  /*15c60*/  @P6 PRMT R166, R152, 0x5410, RZ ;  /* 0x0000541098a66816 */ /* 0x000fe200000000ff */
[----:B------:R-:W-:Y:S01]  /*15c70*/  IMAD.WIDE.U32 R152, R179, -0x2daee0ad, RZ ;  /* 0xd2511f53b3987825 */ /* 0x000fe200078e00ff */
[----:B------:R2:W-:Y:S01]  /*15c80*/  @!P1 STL.S16 [R1], R188 ;  /* 0x000000bc01009387 */ /* 0x0005e20000100600 */
[----:B------:R-:W-:Y:S02]  /*15c90*/  ISETP.LE.U32.AND P6, PT, R168, UR10, PT ;  /* 0x0000000aa8007c0c */ /* 0x000fe4000bfc3070 */
[----:B------:R-:W-:Y:S01]  /*15ca0*/  PRMT R155, R188, 0x7610, R155 ;  /* 0x00007610bc9b7816 */ /* 0x000fe2000000009b */
[----:B------:R-:W-:Y:S01]  /*15cb0*/  STG.E.U16 desc[UR28][R186.64+0x30], R166 ;  /* 0x000030a6ba007986 */ /* 0x000fe2000c10151c */
[----:B------:R-:W-:Y:S02]  /*15cc0*/  LOP3.LUT R153, R198, UR7, R153, 0x96, !PT ;  /* 0x00000007c6997c12 */ /* 0x000fe4000f8e9699 */
[----:B------:R-:W-:Y:S01]  /*15cd0*/  @!P1 PRMT R2, R155, 0x5410, RZ ;  /* 0x000054109b029816 */ /* 0x000fe200000000ff */
[----:B------:R3:W-:Y:S01]  /*15ce0*/  STG.E.U16 desc[UR28][R184.64+0x40], R0 ;  /* 0x00004000b8007986 */ /* 0x0007e2000c10151c */
[----:B------:R-:W-:Y:S01]  /*15cf0*/  LOP3.LUT R154, R153, 0xffff, RZ, 0xc0, !PT ;  /* 0x0000ffff999a7812 */ /* 0x000fe200078ec0ff */
[----:B------:R-:W-:Y:S01]  /*15d00*/  MUFU.EX2 R198, R226 ;  /* 0x000000e200c67308 */ /* 0x000fe20000000800 */
[----:B------:R-:W-:Y:S01]  /*15d10*/  ISETP.GT.U32.AND P1, PT, R175, UR10, PT ;  /* 0x0000000aaf007c0c */ /* 0x000fe2000bf24070 */
[----:B------:R4:W-:Y:S01]  /*15d20*/  STG.E.U16 desc[UR28][R184.64+0x42], R2 ;  /* 0x00004202b8007986 */ /* 0x0009e2000c10151c */
[----:B------:R-:W-:Y:S01]  /*15d30*/  SHF.R.U32.HI R154, RZ, 0x8, R154 ;  /* 0x00000008ff9a7819 */ /* 0x000fe2000001169a */
[----:B------:R-:W-:Y:S01]  /*15d40*/  @!P6 HFMA2.BF16_V2 R247, -RZ.H0_H0, RZ.H0_H0, -R134.H0_H0 ;  /* 0x200000fffff7e231 */ /* 0x000fe20000340986 */
[----:B------:R-:W-:Y:S01]  /*15d50*/  PRMT R191, R152, 0x7772, RZ ;  /* 0x0000777298bf7816 */ /* 0x000fe200000000ff */
[----:B------:R-:W-:Y:S01]  /*15d60*/  STG.E.U16 desc[UR28][R186.64+0x42], R161 ;  /* 0x000042a1ba007986 */ /* 0x000fe2000c10151c */
[----:B------:R-:W-:Y:S01]  /*15d70*/  LOP3.LUT R148, R154, 0xffff, RZ, 0xc0, !PT ;  /* 0x0000ffff9a947812 */ /* 0x000fe200078ec0ff */
[----:B------:R-:W-:Y:S01]  /*15d80*/  FADD.FTZ R155, R180, R171 ;  /* 0x000000abb49b7221 */ /* 0x000fe20000010000 */
[----:B------:R-:W-:Y:S01]  /*15d90*/  PRMT R190, R152, 0x7773, RZ ;  /* 0x0000777398be7816 */ /* 0x000fe200000000ff */
[----:B------:R-:W-:Y:S01]  /*15da0*/  LDSM.16.MT88.4 R172, [R183+0x1800] ;  /* 0x00180000b7ac783b */ /* 0x000fe20000004200 */
[----:B------:R-:W-:Y:S02]  /*15db0*/  ISETP.LE.U32.AND P4, PT, R148, UR10, PT ;  /* 0x0000000a94007c0c */ /* 0x000fe4000bf83070 */
[----:B-1----:R-:W-:Y:S01]  /*15dc0*/  PRMT R189, R152, 0x7771, RZ ;  /* 0x0000777198bd7816 */ /* 0x002fe200000000ff */
[----:B------:R-:W-:Y:S01]  /*15dd0*/  @P1 HFMA2.BF16_V2 R241, -RZ.H0_H0, RZ.H0_H0, -R160.H0_H0 ;  /* 0x200000fffff11231 */ /* 0x000fe200003409a0 */
[----:B--2---:R-:W-:Y:S02]  /*15de0*/  MOV R188, R152 ;  /* 0x0000009800bc7202 */ /* 0x004fe40000000f00 */
[----:B------:R-:W1:Y:S01]  /*15df0*/  MUFU.EX2 R152, R225 ;  /* 0x000000e100987308 */ /* 0x000e620000000800 */
[----:B------:R-:W2:Y:S01]  /*15e00*/  LDSM.16.MT88.4 R148, [R201+0x17000] ;  /* 0x01700000c994783b */ /* 0x000ea20000004200 */
[----:B------:R-:W-:Y:S02]  /*15e10*/  @!P6 PRMT R134, R247, 0x5410, RZ ;  /* 0x00005410f786e816 */ /* 0x000fe400000000ff */
[----:B------:R-:W-:Y:S02]  /*15e20*/  ISETP.GT.U32.AND P6, PT, R176, UR10, PT ;  /* 0x0000000ab0007c0c */ /* 0x000fe4000bfc4070 */
[----:B------:R-:W-:Y:S02]  /*15e30*/  @P1 PRMT R160, R241, 0x5410, RZ ;  /* 0x00005410f1a01816 */ /* 0x000fe400000000ff */
[C---:B---3--:R-:W-:Y:S01]  /*15e40*/  LOP3.LUT R0, R153.reuse, 0xff, RZ, 0xc0, !PT ;  /* 0x000000ff99007812 */ /* 0x048fe200078ec0ff */
[----:B------:R-:W-:Y:S01]  /*15e50*/  STG.E.U16 desc[UR28][R186.64+0x40], R134 ;  /* 0x00004086ba007986 */ /* 0x000fe2000c10151c */
[----:B------:R-:W-:Y:S02]  /*15e60*/  F2FP.BF16.F32.PACK_AB R180, R194, R195 ;  /* 0x000000c3c2b4723e */ /* 0x000fe400000010ff */
[C---:B------:R-:W-:Y:S01]  /*15e70*/  PRMT R168, R0.reuse, 0x5410, R154 ;  /* 0x0000541000a87816 */ /* 0x040fe2000000009a */
[----:B------:R3:W-:Y:S01]  /*15e80*/  STG.E.U16 desc[UR28][R184.64+0x50], R133 ;  /* 0x00005085b8007986 */ /* 0x0007e2000c10151c */
[----:B------:R-:W-:Y:S01]  /*15e90*/  ISETP.LE.U32.AND P5, PT, R0, UR10, PT ;  /* 0x0000000a00007c0c */ /* 0x000fe2000bfa3070 */
[----:B-1----:R-:W-:Y:S01]  /*15ea0*/  FADD.FTZ R192, R152, R155 ;  /* 0x0000009b98c07221 */ /* 0x002fe20000010000 */
[----:B------:R-:W-:Y:S01]  /*15eb0*/  PRMT R0, R153, 0x7632, R0 ;  /* 0x0000763299007816 */ /* 0x000fe20000000000 */
[----:B------:R-:W-:Y:S01]  /*15ec0*/  @P6 HFMA2.BF16_V2 R243, -RZ.H0_H0, RZ.H0_H0, -R162.H0_H0 ;  /* 0x200000fffff36231 */ /* 0x000fe200003409a2 */
[----:B------:R-:W-:Y:S01]  /*15ed0*/  SHF.R.U32.HI R153, RZ, 0x18, R153 ;  /* 0x00000018ff997819 */ /* 0x000fe20000011699 */
[----:B------:R-:W-:Y:S01]  /*15ee0*/  STG.E.U16 desc[UR28][R184.64+0x52], R163 ;  /* 0x000052a3b8007986 */ /* 0x000fe2000c10151c */
[----:B------:R-:W-:Y:S02]  /*15ef0*/  LOP3.LUT R0, R0, 0xff, RZ, 0xc0, !PT ;  /* 0x000000ff00007812 */ /* 0x000fe400078ec0ff */
[----:B------:R-:W-:Y:S01]  /*15f00*/  @P6 PRMT R162, R243, 0x5410, RZ ;  /* 0x00005410f3a26816 */ /* 0x000fe200000000ff */
[----:B------:R-:W-:Y:S01]  /*15f10*/  LDSM.16.MT88.4 R176, [R200+0x13800] ;  /* 0x01380000c8b0783b */ /* 0x000fe20000004200 */
[C---:B------:R-:W-:Y:S02]  /*15f20*/  PRMT R169, R0.reuse, 0x5410, R153 ;  /* 0x0000541000a97816 */ /* 0x040fe40000000099 */
[----:B------:R-:W-:Y:S02]  /*15f30*/  ISETP.LE.U32.AND P1, PT, R0, UR10, PT ;  /* 0x0000000a00007c0c */ /* 0x000fe4000bf23070 */
[----:B------:R-:W-:Y:S02]  /*15f40*/  F2FP.BF16.F32.PACK_AB R0, R198, R152 ;  /* 0x00000098c600723e */ /* 0x000fe400000010ff */
[----:B------:R-:W-:Y:S01]  /*15f50*/  ISETP.LE.U32.AND P0, PT, R153, UR10, PT ;  /* 0x0000000a99007c0c */ /* 0x000fe2000bf03070 */
[----:B------:R-:W-:Y:S01]  /*15f60*/  STG.E.U16 desc[UR28][R186.64+0x50], R160 ;  /* 0x000050a0ba007986 */ /* 0x000fe2000c10151c */
[----:B----4-:R-:W-:Y:S01]  /*15f70*/  PRMT R2, R0, 0x7632, R2 ;  /* 0x0000763200027816 */ /* 0x010fe20000000002 */
[----:B------:R-:W-:Y:S01]  /*15f80*/  @!P5 HFMA2.BF16_V2 R245, -RZ.H0_H0, RZ.H0_H0, -R0.H0_H0 ;  /* 0x200000fffff5d231 */ /* 0x000fe20000340900 */
[----:B------:R-:W-:Y:S01]  /*15f90*/  LOP3.LUT R188, R188, 0xff, RZ, 0xc0, !PT ;  /* 0x000000ffbcbc7812 */ /* 0x000fe200078ec0ff */
[----:B------:R-:W-:Y:S01]  /*15fa0*/  LDSM.16.MT88.4 R152, [R201+0x11800] ;  /* 0x01180000c998783b */ /* 0x000fe20000004200 */
[----:B------:R-:W-:Y:S01]  /*15fb0*/  HSET2.LE.AND R169, R169, R214, PT ;  /* 0x000000d6a9a97233 */ /* 0x000fe20003803000 */
[----:B------:R-:W-:Y:S01]  /*15fc0*/  @!P4 HFMA2.BF16_V2 R250, -RZ.H0_H0, RZ.H0_H0, -R2.H0_H0 ;  /* 0x200000fffffac231 */ /* 0x000fe20000340902 */
[----:B------:R-:W-:Y:S02]  /*15fd0*/  HSET2.LE.AND R168, R168, R214, PT ;  /* 0x000000d6a8a87233 */ /* 0x000fe40003803000 */
[----:B---3--:R-:W-:Y:S01]  /*15fe0*/  F2FP.BF16.F32.PACK_AB R133, R216, R197 ;  /* 0x000000c5d885723e */ /* 0x008fe200000010ff */
[C---:B--2---:R-:W-:Y:S02]  /*15ff0*/  HMMA.16816.F32.BF16 R108, R136.reuse, R148, R108 ;  /* 0x00000094886c723c */ /* 0x044fe4000004186c */
[----:B------:R-:W-:Y:S01]  /*16000*/  STG.E.U16 desc[UR28][R186.64+0x52], R162 ;  /* 0x000052a2ba007986 */ /* 0x000fe2000c10151c */
[----:B------:R-:W-:Y:S01]  /*16010*/  PRMT R148, R0, 0x5410, R2 ;  /* 0x0000541000947816 */ /* 0x000fe20000000002 */
[----:B------:R-:W-:Y:S01]  /*16020*/  @!P1 HFMA2.BF16_V2 R249, -RZ.H0_H0, RZ.H0_H0, -R133.H0_H0 ;  /* 0x200000fffff99231 */ /* 0x000fe20000340985 */
[----:B------:R-:W-:Y:S01]  /*16030*/  @!P4 PRMT R2, R250, 0x5410, RZ ;  /* 0x00005410fa02c816 */ /* 0x000fe200000000ff */
[----:B------:R-:W1:Y:S01]  /*16040*/  LDSM.16.MT88.4 R160, [R200+0x11800] ;  /* 0x01180000c8a0783b */ /* 0x000e620000004200 */
[----:B------:R-:W-:Y:S01]  /*16050*/  @!P5 PRMT R0, R245, 0x5410, RZ ;  /* 0x00005410f500d816 */ /* 0x000fe200000000ff */
[C---:B------:R-:W-:Y:S03]  /*16060*/  HMMA.16816.F32.BF16 R112, R136.reuse, R150, R112 ;  /* 0x000000968870723c */ /* 0x040fe60000041870 */
[----:B------:R-:W-:Y:S02]  /*16070*/  PRMT R134, R133, 0x7632, R134 ;  /* 0x0000763285867816 */ /* 0x000fe40000000086 */
[----:B------:R-:W-:Y:S01]  /*16080*/  LOP3.LUT R168, R148, R168, RZ, 0xc0, !PT ;  /* 0x000000a894a87212 */ /* 0x000fe200078ec0ff */
[----:B------:R2:W-:Y:S01]  /*16090*/  STG.E.U16 desc[UR28][R184.64+0x62], R2 ;  /* 0x00006202b8007986 */ /* 0x0005e2000c10151c */
[C---:B------:R-:W-:Y:S01]  /*160a0*/  ISETP.LE.U32.AND P5, PT, R188.reuse, UR10, PT ;  /* 0x0000000abc007c0c */ /* 0x040fe2000bfa3070 */
[C---:B------:R-:W-:Y:S02]  /*160b0*/  HMMA.16816.F32.BF16 R116, R136.reuse, R140, R116 ;  /* 0x0000008c8874723c */ /* 0x040fe40000041874 */
[----:B------:R3:W-:Y:S01]  /*160c0*/  STG.E.U16 desc[UR28][R184.64+0x60], R0 ;  /* 0x00006000b8007986 */ /* 0x0007e2000c10151c */
[----:B------:R-:W-:Y:S01]  /*160d0*/  @!P0 HFMA2.BF16_V2 R248, -RZ.H0_H0, RZ.H0_H0, -R134.H0_H0 ;  /* 0x200000fffff88231 */ /* 0x000fe20000340986 */
[----:B------:R-:W-:Y:S02]  /*160e0*/  ISETP.GT.U32.AND P4, PT, R189, UR10, PT ;  /* 0x0000000abd007c0c */ /* 0x000fe4000bf84070 */
[----:B------:R-:W-:Y:S02]  /*160f0*/  PRMT R170, R188, 0x5410, R189 ;  /* 0x00005410bcaa7816 */ /* 0x000fe400000000bd */
[C---:B------:R-:W-:Y:S01]  /*16100*/  HMMA.16816.F32.BF16 R120, R136.reuse, R142, R120 ;  /* 0x0000008e8878723c */ /* 0x040fe20000041878 */
[----:B------:R-:W4:Y:S02]  /*16110*/  LDSM.16.MT88.4 R140, [R135+0x1800] ;  /* 0x00180000878c783b */ /* 0x000f240000004200 */
[----:B------:R-:W-:Y:S01]  /*16120*/  PRMT R171, R191, 0x5410, R190 ;  /* 0x00005410bfab7816 */ /* 0x000fe200000000be */
[----:B------:R-:W-:Y:S01]  /*16130*/  @!P5 HFMA2.BF16_V2 R240, -RZ.H0_H0, RZ.H0_H0, -R182.H0_H0 ;  /* 0x200000fffff0d231 */ /* 0x000fe200003409b6 */
[--C-:B------:R-:W-:Y:S02]  /*16140*/  HSET2.LE.AND R170, R170, R214.reuse, PT ;  /* 0x000000d6aaaa7233 */ /* 0x100fe40003803000 */
[----:B------:R-:W-:Y:S01]  /*16150*/  LOP3.LUT R171, R171, 0xff00ff, RZ, 0xc0, !PT ;  /* 0x00ff00ffabab7812 */ /* 0x000fe200078ec0ff */
[C---:B------:R-:W-:Y:S03]  /*16160*/  HMMA.16816.F32.BF16 R124, R136.reuse, R144, R124 ;  /* 0x00000090887c723c */ /* 0x040fe6000004187c */
[----:B------:R-:W-:Y:S01]  /*16170*/  @P4 HFMA2.BF16_V2 R239, -RZ.H0_H0, RZ.H0_H0, -R181.H0_H0 ;  /* 0x200000ffffef4231 */ /* 0x000fe200003409b5 */
[----:B------:R-:W-:Y:S04]  /*16180*/  HSET2.LE.AND R171, R171, R214, PT ;  /* 0x000000d6abab7233 */ /* 0x000fe80003803000 */
[----:B------:R-:W-:Y:S03]  /*16190*/  HMMA.16816.F32.BF16 R128, R136, R146, R128 ;  /* 0x000000928880723c */ /* 0x000fe60000041880 */
[----:B--2---:R-:W-:Y:S02]  /*161a0*/  PRMT R2, R133, 0x5410, R134 ;  /* 0x0000541085027816 */ /* 0x004fe40000000086 */
[----:B---3--:R-:W-:Y:S02]  /*161b0*/  PRMT R0, R180, 0x7632, R0 ;  /* 0x00007632b4007816 */ /* 0x008fe40000000000 */
[----:B------:R-:W-:Y:S02]  /*161c0*/  LOP3.LUT R169, R2, R169, RZ, 0xc0, !PT ;  /* 0x000000a902a97212 */ /* 0x000fe400078ec0ff */
[----:B------:R-:W-:Y:S02]  /*161d0*/  PRMT R2, R182, 0x5410, R181 ;  /* 0x00005410b6027816 */ /* 0x000fe400000000b5 */
[----:B------:R-:W-:Y:S02]  /*161e0*/  @!P0 PRMT R134, R248, 0x5410, RZ ;  /* 0x00005410f8868816 */ /* 0x000fe400000000ff */
[----:B------:R-:W-:Y:S02]  /*161f0*/  LOP3.LUT R170, R2, R170, RZ, 0xc0, !PT ;  /* 0x000000aa02aa7212 */ /* 0x000fe400078ec0ff */
[----:B------:R-:W-:Y:S01]  /*16200*/  PRMT R2, R180, 0x5410, R0 ;  /* 0x00005410b4027816 */ /* 0x000fe20000000000 */
[----:B------:R2:W-:Y:S01]  /*16210*/  STG.E.U16 desc[UR28][R186.64+0x62], R134 ;  /* 0x00006286ba007986 */ /* 0x0005e2000c10151c */
[----:B------:R-:W-:Y:S02]  /*16220*/  @!P1 PRMT R133, R249, 0x5410, RZ ;  /* 0x00005410f9859816 */ /* 0x000fe400000000ff */
[----:B------:R-:W-:Y:S01]  /*16230*/  LOP3.LUT R171, R2, R171, RZ, 0xc0, !PT ;  /* 0x000000ab02ab7212 */ /* 0x000fe200078ec0ff */
[----:B------:R-:W-:Y:S01]  /*16240*/  FADD.FTZ R2, R198, R192 ;  /* 0x000000c0c6027221 */ /* 0x000fe20000010000 */
[----:B------:R-:W-:Y:S01]  /*16250*/  @!P5 PRMT R182, R240, 0x5410, RZ ;  /* 0x00005410f0b6d816 */ /* 0x000fe200000000ff */
[----:B------:R3:W-:Y:S01]  /*16260*/  STG.E.U16 desc[UR28][R186.64+0x60], R133 ;  /* 0x00006085ba007986 */ /* 0x0007e2000c10151c */
[----:B------:R-:W-:Y:S01]  /*16270*/  @P4 PRMT R181, R239, 0x5410, RZ ;  /* 0x00005410efb54816 */ /* 0x000fe200000000ff */
[----:B------:R-:W-:Y:S01]  /*16280*/  FADD.FTZ R2, R199, R2 ;  /* 0x00000002c7027221 */ /* 0x000fe20000010000 */
[----:B------:R-:W-:Y:S01]  /*16290*/  ISETP.GT.U32.AND P0, PT, R190, UR10, PT ;  /* 0x0000000abe007c0c */ /* 0x000fe2000bf04070 */
[C---:B-1----:R-:W-:Y:S01]  /*162a0*/  HMMA.16816.F32.BF16 R164, R168.reuse, R160, R4 ;  /* 0x000000a0a8a4723c */ /* 0x042fe20000041804 */
[----:B------:R-:W1:Y:S04]  /*162b0*/  LDSM.16.MT88.4 R4, [R201+0x13800] ;  /* 0x01380000c904783b */ /* 0x000e680000004200 */
[----:B------:R-:W-:Y:S01]  /*162c0*/  ISETP.GT.U32.AND P1, PT, R191, UR10, PT ;  /* 0x0000000abf007c0c */ /* 0x000fe2000bf24070 */
[----:B------:R-:W-:Y:S02]  /*162d0*/  FADD.FTZ R231, R196, R2 ;  /* 0x00000002c4e77221 */ /* 0x000fe40000010000 */
[C---:B------:R-:W-:Y:S01]  /*162e0*/  HMMA.16816.F32.BF16 R160, R168.reuse, R162, R8 ;  /* 0x000000a2a8a0723c */ /* 0x040fe20000041808 */
[----:B------:R-:W5:Y:S03]  /*162f0*/  LDSM.16.MT88.4 R8, [R135+0x3800] ;  /* 0x003800008708783b */ /* 0x000f660000004200 */
[----:B------:R-:W-:Y:S04]  /*16300*/  @P0 HFMA2.BF16_V2 R237, -RZ.H0_H0, RZ.H0_H0, -R0.H0_H0 ;  /* 0x200000ffffed0231 */ /* 0x000fe80000340900 */
[C---:B------:R-:W-:Y:S01]  /*16310*/  HMMA.16816.F32.BF16 R156, R168.reuse, R152, R12 ;  /* 0x00000098a89c723c */ /* 0x040fe2000004180c */
[----:B------:R-:W5:Y:S02]  /*16320*/  LDSM.16.MT88.4 R12, [R183+0x3800] ;  /* 0x00380000b70c783b */ /* 0x000f640000004200 */
[----:B------:R-:W-:Y:S01]  /*16330*/  @P0 PRMT R0, R237, 0x5410, RZ ;  /* 0x00005410ed000816 */ /* 0x000fe200000000ff */
[----:B------:R-:W-:Y:S02]  /*16340*/  @P1 HFMA2.BF16_V2 R238, -RZ.H0_H0, RZ.H0_H0, -R180.H0_H0 ;  /* 0x200000ffffee1231 */ /* 0x000fe400003409b4 */
[----:B--2---:R-:W-:Y:S01]  /*16350*/  IMAD.MOV.U32 R134, RZ, RZ, R3 ;  /* 0x000000ffff867224 */ /* 0x004fe200078e0003 */
[----:B------:R-:W-:Y:S01]  /*16360*/  IADD3 R236, P0, PT, R184, -0x80, RZ ;  /* 0xffffff80b8ec7810 */ /* 0x000fe20007f1e0ff */
[----:B---3--:R-:W-:Y:S01]  /*16370*/  IMAD.MOV.U32 R133, RZ, RZ, R132 ;  /* 0x000000ffff857224 */ /* 0x008fe200078e0084 */
[C---:B------:R-:W-:Y:S01]  /*16380*/  HMMA.16816.F32.BF16 R152, R168.reuse, R154, R16 ;  /* 0x0000009aa898723c */ /* 0x040fe20000041810 */
[----:B------:R-:W2:Y:S02]  /*16390*/  LDSM.16.MT88.4 R16, [R200+0x15800] ;  /* 0x01580000c810783b */ /* 0x000ea40000004200 */
[----:B------:R-:W-:Y:S02]  /*163a0*/  @P1 PRMT R180, R238, 0x5410, RZ ;  /* 0x00005410eeb41816 */ /* 0x000fe400000000ff */
[----:B------:R-:W-:Y:S03]  /*163b0*/  IADD3.X R233, PT, PT, R185, -0x1, RZ, P0, !PT ;  /* 0xffffffffb9e97810 */ /* 0x000fe600007fe4ff */
[C---:B----4-:R-:W-:Y:S01]  /*163c0*/  HMMA.16816.F32.BF16 R148, R168.reuse, R140, R20 ;  /* 0x0000008ca894723c */ /* 0x050fe20000041814 */
[----:B------:R-:W3:Y:S07]  /*163d0*/  LDSM.16.MT88.4 R20, [R201+0x15800] ;  /* 0x01580000c914783b */ /* 0x000eee0000004200 */
[C---:B------:R-:W-:Y:S01]  /*163e0*/  HMMA.16816.F32.BF16 R144, R168.reuse, R142, R24 ;  /* 0x0000008ea890723c */ /* 0x040fe20000041818 */
[----:B------:R-:W4:Y:S07]  /*163f0*/  LDSM.16.MT88.4 R24, [R135+0x5800] ;  /* 0x005800008718783b */ /* 0x000f2e0000004200 */
[C---:B------:R-:W-:Y:S01]  /*16400*/  HMMA.16816.F32.BF16 R140, R168.reuse, R172, R28 ;  /* 0x000000aca88c723c */ /* 0x040fe2000004181c */
[----:B------:R-:W4:Y:S07]  /*16410*/  LDSM.16.MT88.4 R28, [R183+0x5800] ;  /* 0x00580000b71c783b */ /* 0x000f2e0000004200 */
[C---:B------:R-:W-:Y:S01]  /*16420*/  HMMA.16816.F32.BF16 R136, R168.reuse, R174, R32 ;  /* 0x000000aea888723c */ /* 0x040fe20000041820 */
[----:B------:R-:W4:Y:S07]  /*16430*/  LDSM.16.MT88.4 R32, [R200+0x17800] ;  /* 0x01780000c820783b */ /* 0x000f2e0000004200 */
[C---:B------:R-:W-:Y:S01]  /*16440*/  HMMA.16816.F32.BF16 R36, R168.reuse, R176, R36 ;  /* 0x000000b0a824723c */ /* 0x040fe20000041824 */
[----:B------:R-:W4:Y:S07]  /*16450*/  LDSM.16.MT88.4 R172, [R201+0x17800] ;  /* 0x01780000c9ac783b */ /* 0x000f2e0000004200 */
[C---:B------:R-:W-:Y:S01]  /*16460*/  HMMA.16816.F32.BF16 R40, R168.reuse, R178, R40 ;  /* 0x000000b2a828723c */ /* 0x040fe20000041828 */
[----:B------:R-:W-:Y:S04]  /*16470*/  STG.E.U16 desc[UR28][R184.64+0x70], R182 ;  /* 0x000070b6b8007986 */ /* 0x000fe8000c10151c */
[----:B------:R-:W-:Y:S03]  /*16480*/  STG.E.U16 desc[UR28][R184.64+0x72], R181 ;  /* 0x000072b5b8007986 */ /* 0x000fe6000c10151c */
[C---:B-1----:R-:W-:Y:S01]  /*16490*/  HMMA.16816.F32.BF16 R44, R168.reuse, R4, R44 ;  /* 0x00000004a82c723c */ /* 0x042fe2000004182c */
[----:B------:R1:W-:Y:S04]  /*164a0*/  STG.E.U16 desc[UR28][R186.64+0x72], R0 ;  /* 0x00007200ba007986 */ /* 0x0003e8000c10151c */
[----:B------:R-:W-:Y:S03]  /*164b0*/  STG.E.U16 desc[UR28][R186.64+0x70], R180 ;  /* 0x000070b4ba007986 */ /* 0x000fe6000c10151c */
[C---:B------:R-:W-:Y:S01]  /*164c0*/  HMMA.16816.F32.BF16 R48, R168.reuse, R6, R48 ;  /* 0x00000006a830723c */ /* 0x040fe20000041830 */
[----:B------:R-:W4:Y:S07]  /*164d0*/  LDSM.16.MT88.4 R4, [R135+0x7800] ;  /* 0x007800008704783b */ /* 0x000f2e0000004200 */
[C---:B-----5:R-:W-:Y:S08]  /*164e0*/  HMMA.16816.F32.BF16 R52, R168.reuse, R8, R52 ;  /* 0x00000008a834723c */ /* 0x060ff00000041834 */
[C---:B------:R-:W-:Y:S01]  /*164f0*/  HMMA.16816.F32.BF16 R56, R168.reuse, R10, R56 ;  /* 0x0000000aa838723c */ /* 0x040fe20000041838 */
[----:B------:R-:W5:Y:S02]  /*16500*/  LDSM.16.MT88.4 R8, [R183+0x7800] ;  /* 0x00780000b708783b */ /* 0x000f640000004200 */
[----:B-1----:R-:W-:Y:S05]  /*16510*/  FADD.FTZ R0, R197, R193 ;  /* 0x000000c1c5007221 */ /* 0x002fea0000010000 */
[C---:B------:R-:W-:Y:S03]  /*16520*/  HMMA.16816.F32.BF16 R60, R168.reuse, R12, R60 ;  /* 0x0000000ca83c723c */ /* 0x040fe6000004183c */
[----:B------:R-:W-:Y:S04]  /*16530*/  FADD.FTZ R0, R216, R0 ;  /* 0x00000000d8007221 */ /* 0x000fe80000010000 */
[----:B------:R-:W-:Y:S01]  /*16540*/  FADD.FTZ R0, R195, R0 ;  /* 0x00000000c3007221 */ /* 0x000fe20000010000 */
[C---:B------:R-:W-:Y:S03]  /*16550*/  HMMA.16816.F32.BF16 R64, R168.reuse, R14, R64 ;  /* 0x0000000ea840723c */ /* 0x040fe60000041840 */
[----:B------:R-:W-:Y:S05]  /*16560*/  FADD.FTZ R232, R194, R0 ;  /* 0x00000000c2e87221 */ /* 0x000fea0000010000 */
[C---:B--2---:R-:W-:Y:S08]  /*16570*/  HMMA.16816.F32.BF16 R68, R168.reuse, R16, R68 ;  /* 0x00000010a844723c */ /* 0x044ff00000041844 */
[C---:B------:R-:W-:Y:S08]  /*16580*/  HMMA.16816.F32.BF16 R72, R168.reuse, R18, R72 ;  /* 0x00000012a848723c */ /* 0x040ff00000041848 */
        /* <DEDUP_REMOVED lines=13> */
[----:B------:R-:W-:Y:S01]  /*16660*/  HMMA.16816.F32.BF16 R128, R168, R10, R128 ;  /* 0x0000000aa880723c */ /* 0x000fe20000041880 */
[----:B------:R-:W-:Y:S08]  /*16670*/  @!UPT UIADD3 URZ, UPT, UPT, URZ, URZ, URZ ;  /* 0x000000fffffff290 */ /* 0x000ff0000fffe0ff */
[----:B------:R-:W-:Y:S11]  /*16680*/  BRA.U UP0, `(.L_x_1316) ;  /* 0xffffffa900c07547 */ /* 0x000ff6000b83ffff */
.L_x_1315:
[----:B------:R-:W2:Y:S01]  /*16690*/  LDL.LU R7, [R1+0x78] ;  /* 0x0000780001077983 */ /* 0x000ea20000300800 */
[----:B------:R-:W1:Y:S03]  /*166a0*/  LDCU UR4, c[0x0][0x4fc] ;  /* 0x00009f80ff0477ac */ /* 0x000e660008000800 */
[----:B------:R-:W3:Y:S04]  /*166b0*/  LDL.LU R6, [R1+0x74] ;  /* 0x0000740001067983 */ /* 0x000ee80000300800 */
[----:B------:R-:W4:Y:S04]  /*166c0*/  SHFL.BFLY PT, R0, R231, 0x2, 0x1f ;  /* 0x0c401f00e7007f89 */ /* 0x000f2800000e0000 */
[----:B------:R-:W1:Y:S01]  /*166d0*/  SHFL.BFLY PT, R2, R232, 0x2, 0x1f ;  /* 0x0c401f00e8027f89 */ /* 0x000e6200000e0000 */
[----:B------:R-:W-:Y:S01]  /*166e0*/  UISETP.NE.AND UP3, UPT, UR21, -0x1, UPT ;  /* 0xffffffff1500788c */ /* 0x000fe2000bf65270 */
[C---:B------:R-:W-:Y:S01]  /*166f0*/  LOP3.LUT P1, RZ, R206.reuse, 0x10, RZ, 0xc0, !PT ;  /* 0x00000010ceff7812 */ /* 0x040fe2000782c0ff */
[----:B------:R-:W1:Y:S01]  /*16700*/  S2UR UR11, SR_CTAID.Y ;  /* 0x00000000000b79c3 */ /* 0x000e620000002600 */
[----:B------:R-:W3:Y:S01]  /*16710*/  LDL.LU R5, [R1+0x60] ;  /* 0x0000600001057983 */ /* 0x000ee20000300800 */
[C---:B------:R-:W-:Y:S01]  /*16720*/  LOP3.LUT P0, RZ, R206.reuse, 0x4, RZ, 0xc0, !PT ;  /* 0x00000004ceff7812 */ /* 0x040fe2000780c0ff */
[----:B------:R-:W1:Y:S01]  /*16730*/  LDCU UR9, c[0x0][0x434] ;  /* 0x00008680ff0977ac */ /* 0x000e620008000800 */
[----:B------:R-:W-:Y:S01]  /*16740*/  LOP3.LUT P2, RZ, R206, 0x8, RZ, 0xc0, !PT ;  /* 0x00000008ceff7812 */ /* 0x000fe2000784c0ff */
[----:B------:R-:W1:Y:S04]  /*16750*/  LDCU.U8 UR10, c[0x0][0x548] ;  /* 0x0000a900ff0a77ac */ /* 0x000e680008000000 */
[----:B------:R-:W1:Y:S01]  /*16760*/  @!UP3 LDCU.64 UR6, c[0x0][0x400] ;  /* 0x00008000ff06b7ac */ /* 0x000e620008000a00 */
[----:B------:R-:W-:Y:S01]  /*16770*/  UISETP.NE.AND UP2, UPT, UR21, -0x1, UPT ;  /* 0xffffffff1500788c */ /* 0x000fe2000bf45270 */
[----:B----4-:R-:W-:Y:S01]  /*16780*/  FADD.FTZ R231, R0, R231 ;  /* 0x000000e700e77221 */ /* 0x010fe20000010000 */
[----:B------:R-:W4:Y:S01]  /*16790*/  LDCU UR13, c[0x0][0x434] ;  /* 0x00008680ff0d77ac */ /* 0x000f220008000800 */
[----:B-1----:R-:W-:-:S03]  /*167a0*/  FADD.FTZ R232, R2, R232 ;  /* 0x000000e802e87221 */ /* 0x002fc60000010000 */
[----:B------:R-:W1:Y:S04]  /*167b0*/  SHFL.BFLY PT, R0, R231, 0x1, 0x1f ;  /* 0x0c201f00e7007f89 */ /* 0x000e6800000e0000 */
[----:B------:R-:W4:Y:S01]  /*167c0*/  SHFL.BFLY PT, R4, R232, 0x1, 0x1f ;  /* 0x0c201f00e8047f89 */ /* 0x000f2200000e0000 */
[----:B------:R-:W-:-:S04]  /*167d0*/  @!UP3 UIMAD.WIDE.U32 UR16, UR11, UR6, URZ ;  /* 0x000000060b10b2a5 */ /* 0x000fc8000f8e00ff */
[----:B------:R-:W-:Y:S01]  /*167e0*/  @!UP3 UIMAD UR12, UR11, UR7, UR17 ;  /* 0x000000070b0cb2a4 */ /* 0x000fe2000f8e0211 */
[----:B------:R-:W4:Y:S01]  /*167f0*/  @UP3 LDCU.64 UR6, c[0x0][0x408] ;  /* 0x00008100ff0637ac */ /* 0x000f220008000a00 */
[----:B-1----:R-:W-:Y:S01]  /*16800*/  FADD.FTZ R231, R231, R0 ;  /* 0x00000000e7e77221 */ /* 0x002fe20000010000 */
[----:B----4-:R-:W-:-:S03]  /*16810*/  FADD.FTZ R232, R232, R4 ;  /* 0x00000004e8e87221 */ /* 0x010fc60000010000 */
[----:B------:R-:W1:Y:S01]  /*16820*/  MUFU.RCP R2, R231 ;  /* 0x000000e700027308 */ /* 0x000e620000001000 */
[----:B------:R-:W-:Y:S01]  /*16830*/  FSETP.NE.FTZ.AND P4, PT, R231, RZ, PT ;  /* 0x000000ffe700720b */ /* 0x000fe20003f95000 */
[----:B------:R-:W-:Y:S01]  /*16840*/  @UP3 UIMAD.WIDE.U32 UR18, UR21, UR6, URZ ;  /* 0x00000006151232a5 */ /* 0x000fe2000f8e00ff */
[----:B------:R-:W-:Y:S01]  /*16850*/  SHF.L.U32 R4, R206, 0x4, RZ ;  /* 0x00000004ce047819 */ /* 0x000fe200000006ff */
[----:B------:R-:W4:Y:S01]  /*16860*/  S2UR UR6, SR_CTAID.Z ;  /* 0x00000000000679c3 */ /* 0x000f220000002700 */
[----:B------:R-:W-:Y:S01]  /*16870*/  FSETP.NE.FTZ.AND P3, PT, R232, RZ, PT ;  /* 0x000000ffe800720b */ /* 0x000fe20003f75000 */
[----:B------:R-:W-:Y:S01]  /*16880*/  @UP3 UIMAD UR12, UR21, UR7, UR19 ;  /* 0x00000007150c32a4 */ /* 0x000fe2000f8e0213 */
[----:B------:R-:W-:Y:S01]  /*16890*/  LOP3.LUT R4, R4, 0x1c0, RZ, 0xc0, !PT ;  /* 0x000001c004047812 */ /* 0x000fe200078ec0ff */
[----:B------:R-:W4:Y:S01]  /*168a0*/  MUFU.RCP R0, R232 ;  /* 0x000000e800007308 */ /* 0x000f220000001000 */
[----:B------:R-:W-:Y:S01]  /*168b0*/  @!UP2 UIMAD UR21, UR11, UR9, URZ ;  /* 0x000000090b15a2a4 */ /* 0x000fe2000f8e02ff */
[----:B------:R-:W-:Y:S01]  /*168c0*/  @UP3 UMOV UR16, UR18 ;  /* 0x0000001200103c82 */ /* 0x000fe20008000000 */
[----:B-1----:R-:W-:-:S05]  /*168d0*/  FSEL R2, R2, 1, P4 ;  /* 0x3f80000002027808 */ /* 0x002fca0002000000 */
[----:B------:R-:W-:Y:S01]  /*168e0*/  FMUL.FTZ R2, R2, UR4 ;  /* 0x0000000402027c20 */ /* 0x000fe20008410000 */
        /* <DEDUP_REMOVED lines=8> */
[----:B------:R-:W-:Y:S01]  /*16970*/  FMUL.FTZ R174, R2, R160 ;  /* 0x000000a002ae7220 */ /* 0x000fe20000410000 */
        /* <DEDUP_REMOVED lines=118> */
[----:B------:R-:W-:-:S02]  /*170e0*/  F2FP.BF16.F32.PACK_AB R2, R2, R166 ;  /* 0x000000a60202723e */ /* 0x000fc400000010ff */
[----:B------:R-:W-:Y:S02]  /*170f0*/  SEL R9, R9, 0xffffffe0, !P2 ;  /* 0xffffffe009097807 */ /* 0x000fe40005000000 */
[----:B------:R-:W-:Y:S02]  /*17100*/  F2FP.BF16.F32.PACK_AB R8, R8, R174 ;  /* 0x000000ae0808723e */ /* 0x000fe400000010ff */
[----:B------:R-:W-:Y:S02]  /*17110*/  F2FP.BF16.F32.PACK_AB R13, R13, R162 ;  /* 0x000000a20d0d723e */ /* 0x000fe400000010ff */
[----:B------:R-:W-:Y:S02]  /*17120*/  F2FP.BF16.F32.PACK_AB R12, R12, R173 ;  /* 0x000000ad0c0c723e */ /* 0x000fe400000010ff */
[----:B------:R-:W-:Y:S02]  /*17130*/  F2FP.BF16.F32.PACK_AB R11, R11, R158 ;  /* 0x0000009e0b0b723e */ /* 0x000fe400000010ff */
[----:B------:R-:W-:-:S02]  /*17140*/  F2FP.BF16.F32.PACK_AB R10, R10, R172 ;  /* 0x000000ac0a0a723e */ /* 0x000fc400000010ff */
[----:B------:R-:W-:Y:S02]  /*17150*/  F2FP.BF16.F32.PACK_AB R16, R16, R154 ;  /* 0x0000009a1010723e */ /* 0x000fe400000010ff */
[----:B------:R-:W-:Y:S01]  /*17160*/  F2FP.BF16.F32.PACK_AB R15, R15, R171 ;  /* 0x000000ab0f0f723e */ /* 0x000fe200000010ff */
[----:B-1----:R-:W-:Y:S01]  /*17170*/  UISETP.NE.AND UP1, UPT, UR4, URZ, UPT ;  /* 0x000000ff0400728c */ /* 0x002fe2000bf25270 */
[----:B------:R-:W-:Y:S01]  /*17180*/  F2FP.BF16.F32.PACK_AB R14, R14, R150 ;  /* 0x000000960e0e723e */ /* 0x000fe200000010ff */
[----:B------:R-:W1:Y:S01]  /*17190*/  S2UR UR4, SR_CTAID.X ;  /* 0x00000000000479c3 */ /* 0x000e620000002500 */
[----:B------:R-:W-:Y:S01]  /*171a0*/  F2FP.BF16.F32.PACK_AB R69, R69, R146 ;  /* 0x000000924545723e */ /* 0x000fe200000010ff */
[----:B------:R-:W-:Y:S01]  /*171b0*/  UISETP.NE.AND UP0, UPT, UR10, URZ, !UP1 ;  /* 0x000000ff0a00728c */ /* 0x000fe2000cf05270 */
[----:B------:R-:W-:Y:S02]  /*171c0*/  F2FP.BF16.F32.PACK_AB R68, R144, R169 ;  /* 0x000000a99044723e */ /* 0x000fe400000010ff */
[----:B------:R-:W-:-:S02]  /*171d0*/  F2FP.BF16.F32.PACK_AB R67, R143, R142 ;  /* 0x0000008e8f43723e */ /* 0x000fc400000010ff */
[----:B------:R-:W-:Y:S02]  /*171e0*/  F2FP.BF16.F32.PACK_AB R65, R65, R138 ;  /* 0x0000008a4141723e */ /* 0x000fe400000010ff */
[----:B------:R-:W-:Y:S01]  /*171f0*/  F2FP.BF16.F32.PACK_AB R64, R140, R164 ;  /* 0x000000a48c40723e */ /* 0x000fe200000010ff */
[----:B------:R-:W4:Y:S01]  /*17200*/  @UP1 LDCU UR8, c[0x0][0x430] ;  /* 0x00008600ff0817ac */ /* 0x000f220008000800 */
[----:B------:R-:W-:Y:S02]  /*17210*/  F2FP.BF16.F32.PACK_AB R62, R137, R161 ;  /* 0x000000a1893e723e */ /* 0x000fe400000010ff */
[----:B------:R-:W-:Y:S01]  /*17220*/  F2FP.BF16.F32.PACK_AB R61, R61, R42 ;  /* 0x0000002a3d3d723e */ /* 0x000fe200000010ff */
[----:B------:R-:W1:Y:S01]  /*17230*/  @UP1 LDCU UR15, c[0x0][0x430] ;  /* 0x00008600ff0f17ac */ /* 0x000e620008000800 */
[----:B------:R-:W-:Y:S02]  /*17240*/  F2FP.BF16.F32.PACK_AB R60, R136, R160 ;  /* 0x000000a0883c723e */ /* 0x000fe400000010ff */
[----:B------:R-:W-:Y:S01]  /*17250*/  F2FP.BF16.F32.PACK_AB R58, R135, R157 ;  /* 0x0000009d873a723e */ /* 0x000fe200000010ff */
[----:B------:R-:W-:Y:S01]  /*17260*/  @UP1 UMOV UR7, 0x1 ;  /* 0x0000000100071882 */ /* 0x000fe20000000000 */
[----:B------:R-:W-:-:S02]  /*17270*/  F2FP.BF16.F32.PACK_AB R57, R57, R50 ;  /* 0x000000323939723e */ /* 0x000fc400000010ff */
[----:B------:R-:W-:Y:S02]  /*17280*/  F2FP.BF16.F32.PACK_AB R56, R134, R156 ;  /* 0x0000009c8638723e */ /* 0x000fe400000010ff */
[----:B------:R-:W-:Y:S02]  /*17290*/  F2FP.BF16.F32.PACK_AB R55, R55, R54 ;  /* 0x000000363737723e */ /* 0x000fe400000010ff */
[----:B------:R-:W-:Y:S02]  /*172a0*/  F2FP.BF16.F32.PACK_AB R54, R133, R153 ;  /* 0x000000998536723e */ /* 0x000fe400000010ff */
[----:B------:R-:W-:Y:S01]  /*172b0*/  F2FP.BF16.F32.PACK_AB R53, R53, R17 ;  /* 0x000000113535723e */ /* 0x000fe200000010ff */
[----:B----4-:R-:W-:Y:S01]  /*172c0*/  @UP1 UIMAD UR13, UR8, UR9, URZ ;  /* 0x00000009080d12a4 */ /* 0x010fe2000f8e02ff */
[----:B------:R-:W-:Y:S02]  /*172d0*/  F2FP.BF16.F32.PACK_AB R52, R52, R152 ;  /* 0x000000983434723e */ /* 0x000fe400000010ff */
[----:B------:R-:W-:-:S02]  /*172e0*/  F2FP.BF16.F32.PACK_AB R50, R18, R149 ;  /* 0x000000951232723e */ /* 0x000fc400000010ff */
[----:B------:R-:W-:Y:S02]  /*172f0*/  F2FP.BF16.F32.PACK_AB R48, R48, R148 ;  /* 0x000000943030723e */ /* 0x000fe400000010ff */
[----:B------:R-:W-:Y:S02]  /*17300*/  F2FP.BF16.F32.PACK_AB R45, R45, R74 ;  /* 0x0000004a2d2d723e */ /* 0x000fe400000010ff */
[----:B------:R-:W-:Y:S02]  /*17310*/  F2FP.BF16.F32.PACK_AB R44, R44, R76 ;  /* 0x0000004c2c2c723e */ /* 0x000fe400000010ff */
[----:B------:R-:W-:Y:S02]  /*17320*/  F2FP.BF16.F32.PACK_AB R43, R43, R78 ;  /* 0x0000004e2b2b723e */ /* 0x000fe400000010ff */
        /* <DEDUP_REMOVED lines=11> */
[----:B--2---:R-:W-:Y:S01]  /*173e0*/  LOP3.LUT R4, R4, 0x38, R7, 0xf8, !PT ;  /* 0x0000003804047812 */ /* 0x004fe200078ef807 */
[----:B------:R-:W-:Y:S01]  /*173f0*/  FMUL.FTZ R7, R0, R66 ;  /* 0x0000004200077220 */ /* 0x000fe20000410000 */
[----:B------:R-:W-:Y:S02]  /*17400*/  F2FP.BF16.F32.PACK_AB R66, R141, R168 ;  /* 0x000000a88d42723e */ /* 0x000fe400000010ff */
[----:B---3-5:R-:W-:Y:S01]  /*17410*/  LOP3.LUT R205, R4, R6, R205, 0xfe, !PT ;  /* 0x0000000604cd7212 */ /* 0x028fe200078efecd */
[C---:B------:R-:W-:Y:S01]  /*17420*/  FMUL.FTZ R4, R0.reuse, R47 ;  /* 0x0000002f00047220 */ /* 0x040fe20000410000 */
[C---:B------:R-:W-:Y:S01]  /*17430*/  FMUL.FTZ R6, R0.reuse, R70 ;  /* 0x0000004600067220 */ /* 0x040fe20000410000 */
[----:B------:R-:W-:Y:S01]  /*17440*/  FMUL.FTZ R47, R0, R71 ;  /* 0x00000047002f7220 */ /* 0x000fe20000410000 */
[----:B------:R-:W-:-:S02]  /*17450*/  F2FP.BF16.F32.PACK_AB R49, R49, R7 ;  /* 0x000000073131723e */ /* 0x000fc400000010ff */
[----:B------:R-:W-:Y:S02]  /*17460*/  LEA R7, R205, UR5, 0x1 ;  /* 0x00000005cd077c11 */ /* 0x000fe4000f8e08ff */
[----:B------:R-:W-:Y:S02]  /*17470*/  F2FP.BF16.F32.PACK_AB R47, R47, R6 ;  /* 0x000000062f2f723e */ /* 0x000fe400000010ff */
[----:B------:R-:W-:Y:S01]  /*17480*/  MOV R6, 0x10 ;  /* 0x0000001000067802 */ /* 0x000fe20000000f00 */
[----:B------:R2:W-:Y:S01]  /*17490*/  STS [R7+0x400], R2 ;  /* 0x0004000207007388 */ /* 0x0005e20000000800 */
[----:B------:R-:W-:Y:S01]  /*174a0*/  MOV R176, R5 ;  /* 0x0000000500b07202 */ /* 0x000fe20000000f00 */
[C---:B------:R-:W-:Y:S01]  /*174b0*/  FMUL.FTZ R5, R0.reuse, R39 ;  /* 0x0000002700057220 */ /* 0x040fe20000410000 */
[----:B------:R-:W-:Y:S01]  /*174c0*/  FMUL.FTZ R39, R0, R87 ;  /* 0x0000005700277220 */ /* 0x000fe20000410000 */
[----:B------:R-:W-:Y:S02]  /*174d0*/  F2FP.BF16.F32.PACK_AB R0, R165, R175 ;  /* 0x000000afa500723e */ /* 0x000fe400000010ff */
[----:B------:R-:W-:-:S02]  /*174e0*/  SEL R6, R6, 0xfffffff0, !P0 ;  /* 0xfffffff006067807 */ /* 0x000fc40004000000 */
[----:B------:R-:W-:Y:S01]  /*174f0*/  F2FP.BF16.F32.PACK_AB R63, R5, R38 ;  /* 0x00000026053f723e */ /* 0x000fe200000010ff */
[----:B------:R3:W-:Y:S01]  /*17500*/  STS [R7], R0 ;  /* 0x0000000007007388 */ /* 0x0007e20000000800 */
[----:B------:R-:W-:Y:S02]  /*17510*/  F2FP.BF16.F32.PACK_AB R59, R4, R46 ;  /* 0x0000002e043b723e */ /* 0x000fe400000010ff */
[C---:B------:R-:W-:Y:S02]  /*17520*/  IADD3 R5, PT, PT, R7.reuse, R6, RZ ;  /* 0x0000000607057210 */ /* 0x040fe40007ffe0ff */
[----:B------:R-:W-:Y:S02]  /*17530*/  IADD3 R4, PT, PT, R7, R9, RZ ;  /* 0x0000000907047210 */ /* 0x000fe40007ffe0ff */
[----:B------:R-:W-:Y:S01]  /*17540*/  F2FP.BF16.F32.PACK_AB R70, R145, R170 ;  /* 0x000000aa9146723e */ /* 0x000fe200000010ff */
[----:B------:R4:W-:Y:S01]  /*17550*/  STS [R5], R8 ;  /* 0x0000000805007388 */ /* 0x0009e20000000800 */
[----:B------:R-:W-:-:S02]  /*17560*/  F2FP.BF16.F32.PACK_AB R46, R73, R72 ;  /* 0x00000048492e723e */ /* 0x000fc400000010ff */
[----:B------:R-:W-:Y:S01]  /*17570*/  F2FP.BF16.F32.PACK_AB R39, R39, R86 ;  /* 0x000000562727723e */ /* 0x000fe200000010ff */
[----:B------:R-:W-:Y:S01]  /*17580*/  STS [R5+0x400], R13 ;  /* 0x0004000d05007388 */ /* 0x000fe20000000800 */
[----:B------:R-:W-:Y:S02]  /*17590*/  F2FP.BF16.F32.PACK_AB R38, R89, R88 ;  /* 0x000000585926723e */ /* 0x000fe400000010ff */
[----:B------:R-:W-:Y:S01]  /*175a0*/  F2FP.BF16.F32.PACK_AB R29, R29, R106 ;  /* 0x0000006a1d1d723e */ /* 0x000fe200000010ff */
[----:B------:R1:W-:Y:S01]  /*175b0*/  STS [R4], R12 ;  /* 0x0000000c04007388 */ /* 0x0003e20000000800 */
[----:B--2---:R-:W-:Y:S02]  /*175c0*/  IADD3 R2, PT, PT, R6, R4, RZ ;  /* 0x0000000406027210 */ /* 0x004fe40007ffe0ff */
[----:B------:R-:W-:Y:S01]  /*175d0*/  F2FP.BF16.F32.PACK_AB R28, R28, R108 ;  /* 0x0000006c1c1c723e */ /* 0x000fe200000010ff */
[----:B------:R2:W-:Y:S01]  /*175e0*/  STS [R4+0x400], R11 ;  /* 0x0004000b04007388 */ /* 0x0005e20000000800 */
[----:B------:R-:W-:-:S02]  /*175f0*/  F2FP.BF16.F32.PACK_AB R27, R27, R110 ;  /* 0x0000006e1b1b723e */ /* 0x000fc400000010ff */
[----:B------:R-:W-:Y:S01]  /*17600*/  F2FP.BF16.F32.PACK_AB R26, R26, R112 ;  /* 0x000000701a1a723e */ /* 0x000fe200000010ff */
[----:B------:R2:W-:Y:S01]  /*17610*/  STS [R2], R10 ;  /* 0x0000000a02007388 */ /* 0x0005e20000000800 */
[C---:B---3--:R-:W-:Y:S02]  /*17620*/  IADD3 R0, PT, PT, R7.reuse, 0x40, RZ ;  /* 0x0000004007007810 */ /* 0x048fe40007ffe0ff */
[----:B------:R-:W-:Y:S01]  /*17630*/  @P1 IADD3 R0, PT, PT, R7, -0x40, RZ ;  /* 0xffffffc007001810 */ /* 0x000fe20007ffe0ff */
[----:B------:R2:W-:Y:S01]  /*17640*/  STS [R2+0x400], R16 ;  /* 0x0004001002007388 */ /* 0x0005e20000000800 */
[----:B------:R-:W-:Y:S02]  /*17650*/  F2FP.BF16.F32.PACK_AB R25, R25, R114 ;  /* 0x000000721919723e */ /* 0x000fe400000010ff */
[-C--:B------:R-:W-:Y:S01]  /*17660*/  IADD3 R9, PT, PT, R9, R0.reuse, RZ ;  /* 0x0000000009097210 */ /* 0x080fe20007ffe0ff */
[----:B------:R2:W-:Y:S01]  /*17670*/  STS [R0], R15 ;  /* 0x0000000f00007388 */ /* 0x0005e20000000800 */
[----:B----4-:R-:W-:-:S02]  /*17680*/  IADD3 R8, PT, PT, R6, R0, RZ ;  /* 0x0000000006087210 */ /* 0x010fc40007ffe0ff */
[----:B------:R-:W-:Y:S01]  /*17690*/  IADD3 R6, PT, PT, R6, R9, RZ ;  /* 0x0000000906067210 */ /* 0x000fe20007ffe0ff */
[----:B------:R2:W-:Y:S01]  /*176a0*/  STS [R0+0x400], R14 ;  /* 0x0004000e00007388 */ /* 0x0005e20000000800 */
[----:B------:R-:W-:Y:S02]  /*176b0*/  F2FP.BF16.F32.PACK_AB R24, R24, R116 ;  /* 0x000000741818723e */ /* 0x000fe400000010ff */
[----:B------:R-:W-:Y:S01]  /*176c0*/  F2FP.BF16.F32.PACK_AB R23, R23, R118 ;  /* 0x000000761717723e */ /* 0x000fe200000010ff */
[----:B------:R2:W-:Y:S01]  /*176d0*/  STS [R8], R70 ;  /* 0x0000004608007388 */ /* 0x0005e20000000800 */
[----:B------:R-:W-:Y:S02]  /*176e0*/  F2FP.BF16.F32.PACK_AB R22, R22, R120 ;  /* 0x000000781616723e */ /* 0x000fe400000010ff */
[----:B------:R-:W-:Y:S01]  /*176f0*/  F2FP.BF16.F32.PACK_AB R21, R21, R122 ;  /* 0x0000007a1515723e */ /* 0x000fe200000010ff */
[----:B------:R2:W-:Y:S01]  /*17700*/  STS [R8+0x400], R69 ;  /* 0x0004004508007388 */ /* 0x0005e20000000800 */
[----:B------:R-:W-:-:S02]  /*17710*/  F2FP.BF16.F32.PACK_AB R20, R20, R124 ;  /* 0x0000007c1414723e */ /* 0x000fc400000010ff */
[----:B------:R-:W-:Y:S01]  /*17720*/  F2FP.BF16.F32.PACK_AB R19, R19, R126 ;  /* 0x0000007e1313723e */ /* 0x000fe200000010ff */
[----:B------:R2:W-:Y:S01]  /*17730*/  STS [R9], R68 ;  /* 0x0000004409007388 */ /* 0x0005e20000000800 */
[----:B------:R-:W-:Y:S02]  /*17740*/  F2FP.BF16.F32.PACK_AB R18, R129, R128 ;  /* 0x000000808112723e */ /* 0x000fe400000010ff */
[----:B------:R-:W-:Y:S01]  /*17750*/  F2FP.BF16.F32.PACK_AB R17, R131, R130 ;  /* 0x000000828311723e */ /* 0x000fe200000010ff */
[----:B------:R2:W-:Y:S01]  /*17760*/  STS [R9+0x400], R67 ;  /* 0x0004004309007388 */ /* 0x0005e20000000800 */
[----:B-1----:R-:W-:-:S03]  /*17770*/  LOP3.LUT R12, R176, 0x1f8, RZ, 0xc0, !PT ;  /* 0x000001f8b00c7812 */ /* 0x002fc600078ec0ff */
[----:B------:R2:W-:Y:S01]  /*17780*/  STS [R6], R66 ;  /* 0x0000004206007388 */ /* 0x0005e20000000800 */
        /* <DEDUP_REMOVED lines=52> */
[----:B------:R2:W-:Y:S01]  /*17ad0*/  STS [R6+0x6400], R17 ;  /* 0x0064001106007388 */ /* 0x0005e20000000800 */
[----:B------:R-:W-:Y:S05]  /*17ae0*/  BRA.U UP1, `(.L_x_1319) ;  /* 0x0000000101207547 */ /* 0x000fea000b800000 */
        /* <DEDUP_REMOVED lines=8> */
.L_x_1319:
[----:B------:R-:W-:Y:S01]  /*17b70*/  BAR.SYNC.DEFER_BLOCKING 0x0 ;  /* 0x0000000000007b1d */ /* 0x000fe20000010000 */
[----:B------:R-:W-:Y:S01]  /*17b80*/  UIMAD UR13, UR6, UR13, URZ ;  /* 0x0000000d060d72a4 */ /* 0x000fe2000f8e02ff */
[----:B------:R-:W-:Y:S01]  /*17b90*/  LOP3.LUT P0, RZ, R206, 0x3, RZ, 0xc0, !PT ;  /* 0x00000003ceff7812 */ /* 0x000fe2000780c0ff */
[----:B------:R-:W-:Y:S01]  /*17ba0*/  UIMAD UR9, UR4, UR15, URZ ;  /* 0x0000000f040972a4 */ /* 0x000fe2000f8e02ff */
[----:B------:R-:W-:Y:S01]  /*17bb0*/  MOV R13, 0x7f800000 ;  /* 0x7f800000000d7802 */ /* 0x000fe20000000f00 */
[----:B------:R-:W-:-:S03]  /*17bc0*/  USEL UR21, UR21, URZ, UP0 ;  /* 0x000000ff15157287 */ /* 0x000fc60008000000 */
[----:B--2---:R-:W1:Y:S01]  /*17bd0*/  @P4 LDC R5, c[0x0][0x458] ;  /* 0x00011600ff054b82 */ /* 0x004e620000000800 */
[----:B------:R-:W2:Y:S01]  /*17be0*/  @P4 MUFU.LG2 R2, R231 ;  /* 0x000000e700024308 */ /* 0x000ea20000000c00 */
[----:B------:R-:W3:Y:S01]  /*17bf0*/  S2R R14, SR_CTAID.X ;  /* 0x00000000000e7919 */ /* 0x000ee20000002500 */
[----:B------:R-:W-:Y:S01]  /*17c00*/  @!UP0 UIMAD UR13, UR11, UR7, UR13 ;  /* 0x000000070b0d82a4 */ /* 0x000fe2000f8e020d */
[----:B------:R-:W-:Y:S01]  /*17c10*/  BSSY.RECONVERGENT B0, `(.L_x_1320) ;  /* 0x0000024000007945 */ /* 0x000fe20003800200 */
[----:B------:R-:W-:Y:S01]  /*17c20*/  USHF.L.U32 UR9, UR9, 0x6, URZ ;  /* 0x0000000609097899 */ /* 0x000fe200080006ff */
[----:B------:R-:W-:Y:S01]  /*17c30*/  MOV R7, 0x7f800000 ;  /* 0x7f80000000077802 */ /* 0x000fe20000000f00 */
[----:B------:R-:W-:Y:S01]  /*17c40*/  USEL UR5, UR5, URZ, UP0 ;  /* 0x000000ff05057287 */ /* 0x000fe20008000000 */
[----:B------:R-:W4:Y:S01]  /*17c50*/  @P3 LDC R4, c[0x0][0x458] ;  /* 0x00011600ff043b82 */ /* 0x000f220000000800 */
[----:B------:R-:W5:Y:S01]  /*17c60*/  @P3 MUFU.LG2 R0, R232 ;  /* 0x000000e800003308 */ /* 0x000f620000000c00 */
[----:B------:R-:W-:-:S02]  /*17c70*/  USHF.R.S32.HI UR8, URZ, 0x1f, UR13 ;  /* 0x0000001fff087899 */ /* 0x000fc4000801140d */
[----:B------:R-:W-:Y:S02]  /*17c80*/  USHF.R.S32.HI UR7, URZ, 0x1f, UR9 ;  /* 0x0000001fff077899 */ /* 0x000fe40008011409 */
[----:B------:R-:W-:Y:S01]  /*17c90*/  UIADD3 UR21, UP1, UP0, UR9, UR21, UR13 ;  /* 0x0000001509157290 */ /* 0x000fe2000f83e00d */
[----:B------:R1:W3:Y:S01]  /*17ca0*/  LDS.128 R32, [R12+0x1800] ;  /* 0x001800000c207984 */ /* 0x0002e20000000c00 */
[----:B--2---:R-:W-:Y:S02]  /*17cb0*/  @P4 FMUL.FTZ R2, R2, 0.69314718246459960938 ;  /* 0x3f31721802024820 */ /* 0x004fe40000410000 */
[----:B------:R-:W-:Y:S02]  /*17cc0*/  UIADD3.X UR5, UPT, UPT, UR7, UR5, UR8, UP1, UP0 ;  /* 0x0000000507057290 */ /* 0x000fe40008fe0408 */
[----:B-1----:R-:W-:Y:S01]  /*17cd0*/  @P4 FFMA.FTZ R13, R132, R5, R2 ;  /* 0x00000005840d4223 */ /* 0x002fe20000010002 */
[----:B-----5:R-:W-:-:S04]  /*17ce0*/  @P3 FMUL.FTZ R0, R0, 0.69314718246459960938 ;  /* 0x3f31721800003820 */ /* 0x020fc80000410000 */
[----:B----4-:R-:W-:Y:S01]  /*17cf0*/  @P3 FFMA.FTZ R7, R3, R4, R0 ;  /* 0x0000000403073223 */ /* 0x010fe20000010000 */
        /* <DEDUP_REMOVED lines=21> */
.L_x_1321:
[----:B------:R-:W-:Y:S05]  /*17e50*/  BSYNC.RECONVERGENT B0 ;  /* 0x0000000000007941 */ /* 0x000fea0003800200 */
.L_x_1320:
[----:B------:R2:W5:Y:S01]  /*17e60*/  LDL R36, [R1+0x6c] ;  /* 0x00006c0001247983 */ /* 0x0005620000100800 */
[----:B------:R-:W3:Y:S03]  /*17e70*/  LDCU.64 UR4, c[0x0][0x410] ;  /* 0x00008200ff0477ac */ /* 0x000ee60008000a00 */
[----:B------:R2:W5:Y:S04]  /*17e80*/  LDL R37, [R1+0x64] ;  /* 0x0000640001257983 */ /* 0x0005680000100800 */
[----:B------:R2:W5:Y:S01]  /*17e90*/  LDL R38, [R1+0x68] ;  /* 0x0000680001267983 */ /* 0x0005620000100800 */
[----:B-1----:R-:W-:Y:S01]  /*17ea0*/  SHF.R.U32.HI R2, RZ, 0x3, R206 ;  /* 0x00000003ff027819 */ /* 0x002fe200000116ce */
[----:B------:R-:W-:Y:S01]  /*17eb0*/  IMAD.MOV.U32 R3, RZ, RZ, RZ ;  /* 0x000000ffff037224 */ /* 0x000fe200078e00ff */
[----:B------:R-:W-:Y:S01]  /*17ec0*/  IADD3 R6, P0, PT, R202, UR16, RZ ;  /* 0x00000010ca067c10 */ /* 0x000fe2000ff1e0ff */
[----:B------:R2:W1:Y:S01]  /*17ed0*/  LDS.128 R28, [R12] ;  /* 0x000000000c1c7984 */ /* 0x0004620000000c00 */
[----:B------:R-:W-:Y:S01]  /*17ee0*/  ISETP.GE.AND P3, PT, R2, UR14, PT ;  /* 0x0000000e02007c0c */ /* 0x000fe2000bf66270 */
[----:B------:R-:W-:Y:S01]  /*17ef0*/  IMAD.WIDE.U32 R4, R14, 0x40, R2 ;  /* 0x000000400e047825 */ /* 0x000fe200078e0002 */
[----:B------:R-:W-:Y:S01]  /*17f00*/  IADD3.X R7, PT, PT, RZ, UR12, RZ, P0, !PT ;  /* 0x0000000cff077c10 */ /* 0x000fe200087fe4ff */
[----:B------:R2:W4:Y:S01]  /*17f10*/  LDS.128 R24, [R12+0x2000] ;  /* 0x002000000c187984 */ /* 0x0005220000000c00 */
[C---:B------:R-:W-:Y:S01]  /*17f20*/  IADD3 R3, PT, PT, R2.reuse, 0x20, RZ ;  /* 0x0000002002037810 */ /* 0x040fe20007ffe0ff */
[C---:B------:R-:W-:Y:S01]  /*17f30*/  VIADD R8, R2.reuse, 0x10 ;  /* 0x0000001002087836 */ /* 0x040fe20000000000 */
[----:B------:R-:W-:Y:S01]  /*17f40*/  BSSY.RECONVERGENT B0, `(.L_x_1322) ;  /* 0x000001e000007945 */ /* 0x000fe20003800200 */
[----:B------:R2:W1:Y:S01]  /*17f50*/  LDS.128 R20, [R12+0x4000] ;  /* 0x004000000c147984 */ /* 0x0004620000000c00 */
[----:B---3--:R-:W-:Y:S01]  /*17f60*/  IMAD.U32 R0, RZ, RZ, UR4 ;  /* 0x00000004ff007e24 */ /* 0x008fe2000f8e00ff */
[----:B------:R-:W-:Y:S01]  /*17f70*/  ISETP.GE.AND P1, PT, R3, UR14, PT ;  /* 0x0000000e03007c0c */ /* 0x000fe2000bf26270 */
[----:B------:R-:W-:Y:S01]  /*17f80*/  VIADD R2, R2, 0x30 ;  /* 0x0000003002027836 */ /* 0x000fe20000000000 */
[----:B------:R2:W3:Y:S01]  /*17f90*/  LDS.128 R16, [R12+0x6000] ;  /* 0x006000000c107984 */ /* 0x0004e20000000c00 */
[----:B------:R-:W-:Y:S01]  /*17fa0*/  IMAD.WIDE.U32 R10, R0, UR6, R6 ;  /* 0x00000006000a7c25 */ /* 0x000fe2000f8e0006 */
[----:B------:R-:W-:-:S02]  /*17fb0*/  MOV R0, UR5 ;  /* 0x0000000500007c02 */ /* 0x000fc40008000f00 */
[----:B------:R-:W-:Y:S02]  /*17fc0*/  ISETP.GE.AND P2, PT, R8, UR14, PT ;  /* 0x0000000e08007c0c */ /* 0x000fe4000bf46270 */
[----:B------:R-:W-:Y:S01]  /*17fd0*/  ISETP.GE.AND P0, PT, R2, UR14, PT ;  /* 0x0000000e02007c0c */ /* 0x000fe2000bf06270 */
[----:B------:R-:W-:Y:S01]  /*17fe0*/  IMAD R9, R0, UR6, R11 ;  /* 0x0000000600097c24 */ /* 0x000fe2000f8e020b */
[----:B------:R-:W-:Y:S11]  /*17ff0*/  @P3 BRA `(.L_x_1323) ;  /* 0x0000000000483947 */ /* 0x000ff60003800000 */
        /* <DEDUP_REMOVED lines=18> */
.L_x_1323:
[----:B------:R-:W-:Y:S05]  /*18120*/  BSYNC.RECONVERGENT B0 ;  /* 0x0000000000007941 */ /* 0x000fea0003800200 */
.L_x_1322:
        /* <DEDUP_REMOVED lines=27> */
.L_x_1325:
[----:B------:R-:W-:Y:S05]  /*182e0*/  BSYNC.RECONVERGENT B0 ;  /* 0x0000000000007941 */ /* 0x000fea0003800200 */
.L_x_1324:
        /* <DEDUP_REMOVED lines=27> */
.L_x_1327:
[----:B------:R-:W-:Y:S05]  /*184a0*/  BSYNC.RECONVERGENT B0 ;  /* 0x0000000000007941 */ /* 0x000fea0003800200 */
.L_x_1326:
        /* <DEDUP_REMOVED lines=27> */
.L_x_1328:
        /* <DEDUP_REMOVED lines=10> */
.L_x_2357:


//--------------------- .text._ZN5flash16flash_fwd_kernelI23Flash_fwd_kernel_traitsILi256ELi64ELi64ELi4ELb0ELb0EN7cutlass10bfloat16_tE19Flash_kernel_traitsILi256ELi64ELi64ELi4ES3_EELb0ELb0ELb1ELb0ELb0ELb0ELb1ELb0EEEvNS_16Flash_fwd_paramsE --------------------------
	.section	.text._ZN5flash16flash_fwd_kernelI23Flash_fwd_kernel_traitsILi256ELi64ELi64ELi4ELb0ELb0EN7cutlass10bfloat16_tE19Flash_kernel_traitsILi256ELi64ELi64ELi4ES3_EELb0ELb0ELb1ELb0ELb0ELb0ELb1ELb0EEEvNS_16Flash_fwd_paramsE,"ax",@progbits
	.align	128
        .global         _ZN5flash16flash_fwd_kernelI23Flash_fwd_kernel_traitsILi256ELi64ELi64ELi4ELb0ELb0EN7cutlass10bfloat16_tE19Flash_kernel_traitsILi256ELi64ELi64ELi4ES3_EELb0ELb0ELb1ELb0ELb0ELb0ELb1ELb0EEEvNS_16Flash_fwd_paramsE
        .type           _ZN5flash16flash_fwd_kernelI23Flash_fwd_kernel_traitsILi256ELi64ELi64ELi4ELb0ELb0EN7cutlass10bfloat16_tE19Flash_kernel_traitsILi256ELi64ELi64ELi4ES3_EELb0ELb0ELb1ELb0ELb0ELb0ELb1ELb0EEEvNS_16Flash_fwd_paramsE,@function
        .size           _ZN5flash16flash_fwd_kernelI23Flash_fwd_kernel_traitsILi256ELi64ELi64ELi4ELb0ELb0EN7cutlass10bfloat16_tE19Flash_kernel_traitsILi256ELi64ELi64ELi4ES3_EELb0ELb0ELb1ELb0ELb0ELb0ELb1ELb0EEEvNS_16Flash_fwd_paramsE,(.L_x_2358 - _ZN5flash16flash_fwd_kernelI23Flash_fwd_kernel_traitsILi256ELi64ELi64ELi4ELb0ELb0EN7cutlass10bfloat16_tE19Flash_kernel_traitsILi256ELi64ELi64ELi4ES3_EELb0ELb0ELb1ELb0ELb0ELb0ELb1ELb0EEEvNS_16Flash_fwd_paramsE)
        .other          _ZN5flash16flash_fwd_kernelI23Flash_fwd_kernel_traitsILi256ELi64ELi64ELi4ELb0ELb0EN7cutlass10bfloat16_tE19Flash_kernel_traitsILi256ELi64ELi64ELi4ES3_EELb0ELb0ELb1ELb0ELb0ELb0ELb1ELb0EEEvNS_16Flash_fwd_paramsE,@"STO_CUDA_ENTRY STV_DEFAULT"
_ZN5flash16flash_fwd_kernelI23Flash_fwd_kernel_traitsILi256ELi64ELi64ELi4ELb0ELb0EN7cutlass10bfloat16_tE19Flash_kernel_traitsILi256ELi64ELi64ELi4ES3_EELb0ELb0ELb1ELb0ELb0ELb0ELb1ELb0EEEvNS_16Flash_fwd_paramsE:
.text._ZN5flash16flash_fwd_kernelI23Flash_fwd_kernel_traitsILi256ELi64ELi64ELi4ELb0ELb0EN7cutlass10bfloat16_tE19Flash_kernel_traitsILi256ELi64ELi64ELi4ES3_EELb0ELb0ELb1ELb0ELb0ELb0ELb1ELb0EEEvNS_16Flash_fwd_paramsE:
        /* <DEDUP_REMOVED lines=71> */
.L_x_1329:
        /* <DEDUP_REMOVED lines=58> */
.L_x_1331:
        /* <DEDUP_REMOVED lines=57> */
.L_x_1333:
[----:B------:R-:W-:Y:S05]  /*0ba0*/  BSYNC.RECONVERGENT B0 ;  /* 0x0000000000007941 */ /* 0x000fea0003800200 */
.L_x_1332:
        /* <DEDUP_REMOVED lines=24> */
.L_x_1335:
[----:B------:R-:W-:Y:S05]  /*0d30*/  BSYNC.RECONVERGENT B0 ;  /* 0x0000000000007941 */ /* 0x000fea0003800200 */
.L_x_1334:
        /* <DEDUP_REMOVED lines=24> */
.L_x_1337:
[----:B------:R-:W-:Y:S05]  /*0ec0*/  BSYNC.RECONVERGENT B0 ;  /* 0x0000000000007941 */ /* 0x000fea0003800200 */
.L_x_1336:
        /* <DEDUP_REMOVED lines=26> */
.L_x_1339:
[----:B------:R-:W-:Y:S05]  /*1070*/  BSYNC.RECONVERGENT B0 ;  /* 0x0000000000007941 */ /* 0x000fea0003800200 */
.L_x_1338:
        /* <DEDUP_REMOVED lines=10> */
.L_x_1341:
[----:B------:R-:W-:Y:S05]  /*1120*/  BSYNC.RECONVERGENT B0 ;  /* 0x0000000000007941 */ /* 0x000fea0003800200 */
.L_x_1340:
        /* <DEDUP_REMOVED lines=10> */
.L_x_1343:
[----:B------:R-:W-:Y:S05]  /*11d0*/  BSYNC.RECONVERGENT B0 ;  /* 0x0000000000007941 */ /* 0x000fea0003800200 */
.L_x_1342:
        /* <DEDUP_REMOVED lines=10> */
.L_x_1345:
[----:B------:R-:W-:Y:S05]  /*1280*/  BSYNC.RECONVERGENT B0 ;  /* 0x0000000000007941 */ /* 0x000fea0003800200 */
.L_x_1344:
        /* <DEDUP_REMOVED lines=10> */
.L_x_1330:
        /* <DEDUP_REMOVED lines=21> */
.L_x_1346:
[----:B------:R-:W1:Y:S01]  /*1480*/  LDCU.64 UR10, c[0x0][0x3b8] ;  /* 0x00007700ff0a77ac */ /* 0x000e620008000a00 */
[----:B------:R-:W-:-:S04]  /*1490*/  UIADD3 UR14, UPT, UPT, UR13, UR15, URZ ;  /* 0x0000000f0d0e7290 */ /* 0x000fc8000fffe0ff */
[----:B-1----:R-:W-:Y:S02]  /*14a0*/  UIMAD.WIDE.U32 UR6, UR14, UR10, URZ ;  /* 0x0000000a0e0672a5 */ /* 0x002fe4000f8e00ff */
[----:B------:R-:W-:-:S04]  /*14b0*/  UIMAD UR14, UR14, UR11, URZ ;  /* 0x0000000b0e0e72a4 */ /* 0x000fc8000f8e02ff */
[----:B------:R-:W-:Y:S02]  /*14c0*/  UIADD3 UR14, UPT, UPT, UR7, UR14, URZ ;  /* 0x0000000e070e7290 */ /* 0x000fe4000fffe0ff */
.L_x_1347:
        /* <DEDUP_REMOVED lines=38> */
.L_x_1348:
[----:B------:R-:W1:Y:S01]  /*1730*/  LDCU.64 UR8, c[0x0][0x3c0] ;  /* 0x00007800ff0877ac */ /* 0x000e620008000a00 */
[----:B------:R-:W-:-:S04]  /*1740*/  UIADD3 UR13, UPT, UPT, UR13, UR15, URZ ;  /* 0x0000000f0d0d7290 */ /* 0x000fc8000fffe0ff */
[----:B-1----:R-:W-:Y:S02]  /*1750*/  UIMAD.WIDE.U32 UR4, UR13, UR8, URZ ;  /* 0x000000080d0472a5 */ /* 0x002fe4000f8e00ff */
[----:B------:R-:W-:-:S04]  /*1760*/  UIMAD UR13, UR13, UR9, URZ ;  /* 0x000000090d0d72a4 */ /* 0x000fc8000f8e02ff */
[----:B------:R-:W-:Y:S01]  /*1770*/  UIADD3 UR15, UPT, UPT, UR5, UR13, URZ ;  /* 0x0000000d050f7290 */ /* 0x000fe2000fffe0ff */
[----:B------:R-:W-:-:S11]  /*1780*/  UMOV UR12, UR4 ;  /* 0x00000004000c7c82 */ /* 0x000fd60008000000 */
.L_x_1349:
        /* <DEDUP_REMOVED lines=93> */
.L_x_1351:
[----:B------:R-:W-:Y:S05]  /*1d60*/  BSYNC.RECONVERGENT B0 ;  /* 0x0000000000007941 */ /* 0x000fea0003800200 */
.L_x_1350:
        /* <DEDUP_REMOVED lines=42> */
.L_x_1353:
[----:B------:R-:W-:Y:S05]  /*2010*/  BSYNC.RECONVERGENT B0 ;  /* 0x0000000000007941 */ /* 0x000fea0003800200 */
.L_x_1352:
        /* <DEDUP_REMOVED lines=41> */
.L_x_1355:
[----:B------:R-:W-:Y:S05]  /*22b0*/  BSYNC.RECONVERGENT B0 ;  /* 0x0000000000007941 */ /* 0x000fea0003800200 */
.L_x_1354:
        /* <DEDUP_REMOVED lines=41> */
.L_x_1357:
[----:B------:R-:W-:Y:S05]  /*2550*/  BSYNC.RECONVERGENT B0 ;  /* 0x0000000000007941 */ /* 0x000fea0003800200 */
.L_x_1356:
        /* <DEDUP_REMOVED lines=34> */
.L_x_1359:
[----:B------:R-:W-:Y:S05]  /*2780*/  BSYNC.RECONVERGENT B0 ;  /* 0x0000000000007941 */ /* 0x000fea0003800200 */
.L_x_1358:
        /* <DEDUP_REMOVED lines=37> */
.L_x_1361:
[----:B------:R-:W-:Y:S05]  /*29e0*/  BSYNC.RECONVERGENT B0 ;  /* 0x0000000000007941 */ /* 0x000fea0003800200 */
.L_x_1360:
        /* <DEDUP_REMOVED lines=37> */
.L_x_1363:
[----:B------:R-:W-:Y:S05]  /*2c40*/  BSYNC.RECONVERGENT B0 ;  /* 0x0000000000007941 */ /* 0x000fea0003800200 */
.L_x_1362:
        /* <DEDUP_REMOVED lines=37> */
.L_x_1365:
[----:B------:R-:W-:Y:S05]  /*2ea0*/  BSYNC.RECONVERGENT B0 ;  /* 0x0000000000007941 */ /* 0x000fea0003800200 */
.L_x_1364:
        /* <DEDUP_REMOVED lines=50> */
.L_x_1367:
[----:B------:R1:W-:Y:S04]  /*31d0*/  STS.128 [R238+0x10000], RZ ;  /* 0x010000ffee007388 */ /* 0x0003e80000000c00 */
[----:B------:R1:W-:Y:S04]  /*31e0*/  STS.128 [R238+0x12000], RZ ;  /* 0x012000ffee007388 */ /* 0x0003e80000000c00 */
[----:B------:R1:W-:Y:S04]  /*31f0*/  STS.128 [R238+0x14000], RZ ;  /* 0x014000ffee007388 */ /* 0x0003e80000000c00 */
[----:B------:R1:W-:Y:S02]  /*3200*/  STS.128 [R238+0x16000], RZ ;  /* 0x016000ffee007388 */ /* 0x0003e40000000c00 */
.L_x_1368:
[----:B------:R-:W-:Y:S05]  /*3210*/  BSYNC.RECONVERGENT B0 ;  /* 0x0000000000007941 */ /* 0x000fea0003800200 */
.L_x_1366:
        /* <DEDUP_REMOVED lines=46> */
.L_x_1370:
[----:B------:R-:W-:Y:S05]  /*3500*/  BSYNC.RECONVERGENT B0 ;  /* 0x0000000000007941 */ /* 0x000fea0003800200 */
.L_x_1369:
        /* <DEDUP_REMOVED lines=39> */
.L_x_1372:
[----:B------:R-:W-:Y:S05]  /*3780*/  BSYNC.RECONVERGENT B0 ;  /* 0x0000000000007941 */ /* 0x000fea0003800200 */
.L_x_1371:
        /* <DEDUP_REMOVED lines=41> */
.L_x_1374:
[----:B------:R-:W-:Y:S05]  /*3a20*/  BSYNC.RECONVERGENT B0 ;  /* 0x0000000000007941 */ /* 0x000fea0003800200 */
.L_x_1373:
[----:B------:R-:W-:Y:S01]  /*3a30*/  LDSM.16.M88.4 R76, [R102] ;  /* 0x00000000664c783b */ /* 0x000fe20000000200 */
[----:B------:R-:W-:Y:S01]  /*3a40*/  IMAD.MOV.U32 R93, RZ, RZ, 0x20 ;  /* 0x00000020ff5d7424 */ /* 0x000fe200078e00ff */
[C---:B-1----:R-:W-:Y:S01]  /*3a50*/  LOP3.LUT P0, R2, R216.reuse, 0x2, RZ, 0xc0, !PT ;  /* 0x00000002d8027812 */ /* 0x042fe2000780c0ff */
[----:B------:R-:W-:Y:S01]  /*3a60*/  VIADD R222, R97, UR5 ;  /* 0x0000000561de7c36 */ /* 0x000fe20008000000 */
[----:B------:R-:W1:Y:S01]  /*3a70*/  LDSM.16.M88.4 R48, [R97+UR5+0x8800] ;  /* 0x008800056130783b */ /* 0x000e620008000200 */
[----:B------:R-:W-:Y:S01]  /*3a80*/  LOP3.LUT R0, R216, 0x4, RZ, 0xc0, !PT ;  /* 0x00000004d8007812 */ /* 0x000fe200078ec0ff */
[----:B------:R-:W-:Y:S01]  /*3a90*/  IMAD.MOV.U32 R95, RZ, RZ, 0x40 ;  /* 0x00000040ff5f7424 */ /* 0x000fe200078e00ff */
[----:B------:R-:W-:Y:S01]  /*3aa0*/  SEL R93, R93, 0xffffffe0, !P0 ;  /* 0xffffffe05d5d7807 */ /* 0x000fe20004000000 */
[----:B------:R-:W5:Y:S01]  /*3ab0*/  LDSM.16.M88.4 R40, [R97+UR5+0x9000] ;  /* 0x009000056128783b */ /* 0x000f620008000200 */
[----:B------:R-:W-:Y:S01]  /*3ac0*/  ISETP.NE.AND P5, PT, R0, RZ, PT ;  /* 0x000000ff0000720c */ /* 0x000fe20003fa5270 */
[----:B------:R-:W5:Y:S01]  /*3ad0*/  LDCU UR4, c[0x0][0x50c] ;  /* 0x0000a180ff0477ac */ /* 0x000f620008000800 */
[----:B------:R-:W-:Y:S01]  /*3ae0*/  IMAD.U32 R232, RZ, RZ, UR22 ;  /* 0x00000016ffe87e24 */ /* 0x000fe2000f8e00ff */
[----:B------:R-:W5:Y:S01]  /*3af0*/  LDSM.16.M88.4 R56, [R97+UR5+0x8000] ;  /* 0x008000056138783b */ /* 0x000f620008000200 */
[--C-:B------:R-:W-:Y:S01]  /*3b00*/  IMAD.IADD R100, R102, 0x1, R93.reuse ;  /* 0x0000000166647824 */ /* 0x100fe200078e025d */
[----:B------:R-:W-:Y:S01]  /*3b10*/  SEL R95, R95, 0xffffffc0, !P5 ;  /* 0xffffffc05f5f7807 */ /* 0x000fe20006800000 */
[----:B------:R-:W-:Y:S01]  /*3b20*/  IMAD.IADD R96, R222, 0x1, R93 ;  /* 0x00000001de607824 */ /* 0x000fe200078e025d */
[----:B------:R-:W5:Y:S01]  /*3b30*/  LDSM.16.M88.4 R32, [R97+UR5+0x9800] ;  /* 0x009800056120783b */ /* 0x000f620008000200 */
[----:B------:R-:W-:-:S02]  /*3b40*/  UISETP.GT.U32.AND UP0, UPT, UR13, UR18, UPT ;  /* 0x000000120d00728c */ /* 0x000fc4000bf04070 */
[--C-:B------:R-:W-:Y:S01]  /*3b50*/  IMAD.IADD R98, R102, 0x1, R95.reuse ;  /* 0x0000000166627824 */ /* 0x100fe200078e025f */
[----:B--23--:R-:W-:Y:S01]  /*3b60*/  LDSM.16.M88.4 R8, [R100] ;  /* 0x000000006408783b */ /* 0x00cfe20000000200 */
[----:B------:R-:W-:Y:S02]  /*3b70*/  IMAD.IADD R94, R222, 0x1, R95 ;  /* 0x00000001de5e7824 */ /* 0x000fe400078e025f */
[C---:B------:R-:W-:Y:S01]  /*3b80*/  IMAD.IADD R0, R93.reuse, 0x1, R98 ;  /* 0x000000015d007824 */ /* 0x040fe200078e0262 */
[----:B------:R-:W2:Y:S01]  /*3b90*/  LDSM.16.M88.4 R20, [R96+0x8800] ;  /* 0x008800006014783b */ /* 0x000ea20000000200 */
[----:B------:R-:W-:-:S03]  /*3ba0*/  IMAD.IADD R3, R93, 0x1, R94 ;  /* 0x000000015d037824 */ /* 0x000fc600078e025e */
[----:B----4-:R-:W3:Y:S04]  /*3bb0*/  LDSM.16.M88.4 R4, [R96+0x9000] ;  /* 0x009000006004783b */ /* 0x010ee80000000200 */
[----:B------:R-:W4:Y:S04]  /*3bc0*/  LDSM.16.M88.4 R28, [R96+0x8000] ;  /* 0x00800000601c783b */ /* 0x000f280000000200 */
[----:B------:R-:W4:Y:S04]  /*3bd0*/  LDSM.16.M88.4 R24, [R96+0x9800] ;  /* 0x009800006018783b */ /* 0x000f280000000200 */
[----:B------:R-:W-:Y:S01]  /*3be0*/  LDSM.16.M88.4 R60, [R98] ;  /* 0x00000000623c783b */ /* 0x000fe20000000200 */
[C---:B-1----:R-:W-:Y:S03]  /*3bf0*/  HMMA.16816.F32.BF16 R52, R76.reuse, R48, RZ ;  /* 0x000000304c34723c */ /* 0x042fe600000418ff */
[----:B------:R-:W1:Y:S04]  /*3c00*/  LDSM.16.M88.4 R16, [R94+0x8000] ;  /* 0x008000005e10783b */ /* 0x000e680000000200 */
[----:B------:R-:W-:Y:S01]  /*3c10*/  LDSM.16.M88.4 R68, [R94+0x9800] ;  /* 0x009800005e44783b */ /* 0x000fe20000000200 */
[C---:B-----5:R-:W-:Y:S03]  /*3c20*/  HMMA.16816.F32.BF16 R44, R76.reuse, R40, RZ ;  /* 0x000000284c2c723c */ /* 0x060fe600000418ff */
[----:B------:R-:W-:Y:S04]  /*3c30*/  LDSM.16.M88.4 R64, [R3+0x9800] ;  /* 0x009800000340783b */ /* 0x000fe80000000200 */
[----:B------:R-:W-:Y:S01]  /*3c40*/  LDSM.16.M88.4 R72, [R98+0x2000] ;  /* 0x002000006248783b */ /* 0x000fe20000000200 */
[C---:B------:R-:W-:Y:S03]  /*3c50*/  HMMA.16816.F32.BF16 R48, R76.reuse, R50, RZ ;  /* 0x000000324c30723c */ /* 0x040fe600000418ff */
[----:B------:R-:W-:Y:S04]  /*3c60*/  LDSM.16.M88.4 R80, [R96+0xb800] ;  /* 0x00b800006050783b */ /* 0x000fe80000000200 */
[----:B------:R-:W-:Y:S01]  /*3c70*/  LDSM.16.M88.4 R84, [R3+0xa000] ;  /* 0x00a000000354783b */ /* 0x000fe20000000200 */
[C---:B------:R-:W-:Y:S03]  /*3c80*/  HMMA.16816.F32.BF16 R40, R76.reuse, R42, RZ ;  /* 0x0000002a4c28723c */ /* 0x040fe600000418ff */
[----:B------:R-:W-:Y:S04]  /*3c90*/  LDSM.16.M88.4 R88, [R94+0xb800] ;  /* 0x00b800005e58783b */ /* 0x000fe80000000200 */
[----:B------:R-:W0:Y:S01]  /*3ca0*/  LDGDEPBAR ;  /* 0x00000000000079af */ /* 0x000e220000000000 */
[C---:B------:R-:W-:Y:S08]  /*3cb0*/  HMMA.16816.F32.BF16 R12, R76.reuse, R56, RZ ;  /* 0x000000384c0c723c */ /* 0x040ff000000418ff */
[C---:B------:R-:W-:Y:S08]  /*3cc0*/  HMMA.16816.F32.BF16 R56, R76.reuse, R58, RZ ;  /* 0x0000003a4c38723c */ /* 0x040ff000000418ff */
[C---:B------:R-:W-:Y:S08]  /*3cd0*/  HMMA.16816.F32.BF16 R36, R76.reuse, R32, RZ ;  /* 0x000000204c24723c */ /* 0x040ff000000418ff */
[----:B------:R-:W-:Y:S01]  /*3ce0*/  HMMA.16816.F32.BF16 R76, R76, R34, RZ ;  /* 0x000000224c4c723c */ /* 0x000fe200000418ff */
[----:B------:R-:W-:Y:S07]  /*3cf0*/  LDSM.16.M88.4 R32, [R97+UR5+0xa800] ;  /* 0x00a800056120783b */ /* 0x000fee0008000200 */
        /* <DEDUP_REMOVED lines=11> */
[----:B------:R-:W-:Y:S04]  /*3db0*/  LDSM.16.M88.4 R8, [R0] ;  /* 0x000000000008783b */ /* 0x000fe80000000200 */
[----:B------:R-:W4:Y:S03]  /*3dc0*/  LDSM.16.M88.4 R24, [R3+0x8800] ;  /* 0x008800000318783b */ /* 0x000f260000000200 */
        /* <DEDUP_REMOVED lines=8> */
[----:B------:R-:W2:Y:S07]  /*3e50*/  LDSM.16.M88.4 R4, [R97+UR5+0xa000] ;  /* 0x00a000056104783b */ /* 0x000eae0008000200 */
[C---:B------:R-:W-:Y:S08]  /*3e60*/  HMMA.16816.F32.BF16 R36, R60.reuse, R68, R36 ;  /* 0x000000443c24723c */ /* 0x040ff00000041824 */
[----:B------:R-:W-:Y:S01]  /*3e70*/  HMMA.16816.F32.BF16 R76, R60, R70, R76 ;  /* 0x000000463c4c723c */ /* 0x000fe2000004184c */
[----:B------:R-:W-:Y:S04]  /*3e80*/  LDSM.16.M88.4 R60, [R97+UR5+0xb000] ;  /* 0x00b00005613c783b */ /* 0x000fe80008000200 */
[----:B------:R-:W-:Y:S03]  /*3e90*/  LDSM.16.M88.4 R68, [R3+0xb800] ;  /* 0x00b800000344783b */ /* 0x000fe60000000200 */
[C---:B----4-:R-:W-:Y:S08]  /*3ea0*/  HMMA.16816.F32.BF16 R52, R8.reuse, R24, R52 ;  /* 0x000000180834723c */ /* 0x050ff00000041834 */
        /* <DEDUP_REMOVED lines=17> */
[----:B------:R-:W5:Y:S07]  /*3fc0*/  LDSM.16.M88.4 R32, [R94+0xa000] ;  /* 0x00a000005e20783b */ /* 0x000f6e0000000200 */
[C---:B---3--:R-:W-:Y:S08]  /*3fd0*/  HMMA.16816.F32.BF16 R36, R20.reuse, R24, R36 ;  /* 0x000000181424723c */ /* 0x048ff00000041824 */
[C---:B------:R-:W-:Y:S01]  /*3fe0*/  HMMA.16816.F32.BF16 R76, R20.reuse, R26, R76 ;  /* 0x0000001a144c723c */ /* 0x040fe2000004184c */
[----:B------:R-:W3:Y:S07]  /*3ff0*/  LDSM.16.M88.4 R24, [R94+0xa800] ;  /* 0x00a800005e18783b */ /* 0x000eee0000000200 */
[C---:B------:R-:W-:Y:S08]  /*4000*/  HMMA.16816.F32.BF16 R44, R20.reuse, R60, R44 ;  /* 0x0000003c142c723c */ /* 0x040ff0000004182c */
        /* <DEDUP_REMOVED lines=8> */
[----:B------:R-:W1:Y:S07]  /*4090*/  LDSM.16.M88.4 R8, [R3+0xa800] ;  /* 0x00a800000308783b */ /* 0x000e6e0000000200 */
[C---:B--2---:R-:W-:Y:S08]  /*40a0*/  HMMA.16816.F32.BF16 R44, R28.reuse, R4, R44 ;  /* 0x000000041c2c723c */ /* 0x044ff0000004182c */
[----:B------:R-:W-:Y:S01]  /*40b0*/  HMMA.16816.F32.BF16 R40, R28, R6, R40 ;  /* 0x000000061c28723c */ /* 0x000fe20000041828 */
[----:B------:R-:W2:Y:S07]  /*40c0*/  LDSM.16.M88.4 R4, [R3+0xb000] ;  /* 0x00b000000304783b */ /* 0x000eae0000000200 */
[C---:B-----5:R-:W-:Y:S08]  /*40d0*/  HMMA.16816.F32.BF16 R12, R72.reuse, R32, R12 ;  /* 0x00000020480c723c */ /* 0x060ff0000004180c */
[----:B------:R-:W-:Y:S01]  /*40e0*/  HMMA.16816.F32.BF16 R56, R72, R34, R56 ;  /* 0x000000224838723c */ /* 0x000fe20000041838 */
[----:B------:R-:W4:Y:S07]  /*40f0*/  LDSM.16.M88.4 R32, [R97+UR5+0xc800] ;  /* 0x00c800056120783b */ /* 0x000f2e0008000200 */
[C---:B------:R-:W-:Y:S08]  /*4100*/  HMMA.16816.F32.BF16 R36, R28.reuse, R80, R36 ;  /* 0x000000501c24723c */ /* 0x040ff00000041824 */
[----:B------:R-:W-:Y:S01]  /*4110*/  HMMA.16816.F32.BF16 R76, R28, R82, R76 ;  /* 0x000000521c4c723c */ /* 0x000fe2000004184c */
[----:B------:R-:W5:Y:S04]  /*4120*/  LDSM.16.M88.4 R28, [R97+UR5+0xd000] ;  /* 0x00d00005611c783b */ /* 0x000f680008000200 */
[----:B------:R-:W-:Y:S03]  /*4130*/  LDSM.16.M88.4 R80, [R100+0x4000] ;  /* 0x004000006450783b */ /* 0x000fe60000000200 */
[C---:B---3--:R-:W-:Y:S08]  /*4140*/  HMMA.16816.F32.BF16 R52, R72.reuse, R24, R52 ;  /* 0x000000184834723c */ /* 0x048ff00000041834 */
[C---:B------:R-:W-:Y:S01]  /*4150*/  HMMA.16816.F32.BF16 R48, R72.reuse, R26, R48 ;  /* 0x0000001a4830723c */ /* 0x040fe20000041830 */
[----:B------:R-:W-:Y:S07]  /*4160*/  LDSM.16.M88.4 R24, [R97+UR5+0xd800] ;  /* 0x00d800056118783b */ /* 0x000fee0008000200 */
[C---:B------:R-:W-:Y:S08]  /*4170*/  HMMA.16816.F32.BF16 R44, R72.reuse, R20, R44 ;  /* 0x00000014482c723c */ /* 0x040ff0000004182c */
[----:B------:R-:W-:Y:S01]  /*4180*/  HMMA.16816.F32.BF16 R40, R72, R22, R40 ;  /* 0x000000164828723c */ /* 0x000fe20000041828 */
[----:B------:R-:W3:Y:S07]  /*4190*/  LDSM.16.M88.4 R20, [R96+0xc000] ;  /* 0x00c000006014783b */ /* 0x000eee0000000200 */
[C---:B------:R-:W-:Y:S08]  /*41a0*/  HMMA.16816.F32.BF16 R12, R60.reuse, R84, R12 ;  /* 0x000000543c0c723c */ /* 0x040ff0000004180c */
[----:B------:R-:W-:Y:S01]  /*41b0*/  HMMA.16816.F32.BF16 R56, R60, R86, R56 ;  /* 0x000000563c38723c */ /* 0x000fe20000041838 */
        /* <DEDUP_REMOVED lines=9> */
[----:B------:R-:W-:Y:S01]  /*4250*/  HMMA.16816.F32.BF16 R40, R60, R6, R40 ;  /* 0x000000063c28723c */ /* 0x000fe20000041828 */
[----:B------:R-:W2:Y:S07]  /*4260*/  LDSM.16.M88.4 R4, [R96+0xd000] ;  /* 0x00d000006004783b */ /* 0x000eae0000000200 */
[C---:B------:R-:W-:Y:S08]  /*4270*/  HMMA.16816.F32.BF16 R12, R16.reuse, R64, R12 ;  /* 0x00000040100c723c */ /* 0x040ff0000004180c */
[----:B------:R-:W-:Y:S01]  /*4280*/  HMMA.16816.F32.BF16 R56, R16, R66, R56 ;  /* 0x000000421038723c */ /* 0x000fe20000041838 */
[----:B------:R-:W-:Y:S07]  /*4290*/  LDSM.16.M88.4 R64, [R94+0xd000] ;  /* 0x00d000005e40783b */ /* 0x000fee0000000200 */
[C---:B------:R-:W-:Y:S08]  /*42a0*/  HMMA.16816.F32.BF16 R36, R60.reuse, R68, R36 ;  /* 0x000000443c24723c */ /* 0x040ff00000041824 */
[----:B------:R-:W-:Y:S01]  /*42b0*/  HMMA.16816.F32.BF16 R76, R60, R70, R76 ;  /* 0x000000463c4c723c */ /* 0x000fe2000004184c */
[----:B------:R-:W2:Y:S04]  /*42c0*/  LDSM.16.M88.4 R68, [R94+0xc800] ;  /* 0x00c800005e44783b */ /* 0x000ea80000000200 */
[----:B------:R-:W-:Y:S03]  /*42d0*/  LDSM.16.M88.4 R60, [R94+0xd800] ;  /* 0x00d800005e3c783b */ /* 0x000fe60000000200 */
[C---:B----4-:R-:W-:Y:S08]  /*42e0*/  HMMA.16816.F32.BF16 R52, R16.reuse, R32, R52 ;  /* 0x000000201034723c */ /* 0x050ff00000041834 */
[C---:B------:R-:W-:Y:S01]  /*42f0*/  HMMA.16816.F32.BF16 R48, R16.reuse, R34, R48 ;  /* 0x000000221030723c */ /* 0x040fe20000041830 */
[----:B------:R-:W-:Y:S07]  /*4300*/  LDSM.16.M88.4 R32, [R0+0x4000] ;  /* 0x004000000020783b */ /* 0x000fee0000000200 */
[C---:B-----5:R-:W-:Y:S08]  /*4310*/  HMMA.16816.F32.BF16 R44, R16.reuse, R28, R44 ;  /* 0x0000001c102c723c */ /* 0x060ff0000004182c */
[----:B------:R-:W-:Y:S01]  /*4320*/  HMMA.16816.F32.BF16 R40, R16, R30, R40 ;  /* 0x0000001e1028723c */ /* 0x000fe20000041828 */
[----:B------:R-:W4:Y:S07]  /*4330*/  LDSM.16.M88.4 R28, [R3+0xc000] ;  /* 0x00c00000031c783b */ /* 0x000f2e0000000200 */
[C---:B---3--:R-:W-:Y:S08]  /*4340*/  HMMA.16816.F32.BF16 R12, R80.reuse, R20, R12 ;  /* 0x00000014500c723c */ /* 0x048ff0000004180c */
[----:B------:R-:W-:Y:S01]  /*4350*/  HMMA.16816.F32.BF16 R56, R80, R22, R56 ;  /* 0x000000165038723c */ /* 0x000fe20000041838 */
[----:B------:R-:W-:Y:S07]  /*4360*/  LDSM.16.M88.4 R20, [R3+0xd000] ;  /* 0x00d000000314783b */ /* 0x000fee0000000200 */
[C---:B------:R-:W-:Y:S08]  /*4370*/  HMMA.16816.F32.BF16 R36, R16.reuse, R24, R36 ;  /* 0x000000181024723c */ /* 0x040ff00000041824 */
[----:B------:R-:W-:Y:S01]  /*4380*/  HMMA.16816.F32.BF16 R76, R16, R26, R76 ;  /* 0x0000001a104c723c */ /* 0x000fe2000004184c */
[----:B------:R-:W3:Y:S04]  /*4390*/  LDSM.16.M88.4 R24, [R3+0xc800] ;  /* 0x00c800000318783b */ /* 0x000ee80000000200 */
[----:B------:R-:W-:Y:S03]  /*43a0*/  LDSM.16.M88.4 R16, [R3+0xd800] ;  /* 0x00d800000310783b */ /* 0x000fe60000000200 */
[C---:B-1----:R-:W-:Y:S08]  /*43b0*/  HMMA.16816.F32.BF16 R52, R80.reuse, R8, R52 ;  /* 0x000000085034723c */ /* 0x042ff00000041834 */
[C---:B------:R-:W-:Y:S01]  /*43c0*/  HMMA.16816.F32.BF16 R48, R80.reuse, R10, R48 ;  /* 0x0000000a5030723c */ /* 0x040fe20000041830 */
[----:B------:R-:W-:Y:S07]  /*43d0*/  LDSM.16.M88.4 R8, [R102+0x6000] ;  /* 0x006000006608783b */ /* 0x000fee0000000200 */
[C---:B--2---:R-:W-:Y:S08]  /*43e0*/  HMMA.16816.F32.BF16 R44, R80.reuse, R4, R44 ;  /* 0x00000004502c723c */ /* 0x044ff0000004182c */
[----:B------:R-:W-:Y:S01]  /*43f0*/  HMMA.16816.F32.BF16 R40, R80, R6, R40 ;  /* 0x000000065028723c */ /* 0x000fe20000041828 */
[----:B------:R-:W1:Y:S07]  /*4400*/  LDSM.16.M88.4 R4, [R97+UR5+0xe000] ;  /* 0x00e000056104783b */ /* 0x000e6e0008000200 */
[C---:B------:R-:W-:Y:S08]  /*4410*/  HMMA.16816.F32.BF16 R12, R72.reuse, R84, R12 ;  /* 0x00000054480c723c */ /* 0x040ff0000004180c */
[C---:B------:R-:W-:Y:S08]  /*4420*/  HMMA.16816.F32.BF16 R56, R72.reuse, R86, R56 ;  /* 0x000000564838723c */ /* 0x040ff00000041838 */
[C---:B------:R-:W-:Y:S08]  /*4430*/  HMMA.16816.F32.BF16 R52, R72.reuse, R68, R52 ;  /* 0x000000444834723c */ /* 0x040ff00000041834 */
[----:B------:R-:W-:Y:S08]  /*4440*/  HMMA.16816.F32.BF16 R48, R72, R70, R48 ;  /* 0x000000464830723c */ /* 0x000ff00000041830 */
[C---:B------:R-:W-:Y:S08]  /*4450*/  HMMA.16816.F32.BF16 R36, R80.reuse, R88, R36 ;  /* 0x000000585024723c */ /* 0x040ff00000041824 */
[----:B------:R-:W-:Y:S01]  /*4460*/  HMMA.16816.F32.BF16 R76, R80, R90, R76 ;  /* 0x0000005a504c723c */ /* 0x000fe2000004184c */
[----:B------:R-:W-:Y:S07]  /*4470*/  LDSM.16.M88.4 R80, [R97+UR5+0xe800] ;  /* 0x00e800056150783b */ /* 0x000fee0008000200 */
[C---:B------:R-:W-:Y:S08]  /*4480*/  HMMA.16816.F32.BF16 R44, R72.reuse, R64, R44 ;  /* 0x00000040482c723c */ /* 0x040ff0000004182c */
[----:B------:R-:W-:Y:S01]  /*4490*/  HMMA.16816.F32.BF16 R40, R72, R66, R40 ;  /* 0x000000424828723c */ /* 0x000fe20000041828 */
[----:B------:R-:W-:Y:S07]  /*44a0*/  LDSM.16.M88.4 R64, [R96+0xe000] ;  /* 0x00e000006040783b */ /* 0x000fee0000000200 */
[C---:B----4-:R-:W-:Y:S01]  /*44b0*/  HMMA.16816.F32.BF16 R68, R32.reuse, R28, R12 ;  /* 0x0000001c2044723c */ /* 0x050fe2000004180c */
[----:B------:R-:W2:Y:S07]  /*44c0*/  LDSM.16.M88.4 R12, [R100+0x6000] ;  /* 0x00600000640c783b */ /* 0x000eae0000000200 */
[----:B------:R-:W-:Y:S01]  /*44d0*/  HMMA.16816.F32.BF16 R56, R32, R30, R56 ;  /* 0x0000001e2038723c */ /* 0x000fe20000041838 */
[----:B------:R-:W-:Y:S07]  /*44e0*/  LDSM.16.M88.4 R28, [R94+0xe000] ;  /* 0x00e000005e1c783b */ /* 0x000fee0000000200 */
[C---:B------:R-:W-:Y:S08]  /*44f0*/  HMMA.16816.F32.BF16 R36, R72.reuse, R60, R36 ;  /* 0x0000003c4824723c */ /* 0x040ff00000041824 */
[----:B------:R-:W-:Y:S08]  /*4500*/  HMMA.16816.F32.BF16 R76, R72, R62, R76 ;  /* 0x0000003e484c723c */ /* 0x000ff0000004184c */
[C---:B---3--:R-:W-:Y:S08]  /*4510*/  HMMA.16816.F32.BF16 R52, R32.reuse, R24, R52 ;  /* 0x000000182034723c */ /* 0x048ff00000041834 */
[----:B------:R-:W-:Y:S01]  /*4520*/  HMMA.16816.F32.BF16 R48, R32, R26, R48 ;  /* 0x0000001a2030723c */ /* 0x000fe20000041830 */
[----:B------:R-:W3:Y:S07]  /*4530*/  LDSM.16.M88.4 R24, [R98+0x6000] ;  /* 0x006000006218783b */ /* 0x000eee0000000200 */
[C---:B-1----:R-:W-:Y:S08]  /*4540*/  HMMA.16816.F32.BF16 R68, R8.reuse, R4, R68 ;  /* 0x000000040844723c */ /* 0x042ff00000041844 */
[----:B------:R-:W-:Y:S01]  /*4550*/  HMMA.16816.F32.BF16 R56, R8, R6, R56 ;  /* 0x000000060838723c */ /* 0x000fe20000041838 */
[----:B------:R-:W-:Y:S07]  /*4560*/  LDSM.16.M88.4 R4, [R96+0xe800] ;  /* 0x00e800006004783b */ /* 0x000fee0000000200 */
[C---:B------:R-:W-:Y:S08]  /*4570*/  HMMA.16816.F32.BF16 R44, R32.reuse, R20, R44 ;  /* 0x00000014202c723c */ /* 0x040ff0000004182c */
[C---:B------:R-:W-:Y:S01]  /*4580*/  HMMA.16816.F32.BF16 R40, R32.reuse, R22, R40 ;  /* 0x000000162028723c */ /* 0x040fe20000041828 */
[----:B------:R-:W-:Y:S07]  /*4590*/  LDSM.16.M88.4 R20, [R97+UR5+0xf000] ;  /* 0x00f000056114783b */ /* 0x000fee0008000200 */
[C---:B------:R-:W-:Y:S08]  /*45a0*/  HMMA.16816.F32.BF16 R36, R32.reuse, R16, R36 ;  /* 0x000000102024723c */ /* 0x040ff00000041824 */
[----:B------:R-:W-:Y:S01]  /*45b0*/  HMMA.16816.F32.BF16 R76, R32, R18, R76 ;  /* 0x00000012204c723c */ /* 0x000fe2000004184c */
[----:B------:R1:W-:Y:S04]  /*45c0*/  LDSM.16.M88.4 R16, [R0+0x6000] ;  /* 0x006000000010783b */ /* 0x0003e80000000200 */
[----:B------:R-:W4:Y:S03]  /*45d0*/  LDSM.16.M88.4 R32, [R3+0xe000] ;  /* 0x00e000000320783b */ /* 0x000f260000000200 */
[C---:B--2---:R-:W-:Y:S08]  /*45e0*/  HMMA.16816.F32.BF16 R68, R12.reuse, R64, R68 ;  /* 0x000000400c44723c */ /* 0x044ff00000041844 */
[----:B------:R-:W-:Y:S08]  /*45f0*/  HMMA.16816.F32.BF16 R56, R12, R66, R56 ;  /* 0x000000420c38723c */ /* 0x000ff00000041838 */
[----:B------:R-:W-:Y:S01]  /*4600*/  HMMA.16816.F32.BF16 R52, R8, R80, R52 ;  /* 0x000000500834723c */ /* 0x000fe20000041834 */
[----:B-1----:R-:W-:-:S04]  /*4610*/  SHF.R.U32.HI R0, RZ, 0x2, R216 ;  /* 0x00000002ff007819 */ /* 0x002fc800000116d8 */
[----:B------:R-:W-:-:S03]  /*4620*/  LOP3.LUT R0, R0, 0x7, RZ, 0xc0, !PT ;  /* 0x0000000700007812 */ /* 0x000fc600078ec0ff */
[----:B---3--:R-:W-:Y:S01]  /*4630*/  HMMA.16816.F32.BF16 R68, R24, R28, R68 ;  /* 0x0000001c1844723c */ /* 0x008fe20000041844 */
[----:B------:R-:W-:Y:S01]  /*4640*/  IADD3 R99, PT, PT, R0, UR23, R99 ;  /* 0x0000001700637c10 */ /* 0x000fe2000fffe063 */
[----:B------:R-:W-:-:S03]  /*4650*/  IMAD.SHL.U32 R0, R216, 0x2, RZ ;  /* 0x00000002d8007824 */ /* 0x000fc600078e00ff */
[----:B------:R-:W-:Y:S02]  /*4660*/  IADD3 R232, PT, PT, R99, 0x1, R232 ;  /* 0x0000000163e87810 */ /* 0x000fe40007ffe0e8 */
[----:B------:R-:W-:Y:S01]  /*4670*/  LOP3.LUT R0, R0, 0x6, RZ, 0xc0, !PT ;  /* 0x0000000600007812 */ /* 0x000fe200078ec0ff */
[----:B------:R-:W-:Y:S01]  /*4680*/  HMMA.16816.F32.BF16 R56, R24, R30, R56 ;  /* 0x0000001e1838723c */ /* 0x000fe20000041838 */
[----:B------:R-:W-:Y:S07]  /*4690*/  LDSM.16.M88.4 R28, [R3+0xe800] ;  /* 0x00e80000031c783b */ /* 0x000fee0000000200 */
[----:B------:R-:W-:Y:S08]  /*46a0*/  HMMA.16816.F32.BF16 R48, R8, R82, R48 ;  /* 0x000000520830723c */ /* 0x000ff00000041830 */
[C---:B----4-:R-:W-:Y:S08]  /*46b0*/  HMMA.16816.F32.BF16 R68, R16.reuse, R32, R68 ;  /* 0x000000201044723c */ /* 0x050ff00000041844 */
[----:B------:R-:W-:Y:S01]  /*46c0*/  HMMA.16816.F32.BF16 R56, R16, R34, R56 ;  /* 0x000000221038723c */ /* 0x000fe20000041838 */
[----:B------:R-:W1:Y:S07]  /*46d0*/  LDSM.16.M88.4 R32, [R96+0xf000] ;  /* 0x00f000006020783b */ /* 0x000e6e0000000200 */
[----:B------:R-:W-:Y:S01]  /*46e0*/  HMMA.16816.F32.BF16 R60, R8, R20, R44 ;  /* 0x00000014083c723c */ /* 0x000fe2000004182c */
[----:B------:R-:W2:Y:S02]  /*46f0*/  LDSM.16.M88.4 R44, [R94+0xe800] ;  /* 0x00e800005e2c783b */ /* 0x000ea40000000200 */
[----:B------:R-:W-:Y:S01]  /*4700*/  FMUL.FTZ R64, R69, UR4 ;  /* 0x0000000445407c20 */ /* 0x000fe20008410000 */
[----:B------:R-:W-:-:S04]  /*4710*/  FMUL.FTZ R65, R71, UR4 ;  /* 0x0000000447417c20 */ /* 0x000fc80008410000 */
[----:B------:R-:W-:Y:S01]  /*4720*/  HMMA.16816.F32.BF16 R40, R8, R22, R40 ;  /* 0x000000160828723c */ /* 0x000fe20000041828 */
[----:B------:R-:W3:Y:S01]  /*4730*/  LDSM.16.M88.4 R20, [R97+UR5+0xf800] ;  /* 0x00f800056114783b */ /* 0x000ee20008000200 */
[----:B------:R-:W4:Y:S01]  /*4740*/  MUFU.TANH R64, R64 ;  /* 0x0000004000407308 */ /* 0x000f220000002400 */
[----:B------:R-:W-:-:S05]  /*4750*/  FMUL.FTZ R56, R56, UR4 ;  /* 0x0000000438387c20 */ /* 0x000fca0008410000 */
[C---:B------:R-:W-:Y:S02]  /*4760*/  HMMA.16816.F32.BF16 R52, R12.reuse, R4, R52 ;  /* 0x000000040c34723c */ /* 0x040fe40000041834 */
[----:B------:R-:W5:Y:S06]  /*4770*/  MUFU.TANH R65, R65 ;  /* 0x0000004100417308 */ /* 0x000f6c0000002400 */
[C---:B------:R-:W-:Y:S01]  /*4780*/  HMMA.16816.F32.BF16 R48, R12.reuse, R6, R48 ;  /* 0x000000060c30723c */ /* 0x040fe20000041830 */
[----:B------:R-:W4:Y:S01]  /*4790*/  LDSM.16.M88.4 R4, [R94+0xf000] ;  /* 0x00f000005e04783b */ /* 0x000f220000000200 */
[----:B------:R-:W5:Y:S06]  /*47a0*/  MUFU.TANH R56, R56 ;  /* 0x0000003800387308 */ /* 0x000f6c0000002400 */
[----:B-1----:R-:W-:Y:S01]  /*47b0*/  HMMA.16816.F32.BF16 R60, R12, R32, R60 ;  /* 0x000000200c3c723c */ /* 0x002fe2000004183c */
[----:B------:R-:W-:-:S06]  /*47c0*/  FMUL.FTZ R32, R59, UR4 ;  /* 0x000000043b207c20 */ /* 0x000fcc0008410000 */
[----:B------:R-:W-:Y:S01]  /*47d0*/  MUFU.TANH R32, R32 ;  /* 0x0000002000207308 */ /* 0x000fe20000002400 */
[C---:B--2---:R-:W-:Y:S08]  /*47e0*/  HMMA.16816.F32.BF16 R52, R24.reuse, R44, R52 ;  /* 0x0000002c1834723c */ /* 0x044ff00000041834 */
[----:B------:R-:W-:Y:S01]  /*47f0*/  HMMA.16816.F32.BF16 R48, R24, R46, R48 ;  /* 0x0000002e1830723c */ /* 0x000fe20000041830 */
[----:B------:R-:W1:Y:S07]  /*4800*/  LDSM.16.M88.4 R44, [R3+0xf000] ;  /* 0x00f00000032c783b */ /* 0x000e6e0000000200 */
[----:B---3--:R-:W-:Y:S01]  /*4810*/  HMMA.16816.F32.BF16 R36, R8, R20, R36 ;  /* 0x000000140824723c */ /* 0x008fe20000041824 */
[----:B------:R-:W-:-:S05]  /*4820*/  IMAD.U32 R21, RZ, RZ, UR26 ;  /* 0x0000001aff157e24 */ /* 0x000fca000f8e00ff */
[C---:B------:R-:W-:Y:S02]  /*4830*/  VIADDMNMX R228, R232.reuse, 0x8, R21, PT ;  /* 0x00000008e8e47846 */ /* 0x040fe40003800115 */
[----:B------:R-:W-:Y:S01]  /*4840*/  HMMA.16816.F32.BF16 R76, R8, R22, R76 ;  /* 0x00000016084c723c */ /* 0x000fe2000004184c */
[----:B------:R-:W2:Y:S01]  /*4850*/  LDSM.16.M88.4 R8, [R96+0xf800] ;  /* 0x00f800006008783b */ /* 0x000ea20000000200 */
[----:B------:R-:W-:-:S03]  /*4860*/  VIMNMX R232, PT, PT, R232, UR26, PT ;  /* 0x0000001ae8e87c48 */ /* 0x000fc6000bfe0100 */
[----:B------:R-:W3:Y:S03]  /*4870*/  LDSM.16.M88.4 R20, [R94+0xf800] ;  /* 0x00f800005e14783b */ /* 0x000ee60000000200 */
[----:B----4-:R-:W-:Y:S01]  /*4880*/  HMMA.16816.F32.BF16 R60, R24, R4, R60 ;  /* 0x00000004183c723c */ /* 0x010fe2000004183c */
[----:B------:R-:W-:-:S05]  /*4890*/  IMAD.U32 R4, RZ, RZ, UR21 ;  /* 0x00000015ff047e24 */ /* 0x000fca000f8e00ff */
[----:B------:R-:W-:Y:S02]  /*48a0*/  IADD3 R233, PT, PT, R99, UR26, -R4 ;  /* 0x0000001a63e97c10 */ /* 0x000fe4000fffe804 */
[----:B------:R-:W-:Y:S01]  /*48b0*/  HMMA.16816.F32.BF16 R48, R16, R30, R48 ;  /* 0x0000001e1030723c */ /* 0x000fe20000041830 */
[----:B------:R-:W-:-:S05]  /*48c0*/  LOP3.LUT R31, R0, UR16, RZ, 0xfc, !PT ;  /* 0x00000010001f7c12 */ /* 0x000fca000f8efcff */
[----:B------:R-:W-:Y:S02]  /*48d0*/  VIADD R5, R31, 0x1 ;  /* 0x000000011f057836 */ /* 0x000fe40000000000 */
[----:B------:R-:W-:Y:S01]  /*48e0*/  HMMA.16816.F32.BF16 R40, R12, R34, R40 ;  /* 0x000000220c28723c */ /* 0x000fe20000041828 */
[C---:B------:R-:W-:Y:S02]  /*48f0*/  VIADD R34, R233.reuse, 0x8 ;  /* 0x00000008e9227836 */ /* 0x040fe40000000000 */
[-C--:B------:R-:W-:Y:S02]  /*4900*/  ISETP.GT.AND P2, PT, R233, R5.reuse, PT ;  /* 0x00000005e900720c */ /* 0x080fe40003f44270 */
[C---:B------:R-:W-:Y:S02]  /*4910*/  ISETP.GE.AND P0, PT, R5.reuse, R232, PT ;  /* 0x000000e80500720c */ /* 0x040fe40003f06270 */
[----:B------:R-:W-:Y:S01]  /*4920*/  ISETP.GT.AND P6, PT, R34, R5, PT ;  /* 0x000000052200720c */ /* 0x000fe20003fc4270 */
[C---:B------:R-:W-:Y:S01]  /*4930*/  HMMA.16816.F32.BF16 R52, R16.reuse, R28, R52 ;  /* 0x0000001c1034723c */ /* 0x040fe20000041834 */
[----:B------:R-:W-:Y:S01]  /*4940*/  ISETP.GE.AND P1, PT, R5, R228, PT ;  /* 0x000000e40500720c */ /* 0x000fe20003f26270 */
[----:B------:R-:W-:Y:S01]  /*4950*/  VIADD R5, R31, 0x8 ;  /* 0x000000081f057836 */ /* 0x000fe20000000000 */
[----:B------:R-:W-:Y:S01]  /*4960*/  FSEL R30, R64, -INF , !P2 ;  /* 0xff800000401e7808 */ /* 0x000fe20005000000 */
[----:B------:R-:W-:Y:S01]  /*4970*/  FMUL.FTZ R28, R57, UR4 ;  /* 0x00000004391c7c20 */ /* 0x000fe20008410000 */
[----:B------:R-:W-:Y:S01]  /*4980*/  FMUL.FTZ R29, R58, UR4 ;  /* 0x000000043a1d7c20 */ /* 0x000fe20008410000 */
[----:B-----5:R-:W-:Y:S01]  /*4990*/  FSEL R33, R65, -INF , !P6 ;  /* 0xff80000041217808 */ /* 0x020fe20007000000 */
[----:B------:R-:W-:Y:S01]  /*49a0*/  FMUL.FTZ R57, R48, UR4 ;  /* 0x0000000430397c20 */ /* 0x000fe20008410000 */
[-C--:B------:R-:W-:Y:S01]  /*49b0*/  ISETP.GT.AND P4, PT, R233, R5.reuse, PT ;  /* 0x00000005e900720c */ /* 0x080fe20003f84270 */
[----:B-1----:R-:W-:Y:S01]  /*49c0*/  HMMA.16816.F32.BF16 R60, R16, R44, R60 ;  /* 0x0000002c103c723c */ /* 0x002fe2000004183c */
[----:B------:R-:W-:Y:S01]  /*49d0*/  FSEL R30, R30, -INF , !P0 ;  /* 0xff8000001e1e7808 */ /* 0x000fe20004000000 */
[----:B------:R-:W1:Y:S01]  /*49e0*/  MUFU.TANH R28, R28 ;  /* 0x0000001c001c7308 */ /* 0x000e620000002400 */
[----:B------:R-:W-:Y:S01]  /*49f0*/  ISETP.GE.AND P2, PT, R5, R232, PT ;  /* 0x000000e80500720c */ /* 0x000fe20003f46270 */
[----:B------:R-:W-:Y:S01]  /*4a00*/  FMUL.FTZ R48, R49, UR4 ;  /* 0x0000000431307c20 */ /* 0x000fe20008410000 */
[----:B------:R-:W-:Y:S01]  /*4a10*/  ISETP.GT.AND P3, PT, R34, R5, PT ;  /* 0x000000052200720c */ /* 0x000fe20003f64270 */
[----:B------:R-:W-:Y:S01]  /*4a20*/  FMUL.FTZ R49, R50, UR4 ;  /* 0x0000000432317c20 */ /* 0x000fe20008410000 */
[----:B------:R-:W-:Y:S01]  /*4a30*/  ISETP.GE.AND P0, PT, R5, R228, PT ;  /* 0x000000e40500720c */ /* 0x000fe20003f06270 */
[----:B------:R-:W-:Y:S01]  /*4a40*/  VIADD R5, R31, 0x9 ;  /* 0x000000091f057836 */ /* 0x000fe20000000000 */
[----:B------:R-:W-:Y:S01]  /*4a50*/  FSEL R44, R56, -INF , !P4 ;  /* 0xff800000382c7808 */ /* 0x000fe20006000000 */
[----:B------:R-:W4:Y:S01]  /*4a60*/  MUFU.TANH R29, R29 ;  /* 0x0000001d001d7308 */ /* 0x000f220000002400 */
[----:B------:R-:W-:Y:S01]  /*4a70*/  FSEL R33, R33, -INF , !P1 ;  /* 0xff80000021217808 */ /* 0x000fe20004800000 */
[----:B------:R-:W-:Y:S01]  /*4a80*/  FMUL.FTZ R52, R52, UR4 ;  /* 0x0000000434347c20 */ /* 0x000fe20008410000 */
[----:B------:R-:W-:Y:S01]  /*4a90*/  FSEL R44, R44, -INF , !P2 ;  /* 0xff8000002c2c7808 */ /* 0x000fe20005000000 */
[----:B------:R-:W-:Y:S01]  /*4aa0*/  HMMA.16816.F32.BF16 R40, R24, R6, R40 ;  /* 0x000000061828723c */ /* 0x000fe20000041828 */
[-C--:B------:R-:W-:Y:S01]  /*4ab0*/  ISETP.GT.AND P6, PT, R233, R5.reuse, PT ;  /* 0x00000005e900720c */ /* 0x080fe20003fc4270 */
[----:B------:R-:W-:Y:S01]  /*4ac0*/  FMUL.FTZ R53, R53, UR4 ;  /* 0x0000000435357c20 */ /* 0x000fe20008410000 */
[C---:B------:R-:W-:Y:S01]  /*4ad0*/  ISETP.GE.AND P1, PT, R5.reuse, R232, PT ;  /* 0x000000e80500720c */ /* 0x040fe20003f26270 */
[----:B------:R-:W5:Y:S01]  /*4ae0*/  MUFU.TANH R52, R52 ;  /* 0x0000003400347308 */ /* 0x000f620000002400 */
[----:B------:R-:W-:Y:S01]  /*4af0*/  ISETP.GT.AND P4, PT, R34, R5, PT ;  /* 0x000000052200720c */ /* 0x000fe20003f84270 */
[----:B------:R-:W-:Y:S01]  /*4b00*/  FMUL.FTZ R54, R54, UR4 ;  /* 0x0000000436367c20 */ /* 0x000fe20008410000 */
[----:B------:R-:W-:Y:S01]  /*4b10*/  ISETP.GE.AND P2, PT, R5, R228, PT ;  /* 0x000000e40500720c */ /* 0x000fe20003f46270 */
[C---:B--2---:R-:W-:Y:S01]  /*4b20*/  HMMA.16816.F32.BF16 R36, R12.reuse, R8, R36 ;  /* 0x000000080c24723c */ /* 0x044fe20000041824 */
[----:B------:R-:W2:Y:S01]  /*4b30*/  LDSM.16.M88.4 R4, [R3+0xf800] ;  /* 0x00f800000304783b */ /* 0x000ea20000000200 */
[----:B------:R-:W-:Y:S01]  /*4b40*/  FMUL.FTZ R55, R55, UR4 ;  /* 0x0000000437377c20 */ /* 0x000fe20008410000 */
[----:B------:R-:W-:Y:S01]  /*4b50*/  VIADD R9, R31, 0x10 ;  /* 0x000000101f097836 */ /* 0x000fe20000000000 */
[----:B------:R-:W-:Y:S01]  /*4b60*/  MUFU.TANH R53, R53 ;  /* 0x0000003500357308 */ /* 0x000fe20000002400 */
[----:B-1----:R-:W-:Y:S01]  /*4b70*/  FSEL R28, R28, -INF , !P6 ;  /* 0xff8000001c1c7808 */ /* 0x002fe20007000000 */
[----:B------:R-:W-:Y:S01]  /*4b80*/  FMUL.FTZ R50, R51, UR4 ;  /* 0x0000000433327c20 */ /* 0x000fe20008410000 */
[----:B----4-:R-:W-:Y:S01]  /*4b90*/  FSEL R29, R29, -INF , !P3 ;  /* 0xff8000001d1d7808 */ /* 0x010fe20005800000 */
[----:B------:R-:W-:Y:S01]  /*4ba0*/  HMMA.16816.F32.BF16 R76, R12, R10, R76 ;  /* 0x0000000a0c4c723c */ /* 0x000fe2000004184c */
[----:B------:R-:W-:Y:S01]  /*4bb0*/  FSEL R28, R28, -INF , !P1 ;  /* 0xff8000001c1c7808 */ /* 0x000fe20004800000 */
[----:B------:R-:W-:Y:S01]  /*4bc0*/  FMUL.FTZ R51, R60, UR4 ;  /* 0x000000043c337c20 */ /* 0x000fe20008410000 */
[----:B------:R-:W-:Y:S01]  /*4bd0*/  FSEL R35, R29, -INF , !P0 ;  /* 0xff8000001d237808 */ /* 0x000fe20004000000 */
[----:B------:R-:W1:Y:S01]  /*4be0*/  MUFU.TANH R54, R54 ;  /* 0x0000003600367308 */ /* 0x000e620000002400 */
[-C--:B------:R-:W-:Y:S01]  /*4bf0*/  ISETP.GT.AND P3, PT, R233, R9.reuse, PT ;  /* 0x00000009e900720c */ /* 0x080fe20003f64270 */
[----:B------:R-:W-:Y:S01]  /*4c00*/  FMUL.FTZ R61, R61, UR4 ;  /* 0x000000043d3d7c20 */ /* 0x000fe20008410000 */
[C---:B------:R-:W-:Y:S01]  /*4c10*/  ISETP.GE.AND P0, PT, R9.reuse, R232, PT ;  /* 0x000000e80900720c */ /* 0x040fe20003f06270 */
[----:B------:R-:W-:Y:S01]  /*4c20*/  HMMA.16816.F32.BF16 R40, R16, R46, R40 ;  /* 0x0000002e1028723c */ /* 0x000fe20000041828 */
[----:B------:R-:W-:Y:S01]  /*4c30*/  ISETP.GT.AND P6, PT, R34, R9, PT ;  /* 0x000000092200720c */ /* 0x000fe20003fc4270 */
[----:B------:R-:W-:Y:S01]  /*4c40*/  FMUL.FTZ R62, R62, UR4 ;  /* 0x000000043e3e7c20 */ /* 0x000fe20008410000 */
[----:B------:R-:W-:Y:S01]  /*4c50*/  ISETP.GE.AND P1, PT, R9, R228, PT ;  /* 0x000000e40900720c */ /* 0x000fe20003f26270 */
[----:B------:R-:W4:Y:S01]  /*4c60*/  MUFU.TANH R55, R55 ;  /* 0x0000003700377308 */ /* 0x000f220000002400 */
[C---:B------:R-:W-:Y:S01]  /*4c70*/  VIADD R9, R31.reuse, 0x11 ;  /* 0x000000111f097836 */ /* 0x040fe20000000000 */
[----:B------:R-:W-:Y:S01]  /*4c80*/  FSEL R32, R32, -INF , !P4 ;  /* 0xff80000020207808 */ /* 0x000fe20006000000 */
[C---:B------:R-:W-:Y:S01]  /*4c90*/  VIADD R13, R31.reuse, 0x19 ;  /* 0x000000191f0d7836 */ /* 0x040fe20000000000 */
[C---:B---3--:R-:W-:Y:S01]  /*4ca0*/  HMMA.16816.F32.BF16 R36, R24.reuse, R20, R36 ;  /* 0x000000141824723c */ /* 0x048fe20000041824 */
[----:B-----5:R-:W-:Y:S01]  /*4cb0*/  FSEL R8, R52, -INF , !P3 ;  /* 0xff80000034087808 */ /* 0x020fe20005800000 */
[----:B------:R-:W-:Y:S01]  /*4cc0*/  VIADD R21, R31, 0x18 ;  /* 0x000000181f157836 */ /* 0x000fe20000000000 */
[-C--:B------:R-:W-:Y:S01]  /*4cd0*/  ISETP.GT.AND P4, PT, R233, R9.reuse, PT ;  /* 0x00000009e900720c */ /* 0x080fe20003f84270 */
[----:B------:R-:W-:Y:S01]  /*4ce0*/  MUFU.TANH R48, R48 ;  /* 0x0000003000307308 */ /* 0x000fe20000002400 */
[----:B------:R-:W-:Y:S01]  /*4cf0*/  FSEL R45, R32, -INF , !P2 ;  /* 0xff800000202d7808 */ /* 0x000fe20005000000 */
[----:B------:R-:W-:Y:S01]  /*4d00*/  FMUL.FTZ R63, R63, UR4 ;  /* 0x000000043f3f7c20 */ /* 0x000fe20008410000 */
[----:B------:R-:W-:Y:S01]  /*4d10*/  FSEL R8, R8, -INF , !P0 ;  /* 0xff80000008087808 */ /* 0x000fe20004000000 */
[----:B------:R-:W-:Y:S01]  /*4d20*/  HMMA.16816.F32.BF16 R76, R24, R22, R76 ;  /* 0x00000016184c723c */ /* 0x000fe2000004184c */
[----:B------:R-:W-:Y:S01]  /*4d30*/  ISETP.GE.AND P2, PT, R9, R232, PT ;  /* 0x000000e80900720c */ /* 0x000fe20003f46270 */
[----:B------:R-:W-:Y:S01]  /*4d40*/  VIADD R15, R31, 0x21 ;  /* 0x000000211f0f7836 */ /* 0x000fe20000000000 */
[----:B------:R-:W-:Y:S01]  /*4d50*/  ISETP.GT.AND P3, PT, R34, R9, PT ;  /* 0x000000092200720c */ /* 0x000fe20003f64270 */
[----:B------:R-:W3:Y:S01]  /*4d60*/  MUFU.TANH R49, R49 ;  /* 0x0000003100317308 */ /* 0x000ee20000002400 */
[----:B------:R-:W-:Y:S01]  /*4d70*/  ISETP.GE.AND P0, PT, R9, R228, PT ;  /* 0x000000e40900720c */ /* 0x000fe20003f06270 */
[----:B------:R-:W-:Y:S01]  /*4d80*/  FMUL.FTZ R41, R41, UR4 ;  /* 0x0000000429297c20 */ /* 0x000fe20008410000 */
[----:B-1----:R-:W-:Y:S01]  /*4d90*/  FSEL R9, R54, -INF , !P6 ;  /* 0xff80000036097808 */ /* 0x002fe20007000000 */
[----:B------:R-:W-:Y:S01]  /*4da0*/  FMUL.FTZ R40, R40, UR4 ;  /* 0x0000000428287c20 */ /* 0x000fe20008410000 */
[----:B------:R-:W-:Y:S01]  /*4db0*/  FSEL R12, R53, -INF , !P4 ;  /* 0xff800000350c7808 */ /* 0x000fe20006000000 */
[----:B------:R-:W-:-:S04]  /*4dc0*/  DEPBAR.LE SB0, 0x0 ;  /* 0x000080000000791a */ /* 0x000fc80000000000 */
[----:B------:R-:W1:Y:S01]  /*4dd0*/  MUFU.TANH R57, R57 ;  /* 0x0000003900397308 */ /* 0x000e620000002400 */
[----:B------:R-:W-:Y:S01]  /*4de0*/  FSEL R9, R9, -INF , !P1 ;  /* 0xff80000009097808 */ /* 0x000fe20004800000 */
[C---:B--2---:R-:W-:Y:S01]  /*4df0*/  HMMA.16816.F32.BF16 R36, R16.reuse, R4, R36 ;  /* 0x000000041024723c */ /* 0x044fe20000041824 */
[----:B------:R-:W-:Y:S01]  /*4e00*/  FSEL R12, R12, -INF , !P2 ;  /* 0xff8000000c0c7808 */ /* 0x000fe20005000000 */
[----:B------:R-:W-:Y:S01]  /*4e10*/  FMUL.FTZ R5, R42, UR4 ;  /* 0x000000042a057c20 */ /* 0x000fe20008410000 */
[----:B----4-:R-:W-:Y:S02]  /*4e20*/  FSEL R29, R55, -INF , !P3 ;  /* 0xff800000371d7808 */ /* 0x010fe40005800000 */
[-C--:B------:R-:W-:Y:S01]  /*4e30*/  ISETP.GT.AND P6, PT, R233, R21.reuse, PT ;  /* 0x00000015e900720c */ /* 0x080fe20003fc4270 */
[----:B------:R-:W2:Y:S01]  /*4e40*/  MUFU.TANH R50, R50 ;  /* 0x0000003200327308 */ /* 0x000ea20000002400 */
[----:B------:R-:W-:Y:S01]  /*4e50*/  ISETP.GE.AND P1, PT, R21, R232, PT ;  /* 0x000000e81500720c */ /* 0x000fe20003f26270 */
[----:B------:R-:W-:Y:S01]  /*4e60*/  HMMA.16816.F32.BF16 R76, R16, R6, R76 ;  /* 0x00000006104c723c */ /* 0x000fe2000004184c */
[----:B------:R-:W-:Y:S01]  /*4e70*/  ISETP.GT.AND P4, PT, R34, R21, PT ;  /* 0x000000152200720c */ /* 0x000fe20003f84270 */
[----:B------:R-:W-:Y:S01]  /*4e80*/  VIADD R7, R31, 0x30 ;  /* 0x000000301f077836 */ /* 0x000fe20000000000 */
[----:B------:R-:W-:Y:S01]  /*4e90*/  ISETP.GE.AND P2, PT, R21, R228, PT ;  /* 0x000000e41500720c */ /* 0x000fe20003f46270 */
[----:B------:R-:W-:Y:S01]  /*4ea0*/  VIADD R21, R31, 0x20 ;  /* 0x000000201f157836 */ /* 0x000fe20000000000 */
[----:B------:R-:W-:Y:S01]  /*4eb0*/  ISETP.GT.AND P3, PT, R233, R13, PT ;  /* 0x0000000de900720c */ /* 0x000fe20003f64270 */
[----:B------:R-:W4:Y:S01]  /*4ec0*/  MUFU.TANH R51, R51 ;  /* 0x0000003300337308 */ /* 0x000f220000002400 */
[----:B------:R-:W-:-:S02]  /*4ed0*/  FSEL R29, R29, -INF , !P0 ;  /* 0xff8000001d1d7808 */ /* 0x000fc40004000000 */
[-C--:B------:R-:W-:Y:S02]  /*4ee0*/  ISETP.GE.AND P0, PT, R13, R232.reuse, PT ;  /* 0x000000e80d00720c */ /* 0x080fe40003f06270 */
[----:B---3--:R-:W-:Y:S01]  /*4ef0*/  FSEL R23, R49, -INF , !P4 ;  /* 0xff80000031177808 */ /* 0x008fe20006000000 */
[----:B------:R-:W-:Y:S01]  /*4f00*/  FMUL.FTZ R14, R36, UR4 ;  /* 0x00000004240e7c20 */ /* 0x000fe20008410000 */
[----:B------:R-:W-:Y:S01]  /*4f10*/  FSEL R20, R48, -INF , !P3 ;  /* 0xff80000030147808 */ /* 0x000fe20005800000 */
[----:B------:R-:W-:Y:S01]  /*4f20*/  MUFU.TANH R46, R61 ;  /* 0x0000003d002e7308 */ /* 0x000fe20000002400 */
[----:B-1----:R-:W-:Y:S01]  /*4f30*/  FSEL R10, R57, -INF , !P6 ;  /* 0xff800000390a7808 */ /* 0x002fe20007000000 */
[----:B------:R-:W-:Y:S01]  /*4f40*/  FMUL.FTZ R37, R37, UR4 ;  /* 0x0000000425257c20 */ /* 0x000fe20008410000 */
[----:B------:R-:W-:Y:S01]  /*4f50*/  ISETP.GT.AND P6, PT, R34, R13, PT ;  /* 0x0000000d2200720c */ /* 0x000fe20003fc4270 */
[----:B------:R-:W-:Y:S01]  /*4f60*/  FMUL.FTZ R6, R39, UR4 ;  /* 0x0000000427067c20 */ /* 0x000fe20008410000 */
[-C--:B------:R-:W-:Y:S01]  /*4f70*/  ISETP.GT.AND P4, PT, R233, R21.reuse, PT ;  /* 0x00000015e900720c */ /* 0x080fe20003f84270 */
[----:B------:R-:W-:Y:S01]  /*4f80*/  FMUL.FTZ R78, R78, UR4 ;  /* 0x000000044e4e7c20 */ /* 0x000fe20008410000 */
[----:B------:R-:W-:Y:S01]  /*4f90*/  FSEL R23, R23, -INF , !P2 ;  /* 0xff80000017177808 */ /* 0x000fe20005000000 */
[----:B------:R-:W1:Y:S01]  /*4fa0*/  MUFU.TANH R3, R62 ;  /* 0x0000003e00037308 */ /* 0x000e620000002400 */
[----:B------:R-:W-:Y:S01]  /*4fb0*/  FSEL R20, R20, -INF , !P0 ;  /* 0xff80000014147808 */ /* 0x000fe20004000000 */
[----:B------:R-:W-:Y:S01]  /*4fc0*/  FMUL.FTZ R38, R38, UR4 ;  /* 0x0000000426267c20 */ /* 0x000fe20008410000 */
[----:B------:R-:W-:Y:S01]  /*4fd0*/  FSEL R10, R10, -INF , !P1 ;  /* 0xff8000000a0a7808 */ /* 0x000fe20004800000 */
[----:B------:R-:W-:Y:S01]  /*4fe0*/  FMUL.FTZ R76, R76, UR4 ;  /* 0x000000044c4c7c20 */ /* 0x000fe20008410000 */
[----:B------:R-:W-:Y:S01]  /*4ff0*/  ISETP.GE.AND P2, PT, R21, R232, PT ;  /* 0x000000e81500720c */ /* 0x000fe20003f46270 */
[----:B------:R-:W-:Y:S01]  /*5000*/  FMUL.FTZ R79, R79, UR4 ;  /* 0x000000044f4f7c20 */ /* 0x000fe20008410000 */
[----:B------:R-:W-:Y:S01]  /*5010*/  ISETP.GT.AND P3, PT, R34, R21, PT ;  /* 0x000000152200720c */ /* 0x000fe20003f64270 */
[----:B------:R-:W3:Y:S01]  /*5020*/  MUFU.TANH R32, R63 ;  /* 0x0000003f00207308 */ /* 0x000ee20000002400 */
[----:B------:R-:W-:-:S02]  /*5030*/  ISETP.GE.AND P0, PT, R21, R228, PT ;  /* 0x000000e41500720c */ /* 0x000fc40003f06270 */
[----:B------:R-:W-:Y:S01]  /*5040*/  ISETP.GE.AND P1, PT, R13, R228, PT ;  /* 0x000000e40d00720c */ /* 0x000fe20003f26270 */
[----:B------:R-:W-:Y:S01]  /*5050*/  FMUL.FTZ R13, R43, UR4 ;  /* 0x000000042b0d7c20 */ /* 0x000fe20008410000 */
[----:B--2---:R-:W-:Y:S02]  /*5060*/  FSEL R21, R50, -INF , !P6 ;  /* 0xff80000032157808 */ /* 0x004fe40007000000 */
[----:B----4-:R-:W-:Y:S01]  /*5070*/  FSEL R51, R51, -INF , !P4 ;  /* 0xff80000033337808 */ /* 0x010fe20006000000 */
[----:B------:R-:W-:Y:S01]  /*5080*/  MUFU.TANH R4, R41 ;  /* 0x0000002900047308 */ /* 0x000fe20000002400 */
[----:B------:R-:W-:Y:S02]  /*5090*/  ISETP.GT.AND P6, PT, R233, R15, PT ;  /* 0x0000000fe900720c */ /* 0x000fe40003fc4270 */
[----:B------:R-:W-:Y:S02]  /*50a0*/  FSEL R21, R21, -INF , !P1 ;  /* 0xff80000015157808 */ /* 0x000fe40004800000 */
[----:B------:R-:W-:-:S02]  /*50b0*/  FSEL R200, R51, -INF , !P2 ;  /* 0xff80000033c87808 */ /* 0x000fc40005000000 */
[C---:B------:R-:W-:Y:S01]  /*50c0*/  ISETP.GE.AND P1, PT, R15.reuse, R232, PT ;  /* 0x000000e80f00720c */ /* 0x040fe20003f26270 */
[----:B------:R-:W2:Y:S01]  /*50d0*/  MUFU.TANH R5, R5 ;  /* 0x0000000500057308 */ /* 0x000ea20000002400 */
[----:B------:R-:W-:Y:S02]  /*50e0*/  ISETP.GT.AND P4, PT, R34, R15, PT ;  /* 0x0000000f2200720c */ /* 0x000fe40003f84270 */
[----:B------:R-:W-:Y:S01]  /*50f0*/  ISETP.GE.AND P2, PT, R15, R228, PT ;  /* 0x000000e40f00720c */ /* 0x000fe20003f46270 */
[----:B------:R-:W-:Y:S01]  /*5100*/  VIADD R15, R31, 0x28 ;  /* 0x000000281f0f7836 */ /* 0x000fe20000000000 */
[----:B-1----:R-:W-:Y:S02]  /*5110*/  FSEL R3, R3, -INF , !P3 ;  /* 0xff80000003037808 */ /* 0x002fe40005800000 */
[----:B------:R-:W-:Y:S01]  /*5120*/  FSEL R46, R46, -INF , !P6 ;  /* 0xff8000002e2e7808 */ /* 0x000fe20007000000 */
[----:B------:R-:W1:Y:S01]  /*5130*/  MUFU.TANH R11, R40 ;  /* 0x00000028000b7308 */ /* 0x000e620000002400 */
[----:B------:R-:W-:-:S02]  /*5140*/  FSEL R199, R3, -INF , !P0 ;  /* 0xff80000003c77808 */ /* 0x000fc40004000000 */
[----:B------:R-:W-:Y:S02]  /*5150*/  FSEL R198, R46, -INF , !P1 ;  /* 0xff8000002ec67808 */ /* 0x000fe40004800000 */
[-C--:B------:R-:W-:Y:S02]  /*5160*/  ISETP.GT.AND P3, PT, R233, R15.reuse, PT ;  /* 0x0000000fe900720c */ /* 0x080fe40003f64270 */
[C---:B------:R-:W-:Y:S01]  /*5170*/  ISETP.GE.AND P0, PT, R15.reuse, R232, PT ;  /* 0x000000e80f00720c */ /* 0x040fe20003f06270 */
[----:B------:R-:W4:Y:S01]  /*5180*/  MUFU.TANH R13, R13 ;  /* 0x0000000d000d7308 */ /* 0x000f220000002400 */
[----:B------:R-:W-:Y:S02]  /*5190*/  ISETP.GT.AND P6, PT, R34, R15, PT ;  /* 0x0000000f2200720c */ /* 0x000fe40003fc4270 */
[----:B------:R-:W-:Y:S01]  /*51a0*/  ISETP.GE.AND P1, PT, R15, R228, PT ;  /* 0x000000e40f00720c */ /* 0x000fe20003f26270 */
[----:B------:R-:W-:Y:S01]  /*51b0*/  VIADD R15, R31, 0x29 ;  /* 0x000000291f0f7836 */ /* 0x000fe20000000000 */
[----:B---3--:R-:W-:-:S02]  /*51c0*/  FSEL R32, R32, -INF , !P4 ;  /* 0xff80000020207808 */ /* 0x008fc40006000000 */
[----:B--2---:R-:W-:Y:S01]  /*51d0*/  FSEL R5, R5, -INF , !P6 ;  /* 0xff80000005057808 */ /* 0x004fe20007000000 */
[----:B------:R-:W2:Y:S01]  /*51e0*/  MUFU.TANH R14, R14 ;  /* 0x0000000e000e7308 */ /* 0x000ea20000002400 */
[----:B------:R-:W-:Y:S02]  /*51f0*/  ISETP.GT.AND P4, PT, R233, R15, PT ;  /* 0x0000000fe900720c */ /* 0x000fe40003f84270 */
[----:B------:R-:W-:Y:S02]  /*5200*/  FSEL R211, R32, -INF , !P2 ;  /* 0xff80000020d37808 */ /* 0x000fe40005000000 */
[----:B------:R-:W-:Y:S02]  /*5210*/  ISETP.GE.AND P2, PT, R15, R232, PT ;  /* 0x000000e80f00720c */ /* 0x000fe40003f46270 */
[----:B------:R-:W-:Y:S01]  /*5220*/  FSEL R176, R4, -INF , !P4 ;  /* 0xff80000004b07808 */ /* 0x000fe20006000000 */
[----:B------:R-:W3:Y:S01]  /*5230*/  MUFU.TANH R37, R37 ;  /* 0x0000002500257308 */ /* 0x000ee20000002400 */
[----:B-1----:R-:W-:-:S02]  /*5240*/  FSEL R11, R11, -INF , !P3 ;  /* 0xff8000000b0b7808 */ /* 0x002fc40005800000 */
[----:B------:R-:W-:Y:S02]  /*5250*/  ISETP.GT.AND P3, PT, R34, R15, PT ;  /* 0x0000000f2200720c */ /* 0x000fe40003f64270 */
[----:B------:R-:W-:Y:S01]  /*5260*/  FSEL R179, R5, -INF , !P1 ;  /* 0xff80000005b37808 */ /* 0x000fe20004800000 */
[----:B------:R-:W-:Y:S01]  /*5270*/  VIADD R5, R31, 0x38 ;  /* 0x000000381f057836 */ /* 0x000fe20000000000 */
[----:B------:R-:W-:Y:S01]  /*5280*/  FSEL R176, R176, -INF , !P2 ;  /* 0xff800000b0b07808 */ /* 0x000fe20005000000 */
[----:B------:R-:W1:Y:S01]  /*5290*/  MUFU.TANH R6, R6 ;  /* 0x0000000600067308 */ /* 0x000e620000002400 */
[-C--:B------:R-:W-:Y:S02]  /*52a0*/  ISETP.GT.AND P6, PT, R233, R7.reuse, PT ;  /* 0x00000007e900720c */ /* 0x080fe40003fc4270 */
[C---:B------:R-:W-:Y:S02]  /*52b0*/  ISETP.GE.AND P1, PT, R7.reuse, R232, PT ;  /* 0x000000e80700720c */ /* 0x040fe40003f26270 */
[----:B------:R-:W-:Y:S01]  /*52c0*/  ISETP.GT.AND P4, PT, R34, R7, PT ;  /* 0x000000072200720c */ /* 0x000fe20003f84270 */
[----:B------:R-:W-:Y:S01]  /*52d0*/  BAR.SYNC.DEFER_BLOCKING 0x0 ;  /* 0x0000000000007b1d */ /* 0x000fe20000010000 */
[----:B------:R-:W-:Y:S01]  /*52e0*/  ISETP.GE.AND P2, PT, R7, R228, PT ;  /* 0x000000e40700720c */ /* 0x000fe20003f46270 */
[----:B------:R-:W-:Y:S01]  /*52f0*/  FMUL.FTZ R7, R68, UR4 ;  /* 0x0000000444077c20 */ /* 0x000fe20008410000 */
[----:B------:R-:W-:-:S02]  /*5300*/  FSEL R178, R11, -INF , !P0 ;  /* 0xff8000000bb27808 */ /* 0x000fc40004000000 */
[----:B------:R-:W-:Y:S01]  /*5310*/  ISETP.GE.AND P0, PT, R15, R228, PT ;  /* 0x000000e40f00720c */ /* 0x000fe20003f06270 */
[----:B------:R-:W5:Y:S01]  /*5320*/  MUFU.TANH R4, R78 ;  /* 0x0000004e00047308 */ /* 0x000f620000002400 */
[----:B----4-:R-:W-:Y:S01]  /*5330*/  FSEL R13, R13, -INF , !P3 ;  /* 0xff8000000d0d7808 */ /* 0x010fe20005800000 */
[----:B------:R-:W-:Y:S01]  /*5340*/  VIADD R15, R31, 0x31 ;  /* 0x000000311f0f7836 */ /* 0x000fe20000000000 */
[----:B--2---:R-:W-:Y:S02]  /*5350*/  FSEL R14, R14, -INF , !P6 ;  /* 0xff8000000e0e7808 */ /* 0x004fe40007000000 */
[----:B------:R-:W-:Y:S01]  /*5360*/  FSEL R177, R13, -INF , !P0 ;  /* 0xff8000000db17808 */ /* 0x000fe20004000000 */
[----:B------:R-:W-:Y:S01]  /*5370*/  FMUL.FTZ R13, R70, UR4 ;  /* 0x00000004460d7c20 */ /* 0x000fe20008410000 */
[-C--:B------:R-:W-:Y:S01]  /*5380*/  ISETP.GT.AND P3, PT, R233, R15.reuse, PT ;  /* 0x0000000fe900720c */ /* 0x080fe20003f64270 */
[----:B------:R-:W2:Y:S01]  /*5390*/  MUFU.TANH R3, R38 ;  /* 0x0000002600037308 */ /* 0x000ea20000002400 */
[----:B------:R-:W-:-:S02]  /*53a0*/  ISETP.GT.AND P6, PT, R34, R15, PT ;  /* 0x0000000f2200720c */ /* 0x000fc40003fc4270 */
[----:B---3--:R-:W-:Y:S02]  /*53b0*/  FSEL R37, R37, -INF , !P3 ;  /* 0xff80000025257808 */ /* 0x008fe40005800000 */
[----:B------:R-:W-:Y:S02]  /*53c0*/  ISETP.GT.AND P3, PT, R34, R5, PT ;  /* 0x000000052200720c */ /* 0x000fe40003f64270 */
[----:B-1----:R-:W-:Y:S01]  /*53d0*/  FSEL R6, R6, -INF , !P6 ;  /* 0xff80000006067808 */ /* 0x002fe20007000000 */
[----:B------:R-:W1:Y:S01]  /*53e0*/  MUFU.TANH R7, R7 ;  /* 0x0000000700077308 */ /* 0x000e620000002400 */
[----:B------:R-:W-:Y:S02]  /*53f0*/  ISETP.GT.AND P6, PT, R233, R31, PT ;  /* 0x0000001fe900720c */ /* 0x000fe40003fc4270 */
[----:B-----5:R-:W-:Y:S02]  /*5400*/  FSEL R202, R4, -INF , !P3 ;  /* 0xff80000004ca7808 */ /* 0x020fe40005800000 */
[----:B------:R-:W-:-:S02]  /*5410*/  ISETP.GE.AND P3, PT, R31, R232, PT ;  /* 0x000000e81f00720c */ /* 0x000fc40003f66270 */
[----:B------:R-:W-:Y:S01]  /*5420*/  ISETP.GE.AND P0, PT, R15, R232, PT ;  /* 0x000000e80f00720c */ /* 0x000fe20003f06270 */
[----:B------:R-:W3:Y:S01]  /*5430*/  MUFU.TANH R11, R76 ;  /* 0x0000004c000b7308 */ /* 0x000ee20000002400 */
[----:B------:R-:W-:Y:S02]  /*5440*/  FSEL R218, R14, -INF , !P1 ;  /* 0xff8000000eda7808 */ /* 0x000fe40004800000 */
[----:B--2---:R-:W-:Y:S02]  /*5450*/  FSEL R3, R3, -INF , !P4 ;  /* 0xff80000003037808 */ /* 0x004fe40006000000 */
[----:B------:R-:W-:Y:S02]  /*5460*/  ISETP.GT.AND P4, PT, R233, R5, PT ;  /* 0x00000005e900720c */ /* 0x000fe40003f84270 */
[----:B------:R-:W-:Y:S01]  /*5470*/  FSEL R214, R37, -INF , !P0 ;  /* 0xff80000025d67808 */ /* 0x000fe20004000000 */
[----:B------:R-:W2:Y:S01]  /*5480*/  MUFU.TANH R13, R13 ;  /* 0x0000000d000d7308 */ /* 0x000ea20000002400 */
[----:B------:R-:W-:-:S02]  /*5490*/  ISETP.GE.AND P0, PT, R5, R228, PT ;  /* 0x000000e40500720c */ /* 0x000fc40003f06270 */
[----:B-1----:R-:W-:Y:S01]  /*54a0*/  FSEL R4, R7, -INF , !P6 ;  /* 0xff80000007047808 */ /* 0x002fe20007000000 */
[----:B------:R-:W-:Y:S01]  /*54b0*/  FMUL.FTZ R7, R77, UR4 ;  /* 0x000000044d077c20 */ /* 0x000fe20008410000 */
[----:B------:R-:W-:Y:S02]  /*54c0*/  ISETP.GT.AND P6, PT, R34, R31, PT ;  /* 0x0000001f2200720c */ /* 0x000fe40003fc4270 */
[----:B------:R-:W-:Y:S01]  /*54d0*/  FSEL R4, R4, -INF , !P3 ;  /* 0xff80000004047808 */ /* 0x000fe20005800000 */
[----:B------:R-:W-:Y:S01]  /*54e0*/  MUFU.TANH R201, R79 ;  /* 0x0000004f00c97308 */ /* 0x000fe20000002400 */
[C---:B------:R-:W-:Y:S01]  /*54f0*/  ISETP.GE.AND P3, PT, R31.reuse, R228, PT ;  /* 0x000000e41f00720c */ /* 0x040fe20003f66270 */
[----:B------:R-:W-:Y:S01]  /*5500*/  VIADD R31, R31, 0x39 ;  /* 0x000000391f1f7836 */ /* 0x000fe20000000000 */
[----:B---3--:R-:W-:Y:S02]  /*5510*/  FSEL R11, R11, -INF , !P4 ;  /* 0xff8000000b0b7808 */ /* 0x008fe40006000000 */
[----:B------:R-:W-:-:S02]  /*5520*/  ISETP.GE.AND P4, PT, R5, R232, PT ;  /* 0x000000e80500720c */ /* 0x000fc40003f86270 */
[----:B------:R-:W-:Y:S01]  /*5530*/  ISETP.GE.AND P1, PT, R15, R228, PT ;  /* 0x000000e40f00720c */ /* 0x000fe20003f26270 */
[----:B------:R-:W1:Y:S01]  /*5540*/  MUFU.TANH R7, R7 ;  /* 0x0000000700077308 */ /* 0x000e620000002400 */
[----:B------:R-:W-:Y:S02]  /*5550*/  FSEL R210, R11, -INF , !P4 ;  /* 0xff8000000bd27808 */ /* 0x000fe40006000000 */
[----:B--2---:R-:W-:Y:S02]  /*5560*/  FSEL R5, R13, -INF , !P6 ;  /* 0xff8000000d057808 */ /* 0x004fe40007000000 */
        /* <DEDUP_REMOVED lines=10> */
[----:B-1----:R-:W-:Y:S02]  /*5610*/  FSEL R208, R7, -INF , !P4 ;  /* 0xff80000007d07808 */ /* 0x002fe40006000000 */
[----:B------:R-:W-:Y:S02]  /*5620*/  ISETP.GE.AND P3, PT, R31, R232, PT ;  /* 0x000000e81f00720c */ /* 0x000fe40003f66270 */
[----:B------:R-:W-:Y:S02]  /*5630*/  FMNMX3.FTZ R14, R14, R21, R199, !PT ;  /* 0x000000150e0e7276 */ /* 0x000fe400078100c7 */
[----:B------:R-:W-:Y:S02]  /*5640*/  FMNMX3.FTZ R7, R11, R176, R218, !PT ;  /* 0x000000b00b077276 */ /* 0x000fe400078100da */
[----:B------:R-:W-:-:S02]  /*5650*/  ISETP.GT.AND P6, PT, R34, R31, PT ;  /* 0x0000001f2200720c */ /* 0x000fc40003fc4270 */
[----:B------:R-:W-:Y:S02]  /*5660*/  FSEL R209, R3, -INF , !P2 ;  /* 0xff80000003d17808 */ /* 0x000fe40005000000 */
[----:B------:R-:W-:Y:S02]  /*5670*/  FSEL R208, R208, -INF , !P3 ;  /* 0xff800000d0d07808 */ /* 0x000fe40005800000 */
[----:B------:R-:W-:Y:S02]  /*5680*/  FMNMX3.FTZ R14, R14, R211, R179, !PT ;  /* 0x000000d30e0e7276 */ /* 0x000fe400078100b3 */
[----:B------:R-:W-:Y:S02]  /*5690*/  FMNMX3.FTZ R7, R7, R214, R210, !PT ;  /* 0x000000d607077276 */ /* 0x000fe400078100d2 */
[----:B------:R-:W-:Y:S02]  /*56a0*/  FSEL R201, R201, -INF , !P6 ;  /* 0xff800000c9c97808 */ /* 0x000fe40007000000 */
[----:B------:R-:W-:-:S02]  /*56b0*/  FSEL R203, R6, -INF , !P1 ;  /* 0xff80000006cb7808 */ /* 0x000fc40004800000 */
        /* <DEDUP_REMOVED lines=118> */
.L_x_1375:
[----:B------:R-:W-:Y:S01]  /*5e20*/  FSEL R201, R201, -INF , !P6 ;  /* 0xff800000c9c97808 */ /* 0x000fe20007000000 */
[----:B------:R-:W2:Y:S01]  /*5e30*/  SHFL.BFLY PT, R7, R6, 0x2, 0x1f ;  /* 0x0c401f0006077f89 */ /* 0x000ea200000e0000 */
[----:B-1----:R-:W-:Y:S01]  /*5e40*/  FMNMX3.FTZ R14, R3, R203, R202, !PT ;  /* 0x000000cb030e7276 */ /* 0x002fe200078100ca */
[----:B------:R-:W1:Y:S01]  /*5e50*/  LDCU UR15, c[0x0][0x45c] ;  /* 0x00008b80ff0f77ac */ /* 0x000e620008000800 */
[----:B------:R-:W-:Y:S02]  /*5e60*/  LOP3.LUT R220, R166, 0x200, R92, 0xf8, !PT ;  /* 0x00000200a6dc7812 */ /* 0x000fe400078ef85c */
[----:B------:R-:W-:Y:S01]  /*5e70*/  FMNMX.FTZ R11, R201, R14, !PT ;  /* 0x0000000ec90b7209 */ /* 0x000fe20007810000 */
[----:B------:R-:W-:Y:S01]  /*5e80*/  UISETP.GT.U32.AND UP0, UPT, UR13, UR18, UPT ;  /* 0x000000120d00728c */ /* 0x000fe2000bf04070 */
[----:B------:R-:W-:-:S03]  /*5e90*/  LEA R220, R220, UR5, 0x1 ;  /* 0x00000005dcdc7c11 */ /* 0x000fc6000f8e08ff */
[----:B------:R-:W3:Y:S01]  /*5ea0*/  SHFL.BFLY PT, R14, R11, 0x2, 0x1f ;  /* 0x0c401f000b0e7f89 */ /* 0x000ee200000e0000 */
[-C--:B------:R-:W-:Y:S02]  /*5eb0*/  IADD3 R196, PT, PT, R95, R220.reuse, RZ ;  /* 0x000000dc5fc47210 */ /* 0x080fe40007ffe0ff */
[C---:B------:R-:W-:Y:S01]  /*5ec0*/  IADD3 R197, PT, PT, R93.reuse, R220, RZ ;  /* 0x000000dc5dc57210 */ /* 0x040fe20007ffe0ff */
[----:B------:R-:W-:Y:S01]  /*5ed0*/  LDSM.16.MT88.4 R156, [R220+0x10000] ;  /* 0x01000000dc9c783b */ /* 0x000fe20000004200 */
[----:B------:R-:W-:-:S03]  /*5ee0*/  IADD3 R195, PT, PT, R93, R196, RZ ;  /* 0x000000c45dc37210 */ /* 0x000fc60007ffe0ff */
[----:B------:R-:W-:Y:S04]  /*5ef0*/  LDSM.16.MT88.4 R148, [R197+0x10000] ;  /* 0x01000000c594783b */ /* 0x000fe80000004200 */
[----:B------:R-:W-:Y:S01]  /*5f00*/  LDSM.16.MT88.4 R140, [R196+0x10000] ;  /* 0x01000000c48c783b */ /* 0x000fe20000004200 */
[----:B--2---:R-:W-:-:S03]  /*5f10*/  FMNMX.FTZ R7, R6, R7, !PT ;  /* 0x0000000706077209 */ /* 0x004fc60007810000 */
[----:B------:R-:W-:Y:S04]  /*5f20*/  LDSM.16.MT88.4 R132, [R195+0x10000] ;  /* 0x01000000c384783b */ /* 0x000fe80000004200 */
[----:B------:R-:W2:Y:S01]  /*5f30*/  SHFL.BFLY PT, R164, R7, 0x1, 0x1f ;  /* 0x0c201f0007a47f89 */ /* 0x000ea200000e0000 */
[----:B---3--:R-:W-:-:S03]  /*5f40*/  FMNMX.FTZ R14, R11, R14, !PT ;  /* 0x0000000e0b0e7209 */ /* 0x008fc60007810000 */
[----:B------:R-:W-:Y:S04]  /*5f50*/  LDSM.16.MT88.4 R40, [R220+0x12000] ;  /* 0x01200000dc28783b */ /* 0x000fe80000004200 */
[----:B------:R-:W3:Y:S04]  /*5f60*/  SHFL.BFLY PT, R3, R14, 0x1, 0x1f ;  /* 0x0c201f000e037f89 */ /* 0x000ee800000e0000 */
[----:B------:R-:W4:Y:S04]  /*5f70*/  LDSM.16.MT88.4 R48, [R197+0x12000] ;  /* 0x01200000c530783b */ /* 0x000f280000004200 */
[----:B------:R-:W5:Y:S04]  /*5f80*/  LDSM.16.MT88.4 R56, [R196+0x12000] ;  /* 0x01200000c438783b */ /* 0x000f680000004200 */
[----:B------:R-:W5:Y:S01]  /*5f90*/  LDSM.16.MT88.4 R64, [R195+0x12000] ;  /* 0x01200000c340783b */ /* 0x000f620000004200 */
[----:B--2---:R-:W-:-:S03]  /*5fa0*/  FMNMX.FTZ R164, R7, R164, !PT ;  /* 0x000000a407a47209 */ /* 0x004fc60007810000 */
[----:B------:R-:W2:Y:S01]  /*5fb0*/  LDSM.16.MT88.4 R72, [R220+0x14000] ;  /* 0x01400000dc48783b */ /* 0x000ea20000004200 */
[C---:B------:R-:W-:Y:S01]  /*5fc0*/  FSETP.NEU.FTZ.AND P0, PT, R164.reuse, -INF , PT ;  /* 0xff800000a400780b */ /* 0x040fe20003f1d000 */
[----:B-1----:R-:W-:Y:S02]  /*5fd0*/  FMUL.FTZ R207, R164, UR15 ;  /* 0x0000000fa4cf7c20 */ /* 0x002fe40008410000 */
[----:B------:R-:W1:Y:S01]  /*5fe0*/  LDSM.16.MT88.4 R80, [R197+0x14000] ;  /* 0x01400000c550783b */ /* 0x000e620000004200 */
        /* <DEDUP_REMOVED lines=31> */
[--C-:B------:R-:W-:Y:S01]  /*61e0*/  FFMA.FTZ R167, R21, UR15, -R204.reuse ;  /* 0x0000000f15a77c23 */ /* 0x100fe200080108cc */
[----:B------:R-:W-:Y:S01]  /*61f0*/  MUFU.EX2 R192, R192 ;  /* 0x000000c000c07308 */ /* 0x000fe20000000800 */
[----:B------:R-:W3:Y:S01]  /*6200*/  LDSM.16.MT88.4 R8, [R197+0x10800] ;  /* 0x01080000c508783b */ /* 0x000ee20000004200 */
[----:B----4-:R-:W-:Y:S01]  /*6210*/  F2FP.BF16.F32.PACK_AB R128, R193, R194 ;  /* 0x000000c2c180723e */ /* 0x010fe200000010ff */
[--C-:B------:R-:W-:Y:S01]  /*6220*/  FFMA.FTZ R205, R198, UR15, -R207.reuse ;  /* 0x0000000fc6cd7c23 */ /* 0x100fe200080108cf */
[----:B------:R-:W4:Y:S01]  /*6230*/  MUFU.EX2 R191, R191 ;  /* 0x000000bf00bf7308 */ /* 0x000f220000000800 */
[----:B------:R-:W3:Y:S01]  /*6240*/  LDSM.16.MT88.4 R16, [R195+0x10800] ;  /* 0x01080000c310783b */ /* 0x000ee20000004200 */
[--C-:B------:R-:W-:Y:S01]  /*6250*/  FFMA.FTZ R212, R199, UR15, -R204.reuse ;  /* 0x0000000fc7d47c23 */ /* 0x100fe200080108cc */
[--C-:B------:R-:W-:Y:S01]  /*6260*/  FFMA.FTZ R211, R211, UR15, -R204.reuse ;  /* 0x0000000fd3d37c23 */ /* 0x100fe200080108cc */
[----:B------:R-:W-:Y:S01]  /*6270*/  MUFU.EX2 R188, R188 ;  /* 0x000000bc00bc7308 */ /* 0x000fe20000000800 */
[----:B------:R-:W3:Y:S01]  /*6280*/  LDSM.16.MT88.4 R20, [R196+0x10800] ;  /* 0x01080000c414783b */ /* 0x000ee20000004200 */
        /* <DEDUP_REMOVED lines=8> */
[----:B----4-:R-:W-:Y:S01]  /*6310*/  F2FP.BF16.F32.PACK_AB R129, R191, R192 ;  /* 0x000000c0bf81723e */ /* 0x010fe200000010ff */
[----:B------:R-:W-:Y:S01]  /*6320*/  FFMA.FTZ R209, R209, UR15, -R204 ;  /* 0x0000000fd1d17c23 */ /* 0x000fe200080108cc */
[----:B------:R-:W4:Y:S01]  /*6330*/  MUFU.EX2 R185, R185 ;  /* 0x000000b900b97308 */ /* 0x000f220000000800 */
        /* <DEDUP_REMOVED lines=12> */
[----:B------:R-:W-:Y:S01]  /*6400*/  HMMA.16816.F32.BF16 R160, R128, R156, RZ ;  /* 0x0000009c80a0723c */ /* 0x000fe200000418ff */
[----:B------:R-:W-:-:S02]  /*6410*/  FADD.FTZ R187, R187, R188 ;  /* 0x000000bcbbbb7221 */ /* 0x000fc40000010000 */
[----:B------:R-:W5:Y:S04]  /*6420*/  MUFU.EX2 R183, R183 ;  /* 0x000000b700b77308 */ /* 0x000f680000000800 */
        /* <DEDUP_REMOVED lines=16> */
[C---:B--2---:R-:W-:Y:S08]  /*6530*/  HMMA.16816.F32.BF16 R68, R128.reuse, R72, RZ ;  /* 0x000000488044723c */ /* 0x044ff000000418ff */
[C---:B-1----:R-:W-:Y:S08]  /*6540*/  HMMA.16816.F32.BF16 R76, R128.reuse, R80, RZ ;  /* 0x00000050804c723c */ /* 0x042ff000000418ff */
        /* <DEDUP_REMOVED lines=59> */
[----:B------:R-:W-:-:S02]  /*6900*/  FFMA.FTZ R200, R178, UR15, -R207 ;  /* 0x0000000fb2c87c23 */ /* 0x000fc400080108cf */
[----:B------:R-:W-:Y:S01]  /*6910*/  LDSM.16.MT88.4 R176, [R220+0x13000] ;  /* 0x01300000dcb0783b */ /* 0x000fe20000004200 */
[----:B------:R1:W5:Y:S03]  /*6920*/  MUFU.EX2 R198, R12 ;  /* 0x0000000c00c67308 */ /* 0x0003660000000800 */
[C---:B------:R-:W-:Y:S01]  /*6930*/  HMMA.16816.F32.BF16 R44, R4.reuse, R172, R44 ;  /* 0x000000ac042c723c */ /* 0x040fe2000004182c */
[----:B------:R-:W3:Y:S07]  /*6940*/  MUFU.EX2 R200, R200 ;  /* 0x000000c800c87308 */ /* 0x000eee0000000800 */
        /* <DEDUP_REMOVED lines=14> */
[C---:B------:R-:W-:Y:S01]  /*6a30*/  HMMA.16816.F32.BF16 R112, R4.reuse, R14, R112 ;  /* 0x0000000e0470723c */ /* 0x040fe20000041870 */
[----:B-1----:R-:W-:Y:S07]  /*6a40*/  LDSM.16.MT88.4 R12, [R196+0x11000] ;  /* 0x01100000c40c783b */ /* 0x002fee0000004200 */
[C---:B--2---:R-:W-:Y:S08]  /*6a50*/  HMMA.16816.F32.BF16 R116, R4.reuse, R8, R116 ;  /* 0x000000080474723c */ /* 0x044ff00000041874 */
[C---:B------:R-:W-:Y:S01]  /*6a60*/  HMMA.16816.F32.BF16 R120, R4.reuse, R10, R120 ;  /* 0x0000000a0478723c */ /* 0x040fe20000041878 */
[----:B------:R-:W1:Y:S07]  /*6a70*/  LDSM.16.MT88.4 R8, [R195+0x11000] ;  /* 0x01100000c308783b */ /* 0x000e6e0000004200 */
[C---:B-----5:R-:W-:Y:S08]  /*6a80*/  HMMA.16816.F32.BF16 R124, R4.reuse, R24, R124 ;  /* 0x00000018047c723c */ /* 0x060ff0000004187c */
[----:B------:R-:W-:Y:S01]  /*6a90*/  HMMA.16816.F32.BF16 R128, R4, R26, R128 ;  /* 0x0000001a0480723c */ /* 0x000fe20000041880 */
[----:B------:R-:W-:Y:S01]  /*6aa0*/  F2FP.BF16.F32.PACK_AB R4, R205, R198 ;  /* 0x000000c6cd04723e */ /* 0x000fe200000010ff */
[----:B------:R-:W-:Y:S01]  /*6ab0*/  LDSM.16.MT88.4 R24, [R196+0x15000] ;  /* 0x01500000c418783b */ /* 0x000fe20000004200 */
[----:B------:R-:W-:Y:S01]  /*6ac0*/  F2FP.BF16.F32.PACK_AB R5, R211, R212 ;  /* 0x000000d4d305723e */ /* 0x000fe200000010ff */
[----:B------:R-:W-:Y:S01]  /*6ad0*/  FADD.FTZ R198, R198, R181 ;  /* 0x000000b5c6c67221 */ /* 0x000fe20000010000 */
[----:B---3--:R-:W-:Y:S01]  /*6ae0*/  F2FP.BF16.F32.PACK_AB R6, R199, R200 ;  /* 0x000000c8c706723e */ /* 0x008fe200000010ff */
[----:B------:R-:W-:Y:S01]  /*6af0*/  FADD.FTZ R212, R212, R167 ;  /* 0x000000a7d4d47221 */ /* 0x000fe20000010000 */
[----:B------:R-:W-:Y:S01]  /*6b00*/  F2FP.BF16.F32.PACK_AB R7, R213, R206 ;  /* 0x000000ced507723e */ /* 0x000fe200000010ff */
[----:B------:R-:W-:-:S02]  /*6b10*/  FADD.FTZ R205, R205, R198 ;  /* 0x000000c6cdcd7221 */ /* 0x000fc40000010000 */
[----:B------:R-:W-:Y:S02]  /*6b20*/  FADD.FTZ R211, R211, R212 ;  /* 0x000000d4d3d37221 */ /* 0x000fe40000010000 */
[----:B------:R-:W-:Y:S02]  /*6b30*/  FADD.FTZ R200, R200, R205 ;  /* 0x000000cdc8c87221 */ /* 0x000fe40000010000 */
[----:B------:R-:W-:Y:S02]  /*6b40*/  HMMA.16816.F32.BF16 R152, R4, R16, R152 ;  /* 0x000000100498723c */ /* 0x000fe40000041898 */
        /* <DEDUP_REMOVED lines=27> */
[C---:B------:R-:W-:Y:S01]  /*6d00*/  HMMA.16816.F32.BF16 R76, R4.reuse, R28, R76 ;  /* 0x0000001c044c723c */ /* 0x040fe2000004184c */
[--C-:B------:R-:W-:Y:S01]  /*6d10*/  FFMA.FTZ R29, R203, UR15, -R204.reuse ;  /* 0x0000000fcb1d7c23 */ /* 0x100fe200080108cc */
[--C-:B------:R-:W-:Y:S01]  /*6d20*/  FFMA.FTZ R28, R202, UR15, -R204.reuse ;  /* 0x0000000fca1c7c23 */ /* 0x100fe200080108cc */
[----:B------:R-:W-:Y:S01]  /*6d30*/  FFMA.FTZ R204, R201, UR15, -R204 ;  /* 0x0000000fc9cc7c23 */ /* 0x000fe200080108cc */
[----:B------:R-:W-:Y:S04]  /*6d40*/  MUFU.EX2 R203, R209 ;  /* 0x000000d100cb7308 */ /* 0x000fe80000000800 */
[C---:B------:R-:W-:Y:S01]  /*6d50*/  HMMA.16816.F32.BF16 R36, R4.reuse, R176, R36 ;  /* 0x000000b00424723c */ /* 0x040fe20000041824 */
[--C-:B------:R-:W-:Y:S01]  /*6d60*/  FFMA.FTZ R176, R218, UR15, -R207.reuse ;  /* 0x0000000fdab07c23 */ /* 0x100fe200080108cf */
[--C-:B------:R-:W-:Y:S01]  /*6d70*/  FFMA.FTZ R177, R214, UR15, -R207.reuse ;  /* 0x0000000fd6b17c23 */ /* 0x100fe200080108cf */
[----:B------:R-:W-:Y:S04]  /*6d80*/  MUFU.EX2 R202, R29 ;  /* 0x0000001d00ca7308 */ /* 0x000fe80000000800 */
[----:B------:R-:W-:Y:S01]  /*6d90*/  MUFU.EX2 R176, R176 ;  /* 0x000000b000b07308 */ /* 0x000fe20000000800 */
[C---:B------:R-:W-:Y:S01]  /*6da0*/  HMMA.16816.F32.BF16 R40, R4.reuse, R178, R40 ;  /* 0x000000b20428723c */ /* 0x040fe20000041828 */
[--C-:B------:R-:W-:Y:S01]  /*6db0*/  FFMA.FTZ R178, R210, UR15, -R207.reuse ;  /* 0x0000000fd2b27c23 */ /* 0x100fe200080108cf */
[----:B------:R-:W-:Y:S01]  /*6dc0*/  FFMA.FTZ R179, R208, UR15, -R207 ;  /* 0x0000000fd0b37c23 */ /* 0x000fe200080108cf */
[----:B------:R-:W1:Y:S04]  /*6dd0*/  MUFU.EX2 R177, R177 ;  /* 0x000000b100b17308 */ /* 0x000e680000000800 */
[----:B------:R-:W-:Y:S01]  /*6de0*/  MUFU.EX2 R178, R178 ;  /* 0x000000b200b27308 */ /* 0x000fe20000000800 */
[C---:B------:R-:W-:Y:S03]  /*6df0*/  HMMA.16816.F32.BF16 R44, R4.reuse, R172, R44 ;  /* 0x000000ac042c723c */ /* 0x040fe6000004182c */
[----:B------:R-:W3:Y:S04]  /*6e00*/  MUFU.EX2 R179, R179 ;  /* 0x000000b300b37308 */ /* 0x000ee80000000800 */
[----:B------:R4:W-:Y:S01]  /*6e10*/  MUFU.EX2 R201, R28 ;  /* 0x0000001c00c97308 */ /* 0x0009e20000000800 */
[C---:B------:R-:W-:Y:S01]  /*6e20*/  HMMA.16816.F32.BF16 R48, R4.reuse, R174, R48 ;  /* 0x000000ae0430723c */ /* 0x040fe20000041830 */
[----:B------:R-:W-:Y:S02]  /*6e30*/  LDSM.16.MT88.4 R172, [R196+0x13800] ;  /* 0x01380000c4ac783b */ /* 0x000fe40000004200 */
[----:B------:R-:W2:Y:S05]  /*6e40*/  MUFU.EX2 R204, R204 ;  /* 0x000000cc00cc7308 */ /* 0x000eaa0000000800 */
        /* <DEDUP_REMOVED lines=17> */
[----:B---3--:R-:W-:-:S02]  /*6f60*/  F2FP.BF16.F32.PACK_AB R6, R179, R178 ;  /* 0x000000b2b306723e */ /* 0x008fc400000010ff */
[----:B--2---:R-:W-:Y:S01]  /*6f70*/  F2FP.BF16.F32.PACK_AB R7, R204, R201 ;  /* 0x000000c9cc07723e */ /* 0x004fe200000010ff */
        /* <DEDUP_REMOVED lines=55> */
[----:B------:R-:W-:Y:S01]  /*72f0*/  IMAD.MOV.U32 R165, RZ, RZ, 0x20 ;  /* 0x00000020ffa57424 */ /* 0x000fe200078e00ff */
[----:B------:R-:W-:Y:S01]  /*7300*/  USHF.L.U32 UR21, UR8, 0x4, URZ ;  /* 0x0000000408157899 */ /* 0x000fe200080006ff */
[----:B------:R-:W-:Y:S01]  /*7310*/  LEA R208, R208, UR5, 0x1 ;  /* 0x00000005d0d07c11 */ /* 0x000fe2000f8e08ff */
[----:B------:R-:W-:Y:S01]  /*7320*/  USHF.L.U64.HI UR17, UR8, 0x4, UR9 ;  /* 0x0000000408117899 */ /* 0x000fe20008010209 */
[----:B------:R-:W-:Y:S01]  /*7330*/  IMAD.U32 R6, RZ, RZ, UR22 ;  /* 0x00000016ff067e24 */ /* 0x000fe2000f8e00ff */
[----:B------:R-:W-:Y:S01]  /*7340*/  UIADD3 UR7, UPT, UPT, UR16, UR23, URZ ;  /* 0x0000001710077290 */ /* 0x000fe2000fffe0ff */
[----:B------:R-:W-:Y:S01]  /*7350*/  IMAD.U32 R7, RZ, RZ, UR23 ;  /* 0x00000017ff077e24 */ /* 0x000fe2000f8e00ff */
[----:B------:R-:W-:Y:S01]  /*7360*/  ULEA UR12, UP0, UR22, UR21, 0x6 ;  /* 0x00000015160c7291 */ /* 0x000fe2000f8030ff */
[----:B------:R-:W-:Y:S01]  /*7370*/  BAR.SYNC.DEFER_BLOCKING 0x0 ;  /* 0x0000000000007b1d */ /* 0x000fe20000010000 */
[----:B------:R-:W-:Y:S01]  /*7380*/  UIADD3 UR16, UPT, UPT, UR23, UR16, URZ ;  /* 0x0000001017107290 */ /* 0x000fe2000fffe0ff */
[-C--:B------:R-:W-:Y:S01]  /*7390*/  LEA R14, P1, R6, R235.reuse, 0x7 ;  /* 0x000000eb060e7211 */ /* 0x080fe200078238ff */
[----:B------:R-:W-:Y:S01]  /*73a0*/  ULEA.HI.X UR7, UR22, UR17, UR7, 0x6, UP0 ;  /* 0x0000001116077291 */ /* 0x000fe200080f3407 */
[----:B------:R-:W-:Y:S01]  /*73b0*/  ISETP.NE.AND P4, PT, R2, RZ, PT ;  /* 0x000000ff0200720c */ /* 0x000fe20003f85270 */
[----:B------:R-:W-:Y:S01]  /*73c0*/  UIADD3 UR21, UP1, UPT, UR12, UR21, URZ ;  /* 0x000000150c157290 */ /* 0x000fe2000ff3e0ff */
[----:B------:R-:W-:Y:S01]  /*73d0*/  MOV R4, UR12 ;  /* 0x0000000c00047c02 */ /* 0x000fe20008000f00 */
[----:B------:R-:W1:Y:S01]  /*73e0*/  LDCU UR6, c[0x0][0x440] ;  /* 0x00008800ff0677ac */ /* 0x000e620008000800 */
[----:B------:R-:W-:Y:S01]  /*73f0*/  IMAD.U32 R7, RZ, RZ, UR16 ;  /* 0x00000010ff077e24 */ /* 0x000fe2000f8e00ff */
[----:B------:R-:W-:Y:S01]  /*7400*/  SEL R201, R165, 0xffffffe0, !P4 ;  /* 0xffffffe0a5c97807 */ /* 0x000fe20006000000 */
[----:B------:R-:W-:Y:S01]  /*7410*/  IMAD.U32 R5, RZ, RZ, UR7 ;  /* 0x00000007ff057e24 */ /* 0x000fe2000f8e00ff */
[----:B------:R-:W-:Y:S01]  /*7420*/  ULEA UR12, UP0, UR8, UR12, 0x5 ;  /* 0x0000000c080c7291 */ /* 0x000fe2000f8028ff */
[----:B------:R-:W-:Y:S01]  /*7430*/  LEA R12, P0, R4, R235, 0x1 ;  /* 0x000000eb040c7211 */ /* 0x000fe200078008ff */
[----:B------:R-:W-:Y:S01]  /*7440*/  UIADD3.X UR17, UPT, UPT, UR7, UR17, URZ, UP1, !UPT ;  /* 0x0000001107117290 */ /* 0x000fe20008ffe4ff */
[-C--:B------:R-:W-:Y:S01]  /*7450*/  LEA.HI.X R15, R6, R234.reuse, R7, 0x7, P1 ;  /* 0x000000ea060f7211 */ /* 0x080fe200008f3c07 */
[----:B------:R-:W-:Y:S01]  /*7460*/  ULEA.HI.X UR7, UR8, UR7, UR9, 0x5, UP0 ;  /* 0x0000000708077291 */ /* 0x000fe200080f2c09 */
[----:B------:R-:W-:Y:S01]  /*7470*/  LEA.HI.X R13, R4, R234, R5, 0x1, P0 ;  /* 0x000000ea040d7211 */ /* 0x000fe200000f0c05 */
[----:B------:R-:W-:Y:S01]  /*7480*/  IMAD.U32 R4, RZ, RZ, UR12 ;  /* 0x0000000cff047e24 */ /* 0x000fe2000f8e00ff */
[----:B------:R-:W-:Y:S01]  /*7490*/  MOV R6, UR21 ;  /* 0x0000001500067c02 */ /* 0x000fe20008000f00 */
[----:B------:R-:W-:Y:S01]  /*74a0*/  IMAD.U32 R7, RZ, RZ, UR17 ;  /* 0x00000011ff077e24 */ /* 0x000fe2000f8e00ff */
[----:B------:R-:W-:Y:S01]  /*74b0*/  IADD3 R167, PT, PT, R222, R201, RZ ;  /* 0x000000c9dea77210 */ /* 0x000fe20007ffe0ff */
[----:B------:R-:W-:Y:S01]  /*74c0*/  IMAD.IADD R224, R201, 0x1, R208 ;  /* 0x00000001c9e07824 */ /* 0x000fe200078e02d0 */
[----:B------:R-:W-:Y:S01]  /*74d0*/  LEA R10, P1, R6, R235, 0x1 ;  /* 0x000000eb060a7211 */ /* 0x000fe200078208ff */
[----:B------:R-:W-:Y:S01]  /*74e0*/  UISETP.GT.U32.AND UP0, UPT, UR13, UR18, UPT ;  /* 0x000000120d00728c */ /* 0x000fe2000bf04070 */
[----:B------:R-:W-:-:S02]  /*74f0*/  MOV R5, UR7 ;  /* 0x0000000700057c02 */ /* 0x000fc40008000f00 */
[----:B-1----:R-:W-:Y:S02]  /*7500*/  ISETP.GE.AND P3, PT, R217, UR6, PT ;  /* 0x00000006d9007c0c */ /* 0x002fe4000bf66270 */
[----:B------:R-:W-:Y:S02]  /*7510*/  LEA R8, P0, R4, R235, 0x1 ;  /* 0x000000eb04087211 */ /* 0x000fe400078008ff */
[----:B------:R-:W-:Y:S02]  /*7520*/  ISETP.GE.AND P2, PT, R248, UR6, PT ;  /* 0x00000006f8007c0c */ /* 0x000fe4000bf46270 */
[-C--:B------:R-:W-:Y:S02]  /*7530*/  LEA.HI.X R11, R6, R234.reuse, R7, 0x1, P1 ;  /* 0x000000ea060b7211 */ /* 0x080fe400008f0c07 */
[----:B------:R-:W-:Y:S02]  /*7540*/  ISETP.GE.AND P1, PT, R247, UR6, PT ;  /* 0x00000006f7007c0c */ /* 0x000fe4000bf26270 */
[----:B------:R-:W-:-:S02]  /*7550*/  LEA.HI.X R9, R4, R234, R5, 0x1, P0 ;  /* 0x000000ea04097211 */ /* 0x000fc400000f0c05 */
        /* <DEDUP_REMOVED lines=83> */
[----:B------:R-:W-:Y:S04]  /*7a90*/  LDSM.16.M88.4 R20, [R167+0x8000] ;  /* 0x00800000a714783b */ /* 0x000fe80000000200 */
[----:B------:R-:W3:Y:S04]  /*7aa0*/  LDSM.16.M88.4 R32, [R222+0x8800] ;  /* 0x00880000de20783b */ /* 0x000ee80000000200 */
[----:B------:R-:W-:Y:S04]  /*7ab0*/  LDSM.16.M88.4 R24, [R222+0x9000] ;  /* 0x00900000de18783b */ /* 0x000fe80000000200 */
[----:B-1----:R-:W1:Y:S04]  /*7ac0*/  LDSM.16.M88.4 R8, [R224] ;  /* 0x00000000e008783b */ /* 0x002e680000000200 */
[----:B------:R-:W4:Y:S04]  /*7ad0*/  LDSM.16.M88.4 R16, [R222+0x9800] ;  /* 0x00980000de10783b */ /* 0x000f280000000200 */
[----:B------:R-:W5:Y:S04]  /*7ae0*/  LDSM.16.M88.4 R4, [R167+0x8800] ;  /* 0x00880000a704783b */ /* 0x000f680000000200 */
[----:B------:R-:W5:Y:S04]  /*7af0*/  LDSM.16.M88.4 R188, [R167+0x9000] ;  /* 0x00900000a7bc783b */ /* 0x000f680000000200 */
[----:B------:R-:W-:Y:S04]  /*7b00*/  LDSM.16.M88.4 R212, [R222+0xf000] ;  /* 0x00f00000ded4783b */ /* 0x000fe80000000200 */
[----:B------:R-:W0:Y:S01]  /*7b10*/  LDGDEPBAR ;  /* 0x00000000000079af */ /* 0x000e220000000000 */
[C---:B--2---:R-:W-:Y:S08]  /*7b20*/  HMMA.16816.F32.BF16 R12, R192.reuse, R172, RZ ;  /* 0x000000acc00c723c */ /* 0x044ff000000418ff */
[C---:B------:R-:W-:Y:S08]  /*7b30*/  HMMA.16816.F32.BF16 R172, R192.reuse, R174, RZ ;  /* 0x000000aec0ac723c */ /* 0x040ff000000418ff */
[----:B---3--:R-:W-:Y:S08]  /*7b40*/  HMMA.16816.F32.BF16 R168, R192, R32, RZ ;  /* 0x00000020c0a8723c */ /* 0x008ff000000418ff */
[----:B-1----:R-:W-:Y:S01]  /*7b50*/  HMMA.16816.F32.BF16 R12, R8, R20, R12 ;  /* 0x00000014080c723c */ /* 0x002fe2000004180c */
[----:B------:R-:W-:-:S05]  /*7b60*/  IMAD.MOV.U32 R21, RZ, RZ, 0x40 ;  /* 0x00000040ff157424 */ /* 0x000fca00078e00ff */
[----:B------:R-:W-:Y:S02]  /*7b70*/  SEL R21, R21, 0xffffffc0, !P5 ;  /* 0xffffffc015157807 */ /* 0x000fe40006800000 */
[----:B------:R-:W-:Y:S02]  /*7b80*/  HMMA.16816.F32.BF16 R28, R192, R24, RZ ;  /* 0x00000018c01c723c */ /* 0x000fe400000418ff */
[----:B------:R-:W-:Y:S01]  /*7b90*/  IADD3 R2, PT, PT, R222, R21, RZ ;  /* 0x00000015de027210 */ /* 0x000fe20007ffe0ff */
[----:B------:R-:W-:-:S04]  /*7ba0*/  IMAD.IADD R223, R21, 0x1, R208 ;  /* 0x0000000115df7824 */ /* 0x000fc800078e02d0 */
[----:B------:R-:W-:Y:S01]  /*7bb0*/  LDSM.16.M88.4 R184, [R2+0x8800] ;  /* 0x0088000002b8783b */ /* 0x000fe20000000200 */
[----:B------:R-:W-:Y:S01]  /*7bc0*/  HMMA.16816.F32.BF16 R32, R192, R34, RZ ;  /* 0x00000022c020723c */ /* 0x000fe200000418ff */
[C---:B------:R-:W-:Y:S02]  /*7bd0*/  IMAD.IADD R218, R201.reuse, 0x1, R223 ;  /* 0x00000001c9da7824 */ /* 0x040fe400078e02df */
[----:B------:R-:W-:Y:S01]  /*7be0*/  LDSM.16.M88.4 R180, [R2+0x9000] ;  /* 0x0090000002b4783b */ /* 0x000fe20000000200 */
[----:B------:R-:W-:-:S03]  /*7bf0*/  IMAD.IADD R166, R201, 0x1, R2 ;  /* 0x00000001c9a67824 */ /* 0x000fc600078e0202 */
[----:B------:R-:W-:Y:S01]  /*7c00*/  LDSM.16.M88.4 R204, [R2+0x8000] ;  /* 0x0080000002cc783b */ /* 0x000fe20000000200 */
[C---:B------:R-:W-:Y:S03]  /*7c10*/  HMMA.16816.F32.BF16 R24, R192.reuse, R26, RZ ;  /* 0x0000001ac018723c */ /* 0x040fe600000418ff */
[----:B------:R-:W-:Y:S04]  /*7c20*/  LDSM.16.M88.4 R176, [R2+0x9800] ;  /* 0x0098000002b0783b */ /* 0x000fe80000000200 */
[----:B------:R-:W-:Y:S01]  /*7c30*/  LDSM.16.M88.4 R200, [R166+0x8000] ;  /* 0x00800000a6c8783b */ /* 0x000fe20000000200 */
[C---:B----4-:R-:W-:Y:S08]  /*7c40*/  HMMA.16816.F32.BF16 R196, R192.reuse, R16, RZ ;  /* 0x00000010c0c4723c */ /* 0x050ff000000418ff */
[----:B------:R-:W-:Y:S01]  /*7c50*/  HMMA.16816.F32.BF16 R192, R192, R18, RZ ;  /* 0x00000012c0c0723c */ /* 0x000fe200000418ff */
[----:B------:R-:W1:Y:S07]  /*7c60*/  LDSM.16.M88.4 R16, [R167+0x9800] ;  /* 0x00980000a710783b */ /* 0x000e6e0000000200 */
[C---:B------:R-:W-:Y:S01]  /*7c70*/  HMMA.16816.F32.BF16 R172, R8.reuse, R22, R172 ;  /* 0x0000001608ac723c */ /* 0x040fe200000418ac */
[----:B------:R-:W2:Y:S07]  /*7c80*/  LDSM.16.M88.4 R20, [R223] ;  /* 0x00000000df14783b */ /* 0x000eae0000000200 */
[C---:B-----5:R-:W-:Y:S08]  /*7c90*/  HMMA.16816.F32.BF16 R168, R8.reuse, R4, R168 ;  /* 0x0000000408a8723c */ /* 0x060ff000000418a8 */
        /* <DEDUP_REMOVED lines=21> */
[----:B------:R-:W2:Y:S03]  /*7df0*/  LDSM.16.M88.4 R20, [R222+0xb000] ;  /* 0x00b00000de14783b */ /* 0x000ea60000000200 */
        /* <DEDUP_REMOVED lines=35> */
[C---:B--2---:R-:W-:Y:S08]  /*8030*/  HMMA.16816.F32.BF16 R196, R4.reuse, R180, R196 ;  /* 0x000000b404c4723c */ /* 0x044ff000000418c4 */
[----:B------:R-:W-:Y:S01]  /*8040*/  HMMA.16816.F32.BF16 R192, R4, R182, R192 ;  /* 0x000000b604c0723c */ /* 0x000fe200000418c0 */
[----:B------:R-:W2:Y:S04]  /*8050*/  LDSM.16.M88.4 R4, [R166+0xa800] ;  /* 0x00a80000a604783b */ /* 0x000ea80000000200 */
[----:B------:R-:W4:Y:S03]  /*8060*/  LDSM.16.M88.4 R180, [R166+0xb000] ;  /* 0x00b00000a6b4783b */ /* 0x000f260000000200 */
[C---:B-----5:R-:W-:Y:S08]  /*8070*/  HMMA.16816.F32.BF16 R12, R20.reuse, R176, R12 ;  /* 0x000000b0140c723c */ /* 0x060ff0000004180c */
[C---:B------:R-:W-:Y:S01]  /*8080*/  HMMA.16816.F32.BF16 R172, R20.reuse, R178, R172 ;  /* 0x000000b214ac723c */ /* 0x040fe200000418ac */
[----:B------:R-:W5:Y:S07]  /*8090*/  LDSM.16.M88.4 R176, [R166+0xb800] ;  /* 0x00b80000a6b0783b */ /* 0x000f6e0000000200 */
        /* <DEDUP_REMOVED lines=9> */
[----:B------:R-:W-:Y:S03]  /*8130*/  LDSM.16.M88.4 R184, [R222+0xd800] ;  /* 0x00d80000deb8783b */ /* 0x000fe60000000200 */
[C---:B-1----:R-:W-:Y:S01]  /*8140*/  HMMA.16816.F32.BF16 R12, R8.reuse, R16, R12 ;  /* 0x00000010080c723c */ /* 0x042fe2000004180c */
[----:B------:R-:W-:Y:S07]  /*8150*/  LDSM.16.M88.4 R208, [R167+0xe000] ;  /* 0x00e00000a7d0783b */ /* 0x000fee0000000200 */
[C---:B------:R-:W-:Y:S01]  /*8160*/  HMMA.16816.F32.BF16 R172, R8.reuse, R18, R172 ;  /* 0x0000001208ac723c */ /* 0x040fe200000418ac */
[----:B------:R-:W1:Y:S07]  /*8170*/  LDSM.16.M88.4 R16, [R222+0xc000] ;  /* 0x00c00000de10783b */ /* 0x000e6e0000000200 */
[C---:B--2---:R-:W-:Y:S08]  /*8180*/  HMMA.16816.F32.BF16 R168, R8.reuse, R4, R168 ;  /* 0x0000000408a8723c */ /* 0x044ff000000418a8 */
        /* <DEDUP_REMOVED lines=61> */
[C---:B-----5:R-:W-:Y:S08]  /*8560*/  HMMA.16816.F32.BF16 R12, R204.reuse, R8, R12 ;  /* 0x00000008cc0c723c */ /* 0x060ff0000004180c */
[C---:B------:R-:W-:Y:S01]  /*8570*/  HMMA.16816.F32.BF16 R172, R204.reuse, R10, R172 ;  /* 0x0000000accac723c */ /* 0x040fe200000418ac */
[----:B------:R-:W-:Y:S07]  /*8580*/  LDSM.16.M88.4 R8, [R218+0x6000] ;  /* 0x00600000da08783b */ /* 0x000fee0000000200 */
[C---:B-1----:R-:W-:Y:S08]  /*8590*/  HMMA.16816.F32.BF16 R168, R204.reuse, R4, R168 ;  /* 0x00000004cca8723c */ /* 0x042ff000000418a8 */
[----:B------:R-:W-:Y:S01]  /*85a0*/  HMMA.16816.F32.BF16 R32, R204, R6, R32 ;  /* 0x00000006cc20723c */ /* 0x000fe20000041820 */
[----:B------:R-:W1:Y:S07]  /*85b0*/  LDSM.16.M88.4 R4, [R166+0xe000] ;  /* 0x00e00000a604783b */ /* 0x000e6e0000000200 */
[----:B------:R-:W-:Y:S08]  /*85c0*/  HMMA.16816.F32.BF16 R12, R188, R208, R12 ;  /* 0x000000d0bc0c723c */ /* 0x000ff0000004180c */
[C---:B------:R-:W-:Y:S08]  /*85d0*/  HMMA.16816.F32.BF16 R28, R204.reuse, R212, R28 ;  /* 0x000000d4cc1c723c */ /* 0x040ff0000004181c */
[----:B------:R-:W-:Y:S08]  /*85e0*/  HMMA.16816.F32.BF16 R24, R204, R214, R24 ;  /* 0x000000d6cc18723c */ /* 0x000ff00000041818 */
[----:B--2---:R-:W-:Y:S08]  /*85f0*/  HMMA.16816.F32.BF16 R12, R20, R16, R12 ;  /* 0x00000010140c723c */ /* 0x004ff0000004180c */
[C---:B------:R-:W-:Y:S08]  /*8600*/  HMMA.16816.F32.BF16 R168, R188.reuse, R184, R168 ;  /* 0x000000b8bca8723c */ /* 0x040ff000000418a8 */
[C---:B------:R-:W-:Y:S01]  /*8610*/  HMMA.16816.F32.BF16 R32, R188.reuse, R186, R32 ;  /* 0x000000babc20723c */ /* 0x040fe20000041820 */
[----:B------:R-:W2:Y:S07]  /*8620*/  LDSM.16.M88.4 R184, [R2+0xe800] ;  /* 0x00e8000002b8783b */ /* 0x000eae0000000200 */
[C---:B------:R-:W-:Y:S08]  /*8630*/  HMMA.16816.F32.BF16 R28, R188.reuse, R180, R28 ;  /* 0x000000b4bc1c723c */ /* 0x040ff0000004181c */
[----:B------:R-:W-:Y:S01]  /*8640*/  HMMA.16816.F32.BF16 R24, R188, R182, R24 ;  /* 0x000000b6bc18723c */ /* 0x000fe20000041818 */
[----:B------:R-:W3:Y:S07]  /*8650*/  LDSM.16.M88.4 R180, [R2+0xf000] ;  /* 0x00f0000002b4783b */ /* 0x000eee0000000200 */
[C---:B------:R-:W-:Y:S08]  /*8660*/  HMMA.16816.F32.BF16 R196, R204.reuse, R200, R196 ;  /* 0x000000c8ccc4723c */ /* 0x040ff000000418c4 */
[----:B------:R-:W-:Y:S08]  /*8670*/  HMMA.16816.F32.BF16 R192, R204, R202, R192 ;  /* 0x000000caccc0723c */ /* 0x000ff000000418c0 */
[----:B------:R-:W-:Y:S08]  /*8680*/  HMMA.16816.F32.BF16 R172, R188, R210, R172 ;  /* 0x000000d2bcac723c */ /* 0x000ff000000418ac */
[----:B-1----:R-:W-:Y:S08]  /*8690*/  HMMA.16816.F32.BF16 R12, R8, R4, R12 ;  /* 0x00000004080c723c */ /* 0x002ff0000004180c */
[----:B------:R-:W-:Y:S08]  /*86a0*/  HMMA.16816.F32.BF16 R196, R188, R176, R196 ;  /* 0x000000b0bcc4723c */ /* 0x000ff000000418c4 */
[----:B------:R-:W-:Y:S01]  /*86b0*/  HMMA.16816.F32.BF16 R172, R20, R18, R172 ;  /* 0x0000001214ac723c */ /* 0x000fe200000418ac */
[----:B------:R-:W-:Y:S02]  /*86c0*/  LDSM.16.M88.4 R16, [R166+0xe800] ;  /* 0x00e80000a610783b */ /* 0x000fe40000000200 */
[----:B------:R-:W-:Y:S01]  /*86d0*/  FMUL.FTZ R12, R12, UR4 ;  /* 0x000000040c0c7c20 */ /* 0x000fe20008410000 */
[----:B------:R-:W-:-:S03]  /*86e0*/  FMUL.FTZ R13, R13, UR4 ;  /* 0x000000040d0d7c20 */ /* 0x000fc60008410000 */
[----:B------:R-:W1:Y:S01]  /*86f0*/  MUFU.TANH R167, R12 ;  /* 0x0000000c00a77308 */ /* 0x000e620000002400 */
[----:B------:R-:W-:Y:S01]  /*8700*/  HMMA.16816.F32.BF16 R192, R188, R178, R192 ;  /* 0x000000b2bcc0723c */ /* 0x000fe200000418c0 */
[----:B------:R4:W5:Y:S07]  /*8710*/  LDSM.16.M88.4 R176, [R2+0xf800] ;  /* 0x00f8000002b0783b */ /* 0x00096e0000000200 */
[C---:B--2---:R-:W-:Y:S01]  /*8720*/  HMMA.16816.F32.BF16 R168, R20.reuse, R184, R168 ;  /* 0x000000b814a8723c */ /* 0x044fe200000418a8 */
[----:B------:R2:W1:Y:S07]  /*8730*/  MUFU.TANH R184, R13 ;  /* 0x0000000d00b87308 */ /* 0x00046e0000002400 */
[----:B---3--:R-:W-:Y:S01]  /*8740*/  HMMA.16816.F32.BF16 R28, R20, R180, R28 ;  /* 0x000000b4141c723c */ /* 0x008fe2000004181c */
[----:B------:R-:W-:-:S06]  /*8750*/  FMUL.FTZ R180, R14, UR4 ;  /* 0x000000040eb47c20 */ /* 0x000fcc0008410000 */
[----:B------:R-:W3:Y:S01]  /*8760*/  MUFU.TANH R180, R180 ;  /* 0x000000b400b47308 */ /* 0x000ee20000002400 */
[----:B------:R-:W-:Y:S01]  /*8770*/  HMMA.16816.F32.BF16 R172, R8, R6, R172 ;  /* 0x0000000608ac723c */ /* 0x000fe200000418ac */
[----:B----4-:R-:W-:Y:S01]  /*8780*/  FMUL.FTZ R2, R15, UR4 ;  /* 0x000000040f027c20 */ /* 0x010fe20008410000 */
[----:B------:R-:W4:Y:S04]  /*8790*/  LDSM.16.M88.4 R4, [R166+0xf000] ;  /* 0x00f00000a604783b */ /* 0x000f280000000200 */
[----:B--2---:R-:W2:Y:S01]  /*87a0*/  LDSM.16.M88.4 R12, [R166+0xf800] ;  /* 0x00f80000a60c783b */ /* 0x004ea20000000200 */
[----:B------:R-:W-:-:S04]  /*87b0*/  DEPBAR.LE SB0, 0x0 ;  /* 0x000080000000791a */ /* 0x000fc80000000000 */
[C---:B------:R-:W-:Y:S01]  /*87c0*/  HMMA.16816.F32.BF16 R32, R20.reuse, R186, R32 ;  /* 0x000000ba1420723c */ /* 0x040fe20000041820 */
[----:B------:R-:W1:Y:S07]  /*87d0*/  MUFU.TANH R2, R2 ;  /* 0x0000000200027308 */ /* 0x000e6e0000002400 */
[----:B------:R-:W-:Y:S01]  /*87e0*/  HMMA.16816.F32.BF16 R24, R20, R182, R24 ;  /* 0x000000b61418723c */ /* 0x000fe20000041818 */
[----:B------:R-:W-:Y:S01]  /*87f0*/  FMUL.FTZ R181, R172, UR4 ;  /* 0x00000004acb57c20 */ /* 0x000fe20008410000 */
[----:B------:R-:W-:-:S06]  /*8800*/  FMUL.FTZ R172, R174, UR4 ;  /* 0x00000004aeac7c20 */ /* 0x000fcc0008410000 */
[----:B-----5:R-:W-:Y:S01]  /*8810*/  HMMA.16816.F32.BF16 R196, R20, R176, R196 ;  /* 0x000000b014c4723c */ /* 0x020fe200000418c4 */
[----:B------:R-:W1:Y:S07]  /*8820*/  MUFU.TANH R172, R172 ;  /* 0x000000ac00ac7308 */ /* 0x000e6e0000002400 */
[----:B------:R-:W-:Y:S01]  /*8830*/  HMMA.16816.F32.BF16 R168, R8, R16, R168 ;  /* 0x0000001008a8723c */ /* 0x000fe200000418a8 */
[----:B------:R-:W-:Y:S01]  /*8840*/  FMUL.FTZ R17, R173, UR4 ;  /* 0x00000004ad117c20 */ /* 0x000fe20008410000 */
[----:B------:R1:W1:Y:S06]  /*8850*/  MUFU.TANH R16, R181 ;  /* 0x000000b500107308 */ /* 0x00026c0000002400 */
[----:B------:R-:W-:Y:S01]  /*8860*/  HMMA.16816.F32.BF16 R192, R20, R178, R192 ;  /* 0x000000b214c0723c */ /* 0x000fe200000418c0 */
[----:B------:R-:W-:Y:S01]  /*8870*/  FMUL.FTZ R20, R175, UR4 ;  /* 0x00000004af147c20 */ /* 0x000fe20008410000 */
[----:B------:R-:W1:Y:S06]  /*8880*/  MUFU.TANH R17, R17 ;  /* 0x0000001100117308 */ /* 0x000e6c0000002400 */
[----:B------:R-:W-:Y:S02]  /*8890*/  HMMA.16816.F32.BF16 R32, R8, R18, R32 ;  /* 0x000000120820723c */ /* 0x000fe40000041820 */
[----:B------:R-:W1:Y:S01]  /*88a0*/  MUFU.TANH R20, R20 ;  /* 0x0000001400147308 */ /* 0x000e620000002400 */
[----:B------:R-:W-:-:S05]  /*88b0*/  FMUL.FTZ R18, R168, UR4 ;  /* 0x00000004a8127c20 */ /* 0x000fca0008410000 */
[C---:B----4-:R-:W-:Y:S01]  /*88c0*/  HMMA.16816.F32.BF16 R28, R8.reuse, R4, R28 ;  /* 0x00000004081c723c */ /* 0x050fe2000004181c */
[----:B------:R-:W-:Y:S01]  /*88d0*/  FMUL.FTZ R4, R169, UR4 ;  /* 0x00000004a9047c20 */ /* 0x000fe20008410000 */
[----:B------:R-:W-:Y:S01]  /*88e0*/  MOV R5, UR20 ;  /* 0x0000001400057c02 */ /* 0x000fe20008000f00 */
[----:B------:R-:W4:Y:S04]  /*88f0*/  MUFU.TANH R18, R18 ;  /* 0x0000001200127308 */ /* 0x000f280000002400 */
[----:B------:R-:W-:Y:S01]  /*8900*/  IMAD R0, R5, 0x40, R0 ;  /* 0x0000004005007824 */ /* 0x000fe200078e0200 */
[----:B------:R-:W-:Y:S01]  /*8910*/  HMMA.16816.F32.BF16 R24, R8, R6, R24 ;  /* 0x000000060818723c */ /* 0x000fe20000041818 */
[----:B------:R-:W-:Y:S02]  /*8920*/  FMUL.FTZ R6, R170, UR4 ;  /* 0x00000004aa067c20 */ /* 0x000fe40008410000 */
[----:B------:R-:W1:Y:S01]  /*8930*/  MUFU.TANH R4, R4 ;  /* 0x0000000400047308 */ /* 0x000e620000002400 */
[----:B------:R-:W-:-:S02]  /*8940*/  IADD3 R5, PT, PT, R0, -0x80, RZ ;  /* 0xffffff8000057810 */ /* 0x000fc40007ffe0ff */
[----:B------:R-:W-:Y:S02]  /*8950*/  IADD3 R7, PT, PT, R0, -0x7f, RZ ;  /* 0xffffff8100077810 */ /* 0x000fe40007ffe0ff */
[----:B--2---:R-:W-:Y:S01]  /*8960*/  HMMA.16816.F32.BF16 R196, R8, R12, R196 ;  /* 0x0000000c08c4723c */ /* 0x004fe200000418c4 */
[----:B------:R-:W-:Y:S01]  /*8970*/  FMUL.FTZ R12, R171, UR4 ;  /* 0x00000004ab0c7c20 */ /* 0x000fe20008410000 */
[----:B------:R-:W-:Y:S01]  /*8980*/  BAR.SYNC.DEFER_BLOCKING 0x0 ;  /* 0x0000000000007b1d */ /* 0x000fe20000010000 */
[----:B------:R-:W-:Y:S02]  /*8990*/  ISETP.GE.AND P4, PT, R5, R232, PT ;  /* 0x000000e80500720c */ /* 0x000fe40003f86270 */
[----:B------:R-:W-:-:S03]  /*89a0*/  ISETP.GT.AND P6, PT, R233, R5, PT ;  /* 0x00000005e900720c */ /* 0x000fc60003fc4270 */
[----:B------:R-:W2:Y:S01]  /*89b0*/  MUFU.TANH R6, R6 ;  /* 0x0000000600067308 */ /* 0x000ea20000002400 */
[----:B------:R-:W-:Y:S01]  /*89c0*/  HMMA.16816.F32.BF16 R192, R8, R14, R192 ;  /* 0x0000000e08c0723c */ /* 0x000fe200000418c0 */
[----:B------:R-:W-:Y:S01]  /*89d0*/  VIADD R8, R233, 0x8 ;  /* 0x00000008e9087836 */ /* 0x000fe20000000000 */
[----:B------:R-:W-:-:S05]  /*89e0*/  P2R R9, PR, RZ, 0x10 ;  /* 0x00000010ff097803 */ /* 0x000fca0000000000 */
[----:B------:R-:W1:Y:S01]  /*89f0*/  MUFU.TANH R12, R12 ;  /* 0x0000000c000c7308 */ /* 0x000e620000002400 */
[----:B---34-:R-:W-:-:S12]  /*8a00*/  BRA.U !UP0, `(.L_x_1377) ;  /* 0x0000000508b47547 */ /* 0x018fd8000b800000 */
        /* <DEDUP_REMOVED lines=109> */
.L_x_1377:
[----:B-1----:R-:W-:Y:S01]  /*90e0*/  FSEL R11, R167, -INF , !P6 ;  /* 0xff800000a70b7808 */ /* 0x002fe20007000000 */
[----:B------:R-:W-:Y:S01]  /*90f0*/  FMUL.FTZ R10, R32, UR4 ;  /* 0x00000004200a7c20 */ /* 0x000fe20008410000 */
[----:B------:R-:W-:Y:S01]  /*9100*/  ISETP.NE.AND P6, PT, R9, RZ, PT ;  /* 0x000000ff0900720c */ /* 0x000fe20003fc5270 */
[----:B---3--:R-:W-:Y:S01]  /*9110*/  FMUL.FTZ R14, R33, UR4 ;  /* 0x00000004210e7c20 */ /* 0x008fe20008410000 */
[----:B------:R-:W-:Y:S01]  /*9120*/  ISETP.GE.AND P1, PT, R5, R228, PT ;  /* 0x000000e40500720c */ /* 0x000fe20003f26270 */
[----:B------:R-:W-:Y:S01]  /*9130*/  FMUL.FTZ R21, R34, UR4 ;  /* 0x0000000422157c20 */ /* 0x000fe20008410000 */
[----:B------:R-:W-:Y:S01]  /*9140*/  ISETP.GT.AND P0, PT, R8, R5, PT ;  /* 0x000000050800720c */ /* 0x000fe20003f04270 */
[----:B------:R-:W1:Y:S01]  /*9150*/  MUFU.TANH R10, R10 ;  /* 0x0000000a000a7308 */ /* 0x000e620000002400 */
[----:B------:R-:W-:Y:S01]  /*9160*/  IADD3 R5, PT, PT, R0, -0x78, RZ ;  /* 0xffffff8800057810 */ /* 0x000fe20007ffe0ff */
[----:B------:R-:W-:Y:S01]  /*9170*/  FMUL.FTZ R35, R35, UR4 ;  /* 0x0000000423237c20 */ /* 0x000fe20008410000 */
[-C--:B------:R-:W-:Y:S01]  /*9180*/  ISETP.GT.AND P2, PT, R233, R7.reuse, PT ;  /* 0x00000007e900720c */ /* 0x080fe20003f44270 */
[----:B------:R-:W-:Y:S01]  /*9190*/  FMUL.FTZ R29, R29, UR4 ;  /* 0x000000041d1d7c20 */ /* 0x000fe20008410000 */
[----:B------:R-:W-:Y:S01]  /*91a0*/  FSEL R11, R11, -INF , !P6 ;  /* 0xff8000000b0b7808 */ /* 0x000fe20007000000 */
[----:B------:R-:W-:Y:S01]  /*91b0*/  FMUL.FTZ R30, R30, UR4 ;  /* 0x000000041e1e7c20 */ /* 0x000fe20008410000 */
[C---:B------:R-:W-:Y:S01]  /*91c0*/  ISETP.GE.AND P4, PT, R7.reuse, R232, PT ;  /* 0x000000e80700720c */ /* 0x040fe20003f86270 */
[----:B------:R-:W3:Y:S01]  /*91d0*/  MUFU.TANH R14, R14 ;  /* 0x0000000e000e7308 */ /* 0x000ee20000002400 */
[----:B------:R-:W-:Y:S01]  /*91e0*/  ISETP.GE.AND P3, PT, R7, R228, PT ;  /* 0x000000e40700720c */ /* 0x000fe20003f66270 */
[----:B------:R-:W-:Y:S01]  /*91f0*/  FMUL.FTZ R31, R31, UR4 ;  /* 0x000000041f1f7c20 */ /* 0x000fe20008410000 */
[----:B------:R-:W-:Y:S01]  /*9200*/  ISETP.GT.AND P6, PT, R8, R7, PT ;  /* 0x000000070800720c */ /* 0x000fe20003fc4270 */
[----:B------:R-:W-:Y:S01]  /*9210*/  FMUL.FTZ R24, R24, UR4 ;  /* 0x0000000418187c20 */ /* 0x000fe20008410000 */
[----:B------:R-:W-:Y:S01]  /*9220*/  FSEL R7, R180, -INF , !P0 ;  /* 0xff800000b4077808 */ /* 0x000fe20004000000 */
[----:B------:R-:W-:Y:S01]  /*9230*/  FMUL.FTZ R199, R199, UR4 ;  /* 0x00000004c7c77c20 */ /* 0x000fe20008410000 */
[----:B------:R-:W-:Y:S01]  /*9240*/  ISETP.GT.AND P0, PT, R233, R5, PT ;  /* 0x00000005e900720c */ /* 0x000fe20003f04270 */
[----:B------:R-:W4:Y:S01]  /*9250*/  MUFU.TANH R21, R21 ;  /* 0x0000001500157308 */ /* 0x000f220000002400 */
[----:B------:R-:W-:Y:S01]  /*9260*/  FSEL R13, R184, -INF , !P2 ;  /* 0xff800000b80d7808 */ /* 0x000fe20005000000 */
[----:B------:R-:W-:Y:S01]  /*9270*/  FMUL.FTZ R192, R192, UR4 ;  /* 0x00000004c0c07c20 */ /* 0x000fe20008410000 */
[----:B------:R-:W-:Y:S01]  /*9280*/  IADD3 R9, PT, PT, R0, -0x77, RZ ;  /* 0xffffff8900097810 */ /* 0x000fe20007ffe0ff */
[----:B------:R-:W-:Y:S01]  /*9290*/  FMUL.FTZ R195, R195, UR4 ;  /* 0x00000004c3c37c20 */ /* 0x000fe20008410000 */
[----:B------:R-:W-:Y:S01]  /*92a0*/  ISETP.GE.AND P2, PT, R5, R232, PT ;  /* 0x000000e80500720c */ /* 0x000fe20003f46270 */
[----:B------:R-:W-:Y:S01]  /*92b0*/  FMUL.FTZ R193, R193, UR4 ;  /* 0x00000004c1c17c20 */ /* 0x000fe20008410000 */
[----:B------:R-:W-:Y:S01]  /*92c0*/  FSEL R2, R2, -INF , !P6 ;  /* 0xff80000002027808 */ /* 0x000fe20007000000 */
[----:B------:R-:W-:Y:S01]  /*92d0*/  UISETP.GT.U32.AND UP0, UPT, UR13, UR18, UPT ;  /* 0x000000120d00728c */ /* 0x000fe2000bf04070 */
[----:B------:R-:W-:Y:S01]  /*92e0*/  FSEL R15, R16, -INF , !P0 ;  /* 0xff800000100f7808 */ /* 0x000fe20004000000 */
[----:B------:R-:W-:Y:S01]  /*92f0*/  FMUL.FTZ R16, R28, UR4 ;  /* 0x000000041c107c20 */ /* 0x000fe20008410000 */
[----:B------:R-:W-:Y:S01]  /*9300*/  FSEL R13, R13, -INF , !P4 ;  /* 0xff8000000d0d7808 */ /* 0x000fe20006000000 */
[----:B------:R-:W-:Y:S01]  /*9310*/  MUFU.TANH R195, R195 ;  /* 0x000000c300c37308 */ /* 0x000fe20000002400 */
[----:B------:R-:W-:-:S02]  /*9320*/  FSEL R7, R7, -INF , !P1 ;  /* 0xff80000007077808 */ /* 0x000fc40004800000 */
[----:B------:R-:W-:Y:S02]  /*9330*/  ISETP.GT.AND P4, PT, R8, R5, PT ;  /* 0x000000050800720c */ /* 0x000fe40003f84270 */
[----:B------:R-:W-:Y:S02]  /*9340*/  ISETP.GT.AND P6, PT, R233, R9, PT ;  /* 0x00000009e900720c */ /* 0x000fe40003fc4270 */
[----:B------:R-:W-:Y:S01]  /*9350*/  ISETP.GE.AND P1, PT, R5, R228, PT ;  /* 0x000000e40500720c */ /* 0x000fe20003f26270 */
[----:B------:R-:W-:Y:S01]  /*9360*/  MUFU.TANH R16, R16 ;  /* 0x0000001000107308 */ /* 0x000fe20000002400 */
[----:B------:R-:W-:Y:S01]  /*9370*/  IADD3 R33, PT, PT, R0, -0x70, RZ ;  /* 0xffffff9000217810 */ /* 0x000fe20007ffe0ff */
[----:B------:R-:W-:Y:S01]  /*9380*/  @UP0 UIADD3 UR20, UPT, UPT, UR20, -0x3, URZ ;  /* 0xfffffffd14140890 */ /* 0x000fe2000fffe0ff */
[----:B------:R-:W-:Y:S02]  /*9390*/  FSEL R5, R2, -INF , !P3 ;  /* 0xff80000002057808 */ /* 0x000fe40005800000 */
[----:B------:R-:W-:-:S02]  /*93a0*/  FSEL R15, R15, -INF , !P2 ;  /* 0xff8000000f0f7808 */ /* 0x000fc40005000000 */
[C---:B------:R-:W-:Y:S01]  /*93b0*/  ISETP.GE.AND P3, PT, R9.reuse, R232, PT ;  /* 0x000000e80900720c */ /* 0x040fe20003f66270 */
[----:B------:R-:W5:Y:S01]  /*93c0*/  MUFU.TANH R2, R35 ;  /* 0x0000002300027308 */ /* 0x000f620000002400 */
[----:B------:R-:W-:Y:S02]  /*93d0*/  ISETP.GE.AND P0, PT, R9, R228, PT ;  /* 0x000000e40900720c */ /* 0x000fe40003f06270 */
[----:B------:R-:W-:Y:S02]  /*93e0*/  ISETP.GT.AND P2, PT, R8, R9, PT ;  /* 0x000000090800720c */ /* 0x000fe40003f44270 */
[----:B------:R-:W-:Y:S02]  /*93f0*/  FSEL R9, R172, -INF , !P4 ;  /* 0xff800000ac097808 */ /* 0x000fe40006000000 */
[----:B------:R-:W-:Y:S02]  /*9400*/  FSEL R17, R17, -INF , !P6 ;  /* 0xff80000011117808 */ /* 0x000fe40007000000 */
[----:B------:R-:W-:-:S02]  /*9410*/  ISETP.GT.AND P4, PT, R233, R33, PT ;  /* 0x00000021e900720c */ /* 0x000fc40003f84270 */
[----:B------:R-:W-:Y:S02]  /*9420*/  FSEL R19, R17, -INF , !P3 ;  /* 0xff80000011137808 */ /* 0x000fe40005800000 */
[----:B------:R-:W-:Y:S02]  /*9430*/  IADD3 R23, PT, PT, R0, -0x6f, RZ ;  /* 0xffffff9100177810 */ /* 0x000fe40007ffe0ff */
[----:B------:R-:W-:Y:S02]  /*9440*/  ISETP.GE.AND P6, PT, R33, R232, PT ;  /* 0x000000e82100720c */ /* 0x000fe40003fc6270 */
[----:B------:R-:W-:Y:S02]  /*9450*/  FSEL R17, R20, -INF , !P2 ;  /* 0xff80000014117808 */ /* 0x000fe40005000000 */
[----:B------:R-:W-:Y:S01]  /*9460*/  FSEL R18, R18, -INF , !P4 ;  /* 0xff80000012127808 */ /* 0x000fe20006000000 */
[----:B------:R2:W-:Y:S01]  /*9470*/  MUFU.TANH R20, R29 ;  /* 0x0000001d00147308 */ /* 0x0005e20000002400 */
[----:B------:R-:W-:-:S02]  /*9480*/  ISETP.GT.AND P2, PT, R233, R23, PT ;  /* 0x00000017e900720c */ /* 0x000fc40003f44270 */
[----:B------:R-:W-:Y:S02]  /*9490*/  FSEL R17, R17, -INF , !P0 ;  /* 0xff80000011117808 */ /* 0x000fe40004000000 */
[----:B------:R-:W-:Y:S02]  /*94a0*/  FSEL R231, R18, -INF , !P6 ;  /* 0xff80000012e77808 */ /* 0x000fe40007000000 */
[C---:B------:R-:W-:Y:S01]  /*94b0*/  ISETP.GT.AND P3, PT, R8.reuse, R33, PT ;  /* 0x000000210800720c */ /* 0x040fe20003f64270 */
[----:B------:R-:W5:Y:S01]  /*94c0*/  MUFU.TANH R18, R30 ;  /* 0x0000001e00127308 */ /* 0x000f620000002400 */
[C---:B------:R-:W-:Y:S02]  /*94d0*/  ISETP.GE.AND P4, PT, R23.reuse, R232, PT ;  /* 0x000000e81700720c */ /* 0x040fe40003f86270 */
[----:B------:R-:W-:Y:S02]  /*94e0*/  ISETP.GE.AND P0, PT, R23, R228, PT ;  /* 0x000000e41700720c */ /* 0x000fe40003f06270 */
[----:B------:R-:W-:-:S02]  /*94f0*/  ISETP.GT.AND P6, PT, R8, R23, PT ;  /* 0x000000170800720c */ /* 0x000fc40003fc4270 */
[----:B------:R-:W-:Y:S02]  /*9500*/  IADD3 R23, PT, PT, R0, -0x68, RZ ;  /* 0xffffff9800177810 */ /* 0x000fe40007ffe0ff */
[----:B------:R-:W-:Y:S02]  /*9510*/  FSEL R239, R4, -INF , !P2 ;  /* 0xff80000004ef7808 */ /* 0x000fe40005000000 */
[----:B--2---:R-:W-:Y:S01]  /*9520*/  IADD3 R29, PT, PT, R0, -0x67, RZ ;  /* 0xffffff99001d7810 */ /* 0x004fe20007ffe0ff */
[----:B------:R-:W2:Y:S01]  /*9530*/  MUFU.TANH R4, R31 ;  /* 0x0000001f00047308 */ /* 0x000ea20000002400 */
[----:B------:R-:W-:Y:S02]  /*9540*/  FSEL R9, R9, -INF , !P1 ;  /* 0xff80000009097808 */ /* 0x000fe40004800000 */
[----:B------:R-:W-:Y:S02]  /*9550*/  FSEL R6, R6, -INF , !P3 ;  /* 0xff80000006067808 */ /* 0x000fe40005800000 */
[----:B------:R-:W-:-:S02]  /*9560*/  ISETP.GE.AND P1, PT, R33, R228, PT ;  /* 0x000000e42100720c */ /* 0x000fc40003f26270 */
[C---:B------:R-:W-:Y:S02]  /*9570*/  ISETP.GT.AND P3, PT, R233.reuse, R23, PT ;  /* 0x00000017e900720c */ /* 0x040fe40003f64270 */
[----:B------:R-:W-:Y:S02]  /*9580*/  FSEL R171, R12, -INF , !P6 ;  /* 0xff8000000cab7808 */ /* 0x000fe40007000000 */
[----:B------:R-:W-:Y:S01]  /*9590*/  ISETP.GT.AND P6, PT, R233, R29, PT ;  /* 0x0000001de900720c */ /* 0x000fe20003fc4270 */
[----:B------:R-:W2:Y:S01]  /*95a0*/  MUFU.TANH R12, R24 ;  /* 0x00000018000c7308 */ /* 0x000ea20000002400 */
[----:B------:R-:W-:Y:S02]  /*95b0*/  FSEL R239, R239, -INF , !P4 ;  /* 0xff800000efef7808 */ /* 0x000fe40006000000 */
[----:B------:R-:W-:Y:S02]  /*95c0*/  ISETP.GT.AND P4, PT, R8, R23, PT ;  /* 0x000000170800720c */ /* 0x000fe40003f84270 */
[----:B------:R-:W-:Y:S01]  /*95d0*/  FSEL R173, R6, -INF , !P1 ;  /* 0xff80000006ad7808 */ /* 0x000fe20004800000 */
[----:B------:R-:W-:Y:S01]  /*95e0*/  FMUL.FTZ R6, R25, UR4 ;  /* 0x0000000419067c20 */ /* 0x000fe20008410000 */
[----:B-1----:R-:W-:-:S02]  /*95f0*/  FSEL R10, R10, -INF , !P3 ;  /* 0xff8000000a0a7808 */ /* 0x002fc40005800000 */
[C---:B------:R-:W-:Y:S02]  /*9600*/  ISETP.GE.AND P2, PT, R23.reuse, R232, PT ;  /* 0x000000e81700720c */ /* 0x040fe40003f46270 */
[----:B------:R-:W-:Y:S01]  /*9610*/  ISETP.GE.AND P1, PT, R23, R228, PT ;  /* 0x000000e41700720c */ /* 0x000fe20003f26270 */
[----:B------:R-:W1:Y:S01]  /*9620*/  MUFU.TANH R6, R6 ;  /* 0x0000000600067308 */ /* 0x000e620000002400 */
[----:B------:R-:W-:Y:S02]  /*9630*/  ISETP.GE.AND P3, PT, R29, R232, PT ;  /* 0x000000e81d00720c */ /* 0x000fe40003f66270 */
[----:B---3--:R-:W-:Y:S02]  /*9640*/  FSEL R14, R14, -INF , !P6 ;  /* 0xff8000000e0e7808 */ /* 0x008fe40007000000 */
[----:B------:R-:W-:Y:S02]  /*9650*/  IADD3 R23, PT, PT, R0, -0x60, RZ ;  /* 0xffffffa000177810 */ /* 0x000fe40007ffe0ff */
[----:B----4-:R-:W-:-:S02]  /*9660*/  FSEL R21, R21, -INF , !P4 ;  /* 0xff80000015157808 */ /* 0x010fc40006000000 */
[----:B------:R-:W-:Y:S01]  /*9670*/  FSEL R201, R10, -INF , !P2 ;  /* 0xff8000000ac97808 */ /* 0x000fe20005000000 */
[----:B------:R-:W-:Y:S01]  /*9680*/  FMUL.FTZ R10, R26, UR4 ;  /* 0x000000041a0a7c20 */ /* 0x000fe20008410000 */
[----:B------:R-:W-:Y:S01]  /*9690*/  FSEL R175, R14, -INF , !P3 ;  /* 0xff8000000eaf7808 */ /* 0x000fe20005800000 */
[----:B------:R-:W-:Y:S01]  /*96a0*/  FMUL.FTZ R14, R27, UR4 ;  /* 0x000000041b0e7c20 */ /* 0x000fe20008410000 */
[C---:B------:R-:W-:Y:S02]  /*96b0*/  ISETP.GT.AND P2, PT, R8.reuse, R29, PT ;  /* 0x0000001d0800720c */ /* 0x040fe40003f44270 */
[-C--:B------:R-:W-:Y:S01]  /*96c0*/  ISETP.GT.AND P3, PT, R8, R23.reuse, PT ;  /* 0x000000170800720c */ /* 0x080fe20003f64270 */
[----:B------:R-:W3:Y:S01]  /*96d0*/  MUFU.TANH R10, R10 ;  /* 0x0000000a000a7308 */ /* 0x000ee20000002400 */
[----:B------:R-:W-:Y:S02]  /*96e0*/  ISETP.GT.AND P4, PT, R233, R23, PT ;  /* 0x00000017e900720c */ /* 0x000fe40003f84270 */
[----:B------:R-:W-:-:S02]  /*96f0*/  FSEL R169, R21, -INF , !P1 ;  /* 0xff80000015a97808 */ /* 0x000fc40004800000 */
[C---:B------:R-:W-:Y:S02]  /*9700*/  ISETP.GE.AND P6, PT, R23.reuse, R232, PT ;  /* 0x000000e81700720c */ /* 0x040fe40003fc6270 */
[-C--:B------:R-:W-:Y:S01]  /*9710*/  ISETP.GE.AND P1, PT, R23, R228.reuse, PT ;  /* 0x000000e41700720c */ /* 0x080fe20003f26270 */
[----:B------:R-:W4:Y:S01]  /*9720*/  MUFU.TANH R14, R14 ;  /* 0x0000000e000e7308 */ /* 0x000f220000002400 */
[----:B------:R-:W-:Y:S02]  /*9730*/  FSEL R171, R171, -INF , !P0 ;  /* 0xff800000abab7808 */ /* 0x000fe40004000000 */
[----:B------:R-:W-:Y:S02]  /*9740*/  IADD3 R23, PT, PT, R0, -0x5f, RZ ;  /* 0xffffffa100177810 */ /* 0x000fe40007ffe0ff */
[----:B------:R-:W-:Y:S02]  /*9750*/  ISETP.GE.AND P0, PT, R29, R228, PT ;  /* 0x000000e41d00720c */ /* 0x000fe40003f06270 */
[----:B-----5:R-:W-:-:S02]  /*9760*/  FSEL R2, R2, -INF , !P2 ;  /* 0xff80000002027808 */ /* 0x020fc40005000000 */
[----:B------:R-:W-:Y:S02]  /*9770*/  FSEL R18, R18, -INF , !P3 ;  /* 0xff80000012127808 */ /* 0x000fe40005800000 */
[----:B------:R-:W-:Y:S02]  /*9780*/  FSEL R16, R16, -INF , !P4 ;  /* 0xff80000010107808 */ /* 0x000fe40006000000 */
[-C--:B------:R-:W-:Y:S02]  /*9790*/  ISETP.GT.AND P2, PT, R233, R23.reuse, PT ;  /* 0x00000017e900720c */ /* 0x080fe40003f44270 */
[----:B------:R-:W-:Y:S01]  /*97a0*/  FSEL R167, R2, -INF , !P0 ;  /* 0xff80000002a77808 */ /* 0x000fe20004000000 */
[----:B------:R-:W-:Y:S01]  /*97b0*/  FMUL.FTZ R2, R196, UR4 ;  /* 0x00000004c4027c20 */ /* 0x000fe20008410000 */
[----:B------:R-:W-:Y:S01]  /*97c0*/  FSEL R183, R18, -INF , !P1 ;  /* 0xff80000012b77808 */ /* 0x000fe20004800000 */
[----:B------:R-:W-:Y:S01]  /*97d0*/  FMUL.FTZ R18, R198, UR4 ;  /* 0x00000004c6127c20 */ /* 0x000fe20008410000 */
[----:B------:R-:W-:Y:S01]  /*97e0*/  FSEL R227, R16, -INF , !P6 ;  /* 0xff80000010e37808 */ /* 0x000fe20007000000 */
[----:B------:R-:W-:Y:S01]  /*97f0*/  FMUL.FTZ R16, R197, UR4 ;  /* 0x00000004c5107c20 */ /* 0x000fe20008410000 */
[----:B------:R-:W-:Y:S01]  /*9800*/  ISETP.GT.AND P6, PT, R8, R23, PT ;  /* 0x000000170800720c */ /* 0x000fe20003fc4270 */
[----:B------:R-:W5:Y:S01]  /*9810*/  MUFU.TANH R2, R2 ;  /* 0x0000000200027308 */ /* 0x000f620000002400 */
[----:B------:R-:W-:-:S02]  /*9820*/  IADD3 R21, PT, PT, R0, -0x58, RZ ;  /* 0xffffffa800157810 */ /* 0x000fc40007ffe0ff */
[C---:B------:R-:W-:Y:S02]  /*9830*/  ISETP.GE.AND P4, PT, R23.reuse, R232, PT ;  /* 0x000000e81700720c */ /* 0x040fe40003f86270 */
[----:B------:R-:W-:Y:S02]  /*9840*/  FSEL R20, R20, -INF , !P2 ;  /* 0xff80000014147808 */ /* 0x000fe40005000000 */
[----:B--2---:R-:W-:Y:S01]  /*9850*/  FSEL R4, R4, -INF , !P6 ;  /* 0xff80000004047808 */ /* 0x004fe20007000000 */
[----:B------:R-:W2:Y:S01]  /*9860*/  MUFU.TANH R18, R18 ;  /* 0x0000001200127308 */ /* 0x000ea20000002400 */
[----:B------:R-:W-:Y:S02]  /*9870*/  ISETP.GE.AND P0, PT, R23, R228, PT ;  /* 0x000000e41700720c */ /* 0x000fe40003f06270 */
[----:B------:R-:W-:Y:S02]  /*9880*/  ISETP.GT.AND P3, PT, R233, R21, PT ;  /* 0x00000015e900720c */ /* 0x000fe40003f64270 */
[----:B------:R-:W-:-:S02]  /*9890*/  FSEL R229, R20, -INF , !P4 ;  /* 0xff80000014e57808 */ /* 0x000fc40006000000 */
[C---:B------:R-:W-:Y:S01]  /*98a0*/  ISETP.GE.AND P2, PT, R21.reuse, R232, PT ;  /* 0x000000e81500720c */ /* 0x040fe20003f46270 */
[----:B------:R-:W2:Y:S01]  /*98b0*/  MUFU.TANH R16, R16 ;  /* 0x0000001000107308 */ /* 0x000ea20000002400 */
[----:B------:R-:W-:Y:S02]  /*98c0*/  ISETP.GE.AND P1, PT, R21, R228, PT ;  /* 0x000000e41500720c */ /* 0x000fe40003f26270 */
[----:B------:R-:W-:Y:S02]  /*98d0*/  ISETP.GT.AND P4, PT, R8, R21, PT ;  /* 0x000000150800720c */ /* 0x000fe40003f84270 */
[----:B------:R-:W-:Y:S02]  /*98e0*/  IADD3 R21, PT, PT, R0, -0x57, RZ ;  /* 0xffffffa900157810 */ /* 0x000fe40007ffe0ff */
[----:B------:R-:W-:Y:S02]  /*98f0*/  FSEL R12, R12, -INF , !P3 ;  /* 0xff8000000c0c7808 */ /* 0x000fe40005800000 */
[----:B------:R-:W-:-:S02]  /*9900*/  FSEL R181, R4, -INF , !P0 ;  /* 0xff80000004b57808 */ /* 0x000fc40004000000 */
[----:B------:R-:W2:Y:S01]  /*9910*/  MUFU.TANH R4, R199 ;  /* 0x000000c700047308 */ /* 0x000ea20000002400 */
[-C--:B------:R-:W-:Y:S02]  /*9920*/  ISETP.GT.AND P6, PT, R233, R21.reuse, PT ;  /* 0x00000015e900720c */ /* 0x080fe40003fc4270 */
[----:B------:R-:W-:Y:S02]  /*9930*/  FSEL R225, R12, -INF , !P2 ;  /* 0xff8000000ce17808 */ /* 0x000fe40005000000 */
[----:B------:R-:W-:Y:S02]  /*9940*/  ISETP.GT.AND P2, PT, R8, R21, PT ;  /* 0x000000150800720c */ /* 0x000fe40003f44270 */
[C---:B------:R-:W-:Y:S02]  /*9950*/  ISETP.GE.AND P3, PT, R21.reuse, R232, PT ;  /* 0x000000e81500720c */ /* 0x040fe40003f66270 */
[----:B------:R-:W-:Y:S02]  /*9960*/  ISETP.GE.AND P0, PT, R21, R228, PT ;  /* 0x000000e41500720c */ /* 0x000fe40003f06270 */
[----:B------:R-:W-:-:S02]  /*9970*/  IADD3 R23, PT, PT, R0, -0x50, RZ ;  /* 0xffffffb000177810 */ /* 0x000fc40007ffe0ff */
[----:B-1----:R-:W-:Y:S02]  /*9980*/  FSEL R223, R6, -INF , !P6 ;  /* 0xff80000006df7808 */ /* 0x002fe40007000000 */
[----:B------:R-:W-:Y:S01]  /*9990*/  IADD3 R21, PT, PT, R0, -0x4f, RZ ;  /* 0xffffffb100157810 */ /* 0x000fe20007ffe0ff */
[----:B------:R-:W1:Y:S01]  /*99a0*/  MUFU.TANH R6, R192 ;  /* 0x000000c000067308 */ /* 0x000e620000002400 */
[----:B---3--:R-:W-:Y:S02]  /*99b0*/  FSEL R10, R10, -INF , !P4 ;  /* 0xff8000000a0a7808 */ /* 0x008fe40006000000 */
[----:B----4-:R-:W-:Y:S02]  /*99c0*/  FSEL R14, R14, -INF , !P2 ;  /* 0xff8000000e0e7808 */ /* 0x010fe40005000000 */
[----:B------:R-:W-:Y:S02]  /*99d0*/  ISETP.GT.AND P4, PT, R233, R23, PT ;  /* 0x00000017e900720c */ /* 0x000fe40003f84270 */
[----:B------:R-:W-:-:S02]  /*99e0*/  FSEL R223, R223, -INF , !P3 ;  /* 0xff800000dfdf7808 */ /* 0x000fc40005800000 */
[----:B------:R-:W-:Y:S02]  /*99f0*/  ISETP.GT.AND P2, PT, R8, R23, PT ;  /* 0x000000170800720c */ /* 0x000fe40003f44270 */
[----:B------:R-:W-:Y:S02]  /*9a00*/  ISETP.GT.AND P3, PT, R233, R21, PT ;  /* 0x00000015e900720c */ /* 0x000fe40003f64270 */
[----:B------:R-:W-:Y:S01]  /*9a10*/  FSEL R179, R10, -INF , !P1 ;  /* 0xff8000000ab37808 */ /* 0x000fe20004800000 */
[----:B------:R-:W-:Y:S01]  /*9a20*/  FMUL.FTZ R10, R194, UR4 ;  /* 0x00000004c20a7c20 */ /* 0x000fe20008410000 */
[----:B------:R-:W-:Y:S02]  /*9a30*/  FSEL R177, R14, -INF , !P0 ;  /* 0xff8000000eb17808 */ /* 0x000fe40004000000 */
[----:B-----5:R-:W-:Y:S02]  /*9a40*/  FSEL R215, R2, -INF , !P4 ;  /* 0xff80000002d77808 */ /* 0x020fe40006000000 */
[----:B--2---:R-:W-:Y:S01]  /*9a50*/  FSEL R18, R18, -INF , !P2 ;  /* 0xff80000012127808 */ /* 0x004fe20005000000 */
[----:B------:R-:W2:Y:S01]  /*9a60*/  MUFU.TANH R2, R193 ;  /* 0x000000c100027308 */ /* 0x000ea20000002400 */
[----:B------:R-:W-:-:S02]  /*9a70*/  ISETP.GE.AND P1, PT, R23, R232, PT ;  /* 0x000000e81700720c */ /* 0x000fc40003f26270 */
[C---:B------:R-:W-:Y:S02]  /*9a80*/  ISETP.GE.AND P0, PT, R21.reuse, R232, PT ;  /* 0x000000e81500720c */ /* 0x040fe40003f06270 */
[----:B------:R-:W-:Y:S02]  /*9a90*/  ISETP.GE.AND P4, PT, R21, R228, PT ;  /* 0x000000e41500720c */ /* 0x000fe40003f86270 */
[----:B------:R-:W-:Y:S01]  /*9aa0*/  ISETP.GT.AND P2, PT, R8, R21, PT ;  /* 0x000000150800720c */ /* 0x000fe20003f44270 */
[----:B------:R-:W3:Y:S01]  /*9ab0*/  MUFU.TANH R10, R10 ;  /* 0x0000000a000a7308 */ /* 0x000ee20000002400 */
[----:B------:R-:W-:Y:S02]  /*9ac0*/  FSEL R16, R16, -INF , !P3 ;  /* 0xff80000010107808 */ /* 0x000fe40005800000 */
[----:B------:R-:W-:Y:S02]  /*9ad0*/  IADD3 R21, PT, PT, R0, -0x48, RZ ;  /* 0xffffffb800157810 */ /* 0x000fe40007ffe0ff */
[----:B------:R-:W-:-:S02]  /*9ae0*/  FSEL R215, R215, -INF , !P1 ;  /* 0xff800000d7d77808 */ /* 0x000fc40004800000 */
[----:B------:R-:W-:Y:S02]  /*9af0*/  FSEL R213, R16, -INF , !P0 ;  /* 0xff80000010d57808 */ /* 0x000fe40004000000 */
[----:B------:R-:W-:Y:S02]  /*9b00*/  FSEL R4, R4, -INF , !P2 ;  /* 0xff80000004047808 */ /* 0x000fe40005000000 */
[-C--:B------:R-:W-:Y:S02]  /*9b10*/  ISETP.GT.AND P1, PT, R233, R21.reuse, PT ;  /* 0x00000015e900720c */ /* 0x080fe40003f24270 */
[C---:B------:R-:W-:Y:S02]  /*9b20*/  ISETP.GE.AND P3, PT, R21.reuse, R232, PT ;  /* 0x000000e81500720c */ /* 0x040fe40003f66270 */
[----:B------:R-:W-:Y:S02]  /*9b30*/  ISETP.GE.AND P0, PT, R21, R228, PT ;  /* 0x000000e41500720c */ /* 0x000fe40003f06270 */
[----:B------:R-:W-:-:S02]  /*9b40*/  ISETP.GT.AND P2, PT, R8, R21, PT ;  /* 0x000000150800720c */ /* 0x000fc40003f44270 */
[----:B------:R-:W-:Y:S02]  /*9b50*/  IADD3 R21, PT, PT, R0, -0x47, RZ ;  /* 0xffffffb900157810 */ /* 0x000fe40007ffe0ff */
[----:B------:R-:W-:Y:S02]  /*9b60*/  FMNMX3.FTZ R0, R3, R7, R5, !PT ;  /* 0x0000000703007276 */ /* 0x000fe40007810005 */
[----:B------:R-:W-:Y:S02]  /*9b70*/  FMNMX3.FTZ R12, R164, R11, R13, !PT ;  /* 0x0000000ba40c7276 */ /* 0x000fe4000781000d */
[----:B------:R-:W-:Y:S02]  /*9b80*/  FMNMX3.FTZ R0, R0, R9, R17, !PT ;  /* 0x0000000900007276 */ /* 0x000fe40007810011 */
[----:B-1----:R-:W-:Y:S02]  /*9b90*/  FSEL R211, R6, -INF , !P1 ;  /* 0xff80000006d37808 */ /* 0x002fe40004800000 */
[----:B------:R-:W-:-:S02]  /*9ba0*/  FMNMX3.FTZ R0, R0, R173, R171, !PT ;  /* 0x000000ad00007276 */ /* 0x000fc400078100ab */
[----:B------:R-:W-:Y:S02]  /*9bb0*/  FMNMX3.FTZ R12, R12, R15, R19, !PT ;  /* 0x0000000f0c0c7276 */ /* 0x000fe40007810013 */
[----:B------:R-:W-:Y:S02]  /*9bc0*/  FMNMX3.FTZ R0, R0, R169, R167, !PT ;  /* 0x000000a900007276 */ /* 0x000fe400078100a7 */
[----:B------:R-:W-:Y:S02]  /*9bd0*/  FSEL R211, R211, -INF , !P3 ;  /* 0xff800000d3d37808 */ /* 0x000fe40005800000 */
[-C--:B------:R-:W-:Y:S02]  /*9be0*/  ISETP.GT.AND P3, PT, R233, R21.reuse, PT ;  /* 0x00000015e900720c */ /* 0x080fe40003f64270 */
[----:B------:R-:W-:Y:S02]  /*9bf0*/  ISETP.GE.AND P6, PT, R23, R228, PT ;  /* 0x000000e41700720c */ /* 0x000fe40003fc6270 */
[----:B------:R-:W-:-:S02]  /*9c00*/  ISETP.GT.AND P1, PT, R8, R21, PT ;  /* 0x000000150800720c */ /* 0x000fc40003f24270 */
[----:B------:R-:W-:Y:S02]  /*9c10*/  FMNMX3.FTZ R6, R12, R231, R239, !PT ;  /* 0x000000e70c067276 */ /* 0x000fe400078100ef */
[----:B------:R-:W-:Y:S02]  /*9c20*/  FMNMX3.FTZ R0, R0, R183, R181, !PT ;  /* 0x000000b700007276 */ /* 0x000fe400078100b5 */
[----:B--2---:R-:W-:Y:S02]  /*9c30*/  FSEL R2, R2, -INF , !P3 ;  /* 0xff80000002027808 */ /* 0x004fe40005800000 */
[----:B------:R-:W-:Y:S02]  /*9c40*/  FMNMX3.FTZ R6, R6, R201, R175, !PT ;  /* 0x000000c906067276 */ /* 0x000fe400078100af */
[----:B---3--:R-:W-:Y:S02]  /*9c50*/  FSEL R10, R10, -INF , !P2 ;  /* 0xff8000000a0a7808 */ /* 0x008fe40005000000 */
        /* <DEDUP_REMOVED lines=9> */
[----:B------:R-:W-:Y:S02]  /*9cf0*/  ISETP.GE.AND P2, PT, R21, R232, PT ;  /* 0x000000e81500720c */ /* 0x000fe40003f46270 */
[----:B------:R-:W-:Y:S02]  /*9d00*/  FMNMX3.FTZ R6, R6, R225, R223, !PT ;  /* 0x000000e106067276 */ /* 0x000fe400078100df */
[----:B------:R-:W-:Y:S02]  /*9d10*/  FMNMX3.FTZ R4, R0, R205, R204, !PT ;  /* 0x000000cd00047276 */ /* 0x000fe400078100cc */
[----:B------:R-:W-:-:S02]  /*9d20*/  FSEL R208, R2, -INF , !P2 ;  /* 0xff80000002d07808 */ /* 0x000fc40005000000 */
[----:B------:R-:W-:Y:S01]  /*9d30*/  FMNMX3.FTZ R6, R6, R215, R213, !PT ;  /* 0x000000d706067276 */ /* 0x000fe200078100d5 */
[----:B------:R-:W1:Y:S01]  /*9d40*/  SHFL.BFLY PT, R21, R4, 0x2, 0x1f ;  /* 0x0c401f0004157f89 */ /* 0x000e6200000e0000 */
[----:B------:R-:W-:Y:S02]  /*9d50*/  IADD3 R16, PT, PT, R220, 0x10000, RZ ;  /* 0x00010000dc107810 */ /* 0x000fe40007ffe0ff */
[----:B------:R-:W-:Y:S02]  /*9d60*/  FMNMX3.FTZ R6, R6, R211, R208, !PT ;  /* 0x000000d306067276 */ /* 0x000fe400078100d0 */
[----:B------:R-:W-:Y:S02]  /*9d70*/  IADD3 R202, PT, PT, R220, 0x10040, RZ ;  /* 0x00010040dcca7810 */ /* 0x000fe40007ffe0ff */
[----:B------:R-:W-:Y:S01]  /*9d80*/  @P5 IADD3 R202, PT, PT, R16, -0x40, RZ ;  /* 0xffffffc010ca5810 */ /* 0x000fe20007ffe0ff */
[----:B------:R-:W2:Y:S04]  /*9d90*/  SHFL.BFLY PT, R23, R6, 0x2, 0x1f ;  /* 0x0c401f0006177f89 */ /* 0x000ea800000e0000 */
[----:B------:R-:W-:Y:S01]  /*9da0*/  LDSM.16.MT88.4 R28, [R202] ;  /* 0x00000000ca1c783b */ /* 0x000fe20000004200 */
        /* <DEDUP_REMOVED lines=23> */
[----:B------:R-:W-:Y:S01]  /*9f20*/  IADD3 R203, PT, PT, R220, R165, RZ ;  /* 0x000000a5dccb7210 */ /* 0x000fe20007ffe0ff */
[--C-:B------:R-:W-:Y:S01]  /*9f30*/  FFMA.FTZ R191, R11, UR15, -R210.reuse ;  /* 0x0000000f0bbf7c23 */ /* 0x100fe200080108d2 */
[--C-:B------:R-:W-:Y:S01]  /*9f40*/  FFMA.FTZ R187, R13, UR15, -R210.reuse ;  /* 0x0000000f0dbb7c23 */ /* 0x100fe200080108d2 */
[----:B------:R-:W1:Y:S01]  /*9f50*/  MUFU.EX2 R3, R3 ;  /* 0x0000000300037308 */ /* 0x000e620000000800 */
[--C-:B------:R-:W-:Y:S01]  /*9f60*/  FFMA.FTZ R188, R15, UR15, -R210.reuse ;  /* 0x0000000f0fbc7c23 */ /* 0x100fe200080108d2 */
[----:B------:R-:W-:Y:S01]  /*9f70*/  FFMA.FTZ R185, R19, UR15, -R210 ;  /* 0x0000000f13b97c23 */ /* 0x000fe200080108d2 */
[----:B------:R-:W-:Y:S01]  /*9f80*/  FFMA.FTZ R190, R17, UR15, -R206 ;  /* 0x0000000f11be7c23 */ /* 0x000fe200080108ce */
[----:B------:R-:W2:Y:S01]  /*9f90*/  MUFU.EX2 R193, R193 ;  /* 0x000000c100c17308 */ /* 0x000ea20000000800 */
[----:B------:R-:W-:Y:S01]  /*9fa0*/  IADD3 R194, PT, PT, R165, R202, RZ ;  /* 0x000000caa5c27210 */ /* 0x000fe20007ffe0ff */
        /* <DEDUP_REMOVED lines=11> */
[----:B------:R-:W-:Y:S01]  /*a060*/  FMUL.FTZ R26, R146, R3 ;  /* 0x00000003921a7220 */ /* 0x000fe20000410000 */
[-C--:B--2---:R-:W-:Y:S01]  /*a070*/  FMUL.FTZ R32, R136, R193.reuse ;  /* 0x000000c188207220 */ /* 0x084fe20000410000 */
[-C--:B------:R-:W-:Y:S01]  /*a080*/  FMUL.FTZ R33, R137, R193.reuse ;  /* 0x000000c189217220 */ /* 0x080fe20000410000 */
[----:B------:R-:W1:Y:S01]  /*a090*/  MUFU.EX2 R185, R185 ;  /* 0x000000b900b97308 */ /* 0x000e620000000800 */
[----:B------:R-:W2:Y:S01]  /*a0a0*/  LDSM.16.MT88.4 R136, [R203+0x12000] ;  /* 0x01200000cb88783b */ /* 0x000ea20000004200 */
[-C--:B------:R-:W-:Y:S01]  /*a0b0*/  FMUL.FTZ R24, R144, R193.reuse ;  /* 0x000000c190187220 */ /* 0x080fe20000410000 */
[----:B------:R-:W-:Y:S01]  /*a0c0*/  FMUL.FTZ R25, R145, R193 ;  /* 0x000000c191197220 */ /* 0x000fe20000410000 */
[----:B------:R-:W-:Y:S01]  /*a0d0*/  MUFU.EX2 R186, R186 ;  /* 0x000000ba00ba7308 */ /* 0x000fe20000000800 */
[----:B------:R-:W-:Y:S01]  /*a0e0*/  FMUL.FTZ R27, R147, R3 ;  /* 0x00000003931b7220 */ /* 0x000fe20000410000 */
[----:B---3--:R-:W-:Y:S01]  /*a0f0*/  F2FP.BF16.F32.PACK_AB R4, R187, R191 ;  /* 0x000000bfbb04723e */ /* 0x008fe200000010ff */
[----:B------:R-:W3:Y:S01]  /*a100*/  LDSM.16.MT88.4 R144, [R202+0x2000] ;  /* 0x00200000ca90783b */ /* 0x000ee20000004200 */
[----:B------:R-:W4:Y:S01]  /*a110*/  MUFU.EX2 R184, R184 ;  /* 0x000000b800b87308 */ /* 0x000f220000000800 */
[-C--:B------:R-:W-:Y:S01]  /*a120*/  FMUL.FTZ R140, R140, R193.reuse ;  /* 0x000000c18c8c7220 */ /* 0x080fe20000410000 */
[----:B------:R-:W-:Y:S01]  /*a130*/  FMUL.FTZ R141, R141, R193 ;  /* 0x000000c18d8d7220 */ /* 0x000fe20000410000 */
[-C--:B------:R-:W-:Y:S01]  /*a140*/  FMUL.FTZ R142, R142, R3.reuse ;  /* 0x000000038e8e7220 */ /* 0x080fe20000410000 */
[----:B------:R-:W-:Y:S01]  /*a150*/  MUFU.EX2 R189, R189 ;  /* 0x000000bd00bd7308 */ /* 0x000fe20000000800 */
[----:B------:R-:W-:Y:S01]  /*a160*/  FMUL.FTZ R143, R143, R3 ;  /* 0x000000038f8f7220 */ /* 0x000fe20000410000 */
[----:B-1----:R-:W-:Y:S01]  /*a170*/  F2FP.BF16.F32.PACK_AB R6, R185, R188 ;  /* 0x000000bcb906723e */ /* 0x002fe200000010ff */
[-C--:B------:R-:W-:Y:S01]  /*a180*/  FMUL.FTZ R44, R44, R193.reuse ;  /* 0x000000c12c2c7220 */ /* 0x080fe20000410000 */
[----:B------:R-:W1:Y:S01]  /*a190*/  MUFU.EX2 R190, R190 ;  /* 0x000000be00be7308 */ /* 0x000e620000000800 */
[----:B------:R-:W-:Y:S01]  /*a1a0*/  FMUL.FTZ R45, R45, R193 ;  /* 0x000000c12d2d7220 */ /* 0x000fe20000410000 */
[-C--:B------:R-:W-:Y:S01]  /*a1b0*/  FMUL.FTZ R46, R46, R3.reuse ;  /* 0x000000032e2e7220 */ /* 0x080fe20000410000 */
[----:B------:R-:W-:Y:S01]  /*a1c0*/  FMUL.FTZ R47, R47, R3 ;  /* 0x000000032f2f7220 */ /* 0x000fe20000410000 */
[-C--:B------:R-:W-:Y:S01]  /*a1d0*/  FMUL.FTZ R48, R48, R193.reuse ;  /* 0x000000c130307220 */ /* 0x080fe20000410000 */
[----:B------:R-:W-:Y:S01]  /*a1e0*/  FMUL.FTZ R49, R49, R193 ;  /* 0x000000c131317220 */ /* 0x000fe20000410000 */
[----:B----4-:R-:W-:Y:S01]  /*a1f0*/  F2FP.BF16.F32.PACK_AB R5, R184, R186 ;  /* 0x000000bab805723e */ /* 0x010fe200000010ff */
[-C--:B------:R-:W-:Y:S01]  /*a200*/  FMUL.FTZ R50, R50, R3.reuse ;  /* 0x0000000332327220 */ /* 0x080fe20000410000 */
[----:B------:R-:W-:Y:S01]  /*a210*/  FMUL.FTZ R51, R51, R3 ;  /* 0x0000000333337220 */ /* 0x000fe20000410000 */
[-C--:B------:R-:W-:Y:S01]  /*a220*/  FMUL.FTZ R52, R52, R193.reuse ;  /* 0x000000c134347220 */ /* 0x080fe20000410000 */
[----:B------:R-:W-:Y:S01]  /*a230*/  FMUL.FTZ R53, R53, R193 ;  /* 0x000000c135357220 */ /* 0x000fe20000410000 */
[-C--:B------:R-:W-:Y:S01]  /*a240*/  FMUL.FTZ R54, R54, R3.reuse ;  /* 0x0000000336367220 */ /* 0x080fe20000410000 */
[----:B------:R-:W-:Y:S01]  /*a250*/  FMUL.FTZ R55, R55, R3 ;  /* 0x0000000337377220 */ /* 0x000fe20000410000 */
[----:B------:R-:W-:Y:S01]  /*a260*/  FMUL.FTZ R56, R56, R193 ;  /* 0x000000c138387220 */ /* 0x000fe20000410000 */
[----:B-1----:R-:W-:Y:S01]  /*a270*/  F2FP.BF16.F32.PACK_AB R7, R190, R189 ;  /* 0x000000bdbe07723e */ /* 0x002fe200000010ff */
        /* <DEDUP_REMOVED lines=97> */
[--C-:B------:R-:W-:Y:S01]  /*a890*/  FFMA.FTZ R198, R173, UR15, -R206.reuse ;  /* 0x0000000fadc67c23 */ /* 0x100fe200080108ce */
[--C-:B------:R-:W-:Y:S01]  /*a8a0*/  FFMA.FTZ R201, R171, UR15, -R206.reuse ;  /* 0x0000000fabc97c23 */ /* 0x100fe200080108ce */
[--C-:B------:R-:W-:Y:S01]  /*a8b0*/  FFMA.FTZ R197, R169, UR15, -R206.reuse ;  /* 0x0000000fa9c57c23 */ /* 0x100fe200080108ce */
[----:B------:R-:W-:Y:S01]  /*a8c0*/  FFMA.FTZ R200, R167, UR15, -R206 ;  /* 0x0000000fa7c87c23 */ /* 0x000fe200080108ce */
[----:B------:R-:W-:Y:S01]  /*a8d0*/  MUFU.EX2 R199, R199 ;  /* 0x000000c700c77308 */ /* 0x000fe20000000800 */
[-C--:B------:R-:W-:Y:S01]  /*a8e0*/  FMUL.FTZ R8, R160, R193.reuse ;  /* 0x000000c1a0087220 */ /* 0x080fe20000410000 */
[C---:B------:R-:W-:Y:S01]  /*a8f0*/  HMMA.16816.F32.BF16 R80, R4.reuse, R146, R80 ;  /* 0x000000920450723c */ /* 0x040fe20000041850 */
[----:B------:R-:W3:Y:S01]  /*a900*/  LDSM.16.MT88.4 R144, [R220+0x16000] ;  /* 0x01600000dc90783b */ /* 0x000ee20000004200 */
[----:B------:R-:W4:Y:S01]  /*a910*/  MUFU.EX2 R196, R196 ;  /* 0x000000c400c47308 */ /* 0x000f220000000800 */
[----:B------:R-:W-:Y:S01]  /*a920*/  FMUL.FTZ R9, R161, R193 ;  /* 0x000000c1a1097220 */ /* 0x000fe20000410000 */
[-C--:B------:R-:W-:Y:S01]  /*a930*/  FMUL.FTZ R10, R162, R3.reuse ;  /* 0x00000003a20a7220 */ /* 0x080fe20000410000 */
[----:B------:R-:W-:Y:S01]  /*a940*/  FMUL.FTZ R11, R163, R3 ;  /* 0x00000003a30b7220 */ /* 0x000fe20000410000 */
[----:B------:R-:W-:Y:S01]  /*a950*/  MUFU.EX2 R195, R195 ;  /* 0x000000c300c37308 */ /* 0x000fe20000000800 */
[-C--:B------:R-:W-:Y:S01]  /*a960*/  FMUL.FTZ R156, R156, R193.reuse ;  /* 0x000000c19c9c7220 */ /* 0x080fe20000410000 */
[C---:B-1----:R-:W-:Y:S01]  /*a970*/  HMMA.16816.F32.BF16 R84, R4.reuse, R140, R84 ;  /* 0x0000008c0454723c */ /* 0x042fe20000041854 */
[----:B------:R-:W-:Y:S01]  /*a980*/  FMUL.FTZ R157, R157, R193 ;  /* 0x000000c19d9d7220 */ /* 0x000fe20000410000 */
[----:B------:R-:W-:Y:S01]  /*a990*/  MUFU.EX2 R192, R192 ;  /* 0x000000c000c07308 */ /* 0x000fe20000000800 */
[-C--:B------:R-:W-:Y:S01]  /*a9a0*/  FMUL.FTZ R158, R158, R3.reuse ;  /* 0x000000039e9e7220 */ /* 0x080fe20000410000 */
[----:B------:R-:W-:Y:S01]  /*a9b0*/  FMUL.FTZ R159, R159, R3 ;  /* 0x000000039f9f7220 */ /* 0x000fe20000410000 */
[-C--:B------:R-:W-:Y:S01]  /*a9c0*/  FMUL.FTZ R36, R36, R193.reuse ;  /* 0x000000c124247220 */ /* 0x080fe20000410000 */
[----:B------:R-:W-:Y:S01]  /*a9d0*/  MUFU.EX2 R198, R198 ;  /* 0x000000c600c67308 */ /* 0x000fe20000000800 */
[----:B------:R-:W-:Y:S01]  /*a9e0*/  FMUL.FTZ R37, R37, R193 ;  /* 0x000000c125257220 */ /* 0x000fe20000410000 */
[C---:B------:R-:W-:Y:S01]  /*a9f0*/  HMMA.16816.F32.BF16 R88, R4.reuse, R142, R88 ;  /* 0x0000008e0458723c */ /* 0x040fe20000041858 */
[----:B------:R-:W1:Y:S01]  /*aa00*/  LDSM.16.MT88.4 R140, [R203+0x16000] ;  /* 0x01600000cb8c783b */ /* 0x000e620000004200 */
[----:B------:R-:W5:Y:S01]  /*aa10*/  MUFU.EX2 R201, R201 ;  /* 0x000000c900c97308 */ /* 0x000f620000000800 */
[-C--:B------:R-:W-:Y:S01]  /*aa20*/  FMUL.FTZ R38, R38, R3.reuse ;  /* 0x0000000326267220 */ /* 0x080fe20000410000 */
[----:B------:R-:W-:Y:S01]  /*aa30*/  FMUL.FTZ R39, R39, R3 ;  /* 0x0000000327277220 */ /* 0x000fe20000410000 */
[-C--:B------:R-:W-:Y:S01]  /*aa40*/  FMUL.FTZ R40, R40, R193.reuse ;  /* 0x000000c128287220 */ /* 0x080fe20000410000 */
[----:B------:R-:W-:Y:S01]  /*aa50*/  MUFU.EX2 R197, R197 ;  /* 0x000000c500c57308 */ /* 0x000fe20000000800 */
[----:B------:R-:W-:Y:S01]  /*aa60*/  FMUL.FTZ R41, R41, R193 ;  /* 0x000000c129297220 */ /* 0x000fe20000410000 */
[C---:B------:R-:W-:Y:S01]  /*aa70*/  HMMA.16816.F32.BF16 R20, R4.reuse, R22, R148 ;  /* 0x000000160414723c */ /* 0x040fe20000041894 */
[----:B------:R-:W-:Y:S01]  /*aa80*/  LDSM.16.MT88.4 R148, [R220+0x12000] ;  /* 0x01200000dc94783b */ /* 0x000fe20000004200 */
        /* <DEDUP_REMOVED lines=12> */
[----:B------:R-:W-:Y:S01]  /*ab50*/  LDSM.16.MT88.4 R172, [R220+0x12800] ;  /* 0x01280000dcac783b */ /* 0x000fe20000004200 */
[--C-:B------:R-:W-:Y:S01]  /*ab60*/  FFMA.FTZ R229, R229, UR15, -R210.reuse ;  /* 0x0000000fe5e57c23 */ /* 0x100fe200080108d2 */
[C---:B------:R-:W-:Y:S01]  /*ab70*/  HMMA.16816.F32.BF16 R96, R4.reuse, R138, R96 ;  /* 0x0000008a0460723c */ /* 0x040fe20000041860 */
[--C-:B------:R-:W-:Y:S01]  /*ab80*/  FFMA.FTZ R212, R227, UR15, -R210.reuse ;  /* 0x0000000fe3d47c23 */ /* 0x100fe200080108d2 */
[----:B------:R-:W2:Y:S01]  /*ab90*/  LDSM.16.MT88.4 R136, [R202+0x6000] ;  /* 0x00600000ca88783b */ /* 0x000ea20000004200 */
[----:B------:R-:W-:Y:S01]  /*aba0*/  FFMA.FTZ R214, R223, UR15, -R210 ;  /* 0x0000000fdfd67c23 */ /* 0x000fe200080108d2 */
[--C-:B------:R-:W-:Y:S01]  /*abb0*/  FFMA.FTZ R222, R183, UR15, -R206.reuse ;  /* 0x0000000fb7de7c23 */ /* 0x100fe200080108ce */
[--C-:B------:R-:W-:Y:S01]  /*abc0*/  FFMA.FTZ R227, R181, UR15, -R206.reuse ;  /* 0x0000000fb5e37c23 */ /* 0x100fe200080108ce */
[----:B------:R-:W-:Y:S01]  /*abd0*/  LDSM.16.MT88.4 R168, [R203+0x12800] ;  /* 0x01280000cba8783b */ /* 0x000fe20000004200 */
[--C-:B------:R-:W-:Y:S01]  /*abe0*/  FFMA.FTZ R218, R179, UR15, -R206.reuse ;  /* 0x0000000fb3da7c23 */ /* 0x100fe200080108ce */
[C---:B------:R-:W-:Y:S01]  /*abf0*/  HMMA.16816.F32.BF16 R32, R4.reuse, R152, R32 ;  /* 0x000000980420723c */ /* 0x040fe20000041820 */
[----:B------:R-:W-:Y:S01]  /*ac00*/  MUFU.EX2 R212, R212 ;  /* 0x000000d400d47308 */ /* 0x000fe20000000800 */
[----:B------:R-:W-:Y:S01]  /*ac10*/  LDSM.16.MT88.4 R164, [R202+0x2800] ;  /* 0x00280000caa4783b */ /* 0x000fe20000004200 */
[----:B------:R-:W-:Y:S01]  /*ac20*/  FFMA.FTZ R209, R209, UR15, -R206 ;  /* 0x0000000fd1d17c23 */ /* 0x000fe200080108ce */
[----:B------:R-:W-:Y:S01]  /*ac30*/  FFMA.FTZ R250, R250, R193, R191 ;  /* 0x000000c1fafa7223 */ /* 0x000fe200000100bf */
[----:B------:R-:W-:Y:S01]  /*ac40*/  MUFU.EX2 R214, R214 ;  /* 0x000000d600d67308 */ /* 0x000fe20000000800 */
[----:B------:R-:W-:Y:S01]  /*ac50*/  LDSM.16.MT88.4 R160, [R220+0x14800] ;  /* 0x01480000dca0783b */ /* 0x000fe20000004200 */
[----:B------:R-:W-:Y:S01]  /*ac60*/  FFMA.FTZ R3, R251, R3, R186 ;  /* 0x00000003fb037223 */ /* 0x000fe200000100ba */
[C---:B------:R-:W-:Y:S01]  /*ac70*/  HMMA.16816.F32.BF16 R132, R4.reuse, R154, R132 ;  /* 0x0000009a0484723c */ /* 0x040fe20000041884 */
[----:B------:R-:W-:Y:S01]  /*ac80*/  MUFU.EX2 R222, R222 ;  /* 0x000000de00de7308 */ /* 0x000fe20000000800 */
[----:B------:R-:W4:Y:S01]  /*ac90*/  LDSM.16.MT88.4 R152, [R194+0x6000] ;  /* 0x00600000c298783b */ /* 0x000f220000004200 */
[----:B------:R-:W-:Y:S01]  /*aca0*/  FADD.FTZ R187, R187, R250 ;  /* 0x000000fabbbb7221 */ /* 0x000fe20000010000 */
[----:B------:R-:W-:Y:S01]  /*acb0*/  FADD.FTZ R184, R184, R3 ;  /* 0x00000003b8b87221 */ /* 0x000fe20000010000 */
[----:B------:R-:W-:Y:S01]  /*acc0*/  MUFU.EX2 R227, R227 ;  /* 0x000000e300e37308 */ /* 0x000fe20000000800 */
[----:B------:R-:W-:Y:S01]  /*acd0*/  LDSM.16.MT88.4 R180, [R220+0x13000] ;  /* 0x01300000dcb4783b */ /* 0x000fe20000004200 */
[----:B------:R-:W-:Y:S01]  /*ace0*/  FADD.FTZ R188, R188, R187 ;  /* 0x000000bbbcbc7221 */ /* 0x000fe20000010000 */
[----:B---3--:R-:W-:Y:S01]  /*acf0*/  HMMA.16816.F32.BF16 R100, R4, R144, R100 ;  /* 0x000000900464723c */ /* 0x008fe20000041864 */
[----:B------:R-:W-:Y:S01]  /*ad00*/  MUFU.EX2 R218, R218 ;  /* 0x000000da00da7308 */ /* 0x000fe20000000800 */
[----:B------:R-:W-:Y:S01]  /*ad10*/  FADD.FTZ R3, R189, R184 ;  /* 0x000000b8bd037221 */ /* 0x000fe20000010000 */
[----:B------:R-:W-:Y:S01]  /*ad20*/  FADD.FTZ R188, R185, R188 ;  /* 0x000000bcb9bc7221 */ /* 0x000fe20000010000 */
[----:B------:R-:W-:-:S02]  /*ad30*/  PLOP3.LUT P0, PT, PT, PT, UP0, 0x80, 0x8 ;  /* 0x000000000008781c */ /* 0x000fc40003f0f008 */
[----:B------:R-:W-:Y:S02]  /*ad40*/  FADD.FTZ R3, R190, R3 ;  /* 0x00000003be037221 */ /* 0x000fe40000010000 */
        /* <DEDUP_REMOVED lines=13> */
[----:B------:R-:W2:Y:S07]  /*ae20*/  LDSM.16.MT88.4 R148, [R220+0x10800] ;  /* 0x01080000dc94783b */ /* 0x000eae0000004200 */
[C---:B----4-:R-:W-:Y:S08]  /*ae30*/  HMMA.16816.F32.BF16 R124, R4.reuse, R152, R124 ;  /* 0x00000098047c723c */ /* 0x050ff0000004187c */
[----:B------:R-:W-:Y:S01]  /*ae40*/  HMMA.16816.F32.BF16 R4, R4, R154, R128 ;  /* 0x0000009a0404723c */ /* 0x000fe20000041880 */
[----:B------:R-:W-:Y:S01]  /*ae50*/  F2FP.BF16.F32.PACK_AB R128, R196, R199 ;  /* 0x000000c7c480723e */ /* 0x000fe200000010ff */
[----:B------:R-:W4:Y:S01]  /*ae60*/  LDSM.16.MT88.4 R152, [R194+0x2800] ;  /* 0x00280000c298783b */ /* 0x000f220000004200 */
[----:B-----5:R-:W-:Y:S01]  /*ae70*/  F2FP.BF16.F32.PACK_AB R129, R201, R198 ;  /* 0x000000c6c981723e */ /* 0x020fe200000010ff */
        /* <DEDUP_REMOVED lines=18> */
[C---:B----4-:R-:W-:Y:S08]  /*afa0*/  HMMA.16816.F32.BF16 R60, R128.reuse, R152, R60 ;  /* 0x00000098803c723c */ /* 0x050ff0000004183c */
        /* <DEDUP_REMOVED lines=12> */
[----:B------:R-:W-:-:S02]  /*b070*/  FFMA.FTZ R136, R225, UR15, -R210 ;  /* 0x0000000fe1887c23 */ /* 0x000fc400080108d2 */
[----:B------:R2:W3:Y:S04]  /*b080*/  MUFU.EX2 R225, R229 ;  /* 0x000000e500e17308 */ /* 0x0004e80000000800 */
[----:B------:R5:W1:Y:S01]  /*b090*/  MUFU.EX2 R223, R136 ;  /* 0x0000008800df7308 */ /* 0x000a620000000800 */
[C---:B------:R-:W-:Y:S08]  /*b0a0*/  HMMA.16816.F32.BF16 R112, R128.reuse, R138, R112 ;  /* 0x0000008a8070723c */ /* 0x040ff00000041870 */
[----:B------:R-:W-:Y:S01]  /*b0b0*/  HMMA.16816.F32.BF16 R36, R128, R172, R36 ;  /* 0x000000ac8024723c */ /* 0x000fe20000041824 */
[----:B--2---:R-:W-:-:S02]  /*b0c0*/  FFMA.FTZ R229, R177, UR15, -R206 ;  /* 0x0000000fb1e57c23 */ /* 0x004fc400080108ce */
[----:B------:R-:W-:Y:S04]  /*b0d0*/  LDSM.16.MT88.4 R176, [R194+0x1000] ;  /* 0x00100000c2b0783b */ /* 0x000fe80000004200 */
[----:B-----5:R-:W2:Y:S01]  /*b0e0*/  LDSM.16.MT88.4 R136, [R202+0x1000] ;  /* 0x00100000ca88783b */ /* 0x020ea20000004200 */
[----:B------:R-:W5:Y:S01]  /*b0f0*/  MUFU.EX2 R229, R229 ;  /* 0x000000e500e57308 */ /* 0x000f620000000800 */
[C---:B------:R-:W-:Y:S02]  /*b100*/  HMMA.16816.F32.BF16 R40, R128.reuse, R174, R40 ;  /* 0x000000ae8028723c */ /* 0x040fe40000041828 */
        /* <DEDUP_REMOVED lines=11> */
[----:B------:R-:W-:Y:S07]  /*b1c0*/  LDSM.16.MT88.4 R148, [R203+0x15000] ;  /* 0x01500000cb94783b */ /* 0x000fee0000004200 */
[C---:B----4-:R-:W-:Y:S08]  /*b1d0*/  HMMA.16816.F32.BF16 R116, R128.reuse, R152, R116 ;  /* 0x000000988074723c */ /* 0x050ff00000041874 */
        /* <DEDUP_REMOVED lines=9> */
[----:B-----5:R-:W-:Y:S01]  /*b270*/  F2FP.BF16.F32.PACK_AB R7, R229, R218 ;  /* 0x000000dae507723e */ /* 0x020fe200000010ff */
        /* <DEDUP_REMOVED lines=76> */
[C---:B-----5:R-:W-:Y:S08]  /*b740*/  HMMA.16816.F32.BF16 R76, R4.reuse, R12, R76 ;  /* 0x0000000c044c723c */ /* 0x060ff0000004184c */
[C---:B------:R-:W-:Y:S01]  /*b750*/  HMMA.16816.F32.BF16 R80, R4.reuse, R14, R80 ;  /* 0x0000000e0450723c */ /* 0x040fe20000041850 */
[----:B------:R-:W2:Y:S07]  /*b760*/  LDSM.16.MT88.4 R12, [R194+0x5800] ;  /* 0x00580000c20c783b */ /* 0x000eae0000004200 */
        /* <DEDUP_REMOVED lines=12> */
[----:B------:R-:W-:-:S04]  /*b830*/  FADD.FTZ R12, R198, R3 ;  /* 0x00000003c60c7221 */ /* 0x000fc80000010000 */
        /* <DEDUP_REMOVED lines=37> */
.L_x_1376:
[----:B------:R-:W-:-:S12]  /*ba90*/  UIADD3 UR20, UPT, UPT, UR13, -0x1, URZ ;  /* 0xffffffff0d147890 */ /* 0x000fd8000fffe0ff */
.L_x_1378:
        /* <DEDUP_REMOVED lines=20> */
[----:B------:R-:W1:Y:S01]  /*bbe0*/  LDCU UR6, c[0x0][0x50c] ;  /* 0x0000a180ff0677ac */ /* 0x000e620008000800 */
        /* <DEDUP_REMOVED lines=13> */
.L_x_1382:
        /* <DEDUP_REMOVED lines=14> */
[----:B------:R-:W-:Y:S02]  /*bda0*/  LEA R24, P6, R16, R237, 0x1 ;  /* 0x000000ed10187211 */ /* 0x000fe400078c08ff */
[----:B------:R-:W-:Y:S01]  /*bdb0*/  LEA R3, P5, R4, R16, 0x5 ;  /* 0x0000001004037211 */ /* 0x000fe200078a28ff */
[----:B------:R-:W-:Y:S01]  /*bdc0*/  @!PT LDS RZ, [RZ] ;  /* 0x00000000fffff984 */ /* 0x000fe20000000800 */
[----:B------:R-:W-:Y:S01]  /*bdd0*/  @!PT LDS RZ, [RZ] ;  /* 0x00000000fffff984 */ /* 0x000fe20000000800 */
[----:B------:R-:W-:Y:S01]  /*bde0*/  @!PT LDS RZ, [RZ] ;  /* 0x00000000fffff984 */ /* 0x000fe20000000800 */
[----:B------:R1:W-:Y:S01]  /*bdf0*/  @!P3 LDGSTS.E.BYPASS.LTC128B.128 [R238+0x8000], desc[UR24][R20.64] ;  /* 0x0800000014eebfae */ /* 0x0003e2000b981a18 */
[----:B------:R-:W-:Y:S02]  /*be00*/  LEA.HI.X R25, R16, R236, R15, 0x1, P6 ;  /* 0x000000ec10197211 */ /* 0x000fe400030f0c0f */
[----:B------:R-:W-:Y:S01]  /*be10*/  LEA.HI.X R5, R4, R15, R5, 0x5, P5 ;  /* 0x0000000f04057211 */ /* 0x000fe200028f2c05 */
[----:B------:R1:W-:Y:S01]  /*be20*/  @P3 STS.128 [R238+0x8000], RZ ;  /* 0x008000ffee003388 */ /* 0x0003e20000000c00 */
[----:B------:R-:W-:Y:S03]  /*be30*/  IADD3 R4, P5, PT, R17, R16, RZ ;  /* 0x0000001011047210 */ /* 0x000fe60007fbe0ff */
        /* <DEDUP_REMOVED lines=82> */
.L_x_1380:
        /* <DEDUP_REMOVED lines=9> */
[C---:B------:R-:W-:Y:S02]  /*c3f0*/  LEA R204, P1, R34.reuse, R235, 0x7 ;  /* 0x000000eb22cc7211 */ /* 0x040fe400078238ff */
[----:B------:R-:W-:Y:S02]  /*c400*/  LOP3.LUT R248, R217, 0x40, RZ, 0xfc, !PT ;  /* 0x00000040d9f87812 */ /* 0x000fe400078efcff */
[C---:B------:R-:W-:Y:S02]  /*c410*/  LEA R33, P0, R34.reuse, R240, 0x6 ;  /* 0x000000f022217211 */ /* 0x040fe400078030ff */
[--C-:B------:R-:W-:Y:S02]  /*c420*/  LEA.HI.X R205, R34, R234, R35.reuse, 0x7, P1 ;  /* 0x000000ea22cd7211 */ /* 0x100fe400008f3c23 */
[----:B------:R-:W-:Y:S02]  /*c430*/  ISETP.GE.AND P4, PT, R248, UR7, PT ;  /* 0x00000007f8007c0c */ /* 0x000fe4000bf86270 */
[----:B------:R-:W-:Y:S02]  /*c440*/  LEA.HI.X R35, R34, R241, R35, 0x6, P0 ;  /* 0x000000f122237211 */ /* 0x000fe400000f3423 */
[C---:B------:R-:W-:Y:S02]  /*c450*/  LEA R202, P5, R33.reuse, R235, 0x1 ;  /* 0x000000eb21ca7211 */ /* 0x040fe400078a08ff */
[----:B------:R-:W-:Y:S02]  /*c460*/  IADD3 R34, P1, PT, R33, R240, RZ ;  /* 0x000000f021227210 */ /* 0x000fe40007f3e0ff */
        /* <DEDUP_REMOVED lines=11> */
[----:B------:R-:W-:Y:S03]  /*c520*/  LEA.HI.X R35, R230, R35, R231, 0x5, P0 ;  /* 0x00000023e6237211 */ /* 0x000fe600000f2ce7 */
[----:B------:R-:W-:Y:S01]  /*c530*/  @!PT LDS RZ, [RZ] ;  /* 0x00000000fffff984 */ /* 0x000fe20000000800 */
[----:B------:R-:W-:Y:S01]  /*c540*/  @!PT LDS RZ, [RZ] ;  /* 0x00000000fffff984 */ /* 0x000fe20000000800 */
[----:B------:R-:W-:Y:S01]  /*c550*/  @!PT LDS RZ, [RZ] ;  /* 0x00000000fffff984 */ /* 0x000fe20000000800 */
[----:B------:R-:W-:Y:S01]  /*c560*/  @!P4 LDGSTS.E.BYPASS.LTC128B.128 [R238+0x12000], desc[UR24][R204.64+0x80] ;  /* 0x12000080cceecfae */ /* 0x000fe2000b981a18 */
[----:B------:R-:W-:Y:S02]  /*c570*/  ISETP.GE.AND P0, PT, R246, UR7, PT ;  /* 0x00000007f6007c0c */ /* 0x000fe4000bf06270 */
[C---:B------:R-:W-:Y:S03]  /*c580*/  ISETP.GE.AND P3, PT, R217.reuse, UR7, PT ;  /* 0x00000007d9007c0c */ /* 0x040fe6000bf66270 */
[----:B------:R-:W-:Y:S01]  /*c590*/  @P4 STS.128 [R238+0x12000], RZ ;  /* 0x012000ffee004388 */ /* 0x000fe20000000c00 */
[-C--:B------:R-:W-:Y:S02]  /*c5a0*/  LEA R200, P6, R34, R235.reuse, 0x1 ;  /* 0x000000eb22c87211 */ /* 0x080fe400078c08ff */
[----:B------:R-:W-:Y:S03]  /*c5b0*/  LEA R32, P5, R166, R235, 0x1 ;  /* 0x000000eba6207211 */ /* 0x000fe600078a08ff */
[----:B------:R-:W-:Y:S01]  /*c5c0*/  @!PT LDS RZ, [RZ] ;  /* 0x00000000fffff984 */ /* 0x000fe20000000800 */
[----:B------:R-:W-:Y:S01]  /*c5d0*/  @!PT LDS RZ, [RZ] ;  /* 0x00000000fffff984 */ /* 0x000fe20000000800 */
[----:B------:R-:W-:Y:S01]  /*c5e0*/  @!PT LDS RZ, [RZ] ;  /* 0x00000000fffff984 */ /* 0x000fe20000000800 */
[----:B------:R-:W-:Y:S01]  /*c5f0*/  @!P1 LDGSTS.E.BYPASS.LTC128B.128 [R238+0x14000], desc[UR24][R204.64+0x100] ;  /* 0x14000100ccee9fae */ /* 0x000fe2000b981a18 */
[-C--:B------:R-:W-:Y:S02]  /*c600*/  LEA.HI.X R201, R34, R234.reuse, R33, 0x1, P6 ;  /* 0x000000ea22c97211 */ /* 0x080fe400030f0c21 */
[----:B------:R-:W-:Y:S03]  /*c610*/  LEA.HI.X R33, R166, R234, R35, 0x1, P5 ;  /* 0x000000eaa6217211 */ /* 0x000fe600028f0c23 */
[----:B------:R-:W-:Y:S01]  /*c620*/  @P1 STS.128 [R238+0x14000], RZ ;  /* 0x014000ffee001388 */ /* 0x000fe20000000c00 */
[--C-:B------:R-:W-:Y:S02]  /*c630*/  LOP3.LUT R167, R217, 0x1c0, R214.reuse, 0xf8, !PT ;  /* 0x000001c0d9a77812 */ /* 0x100fe400078ef8d6 */
[----:B------:R-:W-:Y:S03]  /*c640*/  LOP3.LUT R164, R219, 0x200, R214, 0xf8, !PT ;  /* 0x00000200dba47812 */ /* 0x000fe600078ef8d6 */
[----:B------:R-:W-:Y:S01]  /*c650*/  @!PT LDS RZ, [RZ] ;  /* 0x00000000fffff984 */ /* 0x000fe20000000800 */
[----:B------:R-:W-:Y:S01]  /*c660*/  @!PT LDS RZ, [RZ] ;  /* 0x00000000fffff984 */ /* 0x000fe20000000800 */
[----:B------:R-:W-:Y:S01]  /*c670*/  @!PT LDS RZ, [RZ] ;  /* 0x00000000fffff984 */ /* 0x000fe20000000800 */
[----:B------:R-:W-:Y:S01]  /*c680*/  @!P0 LDGSTS.E.BYPASS.LTC128B.128 [R238+0x16000], desc[UR24][R204.64+0x180] ;  /* 0x16000180ccee8fae */ /* 0x000fe2000b981a18 */
[----:B------:R-:W-:Y:S05]  /*c690*/  LOP3.LUT R3, R221, 0x8, RZ, 0xc0, !PT ;  /* 0x00000008dd037812 */ /* 0x000fea00078ec0ff */
[----:B------:R-:W-:Y:S01]  /*c6a0*/  @P0 STS.128 [R238+0x16000], RZ ;  /* 0x016000ffee000388 */ /* 0x000fe20000000c00 */
[----:B------:R-:W-:Y:S02]  /*c6b0*/  LOP3.LUT R3, R164, R167, R3, 0xf6, !PT ;  /* 0x000000a7a4037212 */ /* 0x000fe400078ef603 */
[----:B------:R-:W-:Y:S03]  /*c6c0*/  LOP3.LUT R164, R167, 0x8, R216, 0x78, !PT ;  /* 0x00000008a7a47812 */ /* 0x000fe600078e78d8 */
[----:B------:R-:W-:Y:S01]  /*c6d0*/  @!PT LDS RZ, [RZ] ;  /* 0x00000000fffff984 */ /* 0x000fe20000000800 */
[----:B------:R-:W-:Y:S01]  /*c6e0*/  @!PT LDS RZ, [RZ] ;  /* 0x00000000fffff984 */ /* 0x000fe20000000800 */
[----:B------:R-:W-:Y:S01]  /*c6f0*/  @!PT LDS RZ, [RZ] ;  /* 0x00000000fffff984 */ /* 0x000fe20000000800 */
[----:B------:R-:W-:Y:S01]  /*c700*/  @!P3 LDGSTS.E.BYPASS.LTC128B.128 [R238+0x10800], desc[UR24][R202.64] ;  /* 0x10800000caeebfae */ /* 0x000fe2000b981a18 */
[----:B------:R-:W-:Y:S05]  /*c710*/  LEA R229, R3, UR5, 0x1 ;  /* 0x0000000503e57c11 */ /* 0x000fea000f8e08ff */
[----:B------:R-:W-:Y:S01]  /*c720*/  @P3 STS.128 [R238+0x10800], RZ ;  /* 0x010800ffee003388 */ /* 0x000fe20000000c00 */
[----:B------:R-:W-:Y:S02]  /*c730*/  IMAD R227, R164, 0x2, R213 ;  /* 0x00000002a4e37824 */ /* 0x000fe400078e02d5 */
[----:B------:R-:W-:Y:S03]  /*c740*/  IMAD.IADD R226, R229, 0x1, R212 ;  /* 0x00000001e5e27824 */ /* 0x000fe600078e02d4 */
[----:B------:R-:W-:Y:S01]  /*c750*/  @!PT LDS RZ, [RZ] ;  /* 0x00000000fffff984 */ /* 0x000fe20000000800 */
[----:B------:R-:W-:Y:S01]  /*c760*/  @!PT LDS RZ, [RZ] ;  /* 0x00000000fffff984 */ /* 0x000fe20000000800 */
[----:B------:R-:W-:Y:S01]  /*c770*/  @!PT LDS RZ, [RZ] ;  /* 0x00000000fffff984 */ /* 0x000fe20000000800 */
[----:B------:R-:W-:Y:S01]  /*c780*/  @!P4 LDGSTS.E.BYPASS.LTC128B.128 [R238+0x12800], desc[UR24][R202.64+0x80] ;  /* 0x12800080caeecfae */ /* 0x000fe2000b981a18 */
[----:B------:R-:W-:Y:S02]  /*c790*/  VIADD R223, R227, UR5 ;  /* 0x00000005e3df7c36 */ /* 0x000fe40008000000 */
[----:B------:R-:W-:Y:S03]  /*c7a0*/  IMAD.IADD R225, R229, 0x1, R218 ;  /* 0x00000001e5e17824 */ /* 0x000fe600078e02da */
[----:B------:R-:W-:Y:S01]  /*c7b0*/  @P4 STS.128 [R238+0x12800], RZ ;  /* 0x012800ffee004388 */ /* 0x000fe20000000c00 */
[C---:B------:R-:W-:Y:S02]  /*c7c0*/  IMAD.IADD R224, R223.reuse, 0x1, R212 ;  /* 0x00000001dfe07824 */ /* 0x040fe400078e02d4 */
[----:B------:R-:W-:Y:S03]  /*c7d0*/  IMAD.IADD R223, R223, 0x1, R218 ;  /* 0x00000001dfdf7824 */ /* 0x000fe600078e02da */
[----:B------:R-:W-:Y:S01]  /*c7e0*/  @!PT LDS RZ, [RZ] ;  /* 0x00000000fffff984 */ /* 0x000fe20000000800 */
[----:B------:R-:W-:Y:S01]  /*c7f0*/  @!PT LDS RZ, [RZ] ;  /* 0x00000000fffff984 */ /* 0x000fe20000000800 */
[----:B------:R-:W-:Y:S01]  /*c800*/  @!PT LDS RZ, [RZ] ;  /* 0x00000000fffff984 */ /* 0x000fe20000000800 */
[----:B------:R-:W-:Y:S01]  /*c810*/  @!P1 LDGSTS.E.BYPASS.LTC128B.128 [R238+0x14800], desc[UR24][R202.64+0x100] ;  /* 0x14800100caee9fae */ /* 0x000fe2000b981a18 */
[C---:B------:R-:W-:Y:S02]  /*c820*/  IMAD.IADD R222, R212.reuse, 0x1, R225 ;  /* 0x00000001d4de7824 */ /* 0x040fe400078e02e1 */
[----:B------:R-:W-:Y:S03]  /*c830*/  IMAD.IADD R3, R212, 0x1, R223 ;  /* 0x00000001d4037824 */ /* 0x000fe600078e02df */
        /* <DEDUP_REMOVED lines=47> */
[----:B------:R-:W3:Y:S06]  /*cb30*/  LDSM.16.M88.4 R172, [R227+UR5+0x8000] ;  /* 0x00800005e3ac783b */ /* 0x000eec0008000200 */
[----:B------:R-:W4:Y:S06]  /*cb40*/  LDSM.16.M88.4 R176, [R227+UR5+0x8800] ;  /* 0x00880005e3b0783b */ /* 0x000f2c0008000200 */
[----:B------:R-:W5:Y:S06]  /*cb50*/  LDSM.16.M88.4 R180, [R227+UR5+0x9000] ;  /* 0x00900005e3b4783b */ /* 0x000f6c0008000200 */
[----:B------:R-:W0:Y:S06]  /*cb60*/  LDGDEPBAR ;  /* 0x00000000000079af */ /* 0x000e2c0000000000 */
[----:B------:R-:W2:Y:S06]  /*cb70*/  LDSM.16.M88.4 R184, [R227+UR5+0x9800] ;  /* 0x00980005e3b8783b */ /* 0x000eac0008000200 */
[----:B------:R-:W-:Y:S06]  /*cb80*/  LDSM.16.M88.4 R188, [R226] ;  /* 0x00000000e2bc783b */ /* 0x000fec0000000200 */
[----:B------:R-:W2:Y:S01]  /*cb90*/  LDSM.16.M88.4 R192, [R224+0x8000] ;  /* 0x00800000e0c0783b */ /* 0x000ea20000000200 */
[C---:B---3--:R-:W-:Y:S05]  /*cba0*/  HMMA.16816.F32.BF16 R4, R168.reuse, R172, RZ ;  /* 0x000000aca804723c */ /* 0x048fea00000418ff */
[----:B------:R-:W3:Y:S06]  /*cbb0*/  LDSM.16.M88.4 R196, [R224+0x8800] ;  /* 0x00880000e0c4783b */ /* 0x000eec0000000200 */
[----:B------:R-:W-:Y:S01]  /*cbc0*/  LDSM.16.M88.4 R164, [R224+0x9800] ;  /* 0x00980000e0a4783b */ /* 0x000fe20000000200 */
[C---:B------:R-:W-:Y:S05]  /*cbd0*/  HMMA.16816.F32.BF16 R8, R168.reuse, R174, RZ ;  /* 0x000000aea808723c */ /* 0x040fea00000418ff */
[----:B------:R-:W3:Y:S03]  /*cbe0*/  LDSM.16.M88.4 R172, [R224+0x9000] ;  /* 0x00900000e0ac783b */ /* 0x000ee60000000200 */
[C---:B----4-:R-:W-:Y:S03]  /*cbf0*/  HMMA.16816.F32.BF16 R12, R168.reuse, R176, RZ ;  /* 0x000000b0a80c723c */ /* 0x050fe600000418ff */
[----:B-1----:R-:W-:Y:S05]  /*cc00*/  LDSM.16.M88.4 R200, [R3+0x8000] ;  /* 0x0080000003c8783b */ /* 0x002fea0000000200 */
[C---:B------:R-:W-:Y:S01]  /*cc10*/  HMMA.16816.F32.BF16 R16, R168.reuse, R178, RZ ;  /* 0x000000b2a810723c */ /* 0x040fe200000418ff */
[----:B------:R-:W-:Y:S06]  /*cc20*/  LDSM.16.M88.4 R176, [R223+0x8000] ;  /* 0x00800000dfb0783b */ /* 0x000fec0000000200 */
[----:B------:R-:W-:Y:S01]  /*cc30*/  LDSM.16.M88.4 R204, [R223+0xa000] ;  /* 0x00a00000dfcc783b */ /* 0x000fe20000000200 */
[C---:B-----5:R-:W-:Y:S05]  /*cc40*/  HMMA.16816.F32.BF16 R20, R168.reuse, R180, RZ ;  /* 0x000000b4a814723c */ /* 0x060fea00000418ff */
[----:B------:R-:W-:Y:S03]  /*cc50*/  LDSM.16.M88.4 R208, [R224+0xc000] ;  /* 0x00c00000e0d0783b */ /* 0x000fe60000000200 */
[C---:B------:R-:W-:Y:S03]  /*cc60*/  HMMA.16816.F32.BF16 R24, R168.reuse, R182, RZ ;  /* 0x000000b6a818723c */ /* 0x040fe600000418ff */
[----:B------:R-:W-:Y:S05]  /*cc70*/  LDSM.16.M88.4 R180, [R223+0x8800] ;  /* 0x00880000dfb4783b */ /* 0x000fea0000000200 */
[C---:B--2---:R-:W-:Y:S08]  /*cc80*/  HMMA.16816.F32.BF16 R28, R168.reuse, R184, RZ ;  /* 0x000000b8a81c723c */ /* 0x044ff000000418ff */
[----:B------:R-:W-:Y:S01]  /*cc90*/  HMMA.16816.F32.BF16 R32, R168, R186, RZ ;  /* 0x000000baa820723c */ /* 0x000fe200000418ff */
[----:B------:R-:W1:Y:S06]  /*cca0*/  LDSM.16.M88.4 R168, [R225] ;  /* 0x00000000e1a8783b */ /* 0x000e6c0000000200 */
[----:B------:R-:W2:Y:S01]  /*ccb0*/  LDSM.16.M88.4 R184, [R223+0x9000] ;  /* 0x00900000dfb8783b */ /* 0x000ea20000000200 */
[C---:B------:R-:W-:Y:S08]  /*ccc0*/  HMMA.16816.F32.BF16 R4, R188.reuse, R192, R4 ;  /* 0x000000c0bc04723c */ /* 0x040ff00000041804 */
[C---:B------:R-:W-:Y:S01]  /*ccd0*/  HMMA.16816.F32.BF16 R8, R188.reuse, R194, R8 ;  /* 0x000000c2bc08723c */ /* 0x040fe20000041808 */
[----:B------:R-:W4:Y:S07]  /*cce0*/  LDSM.16.M88.4 R192, [R223+0x9800] ;  /* 0x00980000dfc0783b */ /* 0x000f2e0000000200 */
[C---:B---3--:R-:W-:Y:S08]  /*ccf0*/  HMMA.16816.F32.BF16 R12, R188.reuse, R196, R12 ;  /* 0x000000c4bc0c723c */ /* 0x048ff0000004180c */
[C---:B------:R-:W-:Y:S01]  /*cd00*/  HMMA.16816.F32.BF16 R16, R188.reuse, R198, R16 ;  /* 0x000000c6bc10723c */ /* 0x040fe20000041810 */
[----:B------:R-:W3:Y:S07]  /*cd10*/  LDSM.16.M88.4 R196, [R222] ;  /* 0x00000000dec4783b */ /* 0x000eee0000000200 */
[C---:B------:R-:W-:Y:S08]  /*cd20*/  HMMA.16816.F32.BF16 R20, R188.reuse, R172, R20 ;  /* 0x000000acbc14723c */ /* 0x040ff00000041814 */
[C---:B------:R-:W-:Y:S01]  /*cd30*/  HMMA.16816.F32.BF16 R24, R188.reuse, R174, R24 ;  /* 0x000000aebc18723c */ /* 0x040fe20000041818 */
[----:B------:R-:W-:Y:S07]  /*cd40*/  LDSM.16.M88.4 R172, [R3+0x9000] ;  /* 0x0090000003ac783b */ /* 0x000fee0000000200 */
[C---:B------:R-:W-:Y:S08]  /*cd50*/  HMMA.16816.F32.BF16 R28, R188.reuse, R164, R28 ;  /* 0x000000a4bc1c723c */ /* 0x040ff0000004181c */
[----:B------:R-:W-:Y:S01]  /*cd60*/  HMMA.16816.F32.BF16 R32, R188, R166, R32 ;  /* 0x000000a6bc20723c */ /* 0x000fe20000041820 */
[----:B------:R-:W5:Y:S06]  /*cd70*/  LDSM.16.M88.4 R164, [R3+0x8800] ;  /* 0x0088000003a4783b */ /* 0x000f6c0000000200 */
[----:B------:R-:W-:Y:S01]  /*cd80*/  LDSM.16.M88.4 R188, [R227+UR5+0xb000] ;  /* 0x00b00005e3bc783b */ /* 0x000fe20008000200 */
[C---:B-1----:R-:W-:Y:S08]  /*cd90*/  HMMA.16816.F32.BF16 R4, R168.reuse, R176, R4 ;  /* 0x000000b0a804723c */ /* 0x042ff00000041804 */
        /* <DEDUP_REMOVED lines=8> */
[C---:B----4-:R-:W-:Y:S08]  /*ce20*/  HMMA.16816.F32.BF16 R28, R168.reuse, R192, R28 ;  /* 0x000000c0a81c723c */ /* 0x050ff0000004181c */
[----:B------:R-:W-:Y:S01]  /*ce30*/  HMMA.16816.F32.BF16 R32, R168, R194, R32 ;  /* 0x000000c2a820723c */ /* 0x000fe20000041820 */
[----:B------:R-:W1:Y:S06]  /*ce40*/  LDSM.16.M88.4 R168, [R3+0x9800] ;  /* 0x0098000003a8783b */ /* 0x000e6c0000000200 */
[----:B------:R-:W-:Y:S01]  /*ce50*/  LDSM.16.M88.4 R192, [R226+0x2000] ;  /* 0x00200000e2c0783b */ /* 0x000fe20000000200 */
[C---:B---3--:R-:W-:Y:S08]  /*ce60*/  HMMA.16816.F32.BF16 R4, R196.reuse, R200, R4 ;  /* 0x000000c8c404723c */ /* 0x048ff00000041804 */
[C---:B------:R-:W-:Y:S01]  /*ce70*/  HMMA.16816.F32.BF16 R8, R196.reuse, R202, R8 ;  /* 0x000000cac408723c */ /* 0x040fe20000041808 */
[----:B------:R-:W-:Y:S07]  /*ce80*/  LDSM.16.M88.4 R200, [R224+0xa000] ;  /* 0x00a00000e0c8783b */ /* 0x000fee0000000200 */
[C---:B-----5:R-:W-:Y:S08]  /*ce90*/  HMMA.16816.F32.BF16 R12, R196.reuse, R164, R12 ;  /* 0x000000a4c40c723c */ /* 0x060ff0000004180c */
[C---:B------:R-:W-:Y:S01]  /*cea0*/  HMMA.16816.F32.BF16 R16, R196.reuse, R166, R16 ;  /* 0x000000a6c410723c */ /* 0x040fe20000041810 */
[----:B------:R-:W2:Y:S07]  /*ceb0*/  LDSM.16.M88.4 R164, [R227+UR5+0xb800] ;  /* 0x00b80005e3a4783b */ /* 0x000eae0008000200 */
[C---:B------:R-:W-:Y:S08]  /*cec0*/  HMMA.16816.F32.BF16 R20, R196.reuse, R172, R20 ;  /* 0x000000acc414723c */ /* 0x040ff00000041814 */
[C---:B------:R-:W-:Y:S01]  /*ced0*/  HMMA.16816.F32.BF16 R24, R196.reuse, R174, R24 ;  /* 0x000000aec418723c */ /* 0x040fe20000041818 */
[----:B------:R-:W3:Y:S07]  /*cee0*/  LDSM.16.M88.4 R172, [R224+0xa800] ;  /* 0x00a80000e0ac783b */ /* 0x000eee0000000200 */
[C---:B-1----:R-:W-:Y:S08]  /*cef0*/  HMMA.16816.F32.BF16 R28, R196.reuse, R168, R28 ;  /* 0x000000a8c41c723c */ /* 0x042ff0000004181c */
[----:B------:R-:W-:Y:S01]  /*cf00*/  HMMA.16816.F32.BF16 R32, R196, R170, R32 ;  /* 0x000000aac420723c */ /* 0x000fe20000041820 */
[----:B------:R-:W1:Y:S06]  /*cf10*/  LDSM.16.M88.4 R168, [R224+0xb000] ;  /* 0x00b00000e0a8783b */ /* 0x000e6c0000000200 */
[----:B------:R-:W-:Y:S01]  /*cf20*/  LDSM.16.M88.4 R196, [R225+0x2000] ;  /* 0x00200000e1c4783b */ /* 0x000fe20000000200 */
        /* <DEDUP_REMOVED lines=11> */
[----:B------:R-:W2:Y:S06]  /*cfe0*/  LDSM.16.M88.4 R164, [R223+0xa800] ;  /* 0x00a80000dfa4783b */ /* 0x000eac0000000200 */
[----:B------:R-:W5:Y:S01]  /*cff0*/  LDSM.16.M88.4 R176, [R223+0xb000] ;  /* 0x00b00000dfb0783b */ /* 0x000f620000000200 */
[C---:B------:R-:W-:Y:S08]  /*d000*/  HMMA.16816.F32.BF16 R4, R192.reuse, R200, R4 ;  /* 0x000000c8c004723c */ /* 0x040ff00000041804 */
[C---:B------:R-:W-:Y:S01]  /*d010*/  HMMA.16816.F32.BF16 R8, R192.reuse, R202, R8 ;  /* 0x000000cac008723c */ /* 0x040fe20000041808 */
[----:B------:R-:W5:Y:S07]  /*d020*/  LDSM.16.M88.4 R200, [R3+0xa000] ;  /* 0x00a0000003c8783b */ /* 0x000f6e0000000200 */
[C---:B---3--:R-:W-:Y:S08]  /*d030*/  HMMA.16816.F32.BF16 R12, R192.reuse, R172, R12 ;  /* 0x000000acc00c723c */ /* 0x048ff0000004180c */
[C---:B------:R-:W-:Y:S01]  /*d040*/  HMMA.16816.F32.BF16 R16, R192.reuse, R174, R16 ;  /* 0x000000aec010723c */ /* 0x040fe20000041810 */
[----:B------:R-:W-:Y:S07]  /*d050*/  LDSM.16.M88.4 R172, [R3+0xb000] ;  /* 0x00b0000003ac783b */ /* 0x000fee0000000200 */
[C---:B-1----:R-:W-:Y:S08]  /*d060*/  HMMA.16816.F32.BF16 R20, R192.reuse, R168, R20 ;  /* 0x000000a8c014723c */ /* 0x042ff00000041814 */
[C---:B------:R-:W-:Y:S01]  /*d070*/  HMMA.16816.F32.BF16 R24, R192.reuse, R170, R24 ;  /* 0x000000aac018723c */ /* 0x040fe20000041818 */
[----:B------:R-:W1:Y:S07]  /*d080*/  LDSM.16.M88.4 R168, [R3+0xa800] ;  /* 0x00a8000003a8783b */ /* 0x000e6e0000000200 */
[C---:B----4-:R-:W-:Y:S08]  /*d090*/  HMMA.16816.F32.BF16 R28, R192.reuse, R180, R28 ;  /* 0x000000b4c01c723c */ /* 0x050ff0000004181c */
[----:B------:R-:W-:Y:S01]  /*d0a0*/  HMMA.16816.F32.BF16 R32, R192, R182, R32 ;  /* 0x000000b6c020723c */ /* 0x000fe20000041820 */
[----:B------:R-:W3:Y:S06]  /*d0b0*/  LDSM.16.M88.4 R180, [R3+0xb800] ;  /* 0x00b8000003b4783b */ /* 0x000eec0000000200 */
[----:B------:R-:W-:Y:S01]  /*d0c0*/  LDSM.16.M88.4 R192, [R229+0x4000] ;  /* 0x00400000e5c0783b */ /* 0x000fe20000000200 */
[C---:B------:R-:W-:Y:S08]  /*d0d0*/  HMMA.16816.F32.BF16 R4, R196.reuse, R204, R4 ;  /* 0x000000ccc404723c */ /* 0x040ff00000041804 */
[C---:B------:R-:W-:Y:S01]  /*d0e0*/  HMMA.16816.F32.BF16 R8, R196.reuse, R206, R8 ;  /* 0x000000cec408723c */ /* 0x040fe20000041808 */
[----:B------:R-:W4:Y:S07]  /*d0f0*/  LDSM.16.M88.4 R204, [R227+UR5+0xc000] ;  /* 0x00c00005e3cc783b */ /* 0x000f2e0008000200 */
[C---:B--2---:R-:W-:Y:S08]  /*d100*/  HMMA.16816.F32.BF16 R12, R196.reuse, R164, R12 ;  /* 0x000000a4c40c723c */ /* 0x044ff0000004180c */
[C---:B------:R-:W-:Y:S01]  /*d110*/  HMMA.16816.F32.BF16 R16, R196.reuse, R166, R16 ;  /* 0x000000a6c410723c */ /* 0x040fe20000041810 */
[----:B------:R-:W2:Y:S07]  /*d120*/  LDSM.16.M88.4 R164, [R227+UR5+0xc800] ;  /* 0x00c80005e3a4783b */ /* 0x000eae0008000200 */
        /* <DEDUP_REMOVED lines=18> */
[----:B------:R-:W3:Y:S06]  /*d250*/  LDSM.16.M88.4 R180, [R224+0xd800] ;  /* 0x00d80000e0b4783b */ /* 0x000eec0000000200 */
[----:B------:R-:W3:Y:S01]  /*d260*/  LDSM.16.M88.4 R188, [R225+0x4000] ;  /* 0x00400000e1bc783b */ /* 0x000ee20000000200 */
        /* <DEDUP_REMOVED lines=8> */
[----:B------:R-:W4:Y:S07]  /*d2f0*/  LDSM.16.M88.4 R176, [R223+0xd000] ;  /* 0x00d00000dfb0783b */ /* 0x000f2e0000000200 */
[C---:B------:R-:W-:Y:S08]  /*d300*/  HMMA.16816.F32.BF16 R28, R192.reuse, R184, R28 ;  /* 0x000000b8c01c723c */ /* 0x040ff0000004181c */
[----:B------:R-:W-:Y:S01]  /*d310*/  HMMA.16816.F32.BF16 R32, R192, R186, R32 ;  /* 0x000000bac020723c */ /* 0x000fe20000041820 */
[----:B------:R-:W5:Y:S06]  /*d320*/  LDSM.16.M88.4 R184, [R223+0xd800] ;  /* 0x00d80000dfb8783b */ /* 0x000f6c0000000200 */
        /* <DEDUP_REMOVED lines=13> */
[----:B------:R-:W-:Y:S01]  /*d400*/  LDSM.16.M88.4 R196, [R229+0x6000] ;  /* 0x00600000e5c4783b */ /* 0x000fe20000000200 */
[C---:B------:R-:W-:Y:S08]  /*d410*/  HMMA.16816.F32.BF16 R4, R188.reuse, R200, R4 ;  /* 0x000000c8bc04723c */ /* 0x040ff00000041804 */
[C---:B------:R-:W-:Y:S01]  /*d420*/  HMMA.16816.F32.BF16 R8, R188.reuse, R202, R8 ;  /* 0x000000cabc08723c */ /* 0x040fe20000041808 */
[----:B------:R-:W3:Y:S07]  /*d430*/  LDSM.16.M88.4 R200, [R227+UR5+0xe000] ;  /* 0x00e00005e3c8783b */ /* 0x000eee0008000200 */
[C---:B--2---:R-:W-:Y:S08]  /*d440*/  HMMA.16816.F32.BF16 R12, R188.reuse, R164, R12 ;  /* 0x000000a4bc0c723c */ /* 0x044ff0000004180c */
[C---:B------:R-:W-:Y:S01]  /*d450*/  HMMA.16816.F32.BF16 R16, R188.reuse, R166, R16 ;  /* 0x000000a6bc10723c */ /* 0x040fe20000041810 */
[----:B------:R-:W2:Y:S07]  /*d460*/  LDSM.16.M88.4 R164, [R227+UR5+0xe800] ;  /* 0x00e80005e3a4783b */ /* 0x000eae0008000200 */
[C---:B----4-:R-:W-:Y:S08]  /*d470*/  HMMA.16816.F32.BF16 R20, R188.reuse, R176, R20 ;  /* 0x000000b0bc14723c */ /* 0x050ff00000041814 */
[C---:B------:R-:W-:Y:S01]  /*d480*/  HMMA.16816.F32.BF16 R24, R188.reuse, R178, R24 ;  /* 0x000000b2bc18723c */ /* 0x040fe20000041818 */
[----:B------:R-:W4:Y:S07]  /*d490*/  LDSM.16.M88.4 R176, [R227+UR5+0xf000] ;  /* 0x00f00005e3b0783b */ /* 0x000f2e0008000200 */
[C---:B-----5:R-:W-:Y:S08]  /*d4a0*/  HMMA.16816.F32.BF16 R28, R188.reuse, R184, R28 ;  /* 0x000000b8bc1c723c */ /* 0x060ff0000004181c */
[----:B------:R-:W-:Y:S01]  /*d4b0*/  HMMA.16816.F32.BF16 R32, R188, R186, R32 ;  /* 0x000000babc20723c */ /* 0x000fe20000041820 */
[----:B------:R-:W5:Y:S06]  /*d4c0*/  LDSM.16.M88.4 R184, [R227+UR5+0xf800] ;  /* 0x00f80005e3b8783b */ /* 0x000f6c0008000200 */
[----:B------:R-:W-:Y:S01]  /*d4d0*/  LDSM.16.M88.4 R188, [R226+0x6000] ;  /* 0x00600000e2bc783b */ /* 0x000fe20000000200 */
[C---:B------:R-:W-:Y:S08]  /*d4e0*/  HMMA.16816.F32.BF16 R4, R192.reuse, R204, R4 ;  /* 0x000000ccc004723c */ /* 0x040ff00000041804 */
[C---:B------:R-:W-:Y:S01]  /*d4f0*/  HMMA.16816.F32.BF16 R8, R192.reuse, R206, R8 ;  /* 0x000000cec008723c */ /* 0x040fe20000041808 */
[----:B------:R-:W5:Y:S07]  /*d500*/  LDSM.16.M88.4 R204, [R224+0xe000] ;  /* 0x00e00000e0cc783b */ /* 0x000f6e0000000200 */
        /* <DEDUP_REMOVED lines=19> */
[C---:B-----5:R-:W-:Y:S08]  /*d640*/  HMMA.16816.F32.BF16 R28, R196.reuse, R184, R28 ;  /* 0x000000b8c41c723c */ /* 0x060ff0000004181c */
[----:B------:R-:W-:Y:S01]  /*d650*/  HMMA.16816.F32.BF16 R32, R196, R186, R32 ;  /* 0x000000bac420723c */ /* 0x000fe20000041820 */
[----:B------:R-:W5:Y:S06]  /*d660*/  LDSM.16.M88.4 R184, [R223+0xf800] ;  /* 0x00f80000dfb8783b */ /* 0x000f6c0000000200 */
[----:B------:R-:W5:Y:S01]  /*d670*/  LDSM.16.M88.4 R196, [R222+0x6000] ;  /* 0x00600000dec4783b */ /* 0x000f620000000200 */
[C---:B------:R-:W-:Y:S08]  /*d680*/  HMMA.16816.F32.BF16 R4, R188.reuse, R204, R4 ;  /* 0x000000ccbc04723c */ /* 0x040ff00000041804 */
[C---:B------:R-:W-:Y:S08]  /*d690*/  HMMA.16816.F32.BF16 R8, R188.reuse, R206, R8 ;  /* 0x000000cebc08723c */ /* 0x040ff00000041808 */
[C---:B-1----:R-:W-:Y:S08]  /*d6a0*/  HMMA.16816.F32.BF16 R12, R188.reuse, R168, R12 ;  /* 0x000000a8bc0c723c */ /* 0x042ff0000004180c */
[C---:B------:R-:W-:Y:S01]  /*d6b0*/  HMMA.16816.F32.BF16 R16, R188.reuse, R170, R16 ;  /* 0x000000aabc10723c */ /* 0x040fe20000041810 */
[----:B------:R-:W-:Y:S07]  /*d6c0*/  LDSM.16.M88.4 R168, [R3+0xf000] ;  /* 0x00f0000003a8783b */ /* 0x000fee0000000200 */
[C---:B------:R-:W-:Y:S08]  /*d6d0*/  HMMA.16816.F32.BF16 R20, R188.reuse, R172, R20 ;  /* 0x000000acbc14723c */ /* 0x040ff00000041814 */
[C---:B------:R-:W-:Y:S08]  /*d6e0*/  HMMA.16816.F32.BF16 R24, R188.reuse, R174, R24 ;  /* 0x000000aebc18723c */ /* 0x040ff00000041818 */
[C---:B---3--:R-:W-:Y:S08]  /*d6f0*/  HMMA.16816.F32.BF16 R28, R188.reuse, R180, R28 ;  /* 0x000000b4bc1c723c */ /* 0x048ff0000004181c */
[----:B------:R-:W-:Y:S08]  /*d700*/  HMMA.16816.F32.BF16 R32, R188, R182, R32 ;  /* 0x000000b6bc20723c */ /* 0x000ff00000041820 */
[C---:B------:R-:W-:Y:S08]  /*d710*/  HMMA.16816.F32.BF16 R4, R192.reuse, R200, R4 ;  /* 0x000000c8c004723c */ /* 0x040ff00000041804 */
[C---:B------:R-:W-:Y:S08]  /*d720*/  HMMA.16816.F32.BF16 R8, R192.reuse, R202, R8 ;  /* 0x000000cac008723c */ /* 0x040ff00000041808 */
[C---:B--2---:R-:W-:Y:S08]  /*d730*/  HMMA.16816.F32.BF16 R12, R192.reuse, R164, R12 ;  /* 0x000000a4c00c723c */ /* 0x044ff0000004180c */
        /* <DEDUP_REMOVED lines=14> */
[----:B------:R-:W1:Y:S01]  /*d820*/  MUFU.TANH R204, R204 ;  /* 0x000000cc00cc7308 */ /* 0x000e620000002400 */
[----:B------:R-:W-:Y:S02]  /*d830*/  IMAD.U32 R166, RZ, RZ, UR20 ;  /* 0x00000014ffa67e24 */ /* 0x000fe4000f8e00ff */
[----:B------:R-:W-:Y:S01]  /*d840*/  FMUL.FTZ R201, R8, UR6 ;  /* 0x0000000608c97c20 */ /* 0x000fe20008410000 */
[----:B------:R-:W-:Y:S01]  /*d850*/  FMUL.FTZ R209, R10, UR6 ;  /* 0x000000060ad17c20 */ /* 0x000fe20008410000 */
[----:B------:R-:W-:Y:S01]  /*d860*/  FMUL.FTZ R210, R11, UR6 ;  /* 0x000000060bd27c20 */ /* 0x000fe20008410000 */
[----:B------:R-:W-:Y:S01]  /*d870*/  FMUL.FTZ R208, R9, UR6 ;  /* 0x0000000609d07c20 */ /* 0x000fe20008410000 */
[C---:B------:R-:W-:Y:S03]  /*d880*/  HMMA.16816.F32.BF16 R20, R196.reuse, R168, R20 ;  /* 0x000000a8c414723c */ /* 0x040fe60000041814 */
[----:B------:R2:W3:Y:S01]  /*d890*/  MUFU.TANH R165, R201 ;  /* 0x000000c900a57308 */ /* 0x0004e20000002400 */
[----:B------:R-:W-:Y:S01]  /*d8a0*/  FMUL.FTZ R206, R13, UR6 ;  /* 0x000000060dce7c20 */ /* 0x000fe20008410000 */
[----:B------:R-:W-:Y:S01]  /*d8b0*/  FMUL.FTZ R207, R14, UR6 ;  /* 0x000000060ecf7c20 */ /* 0x000fe20008410000 */
[----:B------:R-:W-:Y:S01]  /*d8c0*/  FMUL.FTZ R203, R12, UR6 ;  /* 0x000000060ccb7c20 */ /* 0x000fe20008410000 */
[----:B------:R-:W-:Y:S01]  /*d8d0*/  FMUL.FTZ R222, R15, UR6 ;  /* 0x000000060fde7c20 */ /* 0x000fe20008410000 */
[C---:B------:R-:W-:Y:S05]  /*d8e0*/  HMMA.16816.F32.BF16 R24, R196.reuse, R170, R24 ;  /* 0x000000aac418723c */ /* 0x040fea0000041818 */
[----:B------:R-:W4:Y:S01]  /*d8f0*/  MUFU.TANH R209, R209 ;  /* 0x000000d100d17308 */ /* 0x000f220000002400 */
[----:B------:R-:W-:Y:S09]  /*d900*/  FMUL.FTZ R6, R19, UR6 ;  /* 0x0000000613067c20 */ /* 0x000ff20008410000 */
[----:B------:R-:W-:Y:S01]  /*d910*/  MUFU.TANH R202, R202 ;  /* 0x000000ca00ca7308 */ /* 0x000fe20000002400 */
[----:B--2---:R-:W-:Y:S02]  /*d920*/  IMAD R201, R166, 0x40, R243 ;  /* 0x00000040a6c97824 */ /* 0x004fe400078e02f3 */
[----:B------:R-:W-:Y:S01]  /*d930*/  FMUL.FTZ R9, R20, UR6 ;  /* 0x0000000614097c20 */ /* 0x000fe20008410000 */
[----:B------:R-:W-:Y:S01]  /*d940*/  FMUL.FTZ R19, R22, UR6 ;  /* 0x0000000616137c20 */ /* 0x000fe20008410000 */
[----:B------:R-:W-:Y:S01]  /*d950*/  VIADD R5, R201, 0x1 ;  /* 0x00000001c9057836 */ /* 0x000fe20000000000 */
[-C--:B------:R-:W-:Y:S01]  /*d960*/  ISETP.GT.AND P6, PT, R233, R201.reuse, PT ;  /* 0x000000c9e900720c */ /* 0x080fe20003fc4270 */
[C---:B------:R-:W-:Y:S01]  /*d970*/  VIADD R225, R201.reuse, 0x8 ;  /* 0x00000008c9e17836 */ /* 0x040fe20000000000 */
[----:B------:R-:W-:Y:S02]  /*d980*/  ISETP.GT.AND P5, PT, R242, R201, PT ;  /* 0x000000c9f200720c */ /* 0x000fe40003fa4270 */
[----:B------:R-:W-:Y:S01]  /*d990*/  MUFU.TANH R210, R210 ;  /* 0x000000d200d27308 */ /* 0x000fe20000002400 */
[----:B------:R-:W-:Y:S02]  /*d9a0*/  VIADD R211, R201, 0x9 ;  /* 0x00000009c9d37836 */ /* 0x000fe40000000000 */
[----:B------:R-:W-:Y:S01]  /*d9b0*/  FMUL.FTZ R25, R25, UR6 ;  /* 0x0000000619197c20 */ /* 0x000fe20008410000 */
[----:B-1----:R-:W-:Y:S01]  /*d9c0*/  FSEL R166, R204, -INF , !P5 ;  /* 0xff800000cca67808 */ /* 0x002fe20006800000 */
[----:B------:R-:W-:Y:S01]  /*d9d0*/  VIADD R15, R201, 0x10 ;  /* 0x00000010c90f7836 */ /* 0x000fe20000000000 */
[-C--:B------:R-:W-:Y:S04]  /*d9e0*/  ISETP.GT.AND P5, PT, R233, R225.reuse, PT ;  /* 0x000000e1e900720c */ /* 0x080fe80003fa4270 */
[----:B------:R-:W-:Y:S01]  /*d9f0*/  MUFU.TANH R208, R208 ;  /* 0x000000d000d07308 */ /* 0x000fe20000002400 */
[----:B---3--:R-:W-:Y:S01]  /*da00*/  FSEL R204, R165, -INF , !P5 ;  /* 0xff800000a5cc7808 */ /* 0x008fe20006800000 */
[----:B------:R-:W-:Y:S01]  /*da10*/  FMUL.FTZ R165, R18, UR6 ;  /* 0x0000000612a57c20 */ /* 0x000fe20008410000 */
[----:B------:R-:W-:Y:S04]  /*da20*/  ISETP.GT.AND P5, PT, R242, R225, PT ;  /* 0x000000e1f200720c */ /* 0x000fe80003fa4270 */
[----:B----4-:R-:W-:Y:S03]  /*da30*/  FSEL R252, R209, -INF , !P5 ;  /* 0xff800000d1fc7808 */ /* 0x010fe60006800000 */
[----:B------:R-:W1:Y:S01]  /*da40*/  MUFU.TANH R200, R200 ;  /* 0x000000c800c87308 */ /* 0x000e620000002400 */
[----:B------:R-:W-:Y:S09]  /*da50*/  ISETP.GE.AND P5, PT, R201, R232, PT ;  /* 0x000000e8c900720c */ /* 0x000ff20003fa6270 */
[----:B------:R-:W-:Y:S10]  /*da60*/  MUFU.TANH R209, R165 ;  /* 0x000000a500d17308 */ /* 0x000ff40000002400 */
[----:B------:R-:W2:Y:S01]  /*da70*/  MUFU.TANH R205, R205 ;  /* 0x000000cd00cd7308 */ /* 0x000ea20000002400 */
[----:B-1----:R-:W-:Y:S01]  /*da80*/  FSEL R10, R200, -INF , !P6 ;  /* 0xff800000c80a7808 */ /* 0x002fe20007000000 */
[----:B------:R-:W-:Y:S01]  /*da90*/  FMUL.FTZ R200, R16, UR6 ;  /* 0x0000000610c87c20 */ /* 0x000fe20008410000 */
[-C--:B------:R-:W-:Y:S02]  /*daa0*/  ISETP.GT.AND P6, PT, R233, R5.reuse, PT ;  /* 0x00000005e900720c */ /* 0x080fe40003fc4270 */
[----:B------:R-:W-:Y:S02]  /*dab0*/  FSEL R10, R10, -INF , !P5 ;  /* 0xff8000000a0a7808 */ /* 0x000fe40006800000 */
[----:B------:R-:W-:Y:S03]  /*dac0*/  FSEL R14, R202, -INF , !P6 ;  /* 0xff800000ca0e7808 */ /* 0x000fe60007000000 */
[----:B------:R-:W1:Y:S01]  /*dad0*/  MUFU.TANH R206, R206 ;  /* 0x000000ce00ce7308 */ /* 0x000e620000002400 */
[----:B------:R-:W-:Y:S01]  /*dae0*/  ISETP.GT.AND P6, PT, R242, R5, PT ;  /* 0x00000005f200720c */ /* 0x000fe20003fc4270 */
[----:B------:R-:W-:Y:S01]  /*daf0*/  FMUL.FTZ R202, R17, UR6 ;  /* 0x0000000611ca7c20 */ /* 0x000fe20008410000 */
[----:B------:R-:W-:Y:S07]  /*db00*/  ISETP.GE.AND P5, PT, R5, R228, PT ;  /* 0x000000e40500720c */ /* 0x000fee0003fa6270 */
[----:B------:R-:W3:Y:S01]  /*db10*/  MUFU.TANH R203, R203 ;  /* 0x000000cb00cb7308 */ /* 0x000ee20000002400 */
[----:B--2---:R-:W-:Y:S02]  /*db20*/  FSEL R205, R205, -INF , !P6 ;  /* 0xff800000cdcd7808 */ /* 0x004fe40007000000 */
[-C--:B------:R-:W-:Y:S02]  /*db30*/  ISETP.GT.AND P6, PT, R233, R211.reuse, PT ;  /* 0x000000d3e900720c */ /* 0x080fe40003fc4270 */
[----:B------:R-:W-:Y:S02]  /*db40*/  FSEL R7, R205, -INF , !P5 ;  /* 0xff800000cd077808 */ /* 0x000fe40006800000 */
[----:B------:R-:W-:Y:S03]  /*db50*/  FSEL R208, R208, -INF , !P6 ;  /* 0xff800000d0d07808 */ /* 0x000fe60007000000 */
[----:B------:R-:W2:Y:S01]  /*db60*/  MUFU.TANH R222, R222 ;  /* 0x000000de00de7308 */ /* 0x000ea20000002400 */
[----:B------:R-:W-:Y:S04]  /*db70*/  ISETP.GT.AND P6, PT, R242, R211, PT ;  /* 0x000000d3f200720c */ /* 0x000fe80003fc4270 */
[----:B------:R-:W-:Y:S02]  /*db80*/  FSEL R210, R210, -INF , !P6 ;  /* 0xff800000d2d27808 */ /* 0x000fe40007000000 */
[----:B------:R-:W-:Y:S03]  /*db90*/  ISETP.GE.AND P6, PT, R5, R232, PT ;  /* 0x000000e80500720c */ /* 0x000fe60003fc6270 */
[----:B------:R-:W4:Y:S01]  /*dba0*/  MUFU.TANH R207, R207 ;  /* 0x000000cf00cf7308 */ /* 0x000f220000002400 */
[C---:B------:R-:W-:Y:S01]  /*dbb0*/  VIADD R5, R201.reuse, 0x11 ;  /* 0x00000011c9057836 */ /* 0x040fe20000000000 */
[----:B------:R-:W-:Y:S02]  /*dbc0*/  FSEL R14, R14, -INF , !P6 ;  /* 0xff8000000e0e7808 */ /* 0x000fe40007000000 */
[----:B------:R-:W-:Y:S02]  /*dbd0*/  ISETP.GE.AND P6, PT, R201, R228, PT ;  /* 0x000000e4c900720c */ /* 0x000fe40003fc6270 */
[C---:B------:R-:W-:Y:S04]  /*dbe0*/  ISETP.GT.AND P5, PT, R233.reuse, R5, PT ;  /* 0x00000005e900720c */ /* 0x040fe80003fa4270 */
[----:B------:R5:W-:Y:S01]  /*dbf0*/  MUFU.TANH R205, R9 ;  /* 0x0000000900cd7308 */ /* 0x000be20000002400 */
[----:B------:R-:W-:Y:S02]  /*dc00*/  FSEL R13, R166, -INF , !P6 ;  /* 0xff800000a60d7808 */ /* 0x000fe40007000000 */
[----:B------:R-:W-:Y:S01]  /*dc10*/  ISETP.GT.AND P6, PT, R233, R15, PT ;  /* 0x0000000fe900720c */ /* 0x000fe20003fc4270 */
[----:B------:R-:W5:Y:S01]  /*dc20*/  LDSM.16.M88.4 R164, [R3+0xf800] ;  /* 0x00f8000003a4783b */ /* 0x000f620000000200 */
[----:B-1----:R-:W-:Y:S01]  /*dc30*/  FSEL R206, R206, -INF , !P5 ;  /* 0xff800000cece7808 */ /* 0x002fe20006800000 */
[----:B------:R-:W-:Y:S04]  /*dc40*/  DEPBAR.LE SB0, 0x0 ;  /* 0x000080000000791a */ /* 0x000fe80000000000 */
[----:B---3--:R-:W-:Y:S01]  /*dc50*/  FSEL R17, R203, -INF , !P6 ;  /* 0xff800000cb117808 */ /* 0x008fe20007000000 */
[----:B------:R-:W-:Y:S01]  /*dc60*/  BAR.SYNC.DEFER_BLOCKING 0x0 ;  /* 0x0000000000007b1d */ /* 0x000fe20000010000 */
[C---:B------:R-:W-:Y:S01]  /*dc70*/  ISETP.GT.AND P5, PT, R242.reuse, R5, PT ;  /* 0x00000005f200720c */ /* 0x040fe20003fa4270 */
[----:B------:R-:W-:Y:S01]  /*dc80*/  FMUL.FTZ R203, R21, UR6 ;  /* 0x0000000615cb7c20 */ /* 0x000fe20008410000 */
[----:B------:R-:W-:Y:S02]  /*dc90*/  ISETP.GT.AND P6, PT, R242, R15, PT ;  /* 0x0000000ff200720c */ /* 0x000fe40003fc4270 */
[----:B--2---:R-:W-:Y:S02]  /*dca0*/  FSEL R222, R222, -INF , !P5 ;  /* 0xff800000dede7808 */ /* 0x004fe40006800000 */
[----:B----4-:R-:W-:Y:S02]  /*dcb0*/  FSEL R207, R207, -INF , !P6 ;  /* 0xff800000cfcf7808 */ /* 0x010fe40007000000 */
[-C--:B------:R-:W-:Y:S02]  /*dcc0*/  ISETP.GE.AND P5, PT, R211, R232.reuse, PT ;  /* 0x000000e8d300720c */ /* 0x080fe40003fa6270 */
[----:B------:R-:W-:Y:S02]  /*dcd0*/  ISETP.GE.AND P6, PT, R225, R232, PT ;  /* 0x000000e8e100720c */ /* 0x000fe40003fc6270 */
[----:B------:R-:W-:Y:S01]  /*dce0*/  FSEL R18, R208, -INF , !P5 ;  /* 0xff800000d0127808 */ /* 0x000fe20006800000 */
[----:B------:R-:W-:Y:S01]  /*dcf0*/  FMUL.FTZ R208, R23, UR6 ;  /* 0x0000000617d07c20 */ /* 0x000fe20008410000 */
[----:B------:R-:W-:Y:S02]  /*dd00*/  FSEL R22, R204, -INF , !P6 ;  /* 0xff800000cc167808 */ /* 0x000fe40007000000 */
[-C--:B------:R-:W-:Y:S01]  /*dd10*/  ISETP.GE.AND P5, PT, R211, R228.reuse, PT ;  /* 0x000000e4d300720c */ /* 0x080fe20003fa6270 */
[----:B------:R-:W-:Y:S01]  /*dd20*/  VIADD R211, R201, 0x19 ;  /* 0x00000019c9d37836 */ /* 0x000fe20000000000 */
[----:B------:R-:W-:Y:S01]  /*dd30*/  ISETP.GE.AND P6, PT, R225, R228, PT ;  /* 0x000000e4e100720c */ /* 0x000fe20003fc6270 */
[----:B------:R-:W-:Y:S01]  /*dd40*/  VIADD R225, R201, 0x18 ;  /* 0x00000018c9e17836 */ /* 0x000fe20000000000 */
[----:B-----5:R-:W-:Y:S02]  /*dd50*/  FSEL R9, R210, -INF , !P5 ;  /* 0xff800000d2097808 */ /* 0x020fe40006800000 */
[----:B------:R-:W-:Y:S01]  /*dd60*/  FSEL R11, R252, -INF , !P6 ;  /* 0xff800000fc0b7808 */ /* 0x000fe20007000000 */
[----:B------:R-:W1:Y:S01]  /*dd70*/  MUFU.TANH R202, R202 ;  /* 0x000000ca00ca7308 */ /* 0x000e620000002400 */
[C---:B------:R-:W-:Y:S02]  /*dd80*/  ISETP.GT.AND P5, PT, R233.reuse, R211, PT ;  /* 0x000000d3e900720c */ /* 0x040fe40003fa4270 */
[----:B------:R-:W-:Y:S07]  /*dd90*/  ISETP.GT.AND P6, PT, R233, R225, PT ;  /* 0x000000e1e900720c */ /* 0x000fee0003fc4270 */
[----:B------:R-:W2:Y:S01]  /*dda0*/  MUFU.TANH R200, R200 ;  /* 0x000000c800c87308 */ /* 0x000ea20000002400 */
[C---:B------:R-:W-:Y:S05]  /*ddb0*/  HMMA.16816.F32.BF16 R28, R196.reuse, R164, R28 ;  /* 0x000000a4c41c723c */ /* 0x040fea000004181c */
[C---:B------:R-:W-:Y:S04]  /*ddc0*/  VIADD R165, R201.reuse, 0x21 ;  /* 0x00000021c9a57836 */ /* 0x040fe80000000000 */
[----:B------:R-:W3:Y:S01]  /*ddd0*/  MUFU.TANH R6, R6 ;  /* 0x0000000600067308 */ /* 0x000ee20000002400 */
[----:B------:R-:W-:Y:S03]  /*dde0*/  HMMA.16816.F32.BF16 R32, R196, R166, R32 ;  /* 0x000000a6c420723c */ /* 0x000fe60000041820 */
[----:B-1----:R-:W-:Y:S01]  /*ddf0*/  FSEL R252, R202, -INF , !P5 ;  /* 0xff800000cafc7808 */ /* 0x002fe20006800000 */
[----:B------:R-:W-:Y:S01]  /*de00*/  VIADD R166, R201, 0x28 ;  /* 0x00000028c9a67836 */ /* 0x000fe20000000000 */
[----:B------:R-:W-:Y:S04]  /*de10*/  ISETP.GT.AND P5, PT, R242, R211, PT ;  /* 0x000000d3f200720c */ /* 0x000fe80003fa4270 */
[----:B------:R-:W1:Y:S01]  /*de20*/  MUFU.TANH R203, R203 ;  /* 0x000000cb00cb7308 */ /* 0x000e620000002400 */
[----:B--2---:R-:W-:Y:S01]  /*de30*/  FSEL R210, R200, -INF , !P6 ;  /* 0xff800000c8d27808 */ /* 0x004fe20007000000 */
[----:B------:R-:W-:Y:S01]  /*de40*/  FMUL.FTZ R200, R24, UR6 ;  /* 0x0000000618c87c20 */ /* 0x000fe20008410000 */
[----:B------:R-:W-:Y:S01]  /*de50*/  ISETP.GT.AND P6, PT, R242, R225, PT ;  /* 0x000000e1f200720c */ /* 0x000fe20003fc4270 */
[----:B------:R-:W-:Y:S03]  /*de60*/  FMUL.FTZ R31, R31, UR6 ;  /* 0x000000061f1f7c20 */ /* 0x000fe60008410000 */
[----:B------:R-:W-:Y:S03]  /*de70*/  FSEL R209, R209, -INF , !P6 ;  /* 0xff800000d1d17808 */ /* 0x000fe60007000000 */
[----:B------:R2:W4:Y:S01]  /*de80*/  MUFU.TANH R204, R19 ;  /* 0x0000001300cc7308 */ /* 0x0005220000002400 */
[----:B---3--:R-:W-:Y:S01]  /*de90*/  FSEL R202, R6, -INF , !P5 ;  /* 0xff80000006ca7808 */ /* 0x008fe20006800000 */
[----:B------:R-:W-:Y:S01]  /*dea0*/  FMUL.FTZ R6, R26, UR6 ;  /* 0x000000061a067c20 */ /* 0x000fe20008410000 */
[-C--:B------:R-:W-:Y:S01]  /*deb0*/  ISETP.GE.AND P5, PT, R5, R232.reuse, PT ;  /* 0x000000e80500720c */ /* 0x080fe20003fa6270 */
[----:B------:R-:W-:Y:S01]  /*dec0*/  FMUL.FTZ R32, R32, UR6 ;  /* 0x0000000620207c20 */ /* 0x000fe20008410000 */
[----:B------:R-:W-:Y:S02]  /*ded0*/  ISETP.GE.AND P6, PT, R15, R232, PT ;  /* 0x000000e80f00720c */ /* 0x000fe40003fc6270 */
[----:B------:R-:W-:Y:S03]  /*dee0*/  FSEL R195, R206, -INF , !P5 ;  /* 0xff800000cec37808 */ /* 0x000fe60006800000 */
[----:B------:R-:W3:Y:S01]  /*def0*/  MUFU.TANH R208, R208 ;  /* 0x000000d000d07308 */ /* 0x000ee20000002400 */
[----:B------:R-:W-:Y:S02]  /*df00*/  FSEL R178, R17, -INF , !P6 ;  /* 0xff80000011b27808 */ /* 0x000fe40007000000 */
[-C--:B------:R-:W-:Y:S01]  /*df10*/  ISETP.GE.AND P5, PT, R5, R228.reuse, PT ;  /* 0x000000e40500720c */ /* 0x080fe20003fa6270 */
[----:B------:R-:W-:Y:S01]  /*df20*/  VIADD R5, R201, 0x20 ;  /* 0x00000020c9057836 */ /* 0x000fe20000000000 */
[----:B------:R-:W-:Y:S01]  /*df30*/  ISETP.GE.AND P6, PT, R15, R228, PT ;  /* 0x000000e40f00720c */ /* 0x000fe20003fc6270 */
[----:B------:R-:W-:Y:S01]  /*df40*/  FMUL.FTZ R15, R28, UR6 ;  /* 0x000000061c0f7c20 */ /* 0x000fe20008410000 */
[----:B------:R-:W-:Y:S03]  /*df50*/  FSEL R179, R222, -INF , !P5 ;  /* 0xff800000deb37808 */ /* 0x000fe60006800000 */
[----:B------:R-:W5:Y:S01]  /*df60*/  MUFU.TANH R200, R200 ;  /* 0x000000c800c87308 */ /* 0x000f620000002400 */
[----:B------:R-:W-:Y:S01]  /*df70*/  FSEL R183, R207, -INF , !P6 ;  /* 0xff800000cfb77808 */ /* 0x000fe20007000000 */
[----:B------:R-:W-:Y:S01]  /*df80*/  FMUL.FTZ R222, R27, UR6 ;  /* 0x000000061bde7c20 */ /* 0x000fe20008410000 */
[----:B------:R-:W-:Y:S01]  /*df90*/  ISETP.GT.AND P6, PT, R233, R5, PT ;  /* 0x00000005e900720c */ /* 0x000fe20003fc4270 */
[----:B--2---:R-:W-:Y:S01]  /*dfa0*/  FMUL.FTZ R19, R33, UR6 ;  /* 0x0000000621137c20 */ /* 0x004fe20008410000 */
[----:B------:R-:W-:Y:S02]  /*dfb0*/  ISETP.GT.AND P5, PT, R233, R165, PT ;  /* 0x000000a5e900720c */ /* 0x000fe40003fa4270 */
[----:B------:R-:W-:Y:S03]  /*dfc0*/  FSEL R205, R205, -INF , !P6 ;  /* 0xff800000cdcd7808 */ /* 0x000fe60007000000 */
[----:B------:R-:W2:Y:S01]  /*dfd0*/  MUFU.TANH R206, R25 ;  /* 0x0000001900ce7308 */ /* 0x000ea20000002400 */
[----:B-1----:R-:W-:Y:S02]  /*dfe0*/  FSEL R203, R203, -INF , !P5 ;  /* 0xff800000cbcb7808 */ /* 0x002fe40006800000 */
[C---:B------:R-:W-:Y:S02]  /*dff0*/  ISETP.GT.AND P6, PT, R242.reuse, R5, PT ;  /* 0x00000005f200720c */ /* 0x040fe40003fc4270 */
[----:B------:R-:W-:Y:S02]  /*e000*/  ISETP.GT.AND P5, PT, R242, R165, PT ;  /* 0x000000a5f200720c */ /* 0x000fe40003fa4270 */
[----:B----4-:R-:W-:Y:S03]  /*e010*/  FSEL R204, R204, -INF , !P6 ;  /* 0xff800000cccc7808 */ /* 0x010fe60007000000 */
[----:B------:R-:W1:Y:S01]  /*e020*/  MUFU.TANH R6, R6 ;  /* 0x0000000600067308 */ /* 0x000e620000002400 */
[----:B---3--:R-:W-:Y:S02]  /*e030*/  FSEL R208, R208, -INF , !P5 ;  /* 0xff800000d0d07808 */ /* 0x008fe40006800000 */
[-C--:B------:R-:W-:Y:S02]  /*e040*/  ISETP.GE.AND P6, PT, R225, R232.reuse, PT ;  /* 0x000000e8e100720c */ /* 0x080fe40003fc6270 */
[----:B------:R-:W-:Y:S02]  /*e050*/  ISETP.GE.AND P5, PT, R211, R232, PT ;  /* 0x000000e8d300720c */ /* 0x000fe40003fa6270 */
[----:B------:R-:W-:Y:S03]  /*e060*/  FSEL R194, R210, -INF , !P6 ;  /* 0xff800000d2c27808 */ /* 0x000fe60007000000 */
[----:B------:R-:W3:Y:S01]  /*e070*/  MUFU.TANH R222, R222 ;  /* 0x000000de00de7308 */ /* 0x000ee20000002400 */
[----:B------:R-:W-:Y:S01]  /*e080*/  FSEL R207, R252, -INF , !P5 ;  /* 0xff800000fccf7808 */ /* 0x000fe20006800000 */
[----:B------:R-:W-:Y:S01]  /*e090*/  FMUL.FTZ R210, R30, UR6 ;  /* 0x000000061ed27c20 */ /* 0x000fe20008410000 */
[-C--:B------:R-:W-:Y:S01]  /*e0a0*/  ISETP.GE.AND P6, PT, R225, R228.reuse, PT ;  /* 0x000000e4e100720c */ /* 0x080fe20003fc6270 */
[----:B------:R-:W-:Y:S01]  /*e0b0*/  FMUL.FTZ R225, R29, UR6 ;  /* 0x000000061de17c20 */ /* 0x000fe20008410000 */
[----:B------:R-:W-:Y:S01]  /*e0c0*/  ISETP.GE.AND P5, PT, R211, R228, PT ;  /* 0x000000e4d300720c */ /* 0x000fe20003fa6270 */
[----:B------:R-:W-:Y:S01]  /*e0d0*/  VIADD R211, R201, 0x29 ;  /* 0x00000029c9d37836 */ /* 0x000fe20000000000 */
[----:B------:R-:W-:Y:S03]  /*e0e0*/  FSEL R177, R209, -INF , !P6 ;  /* 0xff800000d1b17808 */ /* 0x000fe60007000000 */
[----:B------:R4:W-:Y:S01]  /*e0f0*/  MUFU.TANH R17, R210 ;  /* 0x000000d200117308 */ /* 0x0009e20000002400 */
[CC--:B------:R-:W-:Y:S02]  /*e100*/  ISETP.GT.AND P6, PT, R233.reuse, R166.reuse, PT ;  /* 0x000000a6e900720c */ /* 0x0c0fe40003fc4270 */
[----:B------:R-:W-:Y:S02]  /*e110*/  FSEL R198, R202, -INF , !P5 ;  /* 0xff800000cac67808 */ /* 0x000fe40006800000 */
[-C--:B------:R-:W-:Y:S02]  /*e120*/  ISETP.GT.AND P5, PT, R233, R211.reuse, PT ;  /* 0x000000d3e900720c */ /* 0x080fe40003fa4270 */
[----:B-----5:R-:W-:Y:S03]  /*e130*/  FSEL R202, R200, -INF , !P6 ;  /* 0xff800000c8ca7808 */ /* 0x020fe60007000000 */
[----:B------:R-:W5:Y:S01]  /*e140*/  MUFU.TANH R15, R15 ;  /* 0x0000000f000f7308 */ /* 0x000f620000002400 */
[----:B------:R-:W-:Y:S02]  /*e150*/  ISETP.GT.AND P6, PT, R242, R166, PT ;  /* 0x000000a6f200720c */ /* 0x000fe40003fc4270 */
[----:B--2---:R-:W-:Y:S02]  /*e160*/  FSEL R206, R206, -INF , !P5 ;  /* 0xff800000cece7808 */ /* 0x004fe40006800000 */
[----:B------:R-:W-:Y:S02]  /*e170*/  ISETP.GT.AND P5, PT, R242, R211, PT ;  /* 0x000000d3f200720c */ /* 0x000fe40003fa4270 */
[----:B-1----:R-:W-:Y:S03]  /*e180*/  FSEL R200, R6, -INF , !P6 ;  /* 0xff80000006c87808 */ /* 0x002fe60007000000 */
[----:B------:R1:W2:Y:S01]  /*e190*/  MUFU.TANH R209, R225 ;  /* 0x000000e100d17308 */ /* 0x0002a20000002400 */
[----:B---3--:R-:W-:Y:S02]  /*e1a0*/  FSEL R6, R222, -INF , !P5 ;  /* 0xff800000de067808 */ /* 0x008fe40006800000 */
[-C--:B------:R-:W-:Y:S02]  /*e1b0*/  ISETP.GE.AND P5, PT, R165, R232.reuse, PT ;  /* 0x000000e8a500720c */ /* 0x080fe40003fa6270 */
[----:B------:R-:W-:Y:S02]  /*e1c0*/  ISETP.GE.AND P6, PT, R5, R232, PT ;  /* 0x000000e80500720c */ /* 0x000fe40003fc6270 */
[----:B------:R-:W-:Y:S01]  /*e1d0*/  FSEL R222, R203, -INF , !P5 ;  /* 0xff800000cbde7808 */ /* 0x000fe20006800000 */
[----:B------:R-:W-:Y:S01]  /*e1e0*/  VIADD R203, R201, 0x31 ;  /* 0x00000031c9cb7836 */ /* 0x000fe20000000000 */
[----:B------:R-:W-:Y:S01]  /*e1f0*/  FSEL R252, R205, -INF , !P6 ;  /* 0xff800000cdfc7808 */ /* 0x000fe20007000000 */
[----:B------:R-:W-:Y:S01]  /*e200*/  MUFU.TANH R32, R32 ;  /* 0x0000002000207308 */ /* 0x000fe20000002400 */
[-C--:B------:R-:W-:Y:S01]  /*e210*/  ISETP.GE.AND P5, PT, R165, R228.reuse, PT ;  /* 0x000000e4a500720c */ /* 0x080fe20003fa6270 */
[----:B------:R-:W-:Y:S01]  /*e220*/  VIADD R165, R201, 0x30 ;  /* 0x00000030c9a57836 */ /* 0x000fe20000000000 */
[----:B------:R-:W-:Y:S04]  /*e230*/  ISETP.GE.AND P6, PT, R5, R228, PT ;  /* 0x000000e40500720c */ /* 0x000fe80003fc6270 */
[----:B----4-:R-:W-:Y:S03]  /*e240*/  FSEL R210, R204, -INF , !P6 ;  /* 0xff800000ccd27808 */ /* 0x010fe60007000000 */
[----:B------:R-:W3:Y:S01]  /*e250*/  MUFU.TANH R205, R31 ;  /* 0x0000001f00cd7308 */ /* 0x000ee20000002400 */
[----:B------:R-:W-:Y:S02]  /*e260*/  ISETP.GT.AND P6, PT, R233, R165, PT ;  /* 0x000000a5e900720c */ /* 0x000fe40003fc4270 */
[----:B-1----:R-:W-:Y:S02]  /*e270*/  FSEL R225, R208, -INF , !P5 ;  /* 0xff800000d0e17808 */ /* 0x002fe40006800000 */
[----:B-----5:R-:W-:Y:S02]  /*e280*/  FSEL R204, R15, -INF , !P6 ;  /* 0xff8000000fcc7808 */ /* 0x020fe40007000000 */
[----:B------:R-:W-:Y:S03]  /*e290*/  ISETP.GT.AND P5, PT, R233, R203, PT ;  /* 0x000000cbe900720c */ /* 0x000fe60003fa4270 */
[----:B------:R1:W4:Y:S01]  /*e2a0*/  MUFU.TANH R15, R19 ;  /* 0x00000013000f7308 */ /* 0x0003220000002400 */
[C---:B------:R-:W-:Y:S02]  /*e2b0*/  ISETP.GT.AND P6, PT, R242.reuse, R165, PT ;  /* 0x000000a5f200720c */ /* 0x040fe40003fc4270 */
[----:B--2---:R-:W-:Y:S02]  /*e2c0*/  FSEL R5, R209, -INF , !P5 ;  /* 0xff800000d1057808 */ /* 0x004fe40006800000 */
[----:B------:R-:W-:Y:S02]  /*e2d0*/  ISETP.GT.AND P5, PT, R242, R203, PT ;  /* 0x000000cbf200720c */ /* 0x000fe40003fa4270 */
[----:B------:R-:W-:Y:S01]  /*e2e0*/  FSEL R33, R17, -INF , !P6 ;  /* 0xff80000011217808 */ /* 0x000fe20007000000 */
[----:B------:R-:W-:Y:S01]  /*e2f0*/  FMUL.FTZ R17, R34, UR6 ;  /* 0x0000000622117c20 */ /* 0x000fe20008410000 */
[-C--:B------:R-:W-:Y:S01]  /*e300*/  ISETP.GE.AND P6, PT, R166, R232.reuse, PT ;  /* 0x000000e8a600720c */ /* 0x080fe20003fc6270 */
[----:B------:R-:W-:Y:S01]  /*e310*/  VIADD R34, R201, 0x38 ;  /* 0x00000038c9227836 */ /* 0x000fe20000000000 */
[----:B---3--:R-:W-:Y:S02]  /*e320*/  FSEL R205, R205, -INF , !P5 ;  /* 0xff800000cdcd7808 */ /* 0x008fe40006800000 */
[----:B------:R-:W-:Y:S02]  /*e330*/  ISETP.GE.AND P5, PT, R211, R232, PT ;  /* 0x000000e8d300720c */ /* 0x000fe40003fa6270 */
[----:B------:R-:W-:Y:S02]  /*e340*/  FSEL R208, R202, -INF , !P6 ;  /* 0xff800000cad07808 */ /* 0x000fe40007000000 */
[-C--:B------:R-:W-:Y:S01]  /*e350*/  ISETP.GE.AND P6, PT, R166, R228.reuse, PT ;  /* 0x000000e4a600720c */ /* 0x080fe20003fc6270 */
[----:B-1----:R-:W-:Y:S01]  /*e360*/  FMUL.FTZ R19, R35, UR6 ;  /* 0x0000000623137c20 */ /* 0x002fe20008410000 */
[----:B------:R-:W-:Y:S01]  /*e370*/  FSEL R206, R206, -INF , !P5 ;  /* 0xff800000cece7808 */ /* 0x000fe20006800000 */
[----:B------:R-:W1:Y:S01]  /*e380*/  MUFU.TANH R166, R17 ;  /* 0x0000001100a67308 */ /* 0x000e620000002400 */
[----:B------:R-:W-:Y:S01]  /*e390*/  ISETP.GE.AND P5, PT, R211, R228, PT ;  /* 0x000000e4d300720c */ /* 0x000fe20003fa6270 */
[----:B------:R-:W-:Y:S01]  /*e3a0*/  VIADD R35, R201, 0x39 ;  /* 0x00000039c9237836 */ /* 0x000fe20000000000 */
[----:B------:R-:W-:Y:S02]  /*e3b0*/  FSEL R211, R200, -INF , !P6 ;  /* 0xff800000c8d37808 */ /* 0x000fe40007000000 */
[C---:B------:R-:W-:Y:S02]  /*e3c0*/  ISETP.GT.AND P6, PT, R233.reuse, R34, PT ;  /* 0x00000022e900720c */ /* 0x040fe40003fc4270 */
[----:B------:R-:W-:Y:S03]  /*e3d0*/  FSEL R209, R6, -INF , !P5 ;  /* 0xff80000006d17808 */ /* 0x000fe60006800000 */
[----:B------:R-:W2:Y:S01]  /*e3e0*/  MUFU.TANH R201, R19 ;  /* 0x0000001300c97308 */ /* 0x000ea20000002400 */
[-C--:B------:R-:W-:Y:S02]  /*e3f0*/  ISETP.GT.AND P5, PT, R233, R35.reuse, PT ;  /* 0x00000023e900720c */ /* 0x080fe40003fa4270 */
[----:B------:R-:W-:Y:S02]  /*e400*/  FSEL R32, R32, -INF , !P6 ;  /* 0xff80000020207808 */ /* 0x000fe40007000000 */
[-C--:B------:R-:W-:Y:S02]  /*e410*/  ISETP.GE.AND P6, PT, R165, R232.reuse, PT ;  /* 0x000000e8a500720c */ /* 0x080fe40003fc6270 */
[----:B----4-:R-:W-:Y:S02]  /*e420*/  FSEL R200, R15, -INF , !P5 ;  /* 0xff8000000fc87808 */ /* 0x010fe40006800000 */
[----:B------:R-:W-:Y:S02]  /*e430*/  ISETP.GE.AND P5, PT, R203, R232, PT ;  /* 0x000000e8cb00720c */ /* 0x000fe40003fa6270 */
[----:B------:R-:W-:Y:S02]  /*e440*/  FSEL R204, R204, -INF , !P6 ;  /* 0xff800000cccc7808 */ /* 0x000fe40007000000 */
[C---:B------:R-:W-:Y:S02]  /*e450*/  ISETP.GT.AND P6, PT, R242.reuse, R34, PT ;  /* 0x00000022f200720c */ /* 0x040fe40003fc4270 */
[----:B------:R-:W-:Y:S02]  /*e460*/  FSEL R202, R5, -INF , !P5 ;  /* 0xff80000005ca7808 */ /* 0x000fe40006800000 */
[----:B------:R-:W-:Y:S02]  /*e470*/  ISETP.GT.AND P5, PT, R242, R35, PT ;  /* 0x00000023f200720c */ /* 0x000fe40003fa4270 */
[----:B-1----:R-:W-:Y:S02]  /*e480*/  FSEL R166, R166, -INF , !P6 ;  /* 0xff800000a6a67808 */ /* 0x002fe40007000000 */
[----:B------:R-:W-:Y:S02]  /*e490*/  FMNMX3.FTZ R5, R0, R10, R14, !PT ;  /* 0x0000000a00057276 */ /* 0x000fe4000781000e */
[----:B------:R-:W-:Y:S02]  /*e4a0*/  ISETP.GE.AND P6, PT, R165, R228, PT ;  /* 0x000000e4a500720c */ /* 0x000fe40003fc6270 */
[----:B--2---:R-:W-:Y:S02]  /*e4b0*/  FSEL R165, R201, -INF , !P5 ;  /* 0xff800000c9a57808 */ /* 0x004fe40006800000 */
[----:B------:R-:W-:Y:S02]  /*e4c0*/  FMNMX3.FTZ R201, R2, R13, R7, !PT ;  /* 0x0000000d02c97276 */ /* 0x000fe40007810007 */
[----:B------:R-:W-:Y:S02]  /*e4d0*/  FMNMX3.FTZ R5, R5, R22, R18, !PT ;  /* 0x0000001605057276 */ /* 0x000fe40007810012 */
[----:B------:R-:W-:Y:S02]  /*e4e0*/  ISETP.GE.AND P5, PT, R203, R228, PT ;  /* 0x000000e4cb00720c */ /* 0x000fe40003fa6270 */
[----:B------:R-:W-:Y:S02]  /*e4f0*/  FSEL R203, R33, -INF , !P6 ;  /* 0xff80000021cb7808 */ /* 0x000fe40007000000 */
[----:B------:R-:W-:Y:S02]  /*e500*/  FMNMX3.FTZ R33, R201, R11, R9, !PT ;  /* 0x0000000bc9217276 */ /* 0x000fe40007810009 */
[----:B------:R-:W-:Y:S02]  /*e510*/  FMNMX3.FTZ R5, R5, R178, R195, !PT ;  /* 0x000000b205057276 */ /* 0x000fe400078100c3 */
[----:B------:R-:W-:Y:S02]  /*e520*/  ISETP.GE.AND P6, PT, R34, R232, PT ;  /* 0x000000e82200720c */ /* 0x000fe40003fc6270 */
[----:B------:R-:W-:Y:S02]  /*e530*/  FMNMX3.FTZ R33, R33, R183, R179, !PT ;  /* 0x000000b721217276 */ /* 0x000fe400078100b3 */
[----:B------:R-:W-:Y:S02]  /*e540*/  FMNMX3.FTZ R5, R5, R194, R207, !PT ;  /* 0x000000c205057276 */ /* 0x000fe400078100cf */
[----:B------:R-:W-:Y:S02]  /*e550*/  FSEL R201, R205, -INF , !P5 ;  /* 0xff800000cdc97808 */ /* 0x000fe40006800000 */
[----:B------:R-:W-:Y:S02]  /*e560*/  FSEL R205, R32, -INF , !P6 ;  /* 0xff80000020cd7808 */ /* 0x000fe40007000000 */
[----:B------:R-:W-:Y:S02]  /*e570*/  FMNMX3.FTZ R33, R33, R177, R198, !PT ;  /* 0x000000b121217276 */ /* 0x000fe400078100c6 */
[----:B------:R-:W-:Y:S02]  /*e580*/  FMNMX3.FTZ R32, R5, R252, R222, !PT ;  /* 0x000000fc05207276 */ /* 0x000fe400078100de */
[----:B------:R-:W-:Y:S02]  /*e590*/  ISETP.GE.AND P6, PT, R34, R228, PT ;  /* 0x000000e42200720c */ /* 0x000fe40003fc6270 */
[----:B------:R-:W-:Y:S02]  /*e5a0*/  ISETP.GE.AND P5, PT, R35, R232, PT ;  /* 0x000000e82300720c */ /* 0x000fe40003fa6270 */
[----:B------:R-:W-:Y:S02]  /*e5b0*/  FMNMX3.FTZ R34, R33, R210, R225, !PT ;  /* 0x000000d221227276 */ /* 0x000fe400078100e1 */
[----:B------:R-:W-:Y:S02]  /*e5c0*/  FMNMX3.FTZ R33, R32, R208, R206, !PT ;  /* 0x000000d020217276 */ /* 0x000fe400078100ce */
        /* <DEDUP_REMOVED lines=9> */
.L_x_1381:
        /* <DEDUP_REMOVED lines=8> */
[----:B------:R-:W-:Y:S08]  /*e6e0*/  LDSM.16.MT88.4 R28, [R167] ;  /* 0x00000000a71c783b */ /* 0x000ff00000004200 */
        /* <DEDUP_REMOVED lines=19> */
[--C-:B------:R-:W-:Y:S01]  /*e820*/  FFMA.FTZ R185, R7, UR4, -R180.reuse ;  /* 0x0000000407b97c23 */ /* 0x100fe200080108b4 */
[----:B------:R-:W2:Y:S01]  /*e830*/  LDSM.16.MT88.4 R12, [R220+0x10000] ;  /* 0x01000000dc0c783b */ /* 0x000ea20000004200 */
[----:B------:R-:W-:Y:S01]  /*e840*/  FSEL R7, R164, RZ, P1 ;  /* 0x000000ffa4077208 */ /* 0x000fe20000800000 */
[--C-:B------:R-:W-:Y:S01]  /*e850*/  FFMA.FTZ R186, R18, UR4, -R181.reuse ;  /* 0x0000000412ba7c23 */ /* 0x100fe200080108b5 */
[--C-:B------:R-:W-:Y:S01]  /*e860*/  FFMA.FTZ R189, R11, UR4, -R180.reuse ;  /* 0x000000040bbd7c23 */ /* 0x100fe200080108b4 */
[----:B------:R-:W-:Y:S01]  /*e870*/  FFMA.FTZ R190, R9, UR4, -R180 ;  /* 0x0000000409be7c23 */ /* 0x000fe200080108b4 */
[----:B------:R-:W-:Y:S01]  /*e880*/  FMUL.FTZ R8, R2, UR4 ;  /* 0x0000000402087c20 */ /* 0x000fe20008410000 */
[----:B------:R-:W-:Y:S01]  /*e890*/  FADD.FTZ R0, -R7, R0 ;  /* 0x0000000007007221 */ /* 0x000fe20000010100 */
[----:B------:R-:W-:Y:S01]  /*e8a0*/  MUFU.EX2 R193, R193 ;  /* 0x000000c100c17308 */ /* 0x000fe20000000800 */
[----:B-1----:R-:W1:Y:S01]  /*e8b0*/  LDSM.16.MT88.4 R20, [R215+0x10000] ;  /* 0x01000000d714783b */ /* 0x002e620000004200 */
[--C-:B------:R-:W-:Y:S01]  /*e8c0*/  FFMA.FTZ R192, R178, UR4, -R181.reuse ;  /* 0x00000004b2c07c23 */ /* 0x100fe200080108b5 */
[----:B------:R-:W-:Y:S07]  /*e8d0*/  FMUL.FTZ R7, R0, UR4 ;  /* 0x0000000400077c20 */ /* 0x000fee0008410000 */
        /* <DEDUP_REMOVED lines=10> */
[--C-:B------:R-:W-:Y:S01]  /*e980*/  FFMA.FTZ R223, R222, UR4, -R181.reuse ;  /* 0x00000004dedf7c23 */ /* 0x100fe200080108b5 */
[--C-:B------:R-:W-:Y:S07]  /*e990*/  FFMA.FTZ R227, R208, UR4, -R181.reuse ;  /* 0x00000004d0e37c23 */ /* 0x100fee00080108b5 */
[----:B------:R-:W-:Y:S01]  /*e9a0*/  MUFU.EX2 R187, R187 ;  /* 0x000000bb00bb7308 */ /* 0x000fe20000000800 */
[--C-:B------:R-:W-:Y:S01]  /*e9b0*/  FFMA.FTZ R206, R206, UR4, -R181.reuse ;  /* 0x00000004cece7c23 */ /* 0x100fe200080108b5 */
[----:B---3--:R-:W-:Y:S01]  /*e9c0*/  F2FP.BF16.F32.PACK_AB R168, R188, R193 ;  /* 0x000000c1bca8723e */ /* 0x008fe200000010ff */
[----:B------:R-:W-:Y:S07]  /*e9d0*/  FFMA.FTZ R252, R252, UR4, -R181 ;  /* 0x00000004fcfc7c23 */ /* 0x000fee00080108b5 */
[----:B------:R-:W3:Y:S01]  /*e9e0*/  MUFU.EX2 R186, R186 ;  /* 0x000000ba00ba7308 */ /* 0x000ee20000000800 */
[--C-:B------:R-:W-:Y:S01]  /*e9f0*/  FFMA.FTZ R211, R211, UR4, -R180.reuse ;  /* 0x00000004d3d37c23 */ /* 0x100fe200080108b4 */
[----:B------:R-:W-:Y:S08]  /*ea00*/  FFMA.FTZ R201, R201, UR4, -R180 ;  /* 0x00000004c9c97c23 */ /* 0x000ff000080108b4 */
[----:B------:R-:W-:Y:S01]  /*ea10*/  MUFU.EX2 R189, R189 ;  /* 0x000000bd00bd7308 */ /* 0x000fe20000000800 */
[C---:B----4-:R-:W-:Y:S09]  /*ea20*/  F2FP.BF16.F32.PACK_AB R169, R185.reuse, R191 ;  /* 0x000000bfb9a9723e */ /* 0x050ff200000010ff */
[----:B------:R-:W4:Y:S10]  /*ea30*/  MUFU.EX2 R190, R190 ;  /* 0x000000be00be7308 */ /* 0x000f340000000800 */
[----:B------:R-:W5:Y:S01]  /*ea40*/  MUFU.EX2 R2, R7 ;  /* 0x0000000700027308 */ /* 0x000f620000000800 */
[----:B---3--:R-:W-:Y:S09]  /*ea50*/  F2FP.BF16.F32.PACK_AB R170, R186, R187 ;  /* 0x000000bbbaaa723e */ /* 0x008ff200000010ff */
[----:B------:R-:W3:Y:S10]  /*ea60*/  MUFU.EX2 R0, R8 ;  /* 0x0000000800007308 */ /* 0x000ef40000000800 */
[----:B------:R-:W-:Y:S01]  /*ea70*/  MUFU.EX2 R194, R179 ;  /* 0x000000b300c27308 */ /* 0x000fe20000000800 */
[----:B----4-:R-:W-:Y:S09]  /*ea80*/  F2FP.BF16.F32.PACK_AB R171, R190, R189 ;  /* 0x000000bdbeab723e */ /* 0x010ff200000010ff */
[----:B------:R4:W-:Y:S01]  /*ea90*/  MUFU.EX2 R198, R177 ;  /* 0x000000b100c67308 */ /* 0x0009e20000000800 */
[C---:B-----5:R-:W-:Y:S01]  /*eaa0*/  FMUL.FTZ R4, R2.reuse, R160 ;  /* 0x000000a002047220 */ /* 0x060fe20000410000 */
        /* <DEDUP_REMOVED lines=11> */
[C---:B--2---:R-:W-:Y:S01]  /*eb60*/  HMMA.16816.F32.BF16 R4, R168.reuse, R12, R4 ;  /* 0x0000000ca804723c */ /* 0x044fe20000041804 */
[----:B------:R-:W-:Y:S02]  /*eb70*/  MUFU.EX2 R192, R192 ;  /* 0x000000c000c07308 */ /* 0x000fe40000000800 */
[----:B------:R-:W-:Y:S02]  /*eb80*/  LDSM.16.MT88.4 R156, [R184+0x2800] ;  /* 0x00280000b89c783b */ /* 0x000fe40000004200 */
[C---:B------:R-:W-:Y:S01]  /*eb90*/  FMUL.FTZ R12, R2.reuse, R152 ;  /* 0x00000098020c7220 */ /* 0x040fe20000410000 */
[----:B------:R-:W-:Y:S01]  /*eba0*/  FMUL.FTZ R13, R2, R153 ;  /* 0x00000099020d7220 */ /* 0x000fe20000410000 */
[C---:B------:R-:W-:Y:S01]  /*ebb0*/  FMUL.FTZ R19, R0.reuse, R151 ;  /* 0x0000009700137220 */ /* 0x040fe20000410000 */
[C---:B------:R-:W-:Y:S03]  /*ebc0*/  HMMA.16816.F32.BF16 R8, R168.reuse, R14, R8 ;  /* 0x0000000ea808723c */ /* 0x040fe60000041808 */
[----:B------:R-:W2:Y:S01]  /*ebd0*/  MUFU.EX2 R195, R195 ;  /* 0x000000c300c37308 */ /* 0x000ea20000000800 */
        /* <DEDUP_REMOVED lines=9> */
[----:B------:R-:W1:Y:S01]  /*ec70*/  MUFU.EX2 R197, R197 ;  /* 0x000000c500c57308 */ /* 0x000e620000000800 */
        /* <DEDUP_REMOVED lines=17> */
[C---:B------:R-:W-:Y:S01]  /*ed90*/  HMMA.16816.F32.BF16 R20, R168.reuse, R28, R20 ;  /* 0x0000001ca814723c */ /* 0x040fe20000041814 */
[----:B------:R-:W1:Y:S02]  /*eda0*/  MUFU.EX2 R196, R196 ;  /* 0x000000c400c47308 */ /* 0x000e640000000800 */
[C---:B------:R-:W-:Y:S01]  /*edb0*/  FMUL.FTZ R28, R2.reuse, R136 ;  /* 0x00000088021c7220 */ /* 0x040fe20000410000 */
[C---:B------:R-:W-:Y:S01]  /*edc0*/  FMUL.FTZ R29, R2.reuse, R137 ;  /* 0x00000089021d7220 */ /* 0x040fe20000410000 */
[----:B------:R-:W-:Y:S01]  /*edd0*/  FMUL.FTZ R41, R2, R41 ;  /* 0x0000002902297220 */ /* 0x000fe20000410000 */
[C---:B------:R-:W-:Y:S01]  /*ede0*/  FMUL.FTZ R42, R0.reuse, R42 ;  /* 0x0000002a002a7220 */ /* 0x040fe20000410000 */
[----:B------:R-:W-:Y:S01]  /*edf0*/  LDSM.16.MT88.4 R140, [R184+0x2000] ;  /* 0x00200000b88c783b */ /* 0x000fe20000004200 */
[C---:B------:R-:W-:Y:S03]  /*ee00*/  HMMA.16816.F32.BF16 R24, R168.reuse, R30, R24 ;  /* 0x0000001ea818723c */ /* 0x040fe60000041818 */
[----:B------:R-:W1:Y:S01]  /*ee10*/  MUFU.EX2 R207, R207 ;  /* 0x000000cf00cf7308 */ /* 0x000e620000000800 */
[C---:B------:R-:W-:Y:S01]  /*ee20*/  FMUL.FTZ R30, R0.reuse, R138 ;  /* 0x0000008a001e7220 */ /* 0x040fe20000410000 */
[C---:B------:R-:W-:Y:S01]  /*ee30*/  FMUL.FTZ R31, R0.reuse, R139 ;  /* 0x0000008b001f7220 */ /* 0x040fe20000410000 */
[----:B------:R-:W-:Y:S01]  /*ee40*/  FMUL.FTZ R43, R0, R43 ;  /* 0x0000002b002b7220 */ /* 0x000fe20000410000 */
[C---:B------:R-:W-:Y:S01]  /*ee50*/  FMUL.FTZ R44, R2.reuse, R44 ;  /* 0x0000002c022c7220 */ /* 0x040fe20000410000 */
[----:B------:R-:W2:Y:S01]  /*ee60*/  LDSM.16.MT88.4 R136, [R215+0x12000] ;  /* 0x01200000d788783b */ /* 0x000ea20000004200 */
        /* <DEDUP_REMOVED lines=8> */
[----:B----4-:R-:W-:Y:S01]  /*eef0*/  LDSM.16.MT88.4 R176, [R215+0x16800] ;  /* 0x01680000d7b0783b */ /* 0x010fe20000004200 */
        /* <DEDUP_REMOVED lines=8> */
[----:B------:R-:W3:Y:S01]  /*ef80*/  MUFU.EX2 R223, R223 ;  /* 0x000000df00df7308 */ /* 0x000ee20000000800 */
        /* <DEDUP_REMOVED lines=101> */
[C---:B--2---:R-:W-:Y:S03]  /*f5e0*/  HMMA.16816.F32.BF16 R92, R168.reuse, R136, R92 ;  /* 0x00000088a85c723c */ /* 0x044fe6000004185c */
[----:B------:R-:W-:Y:S01]  /*f5f0*/  FFMA.FTZ R191, R0, R251, R191 ;  /* 0x000000fb00bf7223 */ /* 0x000fe200000100bf */
[----:B------:R-:W-:Y:S03]  /*f600*/  FADD.FTZ R188, R188, R193 ;  /* 0x000000c1bcbc7221 */ /* 0x000fe60000010000 */
[----:B------:R-:W-:Y:S01]  /*f610*/  FADD.FTZ R0, R185, R191 ;  /* 0x000000bfb9007221 */ /* 0x000fe20000010000 */
[C---:B------:R-:W-:Y:S01]  /*f620*/  HMMA.16816.F32.BF16 R96, R168.reuse, R138, R96 ;  /* 0x0000008aa860723c */ /* 0x040fe20000041860 */
[----:B------:R-:W2:Y:S02]  /*f630*/  LDSM.16.MT88.4 R136, [R167+0x6000] ;  /* 0x00600000a788783b */ /* 0x000ea40000004200 */
[----:B------:R-:W-:Y:S01]  /*f640*/  FADD.FTZ R187, R187, R188 ;  /* 0x000000bcbbbb7221 */ /* 0x000fe20000010000 */
[----:B------:R-:W-:Y:S01]  /*f650*/  FADD.FTZ R189, R189, R0 ;  /* 0x00000000bdbd7221 */ /* 0x000fe20000010000 */
[----:B------:R-:W-:Y:S02]  /*f660*/  MOV R0, R164 ;  /* 0x000000a400007202 */ /* 0x000fe40000000f00 */
[----:B------:R-:W-:Y:S01]  /*f670*/  FADD.FTZ R187, R186, R187 ;  /* 0x000000bbbabb7221 */ /* 0x000fe20000010000 */
[C---:B----4-:R-:W-:Y:S03]  /*f680*/  HMMA.16816.F32.BF16 R100, R168.reuse, R132, R100 ;  /* 0x00000084a864723c */ /* 0x050fe60000041864 */
[----:B------:R-:W-:Y:S05]  /*f690*/  FADD.FTZ R190, R190, R189 ;  /* 0x000000bdbebe7221 */ /* 0x000fea0000010000 */
        /* <DEDUP_REMOVED lines=8> */
[C---:B----4-:R-:W-:Y:S03]  /*f720*/  HMMA.16816.F32.BF16 R124, R168.reuse, R132, R124 ;  /* 0x00000084a87c723c */ /* 0x050fe6000004187c */
[----:B------:R-:W-:Y:S01]  /*f730*/  F2FP.BF16.F32.PACK_AB R132, R195, R192 ;  /* 0x000000c0c384723e */ /* 0x000fe200000010ff */
[----:B------:R-:W-:Y:S01]  /*f740*/  FADD.FTZ R192, R192, R187 ;  /* 0x000000bbc0c07221 */ /* 0x000fe20000010000 */
[----:B-1----:R-:W-:Y:S01]  /*f750*/  F2FP.BF16.F32.PACK_AB R133, R194, R197 ;  /* 0x000000c5c285723e */ /* 0x002fe200000010ff */
        /* <DEDUP_REMOVED lines=9> */
[C---:B-----5:R-:W-:Y:S05]  /*f7f0*/  HMMA.16816.F32.BF16 R4, R132.reuse, R140, R4 ;  /* 0x0000008c8404723c */ /* 0x060fea0000041804 */
[----:B------:R-:W-:Y:S01]  /*f800*/  FADD.FTZ R199, R196, R199 ;  /* 0x000000c7c4c77221 */ /* 0x000fe20000010000 */
[----:B------:R-:W-:Y:S02]  /*f810*/  FADD.FTZ R198, R207, R198 ;  /* 0x000000c6cfc67221 */ /* 0x000fe40000010000 */
[C---:B------:R-:W-:Y:S01]  /*f820*/  HMMA.16816.F32.BF16 R8, R132.reuse, R142, R8 ;  /* 0x0000008e8408723c */ /* 0x040fe20000041808 */
[----:B------:R-:W1:Y:S07]  /*f830*/  LDSM.16.MT88.4 R140, [R220+0x12800] ;  /* 0x01280000dc8c783b */ /* 0x000e6e0000004200 */
[C---:B--2---:R-:W-:Y:S08]  /*f840*/  HMMA.16816.F32.BF16 R12, R132.reuse, R136, R12 ;  /* 0x00000088840c723c */ /* 0x044ff0000004180c */
        /* <DEDUP_REMOVED lines=20> */
[----:B------:R2:W3:Y:S10]  /*f990*/  MUFU.EX2 R208, R152 ;  /* 0x0000009800d07308 */ /* 0x0004f40000000800 */
[----:B------:R4:W-:Y:S01]  /*f9a0*/  MUFU.EX2 R209, R211 ;  /* 0x000000d300d17308 */ /* 0x0009e20000000800 */
[C---:B------:R-:W-:Y:S09]  /*f9b0*/  HMMA.16816.F32.BF16 R60, R132.reuse, R156, R60 ;  /* 0x0000009c843c723c */ /* 0x040ff2000004183c */
[----:B------:R-:W3:Y:S01]  /*f9c0*/  MUFU.EX2 R210, R210 ;  /* 0x000000d200d27308 */ /* 0x000ee20000000800 */
[C---:B------:R-:W-:Y:S01]  /*f9d0*/  HMMA.16816.F32.BF16 R64, R132.reuse, R158, R64 ;  /* 0x0000009e8440723c */ /* 0x040fe20000041840 */
[----:B--2---:R-:W-:Y:S02]  /*f9e0*/  LDSM.16.MT88.4 R152, [R184+0x1000] ;  /* 0x00100000b898783b */ /* 0x004fe40000004200 */
[----:B----4-:R-:W-:Y:S05]  /*f9f0*/  FFMA.FTZ R211, R166, UR4, -R180 ;  /* 0x00000004a6d37c23 */ /* 0x010fea00080108b4 */
[C---:B------:R-:W-:Y:S01]  /*fa00*/  HMMA.16816.F32.BF16 R68, R132.reuse, R160, R68 ;  /* 0x000000a08444723c */ /* 0x040fe20000041844 */
[----:B------:R-:W-:Y:S01]  /*fa10*/  LDSM.16.MT88.4 R156, [R167+0x3000] ;  /* 0x00300000a79c783b */ /* 0x000fe20000004200 */
[----:B------:R-:W-:Y:S06]  /*fa20*/  MUFU.EX2 R211, R211 ;  /* 0x000000d300d37308 */ /* 0x000fec0000000800 */
[C---:B------:R-:W-:Y:S01]  /*fa30*/  HMMA.16816.F32.BF16 R72, R132.reuse, R162, R72 ;  /* 0x000000a28448723c */ /* 0x040fe20000041848 */
[----:B------:R-:W-:Y:S07]  /*fa40*/  LDSM.16.MT88.4 R160, [R215+0x15000] ;  /* 0x01500000d7a0783b */ /* 0x000fee0000004200 */
        /* <DEDUP_REMOVED lines=21> */
[----:B---3--:R-:W-:Y:S01]  /*fba0*/  F2FP.BF16.F32.PACK_AB R132, R223, R222 ;  /* 0x000000dedf84723e */ /* 0x008fe200000010ff */
        /* <DEDUP_REMOVED lines=123> */
.L_x_1379:
        /* <DEDUP_REMOVED lines=329> */
.L_x_1383:
        /* <DEDUP_REMOVED lines=46> */
.L_x_1385:
[----:B------:R-:W-:Y:S05]  /*11ad0*/  BSYNC.RECONVERGENT B0 ;  /* 0x0000000000007941 */ /* 0x000fea0003800200 */
.L_x_1384:
        /* <DEDUP_REMOVED lines=41> */
.L_x_1387:
[----:B------:R-:W-:Y:S05]  /*11d70*/  BSYNC.RECONVERGENT B0 ;  /* 0x0000000000007941 */ /* 0x000fea0003800200 */
.L_x_1386:
        /* <DEDUP_REMOVED lines=27> */
.L_x_1389:
[----:B------:R-:W-:Y:S05]  /*11f30*/  BSYNC.RECONVERGENT B0 ;  /* 0x0000000000007941 */ /* 0x000fea0003800200 */
.L_x_1388:
        /* <DEDUP_REMOVED lines=27> */
.L_x_1391:
[----:B------:R-:W-:Y:S05]  /*120f0*/  BSYNC.RECONVERGENT B0 ;  /* 0x0000000000007941 */ /* 0x000fea0003800200 */
.L_x_1390:
        /* <DEDUP_REMOVED lines=27> */
.L_x_1392:
        /* <DEDUP_REMOVED lines=13> */
.L_x_2358:


//--------------------- .text._ZN5flash16flash_fwd_kernelI23Flash_fwd_kernel_traitsILi256ELi64ELi64ELi4ELb0ELb0EN7cutlass10bfloat16_tE19Flash_kernel_traitsILi256ELi64ELi64ELi4ES3_EELb1ELb0ELb1ELb1ELb0ELb0ELb0ELb1EEEvNS_16Flash_fwd_paramsE --------------------------
	.section	.text._ZN5flash16flash_fwd_kernelI23Flash_fwd_kernel_traitsILi256ELi64ELi64ELi4ELb0ELb0EN7cutlass10bfloat16_tE19Flash_kernel_traitsILi256ELi64ELi64ELi4ES3_EELb1ELb0ELb1ELb1ELb0ELb0ELb0ELb1EEEvNS_16Flash_fwd_paramsE,"ax",@progbits
	.align	128
        .global         _ZN5flash16flash_fwd_kernelI23Flash_fwd_kernel_traitsILi256ELi64ELi64ELi4ELb0ELb0EN7cutlass10bfloat16_tE19Flash_kernel_traitsILi256ELi64ELi64ELi4ES3_EELb1ELb0ELb1ELb1ELb0ELb0ELb0ELb1EEEvNS_16Flash_fwd_paramsE
        .type           _ZN5flash16flash_fwd_kernelI23Flash_fwd_kernel_traitsILi256ELi64ELi64ELi4ELb0ELb0EN7cutlass10bfloat16_tE19Flash_kernel_traitsILi256ELi64ELi64ELi4ES3_EELb1ELb0ELb1ELb1ELb0ELb0ELb0ELb1EEEvNS_16Flash_fwd_paramsE,@function
        .size           _ZN5flash16flash_fwd_kernelI23Flash_fwd_kernel_traitsILi256ELi64ELi64ELi4ELb0ELb0EN7cutlass10bfloat16_tE19Flash_kernel_traitsILi256ELi64ELi64ELi4ES3_EELb1ELb0ELb1ELb1ELb0ELb0ELb0ELb1EEEvNS_16Flash_fwd_paramsE,(.L_x_2359 - _ZN5flash16flash_fwd_kernelI23Flash_fwd_kernel_traitsILi256ELi64ELi64ELi4ELb0ELb0EN7cutlass10bfloat16_tE19Flash_kernel_traitsILi256ELi64ELi64ELi4ES3_EELb1ELb0ELb1ELb1ELb0ELb0ELb0ELb1EEEvNS_16Flash_fwd_paramsE)
        .other          _ZN5flash16flash_fwd_kernelI23Flash_fwd_kernel_traitsILi256ELi64ELi64ELi4ELb0ELb0EN7cutlass10bfloat16_tE19Flash_kernel_traitsILi256ELi64ELi64ELi4ES3_EELb1ELb0ELb1ELb1ELb0ELb0ELb0ELb1EEEvNS_16Flash_fwd_paramsE,@"STO_CUDA_ENTRY STV_DEFAULT"
_ZN5flash16flash_fwd_kernelI23Flash_fwd_kernel_traitsILi256ELi64ELi64ELi4ELb0ELb0EN7cutlass10bfloat16_tE19Flash_kernel_traitsILi256ELi64ELi64ELi4ES3_EELb1ELb0ELb1ELb1ELb0ELb0ELb0ELb1EEEvNS_16Flash_fwd_paramsE:
.text._ZN5flash16flash_fwd_kernelI23Flash_fwd_kernel_traitsILi256ELi64ELi64ELi4ELb0ELb0EN7cutlass10bfloat16_tE19Flash_kernel_traitsILi256ELi64ELi64ELi4ES3_EELb1ELb0ELb1ELb1ELb0ELb0ELb0ELb1EEEvNS_16Flash_fwd_paramsE:
        /* <DEDUP_REMOVED lines=32> */
[----:B------:R-:W-:Y:S01]  /*0200*/  USHF.L.U32 UR11, UR29, 0x2, URZ ;  /* 0x000000021d0b7899 */ /* 0x000fe200080006ff */
[----:B------:R-:W1:Y:S01]  /*0210*/  LDCU.64 UR4, c[0x0][0x478] ;  /* 0x00008f00ff0477ac */ /* 0x000e620008000a00 */
[----:B------:R-:W-:Y:S01]  /*0220*/  PLOP3.LUT P2, PT, PT, PT, UP4, 0x80, 0x8 ;  /* 0x000000000008781c */ /* 0x000fe20003f4f048 */
[----:B--2---:R-:W-:-:S02]  /*0230*/  UIMAD.WIDE.U32 UR16, UR29, 0x4, UR16 ;  /* 0x000000041d1078a5 */ /* 0x004fc4000f8e0010 */
[----:B------:R-:W-:-:S05]  /*0240*/  UISETP.NE.AND UP5, UPT, UR12, URZ, UPT ;  /* 0x000000ff0c00728c */ /* 0x000fca000bfa5270 */
[----:B------:R-:W2:Y:S01]  /*0250*/  @!P3 LDC.64 R6, c[0x0][0x528] ;  /* 0x00014a00ff06bb82 */ /* 0x000ea20000000a00 */
[----:B------:R-:W-:Y:S02]  /*0260*/  UISETP.EQ.U32.AND UP2, UPT, UR6, URZ, UPT ;  /* 0x000000ff0600728c */ /* 0x000fe4000bf42070 */
[----:B------:R-:W-:Y:S02]  /*0270*/  USHF.R.U32.HI UR10, URZ, 0x1e, UR29 ;  /* 0x0000001eff0a7899 */ /* 0x000fe4000801161d */
[----:B------:R-:W-:Y:S02]  /*0280*/  @UP3 UIADD3 UR12, UP1, UPT, UR11, UR8, URZ ;  /* 0x000000080b0c3290 */ /* 0x000fe4000ff3e0ff */
[----:B------:R-:W-:Y:S02]  /*0290*/  UISETP.EQ.OR.EX UP2, UPT, UR7, URZ, !UP5, UP2 ;  /* 0x000000ff0700728c */ /* 0x000fe4000ef42720 */
[----:B------:R-:W-:Y:S02]  /*02a0*/  @UP3 UIADD3.X UR13, UPT, UPT, UR10, UR9, URZ, UP1, !UPT ;  /* 0x000000090a0d3290 */ /* 0x000fe40008ffe4ff */
[----:B-1----:R-:W-:-:S02]  /*02b0*/  UISETP.NE.U32.AND UP0, UPT, UR4, URZ, UPT ;  /* 0x000000ff0400728c */ /* 0x002fc4000bf05070 */
[----:B------:R-:W-:Y:S02]  /*02c0*/  UIADD3 UR9, UP1, UPT, UR11, UR6, URZ ;  /* 0x000000060b097290 */ /* 0x000fe4000ff3e0ff */
[----:B------:R-:W-:Y:S02]  /*02d0*/  UISETP.NE.AND.EX UP0, UPT, UR5, URZ, UPT, UP0 ;  /* 0x000000ff0500728c */ /* 0x000fe4000bf05300 */
[----:B------:R-:W-:-:S09]  /*02e0*/  UIADD3.X UR8, UPT, UPT, UR10, UR7, URZ, UP1, !UPT ;  /* 0x000000070a087290 */ /* 0x000fd20008ffe4ff */
[----:B------:R-:W-:-:S04]  /*02f0*/  @UP0 UIADD3 UR4, UP1, UPT, UR11, UR4, URZ ;  /* 0x000000040b040290 */ /* 0x000fc8000ff3e0ff */
[----:B------:R-:W-:Y:S01]  /*0300*/  @UP0 UIADD3.X UR5, UPT, UPT, UR10, UR5, URZ, UP1, !UPT ;  /* 0x000000050a050290 */ /* 0x000fe20008ffe4ff */
[----:B----4-:R-:W-:Y:S02]  /*0310*/  @P1 R2UR UR36, R4 ;  /* 0x00000000042412ca */ /* 0x010fe400000e0000 */
[----:B------:R-:W-:-:S11]  /*0320*/  @P1 R2UR UR37, R5 ;  /* 0x00000000052512ca */ /* 0x000fd600000e0000 */
[----:B------:R-:W-:Y:S02]  /*0330*/  IMAD.U32 R4, RZ, RZ, UR36 ;  /* 0x00000024ff047e24 */ /* 0x000fe4000f8e00ff */
[----:B------:R-:W-:-:S05]  /*0340*/  IMAD.U32 R5, RZ, RZ, UR37 ;  /* 0x00000025ff057e24 */ /* 0x000fca000f8e00ff */
[----:B--2---:R1:W-:Y:S01]  /*0350*/  @!P3 STG.E.64 desc[UR30][R6.64], R4 ;  /* 0x000000040600b986 */ /* 0x0043e2000c101b1e */
[----:B---3--:R-:W-:Y:S01]  /*0360*/  @P1 IADD3 R17, P0, PT, R2, R0, RZ ;  /* 0x0000000002111210 */ /* 0x008fe20007f1e0ff */
[----:B------:R-:W-:-:S04]  /*0370*/  IMAD.U32 R2, RZ, RZ, UR16 ;  /* 0x00000010ff027e24 */ /* 0x000fc8000f8e00ff */
[----:B------:R-:W-:Y:S01]  /*0380*/  @P1 IMAD.X R18, RZ, RZ, R3, P0 ;  /* 0x000000ffff121224 */ /* 0x000fe200000e0603 */
[----:B------:R-:W-:Y:S02]  /*0390*/  PLOP3.LUT P1, PT, PT, PT, UP3, 0x80, 0x8 ;  /* 0x000000000008781c */ /* 0x000fe40003f2f038 */
[----:B------:R-:W-:Y:S01]  /*03a0*/  MOV R3, UR17 ;  /* 0x0000001100037c02 */ /* 0x000fe20008000f00 */
[----:B-1----:R-:W-:Y:S02]  /*03b0*/  @!P3 IMAD.MOV.U32 R4, RZ, RZ, R17 ;  /* 0x000000ffff04b224 */ /* 0x002fe400078e0011 */
[----:B------:R-:W-:-:S05]  /*03c0*/  @!P3 IMAD.MOV.U32 R5, RZ, RZ, R18 ;  /* 0x000000ffff05b224 */ /* 0x000fca00078e0012 */
[----:B------:R1:W-:Y:S01]  /*03d0*/  @!P3 STG.E.64 desc[UR30][R6.64+0x8], R4 ;  /* 0x000008040600b986 */ /* 0x0003e2000c101b1e */
[----:B------:R-:W-:-:S03]  /*03e0*/  PLOP3.LUT P3, PT, PT, PT, UP2, 0x80, 0x8 ;  /* 0x000000000008781c */ /* 0x000fc60003f6f028 */
[----:B------:R-:W2:Y:S01]  /*03f0*/  @P4 LDG.E R8, desc[UR30][R2.64] ;  /* 0x0000001e02084981 */ /* 0x000ea2000c1e1900 */
[----:B------:R-:W-:-:S03]  /*0400*/  PLOP3.LUT P0, PT, PT, PT, UP0, 0x80, 0x8 ;  /* 0x000000000008781c */ /* 0x000fc60003f0f008 */
[----:B-1----:R1:W3:Y:S01]  /*0410*/  @P2 LDG.E R7, desc[UR30][R2.64+0x4] ;  /* 0x0000041e02072981 */ /* 0x0022e2000c1e1900 */
[----:B------:R-:W-:Y:S02]  /*0420*/  IMAD.U32 R4, RZ, RZ, UR4 ;  /* 0x00000004ff047e24 */ /* 0x000fe4000f8e00ff */
[----:B------:R-:W-:Y:S01]  /*0430*/  IMAD.U32 R5, RZ, RZ, UR5 ;  /* 0x00000005ff057e24 */ /* 0x000fe2000f8e00ff */
[----:B------:R-:W4:Y:S06]  /*0440*/  @!UP4 LDCU UR22, c[0x0][0x434] ;  /* 0x00008680ff16c7ac */ /* 0x000f2c0008000800 */
[----:B------:R-:W5:Y:S01]  /*0450*/  @P0 LDG.E R4, desc[UR30][R4.64] ;  /* 0x0000001e04040981 */ /* 0x000f62000c1e1900 */
[----:B------:R-:W-:Y:S01]  /*0460*/  UMOV UR21, 0xffffffff ;  /* 0xffffffff00157882 */ /* 0x000fe20000000000 */
[----:B------:R-:W4:Y:S01]  /*0470*/  @!UP0 LDCU.64 UR4, c[0x0][0x488] ;  /* 0x00009100ff0487ac */ /* 0x000f220008000a00 */
[----:B-1----:R-:W-:-:S02]  /*0480*/  IMAD.U32 R2, RZ, RZ, UR12 ;  /* 0x0000000cff027e24 */ /* 0x002fc4000f8e00ff */
        /* <DEDUP_REMOVED lines=27> */
.L_x_1393:
        /* <DEDUP_REMOVED lines=56> */
.L_x_1395:
        /* <DEDUP_REMOVED lines=31> */
[C---:B------:R-:W-:Y:S01]  /*0bb0*/  LOP3.LUT R19, R15.reuse, 0x80, RZ, 0xfc, !PT ;  /* 0x000000800f137812 */ /* 0x040fe200078efcff */
        /* <DEDUP_REMOVED lines=25> */
.L_x_1397:
[----:B------:R-:W-:Y:S05]  /*0d50*/  BSYNC.RECONVERGENT B0 ;  /* 0x0000000000007941 */ /* 0x000fea0003800200 */
.L_x_1396:
        /* <DEDUP_REMOVED lines=24> */
.L_x_1399:
[----:B------:R-:W-:Y:S05]  /*0ee0*/  BSYNC.RECONVERGENT B0 ;  /* 0x0000000000007941 */ /* 0x000fea0003800200 */
.L_x_1398:
        /* <DEDUP_REMOVED lines=24> */
.L_x_1401:
[----:B------:R-:W-:Y:S05]  /*1070*/  BSYNC.RECONVERGENT B0 ;  /* 0x0000000000007941 */ /* 0x000fea0003800200 */
.L_x_1400:
        /* <DEDUP_REMOVED lines=27> */
.L_x_1403:
[----:B------:R-:W-:Y:S05]  /*1230*/  BSYNC.RECONVERGENT B0 ;  /* 0x0000000000007941 */ /* 0x000fea0003800200 */
.L_x_1402:
        /* <DEDUP_REMOVED lines=10> */
.L_x_1405:
[----:B------:R-:W-:Y:S05]  /*12e0*/  BSYNC.RECONVERGENT B0 ;  /* 0x0000000000007941 */ /* 0x000fea0003800200 */
.L_x_1404:
        /* <DEDUP_REMOVED lines=10> */
.L_x_1407:
[----:B------:R-:W-:Y:S05]  /*1390*/  BSYNC.RECONVERGENT B0 ;  /* 0x0000000000007941 */ /* 0x000fea0003800200 */
.L_x_1406:
        /* <DEDUP_REMOVED lines=10> */
.L_x_1409:
[----:B------:R-:W-:Y:S05]  /*1440*/  BSYNC.RECONVERGENT B0 ;  /* 0x0000000000007941 */ /* 0x000fea0003800200 */
.L_x_1408:
        /* <DEDUP_REMOVED lines=10> */
.L_x_1394:
        /* <DEDUP_REMOVED lines=22> */
.L_x_1410:
[----:B------:R-:W1:Y:S01]  /*1650*/  LDCU.64 UR10, c[0x0][0x3b8] ;  /* 0x00007700ff0a77ac */ /* 0x000e620008000a00 */
[----:B------:R-:W-:-:S04]  /*1660*/  UIADD3 UR6, UPT, UPT, UR12, UR13, URZ ;  /* 0x0000000d0c067290 */ /* 0x000fc8000fffe0ff */
[----:B-1----:R-:W-:Y:S02]  /*1670*/  UIMAD.WIDE.U32 UR14, UR6, UR10, URZ ;  /* 0x0000000a060e72a5 */ /* 0x002fe4000f8e00ff */
[----:B------:R-:W-:-:S04]  /*1680*/  UIMAD UR6, UR6, UR11, URZ ;  /* 0x0000000b060672a4 */ /* 0x000fc8000f8e02ff */
[----:B------:R-:W-:Y:S02]  /*1690*/  UIADD3 UR6, UPT, UPT, UR15, UR6, URZ ;  /* 0x000000060f067290 */ /* 0x000fe4000fffe0ff */
.L_x_1411:
        /* <DEDUP_REMOVED lines=44> */
.L_x_1412:
[----:B------:R-:W1:Y:S01]  /*1960*/  LDCU.64 UR8, c[0x0][0x3c0] ;  /* 0x00007800ff0877ac */ /* 0x000e620008000a00 */
[----:B------:R-:W-:-:S04]  /*1970*/  UIADD3 UR12, UPT, UPT, UR12, UR13, URZ ;  /* 0x0000000d0c0c7290 */ /* 0x000fc8000fffe0ff */
[----:B-1----:R-:W-:Y:S02]  /*1980*/  UIMAD.WIDE.U32 UR4, UR12, UR8, URZ ;  /* 0x000000080c0472a5 */ /* 0x002fe4000f8e00ff */
[----:B------:R-:W-:-:S04]  /*1990*/  UIMAD UR12, UR12, UR9, URZ ;  /* 0x000000090c0c72a4 */ /* 0x000fc8000f8e02ff */
[----:B------:R-:W-:-:S12]  /*19a0*/  UIADD3 UR12, UPT, UPT, UR5, UR12, URZ ;  /* 0x0000000c050c7290 */ /* 0x000fd8000fffe0ff */
.L_x_1413:
[----:B------:R-:W1:Y:S01]  /*19b0*/  S2R R7, SR_CTAID.X ;  /* 0x0000000000077919 */ /* 0x000e620000002500 */
[C---:B------:R-:W-:Y:S01]  /*19c0*/  IMAD.SHL.U32 R8, R203.reuse, 0x8, RZ ;  /* 0x00000008cb087824 */ /* 0x040fe200078e00ff */
[--C-:B------:R-:W-:Y:S01]  /*19d0*/  SHF.R.U32.HI R201, RZ, 0x1, R203.reuse ;  /* 0x00000001ffc97819 */ /* 0x100fe200000116cb */
[----:B------:R-:W-:Y:S01]  /*19e0*/  IMAD.SHL.U32 R12, R203, 0x2, RZ ;  /* 0x00000002cb0c7824 */ /* 0x000fe200078e00ff */
[--C-:B------:R-:W-:Y:S01]  /*19f0*/  SHF.R.U32.HI R2, RZ, 0x3, R203.reuse ;  /* 0x00000003ff027819 */ /* 0x100fe200000116cb */
[----:B------:R-:W-:Y:S01]  /*1a00*/  IMAD.MOV.U32 R3, RZ, RZ, RZ ;  /* 0x000000ffff037224 */ /* 0x000fe200078e00ff */
[C---:B------:R-:W-:Y:S01]  /*1a10*/  LOP3.LUT R199, R8.reuse, 0x38, RZ, 0xc0, !PT ;  /* 0x0000003808c77812 */ /* 0x040fe200078ec0ff */
[----:B------:R2:W-:Y:S01]  /*1a20*/  STL [R1+0x70], R8 ;  /* 0x0000700801007387 */ /* 0x0005e20000100800 */
[----:B------:R-:W-:Y:S01]  /*1a30*/  LOP3.LUT R6, R8, 0x1f8, RZ, 0xc0, !PT ;  /* 0x000001f808067812 */ /* 0x000fe200078ec0ff */
[----:B------:R-:W3:Y:S01]  /*1a40*/  LDCU.64 UR18, c[0x0][0x388] ;  /* 0x00007100ff1277ac */ /* 0x000ee20008000a00 */
[C---:B------:R-:W-:Y:S01]  /*1a50*/  IADD3 R4, P0, PT, R199.reuse, UR14, RZ ;  /* 0x0000000ec7047c10 */ /* 0x040fe2000ff1e0ff */
[----:B------:R4:W-:Y:S01]  /*1a60*/  STL [R1+0x98], R12 ;  /* 0x0000980c01007387 */ /* 0x0009e20000100800 */
[----:B------:R-:W-:Y:S01]  /*1a70*/  LOP3.LUT R10, R6, 0x38, R203, 0x78, !PT ;  /* 0x00000038060a7812 */ /* 0x000fe200078e78cb */
[----:B------:R-:W5:Y:S01]  /*1a80*/  LDCU.64 UR14, c[0x0][0x418] ;  /* 0x00008300ff0e77ac */ /* 0x000f620008000a00 */
[----:B------:R-:W-:Y:S01]  /*1a90*/  LOP3.LUT R11, R8, 0x1e00, RZ, 0xc0, !PT ;  /* 0x00001e00080b7812 */ /* 0x000fe200078ec0ff */
[----:B------:R-:W-:Y:S01]  /*1aa0*/  IMAD.X R5, RZ, RZ, UR6, P0 ;  /* 0x00000006ff057e24 */ /* 0x000fe200080e06ff */
[----:B------:R-:W-:Y:S01]  /*1ab0*/  IADD3 R6, P0, PT, R199, UR4, RZ ;  /* 0x00000004c7067c10 */ /* 0x000fe2000ff1e0ff */
[----:B------:R-:W3:Y:S01]  /*1ac0*/  LDCU.128 UR4, c[0x0][0x3d0] ;  /* 0x00007a00ff0477ac */ /* 0x000ee20008000c00 */
[----:B------:R-:W-:Y:S01]  /*1ad0*/  LOP3.LUT R207, R10, R11, RZ, 0xfc, !PT ;  /* 0x0000000b0acf7212 */ /* 0x000fe200078efcff */
[----:B------:R-:W5:Y:S01]  /*1ae0*/  S2UR UR40, SR_CgaCtaId ;  /* 0x00000000002879c3 */ /* 0x000f620000008800 */
[----:B------:R-:W-:Y:S01]  /*1af0*/  LOP3.LUT R10, R201, 0x30, RZ, 0xc0, !PT ;  /* 0x00000030c90a7812 */ /* 0x000fe200078ec0ff */
[----:B------:R-:W5:Y:S01]  /*1b00*/  LDCU.64 UR16, c[0x0][0x390] ;  /* 0x00007200ff1077ac */ /* 0x000f620008000a00 */
[----:B------:R-:W-:Y:S01]  /*1b10*/  LOP3.LUT R112, R12, 0x6, RZ, 0xc0, !PT ;  /* 0x000000060c707812 */ /* 0x000fe200078ec0ff */
[----:B------:R-:W-:Y:S01]  /*1b20*/  BSSY.RECONVERGENT B0, `(.L_x_1414) ;  /* 0x000005a000007945 */ /* 0x000fe20003800200 */
[----:B------:R-:W-:Y:S01]  /*1b30*/  LEA.HI R11, R104, R10, RZ, 0x1e ;  /* 0x0000000a680b7211 */ /* 0x000fe200078ff0ff */
[----:B------:R-:W-:Y:S01]  /*1b40*/  USHF.R.S32.HI UR41, URZ, 0x1f, UR39 ;  /* 0x0000001fff297899 */ /* 0x000fe20008011427 */
[----:B------:R-:W-:Y:S01]  /*1b50*/  SHF.R.S32.HI R10, RZ, 0x1f, R0 ;  /* 0x0000001fff0a7819 */ /* 0x000fe20000011400 */
[----:B------:R5:W-:Y:S01]  /*1b60*/  STL [R1+0x94], R112 ;  /* 0x0000947001007387 */ /* 0x000be20000100800 */
[----:B------:R-:W-:Y:S01]  /*1b70*/  LOP3.LUT R109, R199, 0x40, RZ, 0xfc, !PT ;  /* 0x00000040c76d7812 */ /* 0x000fe200078efcff */
[----:B------:R-:W-:Y:S01]  /*1b80*/  IMAD R11, R11, UR26, R112 ;  /* 0x0000001a0b0b7c24 */ /* 0x000fe2000f8e0270 */
[C---:B------:R-:W-:Y:S01]  /*1b90*/  LOP3.LUT R108, R199.reuse, 0x80, RZ, 0xfc, !PT ;  /* 0x00000080c76c7812 */ /* 0x040fe200078efcff */
[----:B--2---:R-:W-:Y:S01]  /*1ba0*/  IMAD.WIDE.U32 R8, R2, UR10, R4 ;  /* 0x0000000a02087c25 */ /* 0x004fe2000f8e0004 */
[----:B------:R-:W-:-:S03]  /*1bb0*/  LOP3.LUT R107, R199, 0xc0, RZ, 0xfc, !PT ;  /* 0x000000c0c76b7812 */ /* 0x000fc600078efcff */
[----:B-1----:R-:W-:-:S04]  /*1bc0*/  IMAD.WIDE.U32 R4, R7, 0x40, R2 ;  /* 0x0000004007047825 */ /* 0x002fc800078e0002 */
[----:B------:R-:W-:Y:S01]  /*1bd0*/  IMAD.X R7, RZ, RZ, UR12, P0 ;  /* 0x0000000cff077e24 */ /* 0x000fe200080e06ff */
[----:B----4-:R-:W-:Y:S01]  /*1be0*/  IADD3 R12, P0, PT, R199, UR38, RZ ;  /* 0x00000026c70c7c10 */ /* 0x010fe2000ff1e0ff */
[----:B---3--:R-:W-:Y:S01]  /*1bf0*/  IMAD R14, R10, UR4, RZ ;  /* 0x000000040a0e7c24 */ /* 0x008fe2000f8e02ff */
        /* <DEDUP_REMOVED lines=10> */
[----:B-----5:R-:W-:Y:S01]  /*1ca0*/  ULEA UR5, UR40, UR5, 0x18 ;  /* 0x0000000528057291 */ /* 0x020fe2000f8ec0ff */
        /* <DEDUP_REMOVED lines=15> */
[----:B------:R-:W-:Y:S01]  /*1da0*/  VIADD R14, R2, 0x10 ;  /* 0x00000010020e7836 */ /* 0x000fe20000000000 */
[----:B------:R-:W-:Y:S01]  /*1db0*/  LEA.HI.X R19, R6, UR17, R7, 0x1, P0 ;  /* 0x0000001106137c11 */ /* 0x000fe200080f0c07 */
[----:B------:R2:W-:Y:S01]  /*1dc0*/  STL [R1+0x6c], R22 ;  /* 0x00006c1601007387 */ /* 0x0005e20000100800 */
[C---:B------:R-:W-:Y:S01]  /*1dd0*/  ISETP.GE.AND P1, PT, R2.reuse, UR14, PT ;  /* 0x0000000e02007c0c */ /* 0x040fe2000bf26270 */
[----:B------:R-:W-:Y:S01]  /*1de0*/  IMAD.WIDE.U32 R12, R15, UR28, R12 ;  /* 0x0000001c0f0c7c25 */ /* 0x000fe2000f8e000c */
[----:B------:R-:W-:Y:S01]  /*1df0*/  ISETP.GE.AND P6, PT, R2, UR4, PT ;  /* 0x0000000402007c0c */ /* 0x000fe2000bfc6270 */
[----:B------:R2:W-:Y:S01]  /*1e00*/  STL [R1+0x60], R110 ;  /* 0x0000606e01007387 */ /* 0x0005e20000100800 */
[----:B------:R-:W-:Y:S01]  /*1e10*/  ISETP.GE.AND P0, PT, R14, UR14, PT ;  /* 0x0000000e0e007c0c */ /* 0x000fe2000bf06270 */
[----:B------:R-:W-:-:S02]  /*1e20*/  IMAD.U32 R8, RZ, RZ, UR13 ;  /* 0x0000000dff087e24 */ /* 0x000fc4000f8e00ff */
[----:B------:R2:W-:Y:S01]  /*1e30*/  STL [R1+0x68], R19 ;  /* 0x0000681301007387 */ /* 0x0005e20000100800 */
[----:B------:R-:W-:Y:S02]  /*1e40*/  VIADD R15, R2, 0x20 ;  /* 0x00000020020f7836 */ /* 0x000fe40000000000 */
[----:B------:R-:W-:Y:S01]  /*1e50*/  IMAD R9, R8, UR28, R13 ;  /* 0x0000001c08097c24 */ /* 0x000fe2000f8e020d */
[----:B------:R2:W-:Y:S04]  /*1e60*/  STL [R1+0x78], R109 ;  /* 0x0000786d01007387 */ /* 0x0005e80000100800 */
        /* <DEDUP_REMOVED lines=37> */
.L_x_1415:
[----:B------:R-:W-:Y:S05]  /*20c0*/  BSYNC.RECONVERGENT B0 ;  /* 0x0000000000007941 */ /* 0x000fea0003800200 */
.L_x_1414:
        /* <DEDUP_REMOVED lines=42> */
.L_x_1417:
[----:B------:R-:W-:Y:S05]  /*2370*/  BSYNC.RECONVERGENT B0 ;  /* 0x0000000000007941 */ /* 0x000fea0003800200 */
.L_x_1416:
        /* <DEDUP_REMOVED lines=41> */
.L_x_1419:
[----:B------:R-:W-:Y:S05]  /*2610*/  BSYNC.RECONVERGENT B0 ;  /* 0x0000000000007941 */ /* 0x000fea0003800200 */
.L_x_1418:
        /* <DEDUP_REMOVED lines=40> */
.L_x_1421:
[----:B------:R-:W-:Y:S05]  /*28a0*/  BSYNC.RECONVERGENT B0 ;  /* 0x0000000000007941 */ /* 0x000fea0003800200 */
.L_x_1420:
        /* <DEDUP_REMOVED lines=34> */
.L_x_1423:
[----:B------:R-:W-:Y:S05]  /*2ad0*/  BSYNC.RECONVERGENT B0 ;  /* 0x0000000000007941 */ /* 0x000fea0003800200 */
.L_x_1422:
        /* <DEDUP_REMOVED lines=36> */
.L_x_1425:
[----:B------:R-:W-:Y:S05]  /*2d20*/  BSYNC.RECONVERGENT B0 ;  /* 0x0000000000007941 */ /* 0x000fea0003800200 */
.L_x_1424:
        /* <DEDUP_REMOVED lines=36> */
.L_x_1427:
[----:B------:R-:W-:Y:S05]  /*2f70*/  BSYNC.RECONVERGENT B0 ;  /* 0x0000000000007941 */ /* 0x000fea0003800200 */
.L_x_1426:
        /* <DEDUP_REMOVED lines=37> */
.L_x_1429:
[----:B------:R-:W-:Y:S05]  /*31d0*/  BSYNC.RECONVERGENT B0 ;  /* 0x0000000000007941 */ /* 0x000fea0003800200 */
.L_x_1428:
[----:B------:R-:W5:Y:S01]  /*31e0*/  LDCU.64 UR12, c[0x0][0x538] ;  /* 0x0000a700ff0c77ac */ /* 0x000f620008000a00 */
[----:B------:R-:W0:Y:S01]  /*31f0*/  LDGDEPBAR ;  /* 0x00000000000079af */ /* 0x000e220000000000 */
[----:B-----5:R-:W-:-:S04]  /*3200*/  UISETP.NE.U32.AND UP1, UPT, UR12, URZ, UPT ;  /* 0x000000ff0c00728c */ /* 0x020fc8000bf25070 */
[----:B------:R-:W-:Y:S01]  /*3210*/  UISETP.NE.AND.EX UP1, UPT, UR13, URZ, UPT, UP1 ;  /* 0x000000ff0d00728c */ /* 0x000fe2000bf25310 */
[C---:B------:R-:W-:Y:S02]  /*3220*/  IMAD.SHL.U32 R202, R203.reuse, 0x20, RZ ;  /* 0x00000020cbca7824 */ /* 0x040fe400078e00ff */
[----:B------:R-:W-:Y:S01]  /*3230*/  IMAD.SHL.U32 R106, R203, 0x40, RZ ;  /* 0x00000040cb6a7824 */ /* 0x000fe200078e00ff */
[----:B------:R-:W5:Y:S01]  /*3240*/  S2R R102, SR_CTAID.X ;  /* 0x0000000000667919 */ /* 0x000f620000002500 */
[----:B------:R-:W-:-:S04]  /*3250*/  DEPBAR.LE SB0, 0x0 ;  /* 0x000080000000791a */ /* 0x000fc80000000000 */
[----:B------:R-:W-:Y:S02]  /*3260*/  PLOP3.LUT P0, PT, PT, PT, UP1, 0x80, 0x8 ;  /* 0x000000000008781c */ /* 0x000fe40003f0f018 */
[----:B------:R-:W2:Y:S01]  /*3270*/  @UP1 LDCU.64 UR6, c[0x0][0x540] ;  /* 0x0000a800ff0617ac */ /* 0x000ea20008000a00 */
[----:B------:R-:W-:Y:S01]  /*3280*/  @UP1 UMOV UR38, UR28 ;  /* 0x0000001c00261c82 */ /* 0x000fe20008000000 */
[----:B------:R-:W-:Y:S02]  /*3290*/  @UP1 UMOV UR39, URZ ;  /* 0x000000ff00271c82 */ /* 0x000fe40008000000 */
[----:B--2---:R-:W-:Y:S01]  /*32a0*/  @UP1 UIMAD.WIDE.U32 UR38, UR29, UR6, UR38 ;  /* 0x000000061d2612a5 */ /* 0x004fe2000f8e0026 */
[----:B------:R-:W2:Y:S03]  /*32b0*/  @UP1 LDCU UR6, c[0x0][0x458] ;  /* 0x00008b00ff0617ac */ /* 0x000ea60008000800 */
[----:B------:R-:W-:-:S02]  /*32c0*/  @UP1 UIMAD UR7, UR29, UR7, UR39 ;  /* 0x000000071d0712a4 */ /* 0x000fc4000f8e0227 */
[----:B------:R-:W-:-:S04]  /*32d0*/  @UP1 ULEA UR12, UP0, UR38, UR12, 0x2 ;  /* 0x0000000c260c1291 */ /* 0x000fc8000f8010ff */
[----:B------:R-:W-:Y:S02]  /*32e0*/  @UP1 ULEA.HI.X UR13, UR38, UR13, UR7, 0x2, UP0 ;  /* 0x0000000d260d1291 */ /* 0x000fe400080f1407 */
[----:B-1-34-:R-:W-:-:S04]  /*32f0*/  IMAD.U32 R2, RZ, RZ, UR12 ;  /* 0x0000000cff027e24 */ /* 0x01afc8000f8e00ff */
[----:B------:R-:W-:-:S05]  /*3300*/  IMAD.U32 R3, RZ, RZ, UR13 ;  /* 0x0000000dff037e24 */ /* 0x000fca000f8e00ff */
[----:B------:R1:W3:Y:S01]  /*3310*/  @P0 LDG.E R2, desc[UR30][R2.64] ;  /* 0x0000001e02020981 */ /* 0x0002e2000c1e1900 */
[----:B--2---:R-:W3:Y:S01]  /*3320*/  @P0 MUFU.RCP R0, UR6 ;  /* 0x0000000600000d08 */ /* 0x004ee20008001000 */
[----:B------:R-:W-:Y:S01]  /*3330*/  LOP3.LUT R202, R202, 0x7c00, RZ, 0xc0, !PT ;  /* 0x00007c00caca7812 */ /* 0x000fe200078ec0ff */
[----:B------:R-:W-:Y:S01]  /*3340*/  USHF.L.U32 UR7, UR34, 0x5, URZ ;  /* 0x0000000522077899 */ /* 0x000fe200080006ff */
[--C-:B------:R-:W-:Y:S01]  /*3350*/  LOP3.LUT R7, R199, 0x1c0, R106.reuse, 0xf8, !PT ;  /* 0x000001c0c7077812 */ /* 0x100fe200078ef86a */
[----:B------:R-:W-:Y:S01]  /*3360*/  USHF.L.U32 UR28, UR8, 0x6, URZ ;  /* 0x00000006081c7899 */ /* 0x000fe200080006ff */
[----:B------:R-:W-:Y:S01]  /*3370*/  LOP3.LUT R6, R202, 0x200, R106, 0xf8, !PT ;  /* 0x00000200ca067812 */ /* 0x000fe200078ef86a */
[----:B------:R-:W-:Y:S01]  /*3380*/  USHF.L.U64.HI UR13, UR8, 0x6, UR9 ;  /* 0x00000006080d7899 */ /* 0x000fe20008010209 */
[----:B------:R-:W-:Y:S01]  /*3390*/  BSSY.RECONVERGENT B0, `(.L_x_1430) ;  /* 0x0000038000007945 */ /* 0x000fe20003800200 */
[----:B------:R2:W-:Y:S01]  /*33a0*/  STL [R1+0xbc], R7 ;  /* 0x0000bc0701007387 */ /* 0x0005e20000100800 */
[----:B------:R-:W-:Y:S01]  /*33b0*/  IADD3 R104, P2, P1, R17, UR7, R104 ;  /* 0x0000000711687c10 */ /* 0x000fe2000f95e068 */
[----:B------:R-:W-:Y:S01]  /*33c0*/  USHF.R.S32.HI UR7, URZ, 0x1f, UR7 ;  /* 0x0000001fff077899 */ /* 0x000fe20008011407 */
[----:B------:R-:W-:Y:S01]  /*33d0*/  LOP3.LUT R101, R201, 0x1f0, RZ, 0xc0, !PT ;  /* 0x000001f0c9657812 */ /* 0x000fe200078ec0ff */
[----:B------:R2:W-:Y:S01]  /*33e0*/  STL [R1+0x54], R6 ;  /* 0x0000540601007387 */ /* 0x0005e20000100800 */
[----:B------:R-:W-:-:S02]  /*33f0*/  UIMAD.WIDE.U32 UR28, UR28, UR23, URZ ;  /* 0x000000171c1c72a5 */ /* 0x000fc4000f8e00ff */
[----:B------:R-:W-:Y:S01]  /*3400*/  UIMAD UR13, UR13, UR23, URZ ;  /* 0x000000170d0d72a4 */ /* 0x000fe2000f8e02ff */
[----:B------:R-:W-:Y:S01]  /*3410*/  IADD3.X R103, PT, PT, R18, UR7, RZ, P2, P1 ;  /* 0x0000000712677c10 */ /* 0x000fe200097e24ff */
[----:B------:R-:W-:Y:S02]  /*3420*/  UMOV UR6, URZ ;  /* 0x000000ff00067c82 */ /* 0x000fe40008000000 */
[----:B------:R-:W-:Y:S01]  /*3430*/  UIADD3 UR13, UPT, UPT, UR29, UR13, URZ ;  /* 0x0000000d1d0d7290 */ /* 0x000fe2000fffe0ff */
[----:B-1----:R-:W-:-:S05]  /*3440*/  SHF.R.U32.HI R3, RZ, 0x5, R203 ;  /* 0x00000005ff037819 */ /* 0x002fca00000116cb */
[----:B-----5:R-:W-:Y:S01]  /*3450*/  IMAD R102, R102, 0x4, R3 ;  /* 0x0000000466667824 */ /* 0x020fe200078e0203 */
[----:B------:R-:W-:Y:S01]  /*3460*/  BAR.SYNC.DEFER_BLOCKING 0x0 ;  /* 0x0000000000007b1d */ /* 0x000fe20000010000 */
[----:B---3--:R-:W-:-:S05]  /*3470*/  @P0 FMUL.FTZ R0, R2, R0 ;  /* 0x0000000002000220 */ /* 0x008fca0000410000 */
[----:B------:R-:W-:Y:S02]  /*3480*/  @P0 R2UR UR12, R0 ;  /* 0x00000000000c02ca */ /* 0x000fe400000e0000 */
[----:B------:R-:W-:-:S04]  /*3490*/  LOP3.LUT R0, R201, 0x8, RZ, 0xc0, !PT ;  /* 0x00000008c9007812 */ /* 0x000fc800078ec0ff */
[----:B------:R-:W-:-:S05]  /*34a0*/  LOP3.LUT R105, R7, R0, RZ, 0x3c, !PT ;  /* 0x0000000007697212 */ /* 0x000fca00078e3cff */
[----:B------:R2:W-:Y:S02]  /*34b0*/  STL [R1+0x2c], R105 ;  /* 0x00002c6901007387 */ /* 0x0005e40000100800 */
        /* <DEDUP_REMOVED lines=33> */
.L_x_1431:
[----:B------:R3:W-:Y:S04]  /*36d0*/  STS.128 [R207+0x10000], RZ ;  /* 0x010000ffcf007388 */ /* 0x0007e80000000c00 */
[----:B------:R3:W-:Y:S04]  /*36e0*/  STS.128 [R207+0x12000], RZ ;  /* 0x012000ffcf007388 */ /* 0x0007e80000000c00 */
[----:B------:R3:W-:Y:S04]  /*36f0*/  STS.128 [R207+0x14000], RZ ;  /* 0x014000ffcf007388 */ /* 0x0007e80000000c00 */
[----:B------:R3:W-:Y:S02]  /*3700*/  STS.128 [R207+0x16000], RZ ;  /* 0x016000ffcf007388 */ /* 0x0007e40000000c00 */
.L_x_1432:
[----:B------:R-:W-:Y:S05]  /*3710*/  BSYNC.RECONVERGENT B0 ;  /* 0x0000000000007941 */ /* 0x000fea0003800200 */
.L_x_1430:
        /* <DEDUP_REMOVED lines=19> */
[----:B-1----:R-:W-:Y:S01]  /*3850*/  IMAD.U32 R3, RZ, RZ, UR12 ;  /* 0x0000000cff037e24 */ /* 0x002fe2000f8e00ff */
        /* <DEDUP_REMOVED lines=26> */
.L_x_1434:
[----:B------:R-:W-:Y:S05]  /*3a00*/  BSYNC.RECONVERGENT B0 ;  /* 0x0000000000007941 */ /* 0x000fea0003800200 */
.L_x_1433:
        /* <DEDUP_REMOVED lines=39> */
.L_x_1436:
[----:B------:R-:W-:Y:S05]  /*3c80*/  BSYNC.RECONVERGENT B0 ;  /* 0x0000000000007941 */ /* 0x000fea0003800200 */
.L_x_1435:
        /* <DEDUP_REMOVED lines=40> */
.L_x_1438:
[----:B------:R-:W-:Y:S05]  /*3f10*/  BSYNC.RECONVERGENT B0 ;  /* 0x0000000000007941 */ /* 0x000fea0003800200 */
.L_x_1437:
[----:B------:R-:W-:Y:S01]  /*3f20*/  LDSM.16.M88.4 R8, [R21] ;  /* 0x000000001508783b */ /* 0x000fe20000000200 */
[----:B------:R-:W-:Y:S01]  /*3f30*/  IMAD.MOV.U32 R121, RZ, RZ, 0x20 ;  /* 0x00000020ff797424 */ /* 0x000fe200078e00ff */
[C---:B------:R-:W-:Y:S01]  /*3f40*/  LOP3.LUT P0, R0, R203.reuse, 0x2, RZ, 0xc0, !PT ;  /* 0x00000002cb007812 */ /* 0x040fe2000780c0ff */
[----:B------:R-:W-:Y:S01]  /*3f50*/  VIADD R196, R20, UR5 ;  /* 0x0000000514c47c36 */ /* 0x000fe20008000000 */
[----:B------:R-:W5:Y:S01]  /*3f60*/  LDSM.16.M88.4 R12, [R20+UR5+0x8000] ;  /* 0x00800005140c783b */ /* 0x000f620008000200 */
[----:B-1----:R-:W-:Y:S01]  /*3f70*/  LOP3.LUT R2, R203, 0x4, RZ, 0xc0, !PT ;  /* 0x00000004cb027812 */ /* 0x002fe200078ec0ff */
[----:B------:R-:W-:Y:S01]  /*3f80*/  UIADD3 UR27, UPT, UPT, UR33, UR27, -UR22 ;  /* 0x0000001b211b7290 */ /* 0x000fe2000fffe816 */
[----:B------:R-:W-:Y:S01]  /*3f90*/  SEL R121, R121, 0xffffffe0, !P0 ;  /* 0xffffffe079797807 */ /* 0x000fe20004000000 */
[----:B------:R-:W1:Y:S01]  /*3fa0*/  LDSM.16.M88.4 R16, [R20+UR5+0x8800] ;  /* 0x008800051410783b */ /* 0x000e620008000200 */
[----:B------:R-:W-:Y:S01]  /*3fb0*/  ISETP.NE.AND P0, PT, R2, RZ, PT ;  /* 0x000000ff0200720c */ /* 0x000fe20003f05270 */
[----:B------:R-:W-:Y:S01]  /*3fc0*/  IMAD.MOV.U32 R2, RZ, RZ, 0x40 ;  /* 0x00000040ff027424 */ /* 0x000fe200078e00ff */
[----:B------:R-:W-:Y:S01]  /*3fd0*/  UISETP.GT.U32.AND UP0, UPT, UR23, UR20, UPT ;  /* 0x000000141700728c */ /* 0x000fe2000bf04070 */
[----:B------:R3:W-:Y:S01]  /*3fe0*/  STL [R1+0x9c], R0 ;  /* 0x00009c0001007387 */ /* 0x0007e20000100800 */
[C---:B------:R-:W-:Y:S01]  /*3ff0*/  IMAD.IADD R22, R21.reuse, 0x1, R121 ;  /* 0x0000000115167824 */ /* 0x040fe200078e0279 */
[----:B------:R-:W1:Y:S01]  /*4000*/  LDCU.U8 UR4, c[0x0][0x4f8] ;  /* 0x00009f00ff0477ac */ /* 0x000e620008000000 */
[----:B------:R-:W-:Y:S01]  /*4010*/  SEL R113, R2, 0xffffffc0, !P0 ;  /* 0xffffffc002717807 */ /* 0x000fe20004000000 */
[----:B------:R-:W4:Y:S04]  /*4020*/  LDSM.16.M88.4 R24, [R20+UR5+0x9000] ;  /* 0x009000051418783b */ /* 0x000f280008000200 */
[----:B------:R-:W4:Y:S01]  /*4030*/  LDSM.16.M88.4 R32, [R20+UR5+0x9800] ;  /* 0x009800051420783b */ /* 0x000f220008000200 */
[----:B------:R-:W-:-:S02]  /*4040*/  IMAD.IADD R3, R21, 0x1, R113 ;  /* 0x0000000115037824 */ /* 0x000fc400078e0271 */
[C---:B------:R-:W-:Y:S01]  /*4050*/  IMAD.IADD R133, R196.reuse, 0x1, R113 ;  /* 0x00000001c4857824 */ /* 0x040fe200078e0271 */
[----:B--2---:R-:W-:Y:S01]  /*4060*/  LDSM.16.M88.4 R4, [R22] ;  /* 0x000000001604783b */ /* 0x004fe20000000200 */
[C---:B------:R-:W-:Y:S02]  /*4070*/  IMAD.IADD R2, R121.reuse, 0x1, R3 ;  /* 0x0000000179027824 */ /* 0x040fe400078e0203 */
[----:B------:R-:W-:Y:S01]  /*4080*/  IMAD.IADD R100, R121, 0x1, R133 ;  /* 0x0000000179647824 */ /* 0x000fe200078e0285 */
[----:B------:R-:W-:Y:S04]  /*4090*/  LDSM.16.M88.4 R84, [R133+0x8000] ;  /* 0x008000008554783b */ /* 0x000fe80000000200 */
[----:B------:R-:W-:Y:S04]  /*40a0*/  LDSM.16.M88.4 R88, [R133+0x8800] ;  /* 0x008800008558783b */ /* 0x000fe80000000200 */
[----:B------:R-:W-:Y:S01]  /*40b0*/  LDSM.16.M88.4 R80, [R133+0x9000] ;  /* 0x009000008550783b */ /* 0x000fe20000000200 */
[----:B---3--:R-:W-:-:S03]  /*40c0*/  IMAD.IADD R0, R196, 0x1, R121 ;  /* 0x00000001c4007824 */ /* 0x008fc600078e0279 */
[----:B------:R-:W-:Y:S04]  /*40d0*/  LDSM.16.M88.4 R92, [R20+UR5+0xa000] ;  /* 0x00a00005145c783b */ /* 0x000fe80008000200 */
[----:B------:R-:W2:Y:S01]  /*40e0*/  LDSM.16.M88.4 R52, [R0+0x8000] ;  /* 0x008000000034783b */ /* 0x000ea20000000200 */
[C---:B-----5:R-:W-:Y:S03]  /*40f0*/  HMMA.16816.F32.BF16 R40, R8.reuse, R12, RZ ;  /* 0x0000000c0828723c */ /* 0x060fe600000418ff */
[----:B------:R-:W3:Y:S04]  /*4100*/  LDSM.16.M88.4 R64, [R0+0x8800] ;  /* 0x008800000040783b */ /* 0x000ee80000000200 */
[----:B------:R-:W5:Y:S01]  /*4110*/  LDSM.16.M88.4 R68, [R0+0x9000] ;  /* 0x009000000044783b */ /* 0x000f620000000200 */
[C---:B------:R-:W-:Y:S03]  /*4120*/  HMMA.16816.F32.BF16 R48, R8.reuse, R14, RZ ;  /* 0x0000000e0830723c */ /* 0x040fe600000418ff */
[----:B------:R-:W5:Y:S04]  /*4130*/  LDSM.16.M88.4 R76, [R0+0x9800] ;  /* 0x00980000004c783b */ /* 0x000f680000000200 */
[----:B------:R-:W5:Y:S01]  /*4140*/  LDSM.16.M88.4 R12, [R3] ;  /* 0x00000000030c783b */ /* 0x000f620000000200 */
[C---:B-1----:R-:W-:Y:S03]  /*4150*/  HMMA.16816.F32.BF16 R56, R8.reuse, R16, RZ ;  /* 0x000000100838723c */ /* 0x042fe600000418ff */
[----:B------:R-:W-:Y:S04]  /*4160*/  LDSM.16.M88.4 R96, [R20+UR5+0xb800] ;  /* 0x00b800051460783b */ /* 0x000fe80008000200 */
[----:B------:R-:W0:Y:S01]  /*4170*/  LDGDEPBAR ;  /* 0x00000000000079af */ /* 0x000e220000000000 */
[C---:B------:R-:W-:Y:S03]  /*4180*/  HMMA.16816.F32.BF16 R44, R8.reuse, R18, RZ ;  /* 0x00000012082c723c */ /* 0x040fe600000418ff */
[----:B------:R-:W-:Y:S05]  /*4190*/  STL [R1+0xc], R113 ;  /* 0x00000c7101007387 */ /* 0x000fea0000100800 */
[C---:B----4-:R-:W-:Y:S08]  /*41a0*/  HMMA.16816.F32.BF16 R36, R8.reuse, R24, RZ ;  /* 0x000000180824723c */ /* 0x050ff000000418ff */
[C---:B------:R-:W-:Y:S08]  /*41b0*/  HMMA.16816.F32.BF16 R60, R8.reuse, R26, RZ ;  /* 0x0000001a083c723c */ /* 0x040ff000000418ff */
[C---:B------:R-:W-:Y:S08]  /*41c0*/  HMMA.16816.F32.BF16 R28, R8.reuse, R32, RZ ;  /* 0x00000020081c723c */ /* 0x040ff000000418ff */
[----:B------:R-:W-:Y:S01]  /*41d0*/  HMMA.16816.F32.BF16 R24, R8, R34, RZ ;  /* 0x000000220818723c */ /* 0x000fe200000418ff */
[----:B------:R-:W-:Y:S07]  /*41e0*/  LDSM.16.M88.4 R32, [R100+0x8000] ;  /* 0x008000006420783b */ /* 0x000fee0000000200 */
[C---:B--2---:R-:W-:Y:S08]  /*41f0*/  HMMA.16816.F32.BF16 R8, R4.reuse, R54, R48 ;  /* 0x000000360408723c */ /* 0x044ff00000041830 */
[C---:B------:R-:W-:Y:S08]  /*4200*/  HMMA.16816.F32.BF16 R16, R4.reuse, R52, R40 ;  /* 0x000000340410723c */ /* 0x040ff00000041828 */
[C---:B---3--:R-:W-:Y:S08]  /*4210*/  HMMA.16816.F32.BF16 R72, R4.reuse, R64, R56 ;  /* 0x000000400448723c */ /* 0x048ff00000041838 */
[C---:B------:R-:W-:Y:S01]  /*4220*/  HMMA.16816.F32.BF16 R52, R4.reuse, R66, R44 ;  /* 0x000000420434723c */ /* 0x040fe2000004182c */
[----:B------:R-:W1:Y:S04]  /*4230*/  LDSM.16.M88.4 R44, [R133+0x9800] ;  /* 0x00980000852c783b */ /* 0x000e680000000200 */
[----:B------:R-:W-:Y:S03]  /*4240*/  LDSM.16.M88.4 R64, [R100+0x8800] ;  /* 0x008800006440783b */ /* 0x000fe60000000200 */
[C---:B-----5:R-:W-:Y:S08]  /*4250*/  HMMA.16816.F32.BF16 R56, R4.reuse, R70, R60 ;  /* 0x000000460438723c */ /* 0x060ff0000004183c */
[----:B------:R-:W-:Y:S08]  /*4260*/  HMMA.16816.F32.BF16 R60, R4, R76, R28 ;  /* 0x0000004c043c723c */ /* 0x000ff0000004181c */
[----:B------:R-:W-:Y:S01]  /*4270*/  HMMA.16816.F32.BF16 R28, R12, R86, R8 ;  /* 0x000000560c1c723c */ /* 0x000fe20000041808 */
[----:B------:R-:W2:Y:S07]  /*4280*/  LDSM.16.M88.4 R8, [R2] ;  /* 0x000000000208783b */ /* 0x000eae0000000200 */
[C---:B------:R-:W-:Y:S01]  /*4290*/  HMMA.16816.F32.BF16 R40, R4.reuse, R78, R24 ;  /* 0x0000004e0428723c */ /* 0x040fe20000041818 */
[----:B------:R-:W-:Y:S07]  /*42a0*/  LDSM.16.M88.4 R76, [R0+0xa000] ;  /* 0x00a00000004c783b */ /* 0x000fee0000000200 */
[----:B------:R-:W-:Y:S01]  /*42b0*/  HMMA.16816.F32.BF16 R48, R4, R68, R36 ;  /* 0x000000440430723c */ /* 0x000fe20000041824 */
[----:B------:R-:W3:Y:S04]  /*42c0*/  LDSM.16.M88.4 R68, [R100+0x9000] ;  /* 0x009000006444783b */ /* 0x000ee80000000200 */
[----:B------:R-:W-:Y:S03]  /*42d0*/  LDSM.16.M88.4 R4, [R21+0x2000] ;  /* 0x002000001504783b */ /* 0x000fe60000000200 */
[C---:B------:R-:W-:Y:S01]  /*42e0*/  HMMA.16816.F32.BF16 R24, R12.reuse, R88, R72 ;  /* 0x000000580c18723c */ /* 0x040fe20000041848 */
[----:B------:R-:W4:Y:S07]  /*42f0*/  LDSM.16.M88.4 R72, [R100+0x9800] ;  /* 0x009800006448783b */ /* 0x000f2e0000000200 */
[C---:B------:R-:W-:Y:S01]  /*4300*/  HMMA.16816.F32.BF16 R36, R12.reuse, R84, R16 ;  /* 0x000000540c24723c */ /* 0x040fe20000041810 */
[----:B------:R-:W-:Y:S07]  /*4310*/  LDSM.16.M88.4 R84, [R20+UR5+0xb000] ;  /* 0x00b000051454783b */ /* 0x000fee0008000200 */
[C---:B------:R-:W-:Y:S01]  /*4320*/  HMMA.16816.F32.BF16 R16, R12.reuse, R90, R52 ;  /* 0x0000005a0c10723c */ /* 0x040fe20000041834 */
[----:B------:R-:W5:Y:S07]  /*4330*/  LDSM.16.M88.4 R88, [R20+UR5+0xa800] ;  /* 0x00a800051458783b */ /* 0x000f6e0008000200 */
[C---:B------:R-:W-:Y:S08]  /*4340*/  HMMA.16816.F32.BF16 R48, R12.reuse, R80, R48 ;  /* 0x000000500c30723c */ /* 0x040ff00000041830 */
[C---:B------:R-:W-:Y:S01]  /*4350*/  HMMA.16816.F32.BF16 R56, R12.reuse, R82, R56 ;  /* 0x000000520c38723c */ /* 0x040fe20000041838 */
[----:B------:R-:W-:Y:S07]  /*4360*/  LDSM.16.M88.4 R80, [R0+0xb000] ;  /* 0x00b000000050783b */ /* 0x000fee0000000200 */
[C---:B-1----:R-:W-:Y:S08]  /*4370*/  HMMA.16816.F32.BF16 R60, R12.reuse, R44, R60 ;  /* 0x0000002c0c3c723c */ /* 0x042ff0000004183c */
[----:B------:R-:W-:Y:S01]  /*4380*/  HMMA.16816.F32.BF16 R52, R12, R46, R40 ;  /* 0x0000002e0c34723c */ /* 0x000fe20000041828 */
[----:B------:R-:W-:Y:S07]  /*4390*/  LDSM.16.M88.4 R12, [R22+0x2000] ;  /* 0x00200000160c783b */ /* 0x000fee0000000200 */
[C---:B--2---:R-:W-:Y:S08]  /*43a0*/  HMMA.16816.F32.BF16 R44, R8.reuse, R32, R36 ;  /* 0x00000020082c723c */ /* 0x044ff00000041824 */
[C---:B------:R-:W-:Y:S08]  /*43b0*/  HMMA.16816.F32.BF16 R40, R8.reuse, R34, R28 ;  /* 0x000000220828723c */ /* 0x040ff0000004181c */
        /* <DEDUP_REMOVED lines=10> */
[C---:B-----5:R-:W-:Y:S08]  /*4460*/  HMMA.16816.F32.BF16 R44, R4.reuse, R88, R36 ;  /* 0x00000058042c723c */ /* 0x060ff00000041824 */
[C---:B------:R-:W-:Y:S01]  /*4470*/  HMMA.16816.F32.BF16 R52, R4.reuse, R90, R32 ;  /* 0x0000005a0434723c */ /* 0x040fe20000041820 */
[----:B------:R-:W-:Y:S04]  /*4480*/  LDSM.16.M88.4 R32, [R133+0xa000] ;  /* 0x00a000008520783b */ /* 0x000fe80000000200 */
[----:B------:R-:W-:Y:S03]  /*4490*/  LDSM.16.M88.4 R88, [R100+0xa800] ;  /* 0x00a800006458783b */ /* 0x000fe60000000200 */
[C---:B------:R-:W-:Y:S01]  /*44a0*/  HMMA.16816.F32.BF16 R56, R4.reuse, R94, R40 ;  /* 0x0000005e0438723c */ /* 0x040fe20000041828 */
[----:B------:R-:W-:Y:S07]  /*44b0*/  LDSM.16.M88.4 R92, [R0+0xe800] ;  /* 0x00e80000005c783b */ /* 0x000fee0000000200 */
[C---:B------:R-:W-:Y:S08]  /*44c0*/  HMMA.16816.F32.BF16 R40, R4.reuse, R86, R24 ;  /* 0x000000560428723c */ /* 0x040ff00000041818 */
[C---:B------:R-:W-:Y:S01]  /*44d0*/  HMMA.16816.F32.BF16 R24, R4.reuse, R98, R8 ;  /* 0x000000620418723c */ /* 0x040fe20000041808 */
[----:B------:R-:W2:Y:S07]  /*44e0*/  LDSM.16.M88.4 R8, [R3+0x2000] ;  /* 0x002000000308783b */ /* 0x000eae0000000200 */
[----:B------:R-:W-:Y:S01]  /*44f0*/  HMMA.16816.F32.BF16 R48, R4, R84, R28 ;  /* 0x000000540430723c */ /* 0x000fe2000004181c */
[----:B------:R-:W-:Y:S07]  /*4500*/  LDSM.16.M88.4 R84, [R133+0xb000] ;  /* 0x00b000008554783b */ /* 0x000fee0000000200 */
[C---:B-1----:R-:W-:Y:S08]  /*4510*/  HMMA.16816.F32.BF16 R44, R12.reuse, R72, R44 ;  /* 0x000000480c2c723c */ /* 0x042ff0000004182c */
[----:B------:R-:W-:Y:S01]  /*4520*/  HMMA.16816.F32.BF16 R52, R12, R74, R52 ;  /* 0x0000004a0c34723c */ /* 0x000fe20000041834 */
[----:B------:R-:W1:Y:S07]  /*4530*/  LDSM.16.M88.4 R72, [R133+0xb800] ;  /* 0x00b800008548783b */ /* 0x000e6e0000000200 */
[----:B------:R-:W-:Y:S01]  /*4540*/  HMMA.16816.F32.BF16 R28, R4, R96, R16 ;  /* 0x00000060041c723c */ /* 0x000fe20000041810 */
[----:B------:R-:W-:Y:S04]  /*4550*/  LDSM.16.M88.4 R4, [R2+0x2000] ;  /* 0x002000000204783b */ /* 0x000fe80000000200 */
[----:B------:R-:W-:Y:S03]  /*4560*/  LDSM.16.M88.4 R96, [R20+UR5+0xe800] ;  /* 0x00e800051460783b */ /* 0x000fe60008000200 */
[C---:B------:R-:W-:Y:S08]  /*4570*/  HMMA.16816.F32.BF16 R16, R12.reuse, R76, R60 ;  /* 0x0000004c0c10723c */ /* 0x040ff0000004183c */
[C---:B------:R-:W-:Y:S01]  /*4580*/  HMMA.16816.F32.BF16 R36, R12.reuse, R78, R56 ;  /* 0x0000004e0c24723c */ /* 0x040fe20000041838 */
[----:B------:R-:W-:Y:S07]  /*4590*/  LDSM.16.M88.4 R76, [R20+UR5+0xc000] ;  /* 0x00c00005144c783b */ /* 0x000fee0008000200 */
[C---:B------:R-:W-:Y:S08]  /*45a0*/  HMMA.16816.F32.BF16 R48, R12.reuse, R80, R48 ;  /* 0x000000500c30723c */ /* 0x040ff00000041830 */
[C---:B------:R-:W-:Y:S01]  /*45b0*/  HMMA.16816.F32.BF16 R56, R12.reuse, R82, R40 ;  /* 0x000000520c38723c */ /* 0x040fe20000041828 */
[----:B------:R-:W3:Y:S07]  /*45c0*/  LDSM.16.M88.4 R80, [R100+0xa000] ;  /* 0x00a000006450783b */ /* 0x000eee0000000200 */
[C---:B------:R-:W-:Y:S08]  /*45d0*/  HMMA.16816.F32.BF16 R60, R12.reuse, R64, R28 ;  /* 0x000000400c3c723c */ /* 0x040ff0000004181c */
[----:B------:R-:W-:Y:S01]  /*45e0*/  HMMA.16816.F32.BF16 R40, R12, R66, R24 ;  /* 0x000000420c28723c */ /* 0x000fe20000041818 */
[----:B------:R-:W-:Y:S07]  /*45f0*/  LDSM.16.M88.4 R12, [R21+0x4000] ;  /* 0x00400000150c783b */ /* 0x000fee0000000200 */
[C---:B--2---:R-:W-:Y:S08]  /*4600*/  HMMA.16816.F32.BF16 R28, R8.reuse, R32, R16 ;  /* 0x00000020081c723c */ /* 0x044ff00000041810 */
[C---:B------:R-:W-:Y:S08]  /*4610*/  HMMA.16816.F32.BF16 R24, R8.reuse, R34, R36 ;  /* 0x000000220818723c */ /* 0x040ff00000041824 */
[C---:B------:R-:W-:Y:S08]  /*4620*/  HMMA.16816.F32.BF16 R16, R8.reuse, R68, R44 ;  /* 0x000000440810723c */ /* 0x040ff0000004182c */
[C---:B------:R-:W-:Y:S01]  /*4630*/  HMMA.16816.F32.BF16 R36, R8.reuse, R70, R52 ;  /* 0x000000460824723c */ /* 0x040fe20000041834 */
[----:B------:R-:W2:Y:S04]  /*4640*/  LDSM.16.M88.4 R68, [R100+0xb800] ;  /* 0x00b800006444783b */ /* 0x000ea80000000200 */
[----:B------:R-:W4:Y:S03]  /*4650*/  LDSM.16.M88.4 R52, [R100+0xb000] ;  /* 0x00b000006434783b */ /* 0x000f260000000200 */
[C---:B-1----:R-:W-:Y:S08]  /*4660*/  HMMA.16816.F32.BF16 R60, R8.reuse, R72, R60 ;  /* 0x00000048083c723c */ /* 0x042ff0000004183c */
[C---:B------:R-:W-:Y:S01]  /*4670*/  HMMA.16816.F32.BF16 R44, R8.reuse, R74, R40 ;  /* 0x0000004a082c723c */ /* 0x040fe20000041828 */
[----:B------:R-:W1:Y:S07]  /*4680*/  LDSM.16.M88.4 R72, [R20+UR5+0xc800] ;  /* 0x00c800051448783b */ /* 0x000e6e0008000200 */
[C---:B------:R-:W-:Y:S08]  /*4690*/  HMMA.16816.F32.BF16 R48, R8.reuse, R84, R48 ;  /* 0x000000540830723c */ /* 0x040ff00000041830 */
[----:B------:R-:W-:Y:S01]  /*46a0*/  HMMA.16816.F32.BF16 R56, R8, R86, R56 ;  /* 0x000000560838723c */ /* 0x000fe20000041838 */
[----:B------:R-:W-:Y:S07]  /*46b0*/  LDSM.16.M88.4 R84, [R20+UR5+0xd800] ;  /* 0x00d800051454783b */ /* 0x000fee0008000200 */
[C---:B---3--:R-:W-:Y:S08]  /*46c0*/  HMMA.16816.F32.BF16 R40, R4.reuse, R80, R28 ;  /* 0x000000500428723c */ /* 0x048ff0000004181c */
[C---:B------:R-:W-:Y:S01]  /*46d0*/  HMMA.16816.F32.BF16 R32, R4.reuse, R82, R24 ;  /* 0x000000520420723c */ /* 0x040fe20000041818 */
[----:B------:R-:W3:Y:S07]  /*46e0*/  LDSM.16.M88.4 R80, [R20+UR5+0xd000] ;  /* 0x00d000051450783b */ /* 0x000eee0008000200 */
[C---:B------:R-:W-:Y:S08]  /*46f0*/  HMMA.16816.F32.BF16 R28, R4.reuse, R88, R16 ;  /* 0x00000058041c723c */ /* 0x040ff00000041810 */
[C---:B--2---:R-:W-:Y:S08]  /*4700*/  HMMA.16816.F32.BF16 R64, R4.reuse, R68, R60 ;  /* 0x000000440440723c */ /* 0x044ff0000004183c */
[C---:B------:R-:W-:Y:S01]  /*4710*/  HMMA.16816.F32.BF16 R24, R4.reuse, R90, R36 ;  /* 0x0000005a0418723c */ /* 0x040fe20000041824 */
[----:B------:R-:W-:Y:S07]  /*4720*/  LDSM.16.M88.4 R88, [R133+0xc000] ;  /* 0x00c000008558783b */ /* 0x000fee0000000200 */
[C---:B----4-:R-:W-:Y:S08]  /*4730*/  HMMA.16816.F32.BF16 R16, R4.reuse, R52, R48 ;  /* 0x000000340410723c */ /* 0x050ff00000041830 */
[C---:B------:R-:W-:Y:S01]  /*4740*/  HMMA.16816.F32.BF16 R8, R4.reuse, R54, R56 ;  /* 0x000000360408723c */ /* 0x040fe20000041838 */
[----:B------:R-:W-:Y:S07]  /*4750*/  LDSM.16.M88.4 R56, [R0+0xc000] ;  /* 0x00c000000038783b */ /* 0x000fee0000000200 */
[----:B------:R-:W-:Y:S01]  /*4760*/  HMMA.16816.F32.BF16 R60, R4, R70, R44 ;  /* 0x00000046043c723c */ /* 0x000fe2000004182c */
[----:B------:R-:W2:Y:S04]  /*4770*/  LDSM.16.M88.4 R4, [R22+0x4000] ;  /* 0x004000001604783b */ /* 0x000ea80000000200 */
[----:B------:R-:W4:Y:S03]  /*4780*/  LDSM.16.M88.4 R44, [R0+0xc800] ;  /* 0x00c80000002c783b */ /* 0x000f260000000200 */
[C---:B------:R-:W-:Y:S01]  /*4790*/  HMMA.16816.F32.BF16 R52, R12.reuse, R78, R32 ;  /* 0x0000004e0c34723c */ /* 0x040fe20000041820 */
[----:B------:R-:W-:Y:S07]  /*47a0*/  LDSM.16.M88.4 R32, [R0+0xd800] ;  /* 0x00d800000020783b */ /* 0x000fee0000000200 */
[C---:B-1----:R-:W-:Y:S01]  /*47b0*/  HMMA.16816.F32.BF16 R48, R12.reuse, R72, R28 ;  /* 0x000000480c30723c */ /* 0x042fe2000004181c */
[----:B------:R-:W1:Y:S07]  /*47c0*/  LDSM.16.M88.4 R28, [R0+0xd000] ;  /* 0x00d00000001c783b */ /* 0x000e6e0000000200 */
[C---:B------:R-:W-:Y:S01]  /*47d0*/  HMMA.16816.F32.BF16 R68, R12.reuse, R76, R40 ;  /* 0x0000004c0c44723c */ /* 0x040fe20000041828 */
[----:B------:R-:W-:Y:S07]  /*47e0*/  LDSM.16.M88.4 R76, [R133+0xd000] ;  /* 0x00d00000854c783b */ /* 0x000fee0000000200 */
[C---:B------:R-:W-:Y:S01]  /*47f0*/  HMMA.16816.F32.BF16 R40, R12.reuse, R74, R24 ;  /* 0x0000004a0c28723c */ /* 0x040fe20000041818 */
[----:B------:R-:W-:Y:S07]  /*4800*/  LDSM.16.M88.4 R72, [R100+0xc800] ;  /* 0x00c800006448783b */ /* 0x000fee0000000200 */
[C---:B---3--:R-:W-:Y:S08]  /*4810*/  HMMA.16816.F32.BF16 R36, R12.reuse, R80, R16 ;  /* 0x000000500c24723c */ /* 0x048ff00000041810 */
[C---:B------:R-:W-:Y:S01]  /*4820*/  HMMA.16816.F32.BF16 R24, R12.reuse, R82, R8 ;  /* 0x000000520c18723c */ /* 0x040fe20000041808 */
[----:B------:R-:W3:Y:S04]  /*4830*/  LDSM.16.M88.4 R8, [R3+0x4000] ;  /* 0x004000000308783b */ /* 0x000ee80000000200 */
[----:B------:R-:W5:Y:S03]  /*4840*/  LDSM.16.M88.4 R80, [R133+0xc800] ;  /* 0x00c800008550783b */ /* 0x000f660000000200 */
[C---:B------:R-:W-:Y:S08]  /*4850*/  HMMA.16816.F32.BF16 R16, R12.reuse, R84, R64 ;  /* 0x000000540c10723c */ /* 0x040ff00000041840 */
[----:B------:R-:W-:Y:S01]  /*4860*/  HMMA.16816.F32.BF16 R12, R12, R86, R60 ;  /* 0x000000560c0c723c */ /* 0x000fe2000004183c */
[----:B------:R-:W-:Y:S07]  /*4870*/  LDSM.16.M88.4 R84, [R100+0xd000] ;  /* 0x00d000006454783b */ /* 0x000fee0000000200 */
[C---:B--2---:R-:W-:Y:S08]  /*4880*/  HMMA.16816.F32.BF16 R68, R4.reuse, R56, R68 ;  /* 0x000000380444723c */ /* 0x044ff00000041844 */
[C---:B------:R-:W-:Y:S08]  /*4890*/  HMMA.16816.F32.BF16 R64, R4.reuse, R58, R52 ;  /* 0x0000003a0440723c */ /* 0x040ff00000041834 */
[C---:B----4-:R-:W-:Y:S08]  /*48a0*/  HMMA.16816.F32.BF16 R52, R4.reuse, R44, R48 ;  /* 0x0000002c0434723c */ /* 0x050ff00000041830 */
[C---:B------:R-:W-:Y:S08]  /*48b0*/  HMMA.16816.F32.BF16 R56, R4.reuse, R46, R40 ;  /* 0x0000002e0438723c */ /* 0x040ff00000041828 */
[C---:B-1----:R-:W-:Y:S01]  /*48c0*/  HMMA.16816.F32.BF16 R48, R4.reuse, R28, R36 ;  /* 0x0000001c0430723c */ /* 0x042fe20000041824 */
[----:B------:R-:W1:Y:S07]  /*48d0*/  LDSM.16.M88.4 R36, [R133+0xd800] ;  /* 0x00d800008524783b */ /* 0x000e6e0000000200 */
[C---:B------:R-:W-:Y:S01]  /*48e0*/  HMMA.16816.F32.BF16 R44, R4.reuse, R32, R16 ;  /* 0x00000020042c723c */ /* 0x040fe20000041810 */
[----:B------:R-:W-:Y:S07]  /*48f0*/  LDSM.16.M88.4 R16, [R21+0x6000] ;  /* 0x006000001510783b */ /* 0x000fee0000000200 */
[C---:B------:R-:W-:Y:S01]  /*4900*/  HMMA.16816.F32.BF16 R60, R4.reuse, R30, R24 ;  /* 0x0000001e043c723c */ /* 0x040fe20000041818 */
[----:B------:R-:W-:Y:S07]  /*4910*/  LDSM.16.M88.4 R28, [R100+0xc000] ;  /* 0x00c00000641c783b */ /* 0x000fee0000000200 */
[----:B------:R-:W-:Y:S01]  /*4920*/  HMMA.16816.F32.BF16 R32, R4, R34, R12 ;  /* 0x000000220420723c */ /* 0x000fe2000004180c */
[----:B------:R-:W2:Y:S07]  /*4930*/  LDSM.16.M88.4 R4, [R2+0x4000] ;  /* 0x004000000204783b */ /* 0x000eae0000000200 */
[C---:B---3--:R-:W-:Y:S08]  /*4940*/  HMMA.16816.F32.BF16 R24, R8.reuse, R88, R68 ;  /* 0x000000580818723c */ /* 0x048ff00000041844 */
[C---:B-----5:R-:W-:Y:S08]  /*4950*/  HMMA.16816.F32.BF16 R40, R8.reuse, R80, R52 ;  /* 0x000000500828723c */ /* 0x060ff00000041834 */
[C---:B------:R-:W-:Y:S01]  /*4960*/  HMMA.16816.F32.BF16 R56, R8.reuse, R82, R56 ;  /* 0x000000520838723c */ /* 0x040fe20000041838 */
[----:B------:R-:W3:Y:S07]  /*4970*/  LDSM.16.M88.4 R80, [R100+0xd800] ;  /* 0x00d800006450783b */ /* 0x000eee0000000200 */
[C---:B------:R-:W-:Y:S01]  /*4980*/  HMMA.16816.F32.BF16 R12, R8.reuse, R90, R64 ;  /* 0x0000005a080c723c */ /* 0x040fe20000041840 */
[----:B------:R-:W4:Y:S04]  /*4990*/  LDSM.16.M88.4 R88, [R20+UR5+0xe000] ;  /* 0x00e000051458783b */ /* 0x000f280008000200 */
[----:B------:R-:W-:Y:S03]  /*49a0*/  LDSM.16.M88.4 R64, [R20+UR5+0xf800] ;  /* 0x00f800051440783b */ /* 0x000fe60008000200 */
[C---:B------:R-:W-:Y:S08]  /*49b0*/  HMMA.16816.F32.BF16 R52, R8.reuse, R76, R48 ;  /* 0x0000004c0834723c */ /* 0x040ff00000041830 */
[C---:B-1----:R-:W-:Y:S08]  /*49c0*/  HMMA.16816.F32.BF16 R68, R8.reuse, R36, R44 ;  /* 0x000000240844723c */ /* 0x042ff0000004182c */
[C---:B------:R-:W-:Y:S01]  /*49d0*/  HMMA.16816.F32.BF16 R48, R8.reuse, R38, R32 ;  /* 0x000000260830723c */ /* 0x040fe20000041820 */
[----:B------:R-:W1:Y:S07]  /*49e0*/  LDSM.16.M88.4 R36, [R20+UR5+0xf000] ;  /* 0x00f000051424783b */ /* 0x000e6e0008000200 */
[----:B------:R-:W-:Y:S01]  /*49f0*/  HMMA.16816.F32.BF16 R60, R8, R78, R60 ;  /* 0x0000004e083c723c */ /* 0x000fe2000004183c */
[----:B------:R-:W-:Y:S07]  /*4a00*/  LDSM.16.M88.4 R76, [R0+0xf000] ;  /* 0x00f00000004c783b */ /* 0x000fee0000000200 */
[C---:B--2---:R-:W-:Y:S08]  /*4a10*/  HMMA.16816.F32.BF16 R44, R4.reuse, R28, R24 ;  /* 0x0000001c042c723c */ /* 0x044ff00000041818 */
[C---:B------:R-:W-:Y:S01]  /*4a20*/  HMMA.16816.F32.BF16 R24, R4.reuse, R30, R12 ;  /* 0x0000001e0418723c */ /* 0x040fe2000004180c */
[----:B------:R2:W-:Y:S07]  /*4a30*/  LDSM.16.M88.4 R12, [R22+0x6000] ;  /* 0x00600000160c783b */ /* 0x0005ee0000000200 */
[C---:B------:R-:W-:Y:S08]  /*4a40*/  HMMA.16816.F32.BF16 R8, R4.reuse, R72, R40 ;  /* 0x000000480408723c */ /* 0x040ff00000041828 */
[C---:B------:R-:W-:Y:S01]  /*4a50*/  HMMA.16816.F32.BF16 R32, R4.reuse, R74, R56 ;  /* 0x0000004a0420723c */ /* 0x040fe20000041838 */
[----:B------:R-:W5:Y:S07]  /*4a60*/  LDSM.16.M88.4 R72, [R0+0xe000] ;  /* 0x00e000000048783b */ /* 0x000f6e0000000200 */
[C---:B------:R-:W-:Y:S08]  /*4a70*/  HMMA.16816.F32.BF16 R28, R4.reuse, R84, R52 ;  /* 0x00000054041c723c */ /* 0x040ff00000041834 */
[C---:B------:R-:W-:Y:S01]  /*4a80*/  HMMA.16816.F32.BF16 R52, R4.reuse, R86, R60 ;  /* 0x000000560434723c */ /* 0x040fe2000004183c */
[----:B------:R-:W-:Y:S07]  /*4a90*/  LDSM.16.M88.4 R84, [R133+0xe000] ;  /* 0x00e000008554783b */ /* 0x000fee0000000200 */
[C---:B---3--:R-:W-:Y:S01]  /*4aa0*/  HMMA.16816.F32.BF16 R60, R4.reuse, R80, R68 ;  /* 0x00000050043c723c */ /* 0x048fe20000041844 */
[----:B------:R-:W-:Y:S07]  /*4ab0*/  LDSM.16.M88.4 R68, [R133+0xf800] ;  /* 0x00f800008544783b */ /* 0x000fee0000000200 */
[----:B--2---:R-:W-:Y:S01]  /*4ac0*/  HMMA.16816.F32.BF16 R20, R4, R82, R48 ;  /* 0x000000520414723c */ /* 0x004fe20000041830 */
[----:B------:R2:W3:Y:S07]  /*4ad0*/  LDSM.16.M88.4 R80, [R0+0xf800] ;  /* 0x00f800000050783b */ /* 0x0004ee0000000200 */
[C---:B----4-:R-:W-:Y:S08]  /*4ae0*/  HMMA.16816.F32.BF16 R44, R16.reuse, R88, R44 ;  /* 0x00000058102c723c */ /* 0x050ff0000004182c */
[C---:B------:R-:W-:Y:S01]  /*4af0*/  HMMA.16816.F32.BF16 R4, R16.reuse, R90, R24 ;  /* 0x0000005a1004723c */ /* 0x040fe20000041818 */
[----:B------:R-:W-:Y:S07]  /*4b00*/  LDSM.16.M88.4 R88, [R133+0xe800] ;  /* 0x00e800008558783b */ /* 0x000fee0000000200 */
[----:B------:R-:W-:Y:S01]  /*4b10*/  HMMA.16816.F32.BF16 R56, R16, R96, R8 ;  /* 0x000000601038723c */ /* 0x000fe20000041808 */
[----:B------:R-:W4:Y:S01]  /*4b20*/  LDSM.16.M88.4 R8, [R3+0x6000] ;  /* 0x006000000308783b */ /* 0x000f220000000200 */
[----:B--2---:R-:W-:-:S06]  /*4b30*/  IMAD.U32 R0, RZ, RZ, UR23 ;  /* 0x00000017ff007e24 */ /* 0x004fcc000f8e00ff */
[C---:B------:R-:W-:Y:S08]  /*4b40*/  HMMA.16816.F32.BF16 R40, R16.reuse, R98, R32 ;  /* 0x000000621028723c */ /* 0x040ff00000041820 */
[C---:B-1----:R-:W-:Y:S08]  /*4b50*/  HMMA.16816.F32.BF16 R32, R16.reuse, R36, R28 ;  /* 0x000000241020723c */ /* 0x042ff0000004181c */
[C---:B------:R-:W-:Y:S08]  /*4b60*/  HMMA.16816.F32.BF16 R28, R16.reuse, R38, R52 ;  /* 0x00000026101c723c */ /* 0x040ff00000041834 */
[C---:B------:R-:W-:Y:S01]  /*4b70*/  HMMA.16816.F32.BF16 R24, R16.reuse, R64, R60 ;  /* 0x000000401018723c */ /* 0x040fe2000004183c */
[----:B------:R-:W-:Y:S07]  /*4b80*/  LDSM.16.M88.4 R60, [R133+0xf000] ;  /* 0x00f00000853c783b */ /* 0x000fee0000000200 */
[----:B------:R-:W-:Y:S01]  /*4b90*/  HMMA.16816.F32.BF16 R20, R16, R66, R20 ;  /* 0x000000421014723c */ /* 0x000fe20000041814 */
[----:B------:R-:W-:Y:S07]  /*4ba0*/  LDSM.16.M88.4 R64, [R100+0xe800] ;  /* 0x00e800006440783b */ /* 0x000fee0000000200 */
[C---:B-----5:R-:W-:Y:S08]  /*4bb0*/  HMMA.16816.F32.BF16 R16, R12.reuse, R72, R44 ;  /* 0x000000480c10723c */ /* 0x060ff0000004182c */
[C---:B------:R-:W-:Y:S01]  /*4bc0*/  HMMA.16816.F32.BF16 R36, R12.reuse, R74, R4 ;  /* 0x0000004a0c24723c */ /* 0x040fe20000041804 */
[----:B------:R-:W-:Y:S04]  /*4bd0*/  LDSM.16.M88.4 R4, [R2+0x6000] ;  /* 0x006000000204783b */ /* 0x000fe80000000200 */
[----:B------:R-:W1:Y:S03]  /*4be0*/  LDSM.16.M88.4 R72, [R100+0xe000] ;  /* 0x00e000006448783b */ /* 0x000e660000000200 */
[C---:B------:R-:W-:Y:S08]  /*4bf0*/  HMMA.16816.F32.BF16 R56, R12.reuse, R92, R56 ;  /* 0x0000005c0c38723c */ /* 0x040ff00000041838 */
[C---:B------:R-:W-:Y:S08]  /*4c00*/  HMMA.16816.F32.BF16 R52, R12.reuse, R94, R40 ;  /* 0x0000005e0c34723c */ /* 0x040ff00000041828 */
[C---:B------:R-:W-:Y:S08]  /*4c10*/  HMMA.16816.F32.BF16 R48, R12.reuse, R76, R32 ;  /* 0x0000004c0c30723c */ /* 0x040ff00000041820 */
[C---:B---3--:R-:W-:Y:S08]  /*4c20*/  HMMA.16816.F32.BF16 R40, R12.reuse, R80, R24 ;  /* 0x000000500c28723c */ /* 0x048ff00000041818 */
[----:B------:R-:W-:Y:S08]  /*4c30*/  HMMA.16816.F32.BF16 R32, R12, R82, R20 ;  /* 0x000000520c20723c */ /* 0x000ff00000041814 */
[C---:B----4-:R-:W-:Y:S08]  /*4c40*/  HMMA.16816.F32.BF16 R20, R8.reuse, R84, R16 ;  /* 0x000000540814723c */ /* 0x050ff00000041810 */
[----:B------:R-:W-:Y:S01]  /*4c50*/  HMMA.16816.F32.BF16 R16, R8, R86, R36 ;  /* 0x000000560810723c */ /* 0x000fe20000041824 */
[----:B------:R-:W2:Y:S07]  /*4c60*/  LDSM.16.M88.4 R36, [R100+0xf000] ;  /* 0x00f000006424783b */ /* 0x000eae0000000200 */
[----:B------:R-:W-:Y:S08]  /*4c70*/  HMMA.16816.F32.BF16 R44, R12, R78, R28 ;  /* 0x0000004e0c2c723c */ /* 0x000ff0000004181c */
[C---:B------:R-:W-:Y:S08]  /*4c80*/  HMMA.16816.F32.BF16 R12, R8.reuse, R88, R56 ;  /* 0x00000058080c723c */ /* 0x040ff00000041838 */
[C---:B------:R-:W-:Y:S08]  /*4c90*/  HMMA.16816.F32.BF16 R24, R8.reuse, R90, R52 ;  /* 0x0000005a0818723c */ /* 0x040ff00000041834 */
[----:B------:R-:W-:Y:S08]  /*4ca0*/  HMMA.16816.F32.BF16 R56, R8, R68, R40 ;  /* 0x000000440838723c */ /* 0x000ff00000041828 */
[----:B-1----:R-:W-:Y:S01]  /*4cb0*/  HMMA.16816.F32.BF16 R40, R4, R72, R20 ;  /* 0x000000480428723c */ /* 0x002fe20000041814 */
[----:B------:R-:W1:Y:S01]  /*4cc0*/  LDSM.16.M88.4 R20, [R100+0xf800] ;  /* 0x00f800006414783b */ /* 0x000e620000000200 */
[----:B------:R-:W-:-:S06]  /*4cd0*/  DEPBAR.LE SB0, 0x0 ;  /* 0x000080000000791a */ /* 0x000fcc0000000000 */
[----:B------:R-:W-:Y:S01]  /*4ce0*/  HMMA.16816.F32.BF16 R72, R4, R74, R16 ;  /* 0x0000004a0448723c */ /* 0x000fe20000041810 */
[----:B------:R-:W-:Y:S01]  /*4cf0*/  SHF.R.U32.HI R17, RZ, 0x2, R203 ;  /* 0x00000002ff117819 */ /* 0x000fe200000116cb */
[----:B------:R-:W-:-:S03]  /*4d00*/  IMAD R16, R0, 0x40, R112 ;  /* 0x0000004000107824 */ /* 0x000fc600078e0270 */
[----:B------:R-:W-:Y:S01]  /*4d10*/  LOP3.LUT R17, R17, 0x7, RZ, 0xc0, !PT ;  /* 0x0000000711117812 */ /* 0x000fe200078ec0ff */
[C---:B------:R-:W-:Y:S02]  /*4d20*/  VIADD R80, R16.reuse, 0x29 ;  /* 0x0000002910507836 */ /* 0x040fe40000000000 */
[----:B------:R-:W-:Y:S01]  /*4d30*/  HMMA.16816.F32.BF16 R28, R8, R60, R48 ;  /* 0x0000003c081c723c */ /* 0x000fe20000041830 */
[----:B------:R-:W-:Y:S01]  /*4d40*/  IADD3 R17, PT, PT, R17, UR32, R101 ;  /* 0x0000002011117c10 */ /* 0x000fe2000fffe065 */
[----:B------:R-:W-:-:S04]  /*4d50*/  VIADD R81, R16, 0x30 ;  /* 0x0000003010517836 */ /* 0x000fc80000000000 */
[C---:B------:R-:W-:Y:S02]  /*4d60*/  VIADD R211, R17.reuse, UR33 ;  /* 0x0000002111d37c36 */ /* 0x040fe40008000000 */
[----:B------:R-:W-:Y:S01]  /*4d70*/  HMMA.16816.F32.BF16 R48, R4, R64, R12 ;  /* 0x000000400430723c */ /* 0x000fe2000004180c */
[----:B------:R-:W-:-:S07]  /*4d80*/  VIADD R17, R17, UR27 ;  /* 0x0000001b11117c36 */ /* 0x000fce0008000000 */
[----:B------:R-:W-:Y:S01]  /*4d90*/  HMMA.16816.F32.BF16 R64, R4, R66, R24 ;  /* 0x000000420440723c */ /* 0x000fe20000041818 */
[C---:B------:R-:W-:Y:S02]  /*4da0*/  VIADD R26, R16.reuse, 0x38 ;  /* 0x00000038101a7836 */ /* 0x040fe40000000000 */
[----:B------:R-:W-:Y:S02]  /*4db0*/  VIADD R27, R16, 0x31 ;  /* 0x00000031101b7836 */ /* 0x000fe40000000000 */
[----:B------:R-:W-:-:S03]  /*4dc0*/  VIADD R12, R26, UR22 ;  /* 0x000000161a0c7c36 */ /* 0x000fc60008000000 */
[C---:B------:R-:W-:Y:S01]  /*4dd0*/  HMMA.16816.F32.BF16 R68, R8.reuse, R70, R32 ;  /* 0x000000460844723c */ /* 0x040fe20000041820 */
[C---:B------:R-:W-:Y:S01]  /*4de0*/  VIADD R32, R16.reuse, UR22 ;  /* 0x0000001610207c36 */ /* 0x040fe20008000000 */
[C-C-:B------:R-:W-:Y:S01]  /*4df0*/  IADD3 R0, PT, PT, R211.reuse, 0x37, -R12.reuse ;  /* 0x00000037d3007810 */ /* 0x140fe20007ffe80c */
[C---:B------:R-:W-:Y:S01]  /*4e00*/  VIADD R33, R16.reuse, 0x10 ;  /* 0x0000001010217836 */ /* 0x040fe20000000000 */
[C---:B------:R-:W-:Y:S01]  /*4e10*/  IADD3 R3, PT, PT, R211.reuse, 0x30, -R12 ;  /* 0x00000030d3037810 */ /* 0x040fe20007ffe80c */
[C---:B------:R-:W-:Y:S02]  /*4e20*/  IMAD.IADD R2, R211.reuse, 0x1, -R32 ;  /* 0x00000001d3027824 */ /* 0x040fe400078e0a20 */
[----:B------:R-:W-:Y:S01]  /*4e30*/  VIADD R34, R16, 0x11 ;  /* 0x0000001110227836 */ /* 0x000fe20000000000 */
[----:B------:R-:W-:Y:S01]  /*4e40*/  HMMA.16816.F32.BF16 R44, R8, R62, R44 ;  /* 0x0000003e082c723c */ /* 0x000fe2000004182c */
[----:B------:R-:W-:Y:S02]  /*4e50*/  IADD3 R9, PT, PT, R211, 0x2f, -R12 ;  /* 0x0000002fd3097810 */ /* 0x000fe40007ffe80c */
[----:B------:R-:W-:-:S02]  /*4e60*/  IABS R8, R2 ;  /* 0x0000000200087213 */ /* 0x000fc40000000000 */
[----:B------:R-:W-:Y:S02]  /*4e70*/  IABS R2, R0 ;  /* 0x0000000000027213 */ /* 0x000fe40000000000 */
[----:B------:R-:W-:Y:S01]  /*4e80*/  IABS R0, R3 ;  /* 0x0000000300007213 */ /* 0x000fe20000000000 */
[C---:B--2---:R-:W-:Y:S01]  /*4e90*/  HMMA.16816.F32.BF16 R60, R4.reuse, R36, R28 ;  /* 0x00000024043c723c */ /* 0x044fe2000004181c */
[----:B------:R-:W-:Y:S01]  /*4ea0*/  IABS R3, R9 ;  /* 0x0000000900037213 */ /* 0x000fe20000000000 */
[----:B------:R-:W-:Y:S01]  /*4eb0*/  IMAD.MOV.U32 R9, RZ, RZ, R8 ;  /* 0x000000ffff097224 */ /* 0x000fe200078e0008 */
[----:B------:R-:W-:Y:S01]  /*4ec0*/  IADD3 R11, PT, PT, R211, 0x18, -R12 ;  /* 0x00000018d30b7810 */ /* 0x000fe20007ffe80c */
[----:B------:R-:W-:Y:S02]  /*4ed0*/  IMAD.MOV.U32 R8, RZ, RZ, R2 ;  /* 0x000000ffff087224 */ /* 0x000fe400078e0002 */
[----:B------:R-:W-:Y:S01]  /*4ee0*/  IMAD.MOV.U32 R2, RZ, RZ, R0 ;  /* 0x000000ffff027224 */ /* 0x000fe200078e0000 */
[----:B------:R-:W-:Y:S01]  /*4ef0*/  I2FP.F32.S32 R9, R9 ;  /* 0x0000000900097245 */ /* 0x000fe20000201400 */
[----:B------:R-:W-:Y:S01]  /*4f00*/  IMAD.MOV.U32 R0, RZ, RZ, R3 ;  /* 0x000000ffff007224 */ /* 0x000fe200078e0003 */
[----:B------:R-:W-:Y:S01]  /*4f10*/  I2FP.F32.S32 R3, R8 ;  /* 0x0000000800037245 */ /* 0x000fe20000201400 */
[----:B------:R-:W-:Y:S01]  /*4f20*/  VIADD R29, R16, 0x1 ;  /* 0x00000001101d7836 */ /* 0x000fe20000000000 */
[----:B------:R-:W-:Y:S01]  /*4f30*/  I2FP.F32.S32 R2, R2 ;  /* 0x0000000200027245 */ /* 0x000fe20000201400 */
[----:B------:R-:W-:Y:S01]  /*4f40*/  FFMA.FTZ R25, R9, -UR6, R40 ;  /* 0x8000000609197c23 */ /* 0x000fe20008010028 */
[----:B------:R-:W-:Y:S01]  /*4f50*/  I2FP.F32.S32 R0, R0 ;  /* 0x0000000000007245 */ /* 0x000fe20000201400 */
[----:B------:R-:W-:Y:S01]  /*4f60*/  FFMA.FTZ R24, R3, -UR6, R41 ;  /* 0x8000000603187c23 */ /* 0x000fe20008010029 */
[C---:B------:R-:W-:Y:S01]  /*4f70*/  IADD3 R8, PT, PT, R211.reuse, 0x20, -R12 ;  /* 0x00000020d3087810 */ /* 0x040fe20007ffe80c */
[----:B------:R-:W-:Y:S01]  /*4f80*/  FFMA.FTZ R19, R2, -UR6, R72 ;  /* 0x8000000602137c23 */ /* 0x000fe20008010048 */
[C-C-:B------:R-:W-:Y:S01]  /*4f90*/  IADD3 R2, PT, PT, R211.reuse, 0x28, -R12.reuse ;  /* 0x00000028d3027810 */ /* 0x140fe20007ffe80c */
[----:B------:R-:W-:Y:S01]  /*4fa0*/  FFMA.FTZ R18, R0, -UR6, R73 ;  /* 0x8000000600127c23 */ /* 0x000fe20008010049 */
[C-C-:B------:R-:W-:Y:S01]  /*4fb0*/  IADD3 R0, PT, PT, R211.reuse, 0x27, -R12.reuse ;  /* 0x00000027d3007810 */ /* 0x140fe20007ffe80c */
[C---:B------:R-:W-:Y:S01]  /*4fc0*/  HMMA.16816.F32.BF16 R76, R4.reuse, R38, R44 ;  /* 0x00000026044c723c */ /* 0x040fe2000004182c */
[----:B------:R-:W-:Y:S01]  /*4fd0*/  IADD3 R9, PT, PT, R211, 0x1f, -R12 ;  /* 0x0000001fd3097810 */ /* 0x000fe20007ffe80c */
[C---:B------:R-:W-:Y:S01]  /*4fe0*/  VIADD R30, R16.reuse, 0x8 ;  /* 0x00000008101e7836 */ /* 0x040fe20000000000 */
[----:B------:R-:W-:Y:S01]  /*4ff0*/  IABS R10, R2 ;  /* 0x00000002000a7213 */ /* 0x000fe20000000000 */
[C---:B------:R-:W-:Y:S01]  /*5000*/  VIADD R31, R16.reuse, 0x9 ;  /* 0x00000009101f7836 */ /* 0x040fe20000000000 */
[----:B------:R-:W-:Y:S01]  /*5010*/  IABS R3, R0 ;  /* 0x0000000000037213 */ /* 0x000fe20000000000 */
[C---:B------:R-:W-:Y:S01]  /*5020*/  VIADD R41, R16.reuse, 0x18 ;  /* 0x0000001810297836 */ /* 0x040fe20000000000 */
[----:B------:R-:W-:Y:S01]  /*5030*/  IABS R2, R8 ;  /* 0x0000000800027213 */ /* 0x000fe20000000000 */
[----:B------:R-:W-:Y:S01]  /*5040*/  VIADD R72, R16, 0x21 ;  /* 0x0000002110487836 */ /* 0x000fe20000000000 */
[----:B------:R-:W-:Y:S01]  /*5050*/  IABS R0, R9 ;  /* 0x0000000900007213 */ /* 0x000fe20000000000 */
[----:B------:R-:W-:Y:S01]  /*5060*/  IMAD.MOV.U32 R9, RZ, RZ, R3 ;  /* 0x000000ffff097224 */ /* 0x000fe200078e0003 */
[----:B------:R-:W-:Y:S01]  /*5070*/  IABS R8, R11 ;  /* 0x0000000b00087213 */ /* 0x000fe20000000000 */
[----:B------:R-:W-:Y:S01]  /*5080*/  IMAD.MOV.U32 R3, RZ, RZ, R2 ;  /* 0x000000ffff037224 */ /* 0x000fe200078e0002 */
[----:B------:R-:W-:Y:S01]  /*5090*/  I2FP.F32.S32 R10, R10 ;  /* 0x0000000a000a7245 */ /* 0x000fe20000201400 */
[----:B------:R-:W-:Y:S01]  /*50a0*/  IMAD.MOV.U32 R2, RZ, RZ, R0 ;  /* 0x000000ffff027224 */ /* 0x000fe200078e0000 */
[----:B------:R-:W-:Y:S01]  /*50b0*/  I2FP.F32.S32 R9, R9 ;  /* 0x0000000900097245 */ /* 0x000fe20000201400 */
[----:B------:R-:W-:Y:S01]  /*50c0*/  IMAD.MOV.U32 R0, RZ, RZ, R8 ;  /* 0x000000ffff007224 */ /* 0x000fe200078e0008 */
[----:B------:R-:W-:Y:S01]  /*50d0*/  I2FP.F32.S32 R3, R3 ;  /* 0x0000000300037245 */ /* 0x000fe20000201400 */
[----:B------:R-:W-:Y:S01]  /*50e0*/  FFMA.FTZ R15, R10, -UR6, R48 ;  /* 0x800000060a0f7c23 */ /* 0x000fe20008010030 */
[----:B------:R-:W-:Y:S01]  /*50f0*/  IMAD.U32 R10, RZ, RZ, UR33 ;  /* 0x00000021ff0a7e24 */ /* 0x000fe2000f8e00ff */
[----:B------:R-:W-:Y:S01]  /*5100*/  I2FP.F32.S32 R2, R2 ;  /* 0x0000000200027245 */ /* 0x000fe20000201400 */
[----:B------:R-:W-:Y:S01]  /*5110*/  VIADD R48, R16, 0x19 ;  /* 0x0000001910307836 */ /* 0x000fe20000000000 */
[----:B------:R-:W-:Y:S01]  /*5120*/  I2FP.F32.S32 R0, R0 ;  /* 0x0000000000007245 */ /* 0x000fe20000201400 */
[----:B------:R-:W-:Y:S01]  /*5130*/  FFMA.FTZ R13, R3, -UR6, R64 ;  /* 0x80000006030d7c23 */ /* 0x000fe20008010040 */
[----:B------:R-:W-:Y:S01]  /*5140*/  VIADDMNMX R214, R17, 0x1, R10, PT ;  /* 0x0000000111d67846 */ /* 0x000fe2000380010a */
[----:B------:R-:W-:Y:S01]  /*5150*/  FFMA.FTZ R14, R9, -UR6, R49 ;  /* 0x80000006090e7c23 */ /* 0x000fe20008010031 */
[----:B------:R-:W-:Y:S01]  /*5160*/  FFMA.FTZ R9, R2, -UR6, R65 ;  /* 0x8000000602097c23 */ /* 0x000fe20008010041 */
[----:B------:R-:W-:Y:S01]  /*5170*/  FFMA.FTZ R11, R0, -UR6, R60 ;  /* 0x80000006000b7c23 */ /* 0x000fe2000801003c */
[C---:B------:R-:W-:Y:S01]  /*5180*/  VIADD R0, R211.reuse, -UR25 ;  /* 0x80000019d3007c36 */ /* 0x040fe20008000000 */
[C---:B------:R-:W-:Y:S01]  /*5190*/  ISETP.GE.AND P3, PT, R16.reuse, R214, PT ;  /* 0x000000d61000720c */ /* 0x040fe20003f66270 */
[C---:B------:R-:W-:Y:S01]  /*51a0*/  VIADD R60, R16.reuse, 0x20 ;  /* 0x00000020103c7836 */ /* 0x040fe20000000000 */
[----:B------:R-:W-:Y:S01]  /*51b0*/  IADD3 R2, PT, PT, R211, 0x17, -R12 ;  /* 0x00000017d3027810 */ /* 0x000fe20007ffe80c */
[----:B------:R-:W-:Y:S01]  /*51c0*/  VIADD R73, R16, 0x28 ;  /* 0x0000002810497836 */ /* 0x000fe20000000000 */
[----:B------:R-:W-:Y:S01]  /*51d0*/  ISETP.GT.AND P4, PT, R0, R16, PT ;  /* 0x000000100000720c */ /* 0x000fe20003f84270 */
[----:B------:R-:W-:Y:S01]  /*51e0*/  VIADD R28, R16, 0x39 ;  /* 0x00000039101c7836 */ /* 0x000fe20000000000 */
[----:B------:R-:W-:Y:S01]  /*51f0*/  ISETP.GT.AND P2, PT, R0, R29, PT ;  /* 0x0000001d0000720c */ /* 0x000fe20003f44270 */
[----:B-1----:R-:W-:Y:S01]  /*5200*/  HMMA.16816.F32.BF16 R36, R4, R20, R56 ;  /* 0x000000140424723c */ /* 0x002fe20000041838 */
[----:B------:R-:W-:-:S02]  /*5210*/  FSEL R3, R25, -INF , !P4 ;  /* 0xff80000019037808 */ /* 0x000fc40006000000 */
[----:B------:R-:W-:Y:S02]  /*5220*/  FSEL R24, R24, -INF , !P2 ;  /* 0xff80000018187808 */ /* 0x000fe40005000000 */
[----:B------:R-:W-:Y:S02]  /*5230*/  FSEL R65, R3, -INF , !P3 ;  /* 0xff80000003417808 */ /* 0x000fe40005800000 */
[C-C-:B------:R-:W-:Y:S01]  /*5240*/  IADD3 R8, PT, PT, R211.reuse, 0x10, -R12.reuse ;  /* 0x00000010d3087810 */ /* 0x140fe20007ffe80c */
[----:B------:R-:W-:Y:S01]  /*5250*/  HMMA.16816.F32.BF16 R44, R4, R22, R68 ;  /* 0x00000016042c723c */ /* 0x000fe20000041844 */
[C---:B------:R-:W-:Y:S01]  /*5260*/  ISETP.GT.AND P1, PT, R0.reuse, R30, PT ;  /* 0x0000001e0000720c */ /* 0x040fe20003f24270 */
[----:B------:R-:W-:Y:S01]  /*5270*/  IMAD.IADD R6, R211, 0x1, -R12 ;  /* 0x00000001d3067824 */ /* 0x000fe200078e0a0c */
[C---:B------:R-:W-:Y:S02]  /*5280*/  ISETP.GT.AND P0, PT, R0.reuse, R31, PT ;  /* 0x0000001f0000720c */ /* 0x040fe40003f04270 */
[----:B------:R-:W-:-:S02]  /*5290*/  ISETP.GT.AND P6, PT, R0, R33, PT ;  /* 0x000000210000720c */ /* 0x000fc40003fc4270 */
[C---:B------:R-:W-:Y:S02]  /*52a0*/  ISETP.GT.AND P5, PT, R0.reuse, R34, PT ;  /* 0x000000220000720c */ /* 0x040fe40003fa4270 */
[C---:B------:R-:W-:Y:S02]  /*52b0*/  ISETP.GT.AND P4, PT, R0.reuse, R41, PT ;  /* 0x000000290000720c */ /* 0x040fe40003f84270 */
[C---:B------:R-:W-:Y:S02]  /*52c0*/  ISETP.GT.AND P3, PT, R0.reuse, R48, PT ;  /* 0x000000300000720c */ /* 0x040fe40003f64270 */
[----:B------:R-:W-:Y:S02]  /*52d0*/  ISETP.GT.AND P2, PT, R0, R60, PT ;  /* 0x0000003c0000720c */ /* 0x000fe40003f44270 */
[----:B------:R-:W-:Y:S02]  /*52e0*/  IABS R3, R2 ;  /* 0x0000000200037213 */ /* 0x000fe40000000000 */
[----:B------:R-:W-:-:S02]  /*52f0*/  FSEL R19, R19, -INF , !P1 ;  /* 0xff80000013137808 */ /* 0x000fc40004800000 */
[----:B------:R-:W-:Y:S02]  /*5300*/  IABS R2, R8 ;  /* 0x0000000800027213 */ /* 0x000fe40000000000 */
[----:B------:R-:W-:Y:S02]  /*5310*/  FSEL R18, R18, -INF , !P0 ;  /* 0xff80000012127808 */ /* 0x000fe40004000000 */
[----:B------:R-:W-:Y:S02]  /*5320*/  FSEL R35, R15, -INF , !P6 ;  /* 0xff8000000f237808 */ /* 0x000fe40007000000 */
[----:B------:R-:W-:Y:S02]  /*5330*/  FSEL R40, R14, -INF , !P5 ;  /* 0xff8000000e287808 */ /* 0x000fe40006800000 */
[----:B------:R-:W-:Y:S02]  /*5340*/  FSEL R52, R13, -INF , !P4 ;  /* 0xff8000000d347808 */ /* 0x000fe40006000000 */
[----:B------:R-:W-:Y:S01]  /*5350*/  FSEL R55, R9, -INF , !P3 ;  /* 0xff80000009377808 */ /* 0x000fe20005800000 */
[----:B------:R-:W-:Y:S01]  /*5360*/  VIADD R9, R211, 0x8 ;  /* 0x00000008d3097836 */ /* 0x000fe20000000000 */
[----:B------:R-:W-:-:S02]  /*5370*/  FSEL R64, R11, -INF , !P2 ;  /* 0xff8000000b407808 */ /* 0x000fc40005000000 */
[C---:B------:R-:W-:Y:S01]  /*5380*/  ISETP.GT.AND P1, PT, R0.reuse, R72, PT ;  /* 0x000000480000720c */ /* 0x040fe20003f24270 */
[C---:B------:R-:W-:Y:S01]  /*5390*/  IMAD.IADD R5, R9.reuse, 0x1, -R32 ;  /* 0x0000000109057824 */ /* 0x040fe200078e0a20 */
[C---:B------:R-:W-:Y:S01]  /*53a0*/  ISETP.GT.AND P0, PT, R0.reuse, R73, PT ;  /* 0x000000490000720c */ /* 0x040fe20003f04270 */
[C---:B------:R-:W-:Y:S01]  /*53b0*/  VIADD R11, R9.reuse, -UR25 ;  /* 0x80000019090b7c36 */ /* 0x040fe20008000000 */
[C---:B------:R-:W-:Y:S01]  /*53c0*/  ISETP.GT.AND P6, PT, R0.reuse, R80, PT ;  /* 0x000000500000720c */ /* 0x040fe20003fc4270 */
[----:B------:R-:W-:Y:S01]  /*53d0*/  IMAD.IADD R56, R9, 0x1, -R12 ;  /* 0x0000000109387824 */ /* 0x000fe200078e0a0c */
[C---:B------:R-:W-:Y:S02]  /*53e0*/  ISETP.GT.AND P5, PT, R0.reuse, R81, PT ;  /* 0x000000510000720c */ /* 0x040fe40003fa4270 */
[C---:B------:R-:W-:Y:S02]  /*53f0*/  ISETP.GT.AND P4, PT, R0.reuse, R27, PT ;  /* 0x0000001b0000720c */ /* 0x040fe40003f84270 */
[----:B------:R-:W-:-:S02]  /*5400*/  ISETP.GT.AND P3, PT, R0, R26, PT ;  /* 0x0000001a0000720c */ /* 0x000fc40003f64270 */
[----:B------:R-:W-:Y:S02]  /*5410*/  ISETP.GT.AND P2, PT, R0, R28, PT ;  /* 0x0000001c0000720c */ /* 0x000fe40003f44270 */
[----:B------:R-:W-:Y:S02]  /*5420*/  IADD3 R0, PT, PT, R211, 0xf, -R12 ;  /* 0x0000000fd3007810 */ /* 0x000fe40007ffe80c */
[----:B------:R-:W-:Y:S02]  /*5430*/  I2FP.F32.S32 R3, R3 ;  /* 0x0000000300037245 */ /* 0x000fe40000201400 */
[----:B------:R-:W-:Y:S02]  /*5440*/  I2FP.F32.S32 R2, R2 ;  /* 0x0000000200027245 */ /* 0x000fe40000201400 */
[----:B------:R-:W-:Y:S01]  /*5450*/  IABS R0, R0 ;  /* 0x0000000000007213 */ /* 0x000fe20000000000 */
[----:B------:R-:W-:Y:S01]  /*5460*/  FFMA.FTZ R8, R3, -UR6, R61 ;  /* 0x8000000603087c23 */ /* 0x000fe2000801003d */
[----:B------:R-:W-:Y:S01]  /*5470*/  IABS R6, R6 ;  /* 0x0000000600067213 */ /* 0x000fe20000000000 */
[----:B------:R-:W-:Y:S01]  /*5480*/  FFMA.FTZ R3, R2, -UR6, R76 ;  /* 0x8000000602037c23 */ /* 0x000fe2000801004c */
[----:B------:R-:W-:-:S02]  /*5490*/  I2FP.F32.S32 R2, R0 ;  /* 0x0000000000027245 */ /* 0x000fc40000201400 */
[--C-:B------:R-:W-:Y:S02]  /*54a0*/  IADD3 R0, PT, PT, R211, 0x8, -R12.reuse ;  /* 0x00000008d3007810 */ /* 0x100fe40007ffe80c */
[----:B------:R-:W-:Y:S01]  /*54b0*/  FSEL R53, R8, -INF , !P1 ;  /* 0xff80000008357808 */ /* 0x000fe20004800000 */
[----:B------:R-:W-:Y:S01]  /*54c0*/  FFMA.FTZ R8, R2, -UR6, R77 ;  /* 0x8000000602087c23 */ /* 0x000fe2000801004d */
[----:B------:R-:W-:Y:S02]  /*54d0*/  FSEL R54, R3, -INF , !P0 ;  /* 0xff80000003367808 */ /* 0x000fe40004000000 */
[----:B------:R-:W-:Y:S02]  /*54e0*/  IABS R2, R0 ;  /* 0x0000000000027213 */ /* 0x000fe40000000000 */
[----:B------:R-:W-:Y:S02]  /*54f0*/  IADD3 R3, PT, PT, R211, 0x7, -R12 ;  /* 0x00000007d3037810 */ /* 0x000fe40007ffe80c */
[----:B------:R-:W-:-:S02]  /*5500*/  I2FP.F32.S32 R4, R2 ;  /* 0x0000000200047245 */ /* 0x000fc40000201400 */
[----:B------:R-:W-:Y:S02]  /*5510*/  IABS R0, R3 ;  /* 0x0000000300007213 */ /* 0x000fe40000000000 */
[----:B------:R-:W-:Y:S01]  /*5520*/  IADD3 R2, PT, PT, R211, -0x1, -R12 ;  /* 0xffffffffd3027810 */ /* 0x000fe20007ffe80c */
[----:B------:R-:W-:Y:S01]  /*5530*/  FFMA.FTZ R4, R4, -UR6, R36 ;  /* 0x8000000604047c23 */ /* 0x000fe20008010024 */
[----:B------:R-:W-:Y:S02]  /*5540*/  I2FP.F32.S32 R3, R0 ;  /* 0x0000000000037245 */ /* 0x000fe40000201400 */
[----:B------:R-:W-:Y:S01]  /*5550*/  IABS R7, R2 ;  /* 0x0000000200077213 */ /* 0x000fe20000000000 */
[----:B------:R-:W-:Y:S01]  /*5560*/  IMAD.MOV.U32 R2, RZ, RZ, R6 ;  /* 0x000000ffff027224 */ /* 0x000fe200078e0006 */
[----:B------:R-:W-:Y:S01]  /*5570*/  IABS R0, R5 ;  /* 0x0000000500007213 */ /* 0x000fe20000000000 */
[----:B------:R-:W-:Y:S01]  /*5580*/  FFMA.FTZ R3, R3, -UR6, R37 ;  /* 0x8000000603037c23 */ /* 0x000fe20008010025 */
[----:B------:R-:W-:Y:S01]  /*5590*/  VIADDMNMX R215, R17, 0x9, R10, PT ;  /* 0x0000000911d77846 */ /* 0x000fe2000380010a */
[----:B------:R-:W-:Y:S01]  /*55a0*/  IMAD.MOV.U32 R5, RZ, RZ, R7 ;  /* 0x000000ffff057224 */ /* 0x000fe200078e0007 */
[----:B------:R-:W-:-:S02]  /*55b0*/  I2FP.F32.S32 R2, R2 ;  /* 0x0000000200027245 */ /* 0x000fc40000201400 */
[----:B------:R-:W-:Y:S02]  /*55c0*/  IADD3 R10, PT, PT, R9, 0x37, -R12 ;  /* 0x00000037090a7810 */ /* 0x000fe40007ffe80c */
[----:B------:R-:W-:Y:S02]  /*55d0*/  I2FP.F32.S32 R5, R5 ;  /* 0x0000000500057245 */ /* 0x000fe40000201400 */
[----:B------:R-:W-:Y:S01]  /*55e0*/  FSEL R49, R3, -INF , !P4 ;  /* 0xff80000003317808 */ /* 0x000fe20006000000 */
[----:B------:R-:W-:Y:S01]  /*55f0*/  FFMA.FTZ R3, R2, -UR6, R44 ;  /* 0x8000000602037c23 */ /* 0x000fe2000801002c */
[----:B------:R-:W-:Y:S01]  /*5600*/  I2FP.F32.S32 R0, R0 ;  /* 0x0000000000007245 */ /* 0x000fe20000201400 */
[----:B------:R-:W-:Y:S01]  /*5610*/  FFMA.FTZ R2, R5, -UR6, R45 ;  /* 0x8000000605027c23 */ /* 0x000fe2000801002d */
[----:B------:R-:W-:Y:S02]  /*5620*/  FSEL R6, R4, -INF , !P5 ;  /* 0xff80000004067808 */ /* 0x000fe40006800000 */
[----:B------:R-:W-:Y:S01]  /*5630*/  IABS R4, R10 ;  /* 0x0000000a00047213 */ /* 0x000fe20000000000 */
[----:B------:R-:W-:Y:S01]  /*5640*/  FFMA.FTZ R0, R0, -UR6, R42 ;  /* 0x8000000600007c23 */ /* 0x000fe2000801002a */
[----:B------:R-:W-:-:S02]  /*5650*/  IADD3 R13, PT, PT, R9, 0x30, -R12 ;  /* 0x00000030090d7810 */ /* 0x000fc40007ffe80c */
[----:B------:R-:W-:Y:S02]  /*5660*/  FSEL R36, R3, -INF , !P3 ;  /* 0xff80000003247808 */ /* 0x000fe40005800000 */
[----:B------:R-:W-:Y:S02]  /*5670*/  ISETP.GT.AND P1, PT, R11, R16, PT ;  /* 0x000000100b00720c */ /* 0x000fe40003f24270 */
[----:B------:R-:W-:Y:S02]  /*5680*/  I2FP.F32.S32 R3, R4 ;  /* 0x0000000400037245 */ /* 0x000fe40000201400 */
[----:B------:R-:W-:Y:S02]  /*5690*/  IABS R5, R13 ;  /* 0x0000000d00057213 */ /* 0x000fe40000000000 */
[----:B------:R-:W-:Y:S02]  /*56a0*/  FSEL R37, R2, -INF , !P2 ;  /* 0xff80000002257808 */ /* 0x000fe40005000000 */
[----:B------:R-:W-:Y:S01]  /*56b0*/  FSEL R2, R0, -INF , !P1 ;  /* 0xff80000000027808 */ /* 0x000fe20004800000 */
[----:B------:R-:W-:Y:S01]  /*56c0*/  FFMA.FTZ R0, R3, -UR6, R43 ;  /* 0x8000000603007c23 */ /* 0x000fe2000801002b */
[----:B------:R-:W-:Y:S01]  /*56d0*/  IMAD.MOV.U32 R3, RZ, RZ, R5 ;  /* 0x000000ffff037224 */ /* 0x000fe200078e0005 */
[----:B------:R-:W-:-:S02]  /*56e0*/  IADD3 R14, PT, PT, R9, 0x2f, -R12 ;  /* 0x0000002f090e7810 */ /* 0x000fc40007ffe80c */
[----:B------:R-:W-:Y:S02]  /*56f0*/  ISETP.GE.AND P0, PT, R16, R215, PT ;  /* 0x000000d71000720c */ /* 0x000fe40003f06270 */
[----:B------:R-:W-:Y:S02]  /*5700*/  FSEL R7, R8, -INF , !P6 ;  /* 0xff80000008077808 */ /* 0x000fe40007000000 */
[----:B------:R-:W-:Y:S02]  /*5710*/  ISETP.GT.AND P6, PT, R11, R29, PT ;  /* 0x0000001d0b00720c */ /* 0x000fe40003fc4270 */
[----:B------:R-:W-:Y:S02]  /*5720*/  I2FP.F32.S32 R3, R3 ;  /* 0x0000000300037245 */ /* 0x000fe40000201400 */
[----:B------:R-:W-:Y:S02]  /*5730*/  IABS R4, R14 ;  /* 0x0000000e00047213 */ /* 0x000fe40000000000 */
[----:B------:R-:W-:-:S02]  /*5740*/  FSEL R32, R2, -INF , !P0 ;  /* 0xff80000002207808 */ /* 0x000fc40004000000 */
[----:B------:R-:W-:Y:S01]  /*5750*/  FSEL R2, R0, -INF , !P6 ;  /* 0xff80000000027808 */ /* 0x000fe20007000000 */
[----:B------:R-:W-:Y:S01]  /*5760*/  FFMA.FTZ R0, R3, -UR6, R74 ;  /* 0x8000000603007c23 */ /* 0x000fe2000801004a */
[----:B------:R-:W-:Y:S01]  /*5770*/  IMAD.MOV.U32 R3, RZ, RZ, R4 ;  /* 0x000000ffff037224 */ /* 0x000fe200078e0004 */
[----:B------:R-:W-:Y:S02]  /*5780*/  IADD3 R15, PT, PT, R9, 0x28, -R12 ;  /* 0x00000028090f7810 */ /* 0x000fe40007ffe80c */
[C---:B------:R-:W-:Y:S02]  /*5790*/  ISETP.GE.AND P5, PT, R29.reuse, R214, PT ;  /* 0x000000d61d00720c */ /* 0x040fe40003fa6270 */
[----:B------:R-:W-:Y:S02]  /*57a0*/  ISETP.GE.AND P4, PT, R29, R215, PT ;  /* 0x000000d71d00720c */ /* 0x000fe40003f86270 */
[----:B------:R-:W-:Y:S02]  /*57b0*/  ISETP.GT.AND P3, PT, R11, R30, PT ;  /* 0x0000001e0b00720c */ /* 0x000fe40003f64270 */
[----:B------:R-:W-:-:S02]  /*57c0*/  I2FP.F32.S32 R3, R3 ;  /* 0x0000000300037245 */ /* 0x000fc40000201400 */
[----:B------:R-:W-:Y:S02]  /*57d0*/  FSEL R24, R24, -INF , !P5 ;  /* 0xff80000018187808 */ /* 0x000fe40006800000 */
[----:B------:R-:W-:Y:S02]  /*57e0*/  IABS R4, R15 ;  /* 0x0000000f00047213 */ /* 0x000fe40000000000 */
[----:B------:R-:W-:Y:S02]  /*57f0*/  ISETP.GT.AND P0, PT, R11, R31, PT ;  /* 0x0000001f0b00720c */ /* 0x000fe40003f04270 */
[C---:B------:R-:W-:Y:S02]  /*5800*/  ISETP.GE.AND P5, PT, R31.reuse, R214, PT ;  /* 0x000000d61f00720c */ /* 0x040fe40003fa6270 */
[----:B------:R-:W-:Y:S02]  /*5810*/  ISETP.GE.AND P6, PT, R31, R215, PT ;  /* 0x000000d71f00720c */ /* 0x000fe40003fc6270 */
[----:B------:R-:W-:-:S02]  /*5820*/  FSEL R31, R2, -INF , !P4 ;  /* 0xff800000021f7808 */ /* 0x000fc40006000000 */
[----:B------:R-:W-:Y:S01]  /*5830*/  FSEL R2, R0, -INF , !P3 ;  /* 0xff80000000027808 */ /* 0x000fe20005800000 */
[----:B------:R-:W-:Y:S01]  /*5840*/  FFMA.FTZ R0, R3, -UR6, R75 ;  /* 0x8000000603007c23 */ /* 0x000fe2000801004b */
[----:B------:R-:W-:Y:S01]  /*5850*/  IMAD.MOV.U32 R3, RZ, RZ, R4 ;  /* 0x000000ffff037224 */ /* 0x000fe200078e0004 */
[----:B------:R-:W-:Y:S02]  /*5860*/  IADD3 R16, PT, PT, R9, 0x27, -R12 ;  /* 0x0000002709107810 */ /* 0x000fe40007ffe80c */
[----:B------:R-:W-:Y:S02]  /*5870*/  ISETP.GE.AND P1, PT, R30, R215, PT ;  /* 0x000000d71e00720c */ /* 0x000fe40003f26270 */
[----:B------:R-:W-:Y:S02]  /*5880*/  I2FP.F32.S32 R3, R3 ;  /* 0x0000000300037245 */ /* 0x000fe40000201400 */
[----:B------:R-:W-:Y:S02]  /*5890*/  IABS R4, R16 ;  /* 0x0000001000047213 */ /* 0x000fe40000000000 */
[----:B------:R-:W-:-:S02]  /*58a0*/  FSEL R25, R2, -INF , !P1 ;  /* 0xff80000002197808 */ /* 0x000fc40004800000 */
[----:B------:R-:W-:Y:S01]  /*58b0*/  FSEL R2, R0, -INF , !P0 ;  /* 0xff80000000027808 */ /* 0x000fe20004000000 */
[----:B------:R-:W-:Y:S01]  /*58c0*/  FFMA.FTZ R0, R3, -UR6, R50 ;  /* 0x8000000603007c23 */ /* 0x000fe20008010032 */
[----:B------:R-:W-:Y:S01]  /*58d0*/  IMAD.MOV.U32 R3, RZ, RZ, R4 ;  /* 0x000000ffff037224 */ /* 0x000fe200078e0004 */
[----:B------:R-:W-:Y:S02]  /*58e0*/  IADD3 R20, PT, PT, R9, 0x20, -R12 ;  /* 0x0000002009147810 */ /* 0x000fe40007ffe80c */
        /* <DEDUP_REMOVED lines=8> */
[----:B------:R-:W-:Y:S02]  /*5970*/  ISETP.GE.AND P3, PT, R33, R215, PT ;  /* 0x000000d72100720c */ /* 0x000fe40003f66270 */
[----:B------:R-:W-:Y:S02]  /*5980*/  ISETP.GT.AND P1, PT, R11, R34, PT ;  /* 0x000000220b00720c */ /* 0x000fe40003f24270 */
[----:B------:R-:W-:Y:S02]  /*5990*/  I2FP.F32.S32 R3, R3 ;  /* 0x0000000300037245 */ /* 0x000fe40000201400 */
[----:B------:R-:W-:-:S02]  /*59a0*/  IABS R4, R21 ;  /* 0x0000001500047213 */ /* 0x000fc40000000000 */
[----:B------:R-:W-:Y:S02]  /*59b0*/  ISETP.GE.AND P2, PT, R30, R214, PT ;  /* 0x000000d61e00720c */ /* 0x000fe40003f46270 */
[----:B------:R-:W-:Y:S02]  /*59c0*/  FSEL R30, R2, -INF , !P3 ;  /* 0xff800000021e7808 */ /* 0x000fe40005800000 */
[----:B------:R-:W-:Y:S01]  /*59d0*/  FSEL R2, R0, -INF , !P1 ;  /* 0xff80000000027808 */ /* 0x000fe20004800000 */
[----:B------:R-:W-:Y:S01]  /*59e0*/  FFMA.FTZ R0, R3, -UR6, R66 ;  /* 0x8000000603007c23 */ /* 0x000fe20008010042 */
[----:B------:R-:W-:Y:S01]  /*59f0*/  IMAD.MOV.U32 R3, RZ, RZ, R4 ;  /* 0x000000ffff037224 */ /* 0x000fe200078e0004 */
[----:B------:R-:W-:Y:S02]  /*5a00*/  IADD3 R22, PT, PT, R9, 0x18, -R12 ;  /* 0x0000001809167810 */ /* 0x000fe40007ffe80c */
[----:B------:R-:W-:Y:S02]  /*5a10*/  ISETP.GE.AND P0, PT, R34, R215, PT ;  /* 0x000000d72200720c */ /* 0x000fe40003f06270 */
[----:B------:R-:W-:-:S02]  /*5a20*/  ISETP.GT.AND P6, PT, R11, R41, PT ;  /* 0x000000290b00720c */ /* 0x000fc40003fc4270 */
[----:B------:R-:W-:Y:S02]  /*5a30*/  I2FP.F32.S32 R3, R3 ;  /* 0x0000000300037245 */ /* 0x000fe40000201400 */
[----:B------:R-:W-:Y:S02]  /*5a40*/  IABS R5, R22 ;  /* 0x0000001600057213 */ /* 0x000fe40000000000 */
[----:B------:R-:W-:Y:S02]  /*5a50*/  FSEL R22, R2, -INF , !P0 ;  /* 0xff80000002167808 */ /* 0x000fe40004000000 */
[----:B------:R-:W-:Y:S02]  /*5a60*/  IADD3 R23, PT, PT, R9, 0x17, -R12 ;  /* 0x0000001709177810 */ /* 0x000fe40007ffe80c */
[----:B------:R-:W-:Y:S01]  /*5a70*/  FSEL R2, R0, -INF , !P6 ;  /* 0xff80000000027808 */ /* 0x000fe20007000000 */
[----:B------:R-:W-:Y:S01]  /*5a80*/  FFMA.FTZ R0, R3, -UR6, R67 ;  /* 0x8000000603007c23 */ /* 0x000fe20008010043 */
[----:B------:R-:W-:Y:S01]  /*5a90*/  IMAD.MOV.U32 R3, RZ, RZ, R5 ;  /* 0x000000ffff037224 */ /* 0x000fe200078e0005 */
[----:B------:R-:W-:-:S02]  /*5aa0*/  IABS R4, R23 ;  /* 0x0000001700047213 */ /* 0x000fc40000000000 */
[----:B------:R-:W-:Y:S02]  /*5ab0*/  ISETP.GE.AND P4, PT, R41, R215, PT ;  /* 0x000000d72900720c */ /* 0x000fe40003f86270 */
[----:B------:R-:W-:Y:S02]  /*5ac0*/  ISETP.GT.AND P3, PT, R11, R48, PT ;  /* 0x000000300b00720c */ /* 0x000fe40003f64270 */
[----:B------:R-:W-:Y:S02]  /*5ad0*/  I2FP.F32.S32 R3, R3 ;  /* 0x0000000300037245 */ /* 0x000fe40000201400 */
[----:B------:R-:W-:Y:S02]  /*5ae0*/  I2FP.F32.S32 R4, R4 ;  /* 0x0000000400047245 */ /* 0x000fe40000201400 */
[----:B------:R-:W-:Y:S02]  /*5af0*/  IADD3 R59, PT, PT, R9, 0x10, -R12 ;  /* 0x00000010093b7810 */ /* 0x000fe40007ffe80c */
[----:B------:R-:W-:-:S02]  /*5b00*/  FSEL R23, R2, -INF , !P4 ;  /* 0xff80000002177808 */ /* 0x000fc40006000000 */
[----:B------:R-:W-:Y:S01]  /*5b10*/  FSEL R2, R0, -INF , !P3 ;  /* 0xff80000000027808 */ /* 0x000fe20005800000 */
[----:B------:R-:W-:Y:S01]  /*5b20*/  FFMA.FTZ R0, R3, -UR6, R62 ;  /* 0x8000000603007c23 */ /* 0x000fe2000801003e */
[----:B------:R-:W-:Y:S01]  /*5b30*/  FFMA.FTZ R3, R4, -UR6, R63 ;  /* 0x8000000604037c23 */ /* 0x000fe2000801003f */
[----:B------:R-:W-:Y:S02]  /*5b40*/  ISETP.GE.AND P1, PT, R48, R215, PT ;  /* 0x000000d73000720c */ /* 0x000fe40003f26270 */
[----:B------:R-:W-:Y:S02]  /*5b50*/  IABS R4, R59 ;  /* 0x0000003b00047213 */ /* 0x000fe40000000000 */
[----:B------:R-:W-:Y:S02]  /*5b60*/  ISETP.GT.AND P0, PT, R11, R60, PT ;  /* 0x0000003c0b00720c */ /* 0x000fe40003f04270 */
[----:B------:R-:W-:Y:S02]  /*5b70*/  IADD3 R61, PT, PT, R9, 0xf, -R12 ;  /* 0x0000000f093d7810 */ /* 0x000fe40007ffe80c */
[----:B------:R-:W-:Y:S01]  /*5b80*/  FSEL R21, R2, -INF , !P1 ;  /* 0xff80000002157808 */ /* 0x000fe20004800000 */
[----:B------:R-:W-:Y:S01]  /*5b90*/  IMAD.MOV.U32 R2, RZ, RZ, R4 ;  /* 0x000000ffff027224 */ /* 0x000fe200078e0004 */
[----:B------:R-:W-:-:S02]  /*5ba0*/  ISETP.GE.AND P6, PT, R60, R215, PT ;  /* 0x000000d73c00720c */ /* 0x000fc40003fc6270 */
[----:B------:R-:W-:Y:S02]  /*5bb0*/  FSEL R0, R0, -INF , !P0 ;  /* 0xff80000000007808 */ /* 0x000fe40004000000 */
[----:B------:R-:W-:Y:S02]  /*5bc0*/  ISETP.GT.AND P4, PT, R11, R72, PT ;  /* 0x000000480b00720c */ /* 0x000fe40003f84270 */
[----:B------:R-:W-:Y:S02]  /*5bd0*/  IABS R5, R61 ;  /* 0x0000003d00057213 */ /* 0x000fe40000000000 */
[----:B------:R-:W-:Y:S02]  /*5be0*/  FSEL R68, R0, -INF , !P6 ;  /* 0xff80000000447808 */ /* 0x000fe40007000000 */
[----:B------:R-:W-:Y:S02]  /*5bf0*/  I2FP.F32.S32 R0, R2 ;  /* 0x0000000200007245 */ /* 0x000fe40000201400 */
[----:B------:R-:W-:Y:S01]  /*5c00*/  FSEL R2, R3, -INF , !P4 ;  /* 0xff80000003027808 */ /* 0x000fe20006000000 */
[----:B------:R-:W-:Y:S01]  /*5c10*/  IMAD.MOV.U32 R3, RZ, RZ, R5 ;  /* 0x000000ffff037224 */ /* 0x000fe200078e0005 */
[----:B------:R-:W-:Y:S01]  /*5c20*/  FSEL R19, R19, -INF , !P2 ;  /* 0xff80000013137808 */ /* 0x000fe20005000000 */
[----:B------:R-:W-:Y:S01]  /*5c30*/  FFMA.FTZ R0, R0, -UR6, R78 ;  /* 0x8000000600007c23 */ /* 0x000fe2000801004e */
[----:B------:R-:W-:-:S02]  /*5c40*/  ISETP.GE.AND P2, PT, R33, R214, PT ;  /* 0x000000d62100720c */ /* 0x000fc40003f46270 */
[----:B------:R-:W-:Y:S02]  /*5c50*/  ISETP.GE.AND P3, PT, R72, R215, PT ;  /* 0x000000d74800720c */ /* 0x000fe40003f66270 */
[----:B------:R-:W-:Y:S02]  /*5c60*/  IADD3 R69, PT, PT, R9, 0x8, -R12 ;  /* 0x0000000809457810 */ /* 0x000fe40007ffe80c */
[----:B------:R-:W-:Y:S02]  /*5c70*/  FSEL R16, R35, -INF , !P2 ;  /* 0xff80000023107808 */ /* 0x000fe40005000000 */
[----:B------:R-:W-:Y:S02]  /*5c80*/  ISETP.GT.AND P1, PT, R11, R73, PT ;  /* 0x000000490b00720c */ /* 0x000fe40003f24270 */
[----:B------:R-:W-:Y:S02]  /*5c90*/  FSEL R59, R2, -INF , !P3 ;  /* 0xff800000023b7808 */ /* 0x000fe40005800000 */
[----:B------:R-:W-:-:S02]  /*5ca0*/  I2FP.F32.S32 R3, R3 ;  /* 0x0000000300037245 */ /* 0x000fc40000201400 */
[-C--:B------:R-:W-:Y:S02]  /*5cb0*/  ISETP.GE.AND P2, PT, R41, R214.reuse, PT ;  /* 0x000000d62900720c */ /* 0x080fe40003f46270 */
[-C--:B------:R-:W-:Y:S02]  /*5cc0*/  ISETP.GE.AND P3, PT, R73, R214.reuse, PT ;  /* 0x000000d64900720c */ /* 0x080fe40003f66270 */
[----:B------:R-:W-:Y:S02]  /*5cd0*/  IABS R4, R69 ;  /* 0x0000004500047213 */ /* 0x000fe40000000000 */
[----:B------:R-:W-:Y:S02]  /*5ce0*/  FSEL R17, R18, -INF , !P5 ;  /* 0xff80000012117808 */ /* 0x000fe40006800000 */
[----:B------:R-:W-:Y:S01]  /*5cf0*/  FSEL R2, R0, -INF , !P1 ;  /* 0xff80000000027808 */ /* 0x000fe20004800000 */
[----:B------:R-:W-:Y:S01]  /*5d00*/  FFMA.FTZ R0, R3, -UR6, R79 ;  /* 0x8000000603007c23 */ /* 0x000fe2000801004f */
[----:B------:R-:W-:Y:S01]  /*5d10*/  ISETP.GE.AND P5, PT, R34, R214, PT ;  /* 0x000000d62200720c */ /* 0x000fe20003fa6270 */
[----:B------:R-:W-:Y:S01]  /*5d20*/  IMAD.MOV.U32 R3, RZ, RZ, R4 ;  /* 0x000000ffff037224 */ /* 0x000fe200078e0004 */
[----:B------:R-:W-:-:S02]  /*5d30*/  FSEL R18, R52, -INF , !P2 ;  /* 0xff80000034127808 */ /* 0x000fc40005000000 */
[----:B------:R-:W-:Y:S02]  /*5d40*/  FSEL R45, R54, -INF , !P3 ;  /* 0xff800000362d7808 */ /* 0x000fe40005800000 */
[-C--:B------:R-:W-:Y:S02]  /*5d50*/  ISETP.GE.AND P2, PT, R60, R214.reuse, PT ;  /* 0x000000d63c00720c */ /* 0x080fe40003f46270 */
[----:B------:R-:W-:Y:S02]  /*5d60*/  ISETP.GE.AND P3, PT, R73, R215, PT ;  /* 0x000000d74900720c */ /* 0x000fe40003f66270 */
[-C--:B------:R-:W-:Y:S02]  /*5d70*/  ISETP.GE.AND P1, PT, R80, R214.reuse, PT ;  /* 0x000000d65000720c */ /* 0x080fe40003f26270 */
[----:B------:R-:W-:Y:S02]  /*5d80*/  FSEL R15, R40, -INF , !P5 ;  /* 0xff800000280f7808 */ /* 0x000fe40006800000 */
[----:B------:R-:W-:-:S02]  /*5d90*/  ISETP.GE.AND P5, PT, R48, R214, PT ;  /* 0x000000d63000720c */ /* 0x000fc40003fa6270 */
[----:B------:R-:W-:Y:S02]  /*5da0*/  FSEL R50, R64, -INF , !P2 ;  /* 0xff80000040327808 */ /* 0x000fe40005000000 */
[----:B------:R-:W-:Y:S02]  /*5db0*/  FSEL R84, R2, -INF , !P3 ;  /* 0xff80000002547808 */ /* 0x000fe40005800000 */
[----:B------:R-:W-:Y:S02]  /*5dc0*/  ISETP.GT.AND P2, PT, R11, R80, PT ;  /* 0x000000500b00720c */ /* 0x000fe40003f44270 */
[----:B------:R-:W-:Y:S02]  /*5dd0*/  I2FP.F32.S32 R2, R3 ;  /* 0x0000000300027245 */ /* 0x000fe40000201400 */
[----:B------:R-:W-:Y:S02]  /*5de0*/  FSEL R51, R7, -INF , !P1 ;  /* 0xff80000007337808 */ /* 0x000fe40004800000 */
[----:B------:R-:W-:-:S02]  /*5df0*/  ISETP.GE.AND P1, PT, R81, R214, PT ;  /* 0x000000d65100720c */ /* 0x000fc40003f26270 */
[----:B------:R-:W-:Y:S02]  /*5e00*/  FSEL R20, R55, -INF , !P5 ;  /* 0xff80000037147808 */ /* 0x000fe40006800000 */
[----:B------:R-:W-:Y:S02]  /*5e10*/  ISETP.GE.AND P5, PT, R72, R214, PT ;  /* 0x000000d64800720c */ /* 0x000fe40003fa6270 */
[----:B------:R-:W-:Y:S01]  /*5e20*/  FSEL R14, R0, -INF , !P2 ;  /* 0xff800000000e7808 */ /* 0x000fe20005000000 */
[----:B------:R-:W-:Y:S01]  /*5e30*/  FFMA.FTZ R0, R2, -UR6, R38 ;  /* 0x8000000602007c23 */ /* 0x000fe20008010026 */
[----:B------:R-:W-:Y:S02]  /*5e40*/  FSEL R89, R6, -INF , !P1 ;  /* 0xff80000006597808 */ /* 0x000fe40004800000 */
[----:B------:R-:W-:Y:S02]  /*5e50*/  ISETP.GT.AND P0, PT, R11, R81, PT ;  /* 0x000000510b00720c */ /* 0x000fe40003f04270 */
[----:B------:R-:W-:-:S02]  /*5e60*/  ISETP.GE.AND P3, PT, R80, R215, PT ;  /* 0x000000d75000720c */ /* 0x000fc40003f66270 */
[----:B------:R-:W-:Y:S01]  /*5e70*/  ISETP.GE.AND P2, PT, R81, R215, PT ;  /* 0x000000d75100720c */ /* 0x000fe20003f46270 */
[----:B------:R-:W-:Y:S01]  /*5e80*/  BAR.SYNC.DEFER_BLOCKING 0x0 ;  /* 0x0000000000007b1d */ /* 0x000fe20000010000 */
[----:B------:R-:W-:Y:S02]  /*5e90*/  ISETP.GE.AND P1, PT, R27, R214, PT ;  /* 0x000000d61b00720c */ /* 0x000fe40003f26270 */
[----:B------:R-:W-:Y:S02]  /*5ea0*/  FSEL R48, R53, -INF , !P5 ;  /* 0xff80000035307808 */ /* 0x000fe40006800000 */
[C-C-:B------:R-:W-:Y:S02]  /*5eb0*/  IADD3 R57, PT, PT, R9.reuse, 0x7, -R12.reuse ;  /* 0x0000000709397810 */ /* 0x140fe40007ffe80c */
[----:B------:R-:W-:Y:S02]  /*5ec0*/  IADD3 R58, PT, PT, R9, -0x1, -R12 ;  /* 0xffffffff093a7810 */ /* 0x000fe40007ffe80c */
[----:B------:R-:W-:-:S02]  /*5ed0*/  ISETP.GT.AND P6, PT, R11, R27, PT ;  /* 0x0000001b0b00720c */ /* 0x000fc40003fc4270 */
[C---:B------:R-:W-:Y:S02]  /*5ee0*/  ISETP.GT.AND P5, PT, R11.reuse, R26, PT ;  /* 0x0000001a0b00720c */ /* 0x040fe40003fa4270 */
[----:B------:R-:W-:Y:S02]  /*5ef0*/  ISETP.GT.AND P4, PT, R11, R28, PT ;  /* 0x0000001c0b00720c */ /* 0x000fe40003f84270 */
[----:B------:R-:W-:Y:S02]  /*5f00*/  P2R R12, PR, RZ, 0x8 ;  /* 0x00000008ff0c7803 */ /* 0x000fe40000000000 */
[----:B------:R-:W-:Y:S02]  /*5f10*/  P2R R11, PR, RZ, 0x4 ;  /* 0x00000004ff0b7803 */ /* 0x000fe40000000000 */
[----:B------:R-:W-:Y:S02]  /*5f20*/  P2R R10, PR, RZ, 0x2 ;  /* 0x00000002ff0a7803 */ /* 0x000fe40000000000 */
[----:B------:R-:W-:Y:S01]  /*5f30*/  FSEL R13, R0, -INF , !P0 ;  /* 0xff800000000d7808 */ /* 0x000fe20004000000 */
        /* <DEDUP_REMOVED lines=9> */
[----:B------:R-:W-:Y:S01]  /*5fd0*/  IMAD.U32 R3, RZ, RZ, UR13 ;  /* 0x0000000dff037e24 */ /* 0x000fe2000f8e00ff */
[----:B------:R-:W-:Y:S01]  /*5fe0*/  LEA R8, P0, R2, R111, 0x1 ;  /* 0x0000006f02087211 */ /* 0x000fe200078008ff */
[----:B------:R-:W-:Y:S01]  /*5ff0*/  IMAD.U32 R0, RZ, RZ, UR7 ;  /* 0x00000007ff007e24 */ /* 0x000fe2000f8e00ff */
[----:B------:R-:W-:-:S03]  /*6000*/  UIADD3 UR16, UP0, UPT, UR18, UR13, URZ ;  /* 0x0000000d12107290 */ /* 0x000fc6000ff1e0ff */
[----:B------:R-:W1:Y:S01]  /*6010*/  LDCU UR7, c[0x0][0x440] ;  /* 0x00008800ff0777ac */ /* 0x000e620008000800 */
[-C--:B------:R-:W-:Y:S01]  /*6020*/  LEA.HI.X R9, R2, R110.reuse, R0, 0x1, P0 ;  /* 0x0000006e02097211 */ /* 0x080fe200000f0c00 */
[----:B------:R-:W-:Y:S01]  /*6030*/  IMAD.U32 R0, RZ, RZ, UR12 ;  /* 0x0000000cff007e24 */ /* 0x000fe2000f8e00ff */
[C---:B------:R-:W-:Y:S01]  /*6040*/  LEA R6, P0, R3.reuse, R111, 0x1 ;  /* 0x0000006f03067211 */ /* 0x040fe200078008ff */
[----:B------:R-:W-:Y:S01]  /*6050*/  UIADD3.X UR15, UPT, UPT, UR17, UR12, URZ, UP0, !UPT ;  /* 0x0000000c110f7290 */ /* 0x000fe200087fe4ff */
[----:B------:R-:W-:Y:S01]  /*6060*/  IMAD.U32 R2, RZ, RZ, UR16 ;  /* 0x00000010ff027e24 */ /* 0x000fe2000f8e00ff */
[----:B------:R-:W-:Y:S01]  /*6070*/  ULEA UR13, UP0, UR10, UR13, 0x5 ;  /* 0x0000000d0a0d7291 */ /* 0x000fe2000f8028ff */
[----:B------:R-:W-:-:S03]  /*6080*/  LEA.HI.X R7, R3, R110, R0, 0x1, P0 ;  /* 0x0000006e03077211 */ /* 0x000fc600000f0c00 */
[----:B------:R-:W-:Y:S01]  /*6090*/  ULEA.HI.X UR12, UR10, UR12, UR11, 0x5, UP0 ;  /* 0x0000000c0a0c7291 */ /* 0x000fe200080f2c0b */
[----:B------:R-:W-:Y:S01]  /*60a0*/  IMAD.U32 R3, RZ, RZ, UR15 ;  /* 0x0000000fff037e24 */ /* 0x000fe2000f8e00ff */
[----:B------:R-:W-:Y:S01]  /*60b0*/  LEA R4, P0, R2, R111, 0x1 ;  /* 0x0000006f02047211 */ /* 0x000fe200078008ff */
[----:B------:R-:W-:-:S03]  /*60c0*/  IMAD.U32 R0, RZ, RZ, UR13 ;  /* 0x0000000dff007e24 */ /* 0x000fc6000f8e00ff */
[-C--:B------:R-:W-:Y:S01]  /*60d0*/  LEA.HI.X R5, R2, R110.reuse, R3, 0x1, P0 ;  /* 0x0000006e02057211 */ /* 0x080fe200000f0c03 */
[----:B------:R-:W-:Y:S01]  /*60e0*/  IMAD.U32 R3, RZ, RZ, UR12 ;  /* 0x0000000cff037e24 */ /* 0x000fe2000f8e00ff */
[----:B-1----:R-:W-:Y:S02]  /*60f0*/  ISETP.GE.AND P3, PT, R199, UR7, PT ;  /* 0x00000007c7007c0c */ /* 0x002fe4000bf66270 */
[----:B------:R-:W-:Y:S02]  /*6100*/  LEA R2, P0, R0, R111, 0x1 ;  /* 0x0000006f00027211 */ /* 0x000fe400078008ff */
[----:B------:R-:W-:Y:S02]  /*6110*/  ISETP.GE.AND P2, PT, R109, UR7, PT ;  /* 0x000000076d007c0c */ /* 0x000fe4000bf46270 */
[----:B------:R-:W-:Y:S02]  /*6120*/  ISETP.GE.AND P1, PT, R108, UR7, PT ;  /* 0x000000076c007c0c */ /* 0x000fe4000bf26270 */
[----:B------:R-:W-:-:S02]  /*6130*/  LEA.HI.X R3, R0, R110, R3, 0x1, P0 ;  /* 0x0000006e00037211 */ /* 0x000fc400000f0c03 */
[----:B------:R-:W-:-:S03]  /*6140*/  ISETP.GE.AND P0, PT, R107, UR7, PT ;  /* 0x000000076b007c0c */ /* 0x000fc6000bf06270 */
        /* <DEDUP_REMOVED lines=81> */
.L_x_1439:
[----:B------:R-:W-:Y:S01]  /*6660*/  FMNMX3.FTZ R0, R65, R24, R19, !PT ;  /* 0x0000001841007276 */ /* 0x000fe20007810013 */
[----:B------:R-:W-:Y:S01]  /*6670*/  IMAD.WIDE.U32 R60, R102, -0x326172a9, RZ ;  /* 0xcd9e8d57663c7825 */ /* 0x000fe200078e00ff */
[----:B-1----:R-:W-:Y:S01]  /*6680*/  IABS R3, R57 ;  /* 0x0000003900037213 */ /* 0x002fe20000000000 */
[----:B------:R-:W-:Y:S01]  /*6690*/  USHF.L.U32 UR33, UR23, 0x1, URZ ;  /* 0x0000000117217899 */ /* 0x000fe200080006ff */
[----:B------:R-:W-:Y:S01]  /*66a0*/  FMNMX3.FTZ R0, R0, R17, R16, !PT ;  /* 0x0000001100007276 */ /* 0x000fe20007810010 */
[----:B------:R-:W-:Y:S01]  /*66b0*/  IMAD.WIDE.U32 R62, R104, -0x2daee0ad, RZ ;  /* 0xd2511f53683e7825 */ /* 0x000fe200078e00ff */
[----:B------:R-:W-:Y:S01]  /*66c0*/  IABS R2, R56 ;  /* 0x0000003800027213 */ /* 0x000fe20000000000 */
[----:B------:R-:W-:Y:S01]  /*66d0*/  UIADD3 UR7, UPT, UPT, UR37, -0x4498517b, URZ ;  /* 0xbb67ae8525077890 */ /* 0x000fe2000fffe0ff */
[----:B------:R-:W-:Y:S01]  /*66e0*/  FMNMX3.FTZ R0, R0, R15, R18, !PT ;  /* 0x0000000f00007276 */ /* 0x000fe20007810012 */
[----:B------:R-:W-:Y:S01]  /*66f0*/  UIADD3 UR32, UPT, UPT, UR36, -0x61c88647, URZ ;  /* 0x9e3779b924207890 */ /* 0x000fe2000fffe0ff */
[----:B------:R-:W-:Y:S01]  /*6700*/  I2FP.F32.S32 R5, R3 ;  /* 0x0000000300057245 */ /* 0x000fe20000201400 */
[----:B------:R-:W1:Y:S01]  /*6710*/  LDCU UR34, c[0x0][0x45c] ;  /* 0x00008b80ff2277ac */ /* 0x000e620008000800 */
[----:B------:R-:W-:Y:S01]  /*6720*/  FMNMX3.FTZ R0, R0, R20, R50, !PT ;  /* 0x0000001400007276 */ /* 0x000fe20007810032 */
[----:B------:R-:W-:Y:S01]  /*6730*/  STL.64 [R1+0x88], R62 ;  /* 0x0000883e01007387 */ /* 0x000fe20000100a00 */
[----:B------:R-:W-:Y:S01]  /*6740*/  ISETP.GE.AND P0, PT, R26, R214, PT ;  /* 0x000000d61a00720c */ /* 0x000fe20003f06270 */
[----:B------:R-:W-:Y:S01]  /*6750*/  FFMA.FTZ R5, R5, -UR6, R39 ;  /* 0x8000000605057c23 */ /* 0x000fe20008010027 */
[----:B------:R-:W-:Y:S01]  /*6760*/  FMNMX3.FTZ R3, R0, R48, R45, !PT ;  /* 0x0000003000037276 */ /* 0x000fe2000781002d */
[----:B------:R-:W-:Y:S01]  /*6770*/  UIADD3 UR29, UPT, UPT, UR36, 0x3c6ef372, URZ ;  /* 0x3c6ef372241d7890 */ /* 0x000fe2000fffe0ff */
[----:B------:R-:W-:Y:S01]  /*6780*/  IABS R0, R58 ;  /* 0x0000003a00007213 */ /* 0x000fe20000000000 */
[----:B------:R-:W-:Y:S01]  /*6790*/  UIADD3 UR28, UPT, UPT, UR37, 0x76cf5d0a, URZ ;  /* 0x76cf5d0a251c7890 */ /* 0x000fe2000fffe0ff */
[----:B------:R-:W-:Y:S01]  /*67a0*/  ISETP.NE.AND P1, PT, R10, RZ, PT ;  /* 0x000000ff0a00720c */ /* 0x000fe20003f25270 */
[----:B------:R-:W-:Y:S01]  /*67b0*/  UIADD3 UR25, UPT, UPT, UR37, 0x32370b8f, URZ ;  /* 0x32370b8f25197890 */ /* 0x000fe2000fffe0ff */
[----:B------:R-:W-:Y:S01]  /*67c0*/  I2FP.F32.S32 R4, R2 ;  /* 0x0000000200047245 */ /* 0x000fe20000201400 */
[----:B------:R-:W-:Y:S01]  /*67d0*/  IMAD.MOV.U32 R6, RZ, RZ, R0 ;  /* 0x000000ffff067224 */ /* 0x000fe200078e0000 */
[----:B------:R-:W-:Y:S01]  /*67e0*/  FMNMX3.FTZ R2, R32, R31, R25, !PT ;  /* 0x0000001f20027276 */ /* 0x000fe20007810019 */
[----:B------:R-:W-:Y:S01]  /*67f0*/  UIADD3 UR27, UPT, UPT, UR36, -0x255992d5, URZ ;  /* 0xdaa66d2b241b7890 */ /* 0x000fe2000fffe0ff */
[----:B------:R-:W-:Y:S01]  /*6800*/  FSEL R87, R36, -INF , !P0 ;  /* 0xff80000024577808 */ /* 0x000fe20004000000 */
[----:B------:R-:W-:Y:S01]  /*6810*/  FFMA.FTZ R4, R4, -UR6, R46 ;  /* 0x8000000604047c23 */ /* 0x000fe2000801002e */
[----:B------:R-:W-:Y:S01]  /*6820*/  FSEL R88, R49, -INF , !P1 ;  /* 0xff80000031587808 */ /* 0x000fe20004800000 */
[----:B------:R-:W-:Y:S01]  /*6830*/  UIADD3 UR19, UPT, UPT, UR36, 0x78dde6e4, URZ ;  /* 0x78dde6e424137890 */ /* 0x000fe2000fffe0ff */
[----:B------:R-:W-:Y:S01]  /*6840*/  ISETP.GE.AND P0, PT, R28, R214, PT ;  /* 0x000000d61c00720c */ /* 0x000fe20003f06270 */
[----:B------:R-:W-:Y:S01]  /*6850*/  UIADD3 UR16, UPT, UPT, UR37, -0x126145ec, URZ ;  /* 0xed9eba1425107890 */ /* 0x000fe2000fffe0ff */
[----:B------:R-:W-:Y:S01]  /*6860*/  FMNMX3.FTZ R3, R3, R51, R89, !PT ;  /* 0x0000003303037276 */ /* 0x000fe20007810059 */
[----:B------:R-:W-:Y:S01]  /*6870*/  UIADD3 UR13, UPT, UPT, UR37, -0x56f99767, URZ ;  /* 0xa9066899250d7890 */ /* 0x000fe2000fffe0ff */
[----:B------:R-:W-:Y:S01]  /*6880*/  FMNMX3.FTZ R0, R2, R29, R30, !PT ;  /* 0x0000001d02007276 */ /* 0x000fe2000781001e */
[----:B------:R-:W-:Y:S01]  /*6890*/  UIADD3 UR15, UPT, UPT, UR36, 0x1715609d, URZ ;  /* 0x1715609d240f7890 */ /* 0x000fe2000fffe0ff */
[----:B------:R-:W-:Y:S01]  /*68a0*/  FSEL R86, R37, -INF , !P0 ;  /* 0xff80000025567808 */ /* 0x000fe20004000000 */
[----:B------:R-:W-:Y:S01]  /*68b0*/  UIADD3 UR12, UPT, UPT, UR36, -0x4ab325aa, URZ ;  /* 0xb54cda56240c7890 */ /* 0x000fe2000fffe0ff */
[----:B------:R-:W-:-:S02]  /*68c0*/  FMNMX3.FTZ R2, R3, R88, R87, !PT ;  /* 0x0000005803027276 */ /* 0x000fc40007810057 */
[----:B------:R-:W-:Y:S02]  /*68d0*/  FMNMX3.FTZ R0, R0, R22, R23, !PT ;  /* 0x0000001600007276 */ /* 0x000fe40007810017 */
[----:B------:R-:W-:Y:S02]  /*68e0*/  I2FP.F32.S32 R3, R6 ;  /* 0x0000000600037245 */ /* 0x000fe40000201400 */
[----:B------:R-:W-:Y:S02]  /*68f0*/  FMNMX.FTZ R2, R86, R2, !PT ;  /* 0x0000000256027209 */ /* 0x000fe40007810000 */
[----:B------:R-:W-:Y:S01]  /*6900*/  FSEL R5, R5, -INF , !P6 ;  /* 0xff80000005057808 */ /* 0x000fe20007000000 */
[----:B------:R-:W-:Y:S01]  /*6910*/  FFMA.FTZ R3, R3, -UR6, R47 ;  /* 0x8000000603037c23 */ /* 0x000fe2000801002f */
[----:B------:R-:W-:Y:S01]  /*6920*/  ISETP.NE.AND P3, PT, R11, RZ, PT ;  /* 0x000000ff0b00720c */ /* 0x000fe20003f65270 */
[----:B------:R-:W2:Y:S01]  /*6930*/  SHFL.BFLY PT, R132, R2, 0x2, 0x1f ;  /* 0x0c401f0002847f89 */ /* 0x000ea200000e0000 */
[----:B------:R-:W-:-:S02]  /*6940*/  ISETP.NE.AND P6, PT, R12, RZ, PT ;  /* 0x000000ff0c00720c */ /* 0x000fc40003fc5270 */
[----:B------:R-:W-:Y:S02]  /*6950*/  FMNMX3.FTZ R0, R0, R21, R68, !PT ;  /* 0x0000001500007276 */ /* 0x000fe40007810044 */
[-C--:B------:R-:W-:Y:S02]  /*6960*/  ISETP.GE.AND P1, PT, R27, R215.reuse, PT ;  /* 0x000000d71b00720c */ /* 0x080fe40003f26270 */
[----:B------:R-:W-:Y:S02]  /*6970*/  ISETP.GE.AND P0, PT, R26, R215, PT ;  /* 0x000000d71a00720c */ /* 0x000fe40003f06270 */
[----:B------:R-:W-:Y:S02]  /*6980*/  FSEL R4, R4, -INF , !P5 ;  /* 0xff80000004047808 */ /* 0x000fe40006800000 */
[----:B------:R-:W-:Y:S02]  /*6990*/  FSEL R44, R14, -INF , !P6 ;  /* 0xff8000000e2c7808 */ /* 0x000fe40007000000 */
[----:B------:R-:W-:-:S02]  /*69a0*/  FSEL R85, R13, -INF , !P3 ;  /* 0xff8000000d557808 */ /* 0x000fc40005800000 */
[----:B------:R-:W-:Y:S02]  /*69b0*/  FMNMX3.FTZ R0, R0, R59, R84, !PT ;  /* 0x0000003b00007276 */ /* 0x000fe40007810054 */
[----:B------:R-:W-:Y:S02]  /*69c0*/  ISETP.GE.AND P2, PT, R28, R215, PT ;  /* 0x000000d71c00720c */ /* 0x000fe40003f46270 */
[----:B------:R-:W-:Y:S02]  /*69d0*/  FSEL R3, R3, -INF , !P4 ;  /* 0xff80000003037808 */ /* 0x000fe40006000000 */
[----:B------:R-:W-:Y:S02]  /*69e0*/  FSEL R92, R5, -INF , !P1 ;  /* 0xff800000055c7808 */ /* 0x000fe40004800000 */
[----:B------:R-:W-:Y:S02]  /*69f0*/  FSEL R91, R4, -INF , !P0 ;  /* 0xff800000045b7808 */ /* 0x000fe40004000000 */
[----:B------:R-:W-:-:S02]  /*6a00*/  FMNMX3.FTZ R0, R0, R44, R85, !PT ;  /* 0x0000002c00007276 */ /* 0x000fc40007810055 */
[----:B------:R-:W-:Y:S02]  /*6a10*/  FSEL R90, R3, -INF , !P2 ;  /* 0xff800000035a7808 */ /* 0x000fe40005000000 */
[----:B------:R-:W-:Y:S02]  /*6a20*/  FMNMX3.FTZ R0, R0, R92, R91, !PT ;  /* 0x0000005c00007276 */ /* 0x000fe4000781005b */
[----:B--2---:R-:W-:Y:S01]  /*6a30*/  FMNMX.FTZ R132, R2, R132, !PT ;  /* 0x0000008402847209 */ /* 0x004fe20007810000 */
[----:B------:R-:W-:Y:S01]  /*6a40*/  IMAD.U32 R2, RZ, RZ, UR33 ;  /* 0x00000021ff027e24 */ /* 0x000fe2000f8e00ff */
[----:B------:R-:W-:Y:S01]  /*6a50*/  FMNMX.FTZ R0, R90, R0, !PT ;  /* 0x000000005a007209 */ /* 0x000fe20007810000 */
[----:B------:R-:W-:Y:S01]  /*6a60*/  UIADD3 UR33, UPT, UPT, UR33, 0x1, URZ ;  /* 0x0000000121217890 */ /* 0x000fe2000fffe0ff */
[----:B------:R-:W-:Y:S01]  /*6a70*/  LOP3.LUT R3, R103, UR36, R61, 0x96, !PT ;  /* 0x0000002467037c12 */ /* 0x000fe2000f8e963d */
[----:B------:R-:W2:Y:S01]  /*6a80*/  SHFL.BFLY PT, R7, R132, 0x1, 0x1f ;  /* 0x0c201f0084077f89 */ /* 0x000ea200000e0000 */
[----:B------:R-:W-:-:S02]  /*6a90*/  LOP3.LUT R2, R2, UR37, R63, 0x96, !PT ;  /* 0x0000002502027c12 */ /* 0x000fc4000f8e963f */
        /* <DEDUP_REMOVED lines=31> */
[----:B------:R-:W-:Y:S01]  /*6c90*/  FFMA.FTZ R11, R15, UR34, -R4 ;  /* 0x000000220f0b7c23 */ /* 0x000fe20008010804 */
[----:B------:R-:W-:Y:S01]  /*6ca0*/  LOP3.LUT R6, R6, UR16, R13, 0x96, !PT ;  /* 0x0000001006067c12 */ /* 0x000fe2000f8e960d */
[----:B------:R-:W-:Y:S01]  /*6cb0*/  IMAD.IADD R24, R121, 0x1, R136 ;  /* 0x0000000179187824 */ /* 0x000fe200078e0288 */
[----:B------:R3:W-:Y:S01]  /*6cc0*/  MUFU.EX2 R161, R2 ;  /* 0x0000000200a17308 */ /* 0x0007e20000000800 */
[----:B-1----:R-:W-:Y:S01]  /*6cd0*/  FMNMX.FTZ R3, R8, R14, !PT ;  /* 0x0000000e08037209 */ /* 0x002fe20007810000 */
[----:B------:R-:W-:Y:S02]  /*6ce0*/  IMAD.WIDE.U32 R8, R9, -0x2daee0ad, RZ ;  /* 0xd2511f5309087825 */ /* 0x000fe400078e00ff */
[----:B------:R1:W-:Y:S01]  /*6cf0*/  MUFU.EX2 R190, R5 ;  /* 0x0000000500be7308 */ /* 0x0003e20000000800 */
[----:B------:R-:W-:Y:S01]  /*6d00*/  FSETP.NEU.FTZ.AND P0, PT, R3, -INF , PT ;  /* 0xff8000000300780b */ /* 0x000fe20003f1d000 */
[----:B------:R-:W-:Y:S01]  /*6d10*/  IMAD.WIDE.U32 R6, R6, -0x326172a9, RZ ;  /* 0xcd9e8d5706067825 */ /* 0x000fe200078e00ff */
[----:B------:R-:W-:Y:S01]  /*6d20*/  LOP3.LUT R12, R12, UR13, R9, 0x96, !PT ;  /* 0x0000000d0c0c7c12 */ /* 0x000fe2000f8e9609 */
[----:B------:R-:W-:Y:S01]  /*6d30*/  MUFU.EX2 R176, R11 ;  /* 0x0000000b00b07308 */ /* 0x000fe20000000800 */
[----:B------:R-:W-:Y:S01]  /*6d40*/  LDSM.16.MT88.4 R40, [R24+0x10800] ;  /* 0x010800001828783b */ /* 0x000fe20000004200 */
        /* <DEDUP_REMOVED lines=12> */
[C---:B------:R-:W-:Y:S01]  /*6e10*/  PRMT R100, R64.reuse, 0x7772, RZ ;  /* 0x0000777240647816 */ /* 0x040fe200000000ff */
[----:B------:R-:W-:Y:S01]  /*6e20*/  LDSM.16.MT88.4 R36, [R24+0x12800] ;  /* 0x012800001824783b */ /* 0x000fe20000004200 */
        /* <DEDUP_REMOVED lines=13> */
[----:B------:R-:W-:Y:S01]  /*6f00*/  ISETP.GT.U32.AND P5, PT, R99, UR4, PT ;  /* 0x0000000463007c0c */ /* 0x000fe2000bfa4070 */
[----:B-----5:R-:W-:Y:S01]  /*6f10*/  FFMA.FTZ R5, R31, UR34, -R2 ;  /* 0x000000221f057c23 */ /* 0x020fe20008010802 */
[----:B------:R1:W-:Y:S01]  /*6f20*/  MUFU.EX2 R141, R7 ;  /* 0x00000007008d7308 */ /* 0x0003e20000000800 */
[----:B------:R-:W-:-:S02]  /*6f30*/  ISETP.GT.U32.AND P3, PT, R101, UR4, PT ;  /* 0x0000000465007c0c */ /* 0x000fc4000bf64070 */
[----:B------:R-:W-:Y:S01]  /*6f40*/  ISETP.GT.U32.AND P4, PT, R100, UR4, PT ;  /* 0x0000000464007c0c */ /* 0x000fe2000bf84070 */
[----:B------:R5:W-:Y:S01]  /*6f50*/  MUFU.EX2 R175, R5 ;  /* 0x0000000500af7308 */ /* 0x000be20000000800 */
[----:B--2---:R-:W-:Y:S01]  /*6f60*/  LOP3.LUT R9, R8, UR7, R67, 0x96, !PT ;  /* 0x0000000708097c12 */ /* 0x004fe2000f8e9643 */
[--C-:B------:R-:W-:Y:S01]  /*6f70*/  FFMA.FTZ R8, R23, UR34, -R2.reuse ;  /* 0x0000002217087c23 */ /* 0x100fe20008010802 */
[----:B---3--:R-:W-:-:S03]  /*6f80*/  FFMA.FTZ R0, R25, UR34, -R2 ;  /* 0x0000002219007c23 */ /* 0x008fc60008010802 */
[----:B------:R-:W-:Y:S01]  /*6f90*/  MUFU.EX2 R149, R8 ;  /* 0x0000000800957308 */ /* 0x000fe20000000800 */
[----:B------:R-:W-:Y:S02]  /*6fa0*/  LOP3.LUT R118, R9, 0xff, RZ, 0xc0, !PT ;  /* 0x000000ff09767812 */ /* 0x000fe400078ec0ff */
[----:B------:R-:W-:Y:S01]  /*6fb0*/  SHF.R.U32.HI R106, RZ, 0x18, R9 ;  /* 0x00000018ff6a7819 */ /* 0x000fe20000011609 */
[----:B------:R2:W3:Y:S01]  /*6fc0*/  MUFU.EX2 R172, R0 ;  /* 0x0000000000ac7308 */ /* 0x0004e20000000800 */
[----:B-1----:R-:W-:Y:S02]  /*6fd0*/  F2FP.BF16.F32.PACK_AB R7, R173, R161 ;  /* 0x000000a1ad07723e */ /* 0x002fe400000010ff */
[----:B-----5:R-:W-:Y:S02]  /*6fe0*/  LOP3.LUT R5, R6, UR12, R65, 0x96, !PT ;  /* 0x0000000c06057c12 */ /* 0x020fe4000f8e9641 */
[----:B------:R-:W-:Y:S02]  /*6ff0*/  F2FP.BF16.F32.PACK_AB R6, R190, R160 ;  /* 0x000000a0be06723e */ /* 0x000fe400000010ff */
[----:B------:R-:W-:-:S02]  /*7000*/  PRMT R213, R7, 0x7610, R213 ;  /* 0x0000761007d57816 */ /* 0x000fc400000000d5 */
[C---:B------:R-:W-:Y:S02]  /*7010*/  PRMT R200, R6.reuse, 0x7610, R200 ;  /* 0x0000761006c87816 */ /* 0x040fe400000000c8 */
[----:B------:R-:W-:Y:S01]  /*7020*/  PRMT R206, R6, 0x7632, R206 ;  /* 0x0000763206ce7816 */ /* 0x000fe200000000ce */
[----:B------:R-:W-:Y:S01]  /*7030*/  FFMA.FTZ R6, R20, UR34, -R4 ;  /* 0x0000002214067c23 */ /* 0x000fe20008010804 */
[----:B--2---:R-:W-:Y:S01]  /*7040*/  FFMA.FTZ R0, R30, UR34, -R2 ;  /* 0x000000221e007c23 */ /* 0x004fe20008010802 */
[----:B------:R-:W-:Y:S01]  /*7050*/  PRMT R210, R7, 0x7632, R210 ;  /* 0x0000763207d27816 */ /* 0x000fe200000000d2 */
[----:B------:R-:W-:Y:S01]  /*7060*/  FFMA.FTZ R7, R21, UR34, -R2 ;  /* 0x0000002215077c23 */ /* 0x000fe20008010802 */
[----:B------:R3:W-:Y:S01]  /*7070*/  MUFU.EX2 R178, R6 ;  /* 0x0000000600b27308 */ /* 0x0007e20000000800 */
[C---:B------:R-:W-:Y:S01]  /*7080*/  LOP3.LUT R103, R5.reuse, 0xff, RZ, 0xc0, !PT ;  /* 0x000000ff05677812 */ /* 0x040fe200078ec0ff */
[----:B------:R-:W1:Y:S01]  /*7090*/  LDSM.16.MT88.4 R20, [R24+0x10000] ;  /* 0x010000001814783b */ /* 0x000e620000004200 */
[----:B------:R-:W-:Y:S01]  /*70a0*/  PRMT R8, R5, 0x7632, R8 ;  /* 0x0000763205087816 */ /* 0x000fe20000000008 */
[----:B------:R2:W5:Y:S01]  /*70b0*/  MUFU.EX2 R150, R0 ;  /* 0x0000000000967308 */ /* 0x0005620000000800 */
[----:B------:R-:W-:Y:S01]  /*70c0*/  SHF.R.U32.HI R116, RZ, 0x18, R5 ;  /* 0x00000018ff747819 */ /* 0x000fe20000011605 */
[----:B------:R-:W1:Y:S01]  /*70d0*/  LDSM.16.MT88.4 R28, [R24+0x12000] ;  /* 0x01200000181c783b */ /* 0x000e620000004200 */
[----:B------:R-:W-:Y:S01]  /*70e0*/  LOP3.LUT R104, R8, 0xff, RZ, 0xc0, !PT ;  /* 0x000000ff08687812 */ /* 0x000fe200078ec0ff */
[----:B------:R4:W4:Y:S01]  /*70f0*/  MUFU.EX2 R177, R7 ;  /* 0x0000000700b17308 */ /* 0x0009220000000800 */
[----:B------:R-:W-:Y:S01]  /*7100*/  PRMT R8, R213, 0x5410, R210 ;  /* 0x00005410d5087816 */ /* 0x000fe200000000d2 */
[----:B------:R-:W-:Y:S01]  /*7110*/  @P5 HFMA2.BF16_V2 R139, -RZ.H0_H0, RZ.H0_H0, -R210.H0_H0 ;  /* 0x200000ffff8b5231 */ /* 0x000fe200003409d2 */
[----:B------:R-:W-:-:S02]  /*7120*/  ISETP.LE.U32.AND P1, PT, R103, UR4, PT ;  /* 0x0000000467007c0c */ /* 0x000fc4000bf23070 */
[----:B------:R-:W-:Y:S02]  /*7130*/  ISETP.LE.U32.AND P6, PT, R104, UR4, PT ;  /* 0x0000000468007c0c */ /* 0x000fe4000bfc3070 */
[----:B---3--:R-:W-:Y:S02]  /*7140*/  F2FP.BF16.F32.PACK_AB R6, R163, R172 ;  /* 0x000000aca306723e */ /* 0x008fe400000010ff */
[----:B------:R-:W-:Y:S01]  /*7150*/  @P5 PRMT R210, R139, 0x5410, RZ ;  /* 0x000054108bd25816 */ /* 0x000fe200000000ff */
[----:B------:R-:W-:Y:S01]  /*7160*/  IMAD.MOV.U32 R139, RZ, RZ, R190 ;  /* 0x000000ffff8b7224 */ /* 0x000fe200078e00be */
[----:B--2---:R-:W-:Y:S02]  /*7170*/  F2FP.BF16.F32.PACK_AB R0, R175, R174 ;  /* 0x000000aeaf00723e */ /* 0x004fe400000010ff */
[----:B------:R-:W-:Y:S02]  /*7180*/  PRMT R222, R6, 0x7632, R222 ;  /* 0x0000763206de7816 */ /* 0x000fe400000000de */
[----:B------:R-:W-:-:S02]  /*7190*/  PRMT R209, R0, 0x7610, R209 ;  /* 0x0000761000d17816 */ /* 0x000fc400000000d1 */
[----:B------:R-:W-:Y:S01]  /*71a0*/  PRMT R208, R0, 0x7632, R208 ;  /* 0x0000763200d07816 */ /* 0x000fe200000000d0 */
[----:B------:R-:W-:Y:S01]  /*71b0*/  @P3 HFMA2.BF16_V2 R144, -RZ.H0_H0, RZ.H0_H0, -R222.H0_H0 ;  /* 0x200000ffff903231 */ /* 0x000fe200003409de */
[----:B------:R-:W-:Y:S01]  /*71c0*/  PRMT R218, R6, 0x7610, R218 ;  /* 0x0000761006da7816 */ /* 0x000fe200000000da */
[----:B------:R-:W-:Y:S01]  /*71d0*/  @!P6 HFMA2.BF16_V2 R123, -RZ.H0_H0, RZ.H0_H0, -R209.H0_H0 ;  /* 0x200000ffff7be231 */ /* 0x000fe200003409d1 */
[----:B------:R-:W-:Y:S02]  /*71e0*/  F2FP.BF16.F32.PACK_AB R0, R176, R112 ;  /* 0x00000070b000723e */ /* 0x000fe400000010ff */
[----:B-----5:R-:W-:Y:S01]  /*71f0*/  F2FP.BF16.F32.PACK_AB R6, R141, R150 ;  /* 0x000000968d06723e */ /* 0x020fe200000010ff */
[----:B------:R-:W-:Y:S01]  /*7200*/  @P4 HFMA2.BF16_V2 R145, -RZ.H0_H0, RZ.H0_H0, -R218.H0_H0 ;  /* 0x200000ffff914231 */ /* 0x000fe200003409da */
        /* <DEDUP_REMOVED lines=11> */
[----:B------:R-:W-:Y:S02]  /*72c0*/  F2FP.BF16.F32.PACK_AB R6, R177, R149 ;  /* 0x00000095b106723e */ /* 0x000fe400000010ff */
[----:B------:R-:W-:Y:S02]  /*72d0*/  PRMT R5, R103, 0x5410, R105 ;  /* 0x0000541067057816 */ /* 0x000fe40000000069 */
[C---:B------:R-:W-:Y:S02]  /*72e0*/  PRMT R219, R6.reuse, 0x7610, R219 ;  /* 0x0000761006db7816 */ /* 0x040fe400000000db */
[----:B------:R-:W-:-:S02]  /*72f0*/  PRMT R217, R6, 0x7632, R217 ;  /* 0x0000763206d97816 */ /* 0x000fc400000000d9 */
[--C-:B------:R-:W-:Y:S02]  /*7300*/  HSET2.LE.AND R5, R5, R0.reuse, PT ;  /* 0x0000000005057233 */ /* 0x100fe40003803000 */
[----:B------:R-:W-:Y:S02]  /*7310*/  PRMT R6, R104, 0x5410, R116 ;  /* 0x0000541068067816 */ /* 0x000fe40000000074 */
[----:B------:R-:W-:Y:S02]  /*7320*/  PRMT R7, R200, 0x5410, R206 ;  /* 0x00005410c8077816 */ /* 0x000fe400000000ce */
[----:B------:R-:W-:Y:S02]  /*7330*/  ISETP.LE.U32.AND P5, PT, R118, UR4, PT ;  /* 0x0000000476007c0c */ /* 0x000fe4000bfa3070 */
[----:B------:R-:W-:Y:S02]  /*7340*/  HSET2.LE.AND R6, R6, R0, PT ;  /* 0x0000000006067233 */ /* 0x000fe40003803000 */
[----:B------:R-:W-:-:S02]  /*7350*/  LOP3.LUT R12, R7, R5, RZ, 0xc0, !PT ;  /* 0x00000005070c7212 */ /* 0x000fc400078ec0ff */
[----:B------:R-:W-:Y:S02]  /*7360*/  PRMT R5, R209, 0x5410, R208 ;  /* 0x00005410d1057816 */ /* 0x000fe400000000d0 */
[----:B------:R-:W-:Y:S02]  /*7370*/  PRMT R7, R100, 0x5410, R101 ;  /* 0x0000541064077816 */ /* 0x000fe40000000065 */
[----:B------:R-:W-:Y:S01]  /*7380*/  LOP3.LUT R13, R5, R6, RZ, 0xc0, !PT ;  /* 0x00000006050d7212 */ /* 0x000fe200078ec0ff */
[----:B------:R-:W-:Y:S01]  /*7390*/  IMAD.MOV.U32 R5, RZ, RZ, R64 ;  /* 0x000000ffff057224 */ /* 0x000fe200078e0040 */
[----:B------:R-:W-:Y:S01]  /*73a0*/  LOP3.LUT R6, R9, 0xffff, RZ, 0xc0, !PT ;  /* 0x0000ffff09067812 */ /* 0x000fe200078ec0ff */
[----:B------:R-:W-:Y:S01]  /*73b0*/  @!P5 HFMA2.BF16_V2 R146, -RZ.H0_H0, RZ.H0_H0, -R216.H0_H0 ;  /* 0x200000ffff92d231 */ /* 0x000fe200003409d8 */
[----:B------:R-:W-:Y:S02]  /*73c0*/  LOP3.LUT R7, R7, 0xff00ff, RZ, 0xc0, !PT ;  /* 0x00ff00ff07077812 */ /* 0x000fe400078ec0ff */
[----:B------:R-:W-:-:S02]  /*73d0*/  LOP3.LUT R5, R5, 0xff, RZ, 0xc0, !PT ;  /* 0x000000ff05057812 */ /* 0x000fc400078ec0ff */
[----:B------:R-:W-:Y:S02]  /*73e0*/  SHF.R.U32.HI R119, RZ, 0x8, R6 ;  /* 0x00000008ff777819 */ /* 0x000fe40000011606 */
[----:B------:R-:W-:Y:S02]  /*73f0*/  PRMT R5, R5, 0x5410, R99 ;  /* 0x0000541005057816 */ /* 0x000fe40000000063 */
[--C-:B------:R-:W-:Y:S02]  /*7400*/  HSET2.LE.AND R6, R7, R0.reuse, PT ;  /* 0x0000000007067233 */ /* 0x100fe40003803000 */
[----:B------:R-:W-:Y:S02]  /*7410*/  PRMT R7, R118, 0x5410, R119 ;  /* 0x0000541076077816 */ /* 0x000fe40000000077 */
[----:B------:R-:W-:Y:S02]  /*7420*/  HSET2.LE.AND R5, R5, R0, PT ;  /* 0x0000000005057233 */ /* 0x000fe40003803000 */
[----:B------:R-:W-:-:S02]  /*7430*/  @!P6 PRMT R209, R123, 0x5410, RZ ;  /* 0x000054107bd1e816 */ /* 0x000fc400000000ff */
[----:B------:R-:W-:Y:S02]  /*7440*/  HSET2.LE.AND R7, R7, R0, PT ;  /* 0x0000000007077233 */ /* 0x000fe40003803000 */
[----:B------:R-:W-:Y:S02]  /*7450*/  LOP3.LUT R14, R8, R5, RZ, 0xc0, !PT ;  /* 0x00000005080e7212 */ /* 0x000fe400078ec0ff */
[----:B------:R-:W-:Y:S02]  /*7460*/  PRMT R5, R218, 0x5410, R222 ;  /* 0x00005410da057816 */ /* 0x000fe400000000de */
[----:B------:R-:W-:Y:S02]  /*7470*/  @P3 PRMT R222, R144, 0x5410, RZ ;  /* 0x0000541090de3816 */ /* 0x000fe400000000ff */
[----:B------:R-:W-:Y:S02]  /*7480*/  LOP3.LUT R15, R5, R6, RZ, 0xc0, !PT ;  /* 0x00000006050f7212 */ /* 0x000fe400078ec0ff */
[----:B------:R-:W-:-:S02]  /*7490*/  PRMT R5, R216, 0x5410, R212 ;  /* 0x00005410d8057816 */ /* 0x000fc400000000d4 */
[----:B------:R-:W-:Y:S02]  /*74a0*/  PRMT R6, R9, 0x7632, R6 ;  /* 0x0000763209067816 */ /* 0x000fe40000000006 */
[----:B------:R-:W-:Y:S01]  /*74b0*/  LOP3.LUT R8, R5, R7, RZ, 0xc0, !PT ;  /* 0x0000000705087212 */ /* 0x000fe200078ec0ff */
[----:B------:R-:W-:Y:S01]  /*74c0*/  IMAD.MOV.U32 R5, RZ, RZ, R66 ;  /* 0x000000ffff057224 */ /* 0x000fe200078e0042 */
[----:B------:R-:W-:Y:S01]  /*74d0*/  LOP3.LUT R117, R6, 0xff, RZ, 0xc0, !PT ;  /* 0x000000ff06757812 */ /* 0x000fe200078ec0ff */
[----:B-1----:R-:W-:Y:S01]  /*74e0*/  HMMA.16816.F32.BF16 R16, R12, R20, RZ ;  /* 0x000000140c10723c */ /* 0x002fe200000418ff */
[----:B------:R-:W-:Y:S02]  /*74f0*/  PRMT R6, R107, 0x5410, R120 ;  /* 0x000054106b067816 */ /* 0x000fe40000000078 */
[----:B------:R-:W-:Y:S02]  /*7500*/  LOP3.LUT R7, R5, 0xff, RZ, 0xc0, !PT ;  /* 0x000000ff05077812 */ /* 0x000fe400078ec0ff */
[----:B------:R-:W-:-:S02]  /*7510*/  PRMT R5, R117, 0x5410, R106 ;  /* 0x0000541075057816 */ /* 0x000fc4000000006a */
[----:B------:R-:W-:Y:S01]  /*7520*/  LOP3.LUT R10, R6, 0xff00ff, RZ, 0xc0, !PT ;  /* 0x00ff00ff060a7812 */ /* 0x000fe200078ec0ff */
[----:B------:R-:W-:Y:S01]  /*7530*/  HMMA.16816.F32.BF16 R20, R12, R22, RZ ;  /* 0x000000160c14723c */ /* 0x000fe200000418ff */
[----:B------:R-:W-:Y:S02]  /*7540*/  PRMT R6, R7, 0x5410, R102 ;  /* 0x0000541007067816 */ /* 0x000fe40000000066 */
[--C-:B------:R-:W-:Y:S02]  /*7550*/  HSET2.LE.AND R5, R5, R0.reuse, PT ;  /* 0x0000000005057233 */ /* 0x100fe40003803000 */
[----:B------:R-:W-:Y:S02]  /*7560*/  PRMT R7, R224, 0x5410, R221 ;  /* 0x00005410e0077816 */ /* 0x000fe400000000dd */
[----:B------:R-:W-:Y:S02]  /*7570*/  HSET2.LE.AND R6, R6, R0, PT ;  /* 0x0000000006067233 */ /* 0x000fe40003803000 */
[----:B------:R-:W-:-:S02]  /*7580*/  LOP3.LUT R9, R7, R5, RZ, 0xc0, !PT ;  /* 0x0000000507097212 */ /* 0x000fc400078ec0ff */
[----:B------:R-:W-:Y:S02]  /*7590*/  PRMT R7, R223, 0x5410, R220 ;  /* 0x00005410df077816 */ /* 0x000fe400000000dc */
[----:B------:R-:W-:Y:S02]  /*75a0*/  HSET2.LE.AND R5, R10, R0, PT ;  /* 0x000000000a057233 */ /* 0x000fe40003803000 */
[----:B------:R-:W-:Y:S02]  /*75b0*/  LOP3.LUT R10, R7, R6, RZ, 0xc0, !PT ;  /* 0x00000006070a7212 */ /* 0x000fe400078ec0ff */
[----:B------:R-:W-:Y:S02]  /*75c0*/  PRMT R6, R219, 0x5410, R217 ;  /* 0x00005410db067816 */ /* 0x000fe400000000d9 */
[----:B------:R-:W-:Y:S02]  /*75d0*/  @!P5 PRMT R216, R146, 0x5410, RZ ;  /* 0x0000541092d8d816 */ /* 0x000fe400000000ff */
[----:B------:R-:W-:Y:S01]  /*75e0*/  LOP3.LUT R11, R6, R5, RZ, 0xc0, !PT ;  /* 0x00000005060b7212 */ /* 0x000fe200078ec0ff */
[----:B------:R-:W-:Y:S01]  /*75f0*/  IMAD.U32 R5, RZ, RZ, UR33 ;  /* 0x00000021ff057e24 */ /* 0x000fe2000f8e00ff */
[----:B------:R-:W-:-:S02]  /*7600*/  ISETP.GT.U32.AND P3, PT, R107, UR4, PT ;  /* 0x000000046b007c0c */ /* 0x000fc4000bf64070 */
[----:B------:R-:W-:Y:S02]  /*7610*/  @P4 PRMT R218, R145, 0x5410, RZ ;  /* 0x0000541091da4816 */ /* 0x000fe400000000ff */
[----:B------:R-:W-:Y:S01]  /*7620*/  LOP3.LUT R5, R5, UR37, R63, 0x96, !PT ;  /* 0x0000002505057c12 */ /* 0x000fe2000f8e963f */
[----:B------:R-:W-:Y:S01]  /*7630*/  HMMA.16816.F32.BF16 R156, R8, R40, R16 ;  /* 0x00000028089c723c */ /* 0x000fe20000041810 */
[----:B------:R-:W-:-:S03]  /*7640*/  ISETP.LE.U32.AND P4, PT, R106, UR4, PT ;  /* 0x000000046a007c0c */ /* 0x000fc6000bf83070 */
[----:B------:R-:W-:-:S04]  /*7650*/  IMAD.WIDE.U32 R6, R5, -0x326172a9, RZ ;  /* 0xcd9e8d5705067825 */ /* 0x000fc800078e00ff */
[----:B------:R-:W-:Y:S01]  /*7660*/  HMMA.16816.F32.BF16 R16, R12, R28, RZ ;  /* 0x0000001c0c10723c */ /* 0x000fe200000418ff */
[----:B------:R-:W-:Y:S01]  /*7670*/  LOP3.LUT R5, R60, UR32, R7, 0x96, !PT ;  /* 0x000000203c057c12 */ /* 0x000fe2000f8e9607 */
[----:B------:R-:W-:Y:S01]  /*7680*/  @P3 HFMA2.BF16_V2 R189, -RZ.H0_H0, RZ.H0_H0, -R219.H0_H0 ;  /* 0x200000ffffbd3231 */ /* 0x000fe200003409db */
[----:B------:R-:W-:Y:S01]  /*7690*/  LOP3.LUT R6, R6, UR29, R243, 0x96, !PT ;  /* 0x0000001d06067c12 */ /* 0x000fe2000f8e96f3 */
[----:B------:R-:W-:Y:S02]  /*76a0*/  LDSM.16.MT88.4 R60, [R24+0x16800] ;  /* 0x01680000183c783b */ /* 0x000fe40000004200 */
[----:B------:R-:W-:Y:S01]  /*76b0*/  @!P4 HFMA2.BF16_V2 R184, -RZ.H0_H0, RZ.H0_H0, -R221.H0_H0 ;  /* 0x200000ffffb8c231 */ /* 0x000fe200003409dd */
[----:B------:R-:W-:Y:S01]  /*76c0*/  @P3 PRMT R219, R189, 0x5410, RZ ;  /* 0x00005410bddb3816 */ /* 0x000fe200000000ff */
[----:B------:R-:W-:Y:S01]  /*76d0*/  HMMA.16816.F32.BF16 R80, R8, R42, R20 ;  /* 0x0000002a0850723c */ /* 0x000fe20000041814 */
[----:B------:R-:W1:Y:S01]  /*76e0*/  LDSM.16.MT88.4 R40, [R24+0x14800] ;  /* 0x014800001828783b */ /* 0x000e620000004200 */
[----:B------:R-:W-:Y:S01]  /*76f0*/  IMAD.WIDE.U32 R6, R6, -0x2daee0ad, RZ ;  /* 0xd2511f5306067825 */ /* 0x000fe200078e00ff */
[----:B------:R-:W-:-:S05]  /*7700*/  @!P4 PRMT R221, R184, 0x5410, RZ ;  /* 0x00005410b8ddc816 */ /* 0x000fca00000000ff */
[----:B------:R-:W-:Y:S08]  /*7710*/  HMMA.16816.F32.BF16 R20, R12, R32, RZ ;  /* 0x000000200c14723c */ /* 0x000ff000000418ff */
[----:B------:R-:W-:Y:S01]  /*7720*/  HMMA.16816.F32.BF16 R76, R8, R36, R16 ;  /* 0x00000024084c723c */ /* 0x000fe20000041810 */
[----:B------:R-:W-:-:S05]  /*7730*/  IMAD.WIDE.U32 R16, R5, -0x2daee0ad, RZ ;  /* 0xd2511f5305107825 */ /* 0x000fca00078e00ff */
[----:B------:R-:W-:Y:S02]  /*7740*/  LOP3.LUT R17, R70, UR28, R17, 0x96, !PT ;  /* 0x0000001c46117c12 */ /* 0x000fe4000f8e9611 */
[----:B------:R-:W-:Y:S01]  /*7750*/  LOP3.LUT R5, R16, UR25, R7, 0x96, !PT ;  /* 0x0000001910057c12 */ /* 0x000fe2000f8e9607 */
[--C-:B------:R-:W-:Y:S01]  /*7760*/  FFMA.FTZ R7, R48, UR34, -R4.reuse ;  /* 0x0000002230077c23 */ /* 0x100fe20008010804 */
[----:B------:R-:W-:Y:S01]  /*7770*/  FFMA.FTZ R16, R50, UR34, -R4 ;  /* 0x0000002232107c23 */ /* 0x000fe20008010804 */
[----:B------:R-:W-:-:S04]  /*7780*/  IMAD.WIDE.U32 R18, R17, -0x326172a9, RZ ;  /* 0xcd9e8d5711127825 */ /* 0x000fc800078e00ff */
[----:B------:R-:W-:Y:S01]  /*7790*/  FFMA.FTZ R17, R45, UR34, -R4 ;  /* 0x000000222d117c23 */ /* 0x000fe20008010804 */
[----:B------:R2:W-:Y:S01]  /*77a0*/  MUFU.EX2 R140, R7 ;  /* 0x00000007008c7308 */ /* 0x0005e20000000800 */
[----:B------:R-:W-:Y:S01]  /*77b0*/  HMMA.16816.F32.BF16 R28, R12, R30, RZ ;  /* 0x0000001e0c1c723c */ /* 0x000fe200000418ff */
[----:B------:R-:W-:Y:S01]  /*77c0*/  IMAD.WIDE.U32 R36, R5, -0x326172a9, RZ ;  /* 0xcd9e8d5705247825 */ /* 0x000fe200078e00ff */
[----:B------:R-:W-:Y:S01]  /*77d0*/  LOP3.LUT R5, R242, UR27, R19, 0x96, !PT ;  /* 0x0000001bf2057c12 */ /* 0x000fe2000f8e9613 */
[----:B------:R3:W4:Y:S04]  /*77e0*/  MUFU.EX2 R143, R16 ;  /* 0x00000010008f7308 */ /* 0x0007280000000800 */
[----:B------:R-:W-:Y:S01]  /*77f0*/  MUFU.EX2 R162, R17 ;  /* 0x0000001100a27308 */ /* 0x000fe20000000800 */
[----:B--2---:R-:W-:Y:S01]  /*7800*/  LOP3.LUT R7, R18, UR19, R37, 0x96, !PT ;  /* 0x0000001312077c12 */ /* 0x004fe2000f8e9625 */
[----:B------:R-:W-:-:S04]  /*7810*/  IMAD.WIDE.U32 R18, R5, -0x2daee0ad, RZ ;  /* 0xd2511f5305127825 */ /* 0x000fc800078e00ff */
[--C-:B------:R-:W-:Y:S01]  /*7820*/  FFMA.FTZ R5, R59, UR34, -R2.reuse ;  /* 0x000000223b057c23 */ /* 0x100fe20008010802 */
[----:B---3--:R-:W-:Y:S01]  /*7830*/  FFMA.FTZ R16, R68, UR34, -R2 ;  /* 0x0000002244107c23 */ /* 0x008fe20008010802 */
[----:B------:R-:W-:-:S04]  /*7840*/  IMAD.WIDE.U32 R26, R7, -0x2daee0ad, RZ ;  /* 0xd2511f53071a7825 */ /* 0x000fc800078e00ff */
[----:B------:R-:W-:Y:S01]  /*7850*/  FFMA.FTZ R7, R51, UR34, -R4 ;  /* 0x0000002233077c23 */ /* 0x000fe20008010804 */
[----:B------:R2:W-:Y:S01]  /*7860*/  MUFU.EX2 R25, R5 ;  /* 0x0000000500197308 */ /* 0x0005e20000000800 */
[----:B------:R-:W-:Y:S01]  /*7870*/  LOP3.LUT R6, R6, UR16, R19, 0x96, !PT ;  /* 0x0000001006067c12 */ /* 0x000fe2000f8e9613 */
[C---:B-1----:R-:W-:Y:S02]  /*7880*/  HMMA.16816.F32.BF16 R68, R8.reuse, R40, R20 ;  /* 0x000000280844723c */ /* 0x042fe40000041814 */
[----:B------:R1:W3:Y:S02]  /*7890*/  MUFU.EX2 R148, R7 ;  /* 0x0000000700947308 */ /* 0x0002e40000000800 */
[----:B------:R-:W-:Y:S01]  /*78a0*/  IMAD.WIDE.U32 R20, R6, -0x326172a9, RZ ;  /* 0xcd9e8d5706147825 */ /* 0x000fe200078e00ff */
[----:B----4-:R-:W-:Y:S01]  /*78b0*/  F2FP.BF16.F32.PACK_AB R6, R140, R143 ;  /* 0x0000008f8c06723e */ /* 0x010fe200000010ff */
[----:B------:R4:W-:Y:S02]  /*78c0*/  MUFU.EX2 R142, R16 ;  /* 0x00000010008e7308 */ /* 0x0009e40000000800 */
[----:B------:R-:W-:Y:S01]  /*78d0*/  HMMA.16816.F32.BF16 R72, R8, R38, R28 ;  /* 0x000000260848723c */ /* 0x000fe2000004181c */
[----:B------:R-:W-:-:S02]  /*78e0*/  PRMT R198, R6, 0x7610, R198 ;  /* 0x0000761006c67816 */ /* 0x000fc400000000c6 */
[----:B------:R-:W-:Y:S02]  /*78f0*/  PRMT R197, R6, 0x7632, R197 ;  /* 0x0000763206c57816 */ /* 0x000fe400000000c5 */
[----:B--2---:R-:W-:Y:S01]  /*7900*/  LOP3.LUT R5, R18, UR13, R27, 0x96, !PT ;  /* 0x0000000d12057c12 */ /* 0x004fe2000f8e961b */
[----:B-1----:R-:W-:Y:S01]  /*7910*/  FFMA.FTZ R7, R84, UR34, -R2 ;  /* 0x0000002254077c23 */ /* 0x002fe20008010802 */
[----:B---3--:R-:W-:-:S03]  /*7920*/  F2FP.BF16.F32.PACK_AB R6, R148, R162 ;  /* 0x000000a29406723e */ /* 0x008fc600000010ff */
[----:B------:R-:W-:Y:S01]  /*7930*/  IMAD.WIDE.U32 R22, R5, -0x326172a9, RZ ;  /* 0xcd9e8d5705167825 */ /* 0x000fe200078e00ff */
[C---:B------:R-:W-:Y:S03]  /*7940*/  HMMA.16816.F32.BF16 R28, R12.reuse, R34, RZ ;  /* 0x000000220c1c723c */ /* 0x040fe600000418ff */
[----:B----4-:R-:W-:Y:S01]  /*7950*/  FFMA.FTZ R16, R44, UR34, -R2 ;  /* 0x000000222c107c23 */ /* 0x010fe20008010802 */
[----:B------:R1:W-:Y:S01]  /*7960*/  MUFU.EX2 R191, R7 ;  /* 0x0000000700bf7308 */ /* 0x0003e20000000800 */
[----:B------:R-:W-:Y:S01]  /*7970*/  PRMT R171, R6, 0x7610, R171 ;  /* 0x0000761006ab7816 */ /* 0x000fe200000000ab */
[----:B------:R-:W-:Y:S01]  /*7980*/  LDSM.16.MT88.4 R44, [R24+0x15000] ;  /* 0x01500000182c783b */ /* 0x000fe20000004200 */
[----:B------:R-:W-:Y:S01]  /*7990*/  LOP3.LUT R5, R20, UR12, R23, 0x96, !PT ;  /* 0x0000000c14057c12 */ /* 0x000fe2000f8e9617 */
[----:B------:R-:W2:Y:S01]  /*79a0*/  MUFU.EX2 R246, R16 ;  /* 0x0000001000f67308 */ /* 0x000ea20000000800 */
[----:B------:R-:W-:Y:S01]  /*79b0*/  PRMT R194, R6, 0x7632, R194 ;  /* 0x0000763206c27816 */ /* 0x000fe200000000c2 */
[----:B------:R-:W-:Y:S01]  /*79c0*/  FFMA.FTZ R20, R86, UR34, -R4 ;  /* 0x0000002256147c23 */ /* 0x000fe20008010804 */
[C---:B------:R-:W-:Y:S01]  /*79d0*/  LOP3.LUT R95, R5.reuse, 0xff, RZ, 0xc0, !PT ;  /* 0x000000ff055f7812 */ /* 0x040fe200078ec0ff */
[----:B------:R-:W-:Y:S01]  /*79e0*/  HMMA.16816.F32.BF16 R32, R12, R52, RZ ;  /* 0x000000340c20723c */ /* 0x000fe200000418ff */
[----:B------:R-:W-:Y:S01]  /*79f0*/  PRMT R94, R22, 0x7773, RZ ;  /* 0x00007773165e7816 */ /* 0x000fe200000000ff */
[----:B------:R-:W-:Y:S01]  /*7a00*/  FFMA.FTZ R23, R90, UR34, -R2 ;  /* 0x000000225a177c23 */ /* 0x000fe20008010802 */
[C---:B------:R-:W-:Y:S01]  /*7a10*/  PRMT R96, R22.reuse, 0x7772, RZ ;  /* 0x0000777216607816 */ /* 0x040fe200000000ff */
[----:B------:R-:W-:Y:S01]  /*7a20*/  MUFU.EX2 R244, R20 ;  /* 0x0000001400f47308 */ /* 0x000fe20000000800 */
[----:B------:R-:W-:Y:S01]  /*7a30*/  SHF.R.U32.HI R98, RZ, 0x18, R5 ;  /* 0x00000018ff627819 */ /* 0x000fe20000011605 */
[----:B------:R-:W-:Y:S01]  /*7a40*/  IMAD.MOV.U32 R86, RZ, RZ, R25 ;  /* 0x000000ffff567224 */ /* 0x000fe200078e0019 */
[----:B-1----:R-:W-:Y:S01]  /*7a50*/  LOP3.LUT R7, R5, 0xffff, RZ, 0xc0, !PT ;  /* 0x0000ffff05077812 */ /* 0x002fe200078ec0ff */
[----:B------:R-:W-:Y:S01]  /*7a60*/  MUFU.EX2 R225, R23 ;  /* 0x0000001700e17308 */ /* 0x000fe20000000800 */
[----:B------:R-:W-:Y:S01]  /*7a70*/  PRMT R84, R22, 0x7771, RZ ;  /* 0x0000777116547816 */ /* 0x000fe200000000ff */
[----:B------:R-:W-:Y:S01]  /*7a80*/  HMMA.16816.F32.BF16 R56, R8, R42, R28 ;  /* 0x0000002a0838723c */ /* 0x000fe2000004181c */
[----:B------:R-:W-:Y:S01]  /*7a90*/  SHF.R.U32.HI R97, RZ, 0x8, R7 ;  /* 0x00000008ff617819 */ /* 0x000fe20000011607 */
[----:B------:R-:W-:Y:S01]  /*7aa0*/  LDSM.16.MT88.4 R40, [R24+0x11000] ;  /* 0x011000001828783b */ /* 0x000fe20000004200 */
[----:B--2---:R-:W-:-:S02]  /*7ab0*/  F2FP.BF16.F32.PACK_AB R7, R246, R191 ;  /* 0x000000bff607723e */ /* 0x004fc400000010ff */
[----:B------:R-:W-:Y:S02]  /*7ac0*/  PRMT R6, R95, 0x5410, R97 ;  /* 0x000054105f067816 */ /* 0x000fe40000000061 */
[----:B------:R-:W-:Y:S01]  /*7ad0*/  F2FP.BF16.F32.PACK_AB R16, R25, R142 ;  /* 0x0000008e1910723e */ /* 0x000fe200000010ff */
[----:B------:R-:W-:Y:S01]  /*7ae0*/  HMMA.16816.F32.BF16 R28, R12, R54, RZ ;  /* 0x000000360c1c723c */ /* 0x000fe200000418ff */
[C---:B------:R-:W-:Y:S01]  /*7af0*/  PRMT R192, R7.reuse, 0x7632, R192 ;  /* 0x0000763207c07816 */ /* 0x040fe200000000c0 */
[----:B------:R-:W1:Y:S01]  /*7b00*/  LDSM.16.MT88.4 R52, [R24+0x17000] ;  /* 0x017000001834783b */ /* 0x000e620000004200 */
[----:B------:R-:W-:Y:S02]  /*7b10*/  HSET2.LE.AND R6, R6, R0, PT ;  /* 0x0000000006067233 */ /* 0x000fe40003803000 */
[----:B------:R-:W-:Y:S02]  /*7b20*/  PRMT R170, R7, 0x7610, R170 ;  /* 0x0000761007aa7816 */ /* 0x000fe400000000aa */
[----:B------:R-:W-:Y:S01]  /*7b30*/  PRMT R7, R198, 0x5410, R197 ;  /* 0x00005410c6077816 */ /* 0x000fe200000000c5 */
[----:B------:R-:W-:Y:S01]  /*7b40*/  HMMA.16816.F32.BF16 R48, R8, R60, R32 ;  /* 0x0000003c0830723c */ /* 0x000fe20000041820 */
[C---:B------:R-:W-:Y:S01]  /*7b50*/  PRMT R195, R16.reuse, 0x7610, R195 ;  /* 0x0000761010c37816 */ /* 0x040fe200000000c3 */
[----:B------:R-:W2:Y:S01]  /*7b60*/  LDSM.16.MT88.4 R32, [R24+0x13000] ;  /* 0x013000001820783b */ /* 0x000ea20000004200 */
[----:B------:R-:W-:-:S02]  /*7b70*/  PRMT R193, R16, 0x7632, R193 ;  /* 0x0000763210c17816 */ /* 0x000fc400000000c1 */
[----:B------:R-:W-:Y:S01]  /*7b80*/  LOP3.LUT R16, R7, R6, RZ, 0xc0, !PT ;  /* 0x0000000607107212 */ /* 0x000fe200078ec0ff */
[----:B------:R-:W-:Y:S01]  /*7b90*/  IMAD.MOV.U32 R6, RZ, RZ, R22 ;  /* 0x000000ffff067224 */ /* 0x000fe200078e0016 */
[----:B------:R-:W-:Y:S02]  /*7ba0*/  PRMT R7, R5, 0x7632, R7 ;  /* 0x0000763205077816 */ /* 0x000fe40000000007 */
[----:B------:R-:W-:Y:S02]  /*7bb0*/  ISETP.GT.U32.AND P6, PT, R84, UR4, PT ;  /* 0x0000000454007c0c */ /* 0x000fe4000bfc4070 */
[----:B------:R-:W-:Y:S01]  /*7bc0*/  LOP3.LUT R93, R7, 0xff, RZ, 0xc0, !PT ;  /* 0x000000ff075d7812 */ /* 0x000fe200078ec0ff */
[----:B------:R-:W-:Y:S01]  /*7bd0*/  HMMA.16816.F32.BF16 R28, R8, R62, R28 ;  /* 0x0000003e081c723c */ /* 0x000fe2000004181c */
[----:B------:R-:W-:Y:S02]  /*7be0*/  LOP3.LUT R7, R6, 0xff, RZ, 0xc0, !PT ;  /* 0x000000ff06077812 */ /* 0x000fe400078ec0ff */
[----:B------:R-:W-:-:S02]  /*7bf0*/  PRMT R6, R96, 0x5410, R94 ;  /* 0x0000541060067816 */ /* 0x000fc4000000005e */
[----:B------:R-:W-:Y:S02]  /*7c00*/  PRMT R5, R93, 0x5410, R98 ;  /* 0x000054105d057816 */ /* 0x000fe40000000062 */
[----:B------:R-:W-:Y:S02]  /*7c10*/  LOP3.LUT R18, R6, 0xff00ff, RZ, 0xc0, !PT ;  /* 0x00ff00ff06127812 */ /* 0x000fe400078ec0ff */
[----:B------:R-:W-:Y:S02]  /*7c20*/  PRMT R6, R7, 0x5410, R84 ;  /* 0x0000541007067816 */ /* 0x000fe40000000054 */
[--C-:B------:R-:W-:Y:S02]  /*7c30*/  HSET2.LE.AND R5, R5, R0.reuse, PT ;  /* 0x0000000005057233 */ /* 0x100fe40003803000 */
[----:B------:R-:W-:Y:S02]  /*7c40*/  PRMT R7, R195, 0x5410, R193 ;  /* 0x00005410c3077816 */ /* 0x000fe400000000c1 */
[----:B------:R-:W-:-:S02]  /*7c50*/  HSET2.LE.AND R6, R6, R0, PT ;  /* 0x0000000006067233 */ /* 0x000fc40003803000 */
[----:B------:R-:W-:Y:S02]  /*7c60*/  LOP3.LUT R17, R7, R5, RZ, 0xc0, !PT ;  /* 0x0000000507117212 */ /* 0x000fe400078ec0ff */
[----:B------:R-:W-:Y:S02]  /*7c70*/  PRMT R7, R171, 0x5410, R194 ;  /* 0x00005410ab077816 */ /* 0x000fe400000000c2 */
[----:B------:R-:W-:Y:S02]  /*7c80*/  HSET2.LE.AND R5, R18, R0, PT ;  /* 0x0000000012057233 */ /* 0x000fe40003803000 */
[----:B------:R-:W-:Y:S01]  /*7c90*/  LOP3.LUT R18, R7, R6, RZ, 0xc0, !PT ;  /* 0x0000000607127212 */ /* 0x000fe200078ec0ff */
[----:B------:R-:W-:Y:S01]  /*7ca0*/  FFMA.FTZ R7, R87, UR34, -R4 ;  /* 0x0000002257077c23 */ /* 0x000fe20008010804 */
[----:B------:R-:W-:Y:S02]  /*7cb0*/  PRMT R6, R170, 0x5410, R192 ;  /* 0x00005410aa067816 */ /* 0x000fe400000000c0 */
[----:B------:R-:W-:Y:S01]  /*7cc0*/  ISETP.GT.U32.AND P4, PT, R94, UR4, PT ;  /* 0x000000045e007c0c */ /* 0x000fe2000bf84070 */
[----:B------:R3:W-:Y:S01]  /*7cd0*/  MUFU.EX2 R241, R7 ;  /* 0x0000000700f17308 */ /* 0x0007e20000000800 */
[----:B------:R-:W-:Y:S01]  /*7ce0*/  LOP3.LUT R19, R6, R5, RZ, 0xc0, !PT ;  /* 0x0000000506137212 */ /* 0x000fe200078ec0ff */
[--C-:B------:R-:W-:Y:S01]  /*7cf0*/  FFMA.FTZ R5, R89, UR34, -R4.reuse ;  /* 0x0000002259057c23 */ /* 0x100fe20008010804 */
[----:B------:R-:W-:-:S03]  /*7d00*/  FFMA.FTZ R6, R88, UR34, -R4 ;  /* 0x0000002258067c23 */ /* 0x000fc60008010804 */
[----:B------:R4:W5:Y:S02]  /*7d10*/  MUFU.EX2 R38, R5 ;  /* 0x0000000500267308 */ /* 0x0009640000000800 */
[----:B-1----:R-:W-:Y:S01]  /*7d20*/  HMMA.16816.F32.BF16 R108, R16, R52, R48 ;  /* 0x00000034106c723c */ /* 0x002fe20000041830 */
[----:B------:R-:W-:Y:S01]  /*7d30*/  LDSM.16.MT88.4 R48, [R24+0x13800] ;  /* 0x013800001830783b */ /* 0x000fe20000004200 */
[----:B------:R1:W-:Y:S01]  /*7d40*/  MUFU.EX2 R245, R6 ;  /* 0x0000000600f57308 */ /* 0x0003e20000000800 */
[----:B---3--:R-:W-:-:S05]  /*7d50*/  FFMA.FTZ R7, R92, UR34, -R2 ;  /* 0x000000225c077c23 */ /* 0x008fca0008010802 */
[C---:B------:R-:W-:Y:S01]  /*7d60*/  HMMA.16816.F32.BF16 R52, R16.reuse, R54, R28 ;  /* 0x000000361034723c */ /* 0x040fe2000004181c */
[----:B------:R-:W-:Y:S01]  /*7d70*/  LDSM.16.MT88.4 R28, [R136+0x10000] ;  /* 0x01000000881c783b */ /* 0x000fe20000004200 */
[----:B------:R3:W-:Y:S01]  /*7d80*/  MUFU.EX2 R240, R7 ;  /* 0x0000000700f07308 */ /* 0x0007e20000000800 */
[----:B----4-:R-:W-:Y:S01]  /*7d90*/  LOP3.LUT R5, R36, UR15, R21, 0x96, !PT ;  /* 0x0000000f24057c12 */ /* 0x010fe2000f8e9615 */
[----:B------:R-:W-:Y:S01]  /*7da0*/  FFMA.FTZ R21, R91, UR34, -R2 ;  /* 0x000000225b157c23 */ /* 0x000fe20008010802 */
[----:B-----5:R-:W-:Y:S02]  /*7db0*/  IMAD.MOV.U32 R87, RZ, RZ, R38 ;  /* 0x000000ffff577224 */ /* 0x020fe400078e0026 */
[----:B-1----:R-:W-:Y:S01]  /*7dc0*/  FFMA.FTZ R6, R85, UR34, -R2 ;  /* 0x0000002255067c23 */ /* 0x002fe20008010802 */
[----:B------:R-:W-:Y:S01]  /*7dd0*/  IMAD.WIDE.U32 R4, R5, -0x2daee0ad, RZ ;  /* 0xd2511f5305047825 */ /* 0x000fe200078e00ff */
[----:B------:R-:W-:Y:S01]  /*7de0*/  MUFU.EX2 R227, R21 ;  /* 0x0000001500e37308 */ /* 0x000fe20000000800 */
[C---:B--2---:R-:W-:Y:S01]  /*7df0*/  HMMA.16816.F32.BF16 R60, R16.reuse, R32, R76 ;  /* 0x00000020103c723c */ /* 0x044fe2000004184c */
[----:B------:R-:W-:Y:S01]  /*7e00*/  LDSM.16.MT88.4 R36, [R136+0x10800] ;  /* 0x010800008824783b */ /* 0x000fe20000004200 */
[----:B------:R-:W-:Y:S01]  /*7e10*/  IMAD.MOV.U32 R85, RZ, RZ, R112 ;  /* 0x000000ffff557224 */ /* 0x000fe200078e0070 */
[----:B------:R-:W-:Y:S01]  /*7e20*/  LOP3.LUT R2, R26, UR7, R5, 0x96, !PT ;  /* 0x000000071a027c12 */ /* 0x000fe2000f8e9605 */
[----:B------:R-:W-:Y:S01]  /*7e30*/  IMAD.MOV.U32 R5, RZ, RZ, R4 ;  /* 0x000000ffff057224 */ /* 0x000fe200078e0004 */
[C---:B------:R-:W-:Y:S01]  /*7e40*/  PRMT R67, R4.reuse, 0x7772, RZ ;  /* 0x0000777204437816 */ /* 0x040fe200000000ff */
[----:B------:R1:W2:Y:S01]  /*7e50*/  MUFU.EX2 R226, R6 ;  /* 0x0000000600e27308 */ /* 0x0002a20000000800 */
[----:B------:R-:W-:Y:S01]  /*7e60*/  PRMT R88, R4, 0x7773, RZ ;  /* 0x0000777304587816 */ /* 0x000fe200000000ff */
[----:B------:R-:W-:Y:S01]  /*7e70*/  HMMA.16816.F32.BF16 R156, R16, R40, R156 ;  /* 0x00000028109c723c */ /* 0x000fe2000004189c */
[C---:B------:R-:W-:Y:S01]  /*7e80*/  LOP3.LUT R89, R2.reuse, 0xff, RZ, 0xc0, !PT ;  /* 0x000000ff02597812 */ /* 0x040fe200078ec0ff */
[----:B------:R-:W-:Y:S01]  /*7e90*/  IMAD.MOV.U32 R99, RZ, RZ, R85 ;  /* 0x000000ffff637224 */ /* 0x000fe200078e0055 */
[----:B---3--:R-:W-:Y:S01]  /*7ea0*/  PRMT R7, R2, 0x7632, R7 ;  /* 0x0000763202077816 */ /* 0x008fe20000000007 */
[----:B------:R-:W-:Y:S01]  /*7eb0*/  IMAD.MOV.U32 R104, RZ, RZ, R87 ;  /* 0x000000ffff687224 */ /* 0x000fe200078e0057 */
[----:B------:R-:W-:-:S02]  /*7ec0*/  SHF.R.U32.HI R90, RZ, 0x18, R2 ;  /* 0x00000018ff5a7819 */ /* 0x000fc40000011602 */
[----:B------:R-:W-:Y:S01]  /*7ed0*/  PRMT R65, R4, 0x7771, RZ ;  /* 0x0000777104417816 */ /* 0x000fe200000000ff */
[C---:B------:R-:W-:Y:S01]  /*7ee0*/  HMMA.16816.F32.BF16 R32, R16.reuse, R34, R72 ;  /* 0x000000221020723c */ /* 0x040fe20000041848 */
[----:B------:R-:W-:Y:S02]  /*7ef0*/  LOP3.LUT R5, R5, 0xff, RZ, 0xc0, !PT ;  /* 0x000000ff05057812 */ /* 0x000fe400078ec0ff */
[----:B------:R-:W-:Y:S02]  /*7f00*/  LOP3.LUT R91, R7, 0xff, RZ, 0xc0, !PT ;  /* 0x000000ff075b7812 */ /* 0x000fe400078ec0ff */
[----:B-1----:R-:W-:Y:S02]  /*7f10*/  LOP3.LUT R6, R2, 0xffff, RZ, 0xc0, !PT ;  /* 0x0000ffff02067812 */ /* 0x002fe400078ec0ff */
[----:B------:R-:W-:Y:S01]  /*7f20*/  PRMT R2, R67, 0x5410, R88 ;  /* 0x0000541043027816 */ /* 0x000fe20000000058 */
[----:B------:R-:W-:Y:S01]  /*7f30*/  HMMA.16816.F32.BF16 R40, R16, R42, R80 ;  /* 0x0000002a1028723c */ /* 0x000fe20000041850 */
[----:B------:R-:W-:Y:S01]  /*7f40*/  SHF.R.U32.HI R92, RZ, 0x8, R6 ;  /* 0x00000008ff5c7819 */ /* 0x000fe20000011606 */
[----:B------:R-:W-:Y:S01]  /*7f50*/  LDSM.16.MT88.4 R80, [R24+0x15800] ;  /* 0x015800001850783b */ /* 0x000fe20000004200 */
[----:B------:R-:W-:-:S02]  /*7f60*/  LOP3.LUT R7, R2, 0xff00ff, RZ, 0xc0, !PT ;  /* 0x00ff00ff02077812 */ /* 0x000fc400078ec0ff */
[----:B------:R-:W-:Y:S02]  /*7f70*/  PRMT R2, R5, 0x5410, R65 ;  /* 0x0000541005027816 */ /* 0x000fe40000000041 */
[----:B------:R-:W-:Y:S01]  /*7f80*/  PRMT R5, R89, 0x5410, R92 ;  /* 0x0000541059057816 */ /* 0x000fe2000000005c */
[C---:B------:R-:W-:Y:S01]  /*7f90*/  HMMA.16816.F32.BF16 R76, R16.reuse, R44, R68 ;  /* 0x0000002c104c723c */ /* 0x040fe20000041844 */
[----:B------:R-:W-:Y:S02]  /*7fa0*/  PRMT R20, R91, 0x5410, R90 ;  /* 0x000054105b147816 */ /* 0x000fe4000000005a */
[--C-:B------:R-:W-:Y:S02]  /*7fb0*/  HSET2.LE.AND R6, R2, R0.reuse, PT ;  /* 0x0000000002067233 */ /* 0x100fe40003803000 */
[--C-:B------:R-:W-:Y:S02]  /*7fc0*/  HSET2.LE.AND R2, R5, R0.reuse, PT ;  /* 0x0000000005027233 */ /* 0x100fe40003803000 */
[----:B--2---:R-:W-:Y:S01]  /*7fd0*/  F2FP.BF16.F32.PACK_AB R5, R240, R226 ;  /* 0x000000e2f005723e */ /* 0x004fe200000010ff */
[----:B------:R-:W-:Y:S01]  /*7fe0*/  HMMA.16816.F32.BF16 R56, R16, R46, R56 ;  /* 0x0000002e1038723c */ /* 0x000fe20000041838 */
[----:B------:R-:W-:-:S02]  /*7ff0*/  HSET2.LE.AND R7, R7, R0, PT ;  /* 0x0000000007077233 */ /* 0x000fc40003803000 */
[C---:B------:R-:W-:Y:S02]  /*8000*/  PRMT R125, R5.reuse, 0x7610, R125 ;  /* 0x00007610057d7816 */ /* 0x040fe4000000007d */
[----:B------:R-:W-:Y:S01]  /*8010*/  PRMT R124, R5, 0x7632, R124 ;  /* 0x00007632057c7816 */ /* 0x000fe2000000007c */
[----:B------:R-:W-:Y:S01]  /*8020*/  IMAD.IADD R5, R113, 0x1, R136 ;  /* 0x0000000171057824 */ /* 0x000fe200078e0288 */
[----:B------:R-:W-:Y:S01]  /*8030*/  HSET2.LE.AND R0, R20, R0, PT ;  /* 0x0000000014007233 */ /* 0x000fe20003803000 */
[----:B------:R-:W-:Y:S01]  /*8040*/  LDSM.16.MT88.4 R112, [R24+0x17800] ;  /* 0x017800001870783b */ /* 0x000fe20000004200 */
[----:B------:R-:W-:Y:S02]  /*8050*/  F2FP.BF16.F32.PACK_AB R20, R245, R87 ;  /* 0x00000057f514723e */ /* 0x000fe400000010ff */
[----:B------:R-:W-:Y:S01]  /*8060*/  F2FP.BF16.F32.PACK_AB R21, R244, R241 ;  /* 0x000000f1f415723e */ /* 0x000fe200000010ff */
[----:B------:R-:W1:Y:S01]  /*8070*/  LDSM.16.MT88.4 R72, [R5+0x10000] ;  /* 0x010000000548783b */ /* 0x000e620000004200 */
[----:B------:R-:W-:-:S02]  /*8080*/  PRMT R127, R20, 0x7610, R127 ;  /* 0x00007610147f7816 */ /* 0x000fc4000000007f */
[----:B------:R-:W-:Y:S01]  /*8090*/  PRMT R126, R20, 0x7632, R126 ;  /* 0x00007632147e7816 */ /* 0x000fe2000000007e */
[----:B------:R-:W2:Y:S01]  /*80a0*/  LDSM.16.MT88.4 R68, [R5+0x10800] ;  /* 0x010800000544783b */ /* 0x000ea20000004200 */
[----:B------:R-:W-:Y:S02]  /*80b0*/  F2FP.BF16.F32.PACK_AB R20, R225, R227 ;  /* 0x000000e3e114723e */ /* 0x000fe400000010ff */
[----:B------:R-:W-:Y:S02]  /*80c0*/  PRMT R169, R21, 0x7610, R169 ;  /* 0x0000761015a97816 */ /* 0x000fe400000000a9 */
[C---:B------:R-:W-:Y:S02]  /*80d0*/  PRMT R135, R20.reuse, 0x7610, R135 ;  /* 0x0000761014877816 */ /* 0x040fe40000000087 */
[----:B------:R-:W-:Y:S02]  /*80e0*/  PRMT R134, R20, 0x7632, R134 ;  /* 0x0000763214867816 */ /* 0x000fe40000000086 */
[----:B------:R-:W-:-:S02]  /*80f0*/  PRMT R20, R127, 0x5410, R126 ;  /* 0x000054107f147816 */ /* 0x000fc4000000007e */
[----:B------:R-:W-:Y:S02]  /*8100*/  PRMT R168, R21, 0x7632, R168 ;  /* 0x0000763215a87816 */ /* 0x000fe400000000a8 */
[----:B------:R-:W-:Y:S02]  /*8110*/  LOP3.LUT R128, R20, R2, RZ, 0xc0, !PT ;  /* 0x0000000214807212 */ /* 0x000fe400078ec0ff */
[----:B------:R-:W-:-:S04]  /*8120*/  PRMT R2, R125, 0x5410, R124 ;  /* 0x000054107d027816 */ /* 0x000fc8000000007c */
[----:B------:R-:W-:Y:S02]  /*8130*/  LOP3.LUT R129, R2, R0, RZ, 0xc0, !PT ;  /* 0x0000000002817212 */ /* 0x000fe400078ec0ff */
[----:B------:R-:W-:Y:S02]  /*8140*/  PRMT R0, R169, 0x5410, R168 ;  /* 0x00005410a9007816 */ /* 0x000fe400000000a8 */
[----:B------:R-:W-:Y:S02]  /*8150*/  PRMT R2, R64, 0x7770, RZ ;  /* 0x0000777040027816 */ /* 0x000fe400000000ff */
[----:B------:R-:W-:Y:S02]  /*8160*/  LOP3.LUT R130, R0, R6, RZ, 0xc0, !PT ;  /* 0x0000000600827212 */ /* 0x000fe400078ec0ff */
[----:B------:R-:W-:Y:S02]  /*8170*/  PRMT R0, R135, 0x5410, R134 ;  /* 0x0000541087007816 */ /* 0x000fe40000000086 */
[----:B------:R-:W-:-:S02]  /*8180*/  PRMT R6, R22, 0x7770, RZ ;  /* 0x0000777016067816 */ /* 0x000fc400000000ff */
[----:B------:R-:W-:Y:S01]  /*8190*/  LOP3.LUT R131, R0, R7, RZ, 0xc0, !PT ;  /* 0x0000000700837212 */ /* 0x000fe200078ec0ff */
[----:B------:R-:W-:Y:S01]  /*81a0*/  IMAD.IADD R0, R121, 0x1, R5 ;  /* 0x0000000179007824 */ /* 0x000fe200078e0205 */
[----:B------:R-:W-:Y:S01]  /*81b0*/  ISETP.LE.U32.AND P2, PT, R2, UR4, PT ;  /* 0x0000000402007c0c */ /* 0x000fe2000bf43070 */
[----:B------:R-:W-:Y:S01]  /*81c0*/  IMAD.MOV.U32 R7, RZ, RZ, R150 ;  /* 0x000000ffff077224 */ /* 0x000fe200078e0096 */
[----:B------:R-:W-:Y:S01]  /*81d0*/  LOP3.LUT R2, R105, 0xffff, RZ, 0xc0, !PT ;  /* 0x0000ffff69027812 */ /* 0x000fe200078ec0ff */
[----:B-1----:R-:W-:Y:S01]  /*81e0*/  HMMA.16816.F32.BF16 R24, R12, R72, RZ ;  /* 0x000000480c18723c */ /* 0x002fe200000418ff */
[----:B------:R-:W-:Y:S02]  /*81f0*/  IMAD.MOV.U32 R73, RZ, RZ, R149 ;  /* 0x000000ffff497224 */ /* 0x000fe400078e0095 */
[----:B------:R-:W-:Y:S02]  /*8200*/  @!P1 HFMA2.BF16_V2 R121, -RZ.H0_H0, RZ.H0_H0, -R200.H0_H0 ;  /* 0x200000ffff799231 */ /* 0x000fe400003409c8 */
[----:B------:R-:W-:Y:S01]  /*8210*/  IMAD.MOV.U32 R72, RZ, RZ, R148 ;  /* 0x000000ffff487224 */ /* 0x000fe200078e0094 */
[----:B------:R-:W-:Y:S01]  /*8220*/  ISETP.LE.U32.AND P0, PT, R2, UR4, PT ;  /* 0x0000000402007c0c */ /* 0x000fe2000bf03070 */
[----:B------:R-:W-:Y:S01]  /*8230*/  IMAD.MOV.U32 R105, RZ, RZ, R86 ;  /* 0x000000ffff697224 */ /* 0x000fe200078e0056 */
[----:B------:R-:W-:Y:S01]  /*8240*/  PRMT R2, R66, 0x7770, RZ ;  /* 0x0000777042027816 */ /* 0x000fe200000000ff */
[----:B------:R-:W-:Y:S01]  /*8250*/  HMMA.16816.F32.BF16 R108, R128, R112, R108 ;  /* 0x00000070806c723c */ /* 0x000fe2000004186c */
[----:B------:R-:W-:Y:S01]  /*8260*/  @!P1 PRMT R200, R121, 0x5410, RZ ;  /* 0x0000541079c89816 */ /* 0x000fe200000000ff */
[----:B------:R-:W-:Y:S01]  /*8270*/  IMAD.MOV.U32 R121, RZ, RZ, R163 ;  /* 0x000000ffff797224 */ /* 0x000fe200078e00a3 */
[----:B------:R-:W-:Y:S01]  /*8280*/  ISETP.LE.U32.AND P1, PT, R116, UR4, PT ;  /* 0x0000000474007c0c */ /* 0x000fe2000bf23070 */
[----:B------:R-:W-:-:S02]  /*8290*/  IMAD.MOV.U32 R116, RZ, RZ, R161 ;  /* 0x000000ffff747224 */ /* 0x000fc400078e00a1 */
[----:B------:R-:W-:Y:S02]  /*82a0*/  @!P2 HFMA2.BF16_V2 R137, -RZ.H0_H0, RZ.H0_H0, -R213.H0_H0 ;  /* 0x200000ffff89a231 */ /* 0x000fe400003409d5 */
[C---:B------:R-:W-:Y:S01]  /*82b0*/  HMMA.16816.F32.BF16 R112, R128.reuse, R114, R52 ;  /* 0x000000728070723c */ /* 0x040fe20000041834 */
[----:B------:R-:W1:Y:S01]  /*82c0*/  LDSM.16.MT88.4 R52, [R0+0x10000] ;  /* 0x010000000034783b */ /* 0x000e620000004200 */
[----:B------:R-:W-:Y:S01]  /*82d0*/  @!P0 HFMA2.BF16_V2 R138, -RZ.H0_H0, RZ.H0_H0, -R206.H0_H0 ;  /* 0x200000ffff8a8231 */ /* 0x000fe200003409ce */
[----:B------:R-:W-:Y:S02]  /*82e0*/  @!P2 PRMT R213, R137, 0x5410, RZ ;  /* 0x0000541089d5a816 */ /* 0x000fe400000000ff */
[----:B------:R-:W-:Y:S02]  /*82f0*/  ISETP.GT.U32.AND P2, PT, R102, UR4, PT ;  /* 0x0000000466007c0c */ /* 0x000fe4000bf44070 */
[----:B------:R-:W-:Y:S01]  /*8300*/  @!P0 PRMT R206, R138, 0x5410, RZ ;  /* 0x000054108ace8816 */ /* 0x000fe200000000ff */
[----:B------:R-:W-:Y:S01]  /*8310*/  HMMA.16816.F32.BF16 R44, R128, R48, R60 ;  /* 0x00000030802c723c */ /* 0x000fe2000004183c */
[----:B------:R-:W3:Y:S01]  /*8320*/  LDSM.16.MT88.4 R60, [R136+0x12000] ;  /* 0x01200000883c783b */ /* 0x000ee20000004200 */
[----:B------:R-:W-:Y:S01]  /*8330*/  ISETP.LE.U32.AND P0, PT, R6, UR4, PT ;  /* 0x0000000406007c0c */ /* 0x000fe2000bf03070 */
[----:B------:R-:W-:-:S02]  /*8340*/  IMAD.MOV.U32 R6, RZ, RZ, R160 ;  /* 0x000000ffff067224 */ /* 0x000fc400078e00a0 */
[----:B------:R-:W-:-:S03]  /*8350*/  @!P1 HFMA2.BF16_V2 R122, -RZ.H0_H0, RZ.H0_H0, -R208.H0_H0 ;  /* 0x200000ffff7a9231 */ /* 0x000fc600003409d0 */
[----:B------:R-:W-:Y:S02]  /*8360*/  HMMA.16816.F32.BF16 R48, R128, R50, R32 ;  /* 0x000000328030723c */ /* 0x000fe40000041820 */
[----:B------:R-:W-:Y:S01]  /*8370*/  @!P1 PRMT R208, R122, 0x5410, RZ ;  /* 0x000054107ad09816 */ /* 0x000fe200000000ff */
[----:B------:R-:W-:Y:S01]  /*8380*/  @P2 HFMA2.BF16_V2 R186, -RZ.H0_H0, RZ.H0_H0, -R220.H0_H0 ;  /* 0x200000ffffba2231 */ /* 0x000fe200003409dc */
[----:B------:R-:W-:Y:S02]  /*8390*/  ISETP.LE.U32.AND P1, PT, R2, UR4, PT ;  /* 0x0000000402007c0c */ /* 0x000fe4000bf23070 */
[----:B------:R-:W-:Y:S02]  /*83a0*/  LOP3.LUT R2, R119, 0xffff, RZ, 0xc0, !PT ;  /* 0x0000ffff77027812 */ /* 0x000fe400078ec0ff */
[----:B------:R-:W-:Y:S01]  /*83b0*/  @P2 PRMT R220, R186, 0x5410, RZ ;  /* 0x00005410badc2816 */ /* 0x000fe200000000ff */
[----:B------:R-:W-:Y:S01]  /*83c0*/  HMMA.16816.F32.BF16 R32, R12, R28, RZ ;  /* 0x0000001c0c20723c */ /* 0x000fe200000418ff */
[----:B------:R-:W-:Y:S01]  /*83d0*/  ISETP.LE.U32.AND P5, PT, R2, UR4, PT ;  /* 0x0000000402007c0c */ /* 0x000fe2000bfa3070 */
[----:B------:R-:W-:Y:S01]  /*83e0*/  @P6 HFMA2.BF16_V2 R252, -RZ.H0_H0, RZ.H0_H0, -R194.H0_H0 ;  /* 0x200000fffffc6231 */ /* 0x000fe200003409c2 */
[----:B------:R-:W-:Y:S01]  /*83f0*/  LOP3.LUT R2, R97, 0xffff, RZ, 0xc0, !PT ;  /* 0x0000ffff61027812 */ /* 0x000fe200078ec0ff */
[----:B------:R-:W-:Y:S01]  /*8400*/  @!P0 HFMA2.BF16_V2 R251, -RZ.H0_H0, RZ.H0_H0, -R171.H0_H0 ;  /* 0x200000fffffb8231 */ /* 0x000fe200003409ab */
[----:B------:R-:W-:-:S02]  /*8410*/  ISETP.LE.U32.AND P2, PT, R93, UR4, PT ;  /* 0x000000045d007c0c */ /* 0x000fc4000bf43070 */
[----:B------:R-:W-:Y:S01]  /*8420*/  ISETP.LE.U32.AND P3, PT, R2, UR4, PT ;  /* 0x0000000402007c0c */ /* 0x000fe2000bf63070 */
[----:B------:R-:W-:Y:S01]  /*8430*/  HMMA.16816.F32.BF16 R28, R12, R30, RZ ;  /* 0x0000001e0c1c723c */ /* 0x000fe200000418ff */
[----:B------:R-:W-:Y:S01]  /*8440*/  @!P1 HFMA2.BF16_V2 R187, -RZ.H0_H0, RZ.H0_H0, -R223.H0_H0 ;  /* 0x200000ffffbb9231 */ /* 0x000fe200003409df */
[----:B------:R-:W-:-:S04]  /*8450*/  PRMT R2, R4, 0x7770, RZ ;  /* 0x0000777004027816 */ /* 0x000fc800000000ff */
[----:B------:R-:W-:Y:S01]  /*8460*/  @!P5 HFMA2.BF16_V2 R147, -RZ.H0_H0, RZ.H0_H0, -R212.H0_H0 ;  /* 0x200000ffff93d231 */ /* 0x000fe200003409d4 */
[----:B------:R-:W-:Y:S01]  /*8470*/  @!P1 PRMT R223, R187, 0x5410, RZ ;  /* 0x00005410bbdf9816 */ /* 0x000fe200000000ff */
[C---:B------:R-:W-:Y:S01]  /*8480*/  HMMA.16816.F32.BF16 R156, R128.reuse, R152, R156 ;  /* 0x00000098809c723c */ /* 0x040fe2000004189c */
[----:B------:R-:W-:Y:S01]  /*8490*/  ISETP.LE.U32.AND P1, PT, R95, UR4, PT ;  /* 0x000000045f007c0c */ /* 0x000fe2000bf23070 */
[----:B------:R-:W-:Y:S01]  /*84a0*/  @!P2 HFMA2.BF16_V2 R247, -RZ.H0_H0, RZ.H0_H0, -R195.H0_H0 ;  /* 0x200000fffff7a231 */ /* 0x000fe200003409c3 */
[----:B------:R-:W-:Y:S01]  /*84b0*/  @!P5 PRMT R212, R147, 0x5410, RZ ;  /* 0x0000541093d4d816 */ /* 0x000fe200000000ff */
[----:B------:R-:W-:Y:S01]  /*84c0*/  @!P3 HFMA2.BF16_V2 R248, -RZ.H0_H0, RZ.H0_H0, -R197.H0_H0 ;  /* 0x200000fffff8b231 */ /* 0x000fe200003409c5 */
[----:B------:R-:W-:Y:S02]  /*84d0*/  ISETP.LE.U32.AND P5, PT, R117, UR4, PT ;  /* 0x0000000475007c0c */ /* 0x000fe4000bfa3070 */
[----:B------:R-:W-:Y:S01]  /*84e0*/  @!P2 PRMT R195, R247, 0x5410, RZ ;  /* 0x00005410f7c3a816 */ /* 0x000fe200000000ff */
[----:B------:R-:W-:Y:S01]  /*84f0*/  HMMA.16816.F32.BF16 R152, R128, R154, R40 ;  /* 0x0000009a8098723c */ /* 0x000fe20000041828 */
[----:B------:R-:W-:Y:S01]  /*8500*/  LDSM.16.MT88.4 R40, [R0+0x10800] ;  /* 0x010800000028783b */ /* 0x000fe20000004200 */
[----:B------:R-:W-:-:S02]  /*8510*/  @!P3 PRMT R197, R248, 0x5410, RZ ;  /* 0x00005410f8c5b816 */ /* 0x000fc400000000ff */
[----:B------:R-:W-:Y:S01]  /*8520*/  ISETP.LE.U32.AND P3, PT, R2, UR4, PT ;  /* 0x0000000402007c0c */ /* 0x000fe2000bf63070 */
[----:B------:R-:W-:Y:S01]  /*8530*/  FADD.FTZ R2, R6, R139 ;  /* 0x0000008b06027221 */ /* 0x000fe20000010000 */
[----:B------:R-:W-:Y:S01]  /*8540*/  @!P1 HFMA2.BF16_V2 R249, -RZ.H0_H0, RZ.H0_H0, -R198.H0_H0 ;  /* 0x200000fffff99231 */ /* 0x000fe200003409c6 */
[----:B------:R4:W5:Y:S01]  /*8550*/  LDL.LU.S16 R6, [R1] ;  /* 0x0000000001067983 */ /* 0x0009620000300600 */
[----:B------:R-:W-:Y:S01]  /*8560*/  HMMA.16816.F32.BF16 R76, R128, R80, R76 ;  /* 0x00000050804c723c */ /* 0x000fe2000004184c */
[----:B------:R-:W-:Y:S01]  /*8570*/  ISETP.GT.U32.AND P2, PT, R65, UR4, PT ;  /* 0x0000000441007c0c */ /* 0x000fe2000bf44070 */
[----:B------:R-:W-:Y:S01]  /*8580*/  @!P5 HFMA2.BF16_V2 R185, -RZ.H0_H0, RZ.H0_H0, -R224.H0_H0 ;  /* 0x200000ffffb9d231 */ /* 0x000fe200003409e0 */
[----:B------:R-:W-:Y:S02]  /*8590*/  @!P1 PRMT R198, R249, 0x5410, RZ ;  /* 0x00005410f9c69816 */ /* 0x000fe400000000ff */
[----:B------:R-:W-:Y:S01]  /*85a0*/  ISETP.LE.U32.AND P1, PT, R98, UR4, PT ;  /* 0x0000000462007c0c */ /* 0x000fe2000bf23070 */
[----:B------:R-:W4:Y:S01]  /*85b0*/  LDL R249, [R1+0xc] ;  /* 0x00000c0001f97983 */ /* 0x000f220000100800 */
[----:B------:R-:W-:Y:S01]  /*85c0*/  @!P5 PRMT R224, R185, 0x5410, RZ ;  /* 0x00005410b9e0d816 */ /* 0x000fe200000000ff */
[----:B------:R-:W-:Y:S01]  /*85d0*/  HMMA.16816.F32.BF16 R164, R8, R36, R32 ;  /* 0x0000002408a4723c */ /* 0x000fe20000041820 */
[----:B------:R-:W-:-:S07]  /*85e0*/  ISETP.GT.U32.AND P5, PT, R120, UR4, PT ;  /* 0x0000000478007c0c */ /* 0x000fce000bfa4070 */
[----:B--2---:R-:W-:Y:S01]  /*85f0*/  HMMA.16816.F32.BF16 R148, R8, R68, R24 ;  /* 0x000000440894723c */ /* 0x004fe20000041818 */
[----:B------:R-:W-:Y:S01]  /*8600*/  @P6 PRMT R194, R252, 0x5410, RZ ;  /* 0x00005410fcc26816 */ /* 0x000fe200000000ff */
[----:B------:R-:W-:Y:S01]  /*8610*/  @!P1 HFMA2.BF16_V2 R250, -RZ.H0_H0, RZ.H0_H0, -R193.H0_H0 ;  /* 0x200000fffffa9231 */ /* 0x000fe200003409c1 */
[----:B------:R-:W-:-:S03]  /*8620*/  @!P0 PRMT R171, R251, 0x5410, RZ ;  /* 0x00005410fbab8816 */ /* 0x000fc600000000ff */
[----:B------:R-:W-:Y:S01]  /*8630*/  @P5 HFMA2.BF16_V2 R188, -RZ.H0_H0, RZ.H0_H0, -R217.H0_H0 ;  /* 0x200000ffffbc5231 */ /* 0x000fe200003409d9 */
[----:B------:R-:W-:Y:S01]  /*8640*/  @!P1 PRMT R193, R250, 0x5410, RZ ;  /* 0x00005410fac19816 */ /* 0x000fe200000000ff */
[----:B------:R-:W-:Y:S01]  /*8650*/  HMMA.16816.F32.BF16 R236, R8, R38, R28 ;  /* 0x0000002608ec723c */ /* 0x000fe2000004181c */
[----:B------:R-:W-:Y:S02]  /*8660*/  ISETP.GT.U32.AND P1, PT, R67, UR4, PT ;  /* 0x0000000443007c0c */ /* 0x000fe4000bf24070 */
[----:B------:R-:W-:Y:S02]  /*8670*/  @P5 PRMT R217, R188, 0x5410, RZ ;  /* 0x00005410bcd95816 */ /* 0x000fe400000000ff */
[----:B------:R-:W-:-:S03]  /*8680*/  ISETP.GT.U32.AND P5, PT, R96, UR4, PT ;  /* 0x0000000460007c0c */ /* 0x000fc6000bfa4070 */
[----:B------:R-:W-:Y:S01]  /*8690*/  HMMA.16816.F32.BF16 R80, R128, R82, R56 ;  /* 0x000000528050723c */ /* 0x000fe20000041838 */
[----:B------:R-:W2:Y:S07]  /*86a0*/  LDSM.16.MT88.4 R56, [R136+0x12800] ;  /* 0x012800008838783b */ /* 0x000eae0000004200 */
[C---:B-1----:R-:W-:Y:S08]  /*86b0*/  HMMA.16816.F32.BF16 R32, R12.reuse, R52, RZ ;  /* 0x000000340c20723c */ /* 0x042ff000000418ff */
[----:B---3--:R-:W-:Y:S01]  /*86c0*/  HMMA.16816.F32.BF16 R24, R12, R60, RZ ;  /* 0x0000003c0c18723c */ /* 0x008fe200000418ff */
[----:B------:R-:W-:Y:S01]  /*86d0*/  IMAD.MOV.U32 R60, RZ, RZ, R140 ;  /* 0x000000ffff3c7224 */ /* 0x000fe200078e008c */
[----:B------:R-:W-:Y:S01]  /*86e0*/  ISETP.LE.U32.AND P6, PT, R89, UR4, PT ;  /* 0x0000000459007c0c */ /* 0x000fe2000bfc3070 */
[----:B------:R-:W-:Y:S01]  /*86f0*/  IMAD.MOV.U32 R61, RZ, RZ, R177 ;  /* 0x000000ffff3d7224 */ /* 0x000fe200078e00b1 */
[----:B------:R-:W-:-:S04]  /*8700*/  ISETP.GT.U32.AND P0, PT, R88, UR4, PT ;  /* 0x0000000458007c0c */ /* 0x000fc8000bf04070 */
[----:B------:R-:W-:Y:S01]  /*8710*/  HMMA.16816.F32.BF16 R36, R12, R74, RZ ;  /* 0x0000004a0c24723c */ /* 0x000fe200000418ff */
[----:B------:R-:W-:Y:S02]  /*8720*/  IMAD.MOV.U32 R75, RZ, RZ, R179 ;  /* 0x000000ffff4b7224 */ /* 0x000fe400078e00b3 */
[----:B------:R-:W-:-:S05]  /*8730*/  IMAD.MOV.U32 R74, RZ, RZ, R178 ;  /* 0x000000ffff4a7224 */ /* 0x000fca00078e00b2 */
[----:B------:R-:W-:Y:S08]  /*8740*/  HMMA.16816.F32.BF16 R28, R12, R54, RZ ;  /* 0x000000360c1c723c */ /* 0x000ff000000418ff */
[C---:B--2---:R-:W-:Y:S08]  /*8750*/  HMMA.16816.F32.BF16 R232, R8.reuse, R56, R24 ;  /* 0x0000003808e8723c */ /* 0x044ff00000041818 */
[----:B------:R-:W-:Y:S01]  /*8760*/  HMMA.16816.F32.BF16 R68, R8, R70, R36 ;  /* 0x000000460844723c */ /* 0x000fe20000041824 */
        /* <DEDUP_REMOVED lines=9> */
[----:B------:R-:W-:Y:S01]  /*8800*/  HMMA.16816.F32.BF16 R228, R8, R42, R28 ;  /* 0x0000002a08e4723c */ /* 0x000fe2000004181c */
[----:B------:R-:W2:Y:S01]  /*8810*/  LDSM.16.MT88.4 R28, [R5+0x12800] ;  /* 0x01280000051c783b */ /* 0x000ea20000004200 */
[----:B------:R-:W-:Y:S02]  /*8820*/  IMAD.MOV.U32 R43, RZ, RZ, R173 ;  /* 0x000000ffff2b7224 */ /* 0x000fe400078e00ad */
[----:B------:R-:W-:Y:S02]  /*8830*/  IMAD.MOV.U32 R42, RZ, RZ, R172 ;  /* 0x000000ffff2a7224 */ /* 0x000fe400078e00ac */
[----:B------:R-:W-:Y:S02]  /*8840*/  IMAD.MOV.U32 R123, RZ, RZ, R43 ;  /* 0x000000ffff7b7224 */ /* 0x000fe400078e002b */
[----:B------:R-:W-:Y:S01]  /*8850*/  HMMA.16816.F32.BF16 R24, R12, R62, RZ ;  /* 0x0000003e0c18723c */ /* 0x000fe200000418ff */
        /* <DEDUP_REMOVED lines=8> */
[----:B------:R-:W-:-:S03]  /*88e0*/  IMAD.MOV.U32 R61, RZ, RZ, R191 ;  /* 0x000000ffff3d7224 */ /* 0x000fc600078e00bf */
[----:B------:R-:W-:Y:S08]  /*88f0*/  HMMA.16816.F32.BF16 R176, R8, R58, R24 ;  /* 0x0000003a08b0723c */ /* 0x000ff00000041818 */
[----:B-1----:R-:W-:Y:S01]  /*8900*/  HMMA.16816.F32.BF16 R24, R12, R32, RZ ;  /* 0x000000200c18723c */ /* 0x002fe200000418ff */
[----:B------:R-:W-:Y:S02]  /*8910*/  IMAD.MOV.U32 R33, RZ, RZ, R75 ;  /* 0x000000ffff217224 */ /* 0x000fe400078e004b */
[----:B------:R-:W-:-:S15]  /*8920*/  IMAD.MOV.U32 R32, RZ, RZ, R72 ;  /* 0x000000ffff207224 */ /* 0x000fde00078e0048 */
[----:B------:R-:W-:-:S02]  /*8930*/  NOP ;  /* 0x0000000000007918 */ /* 0x000fc40000000000 */
[----:B--2---:R-:W-:Y:S08]  /*8940*/  HMMA.16816.F32.BF16 R52, R8, R28, R24 ;  /* 0x0000001c0834723c */ /* 0x004ff00000041818 */
[----:B------:R-:W-:Y:S01]  /*8950*/  HMMA.16816.F32.BF16 R24, R12, R34, RZ ;  /* 0x000000220c18723c */ /* 0x000fe200000418ff */
[----:B------:R-:W-:Y:S02]  /*8960*/  IMAD.MOV.U32 R34, RZ, RZ, R7 ;  /* 0x000000ffff227224 */ /* 0x000fe400078e0007 */
[----:B------:R-:W-:-:S02]  /*8970*/  IMAD.MOV.U32 R7, RZ, RZ, R162 ;  /* 0x000000ffff077224 */ /* 0x000fc400078e00a2 */
[----:B------:R-:W-:-:S15]  /*8980*/  IMAD.MOV.U32 R35, RZ, RZ, R73 ;  /* 0x000000ffff237224 */ /* 0x000fde00078e0049 */
[----:B------:R-:W-:Y:S01]  /*8990*/  HMMA.16816.F32.BF16 R56, R8, R30, R24 ;  /* 0x0000001e0838723c */ /* 0x000fe20000041818 */
[----:B------:R-:W1:Y:S04]  /*89a0*/  LDSM.16.MT88.4 R24, [R0+0x12000] ;  /* 0x012000000018783b */ /* 0x000e680000004200 */
[----:B------:R-:W2:Y:S03]  /*89b0*/  LDSM.16.MT88.4 R28, [R0+0x12800] ;  /* 0x01280000001c783b */ /* 0x000ea60000004200 */
        /* <DEDUP_REMOVED lines=36> */
[----:B------:R-:W-:-:S15]  /*8c00*/  LDSM.16.MT88.4 R24, [R5+0x16800] ;  /* 0x016800000518783b */ /* 0x000fde0000004200 */
[----:B------:R-:W-:-:S04]  /*8c10*/  NOP ;  /* 0x0000000000007918 */ /* 0x000fc80000000000 */
[----:B------:R-:W-:Y:S01]  /*8c20*/  HMMA.16816.F32.BF16 R64, R8, R30, R20 ;  /* 0x0000001e0840723c */ /* 0x000fe20000041814 */
[----:B------:R1:W2:Y:S04]  /*8c30*/  LDL.LU.S16 R31, [R1+0x4] ;  /* 0x00000400011f7983 */ /* 0x0002a80000300600 */
[----:B------:R1:W3:Y:S04]  /*8c40*/  LDL.LU.S16 R30, [R1+0x8] ;  /* 0x00000800011e7983 */ /* 0x0002e80000300600 */
[----:B------:R-:W4:Y:S01]  /*8c50*/  LDSM.16.MT88.4 R20, [R5+0x16000] ;  /* 0x016000000514783b */ /* 0x000f220000004200 */
[----:B-----5:R-:W-:-:S02]  /*8c60*/  @P4 HFMA2.BF16_V2 R6, -RZ.H0_H0, RZ.H0_H0, -R192.H0_H0 ;  /* 0x200000ffff064231 */ /* 0x020fc400003409c0 */
[----:B------:R-:W-:Y:S01]  /*8c70*/  FADD.FTZ R28, R116, R2 ;  /* 0x00000002741c7221 */ /* 0x000fe20000010000 */
[----:B------:R-:W-:Y:S02]  /*8c80*/  IMAD.MOV.U32 R116, RZ, RZ, R62 ;  /* 0x000000ffff747224 */ /* 0x000fe400078e003e */
[----:B------:R-:W-:Y:S01]  /*8c90*/  IMAD.MOV.U32 R62, RZ, RZ, R63 ;  /* 0x000000ffff3e7224 */ /* 0x000fe200078e003f */
[----:B------:R-:W-:Y:S01]  /*8ca0*/  PRMT R4, R6, 0x7610, R4 ;  /* 0x0000761006047816 */ /* 0x000fe20000000004 */
[----:B------:R-:W-:Y:S02]  /*8cb0*/  IMAD.MOV.U32 R63, RZ, RZ, R42 ;  /* 0x000000ffff3f7224 */ /* 0x000fe400078e002a */
[----:B------:R-:W-:Y:S02]  /*8cc0*/  IMAD.MOV.U32 R42, RZ, RZ, R43 ;  /* 0x000000ffff2a7224 */ /* 0x000fe400078e002b */
[----:B------:R-:W-:Y:S02]  /*8cd0*/  IMAD.MOV.U32 R43, RZ, RZ, R40 ;  /* 0x000000ffff2b7224 */ /* 0x000fe400078e0028 */
[----:B------:R-:W-:Y:S01]  /*8ce0*/  IMAD.MOV.U32 R40, RZ, RZ, R41 ;  /* 0x000000ffff287224 */ /* 0x000fe200078e0029 */
[----:B------:R-:W-:Y:S01]  /*8cf0*/  @P4 PRMT R192, R4, 0x5410, RZ ;  /* 0x0000541004c04816 */ /* 0x000fe200000000ff */
[----:B------:R-:W-:-:S02]  /*8d00*/  IMAD.MOV.U32 R41, RZ, RZ, R60 ;  /* 0x000000ffff297224 */ /* 0x000fc400078e003c */
[----:B------:R-:W-:Y:S02]  /*8d10*/  IMAD.MOV.U32 R60, RZ, RZ, R7 ;  /* 0x000000ffff3c7224 */ /* 0x000fe400078e0007 */
[----:B------:R-:W-:Y:S01]  /*8d20*/  FADD.FTZ R29, R122, R137 ;  /* 0x000000897a1d7221 */ /* 0x000fe20000010000 */
[----:B------:R-:W-:Y:S02]  /*8d30*/  IMAD.MOV.U32 R139, RZ, RZ, R123 ;  /* 0x000000ffff8b7224 */ /* 0x000fe400078e007b */
[----:B------:R-:W-:Y:S01]  /*8d40*/  IMAD.MOV.U32 R123, RZ, RZ, R105 ;  /* 0x000000ffff7b7224 */ /* 0x000fe200078e0069 */
[----:B----4-:R-:W-:Y:S01]  /*8d50*/  HMMA.16816.F32.BF16 R4, R12, R20, RZ ;  /* 0x000000140c04723c */ /* 0x010fe200000418ff */
[----:B------:R-:W-:Y:S02]  /*8d60*/  IMAD.MOV.U32 R118, RZ, RZ, R138 ;  /* 0x000000ffff767224 */ /* 0x000fe400078e008a */
[----:B------:R-:W-:Y:S02]  /*8d70*/  IMAD.MOV.U32 R137, RZ, RZ, R121 ;  /* 0x000000ffff897224 */ /* 0x000fe400078e0079 */
[----:B------:R-:W-:-:S02]  /*8d80*/  IMAD.MOV.U32 R122, RZ, RZ, R104 ;  /* 0x000000ffff7a7224 */ /* 0x000fc400078e0068 */
[----:B------:R-:W-:Y:S02]  /*8d90*/  IMAD.MOV.U32 R105, RZ, RZ, R99 ;  /* 0x000000ffff697224 */ /* 0x000fe400078e0063 */
[----:B------:R-:W-:Y:S02]  /*8da0*/  IMAD.MOV.U32 R104, RZ, RZ, R34 ;  /* 0x000000ffff687224 */ /* 0x000fe400078e0022 */
[----:B------:R-:W-:Y:S02]  /*8db0*/  IMAD.MOV.U32 R99, RZ, RZ, R35 ;  /* 0x000000ffff637224 */ /* 0x000fe400078e0023 */
[----:B------:R-:W-:Y:S02]  /*8dc0*/  IMAD.MOV.U32 R121, RZ, RZ, R32 ;  /* 0x000000ffff797224 */ /* 0x000fe400078e0020 */
[----:B------:R-:W-:-:S05]  /*8dd0*/  IMAD.MOV.U32 R138, RZ, RZ, R33 ;  /* 0x000000ffff8a7224 */ /* 0x000fca00078e0021 */
[----:B------:R-:W-:Y:S08]  /*8de0*/  HMMA.16816.F32.BF16 R32, R8, R24, R4 ;  /* 0x000000180820723c */ /* 0x000ff00000041804 */
[----:B------:R-:W-:-:S15]  /*8df0*/  HMMA.16816.F32.BF16 R4, R12, R22, RZ ;  /* 0x000000160c04723c */ /* 0x000fde00000418ff */
[----:B------:R-:W-:-:S05]  /*8e00*/  NOP ;  /* 0x0000000000007918 */ /* 0x000fca0000000000 */
[----:B------:R-:W-:Y:S01]  /*8e10*/  HMMA.16816.F32.BF16 R24, R8, R26, R4 ;  /* 0x0000001a0818723c */ /* 0x000fe20000041804 */
[----:B------:R-:W4:Y:S01]  /*8e20*/  LDSM.16.MT88.4 R4, [R0+0x16000] ;  /* 0x016000000004783b */ /* 0x000f220000004200 */
[----:B------:R-:W-:-:S04]  /*8e30*/  FADD.FTZ R2, R118, R29 ;  /* 0x0000001d76027221 */ /* 0x000fc80000010000 */
[----:B------:R-:W-:Y:S01]  /*8e40*/  FADD.FTZ R96, R137, R2 ;  /* 0x0000000289607221 */ /* 0x000fe20000010000 */
[----:B------:R-:W-:Y:S01]  /*8e50*/  LOP3.LUT R2, R92, 0xffff, RZ, 0xc0, !PT ;  /* 0x0000ffff5c027812 */ /* 0x000fe200078ec0ff */
[----:B------:R-:W-:Y:S01]  /*8e60*/  FADD.FTZ R97, R139, R28 ;  /* 0x0000001c8b617221 */ /* 0x000fe20000010000 */
[----:B------:R-:W-:Y:S02]  /*8e70*/  IMAD.MOV.U32 R248, RZ, RZ, R122 ;  /* 0x000000fffff87224 */ /* 0x000fe400078e007a */
[----:B------:R-:W-:Y:S02]  /*8e80*/  IMAD.MOV.U32 R122, RZ, RZ, R62 ;  /* 0x000000ffff7a7224 */ /* 0x000fe400078e003e */
        /* <DEDUP_REMOVED lines=8> */
[----:B--2---:R-:W-:-:S02]  /*8f10*/  @P5 HFMA2.BF16_V2 R31, -RZ.H0_H0, RZ.H0_H0, -R170.H0_H0 ;  /* 0x200000ffff1f5231 */ /* 0x004fc400003409aa */
[----:B---3--:R-:W-:-:S03]  /*8f20*/  @!P6 HFMA2.BF16_V2 R30, -RZ.H0_H0, RZ.H0_H0, -R127.H0_H0 ;  /* 0x200000ffff1ee231 */ /* 0x008fc6000034097f */
[----:B------:R-:W-:-:S04]  /*8f30*/  PRMT R20, R31, 0x7610, R20 ;  /* 0x000076101f147816 */ /* 0x000fc80000000014 */
[----:B------:R-:W-:Y:S02]  /*8f40*/  @P5 PRMT R170, R20, 0x5410, RZ ;  /* 0x0000541014aa5816 */ /* 0x000fe400000000ff */
[----:B----4-:R-:W-:Y:S01]  /*8f50*/  HMMA.16816.F32.BF16 R20, R12, R4, RZ ;  /* 0x000000040c14723c */ /* 0x010fe200000418ff */
[----:B------:R-:W-:-:S04]  /*8f60*/  PRMT R4, R30, 0x7610, R4 ;  /* 0x000076101e047816 */ /* 0x000fc80000000004 */
[----:B------:R-:W-:-:S03]  /*8f70*/  @!P6 PRMT R127, R4, 0x5410, RZ ;  /* 0x00005410047fe816 */ /* 0x000fc600000000ff */
[----:B------:R-:W-:Y:S01]  /*8f80*/  HMMA.16816.F32.BF16 R12, R12, R6, RZ ;  /* 0x000000060c0c723c */ /* 0x000fe200000418ff */
[----:B------:R-:W2:Y:S01]  /*8f90*/  LDSM.16.MT88.4 R4, [R0+0x16800] ;  /* 0x016800000004783b */ /* 0x000ea20000004200 */
[----:B------:R-:W-:Y:S01]  /*8fa0*/  ISETP.LE.U32.AND P6, PT, R2, UR4, PT ;  /* 0x0000000402007c0c */ /* 0x000fe2000bfc3070 */
[----:B------:R-:W-:Y:S02]  /*8fb0*/  IMAD.IADD R2, R249, 0x1, R136 ;  /* 0x00000001f9027824 */ /* 0x000fe400078e0288 */
[----:B------:R-:W-:Y:S02]  /*8fc0*/  IMAD.MOV.U32 R123, RZ, RZ, R116 ;  /* 0x000000ffff7b7224 */ /* 0x000fe400078e0074 */
[----:B------:R-:W-:Y:S01]  /*8fd0*/  IMAD.MOV.U32 R251, RZ, RZ, R94 ;  /* 0x000000fffffb7224 */ /* 0x000fe200078e005e */
[----:B------:R-:W-:Y:S04]  /*8fe0*/  LDSM.16.MT88.4 R144, [R2+0x11800] ;  /* 0x011800000290783b */ /* 0x000fe80000004200 */
        /* <DEDUP_REMOVED lines=8> */
[C---:B------:R-:W-:Y:S01]  /*9070*/  HMMA.16816.F32.BF16 R20, R16.reuse, R10, R56 ;  /* 0x0000000a1014723c */ /* 0x040fe20000041838 */
[----:B------:R-:W3:Y:S04]  /*9080*/  LDSM.16.MT88.4 R8, [R2+0x17000] ;  /* 0x017000000208783b */ /* 0x000ee80000004200 */
[----:B------:R-:W-:Y:S03]  /*9090*/  LDSM.16.MT88.4 R56, [R2+0x13800] ;  /* 0x013800000238783b */ /* 0x000fe60000004200 */
[C---:B--2---:R-:W-:Y:S08]  /*90a0*/  HMMA.16816.F32.BF16 R84, R16.reuse, R4, R84 ;  /* 0x000000041054723c */ /* 0x044ff00000041854 */
[C---:B------:R-:W-:Y:S01]  /*90b0*/  HMMA.16816.F32.BF16 R28, R16.reuse, R6, R36 ;  /* 0x00000006101c723c */ /* 0x040fe20000041824 */
[----:B------:R-:W2:Y:S07]  /*90c0*/  LDSM.16.MT88.4 R4, [R136+0x11000] ;  /* 0x011000008804783b */ /* 0x000eae0000004200 */
[C---:B---3--:R-:W-:Y:S08]  /*90d0*/  HMMA.16816.F32.BF16 R116, R16.reuse, R8, R32 ;  /* 0x000000081074723c */ /* 0x048ff00000041820 */
[C---:B------:R-:W-:Y:S08]  /*90e0*/  HMMA.16816.F32.BF16 R32, R16.reuse, R10, R24 ;  /* 0x0000000a1020723c */ /* 0x040ff00000041818 */
[C---:B--2---:R-:W-:Y:S08]  /*90f0*/  HMMA.16816.F32.BF16 R164, R16.reuse, R4, R164 ;  /* 0x0000000410a4723c */ /* 0x044ff000000418a4 */
[----:B------:R-:W-:Y:S01]  /*9100*/  HMMA.16816.F32.BF16 R8, R16, R6, R236 ;  /* 0x000000061008723c */ /* 0x000fe200000418ec */
[----:B------:R-:W2:Y:S01]  /*9110*/  LDSM.16.MT88.4 R4, [R0+0x11000] ;  /* 0x011000000004783b */ /* 0x000ea20000004200 */
[----:B------:R-:W-:-:S06]  /*9120*/  IMAD.MOV.U32 R239, RZ, RZ, R95 ;  /* 0x000000ffffef7224 */ /* 0x000fcc00078e005f */
[C---:B--2---:R-:W-:Y:S08]  /*9130*/  HMMA.16816.F32.BF16 R140, R16.reuse, R4, R140 ;  /* 0x00000004108c723c */ /* 0x044ff0000004188c */
[C---:B------:R-:W-:Y:S01]  /*9140*/  HMMA.16816.F32.BF16 R92, R16.reuse, R6, R228 ;  /* 0x00000006105c723c */ /* 0x040fe200000418e4 */
[----:B------:R-:W2:Y:S04]  /*9150*/  LDSM.16.MT88.4 R4, [R136+0x13000] ;  /* 0x013000008804783b */ /* 0x000ea80000004200 */
[----:B------:R1:W3:Y:S03]  /*9160*/  LDL.LU.S16 R230, [R1+0x24] ;  /* 0x0000240001e67983 */ /* 0x0002e60000300600 */
[C---:B--2---:R-:W-:Y:S01]  /*9170*/  HMMA.16816.F32.BF16 R36, R16.reuse, R4, R232 ;  /* 0x000000041024723c */ /* 0x044fe200000418e8 */
[----:B------:R1:W2:Y:S04]  /*9180*/  LDL.LU.S16 R232, [R1+0x1c] ;  /* 0x00001c0001e87983 */ /* 0x0002a80000300600 */
[----:B------:R1:W4:Y:S03]  /*9190*/  LDL.LU.S16 R233, [R1+0x18] ;  /* 0x0000180001e97983 */ /* 0x0003260000300600 */
[----:B------:R-:W-:Y:S01]  /*91a0*/  HMMA.16816.F32.BF16 R24, R16, R6, R176 ;  /* 0x000000061018723c */ /* 0x000fe200000418b0 */
[----:B------:R-:W5:Y:S04]  /*91b0*/  LDSM.16.MT88.4 R4, [R0+0x13000] ;  /* 0x013000000004783b */ /* 0x000f680000004200 */
[----:B------:R1:W4:Y:S03]  /*91c0*/  LDL.LU.S16 R234, [R1+0x14] ;  /* 0x0000140001ea7983 */ /* 0x0003260000300600 */
[----:B------:R-:W-:Y:S01]  /*91d0*/  HMMA.16816.F32.BF16 R52, R128, R56, R52 ;  /* 0x000000388034723c */ /* 0x000fe20000041834 */
[----:B------:R1:W4:Y:S07]  /*91e0*/  LDL.LU.S16 R235, [R1+0x10] ;  /* 0x0000100001eb7983 */ /* 0x00032e0000300600 */
[C---:B-----5:R-:W-:Y:S08]  /*91f0*/  HMMA.16816.F32.BF16 R172, R16.reuse, R4, R172 ;  /* 0x0000000410ac723c */ /* 0x060ff000000418ac */
[----:B------:R-:W-:Y:S01]  /*9200*/  HMMA.16816.F32.BF16 R180, R16, R6, R180 ;  /* 0x0000000610b4723c */ /* 0x000fe200000418b4 */
[----:B------:R-:W5:Y:S07]  /*9210*/  LDSM.16.MT88.4 R4, [R136+0x15000] ;  /* 0x015000008804783b */ /* 0x000f6e0000004200 */
[----:B------:R-:W-:Y:S08]  /*9220*/  HMMA.16816.F32.BF16 R56, R128, R58, R20 ;  /* 0x0000003a8038723c */ /* 0x000ff00000041814 */
[C---:B-----5:R-:W-:Y:S01]  /*9230*/  HMMA.16816.F32.BF16 R68, R16.reuse, R4, R160 ;  /* 0x000000041044723c */ /* 0x060fe200000418a0 */
[----:B------:R-:W-:Y:S07]  /*9240*/  LDSM.16.MT88.4 R160, [R136+0x11800] ;  /* 0x0118000088a0783b */ /* 0x000fee0000004200 */
[----:B------:R-:W-:Y:S01]  /*9250*/  HMMA.16816.F32.BF16 R20, R16, R6, R72 ;  /* 0x000000061014723c */ /* 0x000fe20000041848 */
[----:B------:R-:W5:Y:S07]  /*9260*/  LDSM.16.MT88.4 R4, [R0+0x15000] ;  /* 0x015000000004783b */ /* 0x000f6e0000004200 */
[----:B------:R-:W-:Y:S01]  /*9270*/  HMMA.16816.F32.BF16 R148, R128, R144, R148 ;  /* 0x000000908094723c */ /* 0x000fe20000041894 */
[----:B------:R-:W-:-:S02]  /*9280*/  ISETP.LE.U32.AND P4, PT, R90, UR4, PT ;  /* 0x000000045a007c0c */ /* 0x000fc4000bf83070 */
[----:B------:R-:W-:Y:S01]  /*9290*/  ISETP.LE.U32.AND P5, PT, R91, UR4, PT ;  /* 0x000000045b007c0c */ /* 0x000fe2000bfa3070 */
[----:B------:R-:W-:Y:S01]  /*92a0*/  IMAD.MOV.U32 R237, RZ, RZ, R139 ;  /* 0x000000ffffed7224 */ /* 0x000fe200078e008b */
[----:B------:R-:W-:Y:S01]  /*92b0*/  LDSM.16.MT88.4 R88, [R2+0x15800] ;  /* 0x015800000258783b */ /* 0x000fe20000004200 */
[----:B------:R-:W-:Y:S02]  /*92c0*/  IMAD.MOV.U32 R98, RZ, RZ, R105 ;  /* 0x000000ffff627224 */ /* 0x000fe400078e0069 */
[----:B------:R-:W-:Y:S01]  /*92d0*/  IMAD.MOV.U32 R228, RZ, RZ, R137 ;  /* 0x000000ffffe47224 */ /* 0x000fe200078e0089 */
[----:B------:R-:W-:Y:S01]  /*92e0*/  LDSM.16.MT88.4 R72, [R136+0x15800] ;  /* 0x015800008848783b */ /* 0x000fe20000004200 */
[C---:B-----5:R-:W-:Y:S08]  /*92f0*/  HMMA.16816.F32.BF16 R184, R16.reuse, R4, R184 ;  /* 0x0000000410b8723c */ /* 0x060ff000000418b8 */
[----:B------:R-:W-:Y:S01]  /*9300*/  HMMA.16816.F32.BF16 R188, R16, R6, R188 ;  /* 0x0000000610bc723c */ /* 0x000fe200000418bc */
[----:B------:R-:W5:Y:S07]  /*9310*/  LDSM.16.MT88.4 R4, [R136+0x17000] ;  /* 0x017000008804783b */ /* 0x000f6e0000004200 */
[----:B------:R-:W-:Y:S08]  /*9320*/  HMMA.16816.F32.BF16 R144, R128, R146, R12 ;  /* 0x000000928090723c */ /* 0x000ff0000004180c */
[C---:B-----5:R-:W-:Y:S08]  /*9330*/  HMMA.16816.F32.BF16 R100, R16.reuse, R4, R100 ;  /* 0x000000041064723c */ /* 0x060ff00000041864 */
[C---:B------:R-:W-:Y:S01]  /*9340*/  HMMA.16816.F32.BF16 R12, R16.reuse, R6, R64 ;  /* 0x00000006100c723c */ /* 0x040fe20000041840 */
[----:B------:R-:W5:Y:S04]  /*9350*/  LDSM.16.MT88.4 R4, [R0+0x17000] ;  /* 0x017000000004783b */ /* 0x000f680000004200 */
[----:B------:R1:W4:Y:S03]  /*9360*/  LDL.LU.S16 R67, [R1+0x20] ;  /* 0x0000200001437983 */ /* 0x0003260000300600 */
[C---:B-----5:R-:W-:Y:S08]  /*9370*/  HMMA.16816.F32.BF16 R176, R16.reuse, R4, R60 ;  /* 0x0000000410b0723c */ /* 0x060ff0000004183c */
[----:B------:R-:W-:Y:S01]  /*9380*/  HMMA.16816.F32.BF16 R16, R16, R6, R40 ;  /* 0x000000061010723c */ /* 0x000fe20000041828 */
[----:B------:R1:W5:Y:S01]  /*9390*/  LDL.LU.S16 R7, [R1+0x28] ;  /* 0x0000280001077983 */ /* 0x0003620000300600 */
[----:B------:R-:W-:-:S02]  /*93a0*/  IMAD.MOV.U32 R139, RZ, RZ, R104 ;  /* 0x000000ffff8b7224 */ /* 0x000fc400078e0068 */
[----:B------:R-:W-:Y:S01]  /*93b0*/  IMAD.MOV.U32 R250, RZ, RZ, R120 ;  /* 0x000000fffffa7224 */ /* 0x000fe200078e0078 */
[----:B------:R-:W-:Y:S01]  /*93c0*/  LDSM.16.MT88.4 R40, [R136+0x13800] ;  /* 0x013800008828783b */ /* 0x000fe20000004200 */
[----:B------:R-:W-:Y:S02]  /*93d0*/  IMAD.MOV.U32 R236, RZ, RZ, R122 ;  /* 0x000000ffffec7224 */ /* 0x000fe400078e007a */
[----:B------:R-:W-:Y:S02]  /*93e0*/  IMAD.MOV.U32 R231, RZ, RZ, R123 ;  /* 0x000000ffffe77224 */ /* 0x000fe400078e007b */
[----:B------:R-:W-:Y:S02]  /*93f0*/  IMAD.MOV.U32 R137, RZ, RZ, R121 ;  /* 0x000000ffff897224 */ /* 0x000fe400078e0079 */
[----:B---3--:R-:W-:Y:S01]  /*9400*/  @P0 HFMA2.BF16_V2 R230, -RZ.H0_H0, RZ.H0_H0, -R134.H0_H0 ;  /* 0x200000ffffe60231 */ /* 0x008fe20000340986 */
[----:B------:R3:W-:Y:S01]  /*9410*/  LDSM.16.MT88.4 R120, [R2+0x17800] ;  /* 0x017800000278783b */ /* 0x0007e20000004200 */
[----:B------:R-:W-:-:S02]  /*9420*/  IMAD.MOV.U32 R229, RZ, RZ, R106 ;  /* 0x000000ffffe57224 */ /* 0x000fc400078e006a */
[----:B------:R-:W-:Y:S01]  /*9430*/  FADD.FTZ R5, R139, R96 ;  /* 0x000000608b057221 */ /* 0x000fe20000010000 */
[----:B------:R-:W-:Y:S01]  /*9440*/  HMMA.16816.F32.BF16 R164, R128, R160, R164 ;  /* 0x000000a080a4723c */ /* 0x000fe200000418a4 */
[----:B------:R-:W-:Y:S01]  /*9450*/  PRMT R6, R230, 0x7610, R6 ;  /* 0x00007610e6067816 */ /* 0x000fe20000000006 */
[----:B------:R-:W-:Y:S02]  /*9460*/  IMAD.MOV.U32 R238, RZ, RZ, R107 ;  /* 0x000000ffffee7224 */ /* 0x000fe400078e006b */
[----:B------:R-:W-:Y:S01]  /*9470*/  LDSM.16.MT88.4 R104, [R136+0x17800] ;  /* 0x017800008868783b */ /* 0x000fe20000004200 */
[----:B------:R-:W-:-:S03]  /*9480*/  IMAD.MOV.U32 R247, RZ, RZ, R137 ;  /* 0x000000fffff77224 */ /* 0x000fc600078e0089 */
[----:B------:R-:W-:Y:S01]  /*9490*/  HMMA.16816.F32.BF16 R160, R128, R162, R8 ;  /* 0x000000a280a0723c */ /* 0x000fe20000041808 */
[----:B------:R-:W-:Y:S01]  /*94a0*/  @P0 PRMT R134, R6, 0x5410, RZ ;  /* 0x0000541006860816 */ /* 0x000fe200000000ff */
[----:B---3--:R-:W-:Y:S01]  /*94b0*/  FADD.FTZ R2, R98, R97 ;  /* 0x0000006162027221 */ /* 0x008fe20000010000 */
[----:B------:R-:W-:Y:S02]  /*94c0*/  IMAD.MOV.U32 R98, RZ, RZ, R138 ;  /* 0x000000ffff627224 */ /* 0x000fe400078e008a */
[----:B------:R-:W3:Y:S01]  /*94d0*/  LDSM.16.MT88.4 R136, [R0+0x11800] ;  /* 0x011800000088783b */ /* 0x000ee20000004200 */
[----:B--2---:R-:W-:Y:S02]  /*94e0*/  @!P4 HFMA2.BF16_V2 R232, -RZ.H0_H0, RZ.H0_H0, -R124.H0_H0 ;  /* 0x200000ffffe8c231 */ /* 0x004fe4000034097c */
[----:B----4-:R-:W-:-:S03]  /*94f0*/  @!P3 HFMA2.BF16_V2 R233, -RZ.H0_H0, RZ.H0_H0, -R169.H0_H0 ;  /* 0x200000ffffe9b231 */ /* 0x010fc600003409a9 */
[----:B------:R-:W-:Y:S01]  /*9500*/  PRMT R10, R232, 0x7610, R10 ;  /* 0x00007610e80a7816 */ /* 0x000fe2000000000a */
[----:B------:R-:W-:Y:S02]  /*9510*/  @P1 HFMA2.BF16_V2 R235, -RZ.H0_H0, RZ.H0_H0, -R135.H0_H0 ;  /* 0x200000ffffeb1231 */ /* 0x000fe40000340987 */
[----:B------:R-:W-:-:S03]  /*9520*/  @P2 HFMA2.BF16_V2 R234, -RZ.H0_H0, RZ.H0_H0, -R168.H0_H0 ;  /* 0x200000ffffea2231 */ /* 0x000fc600003409a8 */
[----:B------:R-:W-:Y:S02]  /*9530*/  PRMT R4, R235, 0x7610, R4 ;  /* 0x00007610eb047816 */ /* 0x000fe40000000004 */
[----:B------:R-:W-:Y:S02]  /*9540*/  PRMT R9, R233, 0x7610, R9 ;  /* 0x00007610e9097816 */ /* 0x000fe40000000009 */
[----:B------:R-:W-:Y:S01]  /*9550*/  @P1 PRMT R135, R4, 0x5410, RZ ;  /* 0x0000541004871816 */ /* 0x000fe200000000ff */
[----:B------:R-:W-:Y:S01]  /*9560*/  FADD.FTZ R4, R228, R2 ;  /* 0x00000002e4047221 */ /* 0x000fe20000010000 */
[----:B------:R-:W-:Y:S01]  /*9570*/  PRMT R8, R234, 0x7610, R8 ;  /* 0x00007610ea087816 */ /* 0x000fe20000000008 */
[----:B------:R-:W-:Y:S01]  /*9580*/  FADD.FTZ R2, R229, R5 ;  /* 0x00000005e5027221 */ /* 0x000fe20000010000 */
[----:B------:R-:W-:Y:S01]  /*9590*/  @!P4 PRMT R124, R10, 0x5410, RZ ;  /* 0x000054100a7cc816 */ /* 0x000fe200000000ff */
[----:B------:R-:W-:Y:S01]  /*95a0*/  FADD.FTZ R6, R98, R4 ;  /* 0x0000000462067221 */ /* 0x000fe20000010000 */
[----:B------:R-:W-:-:S02]  /*95b0*/  @!P3 PRMT R169, R9, 0x5410, RZ ;  /* 0x0000541009a9b816 */ /* 0x000fc400000000ff */
[----:B------:R-:W-:Y:S01]  /*95c0*/  @P2 PRMT R168, R8, 0x5410, RZ ;  /* 0x0000541008a82816 */ /* 0x000fe200000000ff */
[----:B------:R-:W-:Y:S01]  /*95d0*/  USHF.L.U32 UR26, UR26, 0x3, URZ ;  /* 0x000000031a1a7899 */ /* 0x000fe200080006ff */
[----:B------:R-:W-:Y:S04]  /*95e0*/  STG.E.U16 desc[UR30][R204.64], R200 ;  /* 0x000000c8cc007986 */ /* 0x000fe8000c10151e */
[----:B------:R-:W-:Y:S01]  /*95f0*/  STG.E.U16 desc[UR30][R204.64+0x2], R206 ;  /* 0x000002cecc007986 */ /* 0x000fe2000c10151e */
        /* <DEDUP_REMOVED lines=12> */
[----:B------:R-:W-:Y:S01]  /*96c0*/  UISETP.GT.U32.AND UP0, UPT, UR23, UR20, UPT ;  /* 0x000000141700728c */ /* 0x000fe2000bf04070 */
[----:B------:R-:W-:-:S05]  /*96d0*/  @!P5 HFMA2.BF16_V2 R67, -RZ.H0_H0, RZ.H0_H0, -R125.H0_H0 ;  /* 0x200000ffff43d231 */ /* 0x000fca000034097d */
[----:B------:R-:W-:Y:S02]  /*96e0*/  PRMT R11, R67, 0x7610, R11 ;  /* 0x00007610430b7816 */ /* 0x000fe4000000000b */
[----:B------:R-:W2:Y:S02]  /*96f0*/  LDSM.16.MT88.4 R64, [R0+0x13800] ;  /* 0x013800000040783b */ /* 0x000ea40000004200 */
[----:B------:R-:W-:Y:S02]  /*9700*/  @!P5 PRMT R125, R11, 0x5410, RZ ;  /* 0x000054100b7dd816 */ /* 0x000fe400000000ff */
[----:B------:R-:W-:Y:S01]  /*9710*/  LDSM.16.MT88.4 R8, [R0+0x17800] ;  /* 0x017800000008783b */ /* 0x000fe20000004200 */
[----:B-----5:R-:W-:-:S05]  /*9720*/  @!P6 HFMA2.BF16_V2 R7, -RZ.H0_H0, RZ.H0_H0, -R126.H0_H0 ;  /* 0x200000ffff07e231 */ /* 0x020fca000034097e */
[----:B------:R-:W-:Y:S01]  /*9730*/  PRMT R5, R7, 0x7610, R5 ;  /* 0x0000761007057816 */ /* 0x000fe20000000005 */
[----:B------:R-:W-:Y:S02]  /*9740*/  FADD.FTZ R7, R99, R2 ;  /* 0x0000000263077221 */ /* 0x000fe40000010000 */
[----:B------:R3:W4:Y:S01]  /*9750*/  LDSM.16.MT88.4 R96, [R0+0x15800] ;  /* 0x015800000060783b */ /* 0x0007220000004200 */
[----:B------:R-:W-:Y:S01]  /*9760*/  IMAD.U32 R2, RZ, RZ, UR26 ;  /* 0x0000001aff027e24 */ /* 0x000fe2000f8e00ff */
[----:B------:R-:W-:-:S03]  /*9770*/  @!P6 PRMT R126, R5, 0x5410, RZ ;  /* 0x00005410057ee816 */ /* 0x000fc600000000ff */
[----:B------:R-:W-:-:S04]  /*9780*/  IMAD.WIDE R4, R2, 0x2, R204 ;  /* 0x0000000202047825 */ /* 0x000fc800078e02cc */
[----:B------:R-:W-:Y:S01]  /*9790*/  FADD.FTZ R2, R231, R6 ;  /* 0x00000006e7027221 */ /* 0x000fe20000010000 */
[----:B------:R-:W-:Y:S03]  /*97a0*/  STG.E.U16 desc[UR30][R4.64], R209 ;  /* 0x000000d104007986 */ /* 0x000fe6000c10151e */
[----:B------:R-:W-:Y:S01]  /*97b0*/  FADD.FTZ R2, R237, R2 ;  /* 0x00000002ed027221 */ /* 0x000fe20000010000 */
[----:B------:R-:W-:Y:S04]  /*97c0*/  STG.E.U16 desc[UR30][R4.64+0x2], R208 ;  /* 0x000002d004007986 */ /* 0x000fe8000c10151e */
[----:B------:R-:W-:Y:S04]  /*97d0*/  STG.E.U16 desc[UR30][R204.64+0x10], R213 ;  /* 0x000010d5cc007986 */ /* 0x000fe8000c10151e */
[----:B------:R-:W-:Y:S01]  /*97e0*/  STG.E.U16 desc[UR30][R204.64+0x12], R210 ;  /* 0x000012d2cc007986 */ /* 0x000fe2000c10151e */
[----:B---3--:R-:W-:-:S03]  /*97f0*/  FADD.FTZ R0, R236, R7 ;  /* 0x00000007ec007221 */ /* 0x008fc60000010000 */
[----:B------:R-:W-:Y:S01]  /*9800*/  STG.E.U16 desc[UR30][R4.64+0x12], R222 ;  /* 0x000012de04007986 */ /* 0x000fe2000c10151e */
[----:B------:R-:W-:-:S03]  /*9810*/  FADD.FTZ R0, R238, R0 ;  /* 0x00000000ee007221 */ /* 0x000fc60000010000 */
        /* <DEDUP_REMOVED lines=16> */
[----:B--2---:R-:W-:Y:S03]  /*9920*/  HMMA.16816.F32.BF16 R60, R128, R64, R172 ;  /* 0x00000040803c723c */ /* 0x004fe600000418ac */
[----:B------:R-:W-:Y:S01]  /*9930*/  STG.E.U16 desc[UR30][R204.64+0x50], R171 ;  /* 0x000050abcc007986 */ /* 0x000fe2000c10151e */
[----:B------:R-:W-:-:S03]  /*9940*/  FADD.FTZ R0, R250, R0 ;  /* 0x00000000fa007221 */ /* 0x000fc60000010000 */
[----:B------:R-:W-:Y:S01]  /*9950*/  STG.E.U16 desc[UR30][R204.64+0x52], R194 ;  /* 0x000052c2cc007986 */ /* 0x000fe2000c10151e */
[C---:B----4-:R-:W-:Y:S03]  /*9960*/  HMMA.16816.F32.BF16 R92, R128.reuse, R96, R184 ;  /* 0x00000060805c723c */ /* 0x050fe600000418b8 */
[----:B------:R-:W-:Y:S04]  /*9970*/  STG.E.U16 desc[UR30][R4.64+0x52], R192 ;  /* 0x000052c004007986 */ /* 0x000fe8000c10151e */
[----:B------:R-:W-:Y:S01]  /*9980*/  STG.E.U16 desc[UR30][R4.64+0x50], R170 ;  /* 0x000050aa04007986 */ /* 0x000fe2000c10151e */
[C---:B------:R-:W-:Y:S03]  /*9990*/  HMMA.16816.F32.BF16 R64, R128.reuse, R66, R180 ;  /* 0x000000428040723c */ /* 0x040fe600000418b4 */
[----:B------:R-:W-:Y:S04]  /*99a0*/  STG.E.U16 desc[UR30][R204.64+0x60], R127 ;  /* 0x0000607fcc007986 */ /* 0x000fe8000c10151e */
[----:B------:R-:W-:Y:S01]  /*99b0*/  STG.E.U16 desc[UR30][R204.64+0x62], R126 ;  /* 0x0000627ecc007986 */ /* 0x000fe2000c10151e */
[----:B------:R-:W-:Y:S03]  /*99c0*/  HMMA.16816.F32.BF16 R96, R128, R98, R188 ;  /* 0x000000628060723c */ /* 0x000fe600000418bc */
[----:B------:R-:W-:Y:S01]  /*99d0*/  STG.E.U16 desc[UR30][R4.64+0x60], R125 ;  /* 0x0000607d04007986 */ /* 0x000fe2000c10151e */
[----:B------:R-:W-:-:S03]  /*99e0*/  FADD.FTZ R2, R247, R2 ;  /* 0x00000002f7027221 */ /* 0x000fc60000010000 */
[----:B------:R2:W-:Y:S01]  /*99f0*/  STG.E.U16 desc[UR30][R4.64+0x62], R124 ;  /* 0x0000627c04007986 */ /* 0x0005e2000c10151e */
[----:B------:R-:W-:-:S03]  /*9a00*/  FADD.FTZ R0, R246, R0 ;  /* 0x00000000f6007221 */ /* 0x000fc60000010000 */
[----:B------:R-:W-:Y:S04]  /*9a10*/  STG.E.U16 desc[UR30][R204.64+0x70], R169 ;  /* 0x000070a9cc007986 */ /* 0x000fe8000c10151e */
[----:B------:R-:W-:Y:S04]  /*9a20*/  STG.E.U16 desc[UR30][R204.64+0x72], R168 ;  /* 0x000072a8cc007986 */ /* 0x000fe8000c10151e */
[----:B------:R-:W-:Y:S04]  /*9a30*/  STG.E.U16 desc[UR30][R4.64+0x70], R135 ;  /* 0x0000708704007986 */ /* 0x000fe8000c10151e */
[----:B------:R3:W-:Y:S01]  /*9a40*/  STG.E.U16 desc[UR30][R4.64+0x72], R134 ;  /* 0x0000728604007986 */ /* 0x0007e2000c10151e */
[C---:B--2---:R-:W-:Y:S08]  /*9a50*/  HMMA.16816.F32.BF16 R124, R128.reuse, R8, R176 ;  /* 0x00000008807c723c */ /* 0x044ff000000418b0 */
[----:B------:R-:W-:Y:S01]  /*9a60*/  HMMA.16816.F32.BF16 R128, R128, R10, R16 ;  /* 0x0000000a8080723c */ /* 0x000fe20000041810 */
[----:B---3--:R-:W-:Y:S01]  /*9a70*/  FADD.FTZ R4, R248, R2 ;  /* 0x00000002f8047221 */ /* 0x008fe20000010000 */
[----:B------:R-:W-:-:S03]  /*9a80*/  FADD.FTZ R2, R226, R0 ;  /* 0x00000000e2027221 */ /* 0x000fc60000010000 */
        /* <DEDUP_REMOVED lines=8> */
[----:B-1----:R-:W-:Y:S06]  /*9b10*/  BRA.U !UP0, `(.L_x_1440) ;  /* 0x0000007d08d87547 */ /* 0x002fec000b800000 */
[----:B------:R-:W2:Y:S01]  /*9b20*/  LDL.LU R248, [R1+0x9c] ;  /* 0x00009c0001f87983 */ /* 0x000ea20000300800 */
[----:B------:R-:W-:Y:S01]  /*9b30*/  UIADD3 UR23, UPT, UPT, UR24, -0x2, URZ ;  /* 0xfffffffe18177890 */ /* 0x000fe2000fffe0ff */
[----:B------:R-:W-:-:S04]  /*9b40*/  DEPBAR.LE SB0, 0x0 ;  /* 0x000080000000791a */ /* 0x000fc80000000000 */
[----:B------:R-:W3:Y:S01]  /*9b50*/  LDL R247, [R1+0x7c] ;  /* 0x00007c0001f77983 */ /* 0x000ee20000100800 */
[----:B------:R-:W1:Y:S03]  /*9b60*/  LDCU UR4, c[0x0][0x440] ;  /* 0x00008800ff0477ac */ /* 0x000e660008000800 */
[----:B------:R-:W4:Y:S04]  /*9b70*/  LDL R251, [R1+0x74] ;  /* 0x0000740001fb7983 */ /* 0x000f280000100800 */
[----:B------:R-:W5:Y:S04]  /*9b80*/  LDL R252, [R1+0x78] ;  /* 0x0000780001fc7983 */ /* 0x000f680000100800 */
[----:B------:R-:W3:Y:S04]  /*9b90*/  LDL.LU R237, [R1+0x2c] ;  /* 0x00002c0001ed7983 */ /* 0x000ee80000300800 */
[----:B------:R-:W3:Y:S04]  /*9ba0*/  LDL.LU R238, [R1+0x54] ;  /* 0x0000540001ee7983 */ /* 0x000ee80000300800 */
[----:B------:R-:W4:Y:S04]  /*9bb0*/  LDL R239, [R1+0x6c] ;  /* 0x00006c0001ef7983 */ /* 0x000f280000100800 */
[----:B------:R-:W4:Y:S01]  /*9bc0*/  LDL R250, [R1+0x68] ;  /* 0x0000680001fa7983 */ /* 0x000f220000100800 */
        /* <DEDUP_REMOVED lines=21> */
[----:B-----5:R-:W-:Y:S02]  /*9d20*/  ISETP.GE.AND P2, PT, R252, UR4, PT ;  /* 0x00000004fc007c0c */ /* 0x020fe4000bf46270 */
[----:B---3--:R-:W-:Y:S02]  /*9d30*/  LOP3.LUT R12, R238, R237, RZ, 0xfc, !PT ;  /* 0x000000edee0c7212 */ /* 0x008fe400078efcff */
[-C--:B----4-:R-:W-:Y:S02]  /*9d40*/  LEA R8, P0, R5, R239.reuse, 0x1 ;  /* 0x000000ef05087211 */ /* 0x090fe400078008ff */
        /* <DEDUP_REMOVED lines=23> */
[----:B------:R-:W-:Y:S01]  /*9ec0*/  ISETP.GE.AND P0, PT, R247, UR4, PT ;  /* 0x00000004f7007c0c */ /* 0x000fe2000bf06270 */
[----:B------:R-:W1:Y:S01]  /*9ed0*/  LDCU UR4, c[0x0][0x504] ;  /* 0x0000a080ff0477ac */ /* 0x000e620008000800 */
        /* <DEDUP_REMOVED lines=76> */
[----:B---3--:R-:W-:Y:S04]  /*a3a0*/  LDSM.16.M88.4 R8, [R196+0x8800] ;  /* 0x00880000c408783b */ /* 0x008fe80000000200 */
[----:B------:R-:W-:Y:S04]  /*a3b0*/  LDSM.16.M88.4 R20, [R196+0x9800] ;  /* 0x00980000c414783b */ /* 0x000fe80000000200 */
[----:B------:R-:W-:Y:S04]  /*a3c0*/  LDSM.16.M88.4 R16, [R196+0x9000] ;  /* 0x00900000c410783b */ /* 0x000fe80000000200 */
[----:B------:R-:W-:Y:S04]  /*a3d0*/  LDSM.16.M88.4 R32, [R2+0x8800] ;  /* 0x008800000220783b */ /* 0x000fe80000000200 */
[----:B----4-:R-:W3:Y:S04]  /*a3e0*/  LDSM.16.M88.4 R4, [R198] ;  /* 0x00000000c604783b */ /* 0x010ee80000000200 */
[----:B------:R-:W-:Y:S04]  /*a3f0*/  LDSM.16.M88.4 R28, [R2+0x9000] ;  /* 0x00900000021c783b */ /* 0x000fe80000000200 */
[----:B------:R-:W-:Y:S04]  /*a400*/  LDSM.16.M88.4 R24, [R2+0x9800] ;  /* 0x009800000218783b */ /* 0x000fe80000000200 */
[----:B------:R-:W-:Y:S01]  /*a410*/  LDSM.16.M88.4 R216, [R133+0x8000] ;  /* 0x0080000085d8783b */ /* 0x000fe20000000200 */
[----:B------:R-:W-:-:S03]  /*a420*/  IMAD.IADD R134, R0, 0x1, R135 ;  /* 0x0000000100867824 */ /* 0x000fc600078e0287 */
[----:B------:R-:W-:Y:S04]  /*a430*/  LDSM.16.M88.4 R224, [R133+0xf000] ;  /* 0x00f0000085e0783b */ /* 0x000fe80000000200 */
[----:B------:R-:W0:Y:S01]  /*a440*/  LDGDEPBAR ;  /* 0x00000000000079af */ /* 0x000e220000000000 */
[C---:B---3--:R-:W-:Y:S08]  /*a450*/  HMMA.16816.F32.BF16 R180, R4.reuse, R12, RZ ;  /* 0x0000000c04b4723c */ /* 0x048ff000000418ff */
[C---:B------:R-:W-:Y:S01]  /*a460*/  HMMA.16816.F32.BF16 R188, R4.reuse, R14, RZ ;  /* 0x0000000e04bc723c */ /* 0x040fe200000418ff */
[----:B------:R-:W-:Y:S07]  /*a470*/  LDSM.16.M88.4 R12, [R2+0x8000] ;  /* 0x00800000020c783b */ /* 0x000fee0000000200 */
[C---:B------:R-:W-:Y:S08]  /*a480*/  HMMA.16816.F32.BF16 R192, R4.reuse, R8, RZ ;  /* 0x0000000804c0723c */ /* 0x040ff000000418ff */
[C---:B------:R-:W-:Y:S01]  /*a490*/  HMMA.16816.F32.BF16 R184, R4.reuse, R10, RZ ;  /* 0x0000000a04b8723c */ /* 0x040fe200000418ff */
[----:B------:R-:W3:Y:S07]  /*a4a0*/  LDSM.16.M88.4 R8, [R197] ;  /* 0x00000000c508783b */ /* 0x000eee0000000200 */
[C---:B------:R-:W-:Y:S08]  /*a4b0*/  HMMA.16816.F32.BF16 R168, R4.reuse, R20, RZ ;  /* 0x0000001404a8723c */ /* 0x040ff000000418ff */
[C---:B------:R-:W-:Y:S08]  /*a4c0*/  HMMA.16816.F32.BF16 R176, R4.reuse, R16, RZ ;  /* 0x0000001004b0723c */ /* 0x040ff000000418ff */
[C---:B------:R-:W-:Y:S08]  /*a4d0*/  HMMA.16816.F32.BF16 R172, R4.reuse, R18, RZ ;  /* 0x0000001204ac723c */ /* 0x040ff000000418ff */
[----:B------:R-:W-:Y:S01]  /*a4e0*/  HMMA.16816.F32.BF16 R20, R4, R22, RZ ;  /* 0x000000160414723c */ /* 0x000fe200000418ff */
[----:B------:R-:W4:Y:S07]  /*a4f0*/  LDSM.16.M88.4 R4, [R135] ;  /* 0x000000008704783b */ /* 0x000f2e0000000200 */
[C---:B---3--:R-:W-:Y:S08]  /*a500*/  HMMA.16816.F32.BF16 R16, R8.reuse, R12, R180 ;  /* 0x0000000c0810723c */ /* 0x048ff000000418b4 */
[C---:B------:R-:W-:Y:S08]  /*a510*/  HMMA.16816.F32.BF16 R12, R8.reuse, R14, R188 ;  /* 0x0000000e080c723c */ /* 0x040ff000000418bc */
[C---:B------:R-:W-:Y:S08]  /*a520*/  HMMA.16816.F32.BF16 R220, R8.reuse, R32, R192 ;  /* 0x0000002008dc723c */ /* 0x040ff000000418c0 */
[C---:B------:R-:W-:Y:S01]  /*a530*/  HMMA.16816.F32.BF16 R192, R8.reuse, R34, R184 ;  /* 0x0000002208c0723c */ /* 0x040fe200000418b8 */
[----:B------:R-:W-:Y:S01]  /*a540*/  IMAD.IADD R0, R0, 0x1, R133 ;  /* 0x0000000100007824 */ /* 0x000fe200078e0285 */
[----:B------:R-:W3:Y:S06]  /*a550*/  LDSM.16.M88.4 R32, [R133+0x9000] ;  /* 0x009000008520783b */ /* 0x000eec0000000200 */
[C---:B------:R-:W-:Y:S08]  /*a560*/  HMMA.16816.F32.BF16 R188, R8.reuse, R28, R176 ;  /* 0x0000001c08bc723c */ /* 0x040ff000000418b0 */
[C---:B------:R-:W-:Y:S01]  /*a570*/  HMMA.16816.F32.BF16 R184, R8.reuse, R30, R172 ;  /* 0x0000001e08b8723c */ /* 0x040fe200000418ac */
[----:B------:R-:W-:Y:S07]  /*a580*/  LDSM.16.M88.4 R28, [R133+0x9800] ;  /* 0x00980000851c783b */ /* 0x000fee0000000200 */
[C---:B------:R-:W-:Y:S08]  /*a590*/  HMMA.16816.F32.BF16 R180, R8.reuse, R24, R168 ;  /* 0x0000001808b4723c */ /* 0x040ff000000418a8 */
[----:B------:R-:W-:Y:S01]  /*a5a0*/  HMMA.16816.F32.BF16 R176, R8, R26, R20 ;  /* 0x0000001a08b0723c */ /* 0x000fe20000041814 */
[----:B------:R-:W5:Y:S04]  /*a5b0*/  LDSM.16.M88.4 R8, [R133+0x8800] ;  /* 0x008800008508783b */ /* 0x000f680000000200 */
[----:B------:R-:W-:Y:S03]  /*a5c0*/  LDSM.16.M88.4 R24, [R0+0x8000] ;  /* 0x008000000018783b */ /* 0x000fe60000000200 */
[C---:B----4-:R-:W-:Y:S01]  /*a5d0*/  HMMA.16816.F32.BF16 R168, R4.reuse, R218, R12 ;  /* 0x000000da04a8723c */ /* 0x050fe2000004180c */
[----:B------:R-:W4:Y:S04]  /*a5e0*/  LDSM.16.M88.4 R12, [R134] ;  /* 0x00000000860c783b */ /* 0x000f280000000200 */
[----:B------:R-:W1:Y:S03]  /*a5f0*/  LDSM.16.M88.4 R20, [R0+0x8800] ;  /* 0x008800000014783b */ /* 0x000e660000000200 */
[C---:B------:R-:W-:Y:S08]  /*a600*/  HMMA.16816.F32.BF16 R172, R4.reuse, R216, R16 ;  /* 0x000000d804ac723c */ /* 0x040ff00000041810 */
[C---:B---3--:R-:W-:Y:S08]  /*a610*/  HMMA.16816.F32.BF16 R216, R4.reuse, R32, R188 ;  /* 0x0000002004d8723c */ /* 0x048ff000000418bc */
[C---:B-----5:R-:W-:Y:S08]  /*a620*/  HMMA.16816.F32.BF16 R16, R4.reuse, R8, R220 ;  /* 0x000000080410723c */ /* 0x060ff000000418dc */
[C---:B------:R-:W-:Y:S08]  /*a630*/  HMMA.16816.F32.BF16 R8, R4.reuse, R10, R192 ;  /* 0x0000000a0408723c */ /* 0x040ff000000418c0 */
[C---:B------:R-:W-:Y:S01]  /*a640*/  HMMA.16816.F32.BF16 R192, R4.reuse, R34, R184 ;  /* 0x0000002204c0723c */ /* 0x040fe200000418b8 */
[----:B------:R-:W-:Y:S07]  /*a650*/  LDSM.16.M88.4 R32, [R196+0xa000] ;  /* 0x00a00000c420783b */ /* 0x000fee0000000200 */
[C---:B------:R-:W-:Y:S08]  /*a660*/  HMMA.16816.F32.BF16 R188, R4.reuse, R28, R180 ;  /* 0x0000001c04bc723c */ /* 0x040ff000000418b4 */
[----:B------:R-:W-:Y:S01]  /*a670*/  HMMA.16816.F32.BF16 R184, R4, R30, R176 ;  /* 0x0000001e04b8723c */ /* 0x000fe200000418b0 */
[----:B------:R-:W3:Y:S04]  /*a680*/  LDSM.16.M88.4 R4, [R0+0x9000] ;  /* 0x009000000004783b */ /* 0x000ee80000000200 */
[----:B------:R-:W-:Y:S03]  /*a690*/  LDSM.16.M88.4 R28, [R196+0xa800] ;  /* 0x00a80000c41c783b */ /* 0x000fe60000000200 */
[C---:B----4-:R-:W-:Y:S08]  /*a6a0*/  HMMA.16816.F32.BF16 R180, R12.reuse, R24, R172 ;  /* 0x000000180cb4723c */ /* 0x050ff000000418ac */
[C---:B------:R-:W-:Y:S01]  /*a6b0*/  HMMA.16816.F32.BF16 R176, R12.reuse, R26, R168 ;  /* 0x0000001a0cb0723c */ /* 0x040fe200000418a8 */
[----:B------:R-:W4:Y:S04]  /*a6c0*/  LDSM.16.M88.4 R168, [R0+0x9800] ;  /* 0x0098000000a8783b */ /* 0x000f280000000200 */
[----:B------:R-:W-:Y:S03]  /*a6d0*/  LDSM.16.M88.4 R24, [R196+0xb000] ;  /* 0x00b00000c418783b */ /* 0x000fe60000000200 */
[C---:B-1----:R-:W-:Y:S08]  /*a6e0*/  HMMA.16816.F32.BF16 R172, R12.reuse, R20, R16 ;  /* 0x000000140cac723c */ /* 0x042ff00000041810 */
[C---:B------:R-:W-:Y:S01]  /*a6f0*/  HMMA.16816.F32.BF16 R20, R12.reuse, R22, R8 ;  /* 0x000000160c14723c */ /* 0x040fe20000041808 */
[----:B------:R-:W1:Y:S07]  /*a700*/  LDSM.16.M88.4 R8, [R198+0x2000] ;  /* 0x00200000c608783b */ /* 0x000e6e0000000200 */
[C---:B---3--:R-:W-:Y:S08]  /*a710*/  HMMA.16816.F32.BF16 R16, R12.reuse, R4, R216 ;  /* 0x000000040c10723c */ /* 0x048ff000000418d8 */
[C---:B------:R-:W-:Y:S08]  /*a720*/  HMMA.16816.F32.BF16 R4, R12.reuse, R6, R192 ;  /* 0x000000060c04723c */ /* 0x040ff000000418c0 */
[----:B----4-:R-:W-:Y:S08]  /*a730*/  HMMA.16816.F32.BF16 R192, R12, R170, R184 ;  /* 0x000000aa0cc0723c */ /* 0x010ff000000418b8 */
[----:B-1----:R-:W-:Y:S01]  /*a740*/  HMMA.16816.F32.BF16 R184, R8, R34, R176 ;  /* 0x0000002208b8723c */ /* 0x002fe200000418b0 */
[----:B------:R-:W1:Y:S07]  /*a750*/  LDSM.16.M88.4 R176, [R196+0xb800] ;  /* 0x00b80000c4b0783b */ /* 0x000e6e0000000200 */
[----:B------:R-:W-:Y:S08]  /*a760*/  HMMA.16816.F32.BF16 R216, R12, R168, R188 ;  /* 0x000000a80cd8723c */ /* 0x000ff000000418bc */
[C---:B------:R-:W-:Y:S01]  /*a770*/  HMMA.16816.F32.BF16 R188, R8.reuse, R32, R180 ;  /* 0x0000002008bc723c */ /* 0x040fe200000418b4 */
[----:B------:R-:W-:Y:S07]  /*a780*/  LDSM.16.M88.4 R32, [R2+0xa000] ;  /* 0x00a000000220783b */ /* 0x000fee0000000200 */
[C---:B------:R-:W-:Y:S08]  /*a790*/  HMMA.16816.F32.BF16 R168, R8.reuse, R24, R16 ;  /* 0x0000001808a8723c */ /* 0x040ff00000041810 */
[C---:B------:R-:W-:Y:S08]  /*a7a0*/  HMMA.16816.F32.BF16 R180, R8.reuse, R28, R172 ;  /* 0x0000001c08b4723c */ /* 0x040ff000000418ac */
[C---:B------:R-:W-:Y:S01]  /*a7b0*/  HMMA.16816.F32.BF16 R16, R8.reuse, R26, R4 ;  /* 0x0000001a0810723c */ /* 0x040fe20000041804 */
[----:B------:R-:W3:Y:S04]  /*a7c0*/  LDSM.16.M88.4 R4, [R197+0x2000] ;  /* 0x00200000c504783b */ /* 0x000ee80000000200 */
[----:B------:R-:W-:Y:S03]  /*a7d0*/  LDSM.16.M88.4 R24, [R2+0xb000] ;  /* 0x00b000000218783b */ /* 0x000fe60000000200 */
[C---:B------:R-:W-:Y:S01]  /*a7e0*/  HMMA.16816.F32.BF16 R172, R8.reuse, R30, R20 ;  /* 0x0000001e08ac723c */ /* 0x040fe20000041814 */
[----:B------:R-:W4:Y:S04]  /*a7f0*/  LDSM.16.M88.4 R28, [R2+0xa800] ;  /* 0x00a80000021c783b */ /* 0x000f280000000200 */
[----:B------:R-:W5:Y:S03]  /*a800*/  LDSM.16.M88.4 R20, [R2+0xb800] ;  /* 0x00b800000214783b */ /* 0x000f660000000200 */
[C---:B-1----:R-:W-:Y:S08]  /*a810*/  HMMA.16816.F32.BF16 R12, R8.reuse, R176, R216 ;  /* 0x000000b0080c723c */ /* 0x042ff000000418d8 */
[----:B------:R-:W-:Y:S08]  /*a820*/  HMMA.16816.F32.BF16 R8, R8, R178, R192 ;  /* 0x000000b20808723c */ /* 0x000ff000000418c0 */
[C---:B---3--:R-:W-:Y:S08]  /*a830*/  HMMA.16816.F32.BF16 R216, R4.reuse, R32, R188 ;  /* 0x0000002004d8723c */ /* 0x048ff000000418bc */
[C---:B------:R-:W-:Y:S01]  /*a840*/  HMMA.16816.F32.BF16 R192, R4.reuse, R34, R184 ;  /* 0x0000002204c0723c */ /* 0x040fe200000418b8 */
[----:B------:R-:W-:Y:S07]  /*a850*/  LDSM.16.M88.4 R32, [R133+0xb000] ;  /* 0x00b000008520783b */ /* 0x000fee0000000200 */
[C---:B----4-:R-:W-:Y:S08]  /*a860*/  HMMA.16816.F32.BF16 R188, R4.reuse, R28, R180 ;  /* 0x0000001c04bc723c */ /* 0x050ff000000418b4 */
[C---:B------:R-:W-:Y:S01]  /*a870*/  HMMA.16816.F32.BF16 R184, R4.reuse, R30, R172 ;  /* 0x0000001e04b8723c */ /* 0x040fe200000418ac */
[----:B------:R-:W-:Y:S07]  /*a880*/  LDSM.16.M88.4 R28, [R133+0xb800] ;  /* 0x00b80000851c783b */ /* 0x000fee0000000200 */
[C---:B------:R-:W-:Y:S01]  /*a890*/  HMMA.16816.F32.BF16 R180, R4.reuse, R24, R168 ;  /* 0x0000001804b4723c */ /* 0x040fe200000418a8 */
[----:B------:R-:W-:Y:S07]  /*a8a0*/  LDSM.16.M88.4 R168, [R133+0xa800] ;  /* 0x00a8000085a8783b */ /* 0x000fee0000000200 */
[C---:B------:R-:W-:Y:S08]  /*a8b0*/  HMMA.16816.F32.BF16 R176, R4.reuse, R26, R16 ;  /* 0x0000001a04b0723c */ /* 0x040ff00000041810 */
[C---:B-----5:R-:W-:Y:S01]  /*a8c0*/  HMMA.16816.F32.BF16 R172, R4.reuse, R20, R12 ;  /* 0x0000001404ac723c */ /* 0x060fe2000004180c */
[----:B------:R-:W-:Y:S07]  /*a8d0*/  LDSM.16.M88.4 R12, [R133+0xa000] ;  /* 0x00a00000850c783b */ /* 0x000fee0000000200 */
[----:B------:R-:W-:Y:S01]  /*a8e0*/  HMMA.16816.F32.BF16 R24, R4, R22, R8 ;  /* 0x000000160418723c */ /* 0x000fe20000041808 */
[----:B------:R-:W1:Y:S04]  /*a8f0*/  LDSM.16.M88.4 R4, [R135+0x2000] ;  /* 0x002000008704783b */ /* 0x000e680000000200 */
[----:B------:R-:W-:Y:S04]  /*a900*/  LDSM.16.M88.4 R8, [R134+0x2000] ;  /* 0x002000008608783b */ /* 0x000fe80000000200 */
[----:B------:R-:W3:Y:S01]  /*a910*/  LDSM.16.M88.4 R20, [R0+0xa000] ;  /* 0x00a000000014783b */ /* 0x000ee20000000200 */
[C---:B-1----:R-:W-:Y:S08]  /*a920*/  HMMA.16816.F32.BF16 R220, R4.reuse, R168, R188 ;  /* 0x000000a804dc723c */ /* 0x042ff000000418bc */
[C---:B------:R-:W-:Y:S08]  /*a930*/  HMMA.16816.F32.BF16 R16, R4.reuse, R12, R216 ;  /* 0x0000000c0410723c */ /* 0x040ff000000418d8 */
[C---:B------:R-:W-:Y:S01]  /*a940*/  HMMA.16816.F32.BF16 R188, R4.reuse, R34, R176 ;  /* 0x0000002204bc723c */ /* 0x040fe200000418b0 */
[----:B------:R-:W1:Y:S07]  /*a950*/  LDSM.16.M88.4 R176, [R0+0xa800] ;  /* 0x00a8000000b0783b */ /* 0x000e6e0000000200 */
[C---:B------:R-:W-:Y:S08]  /*a960*/  HMMA.16816.F32.BF16 R12, R4.reuse, R14, R192 ;  /* 0x0000000e040c723c */ /* 0x040ff000000418c0 */
[C---:B------:R-:W-:Y:S01]  /*a970*/  HMMA.16816.F32.BF16 R216, R4.reuse, R170, R184 ;  /* 0x000000aa04d8723c */ /* 0x040fe200000418b8 */
[----:B------:R-:W4:Y:S07]  /*a980*/  LDSM.16.M88.4 R168, [R0+0xb000] ;  /* 0x00b0000000a8783b */ /* 0x000f2e0000000200 */
[C---:B------:R-:W-:Y:S01]  /*a990*/  HMMA.16816.F32.BF16 R192, R4.reuse, R32, R180 ;  /* 0x0000002004c0723c */ /* 0x040fe200000418b4 */
[----:B------:R-:W5:Y:S07]  /*a9a0*/  LDSM.16.M88.4 R32, [R0+0xb800] ;  /* 0x00b800000020783b */ /* 0x000f6e0000000200 */
[C---:B------:R-:W-:Y:S08]  /*a9b0*/  HMMA.16816.F32.BF16 R184, R4.reuse, R28, R172 ;  /* 0x0000001c04b8723c */ /* 0x040ff000000418ac */
[----:B------:R-:W-:Y:S01]  /*a9c0*/  HMMA.16816.F32.BF16 R180, R4, R30, R24 ;  /* 0x0000001e04b4723c */ /* 0x000fe20000041818 */
[----:B------:R-:W-:Y:S04]  /*a9d0*/  LDSM.16.M88.4 R4, [R198+0x4000] ;  /* 0x00400000c604783b */ /* 0x000fe80000000200 */
[----:B------:R-:W2:Y:S03]  /*a9e0*/  LDSM.16.M88.4 R28, [R196+0xc000] ;  /* 0x00c00000c41c783b */ /* 0x000ea60000000200 */
[C---:B---3--:R-:W-:Y:S01]  /*a9f0*/  HMMA.16816.F32.BF16 R172, R8.reuse, R20, R16 ;  /* 0x0000001408ac723c */ /* 0x048fe20000041810 */
[----:B------:R-:W3:Y:S07]  /*aa00*/  LDSM.16.M88.4 R24, [R196+0xc800] ;  /* 0x00c80000c418783b */ /* 0x000eee0000000200 */
[C---:B------:R-:W-:Y:S08]  /*aa10*/  HMMA.16816.F32.BF16 R20, R8.reuse, R22, R12 ;  /* 0x000000160814723c */ /* 0x040ff0000004180c */
[C---:B-1----:R-:W-:Y:S08]  /*aa20*/  HMMA.16816.F32.BF16 R16, R8.reuse, R176, R220 ;  /* 0x000000b00810723c */ /* 0x042ff000000418dc */
[C---:B----4-:R-:W-:Y:S08]  /*aa30*/  HMMA.16816.F32.BF16 R220, R8.reuse, R168, R192 ;  /* 0x000000a808dc723c */ /* 0x050ff000000418c0 */
[C---:B-----5:R-:W-:Y:S08]  /*aa40*/  HMMA.16816.F32.BF16 R192, R8.reuse, R32, R184 ;  /* 0x0000002008c0723c */ /* 0x060ff000000418b8 */
[----:B------:R-:W-:Y:S08]  /*aa50*/  HMMA.16816.F32.BF16 R12, R8, R178, R216 ;  /* 0x000000b2080c723c */ /* 0x000ff000000418d8 */
[----:B--2---:R-:W-:Y:S01]  /*aa60*/  HMMA.16816.F32.BF16 R184, R4, R28, R172 ;  /* 0x0000001c04b8723c */ /* 0x004fe200000418ac */
[----:B------:R-:W1:Y:S07]  /*aa70*/  LDSM.16.M88.4 R172, [R196+0xd000] ;  /* 0x00d00000c4ac783b */ /* 0x000e6e0000000200 */
[C---:B------:R-:W-:Y:S01]  /*aa80*/  HMMA.16816.F32.BF16 R216, R8.reuse, R170, R188 ;  /* 0x000000aa08d8723c */ /* 0x040fe200000418bc */
[----:B------:R-:W2:Y:S07]  /*aa90*/  LDSM.16.M88.4 R168, [R196+0xd800] ;  /* 0x00d80000c4a8783b */ /* 0x000eae0000000200 */
[----:B------:R-:W-:Y:S01]  /*aaa0*/  HMMA.16816.F32.BF16 R188, R8, R34, R180 ;  /* 0x0000002208bc723c */ /* 0x000fe200000418b4 */
[----:B------:R-:W-:Y:S04]  /*aab0*/  LDSM.16.M88.4 R8, [R197+0x4000] ;  /* 0x00400000c508783b */ /* 0x000fe80000000200 */
[----:B------:R-:W4:Y:S03]  /*aac0*/  LDSM.16.M88.4 R32, [R2+0xc000] ;  /* 0x00c000000220783b */ /* 0x000f260000000200 */
[C---:B------:R-:W-:Y:S01]  /*aad0*/  HMMA.16816.F32.BF16 R180, R4.reuse, R30, R20 ;  /* 0x0000001e04b4723c */ /* 0x040fe20000041814 */
[----:B------:R-:W5:Y:S07]  /*aae0*/  LDSM.16.M88.4 R28, [R2+0xc800] ;  /* 0x00c80000021c783b */ /* 0x000f6e0000000200 */
[C---:B---3--:R-:W-:Y:S08]  /*aaf0*/  HMMA.16816.F32.BF16 R176, R4.reuse, R24, R16 ;  /* 0x0000001804b0723c */ /* 0x048ff00000041810 */
[C---:B------:R-:W-:Y:S01]  /*ab00*/  HMMA.16816.F32.BF16 R20, R4.reuse, R26, R12 ;  /* 0x0000001a0414723c */ /* 0x040fe2000004180c */
[----:B------:R-:W3:Y:S07]  /*ab10*/  LDSM.16.M88.4 R24, [R2+0xd000] ;  /* 0x00d000000218783b */ /* 0x000eee0000000200 */
[C---:B-1----:R-:W-:Y:S08]  /*ab20*/  HMMA.16816.F32.BF16 R12, R4.reuse, R174, R216 ;  /* 0x000000ae040c723c */ /* 0x042ff000000418d8 */
[C---:B--2---:R-:W-:Y:S08]  /*ab30*/  HMMA.16816.F32.BF16 R216, R4.reuse, R168, R192 ;  /* 0x000000a804d8723c */ /* 0x044ff000000418c0 */
[C---:B------:R-:W-:Y:S08]  /*ab40*/  HMMA.16816.F32.BF16 R192, R4.reuse, R170, R188 ;  /* 0x000000aa04c0723c */ /* 0x040ff000000418bc */
[----:B------:R-:W-:Y:S01]  /*ab50*/  HMMA.16816.F32.BF16 R16, R4, R172, R220 ;  /* 0x000000ac0410723c */ /* 0x000fe200000418dc */
[----:B------:R-:W-:Y:S07]  /*ab60*/  LDSM.16.M88.4 R4, [R135+0x4000] ;  /* 0x004000008704783b */ /* 0x000fee0000000200 */
[C---:B----4-:R-:W-:Y:S08]  /*ab70*/  HMMA.16816.F32.BF16 R188, R8.reuse, R32, R184 ;  /* 0x0000002008bc723c */ /* 0x050ff000000418b8 */
[C---:B------:R-:W-:Y:S01]  /*ab80*/  HMMA.16816.F32.BF16 R184, R8.reuse, R34, R180 ;  /* 0x0000002208b8723c */ /* 0x040fe200000418b4 */
[----:B------:R-:W-:Y:S07]  /*ab90*/  LDSM.16.M88.4 R32, [R133+0xc000] ;  /* 0x00c000008520783b */ /* 0x000fee0000000200 */
[C---:B-----5:R-:W-:Y:S01]  /*aba0*/  HMMA.16816.F32.BF16 R180, R8.reuse, R28, R176 ;  /* 0x0000001c08b4723c */ /* 0x060fe200000418b0 */
[----:B------:R-:W1:Y:S07]  /*abb0*/  LDSM.16.M88.4 R176, [R2+0xd800] ;  /* 0x00d8000002b0783b */ /* 0x000e6e0000000200 */
[C---:B------:R-:W-:Y:S01]  /*abc0*/  HMMA.16816.F32.BF16 R172, R8.reuse, R30, R20 ;  /* 0x0000001e08ac723c */ /* 0x040fe20000041814 */
[----:B------:R-:W2:Y:S04]  /*abd0*/  LDSM.16.M88.4 R28, [R133+0xc800] ;  /* 0x00c80000851c783b */ /* 0x000ea80000000200 */
[----:B------:R-:W-:Y:S03]  /*abe0*/  LDSM.16.M88.4 R20, [R133+0xd800] ;  /* 0x00d800008514783b */ /* 0x000fe60000000200 */
[C---:B---3--:R-:W-:Y:S08]  /*abf0*/  HMMA.16816.F32.BF16 R168, R8.reuse, R24, R16 ;  /* 0x0000001808a8723c */ /* 0x048ff00000041810 */
[C---:B------:R-:W-:Y:S01]  /*ac00*/  HMMA.16816.F32.BF16 R16, R8.reuse, R26, R12 ;  /* 0x0000001a0810723c */ /* 0x040fe2000004180c */
[----:B------:R-:W3:Y:S07]  /*ac10*/  LDSM.16.M88.4 R24, [R133+0xd000] ;  /* 0x00d000008518783b */ /* 0x000eee0000000200 */
[C---:B-1----:R-:W-:Y:S08]  /*ac20*/  HMMA.16816.F32.BF16 R12, R8.reuse, R176, R216 ;  /* 0x000000b0080c723c */ /* 0x042ff000000418d8 */
[----:B------:R-:W-:Y:S08]  /*ac30*/  HMMA.16816.F32.BF16 R8, R8, R178, R192 ;  /* 0x000000b20808723c */ /* 0x000ff000000418c0 */
[C---:B------:R-:W-:Y:S08]  /*ac40*/  HMMA.16816.F32.BF16 R216, R4.reuse, R32, R188 ;  /* 0x0000002004d8723c */ /* 0x040ff000000418bc */
[C---:B--2---:R-:W-:Y:S08]  /*ac50*/  HMMA.16816.F32.BF16 R188, R4.reuse, R28, R180 ;  /* 0x0000001c04bc723c */ /* 0x044ff000000418b4 */
[C---:B---3--:R-:W-:Y:S08]  /*ac60*/  HMMA.16816.F32.BF16 R180, R4.reuse, R24, R168 ;  /* 0x0000001804b4723c */ /* 0x048ff000000418a8 */
[C---:B------:R-:W-:Y:S01]  /*ac70*/  HMMA.16816.F32.BF16 R192, R4.reuse, R34, R184 ;  /* 0x0000002204c0723c */ /* 0x040fe200000418b8 */
[----:B------:R-:W-:Y:S07]  /*ac80*/  LDSM.16.M88.4 R32, [R0+0xc800] ;  /* 0x00c800000020783b */ /* 0x000fee0000000200 */
[C---:B------:R-:W-:Y:S08]  /*ac90*/  HMMA.16816.F32.BF16 R168, R4.reuse, R20, R12 ;  /* 0x0000001404a8723c */ /* 0x040ff0000004180c */
[C---:B------:R-:W-:Y:S01]  /*aca0*/  HMMA.16816.F32.BF16 R184, R4.reuse, R30, R172 ;  /* 0x0000001e04b8723c */ /* 0x040fe200000418ac */
[----:B------:R-:W-:Y:S04]  /*acb0*/  LDSM.16.M88.4 R28, [R0+0xd000] ;  /* 0x00d00000001c783b */ /* 0x000fe80000000200 */
[----:B------:R-:W-:Y:S03]  /*acc0*/  LDSM.16.M88.4 R172, [R196+0xe000] ;  /* 0x00e00000c4ac783b */ /* 0x000fe60000000200 */
[C---:B------:R-:W-:Y:S01]  /*acd0*/  HMMA.16816.F32.BF16 R176, R4.reuse, R26, R16 ;  /* 0x0000001a04b0723c */ /* 0x040fe20000041810 */
[----:B------:R-:W-:Y:S04]  /*ace0*/  LDSM.16.M88.4 R16, [R0+0xc000] ;  /* 0x00c000000010783b */ /* 0x000fe80000000200 */
[----:B------:R-:W-:Y:S03]  /*acf0*/  LDSM.16.M88.4 R24, [R0+0xd800] ;  /* 0x00d800000018783b */ /* 0x000fe60000000200 */
[----:B------:R-:W-:Y:S01]  /*ad00*/  HMMA.16816.F32.BF16 R20, R4, R22, R8 ;  /* 0x000000160414723c */ /* 0x000fe20000041808 */
[----:B------:R-:W1:Y:S04]  /*ad10*/  LDSM.16.M88.4 R4, [R134+0x4000] ;  /* 0x004000008604783b */ /* 0x000e680000000200 */
[----:B------:R-:W2:Y:S03]  /*ad20*/  LDSM.16.M88.4 R8, [R198+0x6000] ;  /* 0x00600000c608783b */ /* 0x000ea60000000200 */
[C---:B-1----:R-:W-:Y:S08]  /*ad30*/  HMMA.16816.F32.BF16 R12, R4.reuse, R16, R216 ;  /* 0x00000010040c723c */ /* 0x042ff000000418d8 */
[C---:B------:R-:W-:Y:S08]  /*ad40*/  HMMA.16816.F32.BF16 R216, R4.reuse, R34, R184 ;  /* 0x0000002204d8723c */ /* 0x040ff000000418b8 */
[C---:B------:R-:W-:Y:S01]  /*ad50*/  HMMA.16816.F32.BF16 R184, R4.reuse, R24, R168 ;  /* 0x0000001804b8723c */ /* 0x040fe200000418a8 */
[----:B------:R-:W1:Y:S07]  /*ad60*/  LDSM.16.M88.4 R168, [R196+0xe800] ;  /* 0x00e80000c4a8783b */ /* 0x000e6e0000000200 */
[C---:B------:R-:W-:Y:S01]  /*ad70*/  HMMA.16816.F32.BF16 R220, R4.reuse, R32, R188 ;  /* 0x0000002004dc723c */ /* 0x040fe200000418bc */
[----:B------:R-:W3:Y:S07]  /*ad80*/  LDSM.16.M88.4 R32, [R196+0xf000] ;  /* 0x00f00000c420783b */ /* 0x000eee0000000200 */
[C---:B------:R-:W-:Y:S08]  /*ad90*/  HMMA.16816.F32.BF16 R16, R4.reuse, R18, R192 ;  /* 0x000000120410723c */ /* 0x040ff000000418c0 */
[C---:B------:R-:W-:Y:S08]  /*ada0*/  HMMA.16816.F32.BF16 R192, R4.reuse, R28, R180 ;  /* 0x0000001c04c0723c */ /* 0x040ff000000418b4 */
[C---:B------:R-:W-:Y:S01]  /*adb0*/  HMMA.16816.F32.BF16 R188, R4.reuse, R30, R176 ;  /* 0x0000001e04bc723c */ /* 0x040fe200000418b0 */
[----:B------:R-:W4:Y:S04]  /*adc0*/  LDSM.16.M88.4 R28, [R196+0xf800] ;  /* 0x00f80000c41c783b */ /* 0x000f280000000200 */
[----:B------:R-:W-:Y:S03]  /*add0*/  LDSM.16.M88.4 R176, [R2+0xe800] ;  /* 0x00e8000002b0783b */ /* 0x000fe60000000200 */
[----:B------:R-:W-:Y:S01]  /*ade0*/  HMMA.16816.F32.BF16 R180, R4, R26, R20 ;  /* 0x0000001a04b4723c */ /* 0x000fe20000041814 */
[----:B------:R-:W-:Y:S04]  /*adf0*/  LDSM.16.M88.4 R4, [R197+0x6000] ;  /* 0x00600000c504783b */ /* 0x000fe80000000200 */
[----:B------:R-:W5:Y:S03]  /*ae00*/  LDSM.16.M88.4 R24, [R2+0xe000] ;  /* 0x00e000000218783b */ /* 0x000f660000000200 */
[C---:B--2---:R-:W-:Y:S08]  /*ae10*/  HMMA.16816.F32.BF16 R20, R8.reuse, R172, R12 ;  /* 0x000000ac0814723c */ /* 0x044ff0000004180c */
[C---:B------:R-:W-:Y:S08]  /*ae20*/  HMMA.16816.F32.BF16 R16, R8.reuse, R174, R16 ;  /* 0x000000ae0810723c */ /* 0x040ff00000041810 */
[C---:B-1----:R-:W-:Y:S08]  /*ae30*/  HMMA.16816.F32.BF16 R12, R8.reuse, R168, R220 ;  /* 0x000000a8080c723c */ /* 0x042ff000000418dc */
[C---:B------:R-:W-:Y:S08]  /*ae40*/  HMMA.16816.F32.BF16 R172, R8.reuse, R170, R216 ;  /* 0x000000aa08ac723c */ /* 0x040ff000000418d8 */
[C---:B---3--:R-:W-:Y:S08]  /*ae50*/  HMMA.16816.F32.BF16 R216, R8.reuse, R32, R192 ;  /* 0x0000002008d8723c */ /* 0x048ff000000418c0 */
[C---:B------:R-:W-:Y:S01]  /*ae60*/  HMMA.16816.F32.BF16 R192, R8.reuse, R34, R188 ;  /* 0x0000002208c0723c */ /* 0x040fe200000418bc */
[----:B------:R-:W1:Y:S07]  /*ae70*/  LDSM.16.M88.4 R32, [R2+0xf000] ;  /* 0x00f000000220783b */ /* 0x000e6e0000000200 */
[C---:B----4-:R-:W-:Y:S08]  /*ae80*/  HMMA.16816.F32.BF16 R188, R8.reuse, R28, R184 ;  /* 0x0000001c08bc723c */ /* 0x050ff000000418b8 */
[----:B------:R-:W-:Y:S01]  /*ae90*/  HMMA.16816.F32.BF16 R184, R8, R30, R180 ;  /* 0x0000001e08b8723c */ /* 0x000fe200000418b4 */
[----:B------:R-:W-:Y:S07]  /*aea0*/  LDSM.16.M88.4 R8, [R135+0x6000] ;  /* 0x006000008708783b */ /* 0x000fee0000000200 */
[C---:B-----5:R-:W-:Y:S01]  /*aeb0*/  HMMA.16816.F32.BF16 R180, R4.reuse, R24, R20 ;  /* 0x0000001804b4723c */ /* 0x060fe20000041814 */
[----:B------:R-:W2:Y:S07]  /*aec0*/  LDSM.16.M88.4 R20, [R2+0xf800] ;  /* 0x00f800000214783b */ /* 0x000eae0000000200 */
[C---:B------:R-:W-:Y:S01]  /*aed0*/  HMMA.16816.F32.BF16 R168, R4.reuse, R26, R16 ;  /* 0x0000001a04a8723c */ /* 0x040fe20000041810 */
[----:B------:R-:W3:Y:S07]  /*aee0*/  LDSM.16.M88.4 R16, [R133+0xe000] ;  /* 0x00e000008510783b */ /* 0x000eee0000000200 */
[C---:B------:R-:W-:Y:S01]  /*aef0*/  HMMA.16816.F32.BF16 R28, R4.reuse, R176, R12 ;  /* 0x000000b0041c723c */ /* 0x040fe2000004180c */
[----:B------:R-:W4:Y:S07]  /*af00*/  LDSM.16.M88.4 R12, [R133+0xe800] ;  /* 0x00e80000850c783b */ /* 0x000f2e0000000200 */
[C---:B------:R-:W-:Y:S08]  /*af10*/  HMMA.16816.F32.BF16 R24, R4.reuse, R178, R172 ;  /* 0x000000b20418723c */ /* 0x040ff000000418ac */
[C---:B-1----:R-:W-:Y:S08]  /*af20*/  HMMA.16816.F32.BF16 R176, R4.reuse, R32, R216 ;  /* 0x0000002004b0723c */ /* 0x042ff000000418d8 */
[----:B--2---:R-:W-:Y:S08]  /*af30*/  HMMA.16816.F32.BF16 R216, R4, R20, R188 ;  /* 0x0000001404d8723c */ /* 0x004ff000000418bc */
[C---:B---3--:R-:W-:Y:S08]  /*af40*/  HMMA.16816.F32.BF16 R188, R8.reuse, R16, R180 ;  /* 0x0000001008bc723c */ /* 0x048ff000000418b4 */
[C---:B----4-:R-:W-:Y:S01]  /*af50*/  HMMA.16816.F32.BF16 R180, R8.reuse, R12, R28 ;  /* 0x0000000c08b4723c */ /* 0x050fe2000004181c */
[----:B------:R-:W-:Y:S07]  /*af60*/  LDSM.16.M88.4 R28, [R0+0xf000] ;  /* 0x00f00000001c783b */ /* 0x000fee0000000200 */
[----:B------:R-:W-:Y:S01]  /*af70*/  HMMA.16816.F32.BF16 R172, R8, R14, R24 ;  /* 0x0000000e08ac723c */ /* 0x000fe20000041818 */
[----:B------:R-:W1:Y:S07]  /*af80*/  LDSM.16.M88.4 R12, [R133+0xf800] ;  /* 0x00f80000850c783b */ /* 0x000e6e0000000200 */
[C---:B------:R-:W-:Y:S01]  /*af90*/  HMMA.16816.F32.BF16 R220, R4.reuse, R34, R192 ;  /* 0x0000002204dc723c */ /* 0x040fe200000418c0 */
[----:B------:R-:W-:Y:S07]  /*afa0*/  LDSM.16.M88.4 R32, [R0+0xe800] ;  /* 0x00e800000020783b */ /* 0x000fee0000000200 */
[----:B------:R-:W-:Y:S01]  /*afb0*/  HMMA.16816.F32.BF16 R192, R4, R22, R184 ;  /* 0x0000001604c0723c */ /* 0x000fe200000418b8 */
[----:B------:R-:W2:Y:S07]  /*afc0*/  LDSM.16.M88.4 R4, [R134+0x6000] ;  /* 0x006000008604783b */ /* 0x000eae0000000200 */
[C---:B------:R-:W-:Y:S01]  /*afd0*/  HMMA.16816.F32.BF16 R184, R8.reuse, R18, R168 ;  /* 0x0000001208b8723c */ /* 0x040fe200000418a8 */
[----:B------:R-:W3:Y:S07]  /*afe0*/  LDSM.16.M88.4 R168, [R0+0xe000] ;  /* 0x00e0000000a8783b */ /* 0x000eee0000000200 */
[----:B------:R-:W-:Y:S01]  /*aff0*/  HMMA.16816.F32.BF16 R24, R8, R224, R176 ;  /* 0x000000e00818723c */ /* 0x000fe200000418b0 */
[----:B------:R4:W5:Y:S01]  /*b000*/  LDSM.16.M88.4 R176, [R0+0xf800] ;  /* 0x00f8000000b0783b */ /* 0x0009620000000200 */
[----:B------:R-:W-:Y:S01]  /*b010*/  IMAD.U32 R2, RZ, RZ, UR24 ;  /* 0x00000018ff027e24 */ /* 0x000fe2000f8e00ff */
[----:B------:R-:W-:-:S05]  /*b020*/  DEPBAR.LE SB0, 0x0 ;  /* 0x000080000000791a */ /* 0x000fca0000000000 */
[C---:B------:R-:W-:Y:S08]  /*b030*/  HMMA.16816.F32.BF16 R20, R8.reuse, R226, R220 ;  /* 0x000000e20814723c */ /* 0x040ff000000418dc */
[C---:B-1----:R-:W-:Y:S08]  /*b040*/  HMMA.16816.F32.BF16 R16, R8.reuse, R12, R216 ;  /* 0x0000000c0810723c */ /* 0x042ff000000418d8 */
[----:B------:R-:W-:Y:S01]  /*b050*/  HMMA.16816.F32.BF16 R8, R8, R14, R192 ;  /* 0x0000000e0808723c */ /* 0x000fe200000418c0 */
[----:B------:R-:W-:Y:S01]  /*b060*/  IMAD R2, R2, 0x40, R249 ;  /* 0x0000004002027824 */ /* 0x000fe200078e02f9 */
[----:B------:R-:W-:-:S03]  /*b070*/  UISETP.GT.U32.AND UP1, UPT, UR23, UR20, UPT ;  /* 0x000000141700728c */ /* 0x000fc6000bf24070 */
[C---:B----4-:R-:W-:Y:S02]  /*b080*/  VIADD R0, R2.reuse, UR22 ;  /* 0x0000001602007c36 */ /* 0x050fe40008000000 */
[----:B------:R-:W-:Y:S01]  /*b090*/  IMAD.U32 R12, RZ, RZ, UR4 ;  /* 0x00000004ff0c7e24 */ /* 0x000fe2000f8e00ff */
[C---:B--2---:R-:W-:Y:S08]  /*b0a0*/  HMMA.16816.F32.BF16 R180, R4.reuse, R32, R180 ;  /* 0x0000002004b4723c */ /* 0x044ff000000418b4 */
[C---:B---3--:R-:W-:Y:S08]  /*b0b0*/  HMMA.16816.F32.BF16 R188, R4.reuse, R168, R188 ;  /* 0x000000a804bc723c */ /* 0x048ff000000418bc */
[C---:B------:R-:W-:Y:S08]  /*b0c0*/  HMMA.16816.F32.BF16 R184, R4.reuse, R170, R184 ;  /* 0x000000aa04b8723c */ /* 0x040ff000000418b8 */
[C---:B------:R-:W-:Y:S08]  /*b0d0*/  HMMA.16816.F32.BF16 R168, R4.reuse, R34, R172 ;  /* 0x0000002204a8723c */ /* 0x040ff000000418ac */
[C---:B------:R-:W-:Y:S08]  /*b0e0*/  HMMA.16816.F32.BF16 R24, R4.reuse, R28, R24 ;  /* 0x0000001c0418723c */ /* 0x040ff00000041818 */
[C---:B------:R-:W-:Y:S08]  /*b0f0*/  HMMA.16816.F32.BF16 R192, R4.reuse, R30, R20 ;  /* 0x0000001e04c0723c */ /* 0x040ff00000041814 */
[C---:B-----5:R-:W-:Y:S08]  /*b100*/  HMMA.16816.F32.BF16 R216, R4.reuse, R176, R16 ;  /* 0x000000b004d8723c */ /* 0x060ff00000041810 */
[----:B------:R-:W-:Y:S01]  /*b110*/  HMMA.16816.F32.BF16 R220, R4, R178, R8 ;  /* 0x000000b204dc723c */ /* 0x000fe20000041808 */
[----:B------:R-:W-:Y:S01]  /*b120*/  VIADD R7, R2, 0xffffff80 ;  /* 0xffffff8002077836 */ /* 0x000fe20000000000 */
[C---:B------:R-:W-:Y:S01]  /*b130*/  IADD3 R5, PT, PT, R211.reuse, 0x80, -R0 ;  /* 0x00000080d3057810 */ /* 0x040fe20007ffe800 */
[C---:B------:R-:W-:Y:S01]  /*b140*/  VIADD R4, R211.reuse, 0x8 ;  /* 0x00000008d3047836 */ /* 0x040fe20000000000 */
[----:B------:R-:W-:-:S02]  /*b150*/  IADD3 R6, PT, PT, R211, -UR22, -R12 ;  /* 0x80000016d3067c10 */ /* 0x000fc4000fffe80c */
[----:B------:R-:W-:Y:S01]  /*b160*/  IABS R8, R5 ;  /* 0x0000000500087213 */ /* 0x000fe20000000000 */
[----:B------:R-:W-:Y:S01]  /*b170*/  BAR.SYNC.DEFER_BLOCKING 0x0 ;  /* 0x0000000000007b1d */ /* 0x000fe20000010000 */
[C---:B------:R-:W-:Y:S02]  /*b180*/  ISETP.GE.AND P4, PT, R7.reuse, R214, PT ;  /* 0x000000d60700720c */ /* 0x040fe40003f86270 */
[----:B------:R-:W-:Y:S02]  /*b190*/  IADD3 R5, PT, PT, R4, -UR22, -R12 ;  /* 0x8000001604057c10 */ /* 0x000fe4000fffe80c */
[----:B------:R-:W-:Y:S02]  /*b1a0*/  ISETP.GT.AND P6, PT, R6, R7, PT ;  /* 0x000000070600720c */ /* 0x000fe40003fc4270 */
[----:B------:R-:W-:Y:S02]  /*b1b0*/  ISETP.GE.AND P5, PT, R7, R215, PT ;  /* 0x000000d70700720c */ /* 0x000fe40003fa6270 */
[----:B------:R-:W-:-:S02]  /*b1c0*/  P2R R19, PR, RZ, 0x10 ;  /* 0x00000010ff137803 */ /* 0x000fc40000000000 */
[--C-:B------:R-:W-:Y:S02]  /*b1d0*/  IADD3 R16, PT, PT, R211, 0x7f, -R0.reuse ;  /* 0x0000007fd3107810 */ /* 0x100fe40007ffe800 */
[----:B------:R-:W-:Y:S02]  /*b1e0*/  IADD3 R17, PT, PT, R4, 0x80, -R0 ;  /* 0x0000008004117810 */ /* 0x000fe40007ffe800 */
[----:B------:R-:W-:Y:S01]  /*b1f0*/  I2FP.F32.S32 R18, R8 ;  /* 0x0000000800127245 */ /* 0x000fe20000201400 */
[----:B------:R-:W-:Y:S06]  /*b200*/  BRA.U !UP1, `(.L_x_1441) ;  /* 0x0000000509bc7547 */ /* 0x000fec000b800000 */
        /* <DEDUP_REMOVED lines=111> */
.L_x_1441:
[----:B------:R-:W2:Y:S04]  /*b900*/  LDL.64 R230, [R1+0x88] ;  /* 0x0000880001e67983 */ /* 0x000ea80000100a00 */
[----:B------:R-:W3:Y:S01]  /*b910*/  LDL.64 R196, [R1+0x80] ;  /* 0x0000800001c47983 */ /* 0x000ee20000100a00 */
[----:B-1----:R-:W-:Y:S01]  /*b920*/  IABS R9, R16 ;  /* 0x0000001000097213 */ /* 0x002fe20000000000 */
[----:B------:R-:W-:Y:S01]  /*b930*/  FFMA.FTZ R10, R18, -UR6, R188 ;  /* 0x80000006120a7c23 */ /* 0x000fe200080100bc */
[----:B------:R-:W-:Y:S01]  /*b940*/  IABS R8, R17 ;  /* 0x0000001100087213 */ /* 0x000fe20000000000 */
[----:B------:R-:W1:Y:S01]  /*b950*/  S2R R224, SR_CTAID.X ;  /* 0x0000000000e07919 */ /* 0x000e620000002500 */
[----:B------:R-:W-:Y:S01]  /*b960*/  ISETP.GT.AND P1, PT, R5, R7, PT ;  /* 0x000000070500720c */ /* 0x000fe20003f24270 */
[----:B------:R-:W-:Y:S01]  /*b970*/  IMAD.MOV.U32 R11, RZ, RZ, R9 ;  /* 0x000000ffff0b7224 */ /* 0x000fe200078e0009 */
[----:B------:R-:W-:Y:S01]  /*b980*/  ULEA UR4, UR24, 0xfffffffc, 0x1 ;  /* 0xfffffffc18047891 */ /* 0x000fe2000f8e08ff */
[----:B------:R-:W-:Y:S01]  /*b990*/  IMAD.MOV.U32 R9, RZ, RZ, R8 ;  /* 0x000000ffff097224 */ /* 0x000fe200078e0008 */
[----:B------:R-:W-:Y:S01]  /*b9a0*/  SHF.R.U32.HI R30, RZ, 0x5, R203 ;  /* 0x00000005ff1e7819 */ /* 0x000fe200000116cb */
[----:B------:R-:W-:Y:S01]  /*b9b0*/  VIADD R7, R2, 0xffffff81 ;  /* 0xffffff8102077836 */ /* 0x000fe20000000000 */
[----:B------:R-:W-:Y:S01]  /*b9c0*/  I2FP.F32.S32 R8, R11 ;  /* 0x0000000b00087245 */ /* 0x000fe20000201400 */
[----:B------:R-:W-:Y:S01]  /*b9d0*/  UIADD3 UR8, UPT, UPT, UR36, -0x61c88647, URZ ;  /* 0x9e3779b924087890 */ /* 0x000fe2000fffe0ff */
[----:B------:R-:W-:Y:S01]  /*b9e0*/  I2FP.F32.S32 R9, R9 ;  /* 0x0000000900097245 */ /* 0x000fe20000201400 */
[----:B------:R-:W-:Y:S01]  /*b9f0*/  UIADD3 UR12, UPT, UPT, UR37, 0x76cf5d0a, URZ ;  /* 0x76cf5d0a250c7890 */ /* 0x000fe2000fffe0ff */
[----:B------:R-:W-:Y:S01]  /*ba00*/  FSEL R11, R10, -INF , !P6 ;  /* 0xff8000000a0b7808 */ /* 0x000fe20007000000 */
[----:B------:R-:W-:Y:S01]  /*ba10*/  FFMA.FTZ R13, R8, -UR6, R189 ;  /* 0x80000006080d7c23 */ /* 0x000fe200080100bd */
[----:B------:R-:W-:Y:S01]  /*ba20*/  IADD3 R8, PT, PT, R211, 0x78, -R0 ;  /* 0x00000078d3087810 */ /* 0x000fe20007ffe800 */
[----:B------:R-:W-:Y:S01]  /*ba30*/  FFMA.FTZ R12, R9, -UR6, R190 ;  /* 0x80000006090c7c23 */ /* 0x000fe200080100be */
[----:B------:R-:W-:Y:S01]  /*ba40*/  IADD3 R10, PT, PT, R4, 0x7f, -R0 ;  /* 0x0000007f040a7810 */ /* 0x000fe20007ffe800 */
[----:B------:R-:W-:Y:S01]  /*ba50*/  UIADD3 UR7, UPT, UPT, UR37, 0x32370b8f, URZ ;  /* 0x32370b8f25077890 */ /* 0x000fe2000fffe0ff */
[----:B------:R-:W-:Y:S01]  /*ba60*/  IABS R9, R8 ;  /* 0x0000000800097213 */ /* 0x000fe20000000000 */
[----:B------:R-:W-:Y:S01]  /*ba70*/  UIADD3 UR11, UPT, UPT, UR36, -0x255992d5, URZ ;  /* 0xdaa66d2b240b7890 */ /* 0x000fe2000fffe0ff */
[----:B------:R-:W-:Y:S01]  /*ba80*/  IABS R8, R10 ;  /* 0x0000000a00087213 */ /* 0x000fe20000000000 */
[----:B------:R-:W-:Y:S01]  /*ba90*/  ULEA UR9, UR24, 0xfffffffd, 0x1 ;  /* 0xfffffffd18097891 */ /* 0x000fe2000f8e08ff */
[----:B------:R-:W-:Y:S01]  /*baa0*/  ISETP.NE.AND P6, PT, R19, RZ, PT ;  /* 0x000000ff1300720c */ /* 0x000fe20003fc5270 */
[----:B------:R-:W-:Y:S01]  /*bab0*/  UIADD3 UR10, UPT, UPT, UR36, 0x78dde6e4, URZ ;  /* 0x78dde6e4240a7890 */ /* 0x000fe2000fffe0ff */
[----:B------:R-:W-:Y:S01]  /*bac0*/  I2FP.F32.S32 R9, R9 ;  /* 0x0000000900097245 */ /* 0x000fe20000201400 */
[----:B------:R-:W-:Y:S01]  /*bad0*/  UIADD3 UR15, UPT, UPT, UR37, -0x126145ec, URZ ;  /* 0xed9eba14250f7890 */ /* 0x000fe2000fffe0ff */
[----:B------:R-:W-:Y:S01]  /*bae0*/  FSEL R10, R12, -INF , !P1 ;  /* 0xff8000000c0a7808 */ /* 0x000fe20004800000 */
[----:B------:R-:W-:Y:S01]  /*baf0*/  UIADD3 UR13, UPT, UPT, UR37, -0x56f99767, URZ ;  /* 0xa9066899250d7890 */ /* 0x000fe2000fffe0ff */
[----:B------:R-:W-:Y:S01]  /*bb00*/  I2FP.F32.S32 R8, R8 ;  /* 0x0000000800087245 */ /* 0x000fe20000201400 */
[----:B------:R-:W-:Y:S01]  /*bb10*/  STL [R1+0xd4], R204 ;  /* 0x0000d4cc01007387 */ /* 0x000fe20000100800 */
[----:B------:R-:W-:Y:S01]  /*bb20*/  FSEL R23, R11, -INF , !P6 ;  /* 0xff8000000b177808 */ /* 0x000fe20007000000 */
[----:B------:R-:W-:Y:S01]  /*bb30*/  FFMA.FTZ R11, R9, -UR6, R184 ;  /* 0x80000006090b7c23 */ /* 0x000fe200080100b8 */
[----:B------:R-:W-:Y:S01]  /*bb40*/  FSEL R34, R10, -INF , !P5 ;  /* 0xff8000000a227808 */ /* 0x000fe20006800000 */
[----:B------:R-:W-:Y:S01]  /*bb50*/  FFMA.FTZ R10, R8, -UR6, R191 ;  /* 0x80000006080a7c23 */ /* 0x000fe200080100bf */
[----:B------:R-:W-:Y:S01]  /*bb60*/  IADD3 R9, PT, PT, R211, 0x77, -R0 ;  /* 0x00000077d3097810 */ /* 0x000fe20007ffe800 */
[----:B-1----:R-:W-:Y:S01]  /*bb70*/  IMAD R224, R224, 0x4, R30 ;  /* 0x00000004e0e07824 */ /* 0x002fe200078e021e */
[----:B------:R-:W-:Y:S01]  /*bb80*/  IADD3 R8, PT, PT, R4, 0x78, -R0 ;  /* 0x0000007804087810 */ /* 0x000fe20007ffe800 */
[----:B------:R-:W-:Y:S01]  /*bb90*/  STL [R1+0xd0], R205 ;  /* 0x0000d0cd01007387 */ /* 0x000fe20000100800 */
[----:B------:R-:W-:Y:S01]  /*bba0*/  IABS R9, R9 ;  /* 0x0000000900097213 */ /* 0x000fe20000000000 */
[----:B------:R-:W-:Y:S01]  /*bbb0*/  IMAD.WIDE.U32 R224, R224, -0x326172a9, RZ ;  /* 0xcd9e8d57e0e07825 */ /* 0x000fe200078e00ff */
[----:B------:R-:W-:Y:S01]  /*bbc0*/  ISETP.GT.AND P4, PT, R5, R7, PT ;  /* 0x000000070500720c */ /* 0x000fe20003f84270 */
[----:B------:R-:W-:Y:S01]  /*bbd0*/  STL [R1+0xcc], R207 ;  /* 0x0000cccf01007387 */ /* 0x000fe20000100800 */
[----:B------:R-:W-:-:S02]  /*bbe0*/  IABS R8, R8 ;  /* 0x0000000800087213 */ /* 0x000fc40000000000 */
[----:B------:R-:W-:Y:S01]  /*bbf0*/  I2FP.F32.S32 R9, R9 ;  /* 0x0000000900097245 */ /* 0x000fe20000201400 */
[----:B------:R-:W-:Y:S01]  /*bc00*/  STL [R1+0xc8], R202 ;  /* 0x0000c8ca01007387 */ /* 0x000fe20000100800 */
[----:B------:R-:W-:Y:S02]  /*bc10*/  ISETP.GE.AND P0, PT, R7, R215, PT ;  /* 0x000000d70700720c */ /* 0x000fe40003f06270 */
[----:B------:R-:W-:Y:S01]  /*bc20*/  FSEL R10, R10, -INF , !P4 ;  /* 0xff8000000a0a7808 */ /* 0x000fe20006000000 */
[----:B------:R-:W-:Y:S01]  /*bc30*/  FFMA.FTZ R12, R9, -UR6, R185 ;  /* 0x80000006090c7c23 */ /* 0x000fe200080100b9 */
[----:B------:R-:W-:Y:S01]  /*bc40*/  I2FP.F32.S32 R8, R8 ;  /* 0x0000000800087245 */ /* 0x000fe20000201400 */
[----:B------:R-:W-:Y:S01]  /*bc50*/  STL [R1+0xc4], R201 ;  /* 0x0000c4c901007387 */ /* 0x000fe20000100800 */
[----:B------:R-:W-:Y:S02]  /*bc60*/  ISETP.GT.AND P2, PT, R6, R7, PT ;  /* 0x000000070600720c */ /* 0x000fe40003f44270 */
[----:B------:R-:W-:Y:S01]  /*bc70*/  ISETP.GE.AND P3, PT, R7, R214, PT ;  /* 0x000000d60700720c */ /* 0x000fe20003f66270 */
[----:B------:R-:W-:Y:S01]  /*bc80*/  VIADD R7, R2, 0xffffff88 ;  /* 0xffffff8802077836 */ /* 0x000fe20000000000 */
[----:B------:R-:W-:Y:S01]  /*bc90*/  FSEL R22, R10, -INF , !P0 ;  /* 0xff8000000a167808 */ /* 0x000fe20004000000 */
[----:B------:R-:W-:Y:S01]  /*bca0*/  FFMA.FTZ R10, R8, -UR6, R186 ;  /* 0x80000006080a7c23 */ /* 0x000fe200080100ba */
[----:B------:R-:W-:Y:S01]  /*bcb0*/  IADD3 R9, PT, PT, R211, 0x70, -R0 ;  /* 0x00000070d3097810 */ /* 0x000fe20007ffe800 */
[----:B------:R-:W-:Y:S01]  /*bcc0*/  STL [R1+0xc0], R199 ;  /* 0x0000c0c701007387 */ /* 0x000fe20000100800 */
[----:B------:R-:W-:-:S02]  /*bcd0*/  FSEL R13, R13, -INF , !P2 ;  /* 0xff8000000d0d7808 */ /* 0x000fc40005000000 */
[----:B------:R-:W-:Y:S01]  /*bce0*/  IADD3 R8, PT, PT, R4, 0x77, -R0 ;  /* 0x0000007704087810 */ /* 0x000fe20007ffe800 */
[----:B------:R-:W-:Y:S01]  /*bcf0*/  STL [R1+0xd8], R211 ;  /* 0x0000d8d301007387 */ /* 0x000fe20000100800 */
[----:B------:R-:W-:Y:S02]  /*bd00*/  ISETP.GT.AND P6, PT, R6, R7, PT ;  /* 0x000000070600720c */ /* 0x000fe40003fc4270 */
[C---:B------:R-:W-:Y:S01]  /*bd10*/  ISETP.GE.AND P1, PT, R7.reuse, R214, PT ;  /* 0x000000d60700720c */ /* 0x040fe20003f26270 */
[----:B------:R-:W-:Y:S01]  /*bd20*/  STL [R1+0xdc], R214 ;  /* 0x0000dcd601007387 */ /* 0x000fe20000100800 */
[----:B------:R-:W-:Y:S02]  /*bd30*/  ISETP.GE.AND P5, PT, R7, R215, PT ;  /* 0x000000d70700720c */ /* 0x000fe40003fa6270 */
[----:B------:R-:W-:Y:S01]  /*bd40*/  ISETP.GT.AND P2, PT, R5, R7, PT ;  /* 0x000000070500720c */ /* 0x000fe20003f44270 */
[----:B------:R-:W-:Y:S01]  /*bd50*/  VIADD R7, R2, 0xffffff89 ;  /* 0xffffff8902077836 */ /* 0x000fe20000000000 */
[----:B------:R-:W-:Y:S01]  /*bd60*/  IABS R9, R9 ;  /* 0x0000000900097213 */ /* 0x000fe20000000000 */
[----:B------:R-:W-:Y:S01]  /*bd70*/  STL [R1+0xe0], R215 ;  /* 0x0000e0d701007387 */ /* 0x000fe20000100800 */
[----:B------:R-:W-:-:S02]  /*bd80*/  IABS R8, R8 ;  /* 0x0000000800087213 */ /* 0x000fc40000000000 */
[----:B------:R-:W-:Y:S01]  /*bd90*/  FSEL R134, R13, -INF , !P3 ;  /* 0xff8000000d867808 */ /* 0x000fe20005800000 */
[----:B------:R-:W-:Y:S01]  /*bda0*/  STL [R1+0xe8], R242 ;  /* 0x0000e8f201007387 */ /* 0x000fe20000100800 */
[----:B------:R-:W-:Y:S02]  /*bdb0*/  FSEL R11, R11, -INF , !P6 ;  /* 0xff8000000b0b7808 */ /* 0x000fe40007000000 */
[----:B------:R-:W-:Y:S01]  /*bdc0*/  ISETP.GT.AND P3, PT, R6, R7, PT ;  /* 0x000000070600720c */ /* 0x000fe20003f64270 */
[----:B------:R-:W-:Y:S01]  /*bdd0*/  STL [R1+0xe4], R243 ;  /* 0x0000e4f301007387 */ /* 0x000fe20000100800 */
[----:B------:R-:W-:Y:S02]  /*bde0*/  I2FP.F32.S32 R9, R9 ;  /* 0x0000000900097245 */ /* 0x000fe40000201400 */
[----:B------:R-:W-:Y:S02]  /*bdf0*/  FSEL R10, R10, -INF , !P2 ;  /* 0xff8000000a0a7808 */ /* 0x000fe40005000000 */
[----:B------:R-:W-:-:S02]  /*be00*/  I2FP.F32.S32 R8, R8 ;  /* 0x0000000800087245 */ /* 0x000fc40000201400 */
[----:B------:R-:W-:Y:S02]  /*be10*/  FSEL R184, R11, -INF , !P1 ;  /* 0xff8000000bb87808 */ /* 0x000fe40004800000 */
[----:B------:R-:W-:Y:S01]  /*be20*/  FSEL R11, R12, -INF , !P3 ;  /* 0xff8000000c0b7808 */ /* 0x000fe20005800000 */
[----:B------:R-:W-:Y:S01]  /*be30*/  FFMA.FTZ R12, R9, -UR6, R180 ;  /* 0x80000006090c7c23 */ /* 0x000fe200080100b4 */
[----:B------:R-:W-:Y:S01]  /*be40*/  FSEL R185, R10, -INF , !P5 ;  /* 0xff8000000ab97808 */ /* 0x000fe20006800000 */
[----:B------:R-:W-:Y:S01]  /*be50*/  FFMA.FTZ R10, R8, -UR6, R187 ;  /* 0x80000006080a7c23 */ /* 0x000fe200080100bb */
[--C-:B------:R-:W-:Y:S02]  /*be60*/  IADD3 R9, PT, PT, R211, 0x6f, -R0.reuse ;  /* 0x0000006fd3097810 */ /* 0x100fe40007ffe800 */
[----:B------:R-:W-:Y:S02]  /*be70*/  IADD3 R8, PT, PT, R4, 0x70, -R0 ;  /* 0x0000007004087810 */ /* 0x000fe40007ffe800 */
[----:B------:R-:W-:-:S02]  /*be80*/  ISETP.GE.AND P4, PT, R7, R214, PT ;  /* 0x000000d60700720c */ /* 0x000fc40003f86270 */
[----:B------:R-:W-:Y:S02]  /*be90*/  ISETP.GE.AND P0, PT, R7, R215, PT ;  /* 0x000000d70700720c */ /* 0x000fe40003f06270 */
[----:B------:R-:W-:Y:S02]  /*bea0*/  ISETP.GT.AND P6, PT, R5, R7, PT ;  /* 0x000000070500720c */ /* 0x000fe40003fc4270 */
[----:B------:R-:W-:Y:S02]  /*beb0*/  IADD3 R7, PT, PT, R2, -0x70, RZ ;  /* 0xffffff9002077810 */ /* 0x000fe40007ffe0ff */
[----:B------:R-:W-:Y:S02]  /*bec0*/  IABS R9, R9 ;  /* 0x0000000900097213 */ /* 0x000fe40000000000 */
[----:B------:R-:W-:Y:S02]  /*bed0*/  IABS R8, R8 ;  /* 0x0000000800087213 */ /* 0x000fe40000000000 */
[----:B------:R-:W-:-:S02]  /*bee0*/  ISETP.GT.AND P1, PT, R6, R7, PT ;  /* 0x000000070600720c */ /* 0x000fc40003f24270 */
[----:B------:R-:W-:Y:S02]  /*bef0*/  I2FP.F32.S32 R9, R9 ;  /* 0x0000000900097245 */ /* 0x000fe40000201400 */
[----:B------:R-:W-:Y:S02]  /*bf00*/  FSEL R10, R10, -INF , !P6 ;  /* 0xff8000000a0a7808 */ /* 0x000fe40007000000 */
[----:B------:R-:W-:Y:S02]  /*bf10*/  I2FP.F32.S32 R8, R8 ;  /* 0x0000000800087245 */ /* 0x000fe40000201400 */
[----:B------:R-:W-:Y:S02]  /*bf20*/  FSEL R174, R11, -INF , !P4 ;  /* 0xff8000000bae7808 */ /* 0x000fe40006000000 */
[----:B------:R-:W-:Y:S01]  /*bf30*/  FSEL R11, R12, -INF , !P1 ;  /* 0xff8000000c0b7808 */ /* 0x000fe20004800000 */
[----:B------:R-:W-:Y:S01]  /*bf40*/  FFMA.FTZ R12, R9, -UR6, R181 ;  /* 0x80000006090c7c23 */ /* 0x000fe200080100b5 */
[----:B------:R-:W-:Y:S01]  /*bf50*/  FSEL R176, R10, -INF , !P0 ;  /* 0xff8000000ab07808 */ /* 0x000fe20004000000 */
[----:B------:R-:W-:Y:S01]  /*bf60*/  FFMA.FTZ R10, R8, -UR6, R182 ;  /* 0x80000006080a7c23 */ /* 0x000fe200080100b6 */
[----:B------:R-:W-:-:S02]  /*bf70*/  IADD3 R9, PT, PT, R211, 0x68, -R0 ;  /* 0x00000068d3097810 */ /* 0x000fc40007ffe800 */
[----:B------:R-:W-:Y:S02]  /*bf80*/  IADD3 R8, PT, PT, R4, 0x6f, -R0 ;  /* 0x0000006f04087810 */ /* 0x000fe40007ffe800 */
[C---:B------:R-:W-:Y:S02]  /*bf90*/  ISETP.GE.AND P2, PT, R7.reuse, R214, PT ;  /* 0x000000d60700720c */ /* 0x040fe40003f46270 */
[----:B------:R-:W-:Y:S02]  /*bfa0*/  ISETP.GE.AND P5, PT, R7, R215, PT ;  /* 0x000000d70700720c */ /* 0x000fe40003fa6270 */
[----:B------:R-:W-:Y:S01]  /*bfb0*/  ISETP.GT.AND P3, PT, R5, R7, PT ;  /* 0x000000070500720c */ /* 0x000fe20003f64270 */
[----:B------:R-:W-:Y:S01]  /*bfc0*/  VIADD R7, R2, 0xffffff91 ;  /* 0xffffff9102077836 */ /* 0x000fe20000000000 */
[----:B------:R-:W-:Y:S02]  /*bfd0*/  IABS R9, R9 ;  /* 0x0000000900097213 */ /* 0x000fe40000000000 */
[----:B------:R-:W-:-:S02]  /*bfe0*/  IABS R8, R8 ;  /* 0x0000000800087213 */ /* 0x000fc40000000000 */
[----:B------:R-:W-:Y:S02]  /*bff0*/  ISETP.GT.AND P4, PT, R6, R7, PT ;  /* 0x000000070600720c */ /* 0x000fe40003f84270 */
        /* <DEDUP_REMOVED lines=61> */
[----:B------:R-:W-:Y:S02]  /*c3d0*/  ISETP.GT.AND P6, PT, R5, R7, PT ;  /* 0x000000070500720c */ /* 0x000fe40003fc4270 */
[C---:B------:R-:W-:Y:S02]  /*c3e0*/  ISETP.GE.AND P4, PT, R7.reuse, R214, PT ;  /* 0x000000d60700720c */ /* 0x040fe40003f86270 */
[----:B------:R-:W-:Y:S02]  /*c3f0*/  IABS R9, R9 ;  /* 0x0000000900097213 */ /* 0x000fe40000000000 */
[----:B------:R-:W-:Y:S02]  /*c400*/  IABS R8, R8 ;  /* 0x0000000800087213 */ /* 0x000fe40000000000 */
[----:B------:R-:W-:Y:S01]  /*c410*/  ISETP.GE.AND P5, PT, R7, R215, PT ;  /* 0x000000d70700720c */ /* 0x000fe20003fa6270 */
[----:B------:R-:W-:Y:S01]  /*c420*/  VIADD R7, R2, 0xffffffa1 ;  /* 0xffffffa102077836 */ /* 0x000fe20000000000 */
[----:B------:R-:W-:-:S02]  /*c430*/  FSEL R10, R10, -INF , !P6 ;  /* 0xff8000000a0a7808 */ /* 0x000fc40007000000 */
[----:B------:R-:W-:Y:S02]  /*c440*/  FSEL R170, R11, -INF , !P4 ;  /* 0xff8000000baa7808 */ /* 0x000fe40006000000 */
[----:B------:R-:W-:Y:S02]  /*c450*/  I2FP.F32.S32 R9, R9 ;  /* 0x0000000900097245 */ /* 0x000fe40000201400 */
[----:B------:R-:W-:Y:S02]  /*c460*/  I2FP.F32.S32 R11, R8 ;  /* 0x00000008000b7245 */ /* 0x000fe40000201400 */
[----:B------:R-:W-:Y:S01]  /*c470*/  FSEL R172, R10, -INF , !P5 ;  /* 0xff8000000aac7808 */ /* 0x000fe20006800000 */
[----:B------:R-:W-:Y:S01]  /*c480*/  FFMA.FTZ R13, R9, -UR6, R192 ;  /* 0x80000006090d7c23 */ /* 0x000fe200080100c0 */
[--C-:B------:R-:W-:Y:S01]  /*c490*/  IADD3 R8, PT, PT, R211, 0x57, -R0.reuse ;  /* 0x00000057d3087810 */ /* 0x100fe20007ffe800 */
[----:B------:R-:W-:Y:S01]  /*c4a0*/  FFMA.FTZ R11, R11, -UR6, R27 ;  /* 0x800000060b0b7c23 */ /* 0x000fe2000801001b */
[----:B------:R-:W-:-:S02]  /*c4b0*/  IADD3 R10, PT, PT, R4, 0x58, -R0 ;  /* 0x00000058040a7810 */ /* 0x000fc40007ffe800 */
[----:B------:R-:W-:Y:S02]  /*c4c0*/  IABS R9, R8 ;  /* 0x0000000800097213 */ /* 0x000fe40000000000 */
[----:B------:R-:W-:Y:S02]  /*c4d0*/  IABS R8, R10 ;  /* 0x0000000a00087213 */ /* 0x000fe40000000000 */
[-C--:B------:R-:W-:Y:S02]  /*c4e0*/  ISETP.GT.AND P3, PT, R5, R7.reuse, PT ;  /* 0x000000070500720c */ /* 0x080fe40003f64270 */
[----:B------:R-:W-:Y:S02]  /*c4f0*/  ISETP.GT.AND P1, PT, R6, R7, PT ;  /* 0x000000070600720c */ /* 0x000fe40003f24270 */
[C---:B------:R-:W-:Y:S02]  /*c500*/  ISETP.GE.AND P2, PT, R7.reuse, R214, PT ;  /* 0x000000d60700720c */ /* 0x040fe40003f46270 */
[----:B------:R-:W-:-:S02]  /*c510*/  ISETP.GE.AND P0, PT, R7, R215, PT ;  /* 0x000000d70700720c */ /* 0x000fc40003f06270 */
[----:B------:R-:W-:Y:S02]  /*c520*/  IADD3 R7, PT, PT, R2, -0x58, RZ ;  /* 0xffffffa802077810 */ /* 0x000fe40007ffe0ff */
[----:B------:R-:W-:Y:S02]  /*c530*/  I2FP.F32.S32 R8, R8 ;  /* 0x0000000800087245 */ /* 0x000fe40000201400 */
[----:B------:R-:W-:Y:S02]  /*c540*/  FSEL R10, R11, -INF , !P3 ;  /* 0xff8000000b0a7808 */ /* 0x000fe40005800000 */
[----:B------:R-:W-:Y:S01]  /*c550*/  FSEL R12, R12, -INF , !P1 ;  /* 0xff8000000c0c7808 */ /* 0x000fe20004800000 */
[----:B------:R-:W-:Y:S01]  /*c560*/  FFMA.FTZ R11, R8, -UR6, R194 ;  /* 0x80000006080b7c23 */ /* 0x000fe200080100c2 */
[----:B------:R-:W-:Y:S02]  /*c570*/  ISETP.GT.AND P4, PT, R6, R7, PT ;  /* 0x000000070600720c */ /* 0x000fe40003f84270 */
[----:B------:R-:W-:-:S02]  /*c580*/  I2FP.F32.S32 R9, R9 ;  /* 0x0000000900097245 */ /* 0x000fc40000201400 */
[----:B------:R-:W-:Y:S02]  /*c590*/  FSEL R169, R10, -INF , !P0 ;  /* 0xff8000000aa97808 */ /* 0x000fe40004000000 */
[--C-:B------:R-:W-:Y:S02]  /*c5a0*/  IADD3 R8, PT, PT, R211, 0x50, -R0.reuse ;  /* 0x00000050d3087810 */ /* 0x100fe40007ffe800 */
[----:B------:R-:W-:Y:S02]  /*c5b0*/  FSEL R168, R12, -INF , !P2 ;  /* 0xff8000000ca87808 */ /* 0x000fe40005000000 */
[----:B------:R-:W-:Y:S02]  /*c5c0*/  IADD3 R10, PT, PT, R4, 0x57, -R0 ;  /* 0x00000057040a7810 */ /* 0x000fe40007ffe800 */
[----:B------:R-:W-:Y:S02]  /*c5d0*/  ISETP.GT.AND P1, PT, R5, R7, PT ;  /* 0x000000070500720c */ /* 0x000fe40003f24270 */
[----:B------:R-:W-:Y:S01]  /*c5e0*/  FSEL R12, R13, -INF , !P4 ;  /* 0xff8000000d0c7808 */ /* 0x000fe20006000000 */
[----:B------:R-:W-:Y:S01]  /*c5f0*/  FFMA.FTZ R13, R9, -UR6, R193 ;  /* 0x80000006090d7c23 */ /* 0x000fe200080100c1 */
[----:B------:R-:W-:-:S02]  /*c600*/  IABS R9, R8 ;  /* 0x0000000800097213 */ /* 0x000fc40000000000 */
[----:B------:R-:W-:Y:S02]  /*c610*/  IABS R8, R10 ;  /* 0x0000000a00087213 */ /* 0x000fe40000000000 */
[----:B------:R-:W-:Y:S02]  /*c620*/  ISETP.GE.AND P5, PT, R7, R215, PT ;  /* 0x000000d70700720c */ /* 0x000fe40003fa6270 */
[----:B------:R-:W-:Y:S02]  /*c630*/  FSEL R10, R11, -INF , !P1 ;  /* 0xff8000000b0a7808 */ /* 0x000fe40004800000 */
[----:B------:R-:W-:Y:S01]  /*c640*/  ISETP.GE.AND P6, PT, R7, R214, PT ;  /* 0x000000d60700720c */ /* 0x000fe20003fc6270 */
[----:B------:R-:W-:Y:S01]  /*c650*/  VIADD R7, R2, 0xffffffa9 ;  /* 0xffffffa902077836 */ /* 0x000fe20000000000 */
[----:B------:R-:W-:Y:S02]  /*c660*/  FSEL R135, R10, -INF , !P5 ;  /* 0xff8000000a877808 */ /* 0x000fe40006800000 */
[----:B------:R-:W-:-:S02]  /*c670*/  I2FP.F32.S32 R10, R9 ;  /* 0x00000009000a7245 */ /* 0x000fc40000201400 */
[----:B------:R-:W-:Y:S02]  /*c680*/  I2FP.F32.S32 R9, R8 ;  /* 0x0000000800097245 */ /* 0x000fe40000201400 */
[----:B------:R-:W-:Y:S02]  /*c690*/  IADD3 R8, PT, PT, R211, 0x4f, -R0 ;  /* 0x0000004fd3087810 */ /* 0x000fe40007ffe800 */
[----:B------:R-:W-:Y:S01]  /*c6a0*/  ISETP.GT.AND P2, PT, R6, R7, PT ;  /* 0x000000070600720c */ /* 0x000fe20003f44270 */
[----:B------:R-:W-:Y:S01]  /*c6b0*/  FFMA.FTZ R11, R9, -UR6, R195 ;  /* 0x80000006090b7c23 */ /* 0x000fe200080100c3 */
[C---:B------:R-:W-:Y:S02]  /*c6c0*/  ISETP.GE.AND P3, PT, R7.reuse, R214, PT ;  /* 0x000000d60700720c */ /* 0x040fe40003f66270 */
[----:B------:R-:W-:Y:S02]  /*c6d0*/  ISETP.GE.AND P0, PT, R7, R215, PT ;  /* 0x000000d70700720c */ /* 0x000fe40003f06270 */
[----:B------:R-:W-:Y:S01]  /*c6e0*/  ISETP.GT.AND P4, PT, R5, R7, PT ;  /* 0x000000070500720c */ /* 0x000fe20003f84270 */
[----:B------:R-:W-:Y:S01]  /*c6f0*/  VIADD R7, R2, 0xffffffb0 ;  /* 0xffffffb002077836 */ /* 0x000fe20000000000 */
[----:B------:R-:W-:-:S02]  /*c700*/  FSEL R31, R12, -INF , !P6 ;  /* 0xff8000000c1f7808 */ /* 0x000fc40007000000 */
[----:B------:R-:W-:Y:S02]  /*c710*/  IABS R8, R8 ;  /* 0x0000000800087213 */ /* 0x000fe40000000000 */
[----:B------:R-:W-:Y:S01]  /*c720*/  FSEL R12, R13, -INF , !P2 ;  /* 0xff8000000d0c7808 */ /* 0x000fe20005000000 */
[----:B------:R-:W-:Y:S01]  /*c730*/  FFMA.FTZ R13, R10, -UR6, R216 ;  /* 0x800000060a0d7c23 */ /* 0x000fe200080100d8 */
[----:B------:R-:W-:Y:S01]  /*c740*/  IADD3 R10, PT, PT, R4, 0x50, -R0 ;  /* 0x00000050040a7810 */ /* 0x000fe20007ffe800 */
[----:B------:R-:W-:Y:S01]  /*c750*/  IMAD.MOV.U32 R9, RZ, RZ, R8 ;  /* 0x000000ffff097224 */ /* 0x000fe200078e0008 */
[----:B------:R-:W-:Y:S02]  /*c760*/  ISETP.GT.AND P6, PT, R6, R7, PT ;  /* 0x000000070600720c */ /* 0x000fe40003fc4270 */
[C---:B------:R-:W-:Y:S02]  /*c770*/  ISETP.GE.AND P1, PT, R7.reuse, R214, PT ;  /* 0x000000d60700720c */ /* 0x040fe40003f26270 */
[----:B------:R-:W-:-:S02]  /*c780*/  ISETP.GE.AND P5, PT, R7, R215, PT ;  /* 0x000000d70700720c */ /* 0x000fc40003fa6270 */
[----:B------:R-:W-:Y:S01]  /*c790*/  ISETP.GT.AND P2, PT, R5, R7, PT ;  /* 0x000000070500720c */ /* 0x000fe20003f44270 */
[----:B------:R-:W-:Y:S01]  /*c7a0*/  VIADD R7, R2, 0xffffffb1 ;  /* 0xffffffb102077836 */ /* 0x000fe20000000000 */
[----:B------:R-:W-:Y:S02]  /*c7b0*/  IABS R8, R10 ;  /* 0x0000000a00087213 */ /* 0x000fe40000000000 */
        /* <DEDUP_REMOVED lines=12> */
[--C-:B------:R-:W-:Y:S02]  /*c880*/  IADD3 R8, PT, PT, R211, 0x47, -R0.reuse ;  /* 0x00000047d3087810 */ /* 0x100fe40007ffe800 */
[C-C-:B------:R-:W-:Y:S02]  /*c890*/  IADD3 R10, PT, PT, R4.reuse, 0x4f, -R0.reuse ;  /* 0x0000004f040a7810 */ /* 0x140fe40007ffe800 */
[C-C-:B------:R-:W-:Y:S02]  /*c8a0*/  IADD3 R13, PT, PT, R4.reuse, 0x48, -R0.reuse ;  /* 0x00000048040d7810 */ /* 0x140fe40007ffe800 */
[----:B------:R-:W-:Y:S01]  /*c8b0*/  IADD3 R12, PT, PT, R4, 0x47, -R0 ;  /* 0x00000047040c7810 */ /* 0x000fe20007ffe800 */
[----:B------:R-:W-:Y:S01]  /*c8c0*/  FFMA.FTZ R4, R7, -UR6, R218 ;  /* 0x8000000607047c23 */ /* 0x000fe200080100da */
[----:B------:R-:W-:Y:S01]  /*c8d0*/  IABS R7, R9 ;  /* 0x0000000900077213 */ /* 0x000fe20000000000 */
[----:B------:R-:W-:Y:S01]  /*c8e0*/  VIADD R0, R2, 0xffffffb8 ;  /* 0xffffffb802007836 */ /* 0x000fe20000000000 */
[----:B------:R-:W-:-:S02]  /*c8f0*/  IABS R9, R8 ;  /* 0x0000000800097213 */ /* 0x000fc40000000000 */
[----:B------:R-:W-:Y:S02]  /*c900*/  IABS R8, R10 ;  /* 0x0000000a00087213 */ /* 0x000fe40000000000 */
[----:B------:R-:W-:Y:S02]  /*c910*/  FSEL R10, R4, -INF , !P2 ;  /* 0xff800000040a7808 */ /* 0x000fe40005000000 */
[----:B------:R-:W-:Y:S02]  /*c920*/  IADD3 R2, PT, PT, R2, -0x47, RZ ;  /* 0xffffffb902027810 */ /* 0x000fe40007ffe0ff */
[----:B------:R-:W-:Y:S02]  /*c930*/  I2FP.F32.S32 R4, R8 ;  /* 0x0000000800047245 */ /* 0x000fe40000201400 */
[----:B------:R-:W-:Y:S02]  /*c940*/  I2FP.F32.S32 R7, R7 ;  /* 0x0000000700077245 */ /* 0x000fe40000201400 */
[----:B------:R-:W-:-:S02]  /*c950*/  FSEL R8, R11, -INF , !P3 ;  /* 0xff8000000b087808 */ /* 0x000fc40005800000 */
[C---:B------:R-:W-:Y:S01]  /*c960*/  ISETP.GT.AND P2, PT, R6.reuse, R0, PT ;  /* 0x000000000600720c */ /* 0x040fe20003f44270 */
[----:B------:R-:W-:Y:S01]  /*c970*/  FFMA.FTZ R7, R7, -UR6, R220 ;  /* 0x8000000607077c23 */ /* 0x000fe200080100dc */
[----:B------:R-:W-:Y:S01]  /*c980*/  ISETP.GT.AND P3, PT, R6, R2, PT ;  /* 0x000000020600720c */ /* 0x000fe20003f64270 */
[----:B------:R-:W-:Y:S01]  /*c990*/  FFMA.FTZ R6, R4, -UR6, R219 ;  /* 0x8000000604067c23 */ /* 0x000fe200080100db */
[----:B------:R-:W-:Y:S02]  /*c9a0*/  FMNMX3.FTZ R4, R132, R23, R134, !PT ;  /* 0x0000001784047276 */ /* 0x000fe40007810086 */
[----:B------:R-:W-:Y:S02]  /*c9b0*/  I2FP.F32.S32 R9, R9 ;  /* 0x0000000900097245 */ /* 0x000fe40000201400 */
[----:B------:R-:W-:Y:S02]  /*c9c0*/  FMNMX3.FTZ R4, R4, R184, R174, !PT ;  /* 0x000000b804047276 */ /* 0x000fe400078100ae */
[----:B------:R-:W-:Y:S01]  /*c9d0*/  FSEL R29, R8, -INF , !P4 ;  /* 0xff800000081d7808 */ /* 0x000fe20006000000 */
[----:B------:R-:W-:Y:S01]  /*c9e0*/  FFMA.FTZ R9, R9, -UR6, R221 ;  /* 0x8000000609097c23 */ /* 0x000fe200080100dd */
[----:B------:R-:W-:-:S02]  /*c9f0*/  FSEL R25, R6, -INF , !P1 ;  /* 0xff80000006197808 */ /* 0x000fc40004800000 */
[----:B------:R-:W-:Y:S02]  /*ca00*/  FSEL R7, R7, -INF , !P2 ;  /* 0xff80000007077808 */ /* 0x000fe40005000000 */
[C---:B------:R-:W-:Y:S02]  /*ca10*/  ISETP.GE.AND P4, PT, R0.reuse, R214, PT ;  /* 0x000000d60000720c */ /* 0x040fe40003f86270 */
[----:B------:R-:W-:Y:S02]  /*ca20*/  ISETP.GE.AND P1, PT, R0, R215, PT ;  /* 0x000000d70000720c */ /* 0x000fe40003f26270 */
[----:B------:R-:W-:Y:S02]  /*ca30*/  ISETP.GT.AND P2, PT, R5, R0, PT ;  /* 0x000000000500720c */ /* 0x000fe40003f44270 */
[----:B------:R-:W-:Y:S01]  /*ca40*/  FMNMX3.FTZ R0, R4, R177, R33, !PT ;  /* 0x000000b104007276 */ /* 0x000fe20007810021 */
[----:B------:R-:W-:Y:S01]  /*ca50*/  IMAD.U32 R4, RZ, RZ, UR37 ;  /* 0x00000025ff047e24 */ /* 0x000fe2000f8e00ff */
[----:B------:R-:W-:-:S02]  /*ca60*/  FSEL R9, R9, -INF , !P3 ;  /* 0xff80000009097808 */ /* 0x000fc40005800000 */
[----:B------:R-:W-:Y:S02]  /*ca70*/  FMNMX3.FTZ R0, R0, R175, R171, !PT ;  /* 0x000000af00007276 */ /* 0x000fe400078100ab */
[----:B------:R-:W-:Y:S02]  /*ca80*/  ISETP.GE.AND P3, PT, R2, R214, PT ;  /* 0x000000d60200720c */ /* 0x000fe40003f66270 */
[----:B------:R-:W-:Y:S02]  /*ca90*/  FMNMX3.FTZ R0, R0, R170, R168, !PT ;  /* 0x000000aa00007276 */ /* 0x000fe400078100a8 */
[----:B------:R-:W-:Y:S02]  /*caa0*/  FSEL R28, R7, -INF , !P4 ;  /* 0xff800000071c7808 */ /* 0x000fe40006000000 */
[----:B------:R-:W-:Y:S02]  /*cab0*/  FSEL R20, R9, -INF , !P3 ;  /* 0xff80000009147808 */ /* 0x000fe40005800000 */
[----:B------:R-:W-:-:S02]  /*cac0*/  ISETP.GT.AND P4, PT, R5, R2, PT ;  /* 0x000000020500720c */ /* 0x000fc40003f84270 */
[----:B------:R-:W-:Y:S02]  /*cad0*/  ISETP.GE.AND P3, PT, R2, R215, PT ;  /* 0x000000d70200720c */ /* 0x000fe40003f66270 */
[----:B------:R-:W-:Y:S02]  /*cae0*/  FMNMX3.FTZ R2, R3, R34, R22, !PT ;  /* 0x0000002203027276 */ /* 0x000fe40007810016 */
[----:B------:R-:W-:Y:S02]  /*caf0*/  FMNMX3.FTZ R0, R0, R31, R133, !PT ;  /* 0x0000001f00007276 */ /* 0x000fe40007810085 */
[----:B------:R-:W-:Y:S02]  /*cb00*/  FMNMX3.FTZ R2, R2, R185, R176, !PT ;  /* 0x000000b902027276 */ /* 0x000fe400078100b0 */
[----:B------:R-:W-:Y:S02]  /*cb10*/  FMNMX3.FTZ R0, R0, R32, R29, !PT ;  /* 0x0000002000007276 */ /* 0x000fe4000781001d */
[----:B------:R-:W-:-:S02]  /*cb20*/  IABS R7, R13 ;  /* 0x0000000d00077213 */ /* 0x000fc40000000000 */
[----:B------:R-:W-:Y:S02]  /*cb30*/  IABS R6, R12 ;  /* 0x0000000c00067213 */ /* 0x000fe40000000000 */
[----:B------:R-:W-:Y:S02]  /*cb40*/  FMNMX3.FTZ R2, R2, R178, R35, !PT ;  /* 0x000000b202027276 */ /* 0x000fe40007810023 */
[----:B------:R-:W-:Y:S02]  /*cb50*/  FMNMX3.FTZ R0, R0, R28, R20, !PT ;  /* 0x0000001c00007276 */ /* 0x000fe40007810014 */
[----:B------:R-:W-:Y:S02]  /*cb60*/  I2FP.F32.S32 R7, R7 ;  /* 0x0000000700077245 */ /* 0x000fe40000201400 */
[----:B------:R-:W-:Y:S01]  /*cb70*/  I2FP.F32.S32 R6, R6 ;  /* 0x0000000600067245 */ /* 0x000fe20000201400 */
[----:B------:R-:W1:Y:S01]  /*cb80*/  SHFL.BFLY PT, R11, R0, 0x2, 0x1f ;  /* 0x0c401f00000b7f89 */ /* 0x000e6200000e0000 */
[----:B--2---:R-:W-:Y:S01]  /*cb90*/  LOP3.LUT R4, R4, UR4, R231, 0x96, !PT ;  /* 0x0000000404047c12 */ /* 0x004fe2000f8e96e7 */
[----:B------:R-:W-:Y:S01]  /*cba0*/  FFMA.FTZ R7, R7, -UR6, R222 ;  /* 0x8000000607077c23 */ /* 0x000fe200080100de */
[----:B------:R-:W-:Y:S01]  /*cbb0*/  FMNMX3.FTZ R2, R2, R179, R173, !PT ;  /* 0x000000b302027276 */ /* 0x000fe200078100ad */
[----:B------:R-:W-:Y:S01]  /*cbc0*/  FFMA.FTZ R6, R6, -UR6, R223 ;  /* 0x8000000606067c23 */ /* 0x000fe200080100df */
[----:B------:R-:W-:Y:S01]  /*cbd0*/  FSEL R27, R14, -INF , !P0 ;  /* 0xff8000000e1b7808 */ /* 0x000fe20004000000 */
[----:B------:R-:W-:Y:S01]  /*cbe0*/  IMAD.WIDE.U32 R4, R4, -0x326172a9, RZ ;  /* 0xcd9e8d5704047825 */ /* 0x000fe200078e00ff */
[----:B------:R-:W-:Y:S01]  /*cbf0*/  FMNMX3.FTZ R2, R2, R172, R169, !PT ;  /* 0x000000ac02027276 */ /* 0x000fe200078100a9 */
[----:B------:R-:W-:Y:S01]  /*cc00*/  UIADD3 UR4, UPT, UPT, UR36, 0x3c6ef372, URZ ;  /* 0x3c6ef37224047890 */ /* 0x000fe2000fffe0ff */
[----:B------:R-:W-:-:S02]  /*cc10*/  FSEL R7, R7, -INF , !P2 ;  /* 0xff80000007077808 */ /* 0x000fc40005000000 */
[----:B------:R-:W-:Y:S02]  /*cc20*/  FSEL R6, R6, -INF , !P4 ;  /* 0xff80000006067808 */ /* 0x000fe40006000000 */
[----:B------:R-:W-:Y:S02]  /*cc30*/  FSEL R26, R10, -INF , !P5 ;  /* 0xff8000000a1a7808 */ /* 0x000fe40006800000 */
[----:B------:R-:W-:Y:S02]  /*cc40*/  FSEL R25, R25, -INF , !P6 ;  /* 0xff80000019197808 */ /* 0x000fe40007000000 */
[----:B------:R-:W-:Y:S02]  /*cc50*/  FMNMX3.FTZ R2, R2, R135, R27, !PT ;  /* 0x0000008702027276 */ /* 0x000fe4000781001b */
[----:B------:R-:W-:Y:S02]  /*cc60*/  LOP3.LUT R5, R224, UR8, R5, 0x96, !PT ;  /* 0x00000008e0057c12 */ /* 0x000fe4000f8e9605 */
[----:B------:R-:W-:-:S02]  /*cc70*/  FSEL R24, R7, -INF , !P1 ;  /* 0xff80000007187808 */ /* 0x000fc40004800000 */
[----:B------:R-:W-:Y:S02]  /*cc80*/  FSEL R21, R6, -INF , !P3 ;  /* 0xff80000006157808 */ /* 0x000fe40005800000 */
[----:B------:R-:W-:Y:S02]  /*cc90*/  FMNMX3.FTZ R2, R2, R26, R25, !PT ;  /* 0x0000001a02027276 */ /* 0x000fe40007810019 */
[----:B------:R-:W-:Y:S01]  /*cca0*/  LOP3.LUT R8, R4, UR4, R243, 0x96, !PT ;  /* 0x0000000404087c12 */ /* 0x000fe2000f8e96f3 */
[----:B------:R-:W-:Y:S01]  /*ccb0*/  IMAD.WIDE.U32 R4, R5, -0x2daee0ad, RZ ;  /* 0xd2511f5305047825 */ /* 0x000fe200078e00ff */
[----:B------:R-:W-:Y:S02]  /*ccc0*/  FMNMX3.FTZ R2, R2, R24, R21, !PT ;  /* 0x0000001802027276 */ /* 0x000fe40007810015 */
[----:B-1----:R-:W-:Y:S01]  /*ccd0*/  FMNMX.FTZ R0, R0, R11, !PT ;  /* 0x0000000b00007209 */ /* 0x002fe20007810000 */
[----:B------:R-:W-:Y:S01]  /*cce0*/  IMAD.WIDE.U32 R8, R8, -0x2daee0ad, RZ ;  /* 0xd2511f5308087825 */ /* 0x000fe200078e00ff */
[----:B---3--:R-:W-:Y:S01]  /*ccf0*/  LOP3.LUT R5, R196, UR12, R5, 0x96, !PT ;  /* 0x0000000cc4057c12 */ /* 0x008fe2000f8e9605 */
[----:B------:R-:W1:Y:S03]  /*cd00*/  SHFL.BFLY PT, R16, R2, 0x2, 0x1f ;  /* 0x0c401f0002107f89 */ /* 0x000e6600000e0000 */
[----:B------:R-:W-:Y:S01]  /*cd10*/  LOP3.LUT R10, R4, UR7, R9, 0x96, !PT ;  /* 0x00000007040a7c12 */ /* 0x000fe2000f8e9609 */
[----:B------:R-:W-:Y:S01]  /*cd20*/  IMAD.WIDE.U32 R14, R5, -0x326172a9, RZ ;  /* 0xcd9e8d57050e7825 */ /* 0x000fe200078e00ff */
[----:B------:R-:W2:Y:S03]  /*cd30*/  SHFL.BFLY PT, R17, R0, 0x1, 0x1f ;  /* 0x0c201f0000117f89 */ /* 0x000ea600000e0000 */
[----:B------:R-:W-:Y:S01]  /*cd40*/  IMAD.U32 R4, RZ, RZ, UR37 ;  /* 0x00000025ff047e24 */ /* 0x000fe2000f8e00ff */
[----:B------:R-:W-:Y:S01]  /*cd50*/  LOP3.LUT R6, R242, UR11, R15, 0x96, !PT ;  /* 0x0000000bf2067c12 */ /* 0x000fe2000f8e960f */
[----:B------:R-:W-:-:S03]  /*cd60*/  IMAD.WIDE.U32 R10, R10, -0x326172a9, RZ ;  /* 0xcd9e8d570a0a7825 */ /* 0x000fc600078e00ff */
[----:B------:R-:W-:Y:S01]  /*cd70*/  LOP3.LUT R4, R4, UR9, R231, 0x96, !PT ;  /* 0x0000000904047c12 */ /* 0x000fe2000f8e96e7 */
[----:B------:R-:W-:Y:S01]  /*cd80*/  IMAD.WIDE.U32 R6, R6, -0x2daee0ad, RZ ;  /* 0xd2511f5306067825 */ /* 0x000fe200078e00ff */
[----:B------:R-:W-:Y:S01]  /*cd90*/  LOP3.LUT R14, R14, UR10, R11, 0x96, !PT ;  /* 0x0000000a0e0e7c12 */ /* 0x000fe2000f8e960b */
[----:B------:R-:W-:Y:S02]  /*cda0*/  UIADD3 UR9, UPT, UPT, UR36, 0x1715609d, URZ ;  /* 0x1715609d24097890 */ /* 0x000fe4000fffe0ff */
[----:B------:R-:W-:Y:S01]  /*cdb0*/  IMAD.WIDE.U32 R4, R4, -0x326172a9, RZ ;  /* 0xcd9e8d5704047825 */ /* 0x000fe200078e00ff */
[----:B------:R-:W-:-:S03]  /*cdc0*/  LOP3.LUT R7, R8, UR15, R7, 0x96, !PT ;  /* 0x0000000f08077c12 */ /* 0x000fc6000f8e9607 */
[----:B------:R-:W-:Y:S01]  /*cdd0*/  IMAD.WIDE.U32 R14, R14, -0x2daee0ad, RZ ;  /* 0xd2511f530e0e7825 */ /* 0x000fe200078e00ff */
[----:B------:R-:W-:Y:S01]  /*cde0*/  LOP3.LUT R12, R4, UR4, R243, 0x96, !PT ;  /* 0x00000004040c7c12 */ /* 0x000fe2000f8e96f3 */
[----:B------:R-:W3:Y:S01]  /*cdf0*/  LDCU UR4, c[0x0][0x45c] ;  /* 0x00008b80ff0477ac */ /* 0x000ee20008000800 */
[----:B-1----:R-:W-:Y:S02]  /*ce00*/  FMNMX.FTZ R2, R2, R16, !PT ;  /* 0x0000001002027209 */ /* 0x002fe40007810000 */
[----:B------:R-:W-:Y:S01]  /*ce10*/  LOP3.LUT R8, R6, UR13, R15, 0x96, !PT ;  /* 0x0000000d06087c12 */ /* 0x000fe2000f8e960f */
[----:B------:R-:W-:Y:S01]  /*ce20*/  IMAD.WIDE.U32 R6, R7, -0x326172a9, RZ ;  /* 0xcd9e8d5707067825 */ /* 0x000fe200078e00ff */
[----:B------:R-:W-:Y:S01]  /*ce30*/  LOP3.LUT R5, R224, UR8, R5, 0x96, !PT ;  /* 0x00000008e0057c12 */ /* 0x000fe2000f8e9605 */
[----:B------:R-:W-:Y:S01]  /*ce40*/  UIADD3 UR8, UPT, UPT, UR36, -0x4ab325aa, URZ ;  /* 0xb54cda5624087890 */ /* 0x000fe2000fffe0ff */
[----:B--2---:R-:W-:Y:S01]  /*ce50*/  FMNMX.FTZ R197, R0, R17, !PT ;  /* 0x0000001100c57209 */ /* 0x004fe20007810000 */
[----:B------:R-:W-:Y:S01]  /*ce60*/  IMAD.WIDE.U32 R12, R12, -0x2daee0ad, RZ ;  /* 0xd2511f530c0c7825 */ /* 0x000fe200078e00ff */
[----:B------:R-:W-:-:S02]  /*ce70*/  LOP3.LUT R30, R10, UR9, R7, 0x96, !PT ;  /* 0x000000090a1e7c12 */ /* 0x000fc4000f8e9607 */
[----:B------:R-:W1:Y:S01]  /*ce80*/  SHFL.BFLY PT, R10, R2, 0x1, 0x1f ;  /* 0x0c201f00020a7f89 */ /* 0x000e6200000e0000 */
[----:B------:R-:W-:Y:S01]  /*ce90*/  IMAD.WIDE.U32 R4, R5, -0x2daee0ad, RZ ;  /* 0xd2511f5305047825 */ /* 0x000fe200078e00ff */
[C---:B------:R-:W-:Y:S02]  /*cea0*/  FSETP.NEU.FTZ.AND P2, PT, R197.reuse, -INF , PT ;  /* 0xff800000c500780b */ /* 0x040fe40003f5d000 */
[----:B------:R-:W-:Y:S02]  /*ceb0*/  STL [R1+0xec], R197 ;  /* 0x0000ecc501007387 */ /* 0x000fe40000100800 */
[----:B------:R-:W-:Y:S01]  /*cec0*/  LOP3.LUT R9, R196, UR12, R5, 0x96, !PT ;  /* 0x0000000cc4097c12 */ /* 0x000fe2000f8e9605 */
[----:B---3--:R-:W-:Y:S01]  /*ced0*/  FMUL.FTZ R0, R197, UR4 ;  /* 0x00000004c5007c20 */ /* 0x008fe20008410000 */
[----:B------:R-:W-:Y:S01]  /*cee0*/  LOP3.LUT R18, R4, UR7, R13, 0x96, !PT ;  /* 0x0000000704127c12 */ /* 0x000fe2000f8e960d */
[----:B------:R-:W2:Y:S01]  /*cef0*/  LDCU.U8 UR7, c[0x0][0x4f8] ;  /* 0x00009f00ff0777ac */ /* 0x000ea20008000000 */
[----:B------:R-:W-:-:S02]  /*cf00*/  IMAD.WIDE.U32 R4, R8, -0x326172a9, RZ ;  /* 0xcd9e8d5708047825 */ /* 0x000fc400078e00ff */
[----:B------:R-:W-:Y:S02]  /*cf10*/  FSEL R0, R0, RZ, P2 ;  /* 0x000000ff00007208 */ /* 0x000fe40001000000 */
[----:B------:R-:W-:Y:S01]  /*cf20*/  IMAD.WIDE.U32 R180, R9, -0x326172a9, RZ ;  /* 0xcd9e8d5709b47825 */ /* 0x000fe200078e00ff */
[----:B------:R-:W-:Y:S02]  /*cf30*/  LOP3.LUT R5, R6, UR8, R5, 0x96, !PT ;  /* 0x0000000806057c12 */ /* 0x000fe4000f8e9605 */
[C---:B------:R-:W-:Y:S01]  /*cf40*/  PRMT R7, R4.reuse, 0x7771, RZ ;  /* 0x0000777104077816 */ /* 0x040fe200000000ff */
[--C-:B------:R-:W-:Y:S01]  /*cf50*/  IMAD.MOV.U32 R19, RZ, RZ, R4.reuse ;  /* 0x000000ffff137224 */ /* 0x100fe200078e0004 */
[C---:B------:R-:W-:Y:S01]  /*cf60*/  PRMT R6, R4.reuse, 0x7772, RZ ;  /* 0x0000777204067816 */ /* 0x040fe200000000ff */
[----:B------:R-:W-:Y:S01]  /*cf70*/  IMAD.MOV.U32 R223, RZ, RZ, R4 ;  /* 0x000000ffffdf7224 */ /* 0x000fe200078e0004 */
[C---:B------:R-:W-:Y:S01]  /*cf80*/  PRMT R13, R4.reuse, 0x7773, RZ ;  /* 0x00007773040d7816 */ /* 0x040fe200000000ff */
[--C-:B------:R-:W-:Y:S01]  /*cf90*/  FFMA.FTZ R16, R23, UR4, -R0.reuse ;  /* 0x0000000417107c23 */ /* 0x100fe20008010800 */
[----:B------:R-:W-:Y:S01]  /*cfa0*/  PRMT R227, R4, 0x7771, RZ ;  /* 0x0000777104e37816 */ /* 0x000fe200000000ff */
[----:B------:R-:W-:Y:S01]  /*cfb0*/  FFMA.FTZ R15, R134, UR4, -R0 ;  /* 0x00000004860f7c23 */ /* 0x000fe20008010800 */
[----:B------:R-:W-:Y:S01]  /*cfc0*/  PRMT R17, R4, 0x7773, RZ ;  /* 0x0000777304117816 */ /* 0x000fe200000000ff */
[----:B------:R-:W-:Y:S01]  /*cfd0*/  IMAD.WIDE.U32 R8, R18, -0x326172a9, RZ ;  /* 0xcd9e8d5712087825 */ /* 0x000fe200078e00ff */
[----:B------:R-:W-:Y:S01]  /*cfe0*/  PRMT R11, R4, 0x7772, RZ ;  /* 0x00007772040b7816 */ /* 0x000fe200000000ff */
[----:B------:R-:W-:Y:S01]  /*cff0*/  MUFU.EX2 R16, R16 ;  /* 0x0000001000107308 */ /* 0x000fe20000000800 */
[----:B------:R-:W-:-:S02]  /*d000*/  LOP3.LUT R4, R242, UR11, R181, 0x96, !PT ;  /* 0x0000000bf2047c12 */ /* 0x000fc4000f8e96b5 */
[----:B-1----:R-:W-:Y:S01]  /*d010*/  FMNMX.FTZ R196, R2, R10, !PT ;  /* 0x0000000a02c47209 */ /* 0x002fe20007810000 */
[----:B------:R-:W1:Y:S01]  /*d020*/  MUFU.EX2 R15, R15 ;  /* 0x0000000f000f7308 */ /* 0x000e620000000800 */
[C---:B------:R-:W-:Y:S01]  /*d030*/  LOP3.LUT R2, R5.reuse, 0xffff, RZ, 0xc0, !PT ;  /* 0x0000ffff05027812 */ /* 0x040fe200078ec0ff */
[----:B------:R-:W-:Y:S01]  /*d040*/  IMAD.WIDE.U32 R182, R4, -0x2daee0ad, RZ ;  /* 0xd2511f5304b67825 */ /* 0x000fe200078e00ff */
[----:B------:R-:W-:Y:S02]  /*d050*/  LOP3.LUT R4, R5, 0xff, RZ, 0xc0, !PT ;  /* 0x000000ff05047812 */ /* 0x000fe400078ec0ff */
[----:B------:R-:W-:Y:S02]  /*d060*/  FSETP.NEU.FTZ.AND P5, PT, R196, -INF , PT ;  /* 0xff800000c400780b */ /* 0x000fe40003fbd000 */
[----:B--2---:R-:W-:Y:S01]  /*d070*/  ISETP.LE.U32.AND P1, PT, R4, UR7, PT ;  /* 0x0000000704007c0c */ /* 0x004fe2000bf23070 */
[----:B------:R-:W-:Y:S01]  /*d080*/  FMUL.FTZ R4, R196, UR4 ;  /* 0x00000004c4047c20 */ /* 0x000fe20008410000 */
[----:B------:R-:W-:-:S02]  /*d090*/  LOP3.LUT R18, R180, UR10, R9, 0x96, !PT ;  /* 0x0000000ab4127c12 */ /* 0x000fc4000f8e9609 */
[----:B------:R-:W-:Y:S02]  /*d0a0*/  ISETP.GT.U32.AND P0, PT, R13, UR7, PT ;  /* 0x000000070d007c0c */ /* 0x000fe4000bf04070 */
[----:B------:R-:W-:Y:S02]  /*d0b0*/  FSEL R4, R4, RZ, P5 ;  /* 0x000000ff04047208 */ /* 0x000fe40002800000 */
[----:B------:R-:W-:Y:S02]  /*d0c0*/  SHF.R.U32.HI R2, RZ, 0x8, R2 ;  /* 0x00000008ff027819 */ /* 0x000fe40000011602 */
[----:B------:R-:W-:Y:S01]  /*d0d0*/  ISETP.GT.U32.AND P4, PT, R7, UR7, PT ;  /* 0x0000000707007c0c */ /* 0x000fe2000bf84070 */
[--C-:B------:R-:W-:Y:S01]  /*d0e0*/  FFMA.FTZ R9, R34, UR4, -R4.reuse ;  /* 0x0000000422097c23 */ /* 0x100fe20008010804 */
[----:B------:R-:W-:Y:S01]  /*d0f0*/  FFMA.FTZ R13, R22, UR4, -R4 ;  /* 0x00000004160d7c23 */ /* 0x000fe20008010804 */
[----:B------:R-:W-:Y:S01]  /*d100*/  PRMT R217, R11, 0x5410, R17 ;  /* 0x000054100bd97816 */ /* 0x000fe20000000011 */
[----:B------:R-:W-:Y:S01]  /*d110*/  IMAD.WIDE.U32 R10, R18, -0x2daee0ad, RZ ;  /* 0xd2511f53120a7825 */ /* 0x000fe200078e00ff */
[----:B-1----:R-:W-:-:S02]  /*d120*/  F2FP.BF16.F32.PACK_AB R7, R15, R16 ;  /* 0x000000100f07723e */ /* 0x002fc400000010ff */
[----:B------:R-:W-:Y:S01]  /*d130*/  LOP3.LUT R2, R2, 0xffff, RZ, 0xc0, !PT ;  /* 0x0000ffff02027812 */ /* 0x000fe200078ec0ff */
[----:B------:R-:W-:Y:S01]  /*d140*/  MUFU.EX2 R9, R9 ;  /* 0x0000000900097308 */ /* 0x000fe20000000800 */
[----:B------:R-:W-:Y:S02]  /*d150*/  PRMT R226, R7, 0x7610, R226 ;  /* 0x0000761007e27816 */ /* 0x000fe400000000e2 */
[----:B------:R-:W-:Y:S01]  /*d160*/  ISETP.GT.U32.AND P6, PT, R6, UR7, PT ;  /* 0x0000000706007c0c */ /* 0x000fe2000bfc4070 */
[----:B------:R-:W1:Y:S01]  /*d170*/  MUFU.EX2 R13, R13 ;  /* 0x0000000d000d7308 */ /* 0x000e620000000800 */
[----:B------:R-:W-:Y:S01]  /*d180*/  LOP3.LUT R12, R12, UR15, R183, 0x96, !PT ;  /* 0x0000000f0c0c7c12 */ /* 0x000fe2000f8e96b7 */
[----:B------:R-:W-:Y:S01]  /*d190*/  @!P1 HFMA2.BF16_V2 R186, -RZ.H0_H0, RZ.H0_H0, -R226.H0_H0 ;  /* 0x200000ffffba9231 */ /* 0x000fe200003409e2 */
[----:B------:R-:W-:Y:S02]  /*d1a0*/  LOP3.LUT R6, R19, 0xff, RZ, 0xc0, !PT ;  /* 0x000000ff13067812 */ /* 0x000fe400078ec0ff */
[----:B------:R-:W-:-:S02]  /*d1b0*/  ISETP.LE.U32.AND P3, PT, R2, UR7, PT ;  /* 0x0000000702007c0c */ /* 0x000fc4000bf63070 */
[----:B------:R-:W-:Y:S02]  /*d1c0*/  LOP3.LUT R22, R182, UR13, R11, 0x96, !PT ;  /* 0x0000000db6167c12 */ /* 0x000fe4000f8e960b */
[----:B------:R-:W-:Y:S02]  /*d1d0*/  PRMT R2, R5, 0x7632, R2 ;  /* 0x0000763205027816 */ /* 0x000fe40000000002 */
[----:B------:R-:W-:Y:S01]  /*d1e0*/  FSEL R134, R197, RZ, P2 ;  /* 0x000000ffc5867208 */ /* 0x000fe20001000000 */
[----:B------:R-:W-:Y:S01]  /*d1f0*/  IMAD.WIDE.U32 R22, R22, -0x326172a9, RZ ;  /* 0xcd9e8d5716167825 */ /* 0x000fe200078e00ff */
[----:B------:R-:W-:Y:S02]  /*d200*/  PRMT R199, R7, 0x7632, R199 ;  /* 0x0000763207c77816 */ /* 0x000fe400000000c7 */
[----:B------:R-:W-:Y:S01]  /*d210*/  ISETP.LE.U32.AND P2, PT, R6, UR7, PT ;  /* 0x0000000706007c0c */ /* 0x000fe2000bf43070 */
[----:B------:R-:W-:Y:S01]  /*d220*/  IMAD.WIDE.U32 R6, R12, -0x326172a9, RZ ;  /* 0xcd9e8d570c067825 */ /* 0x000fe200078e00ff */
[----:B------:R-:W-:-:S03]  /*d230*/  LOP3.LUT R2, R2, 0xff, RZ, 0xc0, !PT ;  /* 0x000000ff02027812 */ /* 0x000fc600078ec0ff */
[----:B------:R-:W-:Y:S01]  /*d240*/  @!P3 HFMA2.BF16_V2 R187, -RZ.H0_H0, RZ.H0_H0, -R199.H0_H0 ;  /* 0x200000ffffbbb231 */ /* 0x000fe200003409c7 */
[----:B------:R-:W-:Y:S02]  /*d250*/  PRMT R221, R226, 0x5410, R199 ;  /* 0x00005410e2dd7816 */ /* 0x000fe400000000c7 */
[----:B------:R-:W-:Y:S02]  /*d260*/  @!P1 PRMT R226, R186, 0x5410, RZ ;  /* 0x00005410bae29816 */ /* 0x000fe400000000ff */
[----:B------:R-:W-:Y:S02]  /*d270*/  ISETP.LE.U32.AND P1, PT, R2, UR7, PT ;  /* 0x0000000702007c0c */ /* 0x000fe4000bf23070 */
[----:B------:R-:W-:Y:S01]  /*d280*/  LOP3.LUT R23, R6, UR8, R23, 0x96, !PT ;  /* 0x0000000806177c12 */ /* 0x000fe2000f8e9617 */
[--C-:B------:R-:W-:Y:S01]  /*d290*/  FFMA.FTZ R6, R174, UR4, -R0.reuse ;  /* 0x00000004ae067c23 */ /* 0x100fe20008010800 */
[----:B------:R-:W-:Y:S01]  /*d2a0*/  LOP3.LUT R34, R8, UR9, R7, 0x96, !PT ;  /* 0x0000000908227c12 */ /* 0x000fe2000f8e9607 */
[----:B------:R-:W-:Y:S01]  /*d2b0*/  FFMA.FTZ R8, R184, UR4, -R0 ;  /* 0x00000004b8087c23 */ /* 0x000fe20008010800 */
[----:B-1----:R-:W-:-:S02]  /*d2c0*/  F2FP.BF16.F32.PACK_AB R7, R13, R9 ;  /* 0x000000090d07723e */ /* 0x002fc400000010ff */
[----:B------:R-:W-:Y:S01]  /*d2d0*/  @!P3 PRMT R199, R187, 0x5410, RZ ;  /* 0x00005410bbc7b816 */ /* 0x000fe200000000ff */
[----:B------:R-:W1:Y:S01]  /*d2e0*/  MUFU.EX2 R6, R6 ;  /* 0x0000000600067308 */ /* 0x000e620000000800 */
[C---:B------:R-:W-:Y:S02]  /*d2f0*/  PRMT R243, R7.reuse, 0x7610, R243 ;  /* 0x0000761007f37816 */ /* 0x040fe400000000f3 */
[----:B------:R-:W-:Y:S01]  /*d300*/  PRMT R182, R7, 0x7632, R182 ;  /* 0x0000763207b67816 */ /* 0x000fe200000000b6 */
[----:B------:R-:W-:Y:S01]  /*d310*/  STL [R1+0x54], R199 ;  /* 0x000054c701007387 */ /* 0x000fe20000100800 */
[----:B------:R-:W-:Y:S01]  /*d320*/  SHF.R.U32.HI R2, RZ, 0x18, R5 ;  /* 0x00000018ff027819 */ /* 0x000fe20000011605 */
[----:B------:R-:W-:Y:S01]  /*d330*/  @!P1 HFMA2.BF16_V2 R188, -RZ.H0_H0, RZ.H0_H0, -R243.H0_H0 ;  /* 0x200000ffffbc9231 */ /* 0x000fe200003409f3 */
[----:B------:R-:W-:Y:S01]  /*d340*/  PRMT R247, R243, 0x5410, R182 ;  /* 0x00005410f3f77816 */ /* 0x000fe200000000b6 */
[----:B------:R-:W2:Y:S01]  /*d350*/  MUFU.EX2 R8, R8 ;  /* 0x0000000800087308 */ /* 0x000ea20000000800 */
[----:B------:R-:W-:-:S02]  /*d360*/  ISETP.LE.U32.AND P3, PT, R2, UR7, PT ;  /* 0x0000000702007c0c */ /* 0x000fc4000bf63070 */
[----:B------:R-:W-:Y:S02]  /*d370*/  @!P1 PRMT R243, R188, 0x5410, RZ ;  /* 0x00005410bcf39816 */ /* 0x000fe400000000ff */
[----:B------:R-:W-:Y:S01]  /*d380*/  MOV R2, R22 ;  /* 0x0000001600027202 */ /* 0x000fe20000000f00 */
[----:B-1----:R-:W-:Y:S03]  /*d390*/  STL [R1+0xa0], R6 ;  /* 0x0000a00601007387 */ /* 0x002fe60000100800 */
[----:B------:R-:W-:Y:S01]  /*d3a0*/  LOP3.LUT R2, R2, 0xff, RZ, 0xc0, !PT ;  /* 0x000000ff02027812 */ /* 0x000fe200078ec0ff */
[----:B------:R1:W-:Y:S04]  /*d3b0*/  STL [R1+0xf0], R243 ;  /* 0x0000f0f301007387 */ /* 0x0003e80000100800 */
[----:B-1----:R-:W2:Y:S01]  /*d3c0*/  LDL.LU R243, [R1+0xa0] ;  /* 0x0000a00001f37983 */ /* 0x002ea20000300800 */
[----:B------:R-:W-:Y:S01]  /*d3d0*/  ISETP.LE.U32.AND P1, PT, R2, UR7, PT ;  /* 0x0000000702007c0c */ /* 0x000fe2000bf23070 */
[----:B------:R-:W-:Y:S01]  /*d3e0*/  @!P3 HFMA2.BF16_V2 R189, -RZ.H0_H0, RZ.H0_H0, -R182.H0_H0 ;  /* 0x200000ffffbdb231 */ /* 0x000fe200003409b6 */
[----:B------:R-:W-:Y:S01]  /*d3f0*/  PRMT R2, R23, 0x7632, R2 ;  /* 0x0000763217027816 */ /* 0x000fe20000000002 */
[----:B------:R-:W-:Y:S01]  /*d400*/  UIADD3 UR8, UPT, UPT, UR37, 0x646e171e, URZ ;  /* 0x646e171e25087890 */ /* 0x000fe2000fffe0ff */
[----:B------:R-:W-:-:S04]  /*d410*/  IMAD.WIDE.U32 R6, R30, -0x2daee0ad, RZ ;  /* 0xd2511f531e067825 */ /* 0x000fc800078e00ff */
[----:B------:R-:W-:Y:S01]  /*d420*/  FFMA.FTZ R11, R176, UR4, -R4 ;  /* 0x00000004b00b7c23 */ /* 0x000fe20008010804 */
[----:B------:R-:W-:Y:S01]  /*d430*/  LOP3.LUT R2, R2, 0xff, RZ, 0xc0, !PT ;  /* 0x000000ff02027812 */ /* 0x000fe200078ec0ff */
[--C-:B------:R-:W-:Y:S01]  /*d440*/  FFMA.FTZ R18, R170, UR4, -R0.reuse ;  /* 0x00000004aa127c23 */ /* 0x100fe20008010800 */
[----:B------:R-:W-:Y:S01]  /*d450*/  @!P3 PRMT R182, R189, 0x5410, RZ ;  /* 0x00005410bdb6b816 */ /* 0x000fe200000000ff */
[----:B------:R1:W-:Y:S01]  /*d460*/  MUFU.EX2 R218, R11 ;  /* 0x0000000b00da7308 */ /* 0x0003e20000000800 */
[----:B------:R-:W-:Y:S01]  /*d470*/  ISETP.LE.U32.AND P3, PT, R2, UR7, PT ;  /* 0x0000000702007c0c */ /* 0x000fe2000bf63070 */
[----:B------:R-:W-:Y:S01]  /*d480*/  FFMA.FTZ R17, R168, UR4, -R0 ;  /* 0x00000004a8117c23 */ /* 0x000fe20008010800 */
[----:B------:R-:W-:Y:S01]  /*d490*/  LOP3.LUT R12, R14, UR8, R7, 0x96, !PT ;  /* 0x000000080e0c7c12 */ /* 0x000fe2000f8e9607 */
[----:B------:R-:W-:Y:S01]  /*d4a0*/  FFMA.FTZ R7, R185, UR4, -R4 ;  /* 0x00000004b9077c23 */ /* 0x000fe20008010804 */
[----:B------:R-:W-:Y:S01]  /*d4b0*/  FSEL R19, R196, RZ, P5 ;  /* 0x000000ffc4137208 */ /* 0x000fe20002800000 */
[--C-:B------:R-:W-:Y:S01]  /*d4c0*/  FFMA.FTZ R31, R31, UR4, -R0.reuse ;  /* 0x000000041f1f7c23 */ /* 0x100fe20008010800 */
[--C-:B------:R-:W-:Y:S01]  /*d4d0*/  FFMA.FTZ R30, R133, UR4, -R0.reuse ;  /* 0x00000004851e7c23 */ /* 0x100fe20008010800 */
[--C-:B------:R-:W-:Y:S01]  /*d4e0*/  FFMA.FTZ R32, R32, UR4, -R0.reuse ;  /* 0x0000000420207c23 */ /* 0x100fe20008010800 */
[--C-:B------:R-:W-:Y:S01]  /*d4f0*/  FFMA.FTZ R29, R29, UR4, -R0.reuse ;  /* 0x000000041d1d7c23 */ /* 0x100fe20008010800 */
[----:B------:R-:W3:Y:S01]  /*d500*/  MUFU.EX2 R7, R7 ;  /* 0x0000000700077308 */ /* 0x000ee20000000800 */
[--C-:B------:R-:W-:Y:S01]  /*d510*/  FFMA.FTZ R28, R28, UR4, -R0.reuse ;  /* 0x000000041c1c7c23 */ /* 0x100fe20008010800 */
[----:B------:R-:W-:Y:S01]  /*d520*/  FFMA.FTZ R186, R20, UR4, -R0 ;  /* 0x0000000414ba7c23 */ /* 0x000fe20008010800 */
[----:B------:R-:W-:Y:S01]  /*d530*/  FFMA.FTZ R20, R135, UR4, -R4 ;  /* 0x0000000487147c23 */ /* 0x000fe20008010804 */
[----:B-1----:R-:W-:Y:S01]  /*d540*/  FFMA.FTZ R11, R33, UR4, -R0 ;  /* 0x00000004210b7c23 */ /* 0x002fe20008010800 */
[--C-:B------:R-:W-:Y:S01]  /*d550*/  FFMA.FTZ R26, R26, UR4, -R4.reuse ;  /* 0x000000041a1a7c23 */ /* 0x100fe20008010804 */
[--C-:B------:R-:W-:Y:S01]  /*d560*/  FFMA.FTZ R183, R25, UR4, -R4.reuse ;  /* 0x0000000419b77c23 */ /* 0x100fe20008010804 */
[--C-:B------:R-:W-:Y:S01]  /*d570*/  FFMA.FTZ R204, R24, UR4, -R4.reuse ;  /* 0x0000000418cc7c23 */ /* 0x100fe20008010804 */
[----:B------:R1:W-:Y:S01]  /*d580*/  MUFU.EX2 R202, R11 ;  /* 0x0000000b00ca7308 */ /* 0x0003e20000000800 */
[----:B------:R-:W-:Y:S01]  /*d590*/  FFMA.FTZ R207, R21, UR4, -R4 ;  /* 0x0000000415cf7c23 */ /* 0x000fe20008010804 */
[----:B------:R-:W-:Y:S01]  /*d5a0*/  IMAD.MOV.U32 R21, RZ, RZ, R221 ;  /* 0x000000ffff157224 */ /* 0x000fe200078e00dd */
[----:B-1----:R-:W-:-:S04]  /*d5b0*/  LOP3.LUT R11, R12, 0xff, RZ, 0xc0, !PT ;  /* 0x000000ff0c0b7812 */ /* 0x002fc800078ec0ff */
[----:B------:R-:W-:Y:S01]  /*d5c0*/  ISETP.LE.U32.AND P5, PT, R11, UR7, PT ;  /* 0x000000070b007c0c */ /* 0x000fe2000bfa3070 */
[----:B------:R-:W-:Y:S01]  /*d5d0*/  FFMA.FTZ R11, R35, UR4, -R4 ;  /* 0x00000004230b7c23 */ /* 0x000fe20008010804 */
[----:B------:R-:W-:-:S03]  /*d5e0*/  IMAD.WIDE.U32 R34, R34, -0x2daee0ad, RZ ;  /* 0xd2511f5322227825 */ /* 0x000fc600078e00ff */
[----:B------:R1:W-:Y:S02]  /*d5f0*/  MUFU.EX2 R201, R11 ;  /* 0x0000000b00c97308 */ /* 0x0003e40000000800 */
[----:B------:R-:W-:Y:S01]  /*d600*/  LOP3.LUT R33, R10, UR8, R35, 0x96, !PT ;  /* 0x000000080a217c12 */ /* 0x000fe2000f8e9623 */
[----:B-1----:R-:W-:-:S04]  /*d610*/  FFMA.FTZ R11, R175, UR4, -R0 ;  /* 0x00000004af0b7c23 */ /* 0x002fc80008010800 */
[----:B------:R1:W-:Y:S02]  /*d620*/  MUFU.EX2 R199, R11 ;  /* 0x0000000b00c77308 */ /* 0x0003e40000000800 */
[----:B-1----:R-:W-:-:S04]  /*d630*/  FADD.FTZ R11, R132, -R134 ;  /* 0x80000086840b7221 */ /* 0x002fc80000010000 */
[----:B------:R-:W-:Y:S01]  /*d640*/  FMUL.FTZ R11, R11, UR4 ;  /* 0x000000040b0b7c20 */ /* 0x000fe20008410000 */
[----:B--2---:R-:W-:Y:S01]  /*d650*/  F2FP.BF16.F32.PACK_AB R2, R243, R8 ;  /* 0x00000008f302723e */ /* 0x004fe200000010ff */
[----:B------:R-:W-:Y:S03]  /*d660*/  STL [R1+0xf4], R243 ;  /* 0x0000f4f301007387 */ /* 0x000fe60000100800 */
[C---:B------:R-:W-:Y:S02]  /*d670*/  PRMT R215, R2.reuse, 0x7610, R215 ;  /* 0x0000761002d77816 */ /* 0x040fe400000000d7 */
[----:B------:R-:W-:Y:S01]  /*d680*/  PRMT R214, R2, 0x7632, R214 ;  /* 0x0000763202d67816 */ /* 0x000fe200000000d6 */
[----:B------:R-:W-:Y:S02]  /*d690*/  IMAD.MOV.U32 R2, RZ, RZ, R6 ;  /* 0x000000ffff027224 */ /* 0x000fe400078e0006 */
[----:B------:R-:W-:Y:S01]  /*d6a0*/  @!P2 HFMA2.BF16_V2 R190, -RZ.H0_H0, RZ.H0_H0, -R215.H0_H0 ;  /* 0x200000ffffbea231 */ /* 0x000fe200003409d7 */
[----:B------:R-:W-:Y:S01]  /*d6b0*/  PRMT R244, R215, 0x5410, R214 ;  /* 0x00005410d7f47816 */ /* 0x000fe200000000d6 */
[----:B------:R-:W-:Y:S01]  /*d6c0*/  @P4 HFMA2.BF16_V2 R191, -RZ.H0_H0, RZ.H0_H0, -R214.H0_H0 ;  /* 0x200000ffffbf4231 */ /* 0x000fe200003409d6 */
[----:B------:R-:W-:-:S02]  /*d6d0*/  LOP3.LUT R2, R2, 0xff, RZ, 0xc0, !PT ;  /* 0x000000ff02027812 */ /* 0x000fc400078ec0ff */
[----:B------:R-:W-:Y:S02]  /*d6e0*/  @!P2 PRMT R215, R190, 0x5410, RZ ;  /* 0x00005410bed7a816 */ /* 0x000fe400000000ff */
[----:B------:R-:W-:Y:S02]  /*d6f0*/  ISETP.LE.U32.AND P2, PT, R2, UR7, PT ;  /* 0x0000000702007c0c */ /* 0x000fe4000bf43070 */
[----:B------:R-:W-:Y:S01]  /*d700*/  LOP3.LUT R2, R23, 0xffff, RZ, 0xc0, !PT ;  /* 0x0000ffff17027812 */ /* 0x000fe200078ec0ff */
[----:B------:R-:W-:Y:S01]  /*d710*/  STL [R1+0xf8], R215 ;  /* 0x0000f8d701007387 */ /* 0x000fe20000100800 */
[----:B------:R-:W-:Y:S02]  /*d720*/  @P4 PRMT R214, R191, 0x5410, RZ ;  /* 0x00005410bfd64816 */ /* 0x000fe400000000ff */
[----:B------:R-:W-:-:S03]  /*d730*/  SHF.R.U32.HI R2, RZ, 0x8, R2 ;  /* 0x00000008ff027819 */ /* 0x000fc60000011602 */
[----:B------:R1:W-:Y:S01]  /*d740*/  STL [R1+0xfc], R214 ;  /* 0x0000fcd601007387 */ /* 0x0003e20000100800 */
[----:B------:R-:W-:-:S03]  /*d750*/  LOP3.LUT R2, R2, 0xffff, RZ, 0xc0, !PT ;  /* 0x0000ffff02027812 */ /* 0x000fc600078ec0ff */
[----:B------:R2:W-:Y:S01]  /*d760*/  STL [R1+0x100], R196 ;  /* 0x000100c401007387 */ /* 0x0005e20000100800 */
[----:B------:R-:W-:Y:S02]  /*d770*/  ISETP.LE.U32.AND P4, PT, R2, UR7, PT ;  /* 0x0000000702007c0c */ /* 0x000fe4000bf83070 */
[----:B---3--:R-:W-:-:S04]  /*d780*/  F2FP.BF16.F32.PACK_AB R2, R218, R7 ;  /* 0x00000007da02723e */ /* 0x008fc800000010ff */
[C---:B------:R-:W-:Y:S02]  /*d790*/  PRMT R222, R2.reuse, 0x7610, R222 ;  /* 0x0000761002de7816 */ /* 0x040fe400000000de */
[----:B------:R-:W-:Y:S02]  /*d7a0*/  PRMT R216, R2, 0x7632, R216 ;  /* 0x0000763202d87816 */ /* 0x000fe400000000d8 */
[----:B------:R-:W-:Y:S01]  /*d7b0*/  PRMT R2, R12, 0x7632, R2 ;  /* 0x000076320c027816 */ /* 0x000fe20000000002 */
[----:B------:R-:W-:Y:S01]  /*d7c0*/  @P6 HFMA2.BF16_V2 R192, -RZ.H0_H0, RZ.H0_H0, -R222.H0_H0 ;  /* 0x200000ffffc06231 */ /* 0x000fe200003409de */
[----:B------:R-:W-:Y:S01]  /*d7d0*/  PRMT R241, R222, 0x5410, R216 ;  /* 0x00005410def17816 */ /* 0x000fe200000000d8 */
[----:B------:R-:W-:Y:S01]  /*d7e0*/  @P0 HFMA2.BF16_V2 R193, -RZ.H0_H0, RZ.H0_H0, -R216.H0_H0 ;  /* 0x200000ffffc10231 */ /* 0x000fe200003409d8 */
[----:B------:R-:W-:Y:S02]  /*d7f0*/  LOP3.LUT R2, R2, 0xff, RZ, 0xc0, !PT ;  /* 0x000000ff02027812 */ /* 0x000fe400078ec0ff */
[----:B------:R-:W-:-:S02]  /*d800*/  @P6 PRMT R222, R192, 0x5410, RZ ;  /* 0x00005410c0de6816 */ /* 0x000fc400000000ff */
[----:B------:R-:W-:Y:S01]  /*d810*/  ISETP.LE.U32.AND P6, PT, R2, UR7, PT ;  /* 0x0000000702007c0c */ /* 0x000fe2000bfc3070 */
[----:B------:R-:W-:Y:S01]  /*d820*/  FFMA.FTZ R2, R177, UR4, -R0 ;  /* 0x00000004b1027c23 */ /* 0x000fe20008010800 */
[----:B------:R-:W-:-:S03]  /*d830*/  @P0 PRMT R216, R193, 0x5410, RZ ;  /* 0x00005410c1d80816 */ /* 0x000fc600000000ff */
[----:B------:R3:W4:Y:S02]  /*d840*/  MUFU.EX2 R211, R2 ;  /* 0x0000000200d37308 */ /* 0x0007240000000800 */
[----:B---3--:R-:W-:Y:S01]  /*d850*/  LOP3.LUT R2, R12, 0xffff, RZ, 0xc0, !PT ;  /* 0x0000ffff0c027812 */ /* 0x008fe200078ec0ff */
[----:B----4-:R-:W-:Y:S01]  /*d860*/  STL [R1+0x108], R211 ;  /* 0x000108d301007387 */ /* 0x010fe20000100800 */
[----:B------:R-:W-:Y:S02]  /*d870*/  F2FP.BF16.F32.PACK_AB R14, R202, R211 ;  /* 0x000000d3ca0e723e */ /* 0x000fe400000010ff */
[----:B------:R-:W-:Y:S01]  /*d880*/  SHF.R.U32.HI R2, RZ, 0x8, R2 ;  /* 0x00000008ff027819 */ /* 0x000fe20000011602 */
[----:B------:R3:W-:Y:S01]  /*d890*/  STL [R1+0x104], R202 ;  /* 0x000104ca01007387 */ /* 0x0007e20000100800 */
[----:B-1----:R-:W-:Y:S02]  /*d8a0*/  PRMT R214, R14, 0x7610, R214 ;  /* 0x000076100ed67816 */ /* 0x002fe400000000d6 */
[----:B------:R-:W-:-:S02]  /*d8b0*/  LOP3.LUT R2, R2, 0xffff, RZ, 0xc0, !PT ;  /* 0x0000ffff02027812 */ /* 0x000fc400078ec0ff */
[----:B------:R-:W-:Y:S01]  /*d8c0*/  PRMT R205, R14, 0x7632, R205 ;  /* 0x000076320ecd7816 */ /* 0x000fe200000000cd */
[----:B------:R-:W-:Y:S01]  /*d8d0*/  @!P5 HFMA2.BF16_V2 R194, -RZ.H0_H0, RZ.H0_H0, -R214.H0_H0 ;  /* 0x200000ffffc2d231 */ /* 0x000fe200003409d6 */
[----:B------:R-:W-:Y:S01]  /*d8e0*/  ISETP.LE.U32.AND P0, PT, R2, UR7, PT ;  /* 0x0000000702007c0c */ /* 0x000fe2000bf03070 */
[--C-:B------:R-:W-:Y:S01]  /*d8f0*/  FFMA.FTZ R2, R178, UR4, -R4.reuse ;  /* 0x00000004b2027c23 */ /* 0x100fe20008010804 */
[----:B------:R-:W-:Y:S01]  /*d900*/  PRMT R180, R214, 0x5410, R205 ;  /* 0x00005410d6b47816 */ /* 0x000fe200000000cd */
[----:B------:R-:W-:Y:S01]  /*d910*/  FFMA.FTZ R14, R169, UR4, -R4 ;  /* 0x00000004a90e7c23 */ /* 0x000fe20008010804 */
[----:B------:R-:W-:Y:S01]  /*d920*/  @!P5 PRMT R214, R194, 0x5410, RZ ;  /* 0x00005410c2d6d816 */ /* 0x000fe200000000ff */
[----:B------:R1:W4:Y:S04]  /*d930*/  MUFU.EX2 R187, R2 ;  /* 0x0000000200bb7308 */ /* 0x0003280000000800 */
[----:B------:R3:W-:Y:S04]  /*d940*/  STL [R1+0x10c], R214 ;  /* 0x00010cd601007387 */ /* 0x0007e80000100800 */
[----:B------:R-:W-:Y:S01]  /*d950*/  @!P0 HFMA2.BF16_V2 R195, -RZ.H0_H0, RZ.H0_H0, -R205.H0_H0 ;  /* 0x200000ffffc38231 */ /* 0x000fe200003409cd */
[----:B------:R3:W-:Y:S04]  /*d960*/  STL [R1+0x110], R201 ;  /* 0x000110c901007387 */ /* 0x0007e80000100800 */
[----:B------:R-:W-:Y:S01]  /*d970*/  @!P0 PRMT R205, R195, 0x5410, RZ ;  /* 0x00005410c3cd8816 */ /* 0x000fe200000000ff */
[----:B-1----:R-:W-:Y:S01]  /*d980*/  IMAD.MOV.U32 R2, RZ, RZ, R34 ;  /* 0x000000ffff027224 */ /* 0x002fe200078e0022 */
[----:B----4-:R-:W-:-:S04]  /*d990*/  F2FP.BF16.F32.PACK_AB R10, R201, R187 ;  /* 0x000000bbc90a723e */ /* 0x010fc800000010ff */
[----:B------:R-:W-:Y:S02]  /*d9a0*/  LOP3.LUT R2, R2, 0xff, RZ, 0xc0, !PT ;  /* 0x000000ff02027812 */ /* 0x000fe400078ec0ff */
[----:B------:R-:W-:Y:S02]  /*d9b0*/  PRMT R174, R10, 0x7610, R174 ;  /* 0x000076100aae7816 */ /* 0x000fe400000000ae */
[----:B------:R-:W-:Y:S02]  /*d9c0*/  ISETP.LE.U32.AND P5, PT, R2, UR7, PT ;  /* 0x0000000702007c0c */ /* 0x000fe4000bfa3070 */
[----:B------:R-:W-:Y:S01]  /*d9d0*/  SHF.R.U32.HI R2, RZ, 0x18, R12 ;  /* 0x00000018ff027819 */ /* 0x000fe2000001160c */
[----:B------:R-:W-:Y:S01]  /*d9e0*/  @!P6 HFMA2.BF16_V2 R198, -RZ.H0_H0, RZ.H0_H0, -R174.H0_H0 ;  /* 0x200000ffffc6e231 */ /* 0x000fe200003409ae */
[----:B------:R-:W-:Y:S01]  /*d9f0*/  PRMT R252, R10, 0x7632, R252 ;  /* 0x000076320afc7816 */ /* 0x000fe200000000fc */
[----:B------:R-:W-:Y:S01]  /*da00*/  FFMA.FTZ R10, R171, UR4, -R0 ;  /* 0x00000004ab0a7c23 */ /* 0x000fe20008010800 */
[----:B------:R-:W-:Y:S01]  /*da10*/  ISETP.LE.U32.AND P0, PT, R2, UR7, PT ;  /* 0x0000000702007c0c */ /* 0x000fe2000bf03070 */
[----:B------:R-:W-:Y:S01]  /*da20*/  FFMA.FTZ R0, R173, UR4, -R4 ;  /* 0x00000004ad007c23 */ /* 0x000fe20008010804 */
[----:B------:R-:W-:Y:S01]  /*da30*/  PRMT R2, R33, 0x7632, R2 ;  /* 0x0000763221027816 */ /* 0x000fe20000000002 */
[----:B--2---:R1:W2:Y:S01]  /*da40*/  MUFU.EX2 R196, R10 ;  /* 0x0000000a00c47308 */ /* 0x0042a20000000800 */
[----:B------:R-:W-:-:S02]  /*da50*/  PRMT R220, R174, 0x5410, R252 ;  /* 0x00005410aedc7816 */ /* 0x000fc400000000fc */
[----:B------:R-:W-:Y:S01]  /*da60*/  LOP3.LUT R2, R2, 0xff, RZ, 0xc0, !PT ;  /* 0x000000ff02027812 */ /* 0x000fe200078ec0ff */
[----:B---3--:R3:W-:Y:S01]  /*da70*/  MUFU.EX2 R202, R0 ;  /* 0x0000000000ca7308 */ /* 0x0087e20000000800 */
[----:B------:R-:W-:Y:S02]  /*da80*/  @!P6 PRMT R174, R198, 0x5410, RZ ;  /* 0x00005410c6aee816 */ /* 0x000fe400000000ff */
[----:B------:R-:W-:Y:S02]  /*da90*/  ISETP.LE.U32.AND P6, PT, R2, UR7, PT ;  /* 0x0000000702007c0c */ /* 0x000fe4000bfc3070 */
[----:B------:R-:W-:Y:S01]  /*daa0*/  LOP3.LUT R2, R33, 0xffff, RZ, 0xc0, !PT ;  /* 0x0000ffff21027812 */ /* 0x000fe200078ec0ff */
[----:B------:R-:W-:-:S03]  /*dab0*/  @!P0 HFMA2.BF16_V2 R200, -RZ.H0_H0, RZ.H0_H0, -R252.H0_H0 ;  /* 0x200000ffffc88231 */ /* 0x000fc600003409fc */
[----:B------:R-:W-:Y:S01]  /*dac0*/  SHF.R.U32.HI R2, RZ, 0x8, R2 ;  /* 0x00000008ff027819 */ /* 0x000fe20000011602 */
[----:B-1----:R-:W-:Y:S01]  /*dad0*/  FFMA.FTZ R10, R179, UR4, -R4 ;  /* 0x00000004b30a7c23 */ /* 0x002fe20008010804 */
[----:B------:R-:W-:Y:S02]  /*dae0*/  @!P0 PRMT R252, R200, 0x5410, RZ ;  /* 0x00005410c8fc8816 */ /* 0x000fe400000000ff */
[----:B------:R-:W-:Y:S01]  /*daf0*/  LOP3.LUT R2, R2, 0xffff, RZ, 0xc0, !PT ;  /* 0x0000ffff02027812 */ /* 0x000fe200078ec0ff */
[----:B------:R-:W-:Y:S03]  /*db00*/  MUFU.EX2 R219, R10 ;  /* 0x0000000a00db7308 */ /* 0x000fe60000000800 */
[----:B------:R-:W-:Y:S02]  /*db10*/  ISETP.LE.U32.AND P0, PT, R2, UR7, PT ;  /* 0x0000000702007c0c */ /* 0x000fe4000bf03070 */
[----:B--2---:R-:W-:-:S04]  /*db20*/  F2FP.BF16.F32.PACK_AB R2, R196, R199 ;  /* 0x000000c7c402723e */ /* 0x004fc800000010ff */
[C---:B------:R-:W-:Y:S02]  /*db30*/  PRMT R246, R2.reuse, 0x7610, R246 ;  /* 0x0000761002f67816 */ /* 0x040fe400000000f6 */
[----:B------:R-:W-:Y:S02]  /*db40*/  PRMT R245, R2, 0x7632, R245 ;  /* 0x0000763202f57816 */ /* 0x000fe400000000f5 */
[----:B------:R-:W-:Y:S01]  /*db50*/  PRMT R2, R6, 0x7771, RZ ;  /* 0x0000777106027816 */ /* 0x000fe200000000ff */
[----:B------:R-:W-:Y:S01]  /*db60*/  @!P2 HFMA2.BF16_V2 R206, -RZ.H0_H0, RZ.H0_H0, -R246.H0_H0 ;  /* 0x200000ffffcea231 */ /* 0x000fe200003409f6 */
[----:B------:R-:W-:-:S04]  /*db70*/  PRMT R197, R246, 0x5410, R245 ;  /* 0x00005410f6c57816 */ /* 0x000fc800000000f5 */
[----:B------:R-:W-:Y:S02]  /*db80*/  @!P2 PRMT R246, R206, 0x5410, RZ ;  /* 0x00005410cef6a816 */ /* 0x000fe400000000ff */
[----:B------:R-:W-:Y:S01]  /*db90*/  ISETP.GT.U32.AND P2, PT, R2, UR7, PT ;  /* 0x0000000702007c0c */ /* 0x000fe2000bf44070 */
[----:B------:R-:W-:Y:S01]  /*dba0*/  FADD.FTZ R2, R3, -R19 ;  /* 0x8000001303027221 */ /* 0x000fe20000010000 */
[----:B------:R-:W-:-:S03]  /*dbb0*/  FFMA.FTZ R19, R27, UR4, -R4 ;  /* 0x000000041b137c23 */ /* 0x000fc60008010804 */
[----:B---3--:R-:W-:Y:S02]  /*dbc0*/  FMUL.FTZ R0, R2, UR4 ;  /* 0x0000000402007c20 */ /* 0x008fe40008410000 */
[----:B------:R-:W1:Y:S04]  /*dbd0*/  MUFU.EX2 R2, R11 ;  /* 0x0000000b00027308 */ /* 0x000e680000000800 */
[----:B------:R-:W2:Y:S02]  /*dbe0*/  MUFU.EX2 R0, R0 ;  /* 0x0000000000007308 */ /* 0x000ea40000000800 */
[----:B------:R-:W-:-:S05]  /*dbf0*/  @P2 HFMA2.BF16_V2 R3, -RZ.H0_H0, RZ.H0_H0, -R245.H0_H0 ;  /* 0x200000ffff032231 */ /* 0x000fca00003409f5 */
[----:B------:R-:W-:Y:S02]  /*dc00*/  @P2 PRMT R245, R3, 0x5410, RZ ;  /* 0x0000541003f52816 */ /* 0x000fe400000000ff */
[----:B------:R-:W-:Y:S01]  /*dc10*/  PRMT R3, R6, 0x7772, RZ ;  /* 0x0000777206037816 */ /* 0x000fe200000000ff */
[----:B-1----:R-:W-:Y:S01]  /*dc20*/  FMUL.FTZ R232, R100, R2 ;  /* 0x0000000264e87220 */ /* 0x002fe20000410000 */
[----:B------:R-:W-:Y:S01]  /*dc30*/  FFMA.FTZ R11, R172, UR4, -R4 ;  /* 0x00000004ac0b7c23 */ /* 0x000fe20008010804 */
[----:B------:R-:W3:Y:S01]  /*dc40*/  LDL R100, [R1+0xa4] ;  /* 0x0000a40001647983 */ /* 0x000ee20000100800 */
[----:B------:R-:W-:Y:S01]  /*dc50*/  ISETP.GT.U32.AND P2, PT, R3, UR7, PT ;  /* 0x0000000703007c0c */ /* 0x000fe2000bf44070 */
[----:B--2---:R-:W-:Y:S01]  /*dc60*/  FFMA.FTZ R4, R240, R0, R9 ;  /* 0x00000000f0047223 */ /* 0x004fe20000010009 */
[----:B------:R-:W-:Y:S01]  /*dc70*/  F2FP.BF16.F32.PACK_AB R3, R202, R219 ;  /* 0x000000dbca03723e */ /* 0x000fe200000010ff */
[----:B------:R-:W-:Y:S01]  /*dc80*/  FMUL.FTZ R176, R60, R2 ;  /* 0x000000023cb07220 */ /* 0x000fe20000410000 */
[----:B------:R-:W-:-:S02]  /*dc90*/  IMAD.MOV.U32 R60, RZ, RZ, R217 ;  /* 0x000000ffff3c7224 */ /* 0x000fc400078e00d9 */
[-C--:B------:R-:W-:Y:S01]  /*dca0*/  FMUL.FTZ R217, R85, R2.reuse ;  /* 0x0000000255d97220 */ /* 0x080fe20000410000 */
[C---:B------:R-:W-:Y:S01]  /*dcb0*/  PRMT R239, R3.reuse, 0x7610, R239 ;  /* 0x0000761003ef7816 */ /* 0x040fe200000000ef */
[----:B------:R-:W-:Y:S01]  /*dcc0*/  IMAD.MOV.U32 R85, RZ, RZ, R220 ;  /* 0x000000ffff557224 */ /* 0x000fe200078e00dc */
[----:B------:R-:W-:Y:S01]  /*dcd0*/  PRMT R238, R3, 0x7632, R238 ;  /* 0x0000763203ee7816 */ /* 0x000fe200000000ee */
[-C--:B------:R-:W-:Y:S01]  /*dce0*/  FMUL.FTZ R220, R88, R2.reuse ;  /* 0x0000000258dc7220 */ /* 0x080fe20000410000 */
[----:B------:R-:W-:Y:S01]  /*dcf0*/  PRMT R3, R6, 0x7773, RZ ;  /* 0x0000777306037816 */ /* 0x000fe200000000ff */
[----:B------:R-:W-:Y:S01]  /*dd00*/  MUFU.EX2 R214, R18 ;  /* 0x0000001200d67308 */ /* 0x000fe20000000800 */
[----:B------:R-:W-:Y:S01]  /*dd10*/  PRMT R240, R239, 0x5410, R238 ;  /* 0x00005410eff07816 */ /* 0x000fe200000000ee */
[----:B------:R-:W-:Y:S02]  /*dd20*/  @P2 HFMA2.BF16_V2 R132, -RZ.H0_H0, RZ.H0_H0, -R239.H0_H0 ;  /* 0x200000ffff842231 */ /* 0x000fe400003409ef */
[----:B------:R-:W-:Y:S01]  /*dd30*/  FMUL.FTZ R188, R76, R2 ;  /* 0x000000024cbc7220 */ /* 0x000fe20000410000 */
[----:B------:R-:W1:Y:S01]  /*dd40*/  MUFU.EX2 R88, R17 ;  /* 0x0000001100587308 */ /* 0x000e620000000800 */
[----:B------:R-:W-:-:S02]  /*dd50*/  IMAD.MOV.U32 R9, RZ, RZ, R180 ;  /* 0x000000ffff097224 */ /* 0x000fc400078e00b4 */
[-C--:B------:R-:W-:Y:S01]  /*dd60*/  FMUL.FTZ R184, R72, R2.reuse ;  /* 0x0000000248b87220 */ /* 0x080fe20000410000 */
[----:B------:R-:W-:Y:S01]  /*dd70*/  @P2 PRMT R239, R132, 0x5410, RZ ;  /* 0x0000541084ef2816 */ /* 0x000fe200000000ff */
[-C--:B------:R-:W-:Y:S01]  /*dd80*/  FFMA.FTZ R10, R228, R2.reuse, R16 ;  /* 0x00000002e40a7223 */ /* 0x080fe20000010010 */
[----:B------:R-:W-:Y:S01]  /*dd90*/  ISETP.GT.U32.AND P2, PT, R3, UR7, PT ;  /* 0x0000000703007c0c */ /* 0x000fe2000bf44070 */
[----:B------:R-:W-:Y:S01]  /*dda0*/  FMUL.FTZ R172, R56, R2 ;  /* 0x0000000238ac7220 */ /* 0x000fe20000410000 */
[----:B------:R-:W-:Y:S01]  /*ddb0*/  MOV R76, R216 ;  /* 0x000000d8004c7202 */ /* 0x000fe20000000f00 */
[-C--:B------:R-:W-:Y:S01]  /*ddc0*/  FMUL.FTZ R173, R57, R2.reuse ;  /* 0x0000000239ad7220 */ /* 0x080fe20000410000 */
[-C--:B------:R-:W-:Y:S01]  /*ddd0*/  FMUL.FTZ R180, R64, R2.reuse ;  /* 0x0000000240b47220 */ /* 0x080fe20000410000 */
[-C--:B------:R-:W-:Y:S01]  /*dde0*/  FMUL.FTZ R181, R65, R2.reuse ;  /* 0x0000000241b57220 */ /* 0x080fe20000410000 */
[-C--:B------:R-:W-:Y:S01]  /*ddf0*/  FMUL.FTZ R189, R77, R2.reuse ;  /* 0x000000024dbd7220 */ /* 0x080fe20000410000 */
[-C--:B------:R-:W-:Y:S01]  /*de00*/  FMUL.FTZ R192, R80, R2.reuse ;  /* 0x0000000250c07220 */ /* 0x080fe20000410000 */
[-C--:B------:R-:W-:Y:S01]  /*de10*/  FMUL.FTZ R193, R81, R2.reuse ;  /* 0x0000000251c17220 */ /* 0x080fe20000410000 */
[----:B------:R-:W-:Y:S01]  /*de20*/  FMUL.FTZ R216, R84, R2 ;  /* 0x0000000254d87220 */ /* 0x000fe20000410000 */
[----:B------:R-:W-:-:S02]  /*de30*/  IMAD.MOV.U32 R72, RZ, RZ, R28 ;  /* 0x000000ffff487224 */ /* 0x000fc400078e001c */
[-C--:B------:R-:W-:Y:S01]  /*de40*/  FMUL.FTZ R221, R89, R2.reuse ;  /* 0x0000000259dd7220 */ /* 0x080fe20000410000 */
[-C--:B------:R-:W-:Y:S01]  /*de50*/  FMUL.FTZ R225, R93, R2.reuse ;  /* 0x000000025de17220 */ /* 0x080fe20000410000 */
[----:B------:R-:W-:Y:S01]  /*de60*/  FMUL.FTZ R229, R97, R2 ;  /* 0x0000000261e57220 */ /* 0x000fe20000410000 */
[----:B------:R-:W-:Y:S01]  /*de70*/  IMAD.MOV.U32 R93, RZ, RZ, R227 ;  /* 0x000000ffff5d7224 */ /* 0x000fe200078e00e3 */
[----:B------:R-:W-:Y:S01]  /*de80*/  MOV R84, R26 ;  /* 0x0000001a00547202 */ /* 0x000fe20000000f00 */
[----:B------:R-:W-:Y:S01]  /*de90*/  IMAD.MOV.U32 R77, RZ, RZ, R226 ;  /* 0x000000ffff4d7224 */ /* 0x000fe200078e00e2 */
[----:B------:R-:W-:Y:S01]  /*dea0*/  MOV R64, R183 ;  /* 0x000000b700407202 */ /* 0x000fe20000000f00 */
[----:B------:R-:W-:Y:S02]  /*deb0*/  IMAD.MOV.U32 R97, RZ, RZ, R223 ;  /* 0x000000ffff617224 */ /* 0x000fe400078e00df */
[----:B------:R-:W-:Y:S02]  /*dec0*/  @P2 HFMA2.BF16_V2 R56, -RZ.H0_H0, RZ.H0_H0, -R238.H0_H0 ;  /* 0x200000ffff382231 */ /* 0x000fe400003409ee */
[----:B------:R-:W-:-:S02]  /*ded0*/  IMAD.MOV.U32 R80, RZ, RZ, R222 ;  /* 0x000000ffff507224 */ /* 0x000fc400078e00de */
[-C--:B------:R-:W-:Y:S01]  /*dee0*/  FMUL.FTZ R166, R166, R0.reuse ;  /* 0x00000000a6a67220 */ /* 0x080fe20000410000 */
[----:B------:R-:W-:Y:S02]  /*def0*/  IMAD.MOV.U32 R81, RZ, RZ, R219 ;  /* 0x000000ffff517224 */ /* 0x000fe400078e00db */
[-C--:B------:R-:W-:Y:S01]  /*df00*/  FMUL.FTZ R167, R167, R0.reuse ;  /* 0x00000000a7a77220 */ /* 0x080fe20000410000 */
[----:B------:R-:W-:Y:S02]  /*df10*/  IMAD.MOV.U32 R16, RZ, RZ, R218 ;  /* 0x000000ffff107224 */ /* 0x000fe400078e00da */
[-C--:B------:R-:W-:Y:S01]  /*df20*/  FMUL.FTZ R162, R162, R0.reuse ;  /* 0x00000000a2a27220 */ /* 0x080fe20000410000 */
[----:B------:R-:W-:Y:S02]  /*df30*/  IMAD.MOV.U32 R65, RZ, RZ, R187 ;  /* 0x000000ffff417224 */ /* 0x000fe400078e00bb */
[----:B------:R-:W-:Y:S01]  /*df40*/  FMUL.FTZ R163, R163, R0 ;  /* 0x00000000a3a37220 */ /* 0x000fe20000410000 */
[----:B------:R-:W-:-:S02]  /*df50*/  IMAD.MOV.U32 R89, RZ, RZ, R186 ;  /* 0x000000ffff597224 */ /* 0x000fc400078e00ba */
[-C--:B------:R-:W-:Y:S01]  /*df60*/  FMUL.FTZ R158, R158, R0.reuse ;  /* 0x000000009e9e7220 */ /* 0x080fe20000410000 */
[----:B------:R-:W-:Y:S02]  /*df70*/  IMAD.MOV.U32 R57, RZ, RZ, R182 ;  /* 0x000000ffff397224 */ /* 0x000fe400078e00b6 */
        /* <DEDUP_REMOVED lines=61> */
[----:B------:R-:W-:Y:S01]  /*e350*/  MUFU.EX2 R215, R11 ;  /* 0x0000000b00d77308 */ /* 0x000fe20000000800 */
[----:B------:R-:W-:Y:S01]  /*e360*/  @P2 PRMT R238, R56, 0x5410, RZ ;  /* 0x0000541038ee2816 */ /* 0x000fe200000000ff */
[----:B------:R-:W-:Y:S01]  /*e370*/  FMUL.FTZ R164, R164, R2 ;  /* 0x00000002a4a47220 */ /* 0x000fe20000410000 */
[----:B------:R-:W-:Y:S01]  /*e380*/  ISETP.LE.U32.AND P2, PT, R0, UR7, PT ;  /* 0x0000000700007c0c */ /* 0x000fe2000bf43070 */
[----:B------:R-:W2:Y:S01]  /*e390*/  MUFU.EX2 R201, R14 ;  /* 0x0000000e00c97308 */ /* 0x000ea20000000800 */
[----:B-1----:R-:W-:Y:S01]  /*e3a0*/  F2FP.BF16.F32.PACK_AB R0, R88, R214 ;  /* 0x000000d65800723e */ /* 0x002fe200000010ff */
[-C--:B------:R-:W-:Y:S01]  /*e3b0*/  FMUL.FTZ R165, R165, R2.reuse ;  /* 0x00000002a5a57220 */ /* 0x080fe20000410000 */
[-C--:B------:R-:W-:Y:S01]  /*e3c0*/  FMUL.FTZ R160, R160, R2.reuse ;  /* 0x00000002a0a07220 */ /* 0x080fe20000410000 */
[-C--:B------:R-:W-:Y:S01]  /*e3d0*/  FMUL.FTZ R161, R161, R2.reuse ;  /* 0x00000002a1a17220 */ /* 0x080fe20000410000 */
[----:B------:R-:W-:Y:S01]  /*e3e0*/  PRMT R237, R0, 0x7610, R237 ;  /* 0x0000761000ed7816 */ /* 0x000fe200000000ed */
        /* <DEDUP_REMOVED lines=43> */
[----:B------:R-:W-:Y:S01]  /*e6a0*/  FADD.FTZ R2, R15, R10 ;  /* 0x0000000a0f027221 */ /* 0x000fe20000010000 */
[----:B------:R-:W-:Y:S01]  /*e6b0*/  @!P2 HFMA2.BF16_V2 R40, -RZ.H0_H0, RZ.H0_H0, -R237.H0_H0 ;  /* 0x200000ffff28a231 */ /* 0x000fe200003409ed */
[----:B------:R-:W-:Y:S01]  /*e6c0*/  PRMT R236, R0, 0x7632, R236 ;  /* 0x0000763200ec7816 */ /* 0x000fe200000000ec */
[----:B------:R-:W-:Y:S01]  /*e6d0*/  MUFU.EX2 R31, R31 ;  /* 0x0000001f001f7308 */ /* 0x000fe20000000800 */
[----:B------:R-:W-:-:S03]  /*e6e0*/  SHF.R.U32.HI R0, RZ, 0x18, R23 ;  /* 0x00000018ff007819 */ /* 0x000fc60000011617 */
[----:B------:R-:W1:Y:S01]  /*e6f0*/  MUFU.EX2 R30, R30 ;  /* 0x0000001e001e7308 */ /* 0x000e620000000800 */
[----:B------:R-:W-:Y:S01]  /*e700*/  FADD.FTZ R92, R8, R2 ;  /* 0x00000002085c7221 */ /* 0x000fe20000010000 */
[----:B------:R-:W-:Y:S02]  /*e710*/  PRMT R119, R237, 0x5410, R236 ;  /* 0x00005410ed777816 */ /* 0x000fe400000000ec */
[----:B------:R-:W-:Y:S02]  /*e720*/  @!P2 PRMT R237, R40, 0x5410, RZ ;  /* 0x0000541028eda816 */ /* 0x000fe400000000ff */
[----:B--2---:R-:W-:Y:S02]  /*e730*/  F2FP.BF16.F32.PACK_AB R2, R201, R215 ;  /* 0x000000d7c902723e */ /* 0x004fe400000010ff */
[----:B------:R-:W-:Y:S01]  /*e740*/  ISETP.LE.U32.AND P2, PT, R0, UR7, PT ;  /* 0x0000000700007c0c */ /* 0x000fe2000bf43070 */
[----:B------:R-:W-:Y:S01]  /*e750*/  @!P4 HFMA2.BF16_V2 R41, -RZ.H0_H0, RZ.H0_H0, -R236.H0_H0 ;  /* 0x200000ffff29c231 */ /* 0x000fe200003409ec */
[----:B------:R-:W-:-:S02]  /*e760*/  PRMT R213, R2, 0x7610, R213 ;  /* 0x0000761002d57816 */ /* 0x000fc400000000d5 */
[----:B------:R-:W-:Y:S02]  /*e770*/  PRMT R0, R22, 0x7771, RZ ;  /* 0x0000777116007816 */ /* 0x000fe400000000ff */
[----:B------:R-:W-:Y:S01]  /*e780*/  @!P4 PRMT R236, R41, 0x5410, RZ ;  /* 0x0000541029ecc816 */ /* 0x000fe200000000ff */
[----:B------:R-:W-:Y:S01]  /*e790*/  @!P3 HFMA2.BF16_V2 R42, -RZ.H0_H0, RZ.H0_H0, -R213.H0_H0 ;  /* 0x200000ffff2ab231 */ /* 0x000fe200003409d5 */
[----:B------:R-:W-:Y:S01]  /*e7a0*/  PRMT R212, R2, 0x7632, R212 ;  /* 0x0000763202d47816 */ /* 0x000fe200000000d4 */
[----:B------:R2:W-:Y:S01]  /*e7b0*/  MUFU.EX2 R96, R20 ;  /* 0x0000001400607308 */ /* 0x0005e20000000800 */
[----:B------:R-:W-:Y:S02]  /*e7c0*/  ISETP.GT.U32.AND P4, PT, R0, UR7, PT ;  /* 0x0000000700007c0c */ /* 0x000fe4000bf84070 */
[----:B-1----:R-:W-:Y:S01]  /*e7d0*/  F2FP.BF16.F32.PACK_AB R2, R30, R31 ;  /* 0x0000001f1e02723e */ /* 0x002fe200000010ff */
[----:B------:R-:W1:Y:S01]  /*e7e0*/  MUFU.EX2 R211, R19 ;  /* 0x0000001300d37308 */ /* 0x000e620000000800 */
[----:B------:R-:W-:Y:S01]  /*e7f0*/  PRMT R0, R22, 0x7772, RZ ;  /* 0x0000777216007816 */ /* 0x000fe200000000ff */
[----:B------:R-:W-:Y:S01]  /*e800*/  @!P2 HFMA2.BF16_V2 R44, -RZ.H0_H0, RZ.H0_H0, -R212.H0_H0 ;  /* 0x200000ffff2ca231 */ /* 0x000fe200003409d4 */
[----:B------:R-:W-:Y:S01]  /*e810*/  PRMT R61, R213, 0x5410, R212 ;  /* 0x00005410d53d7816 */ /* 0x000fe200000000d4 */
[----:B------:R-:W-:Y:S01]  /*e820*/  MUFU.EX2 R242, R32 ;  /* 0x0000002000f27308 */ /* 0x000fe20000000800 */
[----:B------:R-:W-:-:S03]  /*e830*/  @!P3 PRMT R213, R42, 0x5410, RZ ;  /* 0x000054102ad5b816 */ /* 0x000fc600000000ff */
[----:B------:R-:W4:Y:S01]  /*e840*/  MUFU.EX2 R29, R29 ;  /* 0x0000001d001d7308 */ /* 0x000f220000000800 */
[----:B------:R-:W-:Y:S01]  /*e850*/  PRMT R210, R2, 0x7610, R210 ;  /* 0x0000761002d27816 */ /* 0x000fe200000000d2 */
[----:B--2---:R-:W2:Y:S01]  /*e860*/  LDC R20, c[0x0][0x4f8] ;  /* 0x00013e00ff147b82 */ /* 0x004ea20000000800 */
[----:B------:R-:W-:Y:S02]  /*e870*/  ISETP.GT.U32.AND P3, PT, R0, UR7, PT ;  /* 0x0000000700007c0c */ /* 0x000fe4000bf64070 */
[----:B------:R-:W-:Y:S01]  /*e880*/  PRMT R0, R22, 0x7773, RZ ;  /* 0x0000777316007816 */ /* 0x000fe200000000ff */
[----:B------:R-:W-:Y:S01]  /*e890*/  @!P1 HFMA2.BF16_V2 R43, -RZ.H0_H0, RZ.H0_H0, -R210.H0_H0 ;  /* 0x200000ffff2b9231 */ /* 0x000fe200003409d2 */
[----:B------:R-:W-:Y:S02]  /*e8a0*/  @!P2 PRMT R212, R44, 0x5410, RZ ;  /* 0x000054102cd4a816 */ /* 0x000fe400000000ff */
[----:B------:R-:W-:Y:S02]  /*e8b0*/  PRMT R208, R2, 0x7632, R208 ;  /* 0x0000763202d07816 */ /* 0x000fe400000000d0 */
[----:B------:R-:W-:-:S02]  /*e8c0*/  ISETP.GT.U32.AND P2, PT, R0, UR7, PT ;  /* 0x0000000700007c0c */ /* 0x000fc4000bf44070 */
[----:B------:R-:W-:Y:S02]  /*e8d0*/  LOP3.LUT R0, R33, 0xff, RZ, 0xc0, !PT ;  /* 0x000000ff21007812 */ /* 0x000fe400078ec0ff */
[----:B------:R-:W-:Y:S02]  /*e8e0*/  PRMT R118, R210, 0x5410, R208 ;  /* 0x00005410d2767816 */ /* 0x000fe400000000d0 */
[----:B------:R-:W-:Y:S02]  /*e8f0*/  @!P1 PRMT R210, R43, 0x5410, RZ ;  /* 0x000054102bd29816 */ /* 0x000fe400000000ff */
[----:B-1----:R-:W-:Y:S02]  /*e900*/  F2FP.BF16.F32.PACK_AB R2, R211, R96 ;  /* 0x00000060d302723e */ /* 0x002fe400000010ff */
[----:B------:R-:W-:Y:S02]  /*e910*/  ISETP.LE.U32.AND P1, PT, R0, UR7, PT ;  /* 0x0000000700007c0c */ /* 0x000fe4000bf23070 */
[----:B----4-:R-:W-:Y:S01]  /*e920*/  F2FP.BF16.F32.PACK_AB R0, R29, R242 ;  /* 0x000000f21d00723e */ /* 0x010fe200000010ff */
[----:B------:R-:W-:Y:S01]  /*e930*/  @P4 HFMA2.BF16_V2 R46, -RZ.H0_H0, RZ.H0_H0, -R208.H0_H0 ;  /* 0x200000ffff2e4231 */ /* 0x000fe200003409d0 */
[----:B------:R-:W-:-:S02]  /*e940*/  PRMT R209, R2, 0x7610, R209 ;  /* 0x0000761002d17816 */ /* 0x000fc400000000d1 */
[C---:B------:R-:W-:Y:S02]  /*e950*/  PRMT R200, R0.reuse, 0x7610, R200 ;  /* 0x0000761000c87816 */ /* 0x040fe400000000c8 */
[----:B------:R-:W-:Y:S02]  /*e960*/  PRMT R198, R0, 0x7632, R198 ;  /* 0x0000763200c67816 */ /* 0x000fe400000000c6 */
[----:B------:R-:W-:Y:S01]  /*e970*/  PRMT R0, R34, 0x7771, RZ ;  /* 0x0000777122007816 */ /* 0x000fe200000000ff */
[----:B------:R-:W-:Y:S01]  /*e980*/  @P3 HFMA2.BF16_V2 R45, -RZ.H0_H0, RZ.H0_H0, -R209.H0_H0 ;  /* 0x200000ffff2d3231 */ /* 0x000fe200003409d1 */
[----:B------:R-:W-:Y:S02]  /*e990*/  PRMT R206, R2, 0x7632, R206 ;  /* 0x0000763202ce7816 */ /* 0x000fe400000000ce */
[----:B------:R-:W-:Y:S02]  /*e9a0*/  @P4 PRMT R208, R46, 0x5410, RZ ;  /* 0x000054102ed04816 */ /* 0x000fe400000000ff */
[----:B------:R-:W-:-:S02]  /*e9b0*/  ISETP.GT.U32.AND P4, PT, R0, UR7, PT ;  /* 0x0000000700007c0c */ /* 0x000fc4000bf84070 */
[----:B------:R-:W-:Y:S01]  /*e9c0*/  PRMT R0, R34, 0x7772, RZ ;  /* 0x0000777222007816 */ /* 0x000fe200000000ff */
[----:B------:R-:W-:Y:S01]  /*e9d0*/  @P2 HFMA2.BF16_V2 R53, -RZ.H0_H0, RZ.H0_H0, -R206.H0_H0 ;  /* 0x200000ffff352231 */ /* 0x000fe200003409ce */
[----:B------:R-:W-:Y:S01]  /*e9e0*/  PRMT R117, R209, 0x5410, R206 ;  /* 0x00005410d1757816 */ /* 0x000fe200000000ce */
[----:B------:R-:W-:Y:S01]  /*e9f0*/  @!P1 HFMA2.BF16_V2 R52, -RZ.H0_H0, RZ.H0_H0, -R200.H0_H0 ;  /* 0x200000ffff349231 */ /* 0x000fe200003409c8 */
[----:B------:R-:W-:Y:S02]  /*ea00*/  @P3 PRMT R209, R45, 0x5410, RZ ;  /* 0x000054102dd13816 */ /* 0x000fe400000000ff */
[----:B------:R-:W-:Y:S02]  /*ea10*/  ISETP.GT.U32.AND P3, PT, R0, UR7, PT ;  /* 0x0000000700007c0c */ /* 0x000fe4000bf64070 */
[----:B------:R-:W-:Y:S02]  /*ea20*/  PRMT R243, R200, 0x5410, R198 ;  /* 0x00005410c8f37816 */ /* 0x000fe400000000c6 */
[----:B------:R-:W-:-:S02]  /*ea30*/  @P2 PRMT R206, R53, 0x5410, RZ ;  /* 0x0000541035ce2816 */ /* 0x000fc400000000ff */
[----:B------:R-:W-:Y:S02]  /*ea40*/  @!P1 PRMT R200, R52, 0x5410, RZ ;  /* 0x0000541034c89816 */ /* 0x000fe400000000ff */
[----:B------:R-:W-:Y:S01]  /*ea50*/  R2P PR, R203, 0x6 ;  /* 0x00000006cb007804 */ /* 0x000fe20000000000 */
[----:B------:R-:W-:Y:S01]  /*ea60*/  @!P0 HFMA2.BF16_V2 R47, -RZ.H0_H0, RZ.H0_H0, -R198.H0_H0 ;  /* 0x200000ffff2f8231 */ /* 0x000fe200003409c6 */
[----:B------:R-:W-:-:S04]  /*ea70*/  PRMT R0, R34, 0x7773, RZ ;  /* 0x0000777322007816 */ /* 0x000fc800000000ff */
[----:B------:R-:W-:Y:S02]  /*ea80*/  @!P0 PRMT R198, R47, 0x5410, RZ ;  /* 0x000054102fc68816 */ /* 0x000fe400000000ff */
[----:B------:R-:W-:Y:S02]  /*ea90*/  ISETP.GT.U32.AND P0, PT, R0, UR7, PT ;  /* 0x0000000700007c0c */ /* 0x000fe4000bf04070 */
[----:B------:R-:W-:Y:S01]  /*eaa0*/  PRMT R2, R6, 0x7773, RZ ;  /* 0x0000777306027816 */ /* 0x000fe200000000ff */
[----:B------:R-:W-:Y:S01]  /*eab0*/  FADD.FTZ R3, R13, R4 ;  /* 0x000000040d037221 */ /* 0x000fe20000010000 */
[----:B---3--:R-:W-:Y:S01]  /*eac0*/  LEA R116, R100, UR5, 0x1 ;  /* 0x0000000564747c11 */ /* 0x008fe2000f8e08ff */
[----:B------:R-:W-:Y:S02]  /*ead0*/  IMAD.MOV.U32 R100, RZ, RZ, R97 ;  /* 0x000000ffff647224 */ /* 0x000fe400078e0061 */
[----:B------:R-:W-:Y:S02]  /*eae0*/  IMAD.MOV.U32 R97, RZ, RZ, R93 ;  /* 0x000000ffff617224 */ /* 0x000fe400078e005d */
[----:B------:R-:W-:Y:S01]  /*eaf0*/  IMAD.MOV.U32 R93, RZ, RZ, R85 ;  /* 0x000000ffff5d7224 */ /* 0x000fe200078e0055 */
[----:B------:R-:W-:Y:S01]  /*eb00*/  MOV R85, R60 ;  /* 0x0000003c00557202 */ /* 0x000fe20000000f00 */
[----:B------:R-:W-:-:S02]  /*eb10*/  VIADD R0, R116, 0x10000 ;  /* 0x0001000074007836 */ /* 0x000fc40000000000 */
[----:B------:R-:W-:Y:S02]  /*eb20*/  IMAD.MOV.U32 R60, RZ, RZ, R21 ;  /* 0x000000ffff3c7224 */ /* 0x000fe400078e0015 */
[----:B------:R-:W-:Y:S02]  /*eb30*/  VIADD R21, R116, 0x10040 ;  /* 0x0001004074157836 */ /* 0x000fe40000000000 */
[----:B------:R-:W-:Y:S01]  /*eb40*/  @P2 VIADD R21, R0, 0xffffffc0 ;  /* 0xffffffc000152836 */ /* 0x000fe20000000000 */
[----:B------:R-:W-:-:S04]  /*eb50*/  SHF.R.U32.HI R0, RZ, 0x18, R33 ;  /* 0x00000018ff007819 */ /* 0x000fc80000011621 */
[----:B------:R-:W-:Y:S02]  /*eb60*/  ISETP.LE.U32.AND P2, PT, R0, UR7, PT ;  /* 0x0000000700007c0c */ /* 0x000fe4000bf43070 */
[----:B------:R-:W-:-:S04]  /*eb70*/  PRMT R0, R6, 0x7772, RZ ;  /* 0x0000777206007816 */ /* 0x000fc800000000ff */
[----:B------:R-:W-:Y:S02]  /*eb80*/  PRMT R15, R0, 0x5410, R2 ;  /* 0x00005410000f7816 */ /* 0x000fe40000000002 */
[C---:B------:R-:W-:Y:S02]  /*eb90*/  LOP3.LUT R0, R5.reuse, 0xffff, RZ, 0xc0, !PT ;  /* 0x0000ffff05007812 */ /* 0x040fe400078ec0ff */
[----:B------:R-:W-:Y:S02]  /*eba0*/  LOP3.LUT R2, R5, 0xff, RZ, 0xc0, !PT ;  /* 0x000000ff05027812 */ /* 0x000fe400078ec0ff */
[----:B------:R-:W-:-:S04]  /*ebb0*/  SHF.R.U32.HI R0, RZ, 0x8, R0 ;  /* 0x00000008ff007819 */ /* 0x000fc80000011600 */
[--C-:B------:R-:W-:Y:S02]  /*ebc0*/  PRMT R4, R2, 0x5410, R0.reuse ;  /* 0x0000541002047816 */ /* 0x100fe40000000000 */
[----:B------:R-:W-:Y:S02]  /*ebd0*/  PRMT R0, R5, 0x7632, R0 ;  /* 0x0000763205007816 */ /* 0x000fe40000000000 */
[----:B------:R-:W-:Y:S02]  /*ebe0*/  SHF.R.U32.HI R2, RZ, 0x18, R5 ;  /* 0x00000018ff027819 */ /* 0x000fe40000011605 */
[----:B------:R-:W-:Y:S02]  /*ebf0*/  LOP3.LUT R0, R0, 0xff, RZ, 0xc0, !PT ;  /* 0x000000ff00007812 */ /* 0x000fe400078ec0ff */
[----:B--2---:R-:W-:Y:S02]  /*ec00*/  LOP3.LUT R20, R20, 0xff, RZ, 0xc0, !PT ;  /* 0x000000ff14147812 */ /* 0x004fe400078ec0ff */
[----:B------:R-:W-:-:S02]  /*ec10*/  PRMT R2, R0, 0x5410, R2 ;  /* 0x0000541000027816 */ /* 0x000fc40000000002 */
[----:B------:R-:W-:Y:S02]  /*ec20*/  LOP3.LUT R0, R100, 0xff, RZ, 0xc0, !PT ;  /* 0x000000ff64007812 */ /* 0x000fe400078ec0ff */
[----:B------:R-:W-:Y:S01]  /*ec30*/  LEA R20, R20, R20, 0x10 ;  /* 0x0000001414147211 */ /* 0x000fe200078e80ff */
[----:B------:R-:W-:Y:S01]  /*ec40*/  FADD.FTZ R73, R7, R3 ;  /* 0x0000000307497221 */ /* 0x000fe20000010000 */
[----:B------:R-:W-:-:S03]  /*ec50*/  PRMT R3, R0, 0x5410, R97 ;  /* 0x0000541000037816 */ /* 0x000fc60000000061 */
[----:B------:R-:W-:-:S05]  /*ec60*/  HSET2.LE.AND R0, R4, R20, PT ;  /* 0x0000001404007233 */ /* 0x000fca0003803000 */
[----:B------:R-:W-:Y:S01]  /*ec70*/  LOP3.LUT R4, R60, R0, RZ, 0xc0, !PT ;  /* 0x000000003c047212 */ /* 0x000fe200078ec0ff */
[----:B------:R-:W-:Y:S02]  /*ec80*/  IMAD.MOV.U32 R60, RZ, RZ, R9 ;  /* 0x000000ffff3c7224 */ /* 0x000fe400078e0009 */
[----:B------:R-:W1:Y:S01]  /*ec90*/  LDSM.16.MT88.4 R8, [R116+0x10000] ;  /* 0x010000007408783b */ /* 0x000e620000004200 */
[----:B------:R-:W-:Y:S01]  /*eca0*/  LOP3.LUT R0, R85, 0xff00ff, RZ, 0xc0, !PT ;  /* 0x00ff00ff55007812 */ /* 0x000fe200078ec0ff */
[----:B------:R-:W-:Y:S01]  /*ecb0*/  IMAD.MOV.U32 R97, RZ, RZ, 0x20 ;  /* 0x00000020ff617424 */ /* 0x000fe200078e00ff */
[----:B------:R-:W-:-:S03]  /*ecc0*/  HSET2.LE.AND R2, R2, R20, PT ;  /* 0x0000001402027233 */ /* 0x000fc60003803000 */
[--C-:B------:R-:W-:Y:S02]  /*ecd0*/  HSET2.LE.AND R0, R0, R20.reuse, PT ;  /* 0x0000001400007233 */ /* 0x100fe40003803000 */
[----:B------:R-:W-:Y:S01]  /*ece0*/  HSET2.LE.AND R3, R3, R20, PT ;  /* 0x0000001403037233 */ /* 0x000fe20003803000 */
[----:B------:R-:W-:Y:S02]  /*ecf0*/  IMAD.MOV.U32 R13, RZ, RZ, R6 ;  /* 0x000000ffff0d7224 */ /* 0x000fe400078e0006 */
[----:B------:R-:W-:Y:S02]  /*ed00*/  LOP3.LUT R7, R241, R0, RZ, 0xc0, !PT ;  /* 0x00000000f1077212 */ /* 0x000fe400078ec0ff */
[----:B------:R-:W-:Y:S02]  /*ed10*/  SEL R0, R97, 0xffffffe0, !P1 ;  /* 0xffffffe061007807 */ /* 0x000fe40004800000 */
[----:B------:R-:W-:Y:S02]  /*ed20*/  PRMT R14, R6, 0x7771, RZ ;  /* 0x00007771060e7816 */ /* 0x000fe400000000ff */
[----:B------:R-:W-:-:S02]  /*ed30*/  LOP3.LUT R5, R247, R2, RZ, 0xc0, !PT ;  /* 0x00000002f7057212 */ /* 0x000fc400078ec0ff */
[----:B------:R-:W-:Y:S01]  /*ed40*/  LOP3.LUT R6, R244, R3, RZ, 0xc0, !PT ;  /* 0x00000003f4067212 */ /* 0x000fe200078ec0ff */
[----:B------:R-:W-:Y:S02]  /*ed50*/  IMAD.IADD R32, R116, 0x1, R0 ;  /* 0x0000000174207824 */ /* 0x000fe400078e0200 */
[----:B------:R-:W-:Y:S02]  /*ed60*/  IMAD.MOV.U32 R85, RZ, RZ, R84 ;  /* 0x000000ffff557224 */ /* 0x000fe400078e0054 */
[----:B------:R-:W-:Y:S02]  /*ed70*/  IMAD.MOV.U32 R84, RZ, RZ, R16 ;  /* 0x000000ffff547224 */ /* 0x000fe400078e0010 */
[C---:B-1----:R-:W-:Y:S08]  /*ed80*/  HMMA.16816.F32.BF16 R44, R4.reuse, R8, R164 ;  /* 0x00000008042c723c */ /* 0x042ff000000418a4 */
[----:B------:R-:W-:Y:S01]  /*ed90*/  HMMA.16816.F32.BF16 R16, R4, R10, R160 ;  /* 0x0000000a0410723c */ /* 0x000fe200000418a0 */
[----:B------:R-:W1:Y:S01]  /*eda0*/  LDSM.16.MT88.4 R8, [R32+0x10000] ;  /* 0x010000002008783b */ /* 0x000e620000004200 */
[----:B------:R-:W-:Y:S01]  /*edb0*/  IMAD.MOV.U32 R3, RZ, RZ, R89 ;  /* 0x000000ffff037224 */ /* 0x000fe200078e0059 */
[----:B------:R-:W-:-:S05]  /*edc0*/  MOV R244, R88 ;  /* 0x0000005800f47202 */ /* 0x000fca0000000f00 */
[----:B-1----:R-:W-:Y:S01]  /*edd0*/  HMMA.16816.F32.BF16 R88, R4, R8, R156 ;  /* 0x000000080458723c */ /* 0x002fe2000004189c */
[----:B------:R-:W-:Y:S02]  /*ede0*/  IMAD.MOV.U32 R157, RZ, RZ, R73 ;  /* 0x000000ffff9d7224 */ /* 0x000fe400078e0049 */
[----:B------:R-:W-:-:S05]  /*edf0*/  IMAD.MOV.U32 R156, RZ, RZ, R72 ;  /* 0x000000ffff9c7224 */ /* 0x000fca00078e0048 */
[C---:B------:R-:W-:Y:S01]  /*ee00*/  HMMA.16816.F32.BF16 R72, R4.reuse, R10, R152 ;  /* 0x0000000a0448723c */ /* 0x040fe20000041898 */
[----:B------:R-:W1:Y:S01]  /*ee10*/  LDSM.16.MT88.4 R8, [R21] ;  /* 0x000000001508783b */ /* 0x000e620000004200 */
[----:B------:R-:W-:Y:S02]  /*ee20*/  IMAD.IADD R35, R0, 0x1, R21 ;  /* 0x0000000100237824 */ /* 0x000fe400078e0215 */
[----:B------:R-:W-:Y:S02]  /*ee30*/  IMAD.MOV.U32 R154, RZ, RZ, R61 ;  /* 0x000000ffff9a7224 */ /* 0x000fe400078e003d */
[----:B------:R-:W-:Y:S02]  /*ee40*/  IMAD.MOV.U32 R152, RZ, RZ, R60 ;  /* 0x000000ffff987224 */ /* 0x000fe400078e003c */
[C---:B-1----:R-:W-:Y:S08]  /*ee50*/  HMMA.16816.F32.BF16 R60, R4.reuse, R8, R148 ;  /* 0x00000008043c723c */ /* 0x042ff00000041894 */
[----:B------:R-:W-:Y:S01]  /*ee60*/  HMMA.16816.F32.BF16 R52, R4, R10, R144 ;  /* 0x0000000a0434723c */ /* 0x000fe20000041890 */
[----:B------:R-:W1:Y:S01]  /*ee70*/  LDSM.16.MT88.4 R8, [R35] ;  /* 0x000000002308783b */ /* 0x000e620000004200 */
[----:B------:R-:W-:Y:S01]  /*ee80*/  MOV R155, R30 ;  /* 0x0000001e009b7202 */ /* 0x000fe20000000f00 */
[----:B------:R-:W-:-:S02]  /*ee90*/  IMAD.MOV.U32 R247, RZ, RZ, R29 ;  /* 0x000000fffff77224 */ /* 0x000fc400078e001d */
[----:B------:R-:W-:Y:S02]  /*eea0*/  IMAD.MOV.U32 R149, RZ, RZ, R31 ;  /* 0x000000ffff957224 */ /* 0x000fe400078e001f */
[----:B------:R-:W-:Y:S01]  /*eeb0*/  IMAD.MOV.U32 R2, RZ, RZ, R28 ;  /* 0x000000ffff027224 */ /* 0x000fe200078e001c */
[C---:B-1----:R-:W-:Y:S08]  /*eec0*/  HMMA.16816.F32.BF16 R40, R4.reuse, R8, R140 ;  /* 0x000000080428723c */ /* 0x042ff0000004188c */
[----:B------:R-:W-:Y:S01]  /*eed0*/  HMMA.16816.F32.BF16 R28, R4, R10, R136 ;  /* 0x0000000a041c723c */ /* 0x000fe20000041888 */
[----:B------:R-:W1:Y:S01]  /*eee0*/  LDSM.16.MT88.4 R8, [R116+0x12000] ;  /* 0x012000007408783b */ /* 0x000e620000004200 */
[----:B------:R-:W-:Y:S01]  /*eef0*/  IMAD.MOV.U32 R153, RZ, RZ, R85 ;  /* 0x000000ffff997224 */ /* 0x000fe200078e0055 */
[----:B------:R-:W-:Y:S01]  /*ef00*/  MOV R140, R84 ;  /* 0x00000054008c7202 */ /* 0x000fe20000000f00 */
[----:B------:R-:W-:Y:S01]  /*ef10*/  IMAD.MOV.U32 R150, RZ, RZ, R64 ;  /* 0x000000ffff967224 */ /* 0x000fe200078e0040 */
[----:B------:R-:W-:-:S03]  /*ef20*/  MOV R148, R65 ;  /* 0x0000004100947202 */ /* 0x000fc60000000f00 */
[C---:B-1----:R-:W-:Y:S08]  /*ef30*/  HMMA.16816.F32.BF16 R84, R4.reuse, R8, R36 ;  /* 0x000000080454723c */ /* 0x042ff00000041824 */
[----:B------:R-:W-:Y:S01]  /*ef40*/  HMMA.16816.F32.BF16 R64, R4, R10, R24 ;  /* 0x0000000a0440723c */ /* 0x000fe20000041818 */
[----:B------:R-:W1:Y:S01]  /*ef50*/  LDSM.16.MT88.4 R8, [R32+0x12000] ;  /* 0x012000002008783b */ /* 0x000e620000004200 */
[----:B------:R-:W-:-:S06]  /*ef60*/  IMAD.MOV.U32 R151, RZ, RZ, R57 ;  /* 0x000000ffff977224 */ /* 0x000fcc00078e0039 */
[C---:B-1----:R-:W-:Y:S08]  /*ef70*/  HMMA.16816.F32.BF16 R56, R4.reuse, R8, R132 ;  /* 0x000000080438723c */ /* 0x042ff00000041884 */
[C---:B------:R-:W-:Y:S01]  /*ef80*/  HMMA.16816.F32.BF16 R48, R4.reuse, R10, R48 ;  /* 0x0000000a0430723c */ /* 0x040fe20000041830 */
[----:B------:R-:W1:Y:S07]  /*ef90*/  LDSM.16.MT88.4 R8, [R21+0x2000] ;  /* 0x002000001508783b */ /* 0x000e6e0000004200 */
[C---:B-1----:R-:W-:Y:S08]  /*efa0*/  HMMA.16816.F32.BF16 R36, R4.reuse, R8, R168 ;  /* 0x000000080424723c */ /* 0x042ff000000418a8 */
[----:B------:R-:W-:Y:S01]  /*efb0*/  HMMA.16816.F32.BF16 R24, R4, R10, R172 ;  /* 0x0000000a0418723c */ /* 0x000fe200000418ac */
[----:B------:R-:W1:Y:S01]  /*efc0*/  LDSM.16.MT88.4 R8, [R35+0x2000] ;  /* 0x002000002308783b */ /* 0x000e620000004200 */
[----:B------:R-:W-:-:S02]  /*efd0*/  IMAD.MOV.U32 R158, RZ, RZ, R93 ;  /* 0x000000ffff9e7224 */ /* 0x000fc400078e005d */
[----:B------:R-:W-:Y:S02]  /*efe0*/  IMAD.MOV.U32 R0, RZ, RZ, R92 ;  /* 0x000000ffff007224 */ /* 0x000fe400078e005c */
[----:B------:R-:W-:Y:S02]  /*eff0*/  IMAD.MOV.U32 R141, RZ, RZ, R81 ;  /* 0x000000ffff8d7224 */ /* 0x000fe400078e0051 */
[----:B------:R-:W-:Y:S02]  /*f000*/  IMAD.MOV.U32 R142, RZ, RZ, R80 ;  /* 0x000000ffff8e7224 */ /* 0x000fe400078e0050 */
[C---:B-1----:R-:W-:Y:S08]  /*f010*/  HMMA.16816.F32.BF16 R80, R4.reuse, R8, R176 ;  /* 0x000000080450723c */ /* 0x042ff000000418b0 */
[----:B------:R-:W-:Y:S01]  /*f020*/  HMMA.16816.F32.BF16 R92, R4, R10, R180 ;  /* 0x0000000a045c723c */ /* 0x000fe200000418b4 */
[----:B------:R-:W1:Y:S01]  /*f030*/  LDSM.16.MT88.4 R8, [R116+0x14000] ;  /* 0x014000007408783b */ /* 0x000e620000004200 */
[----:B------:R-:W-:-:S02]  /*f040*/  IMAD.MOV.U32 R241, RZ, RZ, R77 ;  /* 0x000000fffff17224 */ /* 0x000fc400078e004d */
[----:B------:R-:W-:-:S04]  /*f050*/  IMAD.MOV.U32 R143, RZ, RZ, R76 ;  /* 0x000000ffff8f7224 */ /* 0x000fc800078e004c */
        /* <DEDUP_REMOVED lines=15> */
[C---:B-1----:R-:W-:Y:S08]  /*f150*/  HMMA.16816.F32.BF16 R120, R4.reuse, R8, R216 ;  /* 0x000000080478723c */ /* 0x042ff000000418d8 */
[----:B------:R-:W-:Y:S01]  /*f160*/  HMMA.16816.F32.BF16 R124, R4, R10, R220 ;  /* 0x0000000a047c723c */ /* 0x000fe200000418dc */
[----:B------:R-:W1:Y:S01]  /*f170*/  LDSM.16.MT88.4 R8, [R35+0x4000] ;  /* 0x004000002308783b */ /* 0x000e620000004200 */
[----:B------:R-:W-:Y:S01]  /*f180*/  IMAD.MOV.U32 R169, RZ, RZ, R129 ;  /* 0x000000ffffa97224 */ /* 0x000fe200078e0081 */
[----:B------:R-:W-:Y:S01]  /*f190*/  MOV R170, R130 ;  /* 0x0000008200aa7202 */ /* 0x000fe20000000f00 */
[----:B------:R-:W-:-:S02]  /*f1a0*/  IMAD.MOV.U32 R171, RZ, RZ, R131 ;  /* 0x000000ffffab7224 */ /* 0x000fc400078e0083 */
[----:B------:R-:W-:Y:S02]  /*f1b0*/  IMAD.MOV.U32 R168, RZ, RZ, R128 ;  /* 0x000000ffffa87224 */ /* 0x000fe400078e0080 */
        /* <DEDUP_REMOVED lines=9> */
[----:B-1----:R-:W-:Y:S01]  /*f250*/  HMMA.16816.F32.BF16 R184, R4, R10, R180 ;  /* 0x0000000a04b8723c */ /* 0x002fe200000418b4 */
[----:B------:R-:W-:-:S02]  /*f260*/  IMAD.MOV.U32 R182, RZ, RZ, R174 ;  /* 0x000000ffffb67224 */ /* 0x000fc400078e00ae */
[----:B------:R-:W-:Y:S01]  /*f270*/  IMAD.MOV.U32 R183, RZ, RZ, R175 ;  /* 0x000000ffffb77224 */ /* 0x000fe200078e00af */
[----:B------:R-:W-:Y:S01]  /*f280*/  MOV R175, R171 ;  /* 0x000000ab00af7202 */ /* 0x000fe20000000f00 */
[----:B------:R-:W-:Y:S02]  /*f290*/  IMAD.MOV.U32 R174, RZ, RZ, R170 ;  /* 0x000000ffffae7224 */ /* 0x000fe400078e00aa */
[----:B------:R-:W-:Y:S02]  /*f2a0*/  IMAD.MOV.U32 R170, RZ, RZ, R152 ;  /* 0x000000ffffaa7224 */ /* 0x000fe400078e0098 */
[----:B------:R-:W-:Y:S02]  /*f2b0*/  IMAD.MOV.U32 R171, RZ, RZ, R154 ;  /* 0x000000ffffab7224 */ /* 0x000fe400078e009a */
[----:B------:R-:W-:Y:S02]  /*f2c0*/  IMAD.MOV.U32 R152, RZ, RZ, R155 ;  /* 0x000000ffff987224 */ /* 0x000fe400078e009b */
[----:B------:R-:W-:Y:S01]  /*f2d0*/  IMAD.MOV.U32 R154, RZ, RZ, R158 ;  /* 0x000000ffff9a7224 */ /* 0x000fe200078e009e */
[----:B------:R-:W-:Y:S01]  /*f2e0*/  MOV R158, R201 ;  /* 0x000000c9009e7202 */ /* 0x000fe20000000f00 */
[----:B------:R-:W-:Y:S01]  /*f2f0*/  IMAD.MOV.U32 R155, RZ, RZ, R159 ;  /* 0x000000ffff9b7224 */ /* 0x000fe200078e009f */
[----:B------:R-:W2:Y:S01]  /*f300*/  LDL.LU R201, [R1+0x110] ;  /* 0x0001100001c97983 */ /* 0x000ea20000300800 */
[----:B------:R-:W-:-:S03]  /*f310*/  IMAD.MOV.U32 R159, RZ, RZ, R214 ;  /* 0x000000ffff9f7224 */ /* 0x000fc600078e00d6 */
[----:B------:R-:W3:Y:S01]  /*f320*/  LDL.LU R214, [R1+0x10c] ;  /* 0x00010c0001d67983 */ /* 0x000ee20000300800 */
[----:B------:R-:W-:Y:S03]  /*f330*/  HMMA.16816.F32.BF16 R176, R4, R8, R248 ;  /* 0x0000000804b0723c */ /* 0x000fe600000418f8 */
[----:B------:R-:W1:Y:S01]  /*f340*/  LDSM.16.MT88.4 R8, [R35+0x6000] ;  /* 0x006000002308783b */ /* 0x000e620000004200 */
[----:B------:R-:W-:Y:S01]  /*f350*/  IMAD.MOV.U32 R180, RZ, RZ, R172 ;  /* 0x000000ffffb47224 */ /* 0x000fe200078e00ac */
[----:B------:R-:W-:Y:S01]  /*f360*/  MOV R181, R173 ;  /* 0x000000ad00b57202 */ /* 0x000fe20000000f00 */
[----:B------:R-:W-:Y:S02]  /*f370*/  IMAD.MOV.U32 R173, RZ, RZ, R169 ;  /* 0x000000ffffad7224 */ /* 0x000fe400078e00a9 */
[----:B------:R-:W-:Y:S02]  /*f380*/  IMAD.MOV.U32 R172, RZ, RZ, R168 ;  /* 0x000000ffffac7224 */ /* 0x000fe400078e00a8 */
[----:B------:R-:W-:Y:S01]  /*f390*/  IMAD.MOV.U32 R169, RZ, RZ, R140 ;  /* 0x000000ffffa97224 */ /* 0x000fe200078e008c */
[----:B------:R-:W-:Y:S01]  /*f3a0*/  MOV R140, R156 ;  /* 0x0000009c008c7202 */ /* 0x000fe20000000f00 */
[----:B------:R-:W-:-:S02]  /*f3b0*/  IMAD.MOV.U32 R168, RZ, RZ, R0 ;  /* 0x000000ffffa87224 */ /* 0x000fc400078e0000 */
[----:B------:R-:W-:Y:S02]  /*f3c0*/  IMAD.MOV.U32 R0, RZ, RZ, R157 ;  /* 0x000000ffff007224 */ /* 0x000fe400078e009d */
[----:B------:R-:W-:Y:S02]  /*f3d0*/  IMAD.MOV.U32 R156, RZ, RZ, R244 ;  /* 0x000000ffff9c7224 */ /* 0x000fe400078e00f4 */
[----:B------:R-:W-:Y:S02]  /*f3e0*/  IMAD.MOV.U32 R157, RZ, RZ, R3 ;  /* 0x000000ffff9d7224 */ /* 0x000fe400078e0003 */
[----:B------:R-:W-:Y:S02]  /*f3f0*/  IMAD.MOV.U32 R244, RZ, RZ, R211 ;  /* 0x000000fffff47224 */ /* 0x000fe400078e00d3 */
[----:B------:R-:W-:Y:S01]  /*f400*/  IMAD.MOV.U32 R3, RZ, RZ, R202 ;  /* 0x000000ffff037224 */ /* 0x000fe200078e00ca */
[----:B------:R-:W4:Y:S04]  /*f410*/  LDL.LU R211, [R1+0x108] ;  /* 0x0001080001d37983 */ /* 0x000f280000300800 */
[----:B------:R-:W2:Y:S01]  /*f420*/  LDL.LU R202, [R1+0x104] ;  /* 0x0001040001ca7983 */ /* 0x000ea20000300800 */
[----:B-1----:R-:W-:Y:S01]  /*f430*/  HMMA.16816.F32.BF16 R192, R4, R8, R180 ;  /* 0x0000000804c0723c */ /* 0x002fe200000418b4 */
[----:B------:R-:W-:Y:S01]  /*f440*/  IMAD.MOV.U32 R180, RZ, RZ, R172 ;  /* 0x000000ffffb47224 */ /* 0x000fe200078e00ac */
[----:B------:R-:W-:Y:S01]  /*f450*/  MOV R182, R174 ;  /* 0x000000ae00b67202 */ /* 0x000fe20000000f00 */
        /* <DEDUP_REMOVED lines=8> */
[----:B------:R-:W-:-:S02]  /*f4e0*/  IMAD.MOV.U32 R154, RZ, RZ, R158 ;  /* 0x000000ffff9a7224 */ /* 0x000fc400078e009e */
[----:B------:R-:W-:Y:S01]  /*f4f0*/  IMAD.MOV.U32 R140, RZ, RZ, R156 ;  /* 0x000000ffff8c7224 */ /* 0x000fe200078e009c */
[----:B------:R-:W-:Y:S01]  /*f500*/  MOV R156, R244 ;  /* 0x000000f4009c7202 */ /* 0x000fe20000000f00 */
[----:B------:R-:W-:Y:S02]  /*f510*/  IMAD.MOV.U32 R155, RZ, RZ, R157 ;  /* 0x000000ffff9b7224 */ /* 0x000fe400078e009d */
[----:B------:R-:W-:Y:S02]  /*f520*/  IMAD.MOV.U32 R0, RZ, RZ, R159 ;  /* 0x000000ffff007224 */ /* 0x000fe400078e009f */
[----:B------:R-:W-:Y:S02]  /*f530*/  IMAD.MOV.U32 R158, RZ, RZ, R196 ;  /* 0x000000ffff9e7224 */ /* 0x000fe400078e00c4 */
[----:B------:R-:W-:Y:S01]  /*f540*/  IMAD.MOV.U32 R157, RZ, RZ, R3 ;  /* 0x000000ffff9d7224 */ /* 0x000fe200078e0003 */
[----:B------:R-:W2:Y:S01]  /*f550*/  LDL.LU R196, [R1+0x100] ;  /* 0x0001000001c47983 */ /* 0x000ea20000300800 */
[----:B------:R-:W-:Y:S01]  /*f560*/  IMAD.MOV.U32 R244, RZ, RZ, R2 ;  /* 0x000000fffff47224 */ /* 0x000fe200078e0002 */
[----:B------:R-:W-:Y:S01]  /*f570*/  MOV R2, R243 ;  /* 0x000000f300027202 */ /* 0x000fe20000000f00 */
[----:B------:R-:W-:-:S02]  /*f580*/  IMAD.MOV.U32 R3, RZ, RZ, R215 ;  /* 0x000000ffff037224 */ /* 0x000fc400078e00d7 */
[----:B---3--:R-:W-:Y:S02]  /*f590*/  IMAD.MOV.U32 R159, RZ, RZ, R214 ;  /* 0x000000ffff9f7224 */ /* 0x008fe400078e00d6 */
[----:B------:R-:W3:Y:S04]  /*f5a0*/  LDL.LU R214, [R1+0xfc] ;  /* 0x0000fc0001d67983 */ /* 0x000ee80000300800 */
[----:B------:R-:W4:Y:S04]  /*f5b0*/  LDL.LU R215, [R1+0xf8] ;  /* 0x0000f80001d77983 */ /* 0x000f280000300800 */
[----:B------:R-:W2:Y:S01]  /*f5c0*/  LDL.LU R243, [R1+0xf4] ;  /* 0x0000f40001f37983 */ /* 0x000ea20000300800 */
[----:B------:R-:W-:Y:S01]  /*f5d0*/  IMAD.MOV.U32 R190, RZ, RZ, R173 ;  /* 0x000000ffffbe7224 */ /* 0x000fe200078e00ad */
[----:B------:R-:W-:Y:S01]  /*f5e0*/  MOV R173, R0 ;  /* 0x0000000000ad7202 */ /* 0x000fe20000000f00 */
[----:B------:R-:W-:Y:S01]  /*f5f0*/  IMAD.MOV.U32 R188, RZ, RZ, R172 ;  /* 0x000000ffffbc7224 */ /* 0x000fe200078e00ac */
[C---:B------:R-:W-:Y:S01]  /*f600*/  LOP3.LUT R0, R12.reuse, 0xffff, RZ, 0xc0, !PT ;  /* 0x0000ffff0c007812 */ /* 0x040fe200078ec0ff */
[----:B------:R-:W-:Y:S01]  /*f610*/  IMAD.MOV.U32 R189, RZ, RZ, R174 ;  /* 0x000000ffffbd7224 */ /* 0x000fe200078e00ae */
[----:B------:R-:W-:Y:S01]  /*f620*/  MOV R174, R2 ;  /* 0x0000000200ae7202 */ /* 0x000fe20000000f00 */
[----:B------:R-:W-:Y:S01]  /*f630*/  IMAD.MOV.U32 R172, RZ, RZ, R140 ;  /* 0x000000ffffac7224 */ /* 0x000fe200078e008c */
[----:B------:R-:W-:Y:S01]  /*f640*/  SHF.R.U32.HI R0, RZ, 0x8, R0 ;  /* 0x00000008ff007819 */ /* 0x000fe20000011600 */
[----:B------:R-:W-:Y:S01]  /*f650*/  IMAD.MOV.U32 R140, RZ, RZ, R156 ;  /* 0x000000ffff8c7224 */ /* 0x000fe200078e009c */
[----:B------:R-:W-:Y:S01]  /*f660*/  LOP3.LUT R2, R12, 0xff, RZ, 0xc0, !PT ;  /* 0x000000ff0c027812 */ /* 0x000fe200078ec0ff */
[----:B------:R-:W-:-:S02]  /*f670*/  IMAD.MOV.U32 R156, RZ, RZ, R157 ;  /* 0x000000ffff9c7224 */ /* 0x000fc400078e009d */
[----:B------:R-:W-:Y:S02]  /*f680*/  IMAD.MOV.U32 R157, RZ, RZ, R158 ;  /* 0x000000ffff9d7224 */ /* 0x000fe400078e009e */
[----:B------:R-:W-:Y:S02]  /*f690*/  IMAD.MOV.U32 R158, RZ, RZ, R159 ;  /* 0x000000ffff9e7224 */ /* 0x000fe400078e009f */
[----:B------:R-:W-:Y:S01]  /*f6a0*/  IMAD.MOV.U32 R159, RZ, RZ, R3 ;  /* 0x000000ffff9f7224 */ /* 0x000fe200078e0003 */
[--C-:B------:R-:W-:Y:S02]  /*f6b0*/  PRMT R3, R2, 0x5410, R0.reuse ;  /* 0x0000541002037816 */ /* 0x100fe40000000000 */
[----:B------:R-:W-:Y:S01]  /*f6c0*/  PRMT R0, R12, 0x7632, R0 ;  /* 0x000076320c007816 */ /* 0x000fe20000000000 */
[----:B------:R-:W-:Y:S01]  /*f6d0*/  HMMA.16816.F32.BF16 R180, R4, R10, R180 ;  /* 0x0000000a04b4723c */ /* 0x000fe200000418b4 */
[----:B------:R-:W-:Y:S01]  /*f6e0*/  LOP3.LUT R4, R13, 0xff, RZ, 0xc0, !PT ;  /* 0x000000ff0d047812 */ /* 0x000fe200078ec0ff */
[----:B------:R-:W-:Y:S01]  /*f6f0*/  IMAD.MOV.U32 R191, RZ, RZ, R175 ;  /* 0x000000ffffbf7224 */ /* 0x000fe200078e00af */
[----:B------:R-:W-:Y:S01]  /*f700*/  LOP3.LUT R2, R0, 0xff, RZ, 0xc0, !PT ;  /* 0x000000ff00027812 */ /* 0x000fe200078ec0ff */
[----:B------:R-:W1:Y:S01]  /*f710*/  LDSM.16.MT88.4 R8, [R116+0x10800] ;  /* 0x010800007408783b */ /* 0x000e620000004200 */
[----:B------:R-:W-:-:S02]  /*f720*/  HSET2.LE.AND R0, R3, R20, PT ;  /* 0x0000001403007233 */ /* 0x000fc40003803000 */
[----:B------:R-:W-:-:S03]  /*f730*/  PRMT R6, R4, 0x5410, R14 ;  /* 0x0000541004067816 */ /* 0x000fc6000000000e */
[----:B------:R-:W-:Y:S01]  /*f740*/  LOP3.LUT R4, R188, R0, RZ, 0xc0, !PT ;  /* 0x00000000bc047212 */ /* 0x000fe200078ec0ff */
[----:B------:R-:W-:Y:S02]  /*f750*/  IMAD.MOV.U32 R188, RZ, RZ, R189 ;  /* 0x000000ffffbc7224 */ /* 0x000fe400078e00bd */
[----:B------:R-:W-:Y:S02]  /*f760*/  IMAD.MOV.U32 R189, RZ, RZ, R191 ;  /* 0x000000ffffbd7224 */ /* 0x000fe400078e00bf */
[----:B------:R-:W-:Y:S02]  /*f770*/  IMAD.MOV.U32 R191, RZ, RZ, R172 ;  /* 0x000000ffffbf7224 */ /* 0x000fe400078e00ac */
[----:B------:R-:W-:Y:S01]  /*f780*/  IMAD.MOV.U32 R172, RZ, RZ, R173 ;  /* 0x000000ffffac7224 */ /* 0x000fe200078e00ad */
[----:B------:R-:W-:Y:S02]  /*f790*/  MOV R173, R174 ;  /* 0x000000ae00ad7202 */ /* 0x000fe40000000f00 */
[----:B------:R-:W-:-:S02]  /*f7a0*/  SHF.R.U32.HI R5, RZ, 0x18, R12 ;  /* 0x00000018ff057819 */ /* 0x000fc4000001160c */
[----:B------:R-:W-:Y:S02]  /*f7b0*/  LOP3.LUT R3, R15, 0xff00ff, RZ, 0xc0, !PT ;  /* 0x00ff00ff0f037812 */ /* 0x000fe400078ec0ff */
[----:B------:R-:W-:Y:S01]  /*f7c0*/  PRMT R2, R2, 0x5410, R5 ;  /* 0x0000541002027816 */ /* 0x000fe20000000005 */
[----:B------:R-:W-:Y:S02]  /*f7d0*/  LDSM.16.MT88.4 R12, [R21+0x800] ;  /* 0x00080000150c783b */ /* 0x000fe40000004200 */
[--C-:B------:R-:W-:Y:S02]  /*f7e0*/  HSET2.LE.AND R3, R3, R20.reuse, PT ;  /* 0x0000001403037233 */ /* 0x100fe40003803000 */
[--C-:B------:R-:W-:Y:S02]  /*f7f0*/  HSET2.LE.AND R0, R2, R20.reuse, PT ;  /* 0x0000001402007233 */ /* 0x100fe40003803000 */
[----:B------:R-:W-:Y:S02]  /*f800*/  HSET2.LE.AND R2, R6, R20, PT ;  /* 0x0000001406027233 */ /* 0x000fe40003803000 */
[----:B------:R-:W-:-:S02]  /*f810*/  LOP3.LUT R7, R240, R3, RZ, 0xc0, !PT ;  /* 0x00000003f0077212 */ /* 0x000fc400078ec0ff */
[----:B------:R-:W-:Y:S02]  /*f820*/  LOP3.LUT R5, R188, R0, RZ, 0xc0, !PT ;  /* 0x00000000bc057212 */ /* 0x000fe400078ec0ff */
[----:B------:R-:W-:-:S07]  /*f830*/  LOP3.LUT R6, R197, R2, RZ, 0xc0, !PT ;  /* 0x00000002c5067212 */ /* 0x000fce00078ec0ff */
[----:B-1----:R-:W-:Y:S01]  /*f840*/  HMMA.16816.F32.BF16 R228, R4, R10, R16 ;  /* 0x0000000a04e4723c */ /* 0x002fe20000041810 */
[----:B------:R-:W1:Y:S01]  /*f850*/  LDSM.16.MT88.4 R16, [R32+0x10800] ;  /* 0x010800002010783b */ /* 0x000e620000004200 */
[----:B--2---:R-:W-:-:S03]  /*f860*/  IMAD.MOV.U32 R175, RZ, RZ, R243 ;  /* 0x000000ffffaf7224 */ /* 0x004fc600078e00f3 */
[----:B------:R-:W2:Y:S01]  /*f870*/  LDL.LU R243, [R1+0xf0] ;  /* 0x0000f00001f37983 */ /* 0x000ea20000300800 */
[----:B------:R-:W-:Y:S02]  /*f880*/  IMAD.MOV.U32 R174, RZ, RZ, R175 ;  /* 0x000000ffffae7224 */ /* 0x000fe400078e00af */
[----:B------:R-:W-:Y:S02]  /*f890*/  IMAD.MOV.U32 R175, RZ, RZ, R168 ;  /* 0x000000ffffaf7224 */ /* 0x000fe400078e00a8 */
[----:B------:R-:W-:Y:S02]  /*f8a0*/  IMAD.MOV.U32 R168, RZ, RZ, R169 ;  /* 0x000000ffffa87224 */ /* 0x000fe400078e00a9 */
[----:B------:R-:W3:Y:S01]  /*f8b0*/  LDL.LU R169, [R1+0x54] ;  /* 0x0000540001a97983 */ /* 0x000ee20000300800 */
[----:B------:R-:W-:Y:S03]  /*f8c0*/  HMMA.16816.F32.BF16 R232, R4, R8, R44 ;  /* 0x0000000804e8723c */ /* 0x000fe6000004182c */
[----:B------:R-:W4:Y:S01]  /*f8d0*/  LDSM.16.MT88.4 R8, [R35+0x800] ;  /* 0x000800002308783b */ /* 0x000f220000004200 */
[----:B------:R-:W-:Y:S01]  /*f8e0*/  IMAD.MOV.U32 R248, RZ, RZ, R189 ;  /* 0x000000fffff87224 */ /* 0x000fe200078e00bd */
[----:B------:R-:W-:Y:S01]  /*f8f0*/  MOV R106, R154 ;  /* 0x0000009a006a7202 */ /* 0x000fe20000000f00 */
[----:B------:R-:W-:-:S02]  /*f900*/  IMAD.MOV.U32 R0, RZ, RZ, R190 ;  /* 0x000000ffff007224 */ /* 0x000fc400078e00be */
[----:B------:R-:W-:Y:S01]  /*f910*/  IMAD.MOV.U32 R3, RZ, RZ, R191 ;  /* 0x000000ffff037224 */ /* 0x000fe200078e00bf */
[C---:B-1----:R-:W-:Y:S01]  /*f920*/  HMMA.16816.F32.BF16 R224, R4.reuse, R16, R88 ;  /* 0x0000001004e0723c */ /* 0x042fe20000041858 */
[----:B------:R-:W-:Y:S02]  /*f930*/  IMAD.MOV.U32 R91, RZ, RZ, R172 ;  /* 0x000000ffff5b7224 */ /* 0x000fe400078e00ac */
[----:B------:R-:W-:Y:S02]  /*f940*/  IMAD.MOV.U32 R104, RZ, RZ, R152 ;  /* 0x000000ffff687224 */ /* 0x000fe400078e0098 */
[----:B------:R-:W-:Y:S02]  /*f950*/  IMAD.MOV.U32 R105, RZ, RZ, R153 ;  /* 0x000000ffff697224 */ /* 0x000fe400078e0099 */
[----:B------:R-:W-:Y:S01]  /*f960*/  IMAD.MOV.U32 R107, RZ, RZ, R155 ;  /* 0x000000ffff6b7224 */ /* 0x000fe200078e009b */
[----:B------:R-:W-:Y:S01]  /*f970*/  HMMA.16816.F32.BF16 R220, R4, R18, R72 ;  /* 0x0000001204dc723c */ /* 0x000fe20000041848 */
[----:B------:R-:W-:Y:S01]  /*f980*/  IMAD.MOV.U32 R90, RZ, RZ, R173 ;  /* 0x000000ffff5a7224 */ /* 0x000fe200078e00ad */
[----:B------:R-:W1:Y:S01]  /*f990*/  LDSM.16.MT88.4 R16, [R116+0x12800] ;  /* 0x012800007410783b */ /* 0x000e620000004200 */
[----:B------:R-:W-:-:S02]  /*f9a0*/  IMAD.MOV.U32 R89, RZ, RZ, R174 ;  /* 0x000000ffff597224 */ /* 0x000fc400078e00ae */
[----:B------:R-:W-:Y:S02]  /*f9b0*/  IMAD.MOV.U32 R88, RZ, RZ, R175 ;  /* 0x000000ffff587224 */ /* 0x000fe400078e00af */
[----:B------:R-:W-:Y:S01]  /*f9c0*/  IMAD.MOV.U32 R240, RZ, RZ, R158 ;  /* 0x000000fffff07224 */ /* 0x000fe200078e009e */
[C---:B------:R-:W-:Y:S01]  /*f9d0*/  HMMA.16816.F32.BF16 R216, R4.reuse, R12, R60 ;  /* 0x0000000c04d8723c */ /* 0x040fe2000004183c */
[----:B------:R-:W-:Y:S01]  /*f9e0*/  IMAD.MOV.U32 R249, RZ, RZ, R149 ;  /* 0x000000fffff97224 */ /* 0x000fe200078e0095 */
[----:B------:R-:W-:Y:S01]  /*f9f0*/  MOV R250, R150 ;  /* 0x0000009600fa7202 */ /* 0x000fe20000000f00 */
[----:B------:R-:W-:Y:S01]  /*fa00*/  IMAD.MOV.U32 R251, RZ, RZ, R151 ;  /* 0x000000fffffb7224 */ /* 0x000fe200078e0097 */
[----:B------:R-:W-:Y:S01]  /*fa10*/  MOV R2, R242 ;  /* 0x000000f200027202 */ /* 0x000fe20000000f00 */
[----:B------:R-:W2:Y:S03]  /*fa20*/  LDL.LU R197, [R1+0xec] ;  /* 0x0000ec0001c57983 */ /* 0x000ea60000300800 */
[C---:B------:R-:W-:Y:S01]  /*fa30*/  HMMA.16816.F32.BF16 R172, R4.reuse, R14, R52 ;  /* 0x0000000e04ac723c */ /* 0x040fe20000041834 */
[----:B------:R-:W1:Y:S07]  /*fa40*/  LDSM.16.MT88.4 R12, [R32+0x12800] ;  /* 0x01280000200c783b */ /* 0x000e6e0000004200 */
[C---:B----4-:R-:W-:Y:S08]  /*fa50*/  HMMA.16816.F32.BF16 R152, R4.reuse, R8, R40 ;  /* 0x000000080498723c */ /* 0x050ff00000041828 */
[C---:B------:R-:W-:Y:S01]  /*fa60*/  HMMA.16816.F32.BF16 R188, R4.reuse, R10, R28 ;  /* 0x0000000a04bc723c */ /* 0x040fe2000004181c */
[----:B------:R-:W4:Y:S01]  /*fa70*/  LDSM.16.MT88.4 R8, [R21+0x2800] ;  /* 0x002800001508783b */ /* 0x000f220000004200 */
[----:B------:R-:W-:Y:S01]  /*fa80*/  IMAD.MOV.U32 R30, RZ, RZ, R156 ;  /* 0x000000ffff1e7224 */ /* 0x000fe200078e009c */
[----:B------:R-:W-:Y:S01]  /*fa90*/  MOV R28, R159 ;  /* 0x0000009f001c7202 */ /* 0x000fe20000000f00 */
[----:B------:R-:W-:Y:S01]  /*faa0*/  IMAD.MOV.U32 R29, RZ, RZ, R157 ;  /* 0x000000ffff1d7224 */ /* 0x000fe200078e009d */
[----:B------:R-:W-:Y:S01]  /*fab0*/  MOV R75, R168 ;  /* 0x000000a8004b7202 */ /* 0x000fe20000000f00 */
[----:B------:R-:W-:Y:S01]  /*fac0*/  IMAD.MOV.U32 R73, RZ, RZ, R170 ;  /* 0x000000ffff497224 */ /* 0x000fe200078e00aa */
[----:B------:R2:W5:Y:S01]  /*fad0*/  LDL.LU R242, [R1+0xe8] ;  /* 0x0000e80001f27983 */ /* 0x0005620000300800 */
[----:B------:R-:W-:Y:S01]  /*fae0*/  IMAD.MOV.U32 R72, RZ, RZ, R171 ;  /* 0x000000ffff487224 */ /* 0x000fe200078e00ab */
[----:B-1----:R-:W-:Y:S01]  /*faf0*/  HMMA.16816.F32.BF16 R156, R4, R18, R64 ;  /* 0x00000012049c723c */ /* 0x002fe20000041840 */
[----:B------:R-:W-:-:S02]  /*fb00*/  IMAD.MOV.U32 R31, RZ, RZ, R140 ;  /* 0x000000ffff1f7224 */ /* 0x000fc400078e008c */
[----:B------:R-:W-:Y:S02]  /*fb10*/  IMAD.MOV.U32 R67, RZ, RZ, R141 ;  /* 0x000000ffff437224 */ /* 0x000fe400078e008d */
[----:B------:R-:W-:Y:S02]  /*fb20*/  IMAD.MOV.U32 R66, RZ, RZ, R142 ;  /* 0x000000ffff427224 */ /* 0x000fe400078e008e */
[----:B------:R-:W-:Y:S02]  /*fb30*/  IMAD.MOV.U32 R64, RZ, RZ, R143 ;  /* 0x000000ffff407224 */ /* 0x000fe400078e008f */
[----:B------:R-:W-:Y:S02]  /*fb40*/  IMAD.MOV.U32 R65, RZ, RZ, R148 ;  /* 0x000000ffff417224 */ /* 0x000fe400078e0094 */
[C---:B------:R-:W-:Y:S08]  /*fb50*/  HMMA.16816.F32.BF16 R148, R4.reuse, R12, R56 ;  /* 0x0000000c0494723c */ /* 0x040ff00000041838 */
[C---:B------:R-:W-:Y:S01]  /*fb60*/  HMMA.16816.F32.BF16 R140, R4.reuse, R14, R48 ;  /* 0x0000000e048c723c */ /* 0x040fe20000041830 */
[----:B------:R-:W1:Y:S07]  /*fb70*/  LDSM.16.MT88.4 R12, [R116+0x14800] ;  /* 0x01480000740c783b */ /* 0x000e6e0000004200 */
[----:B----4-:R-:W-:Y:S01]  /*fb80*/  HMMA.16816.F32.BF16 R112, R4, R8, R36 ;  /* 0x000000080470723c */ /* 0x010fe20000041824 */
[----:B------:R-:W-:-:S02]  /*fb90*/  IMAD.MOV.U32 R36, RZ, RZ, R104 ;  /* 0x000000ffff247224 */ /* 0x000fc400078e0068 */
[----:B------:R-:W-:Y:S02]  /*fba0*/  IMAD.MOV.U32 R37, RZ, RZ, R105 ;  /* 0x000000ffff257224 */ /* 0x000fe400078e0069 */
[----:B------:R-:W-:Y:S02]  /*fbb0*/  IMAD.MOV.U32 R38, RZ, RZ, R106 ;  /* 0x000000ffff267224 */ /* 0x000fe400078e006a */
[----:B------:R-:W-:Y:S02]  /*fbc0*/  IMAD.MOV.U32 R39, RZ, RZ, R107 ;  /* 0x000000ffff277224 */ /* 0x000fe400078e006b */
[C---:B------:R-:W-:Y:S01]  /*fbd0*/  HMMA.16816.F32.BF16 R104, R4.reuse, R10, R24 ;  /* 0x0000000a0468723c */ /* 0x040fe20000041818 */
[----:B------:R-:W4:Y:S04]  /*fbe0*/  LDSM.16.MT88.4 R8, [R32+0x14800] ;  /* 0x014800002008783b */ /* 0x000f280000004200 */
[----:B------:R-:W-:Y:S03]  /*fbf0*/  LDSM.16.MT88.4 R24, [R35+0x1000] ;  /* 0x001000002318783b */ /* 0x000fe60000004200 */
[C---:B-1----:R-:W-:Y:S08]  /*fc00*/  HMMA.16816.F32.BF16 R68, R4.reuse, R14, R68 ;  /* 0x0000000e0444723c */ /* 0x042ff00000041844 */
[C---:B----4-:R-:W-:Y:S08]  /*fc10*/  HMMA.16816.F32.BF16 R60, R4.reuse, R8, R96 ;  /* 0x00000008043c723c */ /* 0x050ff00000041860 */
[C---:B------:R-:W-:Y:S01]  /*fc20*/  HMMA.16816.F32.BF16 R56, R4.reuse, R10, R100 ;  /* 0x0000000a0438723c */ /* 0x040fe20000041864 */
[----:B------:R-:W1:Y:S07]  /*fc30*/  LDSM.16.MT88.4 R8, [R116+0x16800] ;  /* 0x016800007408783b */ /* 0x000e6e0000004200 */
[----:B-1----:R-:W-:Y:S01]  /*fc40*/  HMMA.16816.F32.BF16 R100, R4, R8, R136 ;  /* 0x000000080464723c */ /* 0x002fe20000041888 */
[----:B---3--:R-:W-:-:S07]  /*fc50*/  IMAD.MOV.U32 R74, RZ, RZ, R169 ;  /* 0x000000ffff4a7224 */ /* 0x008fce00078e00a9 */
[C---:B------:R-:W-:Y:S01]  /*fc60*/  HMMA.16816.F32.BF16 R168, R4.reuse, R16, R84 ;  /* 0x0000001004a8723c */ /* 0x040fe20000041854 */
[----:B------:R-:W1:Y:S07]  /*fc70*/  LDSM.16.MT88.4 R16, [R35+0x2800] ;  /* 0x002800002310783b */ /* 0x000e6e0000004200 */
[C---:B-1----:R-:W-:Y:S08]  /*fc80*/  HMMA.16816.F32.BF16 R108, R4.reuse, R18, R92 ;  /* 0x00000012046c723c */ /* 0x042ff0000004185c */
[C---:B------:R-:W-:Y:S01]  /*fc90*/  HMMA.16816.F32.BF16 R92, R4.reuse, R12, R76 ;  /* 0x0000000c045c723c */ /* 0x040fe2000004184c */
[----:B------:R-:W1:Y:S07]  /*fca0*/  LDSM.16.MT88.4 R12, [R35+0x4800] ;  /* 0x00480000230c783b */ /* 0x000e6e0000004200 */
[C---:B------:R-:W-:Y:S01]  /*fcb0*/  HMMA.16816.F32.BF16 R44, R4.reuse, R16, R80 ;  /* 0x00000010042c723c */ /* 0x040fe20000041850 */
[----:B------:R-:W3:Y:S07]  /*fcc0*/  LDSM.16.MT88.4 R16, [R21+0x4800] ;  /* 0x004800001510783b */ /* 0x000eee0000004200 */
[C---:B------:R-:W-:Y:S01]  /*fcd0*/  HMMA.16816.F32.BF16 R80, R4.reuse, R10, R144 ;  /* 0x0000000a0450723c */ /* 0x040fe20000041890 */
[----:B------:R-:W-:Y:S07]  /*fce0*/  LDSM.16.MT88.4 R8, [R35+0x6800] ;  /* 0x006800002308783b */ /* 0x000fee0000004200 */
[C---:B-1----:R-:W-:Y:S08]  /*fcf0*/  HMMA.16816.F32.BF16 R40, R4.reuse, R12, R128 ;  /* 0x0000000c0428723c */ /* 0x042ff00000041880 */
[C---:B------:R-:W-:Y:S01]  /*fd00*/  HMMA.16816.F32.BF16 R84, R4.reuse, R14, R132 ;  /* 0x0000000e0454723c */ /* 0x040fe20000041884 */
[----:B------:R-:W1:Y:S07]  /*fd10*/  LDSM.16.MT88.4 R12, [R21+0x6800] ;  /* 0x00680000150c783b */ /* 0x000e6e0000004200 */
[C---:B---3--:R-:W-:Y:S08]  /*fd20*/  HMMA.16816.F32.BF16 R52, R4.reuse, R16, R120 ;  /* 0x000000100434723c */ /* 0x048ff00000041878 */
[----:B------:R-:W-:Y:S01]  /*fd30*/  HMMA.16816.F32.BF16 R48, R4, R18, R124 ;  /* 0x000000120430723c */ /* 0x000fe2000004187c */
[----:B------:R-:W3:Y:S01]  /*fd40*/  LDSM.16.MT88.4 R16, [R32+0x16800] ;  /* 0x016800002010783b */ /* 0x000ee20000004200 */
        /* <DEDUP_REMOVED lines=18> */
[----:B------:R-:W-:Y:S01]  /*fe70*/  MOV R28, R90 ;  /* 0x0000005a001c7202 */ /* 0x000fe20000000f00 */
[----:B------:R-:W-:-:S02]  /*fe80*/  IMAD.MOV.U32 R134, RZ, RZ, R38 ;  /* 0x000000ffff867224 */ /* 0x000fc400078e0026 */
[----:B------:R-:W-:-:S03]  /*fe90*/  IMAD.MOV.U32 R133, RZ, RZ, R39 ;  /* 0x000000ffff857224 */ /* 0x000fc600078e0027 */
[C---:B------:R-:W-:Y:S01]  /*fea0*/  HMMA.16816.F32.BF16 R64, R4.reuse, R14, R184 ;  /* 0x0000000e0440723c */ /* 0x040fe200000418b8 */
[----:B------:R-:W1:Y:S01]  /*feb0*/  LDSM.16.MT88.4 R12, [R32+0x11000] ;  /* 0x01100000200c783b */ /* 0x000e620000004200 */
[----:B------:R-:W-:Y:S02]  /*fec0*/  IMAD.MOV.U32 R122, RZ, RZ, R88 ;  /* 0x000000ffff7a7224 */ /* 0x000fe400078e0058 */
[----:B------:R-:W-:Y:S02]  /*fed0*/  IMAD.MOV.U32 R123, RZ, RZ, R89 ;  /* 0x000000ffff7b7224 */ /* 0x000fe400078e0059 */
[----:B------:R-:W-:Y:S02]  /*fee0*/  IMAD.MOV.U32 R29, RZ, RZ, R91 ;  /* 0x000000ffff1d7224 */ /* 0x000fe400078e005b */
[C---:B---3--:R-:W-:Y:S08]  /*fef0*/  HMMA.16816.F32.BF16 R88, R4.reuse, R16, R160 ;  /* 0x000000100458723c */ /* 0x048ff000000418a0 */
[C---:B------:R-:W-:Y:S01]  /*ff00*/  HMMA.16816.F32.BF16 R76, R4.reuse, R18, R164 ;  /* 0x00000012044c723c */ /* 0x040fe200000418a4 */
[----:B------:R-:W3:Y:S07]  /*ff10*/  LDSM.16.MT88.4 R16, [R116+0x11000] ;  /* 0x011000007410783b */ /* 0x000eee0000004200 */
[C---:B------:R-:W-:Y:S08]  /*ff20*/  HMMA.16816.F32.BF16 R36, R4.reuse, R8, R192 ;  /* 0x000000080424723c */ /* 0x040ff000000418c0 */
[----:B------:R-:W-:Y:S01]  /*ff30*/  HMMA.16816.F32.BF16 R96, R4, R10, R180 ;  /* 0x0000000a0460723c */ /* 0x000fe200000418b4 */
[----:B------:R-:W-:Y:S01]  /*ff40*/  PRMT R7, R0, 0x5410, R2 ;  /* 0x0000541000077816 */ /* 0x000fe20000000002 */
[----:B------:R-:W4:Y:S01]  /*ff50*/  LDSM.16.MT88.4 R8, [R21+0x1000] ;  /* 0x001000001508783b */ /* 0x000f220000004200 */
[----:B------:R-:W-:-:S02]  /*ff60*/  LOP3.LUT R0, R23, 0xffff, RZ, 0xc0, !PT ;  /* 0x0000ffff17007812 */ /* 0x000fc400078ec0ff */
[C---:B------:R-:W-:Y:S02]  /*ff70*/  LOP3.LUT R2, R23.reuse, 0xff, RZ, 0xc0, !PT ;  /* 0x000000ff17027812 */ /* 0x040fe400078ec0ff */
[----:B------:R-:W-:Y:S01]  /*ff80*/  SHF.R.U32.HI R0, RZ, 0x8, R0 ;  /* 0x00000008ff007819 */ /* 0x000fe20000011600 */
[----:B------:R-:W-:Y:S02]  /*ff90*/  IMAD.MOV.U32 R126, RZ, RZ, R30 ;  /* 0x000000ffff7e7224 */ /* 0x000fe400078e001e */
[----:B------:R-:W-:Y:S01]  /*ffa0*/  IMAD.MOV.U32 R30, RZ, RZ, R3 ;  /* 0x000000ffff1e7224 */ /* 0x000fe200078e0003 */
[----:B------:R-:W-:Y:S01]  /*ffb0*/  PRMT R3, R2, 0x5410, R0 ;  /* 0x0000541002037816 */ /* 0x000fe20000000000 */
[----:B------:R-:W-:Y:S01]  /*ffc0*/  IMAD.MOV.U32 R4, RZ, RZ, R22 ;  /* 0x000000ffff047224 */ /* 0x000fe200078e0016 */
[----:B------:R-:W-:Y:S02]  /*ffd0*/  PRMT R0, R23, 0x7632, R0 ;  /* 0x0000763217007816 */ /* 0x000fe40000000000 */
[----:B------:R-:W-:-:S02]  /*ffe0*/  SHF.R.U32.HI R5, RZ, 0x18, R23 ;  /* 0x00000018ff057819 */ /* 0x000fc40000011617 */
[----:B------:R-:W-:Y:S02]  /*fff0*/  LOP3.LUT R2, R0, 0xff, RZ, 0xc0, !PT ;  /* 0x000000ff00027812 */ /* 0x000fe400078ec0ff */
[----:B------:R-:W-:Y:S02]  /*10000*/  PRMT R6, R22, 0x7771, RZ ;  /* 0x0000777116067816 */ /* 0x000fe400000000ff */
[----:B------:R-:W-:Y:S02]  /*10010*/  LOP3.LUT R4, R4, 0xff, RZ, 0xc0, !PT ;  /* 0x000000ff04047812 */ /* 0x000fe400078ec0ff */
[----:B------:R-:W-:Y:S02]  /*10020*/  HSET2.LE.AND R0, R3, R20, PT ;  /* 0x0000001403007233 */ /* 0x000fe40003803000 */
[----:B------:R-:W-:Y:S02]  /*10030*/  PRMT R2, R2, 0x5410, R5 ;  /* 0x0000541002027816 */ /* 0x000fe40000000005 */
[----:B------:R-:W-:-:S02]  /*10040*/  PRMT R6, R4, 0x5410, R6 ;  /* 0x0000541004067816 */ /* 0x000fc40000000006 */
[----:B------:R-:W-:Y:S02]  /*10050*/  LOP3.LUT R3, R7, 0xff00ff, RZ, 0xc0, !PT ;  /* 0x00ff00ff07037812 */ /* 0x000fe400078ec0ff */
[----:B------:R-:W-:Y:S02]  /*10060*/  LOP3.LUT R4, R119, R0, RZ, 0xc0, !PT ;  /* 0x0000000077047212 */ /* 0x000fe400078ec0ff */
[--C-:B------:R-:W-:Y:S02]  /*10070*/  HSET2.LE.AND R0, R2, R20.reuse, PT ;  /* 0x0000001402007233 */ /* 0x100fe40003803000 */
[--C-:B------:R-:W-:Y:S02]  /*10080*/  HSET2.LE.AND R2, R6, R20.reuse, PT ;  /* 0x0000001406027233 */ /* 0x100fe40003803000 */
[----:B------:R-:W-:Y:S02]  /*10090*/  HSET2.LE.AND R3, R3, R20, PT ;  /* 0x0000001403037233 */ /* 0x000fe40003803000 */
[----:B------:R-:W-:-:S02]  /*100a0*/  LOP3.LUT R5, R137, R0, RZ, 0xc0, !PT ;  /* 0x0000000089057212 */ /* 0x000fc400078ec0ff */
[----:B------:R-:W-:Y:S02]  /*100b0*/  LOP3.LUT R6, R118, R2, RZ, 0xc0, !PT ;  /* 0x0000000276067212 */ /* 0x000fe400078ec0ff */
[----:B------:R-:W-:Y:S01]  /*100c0*/  LOP3.LUT R7, R117, R3, RZ, 0xc0, !PT ;  /* 0x0000000375077212 */ /* 0x000fe200078ec0ff */
[----:B------:R-:W-:Y:S01]  /*100d0*/  IMAD.MOV.U32 R147, RZ, RZ, R139 ;  /* 0x000000ffff937224 */ /* 0x000fe200078e008b */
[----:B------:R-:W-:-:S05]  /*100e0*/  MOV R146, R138 ;  /* 0x0000008a00927202 */ /* 0x000fca0000000f00 */
        /* <DEDUP_REMOVED lines=9> */
[----:B------:R-:W-:Y:S01]  /*10180*/  HMMA.16816.F32.BF16 R152, R4, R24, R152 ;  /* 0x000000180498723c */ /* 0x000fe20000041898 */
[----:B------:R-:W-:Y:S01]  /*10190*/  IMAD.MOV.U32 R195, RZ, RZ, R147 ;  /* 0x000000ffffc37224 */ /* 0x000fe200078e0093 */
[----:B------:R-:W-:Y:S01]  /*101a0*/  MOV R176, R128 ;  /* 0x0000008000b07202 */ /* 0x000fe20000000f00 */
[----:B------:R-:W-:Y:S01]  /*101b0*/  IMAD.MOV.U32 R147, RZ, RZ, R29 ;  /* 0x000000ffff937224 */ /* 0x000fe200078e001d */
[----:B------:R-:W-:Y:S01]  /*101c0*/  MOV R128, R28 ;  /* 0x0000001c00807202 */ /* 0x000fe20000000f00 */
[----:B------:R-:W-:-:S02]  /*101d0*/  IMAD.MOV.U32 R145, RZ, RZ, R30 ;  /* 0x000000ffff917224 */ /* 0x000fc400078e001e */
[----:B------:R-:W-:Y:S01]  /*101e0*/  IMAD.MOV.U32 R187, RZ, RZ, R135 ;  /* 0x000000ffffbb7224 */ /* 0x000fe200078e0087 */
[----:B-1----:R-:W-:Y:S01]  /*101f0*/  HMMA.16816.F32.BF16 R172, R4, R12, R148 ;  /* 0x0000000c04ac723c */ /* 0x002fe20000041894 */
[----:B------:R-:W-:Y:S02]  /*10200*/  IMAD.MOV.U32 R184, RZ, RZ, R132 ;  /* 0x000000ffffb87224 */ /* 0x000fe400078e0084 */
[----:B------:R-:W-:Y:S02]  /*10210*/  IMAD.MOV.U32 R185, RZ, RZ, R133 ;  /* 0x000000ffffb97224 */ /* 0x000fe400078e0085 */
[----:B------:R-:W-:-:S03]  /*10220*/  IMAD.MOV.U32 R186, RZ, RZ, R134 ;  /* 0x000000ffffba7224 */ /* 0x000fc600078e0086 */
[C---:B------:R-:W-:Y:S01]  /*10230*/  HMMA.16816.F32.BF16 R148, R4.reuse, R14, R140 ;  /* 0x0000000e0494723c */ /* 0x040fe2000004188c */
[----:B------:R-:W-:Y:S02]  /*10240*/  LDSM.16.MT88.4 R12, [R32+0x15000] ;  /* 0x01500000200c783b */ /* 0x000fe40000004200 */
[----:B------:R-:W-:Y:S01]  /*10250*/  IMAD.MOV.U32 R160, RZ, RZ, R152 ;  /* 0x000000ffffa07224 */ /* 0x000fe200078e0098 */
[----:B------:R-:W-:Y:S01]  /*10260*/  MOV R152, R146 ;  /* 0x0000009200987202 */ /* 0x000fe20000000f00 */
[----:B------:R-:W-:Y:S02]  /*10270*/  IMAD.MOV.U32 R146, RZ, RZ, R31 ;  /* 0x000000ffff927224 */ /* 0x000fe400078e001f */
[----:B------:R-:W1:Y:S01]  /*10280*/  LDSM.16.MT88.4 R28, [R35+0x3000] ;  /* 0x00300000231c783b */ /* 0x000e620000004200 */
[----:B---3--:R-:W-:Y:S01]  /*10290*/  HMMA.16816.F32.BF16 R132, R4, R18, R156 ;  /* 0x000000120484723c */ /* 0x008fe2000004189c */
[----:B------:R-:W-:Y:S01]  /*102a0*/  IMAD.MOV.U32 R22, RZ, RZ, R184 ;  /* 0x000000ffff167224 */ /* 0x000fe200078e00b8 */
[----:B------:R-:W-:Y:S01]  /*102b0*/  MOV R157, R187 ;  /* 0x000000bb009d7202 */ /* 0x000fe20000000f00 */
[----:B------:R-:W-:-:S02]  /*102c0*/  IMAD.MOV.U32 R23, RZ, RZ, R185 ;  /* 0x000000ffff177224 */ /* 0x000fc400078e00b9 */
[----:B------:R-:W-:-:S03]  /*102d0*/  IMAD.MOV.U32 R158, RZ, RZ, R186 ;  /* 0x000000ffff9e7224 */ /* 0x000fc600078e00ba */
[C---:B----4-:R-:W-:Y:S08]  /*102e0*/  HMMA.16816.F32.BF16 R184, R4.reuse, R8, R112 ;  /* 0x0000000804b8723c */ /* 0x050ff00000041870 */
[----:B------:R-:W-:Y:S01]  /*102f0*/  HMMA.16816.F32.BF16 R180, R4, R10, R104 ;  /* 0x0000000a04b4723c */ /* 0x000fe20000041868 */
[----:B------:R-:W3:Y:S01]  /*10300*/  LDSM.16.MT88.4 R8, [R21+0x5000] ;  /* 0x005000001508783b */ /* 0x000ee20000004200 */
[----:B------:R-:W-:-:S06]  /*10310*/  IMAD.MOV.U32 R177, RZ, RZ, R124 ;  /* 0x000000ffffb17224 */ /* 0x000fcc00078e007c */
[C---:B------:R-:W-:Y:S01]  /*10320*/  HMMA.16816.F32.BF16 R24, R4.reuse, R26, R188 ;  /* 0x0000001a0418723c */ /* 0x040fe200000418bc */
[----:B------:R-:W-:Y:S02]  /*10330*/  IMAD.MOV.U32 R124, RZ, RZ, R120 ;  /* 0x000000ffff7c7224 */ /* 0x000fe400078e0078 */
[----:B------:R-:W-:Y:S02]  /*10340*/  IMAD.MOV.U32 R178, RZ, RZ, R121 ;  /* 0x000000ffffb27224 */ /* 0x000fe400078e0079 */
[----:B------:R-:W-:Y:S02]  /*10350*/  IMAD.MOV.U32 R179, RZ, RZ, R122 ;  /* 0x000000ffffb37224 */ /* 0x000fe400078e007a */
[----:B------:R-:W-:Y:S02]  /*10360*/  IMAD.MOV.U32 R144, RZ, RZ, R123 ;  /* 0x000000ffff907224 */ /* 0x000fe400078e007b */
[C---:B------:R-:W-:Y:S01]  /*10370*/  HMMA.16816.F32.BF16 R120, R4.reuse, R16, R168 ;  /* 0x000000100478723c */ /* 0x040fe200000418a8 */
[----:B------:R-:W4:Y:S07]  /*10380*/  LDSM.16.MT88.4 R16, [R116+0x15000] ;  /* 0x015000007410783b */ /* 0x000f2e0000004200 */
[C---:B-1----:R-:W-:Y:S08]  /*10390*/  HMMA.16816.F32.BF16 R232, R4.reuse, R30, R108 ;  /* 0x0000001e04e8723c */ /* 0x042ff0000004186c */
[----:B------:R-:W-:Y:S01]  /*103a0*/  HMMA.16816.F32.BF16 R108, R4, R12, R60 ;  /* 0x0000000c046c723c */ /* 0x000fe2000004183c */
[----:B------:R-:W-:-:S07]  /*103b0*/  IMAD.MOV.U32 R0, RZ, RZ, R24 ;  /* 0x000000ffff007224 */ /* 0x000fce00078e0018 */
[C---:B------:R-:W-:Y:S01]  /*103c0*/  HMMA.16816.F32.BF16 R56, R4.reuse, R14, R56 ;  /* 0x0000000e0438723c */ /* 0x040fe20000041838 */
[----:B------:R-:W1:Y:S01]  /*103d0*/  LDSM.16.MT88.4 R12, [R32+0x17000] ;  /* 0x01700000200c783b */ /* 0x000e620000004200 */
[----:B------:R-:W-:Y:S01]  /*103e0*/  IMAD.MOV.U32 R119, RZ, RZ, R25 ;  /* 0x000000ffff777224 */ /* 0x000fe200078e0019 */
[----:B------:R-:W-:Y:S01]  /*103f0*/  MOV R118, R26 ;  /* 0x0000001a00767202 */ /* 0x000fe20000000f00 */
[----:B------:R-:W-:Y:S02]  /*10400*/  IMAD.MOV.U32 R117, RZ, RZ, R27 ;  /* 0x000000ffff757224 */ /* 0x000fe400078e001b */
[----:B------:R-:W-:Y:S02]  /*10410*/  LDSM.16.MT88.4 R24, [R35+0x5000] ;  /* 0x005000002318783b */ /* 0x000fe40000004200 */
        /* <DEDUP_REMOVED lines=8> */
[----:B----4-:R-:W-:Y:S01]  /*104a0*/  HMMA.16816.F32.BF16 R92, R4, R16, R92 ;  /* 0x00000010045c723c */ /* 0x010fe2000004185c */
[----:B------:R-:W-:-:S07]  /*104b0*/  IMAD.MOV.U32 R105, RZ, RZ, R144 ;  /* 0x000000ffff697224 */ /* 0x000fce00078e0090 */
[----:B------:R-:W-:Y:S01]  /*104c0*/  HMMA.16816.F32.BF16 R248, R4, R28, R44 ;  /* 0x0000001c04f8723c */ /* 0x000fe2000004182c */
[----:B------:R-:W-:Y:S01]  /*104d0*/  LDSM.16.MT88.4 R28, [R35+0x7000] ;  /* 0x00700000231c783b */ /* 0x000fe20000004200 */
[----:B------:R-:W-:-:S06]  /*104e0*/  IMAD.MOV.U32 R106, RZ, RZ, R179 ;  /* 0x000000ffff6a7224 */ /* 0x000fcc00078e00b3 */
[C---:B------:R-:W-:Y:S01]  /*104f0*/  HMMA.16816.F32.BF16 R44, R4.reuse, R18, R68 ;  /* 0x00000012042c723c */ /* 0x040fe20000041844 */
[----:B------:R-:W4:Y:S01]  /*10500*/  LDSM.16.MT88.4 R16, [R116+0x17000] ;  /* 0x017000007410783b */ /* 0x000f220000004200 */
[----:B------:R-:W-:Y:S02]  /*10510*/  IMAD.MOV.U32 R71, RZ, RZ, R127 ;  /* 0x000000ffff477224 */ /* 0x000fe400078e007f */
[----:B------:R-:W-:Y:S01]  /*10520*/  IMAD.MOV.U32 R107, RZ, RZ, R178 ;  /* 0x000000ffff6b7224 */ /* 0x000fe200078e00b2 */
[C---:B------:R-:W-:Y:S01]  /*10530*/  PRMT R2, R34.reuse, 0x7773, RZ ;  /* 0x0000777322027816 */ /* 0x040fe200000000ff */
[----:B------:R-:W-:Y:S02]  /*10540*/  IMAD.MOV.U32 R112, RZ, RZ, R177 ;  /* 0x000000ffff707224 */ /* 0x000fe400078e00b1 */
[----:B-1----:R-:W-:Y:S01]  /*10550*/  HMMA.16816.F32.BF16 R52, R4, R14, R76 ;  /* 0x0000000e0434723c */ /* 0x002fe2000004184c */
[----:B------:R1:W-:Y:S01]  /*10560*/  MUFU.EX2 R14, R71 ;  /* 0x00000047000e7308 */ /* 0x0003e20000000800 */
[----:B------:R-:W-:Y:S01]  /*10570*/  IMAD.MOV.U32 R114, RZ, RZ, R0 ;  /* 0x000000ffff727224 */ /* 0x000fe200078e0000 */
[----:B------:R-:W-:Y:S01]  /*10580*/  PRMT R0, R34, 0x7772, RZ ;  /* 0x0000777222007816 */ /* 0x000fe200000000ff */
[----:B------:R-:W-:-:S02]  /*10590*/  IMAD.MOV.U32 R113, RZ, RZ, R176 ;  /* 0x000000ffff717224 */ /* 0x000fc400078e00b0 */
[----:B------:R-:W-:Y:S02]  /*105a0*/  IMAD.MOV.U32 R159, RZ, RZ, R195 ;  /* 0x000000ffff9f7224 */ /* 0x000fe400078e00c3 */
[C---:B---3--:R-:W-:Y:S01]  /*105b0*/  HMMA.16816.F32.BF16 R60, R4.reuse, R10, R64 ;  /* 0x0000000a043c723c */ /* 0x048fe20000041840 */
[----:B------:R-:W-:Y:S01]  /*105c0*/  PRMT R11, R0, 0x5410, R2 ;  /* 0x00005410000b7816 */ /* 0x000fe20000000002 */
[----:B-1----:R-:W-:Y:S01]  /*105d0*/  IMAD.MOV.U32 R71, RZ, RZ, R104 ;  /* 0x000000ffff477224 */ /* 0x002fe200078e0068 */
[----:B------:R-:W-:Y:S01]  /*105e0*/  MOV R104, R105 ;  /* 0x0000006900687202 */ /* 0x000fe20000000f00 */
[----:B------:R-:W-:Y:S02]  /*105f0*/  IMAD.MOV.U32 R105, RZ, RZ, R106 ;  /* 0x000000ffff697224 */ /* 0x000fe400078e006a */
[----:B------:R-:W-:Y:S02]  /*10600*/  IMAD.MOV.U32 R106, RZ, RZ, R107 ;  /* 0x000000ffff6a7224 */ /* 0x000fe400078e006b */
[----:B------:R-:W-:Y:S01]  /*10610*/  HMMA.16816.F32.BF16 R192, R4, R24, R40 ;  /* 0x0000001804c0723c */ /* 0x000fe20000041828 */
[----:B------:R-:W-:Y:S01]  /*10620*/  IMAD.MOV.U32 R107, RZ, RZ, R112 ;  /* 0x000000ffff6b7224 */ /* 0x000fe200078e0070 */
[----:B------:R1:W3:Y:S01]  /*10630*/  MUFU.EX2 R25, R71 ;  /* 0x0000004700197308 */ /* 0x0002e20000000800 */
[----:B------:R-:W-:Y:S01]  /*10640*/  IMAD.MOV.U32 R112, RZ, RZ, R113 ;  /* 0x000000ffff707224 */ /* 0x000fe200078e0071 */
[----:B------:R-:W-:Y:S01]  /*10650*/  LOP3.LUT R2, R33, 0xffff, RZ, 0xc0, !PT ;  /* 0x0000ffff21027812 */ /* 0x000fe200078ec0ff */
[----:B------:R-:W-:Y:S01]  /*10660*/  IMAD.MOV.U32 R163, RZ, RZ, R155 ;  /* 0x000000ffffa37224 */ /* 0x000fe200078e009b */
[----:B------:R-:W-:Y:S01]  /*10670*/  MOV R155, R145 ;  /* 0x00000091009b7202 */ /* 0x000fe20000000f00 */
[----:B------:R-:W-:-:S02]  /*10680*/  IMAD.MOV.U32 R3, RZ, RZ, R34 ;  /* 0x000000ffff037224 */ /* 0x000fc400078e0022 */
[----:B------:R-:W-:Y:S02]  /*10690*/  IMAD.MOV.U32 R161, RZ, RZ, R154 ;  /* 0x000000ffffa17224 */ /* 0x000fe400078e009a */
[----:B------:R-:W-:Y:S01]  /*106a0*/  IMAD.MOV.U32 R144, RZ, RZ, R125 ;  /* 0x000000ffff907224 */ /* 0x000fe200078e007d */
[----:B------:R-:W-:Y:S01]  /*106b0*/  PRMT R10, R34, 0x7771, RZ ;  /* 0x00007771220a7816 */ /* 0x000fe200000000ff */
[----:B------:R-:W-:Y:S01]  /*106c0*/  IMAD.MOV.U32 R113, RZ, RZ, R158 ;  /* 0x000000ffff717224 */ /* 0x000fe200078e009e */
[----:B------:R-:W-:Y:S01]  /*106d0*/  MOV R158, R159 ;  /* 0x0000009f009e7202 */ /* 0x000fe20000000f00 */
[----:B------:R-:W-:Y:S01]  /*106e0*/  IMAD.MOV.U32 R145, RZ, RZ, R124 ;  /* 0x000000ffff917224 */ /* 0x000fe200078e007c */
[----:B------:R-:W-:Y:S01]  /*106f0*/  PRMT R0, R33, 0x7632, R0 ;  /* 0x0000763221007816 */ /* 0x000fe20000000000 */
[----:B------:R-:W-:Y:S01]  /*10700*/  IMAD.MOV.U32 R154, RZ, RZ, R126 ;  /* 0x000000ffff9a7224 */ /* 0x000fe200078e007e */
[C---:B------:R-:W-:Y:S01]  /*10710*/  HMMA.16816.F32.BF16 R88, R4.reuse, R12, R88 ;  /* 0x0000000c0458723c */ /* 0x040fe20000041858 */
[----:B------:R-:W-:Y:S01]  /*10720*/  IMAD.MOV.U32 R159, RZ, RZ, R152 ;  /* 0x000000ffff9f7224 */ /* 0x000fe200078e0098 */
[----:B------:R-:W-:Y:S01]  /*10730*/  SHF.R.U32.HI R2, RZ, 0x8, R2 ;  /* 0x00000008ff027819 */ /* 0x000fe20000011602 */
[----:B------:R-:W-:Y:S01]  /*10740*/  IMAD.MOV.U32 R152, RZ, RZ, R129 ;  /* 0x000000ffff987224 */ /* 0x000fe200078e0081 */
[----:B------:R-:W-:Y:S01]  /*10750*/  LOP3.LUT R3, R3, 0xff, RZ, 0xc0, !PT ;  /* 0x000000ff03037812 */ /* 0x000fe200078ec0ff */
[----:B-1----:R-:W-:Y:S01]  /*10760*/  IMAD.MOV.U32 R71, RZ, RZ, R104 ;  /* 0x000000ffff477224 */ /* 0x002fe200078e0068 */
[----:B------:R-:W-:Y:S01]  /*10770*/  MUFU.EX2 R15, R204 ;  /* 0x000000cc000f7308 */ /* 0x000fe20000000800 */
[----:B------:R-:W-:Y:S01]  /*10780*/  IMAD.MOV.U32 R70, RZ, RZ, R105 ;  /* 0x000000ffff467224 */ /* 0x000fe200078e0069 */
[C---:B------:R-:W-:Y:S01]  /*10790*/  HMMA.16816.F32.BF16 R124, R4.reuse, R8, R72 ;  /* 0x00000008047c723c */ /* 0x040fe20000041848 */
[----:B------:R-:W-:Y:S01]  /*107a0*/  LOP3.LUT R9, R33, 0xff, RZ, 0xc0, !PT ;  /* 0x000000ff21097812 */ /* 0x000fe200078ec0ff */
[----:B------:R-:W-:Y:S01]  /*107b0*/  IMAD.MOV.U32 R104, RZ, RZ, R107 ;  /* 0x000000ffff687224 */ /* 0x000fe200078e006b */
[----:B------:R-:W-:Y:S01]  /*107c0*/  MOV R105, R106 ;  /* 0x0000006a00697202 */ /* 0x000fe20000000f00 */
[----:B------:R-:W-:Y:S01]  /*107d0*/  IMAD.MOV.U32 R106, RZ, RZ, R112 ;  /* 0x000000ffff6a7224 */ /* 0x000fe200078e0070 */
[----:B------:R-:W-:Y:S01]  /*107e0*/  SHF.R.U32.HI R8, RZ, 0x18, R33 ;  /* 0x00000018ff087819 */ /* 0x000fe20000011621 */
[----:B------:R-:W-:Y:S01]  /*107f0*/  IMAD.MOV.U32 R107, RZ, RZ, R158 ;  /* 0x000000ffff6b7224 */ /* 0x000fe200078e009e */
[----:B------:R-:W-:Y:S01]  /*10800*/  PRMT R9, R9, 0x5410, R2 ;  /* 0x0000541009097816 */ /* 0x000fe20000000002 */
[----:B------:R-:W-:Y:S01]  /*10810*/  IMAD.MOV.U32 R112, RZ, RZ, R152 ;  /* 0x000000ffff707224 */ /* 0x000fe200078e0098 */
[----:B------:R-:W-:Y:S01]  /*10820*/  LOP3.LUT R0, R0, 0xff, RZ, 0xc0, !PT ;  /* 0x000000ff00007812 */ /* 0x000fe200078ec0ff */
[----:B------:R-:W-:Y:S01]  /*10830*/  FADD.FTZ R2, R71, R70 ;  /* 0x0000004647027221 */ /* 0x000fe20000010000 */
[----:B------:R-:W-:Y:S01]  /*10840*/  PRMT R10, R3, 0x5410, R10 ;  /* 0x00005410030a7816 */ /* 0x000fe2000000000a */
[----:B------:R-:W-:Y:S01]  /*10850*/  FADD.FTZ R3, R105, R104 ;  /* 0x0000006869037221 */ /* 0x000fe20000010000 */
[----:B------:R-:W-:Y:S01]  /*10860*/  IMAD.MOV.U32 R71, RZ, RZ, R107 ;  /* 0x000000ffff477224 */ /* 0x000fe200078e006b */
[----:B------:R1:W-:Y:S01]  /*10870*/  MUFU.EX2 R24, R106 ;  /* 0x0000006a00187308 */ /* 0x0003e20000000800 */
[----:B------:R-:W-:Y:S01]  /*10880*/  IMAD.MOV.U32 R104, RZ, RZ, R112 ;  /* 0x000000ffff687224 */ /* 0x000fe200078e0070 */
[----:B------:R-:W-:Y:S01]  /*10890*/  PRMT R8, R0, 0x5410, R8 ;  /* 0x0000541000087816 */ /* 0x000fe20000000008 */
[----:B------:R-:W-:Y:S01]  /*108a0*/  IMAD.MOV.U32 R105, RZ, RZ, R114 ;  /* 0x000000ffff697224 */ /* 0x000fe200078e0072 */
[----:B---3--:R-:W-:Y:S01]  /*108b0*/  F2FP.BF16.F32.PACK_AB R0, R25, R14 ;  /* 0x0000000e1900723e */ /* 0x008fe200000010ff */
[----:B------:R-:W-:Y:S01]  /*108c0*/  IMAD.MOV.U32 R107, RZ, RZ, R156 ;  /* 0x000000ffff6b7224 */ /* 0x000fe200078e009c */
[----:B----4-:R-:W-:Y:S01]  /*108d0*/  HMMA.16816.F32.BF16 R100, R4, R16, R100 ;  /* 0x000000100464723c */ /* 0x010fe20000041864 */
[----:B------:R-:W-:Y:S01]  /*108e0*/  IMAD.MOV.U32 R70, RZ, RZ, R71 ;  /* 0x000000ffff467224 */ /* 0x000fe200078e0047 */
[----:B------:R-:W3:Y:S01]  /*108f0*/  LDSM.16.MT88.4 R40, [R116+0x13800] ;  /* 0x013800007428783b */ /* 0x000ee20000004200 */
[----:B------:R-:W-:-:S02]  /*10900*/  IMAD.MOV.U32 R112, RZ, RZ, R163 ;  /* 0x000000ffff707224 */ /* 0x000fc400078e00a3 */
[----:B------:R-:W-:Y:S01]  /*10910*/  IMAD.MOV.U32 R71, RZ, RZ, R104 ;  /* 0x000000ffff477224 */ /* 0x000fe200078e0068 */
[----:B------:R-:W4:Y:S01]  /*10920*/  MUFU.EX2 R23, R23 ;  /* 0x0000001700177308 */ /* 0x000f220000000800 */
[----:B--2---:R-:W-:Y:S01]  /*10930*/  IMAD.MOV.U32 R129, RZ, RZ, R243 ;  /* 0x000000ffff817224 */ /* 0x004fe200078e00f3 */
[----:B-1----:R-:W-:Y:S01]  /*10940*/  MOV R106, R115 ;  /* 0x00000073006a7202 */ /* 0x002fe20000000f00 */
[----:B------:R-:W-:Y:S01]  /*10950*/  IMAD.MOV.U32 R104, RZ, RZ, R105 ;  /* 0x000000ffff687224 */ /* 0x000fe200078e0069 */
[C---:B------:R-:W-:Y:S01]  /*10960*/  PRMT R13, R0.reuse, 0x7610, R13 ;  /* 0x00007610000d7816 */ /* 0x040fe2000000000d */
[----:B------:R-:W-:Y:S01]  /*10970*/  IMAD.MOV.U32 R114, RZ, RZ, R162 ;  /* 0x000000ffff727224 */ /* 0x000fe200078e00a2 */
[----:B------:R-:W-:Y:S01]  /*10980*/  PRMT R12, R0, 0x7632, R12 ;  /* 0x00007632000c7816 */ /* 0x000fe2000000000c */
[----:B------:R-:W-:Y:S01]  /*10990*/  IMAD.MOV.U32 R105, RZ, RZ, R106 ;  /* 0x000000ffff697224 */ /* 0x000fe200078e006a */
[----:B------:R-:W-:Y:S01]  /*109a0*/  MOV R106, R107 ;  /* 0x0000006b006a7202 */ /* 0x000fe20000000f00 */
[----:B------:R-:W-:Y:S01]  /*109b0*/  IMAD.MOV.U32 R115, RZ, RZ, R161 ;  /* 0x000000ffff737224 */ /* 0x000fe200078e00a1 */
[----:B------:R-:W-:Y:S01]  /*109c0*/  MOV R156, R160 ;  /* 0x000000a0009c7202 */ /* 0x000fe20000000f00 */
[----:B------:R-:W-:-:S02]  /*109d0*/  IMAD.MOV.U32 R107, RZ, RZ, R112 ;  /* 0x000000ffff6b7224 */ /* 0x000fc400078e0070 */
[----:B------:R-:W-:Y:S01]  /*109e0*/  FADD.FTZ R0, R70, R3 ;  /* 0x0000000346007221 */ /* 0x000fe20000010000 */
[----:B------:R-:W-:Y:S01]  /*109f0*/  IMAD.MOV.U32 R112, RZ, RZ, R113 ;  /* 0x000000ffff707224 */ /* 0x000fe200078e0071 */
[----:B------:R1:W5:Y:S01]  /*10a00*/  LDL.LU R243, [R1+0xe4] ;  /* 0x0000e40001f37983 */ /* 0x0003620000300800 */
[----:B------:R-:W-:Y:S01]  /*10a10*/  IMAD.MOV.U32 R70, RZ, RZ, R71 ;  /* 0x000000ffff467224 */ /* 0x000fe200078e0047 */
[----:B------:R-:W-:Y:S01]  /*10a20*/  MOV R71, R104 ;  /* 0x0000006800477202 */ /* 0x000fe20000000f00 */
[----:B------:R-:W-:Y:S01]  /*10a30*/  IMAD.MOV.U32 R113, RZ, RZ, R114 ;  /* 0x000000ffff717224 */ /* 0x000fe200078e0072 */
[----:B------:R-:W-:Y:S01]  /*10a40*/  MOV R152, R215 ;  /* 0x000000d700987202 */ /* 0x000fe20000000f00 */
[----:B------:R-:W-:Y:S01]  /*10a50*/  IMAD.MOV.U32 R114, RZ, RZ, R115 ;  /* 0x000000ffff727224 */ /* 0x000fe200078e0073 */
[----:B------:R-:W-:Y:S01]  /*10a60*/  MOV R115, R156 ;  /* 0x0000009c00737202 */ /* 0x000fe20000000f00 */
[----:B------:R-:W-:Y:S01]  /*10a70*/  IMAD.MOV.U32 R104, RZ, RZ, R105 ;  /* 0x000000ffff687224 */ /* 0x000fe200078e0069 */
[----:B------:R1:W5:Y:S01]  /*10a80*/  LDL.LU R215, [R1+0xe0] ;  /* 0x0000e00001d77983 */ /* 0x0003620000300800 */
[----:B------:R-:W-:-:S02]  /*10a90*/  IMAD.MOV.U32 R105, RZ, RZ, R106 ;  /* 0x000000ffff697224 */ /* 0x000fc400078e006a */
[----:B------:R-:W-:Y:S01]  /*10aa0*/  IMAD.MOV.U32 R106, RZ, RZ, R107 ;  /* 0x000000ffff6a7224 */ /* 0x000fe200078e006b */
[C---:B------:R-:W-:Y:S01]  /*10ab0*/  HMMA.16816.F32.BF16 R176, R4.reuse, R28, R36 ;  /* 0x0000001c04b0723c */ /* 0x040fe20000041824 */
[----:B------:R-:W-:Y:S01]  /*10ac0*/  IMAD.MOV.U32 R156, RZ, RZ, R157 ;  /* 0x000000ffff9c7224 */ /* 0x000fe200078e009d */
[----:B------:R-:W-:Y:S01]  /*10ad0*/  LDSM.16.MT88.4 R72, [R116+0x15800] ;  /* 0x015800007448783b */ /* 0x000fe20000004200 */
[----:B------:R-:W-:Y:S01]  /*10ae0*/  IMAD.MOV.U32 R107, RZ, RZ, R112 ;  /* 0x000000ffff6b7224 */ /* 0x000fe200078e0070 */
[----:B------:R-:W-:Y:S01]  /*10af0*/  MOV R112, R113 ;  /* 0x0000007100707202 */ /* 0x000fe20000000f00 */
[----:B------:R-:W-:Y:S02]  /*10b00*/  IMAD.MOV.U32 R158, RZ, RZ, R159 ;  /* 0x000000ffff9e7224 */ /* 0x000fe400078e009f */
[----:B------:R-:W-:Y:S01]  /*10b10*/  FADD.FTZ R2, R211, R2 ;  /* 0x00000002d3027221 */ /* 0x000fe20000010000 */
[----:B------:R-:W-:Y:S01]  /*10b20*/  IMAD.MOV.U32 R157, RZ, RZ, R241 ;  /* 0x000000ffff9d7224 */ /* 0x000fe200078e00f1 */
[----:B------:R-:W-:Y:S01]  /*10b30*/  HMMA.16816.F32.BF16 R188, R4, R26, R84 ;  /* 0x0000001a04bc723c */ /* 0x000fe20000041854 */
[----:B------:R-:W-:Y:S01]  /*10b40*/  IMAD.MOV.U32 R159, RZ, RZ, R214 ;  /* 0x000000ffff9f7224 */ /* 0x000fe200078e00d6 */
[----:B------:R-:W-:Y:S01]  /*10b50*/  LDSM.16.MT88.4 R160, [R116+0x11800] ;  /* 0x0118000074a0783b */ /* 0x000fe20000004200 */
[----:B------:R-:W-:-:S02]  /*10b60*/  IMAD.MOV.U32 R113, RZ, RZ, R114 ;  /* 0x000000ffff717224 */ /* 0x000fc400078e0072 */
[----:B------:R-:W-:Y:S01]  /*10b70*/  IMAD.MOV.U32 R114, RZ, RZ, R115 ;  /* 0x000000ffff727224 */ /* 0x000fe200078e0073 */
[----:B------:R1:W5:Y:S01]  /*10b80*/  LDL.LU R214, [R1+0xdc] ;  /* 0x0000dc0001d67983 */ /* 0x0003620000300800 */
[----:B------:R-:W-:Y:S01]  /*10b90*/  IMAD.MOV.U32 R115, RZ, RZ, R156 ;  /* 0x000000ffff737224 */ /* 0x000fe200078e009c */
[----:B------:R-:W-:Y:S01]  /*10ba0*/  HMMA.16816.F32.BF16 R16, R4, R18, R80 ;  /* 0x000000120410723c */ /* 0x000fe20000041850 */
[----:B------:R-:W-:Y:S01]  /*10bb0*/  IMAD.MOV.U32 R156, RZ, RZ, R157 ;  /* 0x000000ffff9c7224 */ /* 0x000fe200078e009d */
[----:B------:R1:W5:Y:S01]  /*10bc0*/  LDL.LU R211, [R1+0xd8] ;  /* 0x0000d80001d37983 */ /* 0x0003620000300800 */
[----:B------:R-:W-:Y:S01]  /*10bd0*/  IMAD.MOV.U32 R241, RZ, RZ, R205 ;  /* 0x000000fffff17224 */ /* 0x000fe200078e00cd */
[----:B------:R-:W-:-:S04]  /*10be0*/  MOV R157, R22 ;  /* 0x00000016009d7202 */ /* 0x000fc80000000f00 */
[----:B------:R-:W-:Y:S01]  /*10bf0*/  HMMA.16816.F32.BF16 R28, R4, R30, R96 ;  /* 0x0000001e041c723c */ /* 0x000fe20000041860 */
[----:B------:R1:W2:Y:S01]  /*10c00*/  LDL.LU.S16 R7, [R1+0xa4] ;  /* 0x0000a40001077983 */ /* 0x0002a20000300600 */
[----:B------:R4:W3:Y:S03]  /*10c10*/  MUFU.EX2 R22, R207 ;  /* 0x000000cf00167308 */ /* 0x0008e60000000800 */
[----:B------:R-:W2:Y:S04]  /*10c20*/  LDL.LU R204, [R1+0xd4] ;  /* 0x0000d40001cc7983 */ /* 0x000ea80000300800 */
[----:B------:R-:W2:Y:S01]  /*10c30*/  LDL.LU R205, [R1+0xd0] ;  /* 0x0000d00001cd7983 */ /* 0x000ea20000300800 */
[----:B------:R-:W-:Y:S01]  /*10c40*/  FADD.FTZ R0, R201, R0 ;  /* 0x00000000c9007221 */ /* 0x000fe20000010000 */
[----:B------:R-:W-:Y:S01]  /*10c50*/  FADD.FTZ R2, R202, R2 ;  /* 0x00000002ca027221 */ /* 0x000fe20000010000 */
[----:B------:R-:W-:Y:S01]  /*10c60*/  IMAD.MOV.U32 R69, RZ, RZ, R113 ;  /* 0x000000ffff457224 */ /* 0x000fe200078e0071 */
[----:B------:R-:W-:Y:S01]  /*10c70*/  MOV R51, R107 ;  /* 0x0000006b00337202 */ /* 0x000fe20000000f00 */
[----:B------:R-:W-:Y:S01]  /*10c80*/  IMAD.MOV.U32 R68, RZ, RZ, R112 ;  /* 0x000000ffff447224 */ /* 0x000fe200078e0070 */
[----:B------:R-:W-:Y:S04]  /*10c90*/  LDSM.16.MT88.4 R80, [R32+0x15800] ;  /* 0x015800002050783b */ /* 0x000fe80000004200 */
[----:B----4-:R1:W5:Y:S04]  /*10ca0*/  LDL.LU R207, [R1+0xcc] ;  /* 0x0000cc0001cf7983 */ /* 0x0103680000300800 */
[----:B------:R1:W4:Y:S01]  /*10cb0*/  LDL.LU.S16 R3, [R1+0xa8] ;  /* 0x0000a80001037983 */ /* 0x0003220000300600 */
[----:B------:R-:W-:-:S02]  /*10cc0*/  F2FP.BF16.F32.PACK_AB R6, R23, R24 ;  /* 0x000000181706723e */ /* 0x000fc400000010ff */
[----:B------:R-:W-:Y:S01]  /*10cd0*/  MOV R113, R156 ;  /* 0x0000009c00717202 */ /* 0x000fe20000000f00 */
[----:B------:R-:W-:Y:S01]  /*10ce0*/  IMAD.MOV.U32 R156, RZ, RZ, R159 ;  /* 0x000000ffff9c7224 */ /* 0x000fe200078e009f */
[----:B---3--:R-:W-:Y:S01]  /*10cf0*/  F2FP.BF16.F32.PACK_AB R5, R22, R15 ;  /* 0x0000000f1605723e */ /* 0x008fe200000010ff */
[----:B------:R-:W-:Y:S01]  /*10d00*/  IMAD.MOV.U32 R159, RZ, RZ, R129 ;  /* 0x000000ffff9f7224 */ /* 0x000fe200078e0081 */
[----:B------:R1:W5:Y:S01]  /*10d10*/  LDL.LU R202, [R1+0xc8] ;  /* 0x0000c80001ca7983 */ /* 0x0003620000300800 */
        /* <DEDUP_REMOVED lines=8> */
[----:B------:R1:W5:Y:S01]  /*10da0*/  LDL.LU R201, [R1+0xc4] ;  /* 0x0000c40001c97983 */ /* 0x0003620000300800 */
[----:B------:R-:W-:-:S03]  /*10db0*/  IMAD.MOV.U32 R153, RZ, RZ, R131 ;  /* 0x000000ffff997224 */ /* 0x000fc600078e0083 */
[----:B------:R3:W1:Y:S01]  /*10dc0*/  LDSM.16.MT88.4 R104, [R116+0x17800] ;  /* 0x017800007468783b */ /* 0x0006620000004200 */
[----:B------:R-:W-:Y:S01]  /*10dd0*/  IMAD.MOV.U32 R87, RZ, RZ, R158 ;  /* 0x000000ffff577224 */ /* 0x000fe200078e009e */
[----:B------:R-:W-:Y:S01]  /*10de0*/  MOV R158, R153 ;  /* 0x00000099009e7202 */ /* 0x000fe20000000f00 */
        /* <DEDUP_REMOVED lines=8> */
[----:B---3--:R-:W-:Y:S02]  /*10e70*/  IMAD.MOV.U32 R116, RZ, RZ, R48 ;  /* 0x000000ffff747224 */ /* 0x008fe400078e0030 */
[----:B--2---:R-:W-:-:S05]  /*10e80*/  @!P6 HFMA2.BF16_V2 R7, -RZ.H0_H0, RZ.H0_H0, -R13.H0_H0 ;  /* 0x200000ffff07e231 */ /* 0x004fca000034090d */
[----:B------:R-:W-:Y:S02]  /*10e90*/  PRMT R26, R7, 0x7610, R26 ;  /* 0x00007610071a7816 */ /* 0x000fe4000000001a */
[----:B------:R-:W-:Y:S02]  /*10ea0*/  PRMT R7, R13, 0x5410, R12 ;  /* 0x000054100d077816 */ /* 0x000fe4000000000c */
[----:B------:R-:W-:Y:S01]  /*10eb0*/  @!P6 PRMT R13, R26, 0x5410, RZ ;  /* 0x000054101a0de816 */ /* 0x000fe200000000ff */
[----:B------:R-:W-:Y:S01]  /*10ec0*/  FADD.FTZ R26, R70, R0 ;  /* 0x00000000461a7221 */ /* 0x000fe20000010000 */
[----:B----4-:R-:W-:-:S05]  /*10ed0*/  @!P2 HFMA2.BF16_V2 R3, -RZ.H0_H0, RZ.H0_H0, -R12.H0_H0 ;  /* 0x200000ffff03a231 */ /* 0x010fca000034090c */
[----:B------:R-:W-:Y:S02]  /*10ee0*/  PRMT R4, R3, 0x7610, R4 ;  /* 0x0000761003047816 */ /* 0x000fe40000000004 */
[----:B------:R-:W-:Y:S01]  /*10ef0*/  LOP3.LUT R3, R11, 0xff00ff, RZ, 0xc0, !PT ;  /* 0x00ff00ff0b037812 */ /* 0x000fe200078ec0ff */
[----:B------:R-:W-:Y:S01]  /*10f00*/  FADD.FTZ R11, R199, R2 ;  /* 0x00000002c70b7221 */ /* 0x000fe20000010000 */
[--C-:B------:R-:W-:Y:S01]  /*10f10*/  HSET2.LE.AND R2, R10, R20.reuse, PT ;  /* 0x000000140a027233 */ /* 0x100fe20003803000 */
[----:B------:R-:W-:Y:S02]  /*10f20*/  IMAD.MOV.U32 R70, RZ, RZ, R114 ;  /* 0x000000ffff467224 */ /* 0x000fe400078e0072 */
[--C-:B------:R-:W-:Y:S01]  /*10f30*/  HSET2.LE.AND R0, R3, R20.reuse, PT ;  /* 0x0000001403007233 */ /* 0x100fe20003803000 */
[----:B------:R2:W5:Y:S01]  /*10f40*/  LDL.LU R199, [R1+0xc0] ;  /* 0x0000c00001c77983 */ /* 0x0005620000300800 */
[--C-:B------:R-:W-:Y:S02]  /*10f50*/  HSET2.LE.AND R3, R8, R20.reuse, PT ;  /* 0x0000001408037233 */ /* 0x100fe40003803000 */
[----:B------:R-:W-:Y:S01]  /*10f60*/  PRMT R10, R6, 0x7632, R10 ;  /* 0x00007632060a7816 */ /* 0x000fe2000000000a */
[----:B------:R-:W-:Y:S01]  /*10f70*/  IMAD.MOV.U32 R114, RZ, RZ, R157 ;  /* 0x000000ffff727224 */ /* 0x000fe200078e009d */
[----:B------:R-:W-:Y:S01]  /*10f80*/  @!P2 PRMT R12, R4, 0x5410, RZ ;  /* 0x00005410040ca816 */ /* 0x000fe200000000ff */
[----:B------:R-:W-:Y:S01]  /*10f90*/  IMAD.MOV.U32 R157, RZ, RZ, R152 ;  /* 0x000000ffff9d7224 */ /* 0x000fe200078e0098 */
[----:B------:R-:W-:Y:S01]  /*10fa0*/  LOP3.LUT R129, R7, R3, RZ, 0xc0, !PT ;  /* 0x0000000307817212 */ /* 0x000fe200078ec0ff */
[----:B------:R-:W-:Y:S01]  /*10fb0*/  IMAD.MOV.U32 R152, RZ, RZ, R130 ;  /* 0x000000ffff987224 */ /* 0x000fe200078e0082 */
[----:B------:R-:W-:-:S02]  /*10fc0*/  HSET2.LE.AND R4, R9, R20, PT ;  /* 0x0000001409047233 */ /* 0x000fc40003803000 */
[----:B------:R-:W-:Y:S02]  /*10fd0*/  PRMT R3, R6, 0x5410, R10 ;  /* 0x0000541006037816 */ /* 0x000fe4000000000a */
[C---:B------:R-:W-:Y:S02]  /*10fe0*/  PRMT R9, R5.reuse, 0x7610, R9 ;  /* 0x0000761005097816 */ /* 0x040fe40000000009 */
[----:B------:R-:W-:Y:S01]  /*10ff0*/  PRMT R8, R5, 0x7632, R8 ;  /* 0x0000763205087816 */ /* 0x000fe20000000008 */
[----:B------:R-:W-:Y:S01]  /*11000*/  IMAD.MOV.U32 R86, RZ, RZ, R157 ;  /* 0x000000ffff567224 */ /* 0x000fe200078e009d */
[----:B------:R-:W-:Y:S01]  /*11010*/  LOP3.LUT R130, R3, R2, RZ, 0xc0, !PT ;  /* 0x0000000203827212 */ /* 0x000fe200078ec0ff */
[----:B------:R-:W-:Y:S01]  /*11020*/  IMAD.MOV.U32 R157, RZ, RZ, R152 ;  /* 0x000000ffff9d7224 */ /* 0x000fe200078e0098 */
[----:B------:R-:W-:Y:S02]  /*11030*/  PRMT R2, R9, 0x5410, R8 ;  /* 0x0000541009027816 */ /* 0x000fe40000000008 */
[----:B------:R-:W-:Y:S01]  /*11040*/  LOP3.LUT R128, R128, R4, RZ, 0xc0, !PT ;  /* 0x0000000480807212 */ /* 0x000fe200078ec0ff */
[----:B------:R-:W-:Y:S01]  /*11050*/  IMAD.MOV.U32 R3, RZ, RZ, R157 ;  /* 0x000000ffff037224 */ /* 0x000fe200078e009d */
[----:B------:R-:W-:Y:S01]  /*11060*/  LOP3.LUT R131, R2, R0, RZ, 0xc0, !PT ;  /* 0x0000000002837212 */ /* 0x000fe200078ec0ff */
[----:B------:R-:W-:-:S02]  /*11070*/  IMAD.MOV.U32 R0, RZ, RZ, R155 ;  /* 0x000000ffff007224 */ /* 0x000fc400078e009b */
[----:B------:R-:W3:Y:S01]  /*11080*/  LDSM.16.MT88.4 R152, [R32+0x11800] ;  /* 0x011800002098783b */ /* 0x000ee20000004200 */
[----:B------:R-:W-:-:S03]  /*11090*/  FADD.FTZ R2, R3, R11 ;  /* 0x0000000b03027221 */ /* 0x000fc60000010000 */
[----:B------:R2:W4:Y:S01]  /*110a0*/  LDL.LU.S16 R3, [R1+0xac] ;  /* 0x0000ac0001037983 */ /* 0x0005220000300600 */
[C---:B------:R-:W-:Y:S03]  /*110b0*/  HMMA.16816.F32.BF16 R36, R128.reuse, R40, R120 ;  /* 0x000000288024723c */ /* 0x040fe60000041878 */
[----:B------:R-:W2:Y:S01]  /*110c0*/  LDSM.16.MT88.4 R120, [R21+0x7800] ;  /* 0x007800001578783b */ /* 0x000ea20000004200 */
[----:B------:R-:W-:Y:S01]  /*110d0*/  MOV R5, R49 ;  /* 0x0000003100057202 */ /* 0x000fe20000000f00 */
[----:B------:R-:W-:Y:S02]  /*110e0*/  IMAD.MOV.U32 R4, RZ, RZ, R50 ;  /* 0x000000ffff047224 */ /* 0x000fe400078e0032 */
[----:B------:R-:W-:Y:S01]  /*110f0*/  IMAD.MOV.U32 R7, RZ, RZ, R51 ;  /* 0x000000ffff077224 */ /* 0x000fe200078e0033 */
[----:B-1----:R-:W-:Y:S01]  /*11100*/  HMMA.16816.F32.BF16 R100, R128, R104, R100 ;  /* 0x000000688064723c */ /* 0x002fe20000041864 */
[----:B------:R-:W-:Y:S01]  /*11110*/  IMAD.MOV.U32 R27, RZ, RZ, R114 ;  /* 0x000000ffff1b7224 */ /* 0x000fe200078e0072 */
[----:B------:R-:W-:Y:S01]  /*11120*/  LDSM.16.MT88.4 R48, [R32+0x13800] ;  /* 0x013800002030783b */ /* 0x000fe20000004200 */
[----:B------:R-:W-:-:S03]  /*11130*/  MOV R77, R70 ;  /* 0x00000046004d7202 */ /* 0x000fc60000000f00 */
[----:B------:R1:W2:Y:S02]  /*11140*/  LDSM.16.MT88.4 R112, [R32+0x17800] ;  /* 0x017800002070783b */ /* 0x0002a40000004200 */
[----:B------:R-:W-:Y:S01]  /*11150*/  HMMA.16816.F32.BF16 R104, R128, R106, R16 ;  /* 0x0000006a8068723c */ /* 0x000fe20000041810 */
[----:B------:R-:W-:Y:S01]  /*11160*/  MOV R19, R147 ;  /* 0x0000009300137202 */ /* 0x000fe20000000f00 */
[----:B------:R-:W-:Y:S02]  /*11170*/  IMAD.MOV.U32 R16, RZ, RZ, R116 ;  /* 0x000000ffff107224 */ /* 0x000fe400078e0074 */
[----:B------:R-:W-:-:S04]  /*11180*/  IMAD.MOV.U32 R17, RZ, RZ, R119 ;  /* 0x000000ffff117224 */ /* 0x000fc800078e0077 */
[----:B------:R-:W-:Y:S01]  /*11190*/  HMMA.16816.F32.BF16 R40, R128, R42, R132 ;  /* 0x0000002a8028723c */ /* 0x000fe20000041884 */
[----:B------:R-:W-:Y:S02]  /*111a0*/  IMAD.MOV.U32 R134, RZ, RZ, R156 ;  /* 0x000000ffff867224 */ /* 0x000fe400078e009c */
[----:B------:R-:W-:Y:S02]  /*111b0*/  IMAD.MOV.U32 R18, RZ, RZ, R118 ;  /* 0x000000ffff127224 */ /* 0x000fe400078e0076 */
[----:B-1----:R-:W-:-:S03]  /*111c0*/  IMAD.MOV.U32 R32, RZ, RZ, R71 ;  /* 0x000000ffff207224 */ /* 0x002fc600078e0047 */
[----:B------:R-:W-:Y:S01]  /*111d0*/  HMMA.16816.F32.BF16 R68, R128, R72, R92 ;  /* 0x000000488044723c */ /* 0x000fe2000004185c */
[----:B------:R-:W-:-:S07]  /*111e0*/  MOV R92, R158 ;  /* 0x0000009e005c7202 */ /* 0x000fce0000000f00 */
[----:B---3--:R-:W-:Y:S01]  /*111f0*/  HMMA.16816.F32.BF16 R156, R128, R152, R224 ;  /* 0x00000098809c723c */ /* 0x008fe200000418e0 */
[----:B------:R-:W-:Y:S01]  /*11200*/  IMAD.MOV.U32 R227, RZ, RZ, R19 ;  /* 0x000000ffffe37224 */ /* 0x000fe200078e0013 */
[----:B------:R-:W-:-:S06]  /*11210*/  MOV R19, R117 ;  /* 0x0000007500137202 */ /* 0x000fcc0000000f00 */
[C---:B--2---:R-:W-:Y:S01]  /*11220*/  HMMA.16816.F32.BF16 R116, R128.reuse, R120, R124 ;  /* 0x000000788074723c */ /* 0x044fe2000004187c */
[----:B------:R1:W2:Y:S04]  /*11230*/  LDL.LU.S16 R125, [R1+0xb8] ;  /* 0x0000b800017d7983 */ /* 0x0002a80000300600 */
[----:B------:R1:W3:Y:S03]  /*11240*/  LDL.LU.S16 R124, [R1+0xb4] ;  /* 0x0000b400017c7983 */ /* 0x0002e60000300600 */
[----:B------:R-:W-:Y:S01]  /*11250*/  HMMA.16816.F32.BF16 R152, R128, R154, R220 ;  /* 0x0000009a8098723c */ /* 0x000fe200000418dc */
[----:B------:R-:W-:Y:S02]  /*11260*/  IMAD.MOV.U32 R223, RZ, RZ, R92 ;  /* 0x000000ffffdf7224 */ /* 0x000fe400078e005c */
[----:B------:R1:W3:Y:S01]  /*11270*/  LDL.LU.S16 R92, [R1+0xb0] ;  /* 0x0000b000015c7983 */ /* 0x0002e20000300600 */
[----:B------:R-:W-:Y:S01]  /*11280*/  MOV R95, R76 ;  /* 0x0000004c005f7202 */ /* 0x000fe20000000f00 */
[----:B------:R-:W-:-:S02]  /*11290*/  IMAD.MOV.U32 R93, RZ, RZ, R77 ;  /* 0x000000ffff5d7224 */ /* 0x000fc400078e004d */
[----:B------:R-:W-:Y:S02]  /*112a0*/  IMAD.MOV.U32 R98, RZ, RZ, R78 ;  /* 0x000000ffff627224 */ /* 0x000fe400078e004e */
[----:B------:R-:W-:Y:S02]  /*112b0*/  IMAD.MOV.U32 R99, RZ, RZ, R79 ;  /* 0x000000ffff637224 */ /* 0x000fe400078e004f */
[C---:B------:R-:W-:Y:S08]  /*112c0*/  HMMA.16816.F32.BF16 R76, R128.reuse, R80, R108 ;  /* 0x00000050804c723c */ /* 0x040ff0000004186c */
[C---:B------:R-:W-:Y:S01]  /*112d0*/  HMMA.16816.F32.BF16 R108, R128.reuse, R112, R88 ;  /* 0x00000070806c723c */ /* 0x040fe20000041858 */
[----:B------:R-:W1:Y:S07]  /*112e0*/  LDSM.16.MT88.4 R88, [R21+0x5800] ;  /* 0x005800001558783b */ /* 0x000e6e0000004200 */
[C---:B------:R-:W-:Y:S08]  /*112f0*/  HMMA.16816.F32.BF16 R164, R128.reuse, R160, R164 ;  /* 0x000000a080a4723c */ /* 0x040ff000000418a4 */
[----:B------:R-:W-:Y:S01]  /*11300*/  HMMA.16816.F32.BF16 R160, R128, R162, R136 ;  /* 0x000000a280a0723c */ /* 0x000fe20000041888 */
[----:B------:R-:W-:Y:S01]  /*11310*/  LDSM.16.MT88.4 R136, [R35+0x1800] ;  /* 0x001800002388783b */ /* 0x000fe20000004200 */
[----:B------:R-:W-:Y:S01]  /*11320*/  IMAD.MOV.U32 R94, RZ, RZ, R67 ;  /* 0x000000ffff5e7224 */ /* 0x000fe200078e0043 */
[----:B------:R-:W-:Y:S01]  /*11330*/  MOV R33, R85 ;  /* 0x0000005500217202 */ /* 0x000fe20000000f00 */
[----:B------:R-:W-:Y:S01]  /*11340*/  IMAD.MOV.U32 R34, RZ, RZ, R84 ;  /* 0x000000ffff227224 */ /* 0x000fe200078e0054 */
[----:B------:R-:W-:Y:S01]  /*11350*/  MOV R226, R95 ;  /* 0x0000005f00e27202 */ /* 0x000fe20000000f00 */
[----:B------:R-:W-:Y:S01]  /*11360*/  IMAD.MOV.U32 R20, RZ, RZ, R86 ;  /* 0x000000ffff147224 */ /* 0x000fe200078e0056 */
[----:B------:R-:W-:Y:S01]  /*11370*/  LDSM.16.MT88.4 R64, [R35+0x3800] ;  /* 0x003800002340783b */ /* 0x000fe20000004200 */
[----:B------:R-:W-:-:S02]  /*11380*/  IMAD.MOV.U32 R135, RZ, RZ, R87 ;  /* 0x000000ffff877224 */ /* 0x000fc400078e0057 */
[----:B------:R-:W-:Y:S02]  /*11390*/  IMAD.MOV.U32 R222, RZ, RZ, R227 ;  /* 0x000000ffffde7224 */ /* 0x000fe400078e00e3 */
[----:B------:R-:W-:Y:S02]  /*113a0*/  IMAD.MOV.U32 R224, RZ, RZ, R93 ;  /* 0x000000ffffe07224 */ /* 0x000fe400078e005d */
[----:B------:R-:W-:Y:S02]  /*113b0*/  IMAD.MOV.U32 R225, RZ, RZ, R94 ;  /* 0x000000ffffe17224 */ /* 0x000fe400078e005e */
[----:B------:R-:W-:Y:S02]  /*113c0*/  IMAD.MOV.U32 R227, RZ, RZ, R32 ;  /* 0x000000ffffe37224 */ /* 0x000fe400078e0020 */
[----:B------:R-:W-:Y:S01]  /*113d0*/  IMAD.MOV.U32 R97, RZ, RZ, R144 ;  /* 0x000000ffff617224 */ /* 0x000fe200078e0090 */
[----:B-1----:R-:W-:Y:S01]  /*113e0*/  HMMA.16816.F32.BF16 R84, R128, R88, R168 ;  /* 0x000000588054723c */ /* 0x002fe200000418a8 */
[----:B------:R-:W-:-:S02]  /*113f0*/  IMAD.MOV.U32 R93, RZ, RZ, R0 ;  /* 0x000000ffff5d7224 */ /* 0x000fc400078e0000 */
[----:B------:R-:W-:Y:S01]  /*11400*/  FADD.FTZ R0, R96, R26 ;  /* 0x0000001a60007221 */ /* 0x000fe20000010000 */
[----:B------:R-:W-:-:S04]  /*11410*/  IMAD.MOV.U32 R94, RZ, RZ, R7 ;  /* 0x000000ffff5e7224 */ /* 0x000fc800078e0007 */
[C---:B------:R-:W-:Y:S01]  /*11420*/  HMMA.16816.F32.BF16 R88, R128.reuse, R90, R140 ;  /* 0x0000005a8058723c */ /* 0x040fe2000004188c */
[----:B------:R-:W-:Y:S01]  /*11430*/  IMAD.MOV.U32 R132, RZ, RZ, R145 ;  /* 0x000000ffff847224 */ /* 0x000fe200078e0091 */
[----:B------:R-:W-:Y:S01]  /*11440*/  MOV R7, R98 ;  /* 0x0000006200077202 */ /* 0x000fe20000000f00 */
[----:B------:R-:W-:Y:S02]  /*11450*/  IMAD.MOV.U32 R133, RZ, RZ, R146 ;  /* 0x000000ffff857224 */ /* 0x000fe400078e0092 */
[----:B------:R-:W-:Y:S01]  /*11460*/  IMAD.MOV.U32 R32, RZ, RZ, R97 ;  /* 0x000000ffff207224 */ /* 0x000fe200078e0061 */
[----:B------:R-:W1:Y:S01]  /*11470*/  LDSM.16.MT88.4 R144, [R21+0x1800] ;  /* 0x001800001590783b */ /* 0x000e620000004200 */
[----:B------:R-:W-:Y:S01]  /*11480*/  IMAD.MOV.U32 R95, RZ, RZ, R99 ;  /* 0x000000ffff5f7224 */ /* 0x000fe200078e0063 */
[----:B------:R-:W-:Y:S02]  /*11490*/  HMMA.16816.F32.BF16 R80, R128, R82, R56 ;  /* 0x000000528050723c */ /* 0x000fe40000041838 */
[----:B------:R-:W1:Y:S04]  /*114a0*/  LDSM.16.MT88.4 R56, [R21+0x3800] ;  /* 0x003800001538783b */ /* 0x000e680000004200 */
[----:B------:R-:W-:Y:S01]  /*114b0*/  LDSM.16.MT88.4 R96, [R35+0x5800] ;  /* 0x005800002360783b */ /* 0x000fe20000004200 */
[----:B------:R-:W-:Y:S01]  /*114c0*/  FADD.FTZ R2, R222, R2 ;  /* 0x00000002de027221 */ /* 0x000fe20000010000 */
[----:B------:R-:W-:-:S03]  /*114d0*/  FADD.FTZ R0, R223, R0 ;  /* 0x00000000df007221 */ /* 0x000fc60000010000 */
[----:B------:R-:W-:Y:S01]  /*114e0*/  FADD.FTZ R2, R93, R2 ;  /* 0x000000025d027221 */ /* 0x000fe20000010000 */
[----:B------:R-:W-:-:S03]  /*114f0*/  FADD.FTZ R0, R94, R0 ;  /* 0x000000005e007221 */ /* 0x000fc60000010000 */
[----:B------:R-:W-:Y:S01]  /*11500*/  FADD.FTZ R2, R4, R2 ;  /* 0x0000000204027221 */ /* 0x000fe20000010000 */
[----:B------:R-:W-:Y:S01]  /*11510*/  FADD.FTZ R0, R5, R0 ;  /* 0x0000000005007221 */ /* 0x000fe20000010000 */
[----:B------:R-:W-:Y:S02]  /*11520*/  IMAD.MOV.U32 R4, RZ, RZ, R204 ;  /* 0x000000ffff047224 */ /* 0x000fe400078e00cc */
[----:B------:R-:W-:Y:S02]  /*11530*/  IMAD.MOV.U32 R5, RZ, RZ, R205 ;  /* 0x000000ffff057224 */ /* 0x000fe400078e00cd */
[----:B------:R-:W-:Y:S01]  /*11540*/  FADD.FTZ R7, R7, R2 ;  /* 0x0000000207077221 */ /* 0x000fe20000010000 */
[C---:B------:R-:W-:Y:S02]  /*11550*/  HMMA.16816.F32.BF16 R72, R128.reuse, R74, R44 ;  /* 0x0000004a8048723c */ /* 0x040fe4000004182c */
[----:B------:R-:W-:Y:S04]  /*11560*/  STG.E.U16 desc[UR30][R4.64+-0x80], R95 ;  /* 0xffff805f04007986 */ /* 0x000fe8000c10151e */
[----:B------:R-:W-:Y:S02]  /*11570*/  STG.E.U16 desc[UR30][R4.64+-0x7e], R132 ;  /* 0xffff828404007986 */ /* 0x000fe4000c10151e */
[----:B------:R-:W-:Y:S01]  /*11580*/  HMMA.16816.F32.BF16 R44, R128, R48, R172 ;  /* 0x00000030802c723c */ /* 0x000fe200000418ac */
[----:B------:R-:W-:-:S07]  /*11590*/  FADD.FTZ R0, R32, R0 ;  /* 0x0000000020007221 */ /* 0x000fce0000010000 */
[C---:B------:R-:W-:Y:S08]  /*115a0*/  HMMA.16816.F32.BF16 R48, R128.reuse, R50, R148 ;  /* 0x000000328030723c */ /* 0x040ff00000041894 */
[C---:B------:R-:W-:Y:S08]  /*115b0*/  HMMA.16816.F32.BF16 R112, R128.reuse, R114, R52 ;  /* 0x000000728070723c */ /* 0x040ff00000041834 */
[C---:B------:R-:W-:Y:S08]  /*115c0*/  HMMA.16816.F32.BF16 R120, R128.reuse, R122, R60 ;  /* 0x0000007a8078723c */ /* 0x040ff0000004183c */
[C---:B-1----:R-:W-:Y:S08]  /*115d0*/  HMMA.16816.F32.BF16 R148, R128.reuse, R144, R228 ;  /* 0x000000908094723c */ /* 0x042ff000000418e4 */
[C---:B------:R-:W-:Y:S08]  /*115e0*/  HMMA.16816.F32.BF16 R52, R128.reuse, R56, R184 ;  /* 0x000000388034723c */ /* 0x040ff000000418b8 */
[C---:B------:R-:W-:Y:S08]  /*115f0*/  HMMA.16816.F32.BF16 R60, R128.reuse, R64, R248 ;  /* 0x00000040803c723c */ /* 0x040ff000000418f8 */
[C---:B------:R-:W-:Y:S08]  /*11600*/  HMMA.16816.F32.BF16 R144, R128.reuse, R146, R216 ;  /* 0x000000928090723c */ /* 0x040ff000000418d8 */
[C---:B------:R-:W-:Y:S08]  /*11610*/  HMMA.16816.F32.BF16 R56, R128.reuse, R58, R180 ;  /* 0x0000003a8038723c */ /* 0x040ff000000418b4 */
[----:B------:R-:W-:Y:S01]  /*11620*/  HMMA.16816.F32.BF16 R64, R128, R66, R232 ;  /* 0x000000428040723c */ /* 0x000fe200000418e8 */
[----:B----4-:R-:W-:-:S05]  /*11630*/  @!P5 HFMA2.BF16_V2 R3, -RZ.H0_H0, RZ.H0_H0, -R6.H0_H0 ;  /* 0x200000ffff03d231 */ /* 0x010fca0000340906 */
[----:B------:R-:W-:Y:S02]  /*11640*/  PRMT R140, R3, 0x7610, R140 ;  /* 0x00007610038c7816 */ /* 0x000fe4000000008c */
[----:B------:R-:W1:Y:S02]  /*11650*/  LDC R3, c[0x0][0x448] ;  /* 0x00011200ff037b82 */ /* 0x000e640000000800 */
[----:B------:R-:W-:Y:S02]  /*11660*/  @!P5 PRMT R6, R140, 0x5410, RZ ;  /* 0x000054108c06d816 */ /* 0x000fe400000000ff */
[C---:B------:R-:W-:Y:S08]  /*11670*/  HMMA.16816.F32.BF16 R140, R128.reuse, R136, R224 ;  /* 0x00000088808c723c */ /* 0x040ff000000418e0 */
[----:B------:R-:W-:Y:S01]  /*11680*/  HMMA.16816.F32.BF16 R136, R128, R138, R16 ;  /* 0x0000008a8088723c */ /* 0x000fe20000041810 */
[----:B------:R-:W4:Y:S01]  /*11690*/  LDSM.16.MT88.4 R16, [R35+0x7800] ;  /* 0x007800002310783b */ /* 0x000f220000004200 */
[----:B-1----:R-:W-:-:S04]  /*116a0*/  IMAD.SHL.U32 R3, R3, 0x8, RZ ;  /* 0x0000000803037824 */ /* 0x002fc800078e00ff */
[----:B------:R-:W-:-:S05]  /*116b0*/  IMAD.WIDE R2, R3, 0x2, R4 ;  /* 0x0000000203027825 */ /* 0x000fca00078e0204 */
[----:B------:R-:W-:Y:S04]  /*116c0*/  STG.E.U16 desc[UR30][R2.64+-0x80], R134 ;  /* 0xffff808602007986 */ /* 0x000fe8000c10151e */
[----:B------:R-:W-:Y:S04]  /*116d0*/  STG.E.U16 desc[UR30][R2.64+-0x7e], R135 ;  /* 0xffff828702007986 */ /* 0x000fe8000c10151e */
[----:B------:R-:W-:Y:S04]  /*116e0*/  STG.E.U16 desc[UR30][R4.64+-0x70], R20 ;  /* 0xffff901404007986 */ /* 0x000fe8000c10151e */
[----:B------:R-:W-:Y:S01]  /*116f0*/  STG.E.U16 desc[UR30][R4.64+-0x6e], R33 ;  /* 0xffff922104007986 */ /* 0x000fe2000c10151e */
[----:B--2---:R-:W-:-:S02]  /*11700*/  @P4 HFMA2.BF16_V2 R125, -RZ.H0_H0, RZ.H0_H0, -R10.H0_H0 ;  /* 0x200000ffff7d4231 */ /* 0x004fc4000034090a */
[----:B---3--:R-:W-:Y:S01]  /*11710*/  @P3 HFMA2.BF16_V2 R124, -RZ.H0_H0, RZ.H0_H0, -R9.H0_H0 ;  /* 0x200000ffff7c3231 */ /* 0x008fe20000340909 */
[----:B------:R-:W-:Y:S01]  /*11720*/  STG.E.U16 desc[UR30][R2.64+-0x70], R34 ;  /* 0xffff902202007986 */ /* 0x000fe2000c10151e */
[----:B------:R-:W-:-:S03]  /*11730*/  @P0 HFMA2.BF16_V2 R92, -RZ.H0_H0, RZ.H0_H0, -R8.H0_H0 ;  /* 0x200000ffff5c0231 */ /* 0x000fc60000340908 */
[----:B------:R-:W-:Y:S01]  /*11740*/  STG.E.U16 desc[UR30][R2.64+-0x6e], R27 ;  /* 0xffff921b02007986 */ /* 0x000fe2000c10151e */
[----:B------:R-:W-:Y:S02]  /*11750*/  PRMT R26, R125, 0x7610, R26 ;  /* 0x000076107d1a7816 */ /* 0x000fe4000000001a */
[----:B------:R-:W-:Y:S01]  /*11760*/  PRMT R21, R124, 0x7610, R21 ;  /* 0x000076107c157816 */ /* 0x000fe20000000015 */
[----:B------:R-:W-:Y:S01]  /*11770*/  STG.E.U16 desc[UR30][R4.64+-0x60], R240 ;  /* 0xffffa0f004007986 */ /* 0x000fe2000c10151e */
[----:B------:R-:W-:Y:S01]  /*11780*/  PRMT R11, R92, 0x7610, R11 ;  /* 0x000076105c0b7816 */ /* 0x000fe2000000000b */
[C---:B----4-:R-:W-:Y:S02]  /*11790*/  HMMA.16816.F32.BF16 R124, R128.reuse, R16, R176 ;  /* 0x00000010807c723c */ /* 0x050fe400000418b0 */
[----:B------:R-:W-:Y:S04]  /*117a0*/  STG.E.U16 desc[UR30][R4.64+-0x5e], R241 ;  /* 0xffffa2f104007986 */ /* 0x000fe8000c10151e */
[----:B------:R-:W-:Y:S02]  /*117b0*/  STG.E.U16 desc[UR30][R2.64+-0x60], R244 ;  /* 0xffffa0f402007986 */ /* 0x000fe4000c10151e */
[----:B------:R-:W-:Y:S02]  /*117c0*/  HMMA.16816.F32.BF16 R92, R128, R96, R192 ;  /* 0x00000060805c723c */ /* 0x000fe400000418c0 */
[----:B------:R-:W-:Y:S01]  /*117d0*/  STG.E.U16 desc[UR30][R2.64+-0x5e], R252 ;  /* 0xffffa2fc02007986 */ /* 0x000fe2000c10151e */
[----:B------:R-:W-:-:S03]  /*117e0*/  @P4 PRMT R10, R26, 0x5410, RZ ;  /* 0x000054101a0a4816 */ /* 0x000fc600000000ff */
        /* <DEDUP_REMOVED lines=8> */
[----:B------:R-:W-:Y:S01]  /*11870*/  STG.E.U16 desc[UR30][R4.64+-0x40], R237 ;  /* 0xffffc0ed04007986 */ /* 0x000fe2000c10151e */
[----:B------:R-:W-:-:S03]  /*11880*/  FADD.FTZ R11, R133, R7 ;  /* 0x00000007850b7221 */ /* 0x000fc60000010000 */
[----:B------:R-:W-:Y:S01]  /*11890*/  STG.E.U16 desc[UR30][R4.64+-0x3e], R236 ;  /* 0xffffc2ec04007986 */ /* 0x000fe2000c10151e */
[----:B------:R-:W-:-:S03]  /*118a0*/  PLOP3.LUT P0, PT, PT, PT, UP1, 0x80, 0x8 ;  /* 0x000000000008781c */ /* 0x000fc60003f0f018 */
[----:B------:R-:W-:Y:S01]  /*118b0*/  STG.E.U16 desc[UR30][R2.64+-0x40], R213 ;  /* 0xffffc0d502007986 */ /* 0x000fe2000c10151e */
[----:B------:R-:W-:-:S03]  /*118c0*/  FADD.FTZ R7, R14, R0 ;  /* 0x000000000e077221 */ /* 0x000fc60000010000 */
[----:B------:R-:W-:Y:S04]  /*118d0*/  STG.E.U16 desc[UR30][R2.64+-0x3e], R212 ;  /* 0xffffc2d402007986 */ /* 0x000fe8000c10151e */
[----:B------:R-:W-:Y:S04]  /*118e0*/  STG.E.U16 desc[UR30][R4.64+-0x30], R210 ;  /* 0xffffd0d204007986 */ /* 0x000fe8000c10151e */
[----:B------:R-:W-:Y:S04]  /*118f0*/  STG.E.U16 desc[UR30][R4.64+-0x2e], R208 ;  /* 0xffffd2d004007986 */ /* 0x000fe8000c10151e */
[----:B------:R1:W-:Y:S04]  /*11900*/  STG.E.U16 desc[UR30][R2.64+-0x30], R209 ;  /* 0xffffd0d102007986 */ /* 0x0003e8000c10151e */
        /* <DEDUP_REMOVED lines=15> */
[----:B------:R-:W-:Y:S01]  /*11a00*/  IADD3.X R208, PT, PT, R205, -0x1, RZ, P1, !PT ;  /* 0xffffffffcdd07810 */ /* 0x000fe20000ffe4ff */
[----:B------:R-:W-:Y:S01]  /*11a10*/  @UP1 UIADD3 UR24, UPT, UPT, UR24, -0x3, URZ ;  /* 0xfffffffd18181890 */ /* 0x000fe2000fffe0ff */
[----:B--2---:R-:W-:Y:S01]  /*11a20*/  FADD.FTZ R2, R25, R7 ;  /* 0x0000000719027221 */ /* 0x004fe20000010000 */
[----:B------:R-:W-:-:S03]  /*11a30*/  MOV R3, R196 ;  /* 0x000000c400037202 */ /* 0x000fc60000000f00 */
[----:B------:R-:W-:Y:S01]  /*11a40*/  FADD.FTZ R240, R15, R2 ;  /* 0x000000020ff07221 */ /* 0x000fe20000010000 */
[----:B------:R-:W-:-:S03]  /*11a50*/  @P0 IMAD.MOV.U32 R3, RZ, RZ, R196 ;  /* 0x000000ffff030224 */ /* 0x000fc600078e00c4 */
[----:B------:R-:W-:Y:S01]  /*11a60*/  FADD.FTZ R240, R22, R240 ;  /* 0x000000f016f07221 */ /* 0x000fe20000010000 */
[----:B------:R-:W-:Y:S06]  /*11a70*/  BRA.U UP1, `(.L_x_1442) ;  /* 0x0000000101047547 */ /* 0x000fec000b800000 */
.L_x_1440:
[----:B------:R-:W-:-:S12]  /*11a80*/  UIADD3 UR24, UPT, UPT, UR23, -0x1, URZ ;  /* 0xffffffff17187890 */ /* 0x000fd8000fffe0ff */
.L_x_1442:
        /* <DEDUP_REMOVED lines=20> */
[----:B------:R-:W1:Y:S01]  /*11bd0*/  LDCU UR25, c[0x0][0x504] ;  /* 0x0000a080ff1977ac */ /* 0x000e620008000800 */
[----:B---3--:R-:W-:Y:S01]  /*11be0*/  ISETP.GE.AND P3, PT, R199, UR4, PT ;  /* 0x00000004c7007c0c */ /* 0x008fe2000bf66270 */
[----:B------:R-:W3:Y:S01]  /*11bf0*/  LDCU UR4, c[0x0][0x45c] ;  /* 0x00008b80ff0477ac */ /* 0x000ee20008000800 */
[----:B------:R-:W1:Y:S01]  /*11c00*/  LDCU.U8 UR15, c[0x0][0x4f8] ;  /* 0x00009f00ff0f77ac */ /* 0x000e620008000000 */
        /* <DEDUP_REMOVED lines=20> */
.L_x_1446:
[----:B------:R-:W2:Y:S01]  /*11d50*/  LDL R183, [R1+0x64] ;  /* 0x0000640001b77983 */ /* 0x000ea20000100800 */
[----:B------:R-:W1:Y:S01]  /*11d60*/  LDC.64 R170, c[0x0][0x3b8] ;  /* 0x0000ee00ffaa7b82 */ /* 0x000e620000000a00 */
[----:B------:R-:W-:Y:S02]  /*11d70*/  UIADD3 UR7, UPT, UPT, UR24, -0x1, URZ ;  /* 0xffffffff18077890 */ /* 0x000fe4000fffe0ff */
[----:B------:R-:W3:Y:S04]  /*11d80*/  LDL R182, [R1+0x60] ;  /* 0x0000600001b67983 */ /* 0x000ee80000100800 */
[C---:B-1----:R-:W-:Y:S01]  /*11d90*/  IMAD.WIDE.U32 R168, R170.reuse, UR7, RZ ;  /* 0x00000007aaa87c25 */ /* 0x042fe2000f8e00ff */
[C---:B------:R-:W-:Y:S03]  /*11da0*/  SHF.L.U64.HI R178, R170.reuse, 0x4, R171 ;  /* 0x00000004aab27819 */ /* 0x040fe600000102ab */
[----:B------:R-:W-:Y:S02]  /*11db0*/  IMAD.SHL.U32 R172, R170, 0x10, RZ ;  /* 0x00000010aaac7824 */ /* 0x000fe400078e00ff */
[----:B------:R-:W-:Y:S03]  /*11dc0*/  IMAD R169, R171, UR7, R169 ;  /* 0x00000007aba97c24 */ /* 0x000fe6000f8e02a9 */
[C---:B------:R-:W-:Y:S04]  /*11dd0*/  LEA R173, P5, R168.reuse, R172, 0x6 ;  /* 0x000000aca8ad7211 */ /* 0x040fe800078a30ff */
[C-C-:B------:R-:W-:Y:S02]  /*11de0*/  LEA.HI.X R177, R168.reuse, R178, R169.reuse, 0x6, P5 ;  /* 0x000000b2a8b17211 */ /* 0x140fe400028f34a9 */
[C---:B--2---:R-:W-:Y:S04]  /*11df0*/  LEA R174, P5, R168.reuse, R183, 0x7 ;  /* 0x000000b7a8ae7211 */ /* 0x044fe800078a38ff */
[-C--:B---3--:R-:W-:Y:S02]  /*11e00*/  LEA.HI.X R175, R168, R182.reuse, R169, 0x7, P5 ;  /* 0x000000b6a8af7211 */ /* 0x088fe400028f3ca9 */
[C---:B------:R-:W-:Y:S04]  /*11e10*/  LEA R169, P5, R170.reuse, R173, 0x5 ;  /* 0x000000adaaa97211 */ /* 0x040fe800078a28ff */
        /* <DEDUP_REMOVED lines=95> */
.L_x_1444:
[----:B------:R-:W2:Y:S01]  /*12410*/  LDL R10, [R1+0x6c] ;  /* 0x00006c00010a7983 */ /* 0x000ea20000100800 */
[----:B------:R-:W-:Y:S01]  /*12420*/  IMAD.SHL.U32 R212, R203, 0x8, RZ ;  /* 0x00000008cbd47824 */ /* 0x000fe200078e00ff */
[----:B------:R-:W-:Y:S04]  /*12430*/  DEPBAR.LE SB0, 0x0 ;  /* 0x000080000000791a */ /* 0x000fe80000000000 */
[----:B------:R-:W3:Y:S01]  /*12440*/  LDL R14, [R1+0x68] ;  /* 0x00006800010e7983 */ /* 0x000ee20000100800 */
[----:B------:R-:W-:Y:S01]  /*12450*/  LOP3.LUT R199, R212, 0x38, RZ, 0xc0, !PT ;  /* 0x00000038d4c77812 */ /* 0x000fe200078ec0ff */
[C---:B------:R-:W-:Y:S01]  /*12460*/  IMAD.WIDE.U32 R2, R244.reuse, UR24, RZ ;  /* 0x00000018f4027c25 */ /* 0x040fe2000f8e00ff */
[C---:B------:R-:W-:Y:S01]  /*12470*/  SHF.L.U64.HI R12, R244.reuse, 0x4, R245 ;  /* 0x00000004f40c7819 */ /* 0x040fe200000102f5 */
[----:B------:R-:W-:Y:S01]  /*12480*/  STL [R1+0x70], R212 ;  /* 0x000070d401007387 */ /* 0x000fe20000100800 */
[C---:B------:R-:W-:Y:S01]  /*12490*/  LOP3.LUT R13, R199.reuse, 0x40, RZ, 0xfc, !PT ;  /* 0x00000040c70d7812 */ /* 0x040fe200078efcff */
[----:B-1----:R-:W-:Y:S01]  /*124a0*/  IMAD.SHL.U32 R0, R244, 0x10, RZ ;  /* 0x00000010f4007824 */ /* 0x002fe200078e00ff */
[----:B------:R-:W-:Y:S01]  /*124b0*/  LOP3.LUT R16, R199, 0x80, RZ, 0xfc, !PT ;  /* 0x00000080c7107812 */ /* 0x000fe200078efcff */
[----:B------:R-:W-:Y:S01]  /*124c0*/  BAR.SYNC.DEFER_BLOCKING 0x0 ;  /* 0x0000000000007b1d */ /* 0x000fe20000010000 */
[----:B------:R-:W-:Y:S01]  /*124d0*/  IMAD R8, R245, UR24, R3 ;  /* 0x00000018f5087c24 */ /* 0x000fe2000f8e0203 */
[----:B------:R-:W-:Y:S01]  /*124e0*/  ISETP.GE.AND P4, PT, R13, UR26, PT ;  /* 0x0000001a0d007c0c */ /* 0x000fe2000bf86270 */
[C---:B------:R-:W-:Y:S01]  /*124f0*/  IMAD.SHL.U32 R4, R203.reuse, 0x20, RZ ;  /* 0x00000020cb047824 */ /* 0x040fe200078e00ff */
[----:B------:R-:W-:Y:S01]  /*12500*/  LEA R5, P0, R2, R0, 0x6 ;  /* 0x0000000002057211 */ /* 0x000fe200078030ff */
[----:B------:R-:W-:Y:S01]  /*12510*/  IMAD.SHL.U32 R216, R203, 0x2, RZ ;  /* 0x00000002cbd87824 */ /* 0x000fe200078e00ff */
[----:B------:R-:W-:Y:S01]  /*12520*/  LOP3.LUT R15, R199, 0xc0, RZ, 0xfc, !PT ;  /* 0x000000c0c70f7812 */ /* 0x000fe200078efcff */
[----:B------:R-:W-:Y:S01]  /*12530*/  UISETP.GT.AND UP0, UPT, UR24, UR20, UPT ;  /* 0x000000141800728c */ /* 0x000fe2000bf04270 */
[----:B------:R1:W-:Y:S01]  /*12540*/  STL [R1+0x78], R13 ;  /* 0x0000780d01007387 */ /* 0x0003e20000100800 */
[----:B------:R-:W-:Y:S01]  /*12550*/  LOP3.LUT R202, R4, 0x7c00, RZ, 0xc0, !PT ;  /* 0x00007c0004ca7812 */ /* 0x000fe200078ec0ff */
[----:B------:R-:W-:Y:S01]  /*12560*/  UMOV UR5, UR13 ;  /* 0x0000000d00057c82 */ /* 0x000fe20008000000 */
[----:B------:R-:W-:Y:S01]  /*12570*/  SHF.R.U32.HI R201, RZ, 0x1, R203 ;  /* 0x00000001ffc97819 */ /* 0x000fe200000116cb */
[----:B------:R-:W-:Y:S01]  /*12580*/  STL [R1+0x74], R16 ;  /* 0x0000741001007387 */ /* 0x000fe20000100800 */
[----:B------:R-:W-:Y:S03]  /*12590*/  LOP3.LUT R3, R202, 0x200, R205, 0xf8, !PT ;  /* 0x00000200ca037812 */ /* 0x000fe600078ef8cd */
[----:B------:R-:W-:Y:S04]  /*125a0*/  STL [R1+0x7c], R15 ;  /* 0x00007c0f01007387 */ /* 0x000fe80000100800 */
[----:B------:R-:W-:Y:S01]  /*125b0*/  STL [R1+0x98], R216 ;  /* 0x000098d801007387 */ /* 0x000fe20000100800 */
        /* <DEDUP_REMOVED lines=15> */
[----:B------:R-:W-:Y:S01]  /*126b0*/  ISETP.GE.AND P0, PT, R15, UR26, PT ;  /* 0x0000001a0f007c0c */ /* 0x000fe2000bf06270 */
[----:B------:R-:W-:Y:S01]  /*126c0*/  @!PT LDS RZ, [RZ] ;  /* 0x00000000fffff984 */ /* 0x000fe20000000800 */
[----:B------:R-:W-:Y:S01]  /*126d0*/  @!PT LDS RZ, [RZ] ;  /* 0x00000000fffff984 */ /* 0x000fe20000000800 */
[----:B------:R-:W-:Y:S01]  /*126e0*/  @!PT LDS RZ, [RZ] ;  /* 0x00000000fffff984 */ /* 0x000fe20000000800 */
[----:B------:R-:W-:Y:S01]  /*126f0*/  @!P4 LDGSTS.E.BYPASS.LTC128B.128 [R207+0x12000], desc[UR30][R6.64+0x80] ;  /* 0x1200008006cfcfae */ /* 0x000fe2000b981a1e */
[----:B------:R-:W-:Y:S02]  /*12700*/  ISETP.GE.AND P3, PT, R199, UR26, PT ;  /* 0x0000001ac7007c0c */ /* 0x000fe4000bf66270 */
[-C--:B------:R-:W-:Y:S01]  /*12710*/  LEA R8, P6, R9, R10.reuse, 0x1 ;  /* 0x0000000a09087211 */ /* 0x080fe200078c08ff */
[----:B------:R-:W-:Y:S01]  /*12720*/  @P4 STS.128 [R207+0x12000], RZ ;  /* 0x012000ffcf004388 */ /* 0x000fe20000000c00 */
[----:B------:R-:W-:Y:S02]  /*12730*/  LEA R10, P5, R11, R10, 0x1 ;  /* 0x0000000a0b0a7211 */ /* 0x000fe400078a08ff */
[-C--:B------:R-:W-:Y:S01]  /*12740*/  LEA.HI.X R9, R9, R14.reuse, R13, 0x1, P6 ;  /* 0x0000000e09097211 */ /* 0x080fe200030f0c0d */
[----:B------:R-:W-:Y:S01]  /*12750*/  @!PT LDS RZ, [RZ] ;  /* 0x00000000fffff984 */ /* 0x000fe20000000800 */
[----:B------:R-:W-:Y:S01]  /*12760*/  @!PT LDS RZ, [RZ] ;  /* 0x00000000fffff984 */ /* 0x000fe20000000800 */
[----:B------:R-:W-:Y:S01]  /*12770*/  @!PT LDS RZ, [RZ] ;  /* 0x00000000fffff984 */ /* 0x000fe20000000800 */
[----:B------:R-:W-:Y:S01]  /*12780*/  @!P1 LDGSTS.E.BYPASS.LTC128B.128 [R207+0x14000], desc[UR30][R6.64+0x100] ;  /* 0x1400010006cf9fae */ /* 0x000fe2000b981a1e */
[----:B------:R-:W-:Y:S02]  /*12790*/  LEA.HI.X R11, R11, R14, R12, 0x1, P5 ;  /* 0x0000000e0b0b7211 */ /* 0x000fe400028f0c0c */
[----:B------:R-:W-:Y:S01]  /*127a0*/  LOP3.LUT R2, R201, 0x8, RZ, 0xc0, !PT ;  /* 0x00000008c9027812 */ /* 0x000fe200078ec0ff */
[----:B------:R-:W-:Y:S01]  /*127b0*/  @P1 STS.128 [R207+0x14000], RZ ;  /* 0x014000ffcf001388 */ /* 0x000fe20000000c00 */
[----:B------:R-:W-:Y:S03]  /*127c0*/  LOP3.LUT R0, R199, 0x1c0, R205, 0xf8, !PT ;  /* 0x000001c0c7007812 */ /* 0x000fe600078ef8cd */
[----:B------:R-:W-:Y:S01]  /*127d0*/  @!PT LDS RZ, [RZ] ;  /* 0x00000000fffff984 */ /* 0x000fe20000000800 */
[----:B------:R-:W-:Y:S01]  /*127e0*/  @!PT LDS RZ, [RZ] ;  /* 0x00000000fffff984 */ /* 0x000fe20000000800 */
[----:B------:R-:W-:Y:S01]  /*127f0*/  @!PT LDS RZ, [RZ] ;  /* 0x00000000fffff984 */ /* 0x000fe20000000800 */
[----:B------:R-:W-:Y:S01]  /*12800*/  @!P0 LDGSTS.E.BYPASS.LTC128B.128 [R207+0x16000], desc[UR30][R6.64+0x180] ;  /* 0x1600018006cf8fae */ /* 0x000fe2000b981a1e */
[----:B------:R-:W-:Y:S02]  /*12810*/  LOP3.LUT R2, R3, R0, R2, 0xf6, !PT ;  /* 0x0000000003027212 */ /* 0x000fe400078ef602 */
[----:B------:R-:W-:Y:S01]  /*12820*/  LOP3.LUT R0, R0, 0x8, R203, 0x78, !PT ;  /* 0x0000000800007812 */ /* 0x000fe200078e78cb */
[----:B------:R-:W-:Y:S01]  /*12830*/  @P0 STS.128 [R207+0x16000], RZ ;  /* 0x016000ffcf000388 */ /* 0x000fe20000000c00 */
[----:B------:R-:W-:Y:S03]  /*12840*/  LEA R135, R2, UR5, 0x1 ;  /* 0x0000000502877c11 */ /* 0x000fe6000f8e08ff */
[----:B------:R-:W-:Y:S01]  /*12850*/  @!PT LDS RZ, [RZ] ;  /* 0x00000000fffff984 */ /* 0x000fe20000000800 */
[----:B------:R-:W-:Y:S01]  /*12860*/  @!PT LDS RZ, [RZ] ;  /* 0x00000000fffff984 */ /* 0x000fe20000000800 */
[----:B------:R-:W-:Y:S01]  /*12870*/  @!PT LDS RZ, [RZ] ;  /* 0x00000000fffff984 */ /* 0x000fe20000000800 */
[----:B------:R-:W-:Y:S01]  /*12880*/  @!P3 LDGSTS.E.BYPASS.LTC128B.128 [R207+0x10800], desc[UR30][R4.64] ;  /* 0x1080000004cfbfae */ /* 0x000fe2000b981a1e */
[----:B------:R-:W-:Y:S02]  /*12890*/  IMAD R0, R0, 0x2, R206 ;  /* 0x0000000200007824 */ /* 0x000fe400078e02ce */
[C---:B------:R-:W-:Y:S01]  /*128a0*/  IMAD.IADD R193, R135.reuse, 0x1, R200 ;  /* 0x0000000187c17824 */ /* 0x040fe200078e02c8 */
[----:B------:R-:W-:Y:S01]  /*128b0*/  @P3 STS.128 [R207+0x10800], RZ ;  /* 0x010800ffcf003388 */ /* 0x000fe20000000c00 */
[----:B------:R-:W-:Y:S02]  /*128c0*/  VIADD R2, R0, UR5 ;  /* 0x0000000500027c36 */ /* 0x000fe40008000000 */
[----:B------:R-:W-:Y:S01]  /*128d0*/  IMAD.IADD R192, R135, 0x1, R204 ;  /* 0x0000000187c07824 */ /* 0x000fe200078e02cc */
[----:B------:R-:W-:Y:S01]  /*128e0*/  @!PT LDS RZ, [RZ] ;  /* 0x00000000fffff984 */ /* 0x000fe20000000800 */
[----:B------:R-:W-:Y:S01]  /*128f0*/  @!PT LDS RZ, [RZ] ;  /* 0x00000000fffff984 */ /* 0x000fe20000000800 */
[----:B------:R-:W-:Y:S01]  /*12900*/  @!PT LDS RZ, [RZ] ;  /* 0x00000000fffff984 */ /* 0x000fe20000000800 */
[----:B------:R-:W-:Y:S01]  /*12910*/  @!P4 LDGSTS.E.BYPASS.LTC128B.128 [R207+0x12800], desc[UR30][R4.64+0x80] ;  /* 0x1280008004cfcfae */ /* 0x000fe2000b981a1e */
        /* <DEDUP_REMOVED lines=59> */
[----:B------:R-:W-:Y:S04]  /*12cd0*/  LDSM.16.M88.4 R172, [R193] ;  /* 0x00000000c1ac783b */ /* 0x000fe80000000200 */
[----:B-1----:R-:W1:Y:S04]  /*12ce0*/  LDSM.16.M88.4 R8, [R0+UR5+0x8000] ;  /* 0x008000050008783b */ /* 0x002e680008000200 */
[----:B------:R-:W0:Y:S04]  /*12cf0*/  LDGDEPBAR ;  /* 0x00000000000079af */ /* 0x000e280000000000 */
[----:B------:R-:W2:Y:S04]  /*12d00*/  LDSM.16.M88.4 R176, [R132+0x8000] ;  /* 0x0080000084b0783b */ /* 0x000ea80000000200 */
[----:B------:R-:W3:Y:S04]  /*12d10*/  LDSM.16.M88.4 R180, [R132+0x8800] ;  /* 0x0088000084b4783b */ /* 0x000ee80000000200 */
[----:B------:R-:W4:Y:S04]  /*12d20*/  LDSM.16.M88.4 R184, [R132+0x9000] ;  /* 0x0090000084b8783b */ /* 0x000f280000000200 */
        /* <DEDUP_REMOVED lines=21> */
[----:B------:R-:W4:Y:S04]  /*12e80*/  LDSM.16.M88.4 R172, [R2+0x9800] ;  /* 0x0098000002ac783b */ /* 0x000f280000000200 */
[----:B------:R-:W-:Y:S03]  /*12e90*/  LDSM.16.M88.4 R188, [R0+UR5+0xe800] ;  /* 0x00e8000500bc783b */ /* 0x000fe60008000200 */
        /* <DEDUP_REMOVED lines=14> */
[C---:B------:R-:W-:Y:S01]  /*12f80*/  HMMA.16816.F32.BF16 R8, R176.reuse, R182, R8 ;  /* 0x000000b6b008723c */ /* 0x040fe20000041808 */
[----:B------:R-:W-:Y:S07]  /*12f90*/  LDSM.16.M88.4 R180, [R0+UR5+0xa000] ;  /* 0x00a0000500b4783b */ /* 0x000fee0008000200 */
[C---:B--2---:R-:W-:Y:S08]  /*12fa0*/  HMMA.16816.F32.BF16 R12, R176.reuse, R184, R12 ;  /* 0x000000b8b00c723c */ /* 0x044ff0000004180c */
[C---:B------:R-:W-:Y:S01]  /*12fb0*/  HMMA.16816.F32.BF16 R16, R176.reuse, R186, R16 ;  /* 0x000000bab010723c */ /* 0x040fe20000041810 */
[----:B------:R-:W-:Y:S07]  /*12fc0*/  LDSM.16.M88.4 R184, [R0+UR5+0xa800] ;  /* 0x00a8000500b8783b */ /* 0x000fee0008000200 */
[C---:B---3--:R-:W-:Y:S08]  /*12fd0*/  HMMA.16816.F32.BF16 R20, R176.reuse, R168, R20 ;  /* 0x000000a8b014723c */ /* 0x048ff00000041814 */
[C---:B------:R-:W-:Y:S01]  /*12fe0*/  HMMA.16816.F32.BF16 R24, R176.reuse, R170, R24 ;  /* 0x000000aab018723c */ /* 0x040fe20000041818 */
[----:B------:R-:W1:Y:S07]  /*12ff0*/  LDSM.16.M88.4 R168, [R135+0x2000] ;  /* 0x0020000087a8783b */ /* 0x000e6e0000000200 */
[C---:B----4-:R-:W-:Y:S08]  /*13000*/  HMMA.16816.F32.BF16 R28, R176.reuse, R172, R28 ;  /* 0x000000acb01c723c */ /* 0x050ff0000004181c */
[----:B------:R-:W-:Y:S01]  /*13010*/  HMMA.16816.F32.BF16 R32, R176, R174, R32 ;  /* 0x000000aeb020723c */ /* 0x000fe20000041820 */
[----:B------:R-:W2:Y:S04]  /*13020*/  LDSM.16.M88.4 R172, [R0+UR5+0xb000] ;  /* 0x00b0000500ac783b */ /* 0x000ea80008000200 */
[----:B------:R-:W3:Y:S03]  /*13030*/  LDSM.16.M88.4 R176, [R0+UR5+0xb800] ;  /* 0x00b8000500b0783b */ /* 0x000ee60008000200 */
[C---:B-1----:R-:W-:Y:S08]  /*13040*/  HMMA.16816.F32.BF16 R4, R168.reuse, R180, R4 ;  /* 0x000000b4a804723c */ /* 0x042ff00000041804 */
[C---:B------:R-:W-:Y:S01]  /*13050*/  HMMA.16816.F32.BF16 R8, R168.reuse, R182, R8 ;  /* 0x000000b6a808723c */ /* 0x040fe20000041808 */
[----:B------:R-:W-:Y:S07]  /*13060*/  LDSM.16.M88.4 R180, [R132+0xa000] ;  /* 0x00a0000084b4783b */ /* 0x000fee0000000200 */
[C---:B------:R-:W-:Y:S08]  /*13070*/  HMMA.16816.F32.BF16 R12, R168.reuse, R184, R12 ;  /* 0x000000b8a80c723c */ /* 0x040ff0000004180c */
        /* <DEDUP_REMOVED lines=37> */
[----:B------:R-:W-:Y:S07]  /*132d0*/  LDSM.16.M88.4 R180, [R0+UR5+0xc000] ;  /* 0x00c0000500b4783b */ /* 0x000fee0008000200 */
[C---:B------:R-:W-:Y:S08]  /*132e0*/  HMMA.16816.F32.BF16 R12, R172.reuse, R184, R12 ;  /* 0x000000b8ac0c723c */ /* 0x040ff0000004180c */
[C---:B------:R-:W-:Y:S01]  /*132f0*/  HMMA.16816.F32.BF16 R16, R172.reuse, R186, R16 ;  /* 0x000000baac10723c */ /* 0x040fe20000041810 */
[----:B------:R-:W-:Y:S07]  /*13300*/  LDSM.16.M88.4 R184, [R0+UR5+0xc800] ;  /* 0x00c8000500b8783b */ /* 0x000fee0008000200 */
[C---:B--2---:R-:W-:Y:S08]  /*13310*/  HMMA.16816.F32.BF16 R20, R172.reuse, R168, R20 ;  /* 0x000000a8ac14723c */ /* 0x044ff00000041814 */
[C---:B------:R-:W-:Y:S01]  /*13320*/  HMMA.16816.F32.BF16 R24, R172.reuse, R170, R24 ;  /* 0x000000aaac18723c */ /* 0x040fe20000041818 */
[----:B------:R-:W1:Y:S07]  /*13330*/  LDSM.16.M88.4 R168, [R135+0x4000] ;  /* 0x0040000087a8783b */ /* 0x000e6e0000000200 */
[C---:B---3--:R-:W-:Y:S08]  /*13340*/  HMMA.16816.F32.BF16 R28, R172.reuse, R176, R28 ;  /* 0x000000b0ac1c723c */ /* 0x048ff0000004181c */
        /* <DEDUP_REMOVED lines=47> */
[----:B------:R-:W1:Y:S07]  /*13640*/  LDSM.16.M88.4 R184, [R0+UR5+0xe000] ;  /* 0x00e0000500b8783b */ /* 0x000e6e0008000200 */
[C---:B--2---:R-:W-:Y:S08]  /*13650*/  HMMA.16816.F32.BF16 R20, R172.reuse, R168, R20 ;  /* 0x000000a8ac14723c */ /* 0x044ff00000041814 */
[C---:B------:R-:W-:Y:S01]  /*13660*/  HMMA.16816.F32.BF16 R24, R172.reuse, R170, R24 ;  /* 0x000000aaac18723c */ /* 0x040fe20000041818 */
[----:B------:R-:W2:Y:S07]  /*13670*/  LDSM.16.M88.4 R168, [R0+UR5+0xf000] ;  /* 0x00f0000500a8783b */ /* 0x000eae0008000200 */
[C---:B---3--:R-:W-:Y:S08]  /*13680*/  HMMA.16816.F32.BF16 R28, R172.reuse, R176, R28 ;  /* 0x000000b0ac1c723c */ /* 0x048ff0000004181c */
[----:B------:R-:W-:Y:S01]  /*13690*/  HMMA.16816.F32.BF16 R32, R172, R178, R32 ;  /* 0x000000b2ac20723c */ /* 0x000fe20000041820 */
[----:B------:R3:W4:Y:S04]  /*136a0*/  LDSM.16.M88.4 R172, [R0+UR5+0xf800] ;  /* 0x00f8000500ac783b */ /* 0x0007280008000200 */
[----:B------:R-:W-:Y:S03]  /*136b0*/  LDSM.16.M88.4 R176, [R193+0x6000] ;  /* 0x00600000c1b0783b */ /* 0x000fe60000000200 */
[C---:B-1----:R-:W-:Y:S08]  /*136c0*/  HMMA.16816.F32.BF16 R4, R180.reuse, R184, R4 ;  /* 0x000000b8b404723c */ /* 0x042ff00000041804 */
[C---:B------:R-:W-:Y:S01]  /*136d0*/  HMMA.16816.F32.BF16 R8, R180.reuse, R186, R8 ;  /* 0x000000bab408723c */ /* 0x040fe20000041808 */
[----:B------:R-:W1:Y:S02]  /*136e0*/  LDSM.16.M88.4 R184, [R132+0xe000] ;  /* 0x00e0000084b8783b */ /* 0x000e640000000200 */
[----:B---3--:R-:W-:Y:S05]  /*136f0*/  LOP3.LUT R0, R216, 0x6, RZ, 0xc0, !PT ;  /* 0x00000006d8007812 */ /* 0x008fea00078ec0ff */
[C---:B------:R-:W-:Y:S01]  /*13700*/  HMMA.16816.F32.BF16 R12, R180.reuse, R188, R12 ;  /* 0x000000bcb40c723c */ /* 0x040fe2000004180c */
[----:B------:R-:W-:Y:S07]  /*13710*/  STL [R1+0x94], R0 ;  /* 0x0000940001007387 */ /* 0x000fee0000100800 */
[C---:B------:R-:W-:Y:S01]  /*13720*/  HMMA.16816.F32.BF16 R16, R180.reuse, R190, R16 ;  /* 0x000000beb410723c */ /* 0x040fe20000041810 */
[----:B------:R-:W3:Y:S07]  /*13730*/  LDSM.16.M88.4 R188, [R132+0xe800] ;  /* 0x00e8000084bc783b */ /* 0x000eee0000000200 */
[C---:B--2---:R-:W-:Y:S08]  /*13740*/  HMMA.16816.F32.BF16 R20, R180.reuse, R168, R20 ;  /* 0x000000a8b414723c */ /* 0x044ff00000041814 */
[C---:B------:R-:W-:Y:S01]  /*13750*/  HMMA.16816.F32.BF16 R24, R180.reuse, R170, R24 ;  /* 0x000000aab418723c */ /* 0x040fe20000041818 */
[----:B------:R-:W2:Y:S07]  /*13760*/  LDSM.16.M88.4 R168, [R132+0xf000] ;  /* 0x00f0000084a8783b */ /* 0x000eae0000000200 */
[C---:B----4-:R-:W-:Y:S08]  /*13770*/  HMMA.16816.F32.BF16 R28, R180.reuse, R172, R28 ;  /* 0x000000acb41c723c */ /* 0x050ff0000004181c */
[----:B------:R-:W-:Y:S01]  /*13780*/  HMMA.16816.F32.BF16 R32, R180, R174, R32 ;  /* 0x000000aeb420723c */ /* 0x000fe20000041820 */
[----:B------:R4:W5:Y:S04]  /*13790*/  LDSM.16.M88.4 R172, [R132+0xf800] ;  /* 0x00f8000084ac783b */ /* 0x0009680000000200 */
[----:B------:R-:W-:Y:S03]  /*137a0*/  LDSM.16.M88.4 R180, [R192+0x6000] ;  /* 0x00600000c0b4783b */ /* 0x000fe60000000200 */
[C---:B-1----:R-:W-:Y:S01]  /*137b0*/  HMMA.16816.F32.BF16 R4, R176.reuse, R184, R4 ;  /* 0x000000b8b004723c */ /* 0x042fe20000041804 */
[----:B------:R-:W-:Y:S07]  /*137c0*/  LDSM.16.M88.4 R192, [R2+0xe800] ;  /* 0x00e8000002c0783b */ /* 0x000fee0000000200 */
[C---:B------:R-:W-:Y:S01]  /*137d0*/  HMMA.16816.F32.BF16 R8, R176.reuse, R186, R8 ;  /* 0x000000bab008723c */ /* 0x040fe20000041808 */
[----:B------:R-:W1:Y:S07]  /*137e0*/  LDSM.16.M88.4 R184, [R2+0xe000] ;  /* 0x00e0000002b8783b */ /* 0x000e6e0000000200 */
[C---:B---3--:R-:W-:Y:S01]  /*137f0*/  HMMA.16816.F32.BF16 R12, R176.reuse, R188, R12 ;  /* 0x000000bcb00c723c */ /* 0x048fe2000004180c */
[----:B----4-:R-:W-:Y:S07]  /*13800*/  IMAD.U32 R132, RZ, RZ, UR25 ;  /* 0x00000019ff847e24 */ /* 0x010fee000f8e00ff */
[C---:B------:R-:W-:Y:S01]  /*13810*/  HMMA.16816.F32.BF16 R16, R176.reuse, R190, R16 ;  /* 0x000000beb010723c */ /* 0x040fe20000041810 */
[----:B------:R-:W3:Y:S07]  /*13820*/  LDSM.16.M88.4 R188, [R2+0xf000] ;  /* 0x00f0000002bc783b */ /* 0x000eee0000000200 */
[C---:B--2---:R-:W-:Y:S08]  /*13830*/  HMMA.16816.F32.BF16 R20, R176.reuse, R168, R20 ;  /* 0x000000a8b014723c */ /* 0x044ff00000041814 */
[C---:B------:R-:W-:Y:S01]  /*13840*/  HMMA.16816.F32.BF16 R24, R176.reuse, R170, R24 ;  /* 0x000000aab018723c */ /* 0x040fe20000041818 */
[----:B------:R2:W4:Y:S07]  /*13850*/  LDSM.16.M88.4 R168, [R2+0xf800] ;  /* 0x00f8000002a8783b */ /* 0x00052e0000000200 */
[C---:B-----5:R-:W-:Y:S08]  /*13860*/  HMMA.16816.F32.BF16 R28, R176.reuse, R172, R28 ;  /* 0x000000acb01c723c */ /* 0x060ff0000004181c */
[----:B------:R-:W-:Y:S01]  /*13870*/  HMMA.16816.F32.BF16 R32, R176, R174, R32 ;  /* 0x000000aeb020723c */ /* 0x000fe20000041820 */
[----:B------:R-:W-:Y:S04]  /*13880*/  LDSM.16.M88.4 R172, [R198+0x6000] ;  /* 0x00600000c6ac783b */ /* 0x000fe80000000200 */
[----:B------:R-:W5:Y:S03]  /*13890*/  LDSM.16.M88.4 R176, [R3+0xe000] ;  /* 0x00e0000003b0783b */ /* 0x000f660000000200 */
[C---:B-1----:R-:W-:Y:S01]  /*138a0*/  HMMA.16816.F32.BF16 R4, R180.reuse, R184, R4 ;  /* 0x000000b8b404723c */ /* 0x042fe20000041804 */
[----:B--2---:R-:W-:Y:S04]  /*138b0*/  IMAD.U32 R2, RZ, RZ, UR24 ;  /* 0x00000018ff027e24 */ /* 0x004fe8000f8e00ff */
[----:B------:R-:W-:Y:S03]  /*138c0*/  IMAD R2, R2, 0x40, R0 ;  /* 0x0000004002027824 */ /* 0x000fe600078e0200 */
[C---:B------:R-:W-:Y:S01]  /*138d0*/  HMMA.16816.F32.BF16 R8, R180.reuse, R186, R8 ;  /* 0x000000bab408723c */ /* 0x040fe20000041808 */
[----:B------:R-:W1:Y:S02]  /*138e0*/  LDSM.16.M88.4 R184, [R3+0xe800] ;  /* 0x00e8000003b8783b */ /* 0x000e640000000200 */
[C---:B------:R-:W-:Y:S02]  /*138f0*/  VIADD R0, R2.reuse, UR22 ;  /* 0x0000001602007c36 */ /* 0x040fe40008000000 */
[----:B------:R-:W-:Y:S03]  /*13900*/  VIADD R135, R2, 0x38 ;  /* 0x0000003802877836 */ /* 0x000fe60000000000 */
[C---:B------:R-:W-:Y:S08]  /*13910*/  HMMA.16816.F32.BF16 R12, R180.reuse, R192, R12 ;  /* 0x000000c0b40c723c */ /* 0x040ff0000004180c */
[C---:B------:R-:W-:Y:S01]  /*13920*/  HMMA.16816.F32.BF16 R16, R180.reuse, R194, R16 ;  /* 0x000000c2b410723c */ /* 0x040fe20000041810 */
[----:B------:R-:W2:Y:S07]  /*13930*/  LDSM.16.M88.4 R192, [R3+0xf000] ;  /* 0x00f0000003c0783b */ /* 0x000eae0000000200 */
[C---:B---3--:R-:W-:Y:S08]  /*13940*/  HMMA.16816.F32.BF16 R20, R180.reuse, R188, R20 ;  /* 0x000000bcb414723c */ /* 0x048ff00000041814 */
[C---:B------:R-:W-:Y:S01]  /*13950*/  HMMA.16816.F32.BF16 R24, R180.reuse, R190, R24 ;  /* 0x000000beb418723c */ /* 0x040fe20000041818 */
[----:B------:R3:W2:Y:S01]  /*13960*/  LDSM.16.M88.4 R188, [R3+0xf800] ;  /* 0x00f8000003bc783b */ /* 0x0006a20000000200 */
[----:B------:R-:W-:Y:S04]  /*13970*/  DEPBAR.LE SB0, 0x0 ;  /* 0x000080000000791a */ /* 0x000fe80000000000 */
[----:B------:R-:W-:Y:S02]  /*13980*/  BAR.SYNC.DEFER_BLOCKING 0x0 ;  /* 0x0000000000007b1d */ /* 0x000fe40000010000 */
[C---:B----4-:R-:W-:Y:S05]  /*13990*/  HMMA.16816.F32.BF16 R28, R180.reuse, R168, R28 ;  /* 0x000000a8b41c723c */ /* 0x050fea000004181c */
[--C-:B------:R-:W-:Y:S03]  /*139a0*/  IMAD.IADD R168, R211, 0x1, -R0.reuse ;  /* 0x00000001d3a87824 */ /* 0x100fe600078e0a00 */
[----:B------:R-:W-:Y:S03]  /*139b0*/  HMMA.16816.F32.BF16 R32, R180, R170, R32 ;  /* 0x000000aab420723c */ /* 0x000fe60000041820 */
[----:B------:R-:W-:Y:S01]  /*139c0*/  IABS R168, R168 ;  /* 0x000000a800a87213 */ /* 0x000fe20000000000 */
[----:B------:R-:W-:Y:S02]  /*139d0*/  IMAD.IADD R181, R210, 0x1, -R0 ;  /* 0x00000001d2b57824 */ /* 0x000fe400078e0a00 */
[----:B------:R-:W-:Y:S01]  /*139e0*/  VIADD R0, R135, UR22 ;  /* 0x0000001687007c36 */ /* 0x000fe20008000000 */
[----:B------:R-:W-:Y:S01]  /*139f0*/  I2FP.F32.S32 R180, R168 ;  /* 0x000000a800b47245 */ /* 0x000fe20000201400 */
[C---:B-----5:R-:W-:Y:S05]  /*13a00*/  HMMA.16816.F32.BF16 R4, R172.reuse, R176, R4 ;  /* 0x000000b0ac04723c */ /* 0x060fea0000041804 */
[----:B------:R-:W-:Y:S01]  /*13a10*/  VIADD R176, R2, 0x1 ;  /* 0x0000000102b07836 */ /* 0x000fe20000000000 */
[--C-:B---3--:R-:W-:Y:S02]  /*13a20*/  IADD3 R3, PT, PT, R211, -UR22, -R132.reuse ;  /* 0x80000016d3037c10 */ /* 0x108fe4000fffe884 */
[C---:B------:R-:W-:Y:S03]  /*13a30*/  HMMA.16816.F32.BF16 R8, R172.reuse, R178, R8 ;  /* 0x000000b2ac08723c */ /* 0x040fe60000041808 */
[----:B------:R-:W-:Y:S02]  /*13a40*/  IADD3 R132, PT, PT, R210, -UR22, -R132 ;  /* 0x80000016d2847c10 */ /* 0x000fe4000fffe884 */
[----:B------:R-:W-:Y:S03]  /*13a50*/  ISETP.GT.AND P6, PT, R3, R176, PT ;  /* 0x000000b00300720c */ /* 0x000fe60003fc4270 */
[C---:B-1----:R-:W-:Y:S08]  /*13a60*/  HMMA.16816.F32.BF16 R12, R172.reuse, R184, R12 ;  /* 0x000000b8ac0c723c */ /* 0x042ff0000004180c */
[C---:B------:R-:W-:Y:S08]  /*13a70*/  HMMA.16816.F32.BF16 R16, R172.reuse, R186, R16 ;  /* 0x000000baac10723c */ /* 0x040ff00000041810 */
[C---:B--2---:R-:W-:Y:S08]  /*13a80*/  HMMA.16816.F32.BF16 R20, R172.reuse, R192, R20 ;  /* 0x000000c0ac14723c */ /* 0x044ff00000041814 */
[C---:B------:R-:W-:Y:S08]  /*13a90*/  HMMA.16816.F32.BF16 R24, R172.reuse, R194, R24 ;  /* 0x000000c2ac18723c */ /* 0x040ff00000041818 */
[C---:B------:R-:W-:Y:S08]  /*13aa0*/  HMMA.16816.F32.BF16 R28, R172.reuse, R188, R28 ;  /* 0x000000bcac1c723c */ /* 0x040ff0000004181c */
[----:B------:R-:W-:Y:S01]  /*13ab0*/  HMMA.16816.F32.BF16 R32, R172, R190, R32 ;  /* 0x000000beac20723c */ /* 0x000fe20000041820 */
[----:B------:R-:W-:Y:S08]  /*13ac0*/  @!UPT UIADD3 URZ, UPT, UPT, URZ, URZ, URZ ;  /* 0x000000fffffff290 */ /* 0x000ff0000fffe0ff */
[----:B------:R-:W-:Y:S11]  /*13ad0*/  BRA.U.ANY UP0, `(.L_x_1446) ;  /* 0xffffffe1009c7547 */ /* 0x000ff6000b93ffff */
.L_x_1445:
[C---:B-1----:R-:W-:Y:S01]  /*13ae0*/  IADD3 R168, PT, PT, R211.reuse, 0x37, -R0 ;  /* 0x00000037d3a87810 */ /* 0x042fe20007ffe800 */
[----:B------:R-:W-:Y:S01]  /*13af0*/  FFMA.FTZ R4, R180, -UR6, R4 ;  /* 0x80000006b4047c23 */ /* 0x000fe20008010004 */
[--C-:B------:R-:W-:Y:S01]  /*13b00*/  IADD3 R169, PT, PT, R210, 0x37, -R0.reuse ;  /* 0x00000037d2a97810 */ /* 0x100fe20007ffe800 */
[----:B------:R-:W2:Y:S01]  /*13b10*/  LDL.64 R222, [R1+0x88] ;  /* 0x0000880001de7983 */ /* 0x000ea20000100a00 */
[----:B------:R-:W-:Y:S01]  /*13b20*/  IABS R168, R168 ;  /* 0x000000a800a87213 */ /* 0x000fe20000000000 */
[----:B------:R-:W-:Y:S01]  /*13b30*/  USHF.L.U32 UR28, UR24, 0x1, URZ ;  /* 0x00000001181c7899 */ /* 0x000fe200080006ff */
[C-C-:B------:R-:W-:Y:S01]  /*13b40*/  IADD3 R171, PT, PT, R211.reuse, 0x30, -R0.reuse ;  /* 0x00000030d3ab7810 */ /* 0x140fe20007ffe800 */
[----:B------:R-:W-:Y:S01]  /*13b50*/  UIADD3 UR7, UPT, UPT, UR36, 0x3c6ef372, URZ ;  /* 0x3c6ef37224077890 */ /* 0x000fe2000fffe0ff */
[----:B------:R-:W-:Y:S01]  /*13b60*/  IADD3 R172, PT, PT, R211, 0x2f, -R0 ;  /* 0x0000002fd3ac7810 */ /* 0x000fe20007ffe800 */
[----:B------:R-:W-:Y:S01]  /*13b70*/  IMAD.MOV.U32 R170, RZ, RZ, R168 ;  /* 0x000000ffffaa7224 */ /* 0x000fe200078e00a8 */
[----:B------:R-:W-:Y:S01]  /*13b80*/  IABS R173, R169 ;  /* 0x000000a900ad7213 */ /* 0x000fe20000000000 */
[----:B------:R3:W4:Y:S01]  /*13b90*/  LDL.S16 R220, [R1+0x58] ;  /* 0x0000580001dc7983 */ /* 0x0007220000100600 */
[----:B------:R-:W-:Y:S01]  /*13ba0*/  IABS R174, R181 ;  /* 0x000000b500ae7213 */ /* 0x000fe20000000000 */
[----:B------:R-:W-:Y:S01]  /*13bb0*/  UIADD3 UR9, UPT, UPT, UR36, -0x61c88647, URZ ;  /* 0x9e3779b924097890 */ /* 0x000fe2000fffe0ff */
[----:B------:R-:W-:Y:S01]  /*13bc0*/  IABS R169, R171 ;  /* 0x000000ab00a97213 */ /* 0x000fe20000000000 */
[----:B------:R3:W5:Y:S01]  /*13bd0*/  LDL.S16 R216, [R1+0x24] ;  /* 0x0000240001d87983 */ /* 0x0007620000100600 */
[----:B------:R-:W-:Y:S01]  /*13be0*/  IABS R168, R172 ;  /* 0x000000ac00a87213 */ /* 0x000fe20000000000 */
[----:B------:R-:W-:Y:S01]  /*13bf0*/  UIADD3 UR23, UPT, UPT, UR37, 0x76cf5d0a, URZ ;  /* 0x76cf5d0a25177890 */ /* 0x000fe2000fffe0ff */
[----:B------:R-:W-:Y:S01]  /*13c00*/  I2FP.F32.S32 R171, R170 ;  /* 0x000000aa00ab7245 */ /* 0x000fe20000201400 */
[----:B------:R-:W-:Y:S01]  /*13c10*/  IMAD.MOV.U32 R170, RZ, RZ, R173 ;  /* 0x000000ffffaa7224 */ /* 0x000fe200078e00ad */
[----:B------:R-:W-:Y:S01]  /*13c20*/  I2FP.F32.S32 R174, R174 ;  /* 0x000000ae00ae7245 */ /* 0x000fe20000201400 */
[----:B------:R-:W1:Y:S01]  /*13c30*/  S2R R218, SR_CTAID.X ;  /* 0x0000000000da7919 */ /* 0x000e620000002500 */
[----:B------:R-:W-:Y:S01]  /*13c40*/  I2FP.F32.S32 R169, R169 ;  /* 0x000000a900a97245 */ /* 0x000fe20000201400 */
[----:B------:R-:W-:Y:S01]  /*13c50*/  FFMA.FTZ R5, R171, -UR6, R5 ;  /* 0x80000006ab057c23 */ /* 0x000fe20008010005 */
[----:B------:R-:W-:Y:S01]  /*13c60*/  I2FP.F32.S32 R168, R168 ;  /* 0x000000a800a87245 */ /* 0x000fe20000201400 */
[----:B------:R-:W-:Y:S01]  /*13c70*/  FFMA.FTZ R6, R174, -UR6, R6 ;  /* 0x80000006ae067c23 */ /* 0x000fe20008010006 */
[----:B------:R-:W-:Y:S01]  /*13c80*/  ISETP.GT.AND P4, PT, R3, R2, PT ;  /* 0x000000020300720c */ /* 0x000fe20003f84270 */
[----:B------:R-:W-:Y:S01]  /*13c90*/  FFMA.FTZ R8, R169, -UR6, R8 ;  /* 0x80000006a9087c23 */ /* 0x000fe20008010008 */
[----:B------:R-:W-:Y:S01]  /*13ca0*/  I2FP.F32.S32 R170, R170 ;  /* 0x000000aa00aa7245 */ /* 0x000fe20000201400 */
[----:B------:R-:W-:Y:S01]  /*13cb0*/  FFMA.FTZ R9, R168, -UR6, R9 ;  /* 0x80000006a8097c23 */ /* 0x000fe20008010009 */
[----:B------:R-:W-:Y:S01]  /*13cc0*/  FSEL R174, R4, -INF , !P4 ;  /* 0xff80000004ae7808 */ /* 0x000fe20006000000 */
[----:B------:R-:W-:Y:S01]  /*13cd0*/  VIADD R4, R2, 0x8 ;  /* 0x0000000802047836 */ /* 0x000fe20000000000 */
[--C-:B------:R-:W-:Y:S01]  /*13ce0*/  IADD3 R169, PT, PT, R210, 0x30, -R0.reuse ;  /* 0x00000030d2a97810 */ /* 0x100fe20007ffe800 */
[----:B------:R-:W-:Y:S01]  /*13cf0*/  VIADD R168, R2, 0x9 ;  /* 0x0000000902a87836 */ /* 0x000fe20000000000 */
[----:B------:R-:W-:Y:S01]  /*13d00*/  ISETP.GT.AND P4, PT, R132, R2, PT ;  /* 0x000000028400720c */ /* 0x000fe20003f84270 */
[----:B------:R-:W-:Y:S01]  /*13d10*/  FFMA.FTZ R7, R170, -UR6, R7 ;  /* 0x80000006aa077c23 */ /* 0x000fe20008010007 */
[----:B------:R-:W-:Y:S01]  /*13d20*/  ISETP.GT.AND P0, PT, R132, R176, PT ;  /* 0x000000b08400720c */ /* 0x000fe20003f04270 */
[----:B------:R-:W-:Y:S01]  /*13d30*/  UIADD3 UR19, UPT, UPT, UR37, 0x32370b8f, URZ ;  /* 0x32370b8f25137890 */ /* 0x000fe2000fffe0ff */
[----:B------:R-:W-:Y:S01]  /*13d40*/  FSEL R173, R5, -INF , !P6 ;  /* 0xff80000005ad7808 */ /* 0x000fe20007000000 */
[----:B------:R-:W-:Y:S01]  /*13d50*/  UIADD3 UR10, UPT, UPT, UR36, 0x78dde6e4, URZ ;  /* 0x78dde6e4240a7890 */ /* 0x000fe2000fffe0ff */
[----:B------:R-:W-:Y:S01]  /*13d60*/  IABS R5, R169 ;  /* 0x000000a900057213 */ /* 0x000fe20000000000 */
[----:B------:R-:W-:Y:S01]  /*13d70*/  UIADD3 UR12, UPT, UPT, UR36, -0x255992d5, URZ ;  /* 0xdaa66d2b240c7890 */ /* 0x000fe2000fffe0ff */
[----:B------:R-:W-:Y:S01]  /*13d80*/  FSEL R172, R6, -INF , !P4 ;  /* 0xff80000006ac7808 */ /* 0x000fe20006000000 */
[----:B------:R-:W-:Y:S01]  /*13d90*/  UIADD3 UR17, UPT, UPT, UR37, -0x56f99767, URZ ;  /* 0xa906689925117890 */ /* 0x000fe2000fffe0ff */
[C---:B------:R-:W-:Y:S01]  /*13da0*/  ISETP.GT.AND P6, PT, R3.reuse, R4, PT ;  /* 0x000000040300720c */ /* 0x040fe20003fc4270 */
[----:B------:R-:W-:Y:S01]  /*13db0*/  UIADD3 UR18, UPT, UPT, UR37, -0x126145ec, URZ ;  /* 0xed9eba1425127890 */ /* 0x000fe2000fffe0ff */
[----:B------:R-:W-:Y:S01]  /*13dc0*/  ISETP.GT.AND P4, PT, R3, R168, PT ;  /* 0x000000a80300720c */ /* 0x000fe20003f84270 */
[----:B------:R-:W-:Y:S01]  /*13dd0*/  UIADD3 UR11, UPT, UPT, UR36, 0x1715609d, URZ ;  /* 0x1715609d240b7890 */ /* 0x000fe2000fffe0ff */
[--C-:B------:R-:W-:Y:S01]  /*13de0*/  IADD3 R6, PT, PT, R210, 0x2f, -R0.reuse ;  /* 0x0000002fd2067810 */ /* 0x100fe20007ffe800 */
[----:B------:R-:W-:Y:S01]  /*13df0*/  UIADD3 UR8, UPT, UPT, UR36, -0x4ab325aa, URZ ;  /* 0xb54cda5624087890 */ /* 0x000fe2000fffe0ff */
[----:B------:R-:W-:Y:S01]  /*13e00*/  FSEL R171, R7, -INF , !P0 ;  /* 0xff80000007ab7808 */ /* 0x000fe20004000000 */
[----:B------:R-:W-:Y:S01]  /*13e10*/  UIADD3 UR16, UPT, UPT, UR37, 0x646e171e, URZ ;  /* 0x646e171e25107890 */ /* 0x000fe2000fffe0ff */
[----:B------:R-:W-:Y:S01]  /*13e20*/  IADD3 R7, PT, PT, R211, 0x28, -R0 ;  /* 0x00000028d3077810 */ /* 0x000fe20007ffe800 */
[----:B------:R-:W-:Y:S01]  /*13e30*/  IMAD.MOV.U32 R192, RZ, RZ, R209 ;  /* 0x000000ffffc07224 */ /* 0x000fe200078e00d1 */
[----:B------:R-:W-:Y:S01]  /*13e40*/  I2FP.F32.S32 R5, R5 ;  /* 0x0000000500057245 */ /* 0x000fe20000201400 */
[----:B------:R-:W-:Y:S01]  /*13e50*/  IMAD.U32 R194, RZ, RZ, UR27 ;  /* 0x0000001bffc27e24 */ /* 0x000fe2000f8e00ff */
[CC--:B------:R-:W-:Y:S01]  /*13e60*/  ISETP.GE.AND P5, PT, R176.reuse, R214.reuse, PT ;  /* 0x000000d6b000720c */ /* 0x0c0fe20003fa6270 */
[----:B------:R-:W-:Y:S01]  /*13e70*/  IMAD.MOV.U32 R193, RZ, RZ, R208 ;  /* 0x000000ffffc17224 */ /* 0x000fe200078e00d0 */
[-C--:B------:R-:W-:Y:S01]  /*13e80*/  ISETP.GE.AND P1, PT, R176, R215.reuse, PT ;  /* 0x000000d7b000720c */ /* 0x080fe20003f26270 */
[----:B------:R-:W-:Y:S01]  /*13e90*/  FFMA.FTZ R10, R5, -UR6, R10 ;  /* 0x80000006050a7c23 */ /* 0x000fe2000801000a */
[----:B------:R-:W-:Y:S01]  /*13ea0*/  FSEL R175, R8, -INF , !P6 ;  /* 0xff80000008af7808 */ /* 0x000fe20007000000 */
[----:B------:R-:W-:Y:S01]  /*13eb0*/  UISETP.GT.AND UP0, UPT, UR24, UR20, UPT ;  /* 0x000000141800728c */ /* 0x000fe2000bf04270 */
[----:B------:R-:W-:Y:S01]  /*13ec0*/  FSEL R176, R9, -INF , !P4 ;  /* 0xff80000009b07808 */ /* 0x000fe20006000000 */
[----:B------:R-:W-:Y:S01]  /*13ed0*/  UIADD3 UR24, UPT, UPT, UR24, -0x1, URZ ;  /* 0xffffffff18187890 */ /* 0x000fe2000fffe0ff */
[C---:B------:R-:W-:Y:S02]  /*13ee0*/  ISETP.GE.AND P6, PT, R4.reuse, R214, PT ;  /* 0x000000d60400720c */ /* 0x040fe40003fc6270 */
[----:B------:R-:W-:Y:S02]  /*13ef0*/  ISETP.GE.AND P4, PT, R4, R215, PT ;  /* 0x000000d70400720c */ /* 0x000fe40003f86270 */
[----:B------:R-:W-:Y:S02]  /*13f00*/  ISETP.GT.AND P0, PT, R132, R4, PT ;  /* 0x000000048400720c */ /* 0x000fe40003f04270 */
[----:B------:R-:W-:Y:S02]  /*13f10*/  IABS R6, R6 ;  /* 0x0000000600067213 */ /* 0x000fe40000000000 */
[--C-:B------:R-:W-:Y:S02]  /*13f20*/  IADD3 R8, PT, PT, R211, 0x27, -R0.reuse ;  /* 0x00000027d3087810 */ /* 0x100fe40007ffe800 */
[----:B------:R-:W-:Y:S02]  /*13f30*/  IABS R4, R7 ;  /* 0x0000000700047213 */ /* 0x000fe40000000000 */
[C-C-:B------:R-:W-:Y:S02]  /*13f40*/  IADD3 R7, PT, PT, R210.reuse, 0x27, -R0.reuse ;  /* 0x00000027d2077810 */ /* 0x140fe40007ffe800 */
[----:B------:R-:W-:Y:S02]  /*13f50*/  IADD3 R5, PT, PT, R210, 0x28, -R0 ;  /* 0x00000028d2057810 */ /* 0x000fe40007ffe800 */
[----:B------:R-:W-:Y:S02]  /*13f60*/  I2FP.F32.S32 R6, R6 ;  /* 0x0000000600067245 */ /* 0x000fe40000201400 */
[----:B------:R-:W-:Y:S02]  /*13f70*/  I2FP.F32.S32 R9, R4 ;  /* 0x0000000400097245 */ /* 0x000fe40000201400 */
[----:B------:R-:W-:Y:S01]  /*13f80*/  IABS R8, R8 ;  /* 0x0000000800087213 */ /* 0x000fe20000000000 */
[----:B------:R-:W-:Y:S01]  /*13f90*/  FFMA.FTZ R11, R6, -UR6, R11 ;  /* 0x80000006060b7c23 */ /* 0x000fe2000801000b */
[----:B------:R-:W-:Y:S01]  /*13fa0*/  IABS R4, R7 ;  /* 0x0000000700047213 */ /* 0x000fe20000000000 */
[----:B------:R-:W-:Y:S01]  /*13fb0*/  FFMA.FTZ R12, R9, -UR6, R12 ;  /* 0x80000006090c7c23 */ /* 0x000fe2000801000c */
[----:B------:R-:W-:Y:S01]  /*13fc0*/  IABS R5, R5 ;  /* 0x0000000500057213 */ /* 0x000fe20000000000 */
[----:B------:R-:W-:Y:S01]  /*13fd0*/  IMAD.MOV.U32 R6, RZ, RZ, R8 ;  /* 0x000000ffff067224 */ /* 0x000fe200078e0008 */
[----:B------:R-:W-:Y:S02]  /*13fe0*/  I2FP.F32.S32 R4, R4 ;  /* 0x0000000400047245 */ /* 0x000fe40000201400 */
[----:B------:R-:W-:Y:S02]  /*13ff0*/  I2FP.F32.S32 R5, R5 ;  /* 0x0000000500057245 */ /* 0x000fe40000201400 */
[----:B------:R-:W-:Y:S01]  /*14000*/  I2FP.F32.S32 R6, R6 ;  /* 0x0000000600067245 */ /* 0x000fe20000201400 */
[----:B------:R-:W-:Y:S01]  /*14010*/  FFMA.FTZ R15, R4, -UR6, R15 ;  /* 0x80000006040f7c23 */ /* 0x000fe2000801000f */
[----:B------:R-:W-:Y:S02]  /*14020*/  VIADD R4, R2, 0x10 ;  /* 0x0000001002047836 */ /* 0x000fe40000000000 */
[----:B------:R-:W-:Y:S01]  /*14030*/  FFMA.FTZ R14, R5, -UR6, R14 ;  /* 0x80000006050e7c23 */ /* 0x000fe2000801000e */
[--C-:B------:R-:W-:Y:S01]  /*14040*/  IADD3 R5, PT, PT, R211, 0x1f, -R0.reuse ;  /* 0x0000001fd3057810 */ /* 0x100fe20007ffe800 */
[----:B------:R-:W-:Y:S01]  /*14050*/  FFMA.FTZ R13, R6, -UR6, R13 ;  /* 0x80000006060d7c23 */ /* 0x000fe2000801000d */
[----:B------:R-:W-:Y:S01]  /*14060*/  IADD3 R9, PT, PT, R210, 0x20, -R0 ;  /* 0x00000020d2097810 */ /* 0x000fe20007ffe800 */
[----:B------:R-:W-:Y:S01]  /*14070*/  VIADD R6, R2, 0x11 ;  /* 0x0000001102067836 */ /* 0x000fe20000000000 */
[----:B------:R-:W-:Y:S02]  /*14080*/  FSEL R173, R173, -INF , !P5 ;  /* 0xff800000adad7808 */ /* 0x000fe40006800000 */
[----:B------:R-:W-:Y:S02]  /*14090*/  FSEL R170, R10, -INF , !P0 ;  /* 0xff8000000aaa7808 */ /* 0x000fe40004000000 */
[----:B------:R-:W-:Y:S02]  /*140a0*/  ISETP.GT.AND P5, PT, R3, R4, PT ;  /* 0x000000040300720c */ /* 0x000fe40003fa4270 */
[----:B------:R-:W-:Y:S02]  /*140b0*/  IABS R8, R5 ;  /* 0x0000000500087213 */ /* 0x000fe40000000000 */
[----:B------:R-:W-:Y:S02]  /*140c0*/  ISETP.GT.AND P0, PT, R132, R168, PT ;  /* 0x000000a88400720c */ /* 0x000fe40003f04270 */
[----:B------:R-:W-:Y:S02]  /*140d0*/  IABS R5, R9 ;  /* 0x0000000900057213 */ /* 0x000fe40000000000 */
[----:B------:R-:W-:Y:S02]  /*140e0*/  FSEL R12, R12, -INF , !P5 ;  /* 0xff8000000c0c7808 */ /* 0x000fe40006800000 */
[----:B------:R-:W-:Y:S02]  /*140f0*/  FSEL R169, R11, -INF , !P0 ;  /* 0xff8000000ba97808 */ /* 0x000fe40004000000 */
[----:B------:R-:W-:Y:S02]  /*14100*/  FSEL R171, R171, -INF , !P1 ;  /* 0xff800000abab7808 */ /* 0x000fe40004800000 */
[----:B------:R-:W-:Y:S02]  /*14110*/  ISETP.GT.AND P5, PT, R132, R6, PT ;  /* 0x000000068400720c */ /* 0x000fe40003fa4270 */
[----:B------:R-:W-:Y:S02]  /*14120*/  I2FP.F32.S32 R5, R5 ;  /* 0x0000000500057245 */ /* 0x000fe40000201400 */
[----:B------:R-:W-:Y:S02]  /*14130*/  ISETP.GE.AND P0, PT, R2, R214, PT ;  /* 0x000000d60200720c */ /* 0x000fe40003f06270 */
[----:B------:R-:W-:Y:S01]  /*14140*/  ISETP.GT.AND P1, PT, R132, R4, PT ;  /* 0x000000048400720c */ /* 0x000fe20003f24270 */
[----:B------:R-:W-:Y:S01]  /*14150*/  FFMA.FTZ R18, R5, -UR6, R18 ;  /* 0x8000000605127c23 */ /* 0x000fe20008010012 */
[----:B------:R-:W-:Y:S01]  /*14160*/  FSEL R198, R175, -INF , !P6 ;  /* 0xff800000afc67808 */ /* 0x000fe20007000000 */
[----:B------:R-:W-:Y:S01]  /*14170*/  VIADD R5, R2, 0x19 ;  /* 0x0000001902057836 */ /* 0x000fe20000000000 */
[----:B------:R-:W-:Y:S02]  /*14180*/  FSEL R15, R15, -INF , !P5 ;  /* 0xff8000000f0f7808 */ /* 0x000fe40006800000 */
[----:B------:R-:W-:Y:S02]  /*14190*/  FSEL R183, R174, -INF , !P0 ;  /* 0xff800000aeb77808 */ /* 0x000fe40004000000 */
[----:B------:R-:W-:Y:S02]  /*141a0*/  FSEL R14, R14, -INF , !P1 ;  /* 0xff8000000e0e7808 */ /* 0x000fe40004800000 */
[----:B------:R-:W-:Y:S02]  /*141b0*/  I2FP.F32.S32 R8, R8 ;  /* 0x0000000800087245 */ /* 0x000fe40000201400 */
[C---:B------:R-:W-:Y:S02]  /*141c0*/  ISETP.GE.AND P5, PT, R4.reuse, R214, PT ;  /* 0x000000d60400720c */ /* 0x040fe40003fa6270 */
[-C--:B------:R-:W-:Y:S01]  /*141d0*/  ISETP.GE.AND P6, PT, R4, R215.reuse, PT ;  /* 0x000000d70400720c */ /* 0x080fe20003fc6270 */
[C---:B------:R-:W-:Y:S01]  /*141e0*/  VIADD R4, R2.reuse, 0x18 ;  /* 0x0000001802047836 */ /* 0x040fe20000000000 */
[-C--:B------:R-:W-:Y:S01]  /*141f0*/  ISETP.GE.AND P0, PT, R2, R215.reuse, PT ;  /* 0x000000d70200720c */ /* 0x080fe20003f06270 */
[----:B------:R-:W-:Y:S01]  /*14200*/  FFMA.FTZ R17, R8, -UR6, R17 ;  /* 0x8000000608117c23 */ /* 0x000fe20008010011 */
[----:B------:R-:W-:Y:S02]  /*14210*/  ISETP.GE.AND P1, PT, R168, R215, PT ;  /* 0x000000d7a800720c */ /* 0x000fe40003f26270 */
[--C-:B------:R-:W-:Y:S02]  /*14220*/  IADD3 R7, PT, PT, R211, 0x20, -R0.reuse ;  /* 0x00000020d3077810 */ /* 0x100fe40007ffe800 */
[----:B------:R-:W-:Y:S02]  /*14230*/  FSEL R172, R172, -INF , !P0 ;  /* 0xff800000acac7808 */ /* 0x000fe40004000000 */
[----:B------:R-:W-:Y:S02]  /*14240*/  FSEL R189, R169, -INF , !P1 ;  /* 0xff800000a9bd7808 */ /* 0x000fe40004800000 */
[----:B------:R-:W-:Y:S02]  /*14250*/  FSEL R190, R170, -INF , !P4 ;  /* 0xff800000aabe7808 */ /* 0x000fe40006000000 */
[C---:B------:R-:W-:Y:S02]  /*14260*/  ISETP.GT.AND P4, PT, R3.reuse, R5, PT ;  /* 0x000000050300720c */ /* 0x040fe40003f84270 */
[----:B------:R-:W-:Y:S02]  /*14270*/  ISETP.GT.AND P0, PT, R3, R6, PT ;  /* 0x000000060300720c */ /* 0x000fe40003f04270 */
[----:B------:R-:W-:Y:S02]  /*14280*/  ISETP.GT.AND P1, PT, R132, R4, PT ;  /* 0x000000048400720c */ /* 0x000fe40003f24270 */
[----:B------:R-:W-:Y:S02]  /*14290*/  IABS R10, R7 ;  /* 0x00000007000a7213 */ /* 0x000fe40000000000 */
[----:B------:R-:W-:Y:S02]  /*142a0*/  IADD3 R11, PT, PT, R210, 0x1f, -R0 ;  /* 0x0000001fd20b7810 */ /* 0x000fe40007ffe800 */
[----:B------:R-:W-:Y:S02]  /*142b0*/  FSEL R17, R17, -INF , !P4 ;  /* 0xff80000011117808 */ /* 0x000fe40006000000 */
[----:B------:R-:W-:Y:S02]  /*142c0*/  FSEL R13, R13, -INF , !P0 ;  /* 0xff8000000d0d7808 */ /* 0x000fe40004000000 */
[----:B------:R-:W-:Y:S02]  /*142d0*/  FSEL R18, R18, -INF , !P1 ;  /* 0xff80000012127808 */ /* 0x000fe40004800000 */
[----:B------:R-:W-:Y:S02]  /*142e0*/  I2FP.F32.S32 R10, R10 ;  /* 0x0000000a000a7245 */ /* 0x000fe40000201400 */
[-C--:B------:R-:W-:Y:S02]  /*142f0*/  ISETP.GE.AND P4, PT, R6, R214.reuse, PT ;  /* 0x000000d60600720c */ /* 0x080fe40003f86270 */
[----:B------:R-:W-:Y:S01]  /*14300*/  ISETP.GE.AND P0, PT, R168, R214, PT ;  /* 0x000000d6a800720c */ /* 0x000fe20003f06270 */
[----:B------:R-:W-:Y:S01]  /*14310*/  FFMA.FTZ R16, R10, -UR6, R16 ;  /* 0x800000060a107c23 */ /* 0x000fe20008010010 */
[----:B------:R-:W-:Y:S02]  /*14320*/  IABS R7, R11 ;  /* 0x0000000b00077213 */ /* 0x000fe40000000000 */
[----:B------:R-:W-:Y:S02]  /*14330*/  ISETP.GE.AND P1, PT, R6, R215, PT ;  /* 0x000000d70600720c */ /* 0x000fe40003f26270 */
[--C-:B------:R-:W-:Y:S02]  /*14340*/  IADD3 R6, PT, PT, R211, 0x17, -R0.reuse ;  /* 0x00000017d3067810 */ /* 0x100fe40007ffe800 */
[----:B------:R-:W-:Y:S02]  /*14350*/  IADD3 R9, PT, PT, R210, 0x18, -R0 ;  /* 0x00000018d2097810 */ /* 0x000fe40007ffe800 */
[----:B------:R-:W-:Y:S02]  /*14360*/  FSEL R188, R176, -INF , !P0 ;  /* 0xff800000b0bc7808 */ /* 0x000fe40004000000 */
[----:B------:R-:W-:Y:S02]  /*14370*/  I2FP.F32.S32 R7, R7 ;  /* 0x0000000700077245 */ /* 0x000fe40000201400 */
[----:B------:R-:W-:Y:S02]  /*14380*/  ISETP.GT.AND P0, PT, R3, R4, PT ;  /* 0x000000040300720c */ /* 0x000fe40003f04270 */
[----:B------:R-:W-:Y:S01]  /*14390*/  IABS R8, R6 ;  /* 0x0000000600087213 */ /* 0x000fe20000000000 */
[----:B------:R-:W-:Y:S01]  /*143a0*/  FFMA.FTZ R19, R7, -UR6, R19 ;  /* 0x8000000607137c23 */ /* 0x000fe20008010013 */
[----:B------:R-:W-:Y:S02]  /*143b0*/  IABS R6, R9 ;  /* 0x0000000900067213 */ /* 0x000fe40000000000 */
[----:B------:R-:W-:Y:S02]  /*143c0*/  FSEL R16, R16, -INF , !P0 ;  /* 0xff80000010107808 */ /* 0x000fe40004000000 */
[----:B------:R-:W-:Y:S02]  /*143d0*/  ISETP.GT.AND P0, PT, R132, R5, PT ;  /* 0x000000058400720c */ /* 0x000fe40003f04270 */
[----:B------:R-:W-:Y:S02]  /*143e0*/  I2FP.F32.S32 R6, R6 ;  /* 0x0000000600067245 */ /* 0x000fe40000201400 */
[----:B------:R-:W-:Y:S02]  /*143f0*/  FSEL R19, R19, -INF , !P0 ;  /* 0xff80000013137808 */ /* 0x000fe40004000000 */
[----:B------:R-:W-:Y:S01]  /*14400*/  FSEL R187, R12, -INF , !P5 ;  /* 0xff8000000cbb7808 */ /* 0x000fe20006800000 */
[----:B------:R-:W-:Y:S01]  /*14410*/  FFMA.FTZ R22, R6, -UR6, R22 ;  /* 0x8000000606167c23 */ /* 0x000fe20008010016 */
[----:B------:R-:W-:Y:S01]  /*14420*/  ISETP.GE.AND P0, PT, R4, R214, PT ;  /* 0x000000d60400720c */ /* 0x000fe20003f06270 */
[----:B------:R-:W-:Y:S01]  /*14430*/  VIADD R6, R2, 0x21 ;  /* 0x0000002102067836 */ /* 0x000fe20000000000 */
[----:B------:R-:W-:Y:S01]  /*14440*/  ISETP.GE.AND P5, PT, R4, R215, PT ;  /* 0x000000d70400720c */ /* 0x000fe20003fa6270 */
[----:B------:R-:W-:Y:S01]  /*14450*/  VIADD R4, R2, 0x20 ;  /* 0x0000002002047836 */ /* 0x000fe20000000000 */
[----:B------:R-:W-:Y:S02]  /*14460*/  I2FP.F32.S32 R8, R8 ;  /* 0x0000000800087245 */ /* 0x000fe40000201400 */
[--C-:B------:R-:W-:Y:S02]  /*14470*/  IADD3 R7, PT, PT, R211, 0x18, -R0.reuse ;  /* 0x00000018d3077810 */ /* 0x100fe40007ffe800 */
[--C-:B------:R-:W-:Y:S01]  /*14480*/  IADD3 R11, PT, PT, R210, 0x17, -R0.reuse ;  /* 0x00000017d20b7810 */ /* 0x100fe20007ffe800 */
[----:B------:R-:W-:Y:S01]  /*14490*/  FFMA.FTZ R21, R8, -UR6, R21 ;  /* 0x8000000608157c23 */ /* 0x000fe20008010015 */
[----:B------:R-:W-:Y:S02]  /*144a0*/  FSEL R185, R15, -INF , !P1 ;  /* 0xff8000000fb97808 */ /* 0x000fe40004800000 */
[----:B------:R-:W-:Y:S02]  /*144b0*/  FSEL R186, R14, -INF , !P6 ;  /* 0xff8000000eba7808 */ /* 0x000fe40007000000 */
[----:B------:R-:W-:Y:S02]  /*144c0*/  ISETP.GT.AND P6, PT, R3, R6, PT ;  /* 0x000000060300720c */ /* 0x000fe40003fc4270 */
[----:B------:R-:W-:Y:S02]  /*144d0*/  ISETP.GT.AND P1, PT, R132, R4, PT ;  /* 0x000000048400720c */ /* 0x000fe40003f24270 */
[----:B------:R-:W-:Y:S02]  /*144e0*/  IABS R10, R7 ;  /* 0x00000007000a7213 */ /* 0x000fe40000000000 */
[----:B------:R-:W-:Y:S02]  /*144f0*/  IABS R7, R11 ;  /* 0x0000000b00077213 */ /* 0x000fe40000000000 */
[----:B------:R-:W-:Y:S02]  /*14500*/  FSEL R21, R21, -INF , !P6 ;  /* 0xff80000015157808 */ /* 0x000fe40007000000 */
[----:B------:R-:W-:Y:S02]  /*14510*/  FSEL R22, R22, -INF , !P1 ;  /* 0xff80000016167808 */ /* 0x000fe40004800000 */
[C---:B------:R-:W-:Y:S02]  /*14520*/  ISETP.GE.AND P6, PT, R5.reuse, R214, PT ;  /* 0x000000d60500720c */ /* 0x040fe40003fc6270 */
[----:B------:R-:W-:Y:S02]  /*14530*/  I2FP.F32.S32 R10, R10 ;  /* 0x0000000a000a7245 */ /* 0x000fe40000201400 */
[----:B------:R-:W-:Y:S02]  /*14540*/  ISETP.GE.AND P1, PT, R5, R215, PT ;  /* 0x000000d70500720c */ /* 0x000fe40003f26270 */
[----:B------:R-:W-:Y:S01]  /*14550*/  IADD3 R5, PT, PT, R211, 0xf, -R0 ;  /* 0x0000000fd3057810 */ /* 0x000fe20007ffe800 */
[----:B------:R-:W-:Y:S01]  /*14560*/  FFMA.FTZ R20, R10, -UR6, R20 ;  /* 0x800000060a147c23 */ /* 0x000fe20008010014 */
[----:B------:R-:W-:Y:S02]  /*14570*/  I2FP.F32.S32 R7, R7 ;  /* 0x0000000700077245 */ /* 0x000fe40000201400 */
[C-C-:B------:R-:W-:Y:S02]  /*14580*/  IADD3 R9, PT, PT, R210.reuse, 0x10, -R0.reuse ;  /* 0x00000010d2097810 */ /* 0x140fe40007ffe800 */
[----:B------:R-:W-:Y:S01]  /*14590*/  FSEL R182, R13, -INF , !P4 ;  /* 0xff8000000db67808 */ /* 0x000fe20006000000 */
[----:B------:R-:W-:Y:S01]  /*145a0*/  FFMA.FTZ R23, R7, -UR6, R23 ;  /* 0x8000000607177c23 */ /* 0x000fe20008010017 */
[----:B------:R-:W-:Y:S02]  /*145b0*/  IABS R8, R5 ;  /* 0x0000000500087213 */ /* 0x000fe40000000000 */
[----:B------:R-:W-:Y:S02]  /*145c0*/  ISETP.GT.AND P4, PT, R3, R4, PT ;  /* 0x000000040300720c */ /* 0x000fe40003f84270 */
[----:B------:R-:W-:Y:S02]  /*145d0*/  IABS R5, R9 ;  /* 0x0000000900057213 */ /* 0x000fe40000000000 */
[--C-:B------:R-:W-:Y:S02]  /*145e0*/  IADD3 R7, PT, PT, R211, 0x10, -R0.reuse ;  /* 0x00000010d3077810 */ /* 0x100fe40007ffe800 */
[----:B------:R-:W-:Y:S02]  /*145f0*/  IADD3 R11, PT, PT, R210, 0xf, -R0 ;  /* 0x0000000fd20b7810 */ /* 0x000fe40007ffe800 */
[----:B------:R-:W-:Y:S02]  /*14600*/  FSEL R20, R20, -INF , !P4 ;  /* 0xff80000014147808 */ /* 0x000fe40006000000 */
[----:B------:R-:W-:Y:S02]  /*14610*/  I2FP.F32.S32 R5, R5 ;  /* 0x0000000500057245 */ /* 0x000fe40000201400 */
[----:B------:R-:W-:Y:S02]  /*14620*/  ISETP.GT.AND P4, PT, R132, R6, PT ;  /* 0x000000068400720c */ /* 0x000fe40003f84270 */
[----:B------:R-:W-:Y:S01]  /*14630*/  IABS R10, R7 ;  /* 0x00000007000a7213 */ /* 0x000fe20000000000 */
[----:B------:R-:W-:Y:S01]  /*14640*/  FFMA.FTZ R26, R5, -UR6, R26 ;  /* 0x80000006051a7c23 */ /* 0x000fe2000801001a */
[----:B------:R-:W-:Y:S01]  /*14650*/  IABS R7, R11 ;  /* 0x0000000b00077213 */ /* 0x000fe20000000000 */
[----:B------:R-:W-:Y:S01]  /*14660*/  VIADD R5, R2, 0x28 ;  /* 0x0000002802057836 */ /* 0x000fe20000000000 */
[----:B------:R-:W-:Y:S02]  /*14670*/  FSEL R181, R16, -INF , !P0 ;  /* 0xff80000010b57808 */ /* 0x000fe40004000000 */
[----:B------:R-:W-:Y:S02]  /*14680*/  FSEL R23, R23, -INF , !P4 ;  /* 0xff80000017177808 */ /* 0x000fe40006000000 */
[----:B------:R-:W-:Y:S02]  /*14690*/  I2FP.F32.S32 R10, R10 ;  /* 0x0000000a000a7245 */ /* 0x000fe40000201400 */
[C---:B------:R-:W-:Y:S02]  /*146a0*/  ISETP.GE.AND P4, PT, R4.reuse, R214, PT ;  /* 0x000000d60400720c */ /* 0x040fe40003f86270 */
[----:B------:R-:W-:Y:S01]  /*146b0*/  ISETP.GE.AND P0, PT, R4, R215, PT ;  /* 0x000000d70400720c */ /* 0x000fe20003f06270 */
[----:B------:R-:W-:Y:S01]  /*146c0*/  VIADD R4, R2, 0x29 ;  /* 0x0000002902047836 */ /* 0x000fe20000000000 */
[----:B------:R-:W-:Y:S01]  /*146d0*/  I2FP.F32.S32 R8, R8 ;  /* 0x0000000800087245 */ /* 0x000fe20000201400 */
[----:B------:R-:W-:Y:S01]  /*146e0*/  FFMA.FTZ R24, R10, -UR6, R24 ;  /* 0x800000060a187c23 */ /* 0x000fe20008010018 */
[----:B------:R-:W-:Y:S02]  /*146f0*/  I2FP.F32.S32 R7, R7 ;  /* 0x0000000700077245 */ /* 0x000fe40000201400 */
[----:B------:R-:W-:Y:S01]  /*14700*/  FSEL R178, R17, -INF , !P6 ;  /* 0xff80000011b27808 */ /* 0x000fe20007000000 */
[----:B------:R-:W-:Y:S01]  /*14710*/  FFMA.FTZ R25, R8, -UR6, R25 ;  /* 0x8000000608197c23 */ /* 0x000fe20008010019 */
[----:B------:R-:W-:Y:S01]  /*14720*/  FSEL R180, R18, -INF , !P5 ;  /* 0xff80000012b47808 */ /* 0x000fe20006800000 */
[----:B------:R-:W-:Y:S01]  /*14730*/  FFMA.FTZ R27, R7, -UR6, R27 ;  /* 0x80000006071b7c23 */ /* 0x000fe2000801001b */
[----:B------:R-:W-:Y:S02]  /*14740*/  FSEL R179, R19, -INF , !P1 ;  /* 0xff80000013b37808 */ /* 0x000fe40004800000 */
[CC--:B------:R-:W-:Y:S02]  /*14750*/  ISETP.GT.AND P6, PT, R3.reuse, R5.reuse, PT ;  /* 0x000000050300720c */ /* 0x0c0fe40003fc4270 */
[-C--:B------:R-:W-:Y:S02]  /*14760*/  ISETP.GT.AND P5, PT, R3, R4.reuse, PT ;  /* 0x000000040300720c */ /* 0x080fe40003fa4270 */
[----:B------:R-:W-:Y:S02]  /*14770*/  ISETP.GT.AND P1, PT, R132, R5, PT ;  /* 0x000000058400720c */ /* 0x000fe40003f24270 */
[--C-:B------:R-:W-:Y:S02]  /*14780*/  IADD3 R7, PT, PT, R211, 0x7, -R0.reuse ;  /* 0x00000007d3077810 */ /* 0x100fe40007ffe800 */
[----:B------:R-:W-:Y:S02]  /*14790*/  FSEL R24, R24, -INF , !P6 ;  /* 0xff80000018187808 */ /* 0x000fe40007000000 */
[----:B------:R-:W-:Y:S02]  /*147a0*/  ISETP.GT.AND P6, PT, R132, R4, PT ;  /* 0x000000048400720c */ /* 0x000fe40003fc4270 */
[----:B------:R-:W-:Y:S02]  /*147b0*/  FSEL R25, R25, -INF , !P5 ;  /* 0xff80000019197808 */ /* 0x000fe40006800000 */
[----:B------:R-:W-:Y:S02]  /*147c0*/  FSEL R26, R26, -INF , !P1 ;  /* 0xff8000001a1a7808 */ /* 0x000fe40004800000 */
[CC--:B------:R-:W-:Y:S02]  /*147d0*/  ISETP.GE.AND P5, PT, R6.reuse, R214.reuse, PT ;  /* 0x000000d60600720c */ /* 0x0c0fe40003fa6270 */
[----:B------:R-:W-:Y:S02]  /*147e0*/  ISETP.GE.AND P1, PT, R6, R215, PT ;  /* 0x000000d70600720c */ /* 0x000fe40003f26270 */
[----:B------:R-:W-:Y:S02]  /*147f0*/  IABS R7, R7 ;  /* 0x0000000700077213 */ /* 0x000fe40000000000 */
[--C-:B------:R-:W-:Y:S02]  /*14800*/  IADD3 R6, PT, PT, R211, 0x8, -R0.reuse ;  /* 0x00000008d3067810 */ /* 0x100fe40007ffe800 */
[----:B------:R-:W-:Y:S02]  /*14810*/  FSEL R174, R20, -INF , !P4 ;  /* 0xff80000014ae7808 */ /* 0x000fe40006000000 */
[----:B------:R-:W-:Y:S02]  /*14820*/  FSEL R9, R27, -INF , !P6 ;  /* 0xff8000001b097808 */ /* 0x000fe40007000000 */
[C---:B------:R-:W-:Y:S02]  /*14830*/  ISETP.GE.AND P4, PT, R5.reuse, R215, PT ;  /* 0x000000d70500720c */ /* 0x040fe40003f86270 */
[----:B------:R-:W-:Y:S01]  /*14840*/  ISETP.GE.AND P6, PT, R5, R214, PT ;  /* 0x000000d60500720c */ /* 0x000fe20003fc6270 */
[----:B------:R-:W-:Y:S01]  /*14850*/  IMAD.MOV.U32 R5, RZ, RZ, R7 ;  /* 0x000000ffff057224 */ /* 0x000fe200078e0007 */
[----:B------:R-:W-:Y:S02]  /*14860*/  IABS R6, R6 ;  /* 0x0000000600067213 */ /* 0x000fe40000000000 */
[----:B------:R-:W-:Y:S02]  /*14870*/  FSEL R170, R21, -INF , !P5 ;  /* 0xff80000015aa7808 */ /* 0x000fe40006800000 */
[----:B------:R-:W-:Y:S02]  /*14880*/  I2FP.F32.S32 R8, R6 ;  /* 0x0000000600087245 */ /* 0x000fe40000201400 */
[----:B------:R-:W-:Y:S02]  /*14890*/  IADD3 R6, PT, PT, R210, 0x8, -R0 ;  /* 0x00000008d2067810 */ /* 0x000fe40007ffe800 */
[----:B------:R-:W-:Y:S01]  /*148a0*/  I2FP.F32.S32 R7, R5 ;  /* 0x0000000500077245 */ /* 0x000fe20000201400 */
[----:B------:R-:W-:Y:S01]  /*148b0*/  VIADD R5, R2, 0x30 ;  /* 0x0000003002057836 */ /* 0x000fe20000000000 */
[----:B------:R-:W-:Y:S01]  /*148c0*/  FSEL R175, R22, -INF , !P0 ;  /* 0xff80000016af7808 */ /* 0x000fe20004000000 */
[----:B------:R-:W-:Y:S01]  /*148d0*/  FFMA.FTZ R28, R8, -UR6, R28 ;  /* 0x80000006081c7c23 */ /* 0x000fe2000801001c */
[----:B------:R-:W-:Y:S01]  /*148e0*/  IABS R6, R6 ;  /* 0x0000000600067213 */ /* 0x000fe20000000000 */
[----:B------:R-:W-:Y:S01]  /*148f0*/  FFMA.FTZ R29, R7, -UR6, R29 ;  /* 0x80000006071d7c23 */ /* 0x000fe2000801001d */
[----:B------:R-:W-:Y:S02]  /*14900*/  FSEL R168, R23, -INF , !P1 ;  /* 0xff80000017a87808 */ /* 0x000fe40004800000 */
[C---:B------:R-:W-:Y:S01]  /*14910*/  ISETP.GE.AND P5, PT, R4.reuse, R214, PT ;  /* 0x000000d60400720c */ /* 0x040fe20003fa6270 */
[----:B------:R-:W-:Y:S01]  /*14920*/  IMAD.MOV.U32 R7, RZ, RZ, R6 ;  /* 0x000000ffff077224 */ /* 0x000fe200078e0006 */
[----:B------:R-:W-:Y:S01]  /*14930*/  ISETP.GE.AND P0, PT, R4, R215, PT ;  /* 0x000000d70400720c */ /* 0x000fe20003f06270 */
[C---:B------:R-:W-:Y:S01]  /*14940*/  VIADD R4, R2.reuse, 0x31 ;  /* 0x0000003102047836 */ /* 0x040fe20000000000 */
[C---:B------:R-:W-:Y:S01]  /*14950*/  ISETP.GT.AND P1, PT, R3.reuse, R5, PT ;  /* 0x000000050300720c */ /* 0x040fe20003f24270 */
[----:B------:R-:W-:Y:S01]  /*14960*/  VIADD R2, R2, 0x39 ;  /* 0x0000003902027836 */ /* 0x000fe20000000000 */
[--C-:B------:R-:W-:Y:S02]  /*14970*/  IADD3 R8, PT, PT, R210, 0x7, -R0.reuse ;  /* 0x00000007d2087810 */ /* 0x100fe40007ffe800 */
[----:B------:R-:W-:Y:S02]  /*14980*/  FSEL R22, R28, -INF , !P1 ;  /* 0xff8000001c167808 */ /* 0x000fe40004800000 */
[----:B------:R-:W-:Y:S02]  /*14990*/  ISETP.GT.AND P1, PT, R3, R4, PT ;  /* 0x000000040300720c */ /* 0x000fe40003f24270 */
[----:B------:R-:W-:Y:S01]  /*149a0*/  IABS R6, R8 ;  /* 0x0000000800067213 */ /* 0x000fe20000000000 */
[----:B------:R-:W-:Y:S01]  /*149b0*/  IMAD.IADD R8, R210, 0x1, -R0 ;  /* 0x00000001d2087824 */ /* 0x000fe200078e0a00 */
[----:B------:R-:W-:Y:S02]  /*149c0*/  I2FP.F32.S32 R7, R7 ;  /* 0x0000000700077245 */ /* 0x000fe40000201400 */
[----:B------:R-:W-:Y:S02]  /*149d0*/  FSEL R21, R29, -INF , !P1 ;  /* 0xff8000001d157808 */ /* 0x000fe40004800000 */
[----:B------:R-:W-:Y:S01]  /*149e0*/  FSEL R28, R24, -INF , !P6 ;  /* 0xff800000181c7808 */ /* 0x000fe20007000000 */
[----:B------:R-:W-:Y:S01]  /*149f0*/  FFMA.FTZ R30, R7, -UR6, R30 ;  /* 0x80000006071e7c23 */ /* 0x000fe2000801001e */
[C---:B------:R-:W-:Y:S02]  /*14a00*/  ISETP.GT.AND P1, PT, R3.reuse, R135, PT ;  /* 0x000000870300720c */ /* 0x040fe40003f24270 */
[----:B------:R-:W-:Y:S02]  /*14a10*/  ISETP.GT.AND P6, PT, R3, R2, PT ;  /* 0x000000020300720c */ /* 0x000fe40003fc4270 */
[----:B------:R-:W-:Y:S01]  /*14a20*/  I2FP.F32.S32 R3, R6 ;  /* 0x0000000600037245 */ /* 0x000fe20000201400 */
[C-C-:B------:R-:W-:Y:S01]  /*14a30*/  IMAD.IADD R6, R211.reuse, 0x1, -R0.reuse ;  /* 0x00000001d3067824 */ /* 0x140fe200078e0a00 */
[----:B------:R-:W-:Y:S02]  /*14a40*/  IADD3 R7, PT, PT, R211, -0x1, -R0 ;  /* 0xffffffffd3077810 */ /* 0x000fe40007ffe800 */
[----:B------:R-:W-:Y:S01]  /*14a50*/  FSEL R27, R25, -INF , !P5 ;  /* 0xff800000191b7808 */ /* 0x000fe20006800000 */
[----:B------:R-:W-:Y:S01]  /*14a60*/  FFMA.FTZ R31, R3, -UR6, R31 ;  /* 0x80000006031f7c23 */ /* 0x000fe2000801001f */
[----:B------:R-:W-:Y:S02]  /*14a70*/  IABS R6, R6 ;  /* 0x0000000600067213 */ /* 0x000fe40000000000 */
[----:B------:R-:W-:Y:S02]  /*14a80*/  IABS R3, R7 ;  /* 0x0000000700037213 */ /* 0x000fe40000000000 */
[----:B------:R-:W-:Y:S02]  /*14a90*/  I2FP.F32.S32 R7, R6 ;  /* 0x0000000600077245 */ /* 0x000fe40000201400 */
[----:B------:R-:W-:Y:S02]  /*14aa0*/  I2FP.F32.S32 R6, R3 ;  /* 0x0000000300067245 */ /* 0x000fe40000201400 */
[----:B------:R-:W-:Y:S01]  /*14ab0*/  FSEL R23, R9, -INF , !P0 ;  /* 0xff80000009177808 */ /* 0x000fe20004000000 */
[----:B------:R-:W-:Y:S01]  /*14ac0*/  FFMA.FTZ R32, R7, -UR6, R32 ;  /* 0x8000000607207c23 */ /* 0x000fe20008010020 */
[----:B------:R-:W-:Y:S01]  /*14ad0*/  ISETP.GT.AND P5, PT, R132, R5, PT ;  /* 0x000000058400720c */ /* 0x000fe20003fa4270 */
[----:B------:R-:W-:Y:S01]  /*14ae0*/  FFMA.FTZ R33, R6, -UR6, R33 ;  /* 0x8000000606217c23 */ /* 0x000fe20008010021 */
[----:B------:R-:W-:Y:S02]  /*14af0*/  ISETP.GE.AND P0, PT, R5, R214, PT ;  /* 0x000000d60500720c */ /* 0x000fe40003f06270 */
[----:B------:R-:W-:Y:S02]  /*14b00*/  FSEL R15, R30, -INF , !P5 ;  /* 0xff8000001e0f7808 */ /* 0x000fe40006800000 */
[----:B------:R-:W-:Y:S02]  /*14b10*/  FSEL R16, R33, -INF , !P6 ;  /* 0xff80000021107808 */ /* 0x000fe40007000000 */
[----:B------:R-:W-:Y:S02]  /*14b20*/  FSEL R22, R22, -INF , !P0 ;  /* 0xff80000016167808 */ /* 0x000fe40004000000 */
[----:B------:R-:W-:Y:S02]  /*14b30*/  ISETP.GT.AND P5, PT, R132, R4, PT ;  /* 0x000000048400720c */ /* 0x000fe40003fa4270 */
[C---:B------:R-:W-:Y:S02]  /*14b40*/  ISETP.GE.AND P6, PT, R4.reuse, R214, PT ;  /* 0x000000d60400720c */ /* 0x040fe40003fc6270 */
[----:B------:R-:W-:Y:S02]  /*14b50*/  ISETP.GE.AND P0, PT, R4, R215, PT ;  /* 0x000000d70400720c */ /* 0x000fe40003f06270 */
[----:B------:R-:W-:Y:S02]  /*14b60*/  IADD3 R4, PT, PT, R210, -0x1, -R0 ;  /* 0xffffffffd2047810 */ /* 0x000fe40007ffe800 */
[----:B------:R-:W-:Y:S02]  /*14b70*/  IABS R3, R8 ;  /* 0x0000000800037213 */ /* 0x000fe40000000000 */
[----:B------:R-:W-:Y:S02]  /*14b80*/  IABS R4, R4 ;  /* 0x0000000400047213 */ /* 0x000fe40000000000 */
[----:B------:R-:W-:Y:S02]  /*14b90*/  I2FP.F32.S32 R3, R3 ;  /* 0x0000000300037245 */ /* 0x000fe40000201400 */
[----:B------:R-:W-:Y:S02]  /*14ba0*/  I2FP.F32.S32 R4, R4 ;  /* 0x0000000400047245 */ /* 0x000fe40000201400 */
[----:B------:R-:W-:Y:S01]  /*14bb0*/  FSEL R18, R31, -INF , !P5 ;  /* 0xff8000001f127808 */ /* 0x000fe20006800000 */
[----:B------:R-:W-:Y:S01]  /*14bc0*/  FFMA.FTZ R34, R3, -UR6, R34 ;  /* 0x8000000603227c23 */ /* 0x000fe20008010022 */
[----:B------:R-:W-:Y:S01]  /*14bd0*/  FSEL R26, R26, -INF , !P4 ;  /* 0xff8000001a1a7808 */ /* 0x000fe20006000000 */
[----:B------:R-:W-:Y:S01]  /*14be0*/  FFMA.FTZ R35, R4, -UR6, R35 ;  /* 0x8000000604237c23 */ /* 0x000fe20008010023 */
[C---:B------:R-:W-:Y:S02]  /*14bf0*/  ISETP.GT.AND P5, PT, R132.reuse, R135, PT ;  /* 0x000000878400720c */ /* 0x040fe40003fa4270 */
[----:B------:R-:W-:Y:S02]  /*14c00*/  ISETP.GT.AND P4, PT, R132, R2, PT ;  /* 0x000000028400720c */ /* 0x000fe40003f84270 */
[----:B------:R-:W-:Y:S02]  /*14c10*/  FSEL R17, R34, -INF , !P5 ;  /* 0xff80000022117808 */ /* 0x000fe40006800000 */
[----:B------:R-:W-:Y:S02]  /*14c20*/  FSEL R20, R35, -INF , !P4 ;  /* 0xff80000023147808 */ /* 0x000fe40006000000 */
[----:B------:R-:W3:Y:S01]  /*14c30*/  LDL.64 R34, [R1+0x80] ;  /* 0x0000800001227983 */ /* 0x000ee20000100a00 */
[----:B------:R-:W-:Y:S02]  /*14c40*/  FSEL R21, R21, -INF , !P6 ;  /* 0xff80000015157808 */ /* 0x000fe40007000000 */
[----:B------:R-:W-:Y:S02]  /*14c50*/  ISETP.GE.AND P6, PT, R135, R214, PT ;  /* 0x000000d68700720c */ /* 0x000fe40003fc6270 */
[----:B------:R-:W-:Y:S02]  /*14c60*/  FSEL R19, R32, -INF , !P1 ;  /* 0xff80000020137808 */ /* 0x000fe40004800000 */
[----:B------:R-:W-:Y:S02]  /*14c70*/  FMNMX3.FTZ R3, R133, R183, R173, !PT ;  /* 0x000000b785037276 */ /* 0x000fe400078100ad */
[----:B------:R-:W-:Y:S02]  /*14c80*/  FSEL R19, R19, -INF , !P6 ;  /* 0xff80000013137808 */ /* 0x000fe40007000000 */
[----:B------:R-:W-:Y:S02]  /*14c90*/  ISETP.GE.AND P6, PT, R135, R215, PT ;  /* 0x000000d78700720c */ /* 0x000fe40003fc6270 */
[----:B------:R1:W5:Y:S01]  /*14ca0*/  LDL.S16 R135, [R1+0x8] ;  /* 0x0000080001877983 */ /* 0x0003620000100600 */
[----:B------:R-:W-:Y:S01]  /*14cb0*/  FMNMX3.FTZ R0, R3, R198, R188, !PT ;  /* 0x000000c603007276 */ /* 0x000fe200078100bc */
[----:B------:R-:W-:Y:S01]  /*14cc0*/  IMAD.U32 R3, RZ, RZ, UR37 ;  /* 0x00000025ff037e24 */ /* 0x000fe2000f8e00ff */
        /* <DEDUP_REMOVED lines=10> */
[----:B------:R-:W-:Y:S02]  /*14d70*/  FMNMX3.FTZ R6, R6, R22, R21, !PT ;  /* 0x0000001606067276 */ /* 0x000fe40007810015 */
[----:B------:R-:W-:Y:S02]  /*14d80*/  FMNMX3.FTZ R0, R0, R180, R179, !PT ;  /* 0x000000b400007276 */ /* 0x000fe400078100b3 */
[----:B------:R-:W-:Y:S02]  /*14d90*/  SHF.R.U32.HI R217, RZ, 0x5, R203 ;  /* 0x00000005ffd97819 */ /* 0x000fe400000116cb */
[----:B------:R-:W-:Y:S02]  /*14da0*/  ISETP.GE.AND P1, PT, R5, R215, PT ;  /* 0x000000d70500720c */ /* 0x000fe40003f26270 */
[----:B------:R-:W-:Y:S02]  /*14db0*/  FMNMX3.FTZ R0, R0, R175, R168, !PT ;  /* 0x000000af00007276 */ /* 0x000fe400078100a8 */
[----:B------:R-:W-:Y:S02]  /*14dc0*/  FMNMX3.FTZ R6, R6, R19, R16, !PT ;  /* 0x0000001306067276 */ /* 0x000fe40007810010 */
[----:B------:R-:W-:Y:S02]  /*14dd0*/  FSEL R15, R15, -INF , !P1 ;  /* 0xff8000000f0f7808 */ /* 0x000fe40004800000 */
[----:B------:R-:W-:Y:S01]  /*14de0*/  FSEL R18, R18, -INF , !P0 ;  /* 0xff80000012127808 */ /* 0x000fe20004000000 */
[----:B------:R-:W4:Y:S01]  /*14df0*/  SHFL.BFLY PT, R132, R6, 0x2, 0x1f ;  /* 0x0c401f0006847f89 */ /* 0x000f2200000e0000 */
[----:B------:R-:W-:Y:S02]  /*14e00*/  FMNMX3.FTZ R0, R0, R26, R23, !PT ;  /* 0x0000001a00007276 */ /* 0x000fe40007810017 */
[----:B------:R-:W-:Y:S02]  /*14e10*/  FSEL R17, R17, -INF , !P6 ;  /* 0xff80000011117808 */ /* 0x000fe40007000000 */
[----:B------:R-:W-:Y:S02]  /*14e20*/  FSEL R20, R20, -INF , !P5 ;  /* 0xff80000014147808 */ /* 0x000fe40006800000 */
[----:B------:R-:W-:Y:S02]  /*14e30*/  FMNMX3.FTZ R0, R0, R15, R18, !PT ;  /* 0x0000000f00007276 */ /* 0x000fe40007810012 */
[----:B------:R-:W-:Y:S02]  /*14e40*/  LEA R194, P4, R194, R192, 0x1 ;  /* 0x000000c0c2c27211 */ /* 0x000fe400078808ff */
[----:B------:R-:W-:Y:S05]  /*14e50*/  FMNMX3.FTZ R0, R0, R17, R20, !PT ;  /* 0x0000001100007276 */ /* 0x000fea0007810014 */
[----:B------:R-:W-:Y:S01]  /*14e60*/  SHFL.BFLY PT, R7, R0, 0x2, 0x1f ;  /* 0x0c401f0000077f89 */ /* 0x000fe200000e0000 */
[----:B--2---:R-:W-:Y:S01]  /*14e70*/  LOP3.LUT R2, R223, UR28, R3, 0x96, !PT ;  /* 0x0000001cdf027c12 */ /* 0x004fe2000f8e9603 */
[----:B-1----:R-:W-:Y:S01]  /*14e80*/  IMAD R218, R218, 0x4, R217 ;  /* 0x00000004dada7824 */ /* 0x002fe200078e02d9 */
[----:B------:R-:W-:Y:S03]  /*14e90*/  UIADD3 UR28, UPT, UPT, UR28, 0x1, URZ ;  /* 0x000000011c1c7890 */ /* 0x000fe6000fffe0ff */
[----:B------:R-:W-:Y:S01]  /*14ea0*/  IMAD.WIDE.U32 R4, R2, -0x326172a9, RZ ;  /* 0xcd9e8d5702047825 */ /* 0x000fe200078e00ff */
[----:B----4-:R-:W-:Y:S03]  /*14eb0*/  FMNMX.FTZ R132, R6, R132, !PT ;  /* 0x0000008406847209 */ /* 0x010fe60007810000 */
[----:B------:R-:W-:Y:S01]  /*14ec0*/  IMAD.WIDE.U32 R218, R218, -0x326172a9, RZ ;  /* 0xcd9e8d57dada7825 */ /* 0x000fe200078e00ff */
[----:B------:R-:W-:Y:S01]  /*14ed0*/  LOP3.LUT R4, R243, UR7, R4, 0x96, !PT ;  /* 0x00000007f3047c12 */ /* 0x000fe2000f8e9604 */
[----:B------:R-:W1:Y:S01]  /*14ee0*/  SHFL.BFLY PT, R10, R132, 0x1, 0x1f ;  /* 0x0c201f00840a7f89 */ /* 0x000e6200000e0000 */
[----:B------:R-:W-:Y:S03]  /*14ef0*/  LOP3.LUT R2, R218, UR9, R5, 0x96, !PT ;  /* 0x00000009da027c12 */ /* 0x000fe6000f8e9605 */
[----:B------:R-:W-:Y:S04]  /*14f00*/  IMAD.WIDE.U32 R12, R4, -0x2daee0ad, RZ ;  /* 0xd2511f53040c7825 */ /* 0x000fe800078e00ff */
[----:B------:R-:W-:Y:S03]  /*14f10*/  IMAD.WIDE.U32 R2, R2, -0x2daee0ad, RZ ;  /* 0xd2511f5302027825 */ /* 0x000fe600078e00ff */
[----:B------:R-:W-:Y:S05]  /*14f20*/  LOP3.LUT R4, R2, UR19, R13, 0x96, !PT ;  /* 0x0000001302047c12 */ /* 0x000fea000f8e960d */
[----:B------:R-:W-:Y:S01]  /*14f30*/  IMAD.WIDE.U32 R4, R4, -0x326172a9, RZ ;  /* 0xcd9e8d5704047825 */ /* 0x000fe200078e00ff */
[----:B-1----:R-:W-:Y:S04]  /*14f40*/  FMNMX.FTZ R132, R132, R10, !PT ;  /* 0x0000000a84847209 */ /* 0x002fe80007810000 */
[----:B------:R-:W-:Y:S02]  /*14f50*/  FSETP.NEU.FTZ.AND P1, PT, R132, -INF , PT ;  /* 0xff8000008400780b */ /* 0x000fe40003f3d000 */
[----:B---3--:R-:W-:Y:S05]  /*14f60*/  LOP3.LUT R3, R34, UR23, R3, 0x96, !PT ;  /* 0x0000001722037c12 */ /* 0x008fea000f8e9603 */
[----:B------:R-:W-:Y:S03]  /*14f70*/  IMAD.WIDE.U32 R8, R3, -0x326172a9, RZ ;  /* 0xcd9e8d5703087825 */ /* 0x000fe600078e00ff */
[----:B------:R-:W-:Y:S02]  /*14f80*/  LOP3.LUT R8, R8, UR10, R5, 0x96, !PT ;  /* 0x0000000a08087c12 */ /* 0x000fe4000f8e9605 */
[----:B------:R-:W-:Y:S02]  /*14f90*/  LOP3.LUT R2, R242, UR12, R9, 0x96, !PT ;  /* 0x0000000cf2027c12 */ /* 0x000fe4000f8e9609 */
[----:B------:R-:W-:Y:S01]  /*14fa0*/  FMNMX.FTZ R5, R0, R7, !PT ;  /* 0x0000000700057209 */ /* 0x000fe20007810000 */
[----:B------:R-:W-:Y:S04]  /*14fb0*/  IMAD.WIDE.U32 R8, R8, -0x2daee0ad, RZ ;  /* 0xd2511f5308087825 */ /* 0x000fe800078e00ff */
[----:B------:R-:W-:Y:S03]  /*14fc0*/  IMAD.WIDE.U32 R2, R2, -0x2daee0ad, RZ ;  /* 0xd2511f5302027825 */ /* 0x000fe600078e00ff */
[----:B------:R-:W-:Y:S02]  /*14fd0*/  LOP3.LUT R2, R2, UR17, R9, 0x96, !PT ;  /* 0x0000001102027c12 */ /* 0x000fe4000f8e9609 */
[----:B------:R-:W1:Y:S01]  /*14fe0*/  SHFL.BFLY PT, R9, R5, 0x1, 0x1f ;  /* 0x0c201f0005097f89 */ /* 0x000e6200000e0000 */
[----:B------:R-:W-:Y:S02]  /*14ff0*/  LOP3.LUT R6, R12, UR18, R3, 0x96, !PT ;  /* 0x000000120c067c12 */ /* 0x000fe4000f8e9603 */
[----:B------:R-:W-:Y:S04]  /*15000*/  IMAD.WIDE.U32 R2, R2, -0x326172a9, RZ ;  /* 0xcd9e8d5702027825 */ /* 0x000fe800078e00ff */
[----:B------:R-:W-:Y:S01]  /*15010*/  IMAD.WIDE.U32 R6, R6, -0x326172a9, RZ ;  /* 0xcd9e8d5706067825 */ /* 0x000fe200078e00ff */
[C---:B------:R-:W-:Y:S02]  /*15020*/  PRMT R0, R2.reuse, 0x7773, RZ ;  /* 0x0000777302007816 */ /* 0x040fe400000000ff */
[----:B------:R-:W-:Y:S01]  /*15030*/  PRMT R13, R2, 0x7771, RZ ;  /* 0x00007771020d7816 */ /* 0x000fe200000000ff */
[----:B------:R-:W-:Y:S01]  /*15040*/  IMAD.MOV.U32 R31, RZ, RZ, R2 ;  /* 0x000000ffff1f7224 */ /* 0x000fe200078e0002 */
[----:B------:R-:W-:Y:S02]  /*15050*/  LOP3.LUT R7, R4, UR11, R7, 0x96, !PT ;  /* 0x0000000b04077c12 */ /* 0x000fe4000f8e9607 */
[----:B------:R-:W-:Y:S02]  /*15060*/  PRMT R4, R2, 0x7772, RZ ;  /* 0x0000777202047816 */ /* 0x000fe400000000ff */
[----:B------:R-:W-:Y:S01]  /*15070*/  LOP3.LUT R6, R6, UR8, R3, 0x96, !PT ;  /* 0x0000000806067c12 */ /* 0x000fe2000f8e9603 */
[----:B------:R-:W-:Y:S01]  /*15080*/  IMAD.WIDE.U32 R2, R7, -0x2daee0ad, RZ ;  /* 0xd2511f5307027825 */ /* 0x000fe200078e00ff */
[C---:B------:R-:W-:Y:S02]  /*15090*/  ISETP.GT.U32.AND P6, PT, R4.reuse, UR15, PT ;  /* 0x0000000f04007c0c */ /* 0x040fe4000bfc4070 */
[----:B------:R-:W-:Y:S01]  /*150a0*/  PRMT R238, R4, 0x5410, R0 ;  /* 0x0000541004ee7816 */ /* 0x000fe20000000000 */
[----:B------:R-:W-:Y:S01]  /*150b0*/  FMUL.FTZ R4, R132, UR4 ;  /* 0x0000000484047c20 */ /* 0x000fe20008410000 */
[----:B------:R-:W-:Y:S01]  /*150c0*/  LOP3.LUT R177, R8, UR16, R3, 0x96, !PT ;  /* 0x0000001008b17c12 */ /* 0x000fe2000f8e9603 */
[----:B------:R-:W-:Y:S01]  /*150d0*/  IMAD.MOV.U32 R226, RZ, RZ, R2 ;  /* 0x000000ffffe27224 */ /* 0x000fe200078e0002 */
[----:B-1----:R-:W-:Y:S02]  /*150e0*/  FMNMX.FTZ R3, R5, R9, !PT ;  /* 0x0000000905037209 */ /* 0x002fe40007810000 */
[----:B------:R-:W-:Y:S02]  /*150f0*/  FSEL R4, R4, RZ, P1 ;  /* 0x000000ff04047208 */ /* 0x000fe40000800000 */
[----:B------:R-:W-:Y:S01]  /*15100*/  ISETP.GT.U32.AND P5, PT, R0, UR15, PT ;  /* 0x0000000f00007c0c */ /* 0x000fe2000bfa4070 */
[C---:B------:R-:W-:Y:S01]  /*15110*/  FMUL.FTZ R5, R3.reuse, UR4 ;  /* 0x0000000403057c20 */ /* 0x040fe20008410000 */
[----:B------:R-:W-:Y:S01]  /*15120*/  FSETP.NEU.FTZ.AND P0, PT, R3, -INF , PT ;  /* 0xff8000000300780b */ /* 0x000fe20003f1d000 */
[--C-:B------:R-:W-:Y:S01]  /*15130*/  FFMA.FTZ R0, R173, UR4, -R4.reuse ;  /* 0x00000004ad007c23 */ /* 0x100fe20008010804 */
[--C-:B------:R-:W-:Y:S01]  /*15140*/  FFMA.FTZ R10, R183, UR4, -R4.reuse ;  /* 0x00000004b70a7c23 */ /* 0x100fe20008010804 */
[----:B------:R-:W-:Y:S01]  /*15150*/  LOP3.LUT R7, R6, 0xffff, RZ, 0xc0, !PT ;  /* 0x0000ffff06077812 */ /* 0x000fe200078ec0ff */
[--C-:B------:R-:W-:Y:S01]  /*15160*/  FFMA.FTZ R232, R21, UR4, -R4.reuse ;  /* 0x0000000415e87c23 */ /* 0x100fe20008010804 */
[----:B------:R-:W-:Y:S01]  /*15170*/  FSEL R5, R5, RZ, P0 ;  /* 0x000000ff05057208 */ /* 0x000fe20000000000 */
[----:B------:R1:W-:Y:S01]  /*15180*/  MUFU.EX2 R184, R0 ;  /* 0x0000000000b87308 */ /* 0x0003e20000000800 */
[----:B------:R-:W-:Y:S01]  /*15190*/  PRMT R212, R2, 0x7771, RZ ;  /* 0x0000777102d47816 */ /* 0x000fe200000000ff */
[--C-:B------:R-:W-:Y:S01]  /*151a0*/  FFMA.FTZ R25, R188, UR4, -R4.reuse ;  /* 0x00000004bc197c23 */ /* 0x100fe20008010804 */
[C---:B------:R-:W-:Y:S01]  /*151b0*/  PRMT R12, R2.reuse, 0x7772, RZ ;  /* 0x00007772020c7816 */ /* 0x040fe200000000ff */
[----:B------:R-:W-:Y:S01]  /*151c0*/  FFMA.FTZ R9, R171, UR4, -R5 ;  /* 0x00000004ab097c23 */ /* 0x000fe20008010805 */
[----:B------:R-:W-:Y:S01]  /*151d0*/  PRMT R11, R2, 0x7773, RZ ;  /* 0x00007773020b7816 */ /* 0x000fe200000000ff */
[----:B------:R-:W-:Y:S04]  /*151e0*/  IMAD.U32 R2, RZ, RZ, UR27 ;  /* 0x0000001bff027e24 */ /* 0x000fe8000f8e00ff */
[----:B------:R-:W2:Y:S01]  /*151f0*/  MUFU.EX2 R10, R10 ;  /* 0x0000000a000a7308 */ /* 0x000ea20000000800 */
[----:B------:R-:W-:Y:S01]  /*15200*/  SHF.R.U32.HI R7, RZ, 0x8, R7 ;  /* 0x00000008ff077819 */ /* 0x000fe20000011607 */
[----:B------:R-:W-:Y:S01]  /*15210*/  FFMA.FTZ R14, R172, UR4, -R5 ;  /* 0x00000004ac0e7c23 */ /* 0x000fe20008010805 */
[----:B------:R-:W-:Y:S07]  /*15220*/  LOP3.LUT R8, R6, 0xff, RZ, 0xc0, !PT ;  /* 0x000000ff06087812 */ /* 0x000fee00078ec0ff */
[----:B------:R3:W-:Y:S01]  /*15230*/  MUFU.EX2 R183, R9 ;  /* 0x0000000900b77308 */ /* 0x0007e20000000800 */
[----:B------:R-:W-:Y:S01]  /*15240*/  LEA.HI.X.SX32 R195, R2, R193, 0x1, P4 ;  /* 0x000000c102c37211 */ /* 0x000fe200020f0eff */
[--C-:B------:R-:W-:Y:S01]  /*15250*/  FFMA.FTZ R237, R16, UR4, -R4.reuse ;  /* 0x0000000410ed7c23 */ /* 0x100fe20008010804 */
[----:B------:R-:W-:Y:S07]  /*15260*/  LOP3.LUT R2, R7, 0xffff, RZ, 0xc0, !PT ;  /* 0x0000ffff07027812 */ /* 0x000fee00078ec0ff */
[----:B------:R-:W4:Y:S01]  /*15270*/  MUFU.EX2 R14, R14 ;  /* 0x0000000e000e7308 */ /* 0x000f220000000800 */
[----:B------:R-:W-:Y:S01]  /*15280*/  ISETP.LE.U32.AND P4, PT, R8, UR15, PT ;  /* 0x0000000f08007c0c */ /* 0x000fe2000bf83070 */
[--C-:B------:R-:W-:Y:S01]  /*15290*/  FFMA.FTZ R217, R181, UR4, -R4.reuse ;  /* 0x00000004b5d97c23 */ /* 0x100fe20008010804 */
[----:B-1----:R-:W-:Y:S01]  /*152a0*/  FSEL R0, R132, RZ, P1 ;  /* 0x000000ff84007208 */ /* 0x002fe20000800000 */
[--C-:B------:R-:W-:Y:S01]  /*152b0*/  FFMA.FTZ R187, R187, UR4, -R4.reuse ;  /* 0x00000004bbbb7c23 */ /* 0x100fe20008010804 */
[----:B------:R-:W-:Y:S01]  /*152c0*/  ISETP.LE.U32.AND P1, PT, R2, UR15, PT ;  /* 0x0000000f02007c0c */ /* 0x000fe2000bf23070 */
[----:B------:R-:W-:Y:S01]  /*152d0*/  IMAD.U32 R2, RZ, RZ, UR28 ;  /* 0x0000001cff027e24 */ /* 0x000fe2000f8e00ff */
[----:B--2---:R-:W-:Y:S01]  /*152e0*/  F2FP.BF16.F32.PACK_AB R173, R184, R10 ;  /* 0x0000000ab8ad723e */ /* 0x004fe200000010ff */
[--C-:B------:R-:W-:Y:S01]  /*152f0*/  FFMA.FTZ R222, R174, UR4, -R4.reuse ;  /* 0x00000004aede7c23 */ /* 0x100fe20008010804 */
[----:B------:R-:W-:Y:S01]  /*15300*/  LOP3.LUT R24, R177, 0xffff, RZ, 0xc0, !PT ;  /* 0x0000ffffb1187812 */ /* 0x000fe200078ec0ff */
[--C-:B------:R-:W-:Y:S01]  /*15310*/  FFMA.FTZ R230, R28, UR4, -R4.reuse ;  /* 0x000000041ce67c23 */ /* 0x100fe20008010804 */
[----:B---3--:R-:W-:Y:S01]  /*15320*/  PRMT R9, R6, 0x7632, R9 ;  /* 0x0000763206097816 */ /* 0x008fe20000000009 */
[----:B------:R-:W-:Y:S01]  /*15330*/  FFMA.FTZ R229, R27, UR4, -R4 ;  /* 0x000000041be57c23 */ /* 0x000fe20008010804 */
[----:B------:R-:W-:Y:S01]  /*15340*/  LOP3.LUT R2, R223, UR37, R2, 0x96, !PT ;  /* 0x00000025df027c12 */ /* 0x000fe2000f8e9602 */
[----:B------:R-:W-:Y:S01]  /*15350*/  @!P4 HFMA2.BF16_V2 R250, -RZ.H0_H0, RZ.H0_H0, -R173.H0_H0 ;  /* 0x200000fffffac231 */ /* 0x000fe200003409ad */
[----:B------:R-:W-:Y:S01]  /*15360*/  PRMT R172, R173, 0x7632, R172 ;  /* 0x00007632adac7816 */ /* 0x000fe200000000ac */
[----:B------:R-:W-:Y:S01]  /*15370*/  FFMA.FTZ R223, R170, UR4, -R4 ;  /* 0x00000004aadf7c23 */ /* 0x000fe20008010804 */
[----:B------:R-:W-:Y:S01]  /*15380*/  SHF.R.U32.HI R191, RZ, 0x8, R24 ;  /* 0x00000008ffbf7819 */ /* 0x000fe20000011618 */
[----:B------:R-:W-:Y:S01]  /*15390*/  IMAD.WIDE.U32 R32, R2, -0x326172a9, RZ ;  /* 0xcd9e8d5702207825 */ /* 0x000fe200078e00ff */
[----:B------:R-:W-:Y:S01]  /*153a0*/  LOP3.LUT R9, R9, 0xff, RZ, 0xc0, !PT ;  /* 0x000000ff09097812 */ /* 0x000fe200078ec0ff */
[----:B------:R-:W-:Y:S02]  /*153b0*/  MUFU.EX2 R230, R230 ;  /* 0x000000e600e67308 */ /* 0x000fe40000000800 */
[----:B------:R-:W-:Y:S01]  /*153c0*/  @!P1 HFMA2.BF16_V2 R220, -RZ.H0_H0, RZ.H0_H0, -R172.H0_H0 ;  /* 0x200000ffffdc9231 */ /* 0x000fe200003409ac */
[----:B------:R-:W-:Y:S01]  /*153d0*/  LOP3.LUT R24, R191, 0xffff, RZ, 0xc0, !PT ;  /* 0x0000ffffbf187812 */ /* 0x000fe200078ec0ff */
[--C-:B------:R-:W-:Y:S01]  /*153e0*/  FFMA.FTZ R231, R22, UR4, -R4.reuse ;  /* 0x0000000416e77c23 */ /* 0x100fe20008010804 */
[----:B------:R-:W-:Y:S01]  /*153f0*/  FSEL R2, R3, RZ, P0 ;  /* 0x000000ff03027208 */ /* 0x000fe20000000000 */
[----:B------:R-:W-:Y:S01]  /*15400*/  FFMA.FTZ R239, R19, UR4, -R4 ;  /* 0x0000000413ef7c23 */ /* 0x000fe20008010804 */
[----:B------:R-:W-:Y:S01]  /*15410*/  ISETP.LE.U32.AND P0, PT, R9, UR15, PT ;  /* 0x0000000f09007c0c */ /* 0x000fe2000bf03070 */
[----:B------:R1:W-:Y:S01]  /*15420*/  @!P1 STL.S16 [R1+0x58], R220 ;  /* 0x000058dc01009387 */ /* 0x0003e20000100600 */
[----:B------:R-:W-:Y:S01]  /*15430*/  PRMT R176, R173, 0x5410, R172 ;  /* 0x00005410adb07816 */ /* 0x000fe200000000ac */
[----:B------:R-:W-:Y:S01]  /*15440*/  FFMA.FTZ R221, R168, UR4, -R5 ;  /* 0x00000004a8dd7c23 */ /* 0x000fe20008010805 */
[----:B------:R-:W-:Y:S01]  /*15450*/  @!P4 PRMT R173, R250, 0x5410, RZ ;  /* 0x00005410faadc816 */ /* 0x000fe200000000ff */
[----:B------:R-:W-:Y:S01]  /*15460*/  FADD.FTZ R0, -R0, R133 ;  /* 0x0000008500007221 */ /* 0x000fe20000010100 */
[----:B------:R-:W-:Y:S01]  /*15470*/  ISETP.LE.U32.AND P4, PT, R24, UR15, PT ;  /* 0x0000000f18007c0c */ /* 0x000fe2000bf83070 */
[--C-:B------:R-:W-:Y:S01]  /*15480*/  FFMA.FTZ R19, R190, UR4, -R5.reuse ;  /* 0x00000004be137c23 */ /* 0x100fe20008010805 */
[----:B------:R-:W-:Y:S01]  /*15490*/  PRMT R24, R220, 0x7610, R24 ;  /* 0x00007610dc187816 */ /* 0x000fe20000000018 */
[----:B------:R-:W-:Y:S01]  /*154a0*/  FMUL.FTZ R0, R0, UR4 ;  /* 0x0000000400007c20 */ /* 0x000fe20008410000 */
[----:B------:R-:W-:Y:S01]  /*154b0*/  SHF.R.U32.HI R6, RZ, 0x18, R6 ;  /* 0x00000018ff067819 */ /* 0x000fe20000011606 */
[--C-:B------:R-:W-:Y:S01]  /*154c0*/  FFMA.FTZ R236, R17, UR4, -R5.reuse ;  /* 0x0000000411ec7c23 */ /* 0x100fe20008010805 */
[----:B------:R-:W-:Y:S01]  /*154d0*/  @!P1 PRMT R172, R24, 0x5410, RZ ;  /* 0x0000541018ac9816 */ /* 0x000fe200000000ff */
[--C-:B------:R-:W-:Y:S01]  /*154e0*/  FFMA.FTZ R24, R198, UR4, -R4.reuse ;  /* 0x00000004c6187c23 */ /* 0x100fe20008010804 */
[----:B------:R-:W-:Y:S01]  /*154f0*/  ISETP.LE.U32.AND P1, PT, R6, UR15, PT ;  /* 0x0000000f06007c0c */ /* 0x000fe2000bf23070 */
[----:B------:R-:W-:Y:S01]  /*15500*/  FFMA.FTZ R198, R182, UR4, -R4 ;  /* 0x00000004b6c67c23 */ /* 0x000fe20008010804 */
[----:B----4-:R-:W-:Y:S01]  /*15510*/  F2FP.BF16.F32.PACK_AB R171, R183, R14 ;  /* 0x0000000eb7ab723e */ /* 0x010fe200000010ff */
[----:B------:R-:W-:Y:S01]  /*15520*/  MUFU.EX2 R182, R25 ;  /* 0x0000001900b67308 */ /* 0x000fe20000000800 */
[----:B------:R-:W-:Y:S01]  /*15530*/  LOP3.LUT R30, R243, UR7, R32, 0x96, !PT ;  /* 0x00000007f31e7c12 */ /* 0x000fe2000f8e9620 */
[----:B------:R-:W-:Y:S01]  /*15540*/  FFMA.FTZ R186, R186, UR4, -R5 ;  /* 0x00000004baba7c23 */ /* 0x000fe20008010805 */
[----:B------:R-:W-:Y:S01]  /*15550*/  PRMT R169, R171, 0x7632, R169 ;  /* 0x00007632aba97816 */ /* 0x000fe200000000a9 */
[----:B-----5:R-:W-:Y:S01]  /*15560*/  @!P0 HFMA2.BF16_V2 R216, -RZ.H0_H0, RZ.H0_H0, -R171.H0_H0 ;  /* 0x200000ffffd88231 */ /* 0x020fe200003409ab */
[----:B------:R-:W-:Y:S01]  /*15570*/  LOP3.LUT R29, R218, UR9, R33, 0x96, !PT ;  /* 0x00000009da1d7c12 */ /* 0x000fe2000f8e9621 */
[----:B------:R-:W-:Y:S01]  /*15580*/  FFMA.FTZ R218, R178, UR4, -R4 ;  /* 0x00000004b2da7c23 */ /* 0x000fe20008010804 */
[----:B------:R-:W-:Y:S01]  /*15590*/  LOP3.LUT R4, R31, 0xff, RZ, 0xc0, !PT ;  /* 0x000000ff1f047812 */ /* 0x000fe200078ec0ff */
[----:B------:R-:W-:Y:S01]  /*155a0*/  FFMA.FTZ R188, R185, UR4, -R5 ;  /* 0x00000004b9bc7c23 */ /* 0x000fe20008010805 */
[----:B------:R2:W-:Y:S01]  /*155b0*/  @!P0 STL.S16 [R1+0x24], R216 ;  /* 0x000024d801008387 */ /* 0x0005e20000100600 */
[----:B------:R-:W-:Y:S01]  /*155c0*/  @!P1 HFMA2.BF16_V2 R135, -RZ.H0_H0, RZ.H0_H0, -R169.H0_H0 ;  /* 0x200000ffff879231 */ /* 0x000fe200003409a9 */
[----:B------:R-:W-:Y:S01]  /*155d0*/  PRMT R174, R171, 0x5410, R169 ;  /* 0x00005410abae7816 */ /* 0x000fe200000000a9 */
[----:B------:R-:W-:Y:S01]  /*155e0*/  FFMA.FTZ R190, R179, UR4, -R5 ;  /* 0x00000004b3be7c23 */ /* 0x000fe20008010805 */
[----:B------:R3:W4:Y:S01]  /*155f0*/  LDL.S16 R32, [R1+0x54] ;  /* 0x0000540001207983 */ /* 0x0007220000100600 */
[----:B------:R-:W-:Y:S01]  /*15600*/  PRMT R33, R216, 0x7610, R33 ;  /* 0x00007610d8217816 */ /* 0x000fe20000000021 */
[--C-:B-1----:R-:W-:Y:S01]  /*15610*/  FFMA.FTZ R220, R175, UR4, -R5.reuse ;  /* 0x00000004afdc7c23 */ /* 0x102fe20008010805 */
[----:B------:R-:W-:Y:S01]  /*15620*/  PRMT R16, R135, 0x7610, R16 ;  /* 0x0000761087107816 */ /* 0x000fe20000000010 */
[----:B------:R1:W-:Y:S01]  /*15630*/  @!P1 STL.S16 [R1+0x8], R135 ;  /* 0x0000088701009387 */ /* 0x0003e20000100600 */
[----:B------:R-:W-:Y:S01]  /*15640*/  @!P0 PRMT R171, R33, 0x5410, RZ ;  /* 0x0000541021ab8816 */ /* 0x000fe200000000ff */
[--C-:B------:R-:W-:Y:S01]  /*15650*/  FFMA.FTZ R225, R26, UR4, -R5.reuse ;  /* 0x000000041ae17c23 */ /* 0x100fe20008010805 */
[----:B------:R-:W-:Y:S01]  /*15660*/  @!P1 PRMT R169, R16, 0x5410, RZ ;  /* 0x0000541010a99816 */ /* 0x000fe200000000ff */
[----:B------:R3:W5:Y:S01]  /*15670*/  LDL.S16 R21, [R1+0x20] ;  /* 0x0000200001157983 */ /* 0x0007620000100600 */
[----:B------:R-:W-:Y:S01]  /*15680*/  ISETP.LE.U32.AND P1, PT, R4, UR15, PT ;  /* 0x0000000f04007c0c */ /* 0x000fe2000bf23070 */
[--C-:B------:R-:W-:Y:S01]  /*15690*/  FFMA.FTZ R16, R189, UR4, -R5.reuse ;  /* 0x00000004bd107c23 */ /* 0x100fe20008010805 */
[----:B------:R-:W-:Y:S01]  /*156a0*/  ISETP.GT.U32.AND P0, PT, R13, UR15, PT ;  /* 0x0000000f0d007c0c */ /* 0x000fe2000bf04070 */
[--C-:B------:R-:W-:Y:S01]  /*156b0*/  FFMA.FTZ R189, R180, UR4, -R5.reuse ;  /* 0x00000004b4bd7c23 */ /* 0x100fe20008010805 */
[--C-:B------:R-:W-:Y:S01]  /*156c0*/  FFMA.FTZ R227, R23, UR4, -R5.reuse ;  /* 0x0000000417e37c23 */ /* 0x100fe20008010805 */
[--C-:B------:R-:W-:Y:S01]  /*156d0*/  FFMA.FTZ R233, R15, UR4, -R5.reuse ;  /* 0x000000040fe97c23 */ /* 0x100fe20008010805 */
[----:B------:R-:W-:Y:S01]  /*156e0*/  FFMA.FTZ R234, R18, UR4, -R5 ;  /* 0x0000000412ea7c23 */ /* 0x000fe20008010805 */
[----:B------:R-:W-:Y:S01]  /*156f0*/  PRMT R224, R4, 0x5410, R13 ;  /* 0x0000541004e07816 */ /* 0x000fe2000000000d */
[----:B------:R-:W-:Y:S01]  /*15700*/  FFMA.FTZ R235, R20, UR4, -R5 ;  /* 0x0000000414eb7c23 */ /* 0x000fe20008010805 */
[----:B------:R-:W-:Y:S01]  /*15710*/  IMAD.WIDE.U32 R4, R29, -0x2daee0ad, RZ ;  /* 0xd2511f531d047825 */ /* 0x000fe200078e00ff */
[----:B------:R-:W3:Y:S01]  /*15720*/  MUFU.EX2 R0, R0 ;  /* 0x0000000000007308 */ /* 0x000ee20000000800 */
[----:B------:R4:W-:Y:S01]  /*15730*/  STG.E.U16 desc[UR30][R192.64], R173 ;  /* 0x000000adc0007986 */ /* 0x0009e2000c10151e */
[----:B------:R-:W-:Y:S01]  /*15740*/  PRMT R219, R8, 0x5410, R7 ;  /* 0x0000541008db7816 */ /* 0x000fe20000000007 */
[----:B------:R-:W-:Y:S01]  /*15750*/  IMAD.WIDE.U32 R30, R30, -0x2daee0ad, RZ ;  /* 0xd2511f531e1e7825 */ /* 0x000fe200078e00ff */
[----:B------:R-:W-:Y:S06]  /*15760*/  LOP3.LUT R5, R34, UR23, R5, 0x96, !PT ;  /* 0x0000001722057c12 */ /* 0x000fec000f8e9605 */
[----:B------:R3:W-:Y:S01]  /*15770*/  MUFU.EX2 R179, R16 ;  /* 0x0000001000b37308 */ /* 0x0007e20000000800 */
[----:B------:R-:W-:Y:S01]  /*15780*/  FADD.FTZ R2, -R2, R134 ;  /* 0x0000008602027221 */ /* 0x000fe20000010100 */
[----:B--2---:R-:W-:Y:S01]  /*15790*/  PRMT R216, R9, 0x5410, R6 ;  /* 0x0000541009d87816 */ /* 0x004fe20000000006 */
[----:B------:R2:W-:Y:S01]  /*157a0*/  STG.E.U16 desc[UR30][R192.64+0x2], R172 ;  /* 0x000002acc0007986 */ /* 0x0005e2000c10151e */
[----:B------:R-:W-:Y:S06]  /*157b0*/  LOP3.LUT R7, R4, UR19, R31, 0x96, !PT ;  /* 0x0000001304077c12 */ /* 0x000fec000f8e961f */
[----:B-1----:R-:W1:Y:S01]  /*157c0*/  MUFU.EX2 R135, R24 ;  /* 0x0000001800877308 */ /* 0x002e620000000800 */
[----:B------:R-:W-:Y:S01]  /*157d0*/  FMUL.FTZ R2, R2, UR4 ;  /* 0x0000000402027c20 */ /* 0x000fe20008410000 */
[----:B------:R-:W-:Y:S01]  /*157e0*/  STG.E.U16 desc[UR30][R194.64], R171 ;  /* 0x000000abc2007986 */ /* 0x000fe2000c10151e */
[----:B---3--:R-:W-:Y:S01]  /*157f0*/  FFMA.FTZ R134, R0, R228, R10 ;  /* 0x000000e400867223 */ /* 0x008fe2000001000a */
[----:B------:R-:W-:Y:S06]  /*15800*/  PRMT R228, R12, 0x5410, R11 ;  /* 0x000054100ce47816 */ /* 0x000fec000000000b */
[----:B------:R-:W-:Y:S01]  /*15810*/  MUFU.EX2 R178, R19 ;  /* 0x0000001300b27308 */ /* 0x000fe20000000800 */
[C---:B------:R-:W-:Y:S01]  /*15820*/  FMUL.FTZ R17, R0.reuse, R153 ;  /* 0x0000009900117220 */ /* 0x040fe20000410000 */
[C---:B------:R-:W-:Y:S01]  /*15830*/  FMUL.FTZ R13, R0.reuse, R157 ;  /* 0x0000009d000d7220 */ /* 0x040fe20000410000 */
[C---:B------:R-:W-:Y:S07]  /*15840*/  FMUL.FTZ R16, R0.reuse, R152 ;  /* 0x0000009800107220 */ /* 0x040fee0000410000 */
[----:B------:R-:W3:Y:S01]  /*15850*/  MUFU.EX2 R2, R2 ;  /* 0x0000000200027308 */ /* 0x000ee20000000800 */
[C---:B------:R-:W-:Y:S01]  /*15860*/  FMUL.FTZ R25, R0.reuse, R145 ;  /* 0x0000009100197220 */ /* 0x040fe20000410000 */
[C---:B------:R-:W-:Y:S01]  /*15870*/  FMUL.FTZ R28, R0.reuse, R140 ;  /* 0x0000008c001c7220 */ /* 0x040fe20000410000 */
[----:B------:R-:W-:Y:S01]  /*15880*/  FMUL.FTZ R29, R0, R141 ;  /* 0x0000008d001d7220 */ /* 0x000fe20000410000 */
[----:B-1----:R-:W-:Y:S01]  /*15890*/  F2FP.BF16.F32.PACK_AB R168, R182, R135 ;  /* 0x00000087b6a8723e */ /* 0x002fe200000010ff */
[C---:B------:R-:W-:Y:S01]  /*158a0*/  FMUL.FTZ R24, R0.reuse, R144 ;  /* 0x0000009000187220 */ /* 0x040fe20000410000 */
[C---:B------:R-:W-:Y:S01]  /*158b0*/  FMUL.FTZ R33, R0.reuse, R137 ;  /* 0x0000008900217220 */ /* 0x040fe20000410000 */
[----:B------:R-:W-:Y:S01]  /*158c0*/  FMUL.FTZ R36, R0, R36 ;  /* 0x0000002400247220 */ /* 0x000fe20000410000 */
[----:B------:R-:W-:Y:S01]  /*158d0*/  PRMT R170, R168, 0x7632, R170 ;  /* 0x00007632a8aa7816 */ /* 0x000fe200000000aa */
[C---:B------:R-:W-:Y:S01]  /*158e0*/  FMUL.FTZ R37, R0.reuse, R37 ;  /* 0x0000002500257220 */ /* 0x040fe20000410000 */
[C---:B------:R-:W-:Y:S01]  /*158f0*/  FMUL.FTZ R40, R0.reuse, R40 ;  /* 0x0000002800287220 */ /* 0x040fe20000410000 */
[----:B------:R-:W-:Y:S01]  /*15900*/  FMUL.FTZ R41, R0, R41 ;  /* 0x0000002900297220 */ /* 0x000fe20000410000 */
[----:B------:R-:W-:Y:S01]  /*15910*/  PRMT R175, R168, 0x5410, R170 ;  /* 0x00005410a8af7816 */ /* 0x000fe200000000aa */
[----:B------:R-:W-:Y:S01]  /*15920*/  FMUL.FTZ R44, R0, R44 ;  /* 0x0000002c002c7220 */ /* 0x000fe20000410000 */
[----:B---3--:R-:W-:Y:S01]  /*15930*/  FFMA.FTZ R133, R2, R240, R14 ;  /* 0x000000f002857223 */ /* 0x008fe2000001000e */
        /* <DEDUP_REMOVED lines=103> */
[----:B------:R-:W-:Y:S01]  /*15fb0*/  MUFU.EX2 R145, R198 ;  /* 0x000000c600917308 */ /* 0x000fe20000000800 */
[C---:B------:R-:W-:Y:S01]  /*15fc0*/  LOP3.LUT R144, R177.reuse, 0xff, RZ, 0xc0, !PT ;  /* 0x000000ffb1907812 */ /* 0x040fe200078ec0ff */
[----:B------:R-:W-:Y:S01]  /*15fd0*/  FADD.FTZ R134, R184, R134 ;  /* 0x00000086b8867221 */ /* 0x000fe20000010000 */
[----:B------:R-:W-:Y:S07]  /*15fe0*/  PRMT R143, R177, 0x7632, R143 ;  /* 0x00007632b18f7816 */ /* 0x000fee000000008f */
[----:B------:R-:W1:Y:S01]  /*15ff0*/  MUFU.EX2 R137, R187 ;  /* 0x000000bb00897308 */ /* 0x000e620000000800 */
[----:B------:R-:W-:Y:S01]  /*16000*/  FADD.FTZ R133, R183, R133 ;  /* 0x00000085b7857221 */ /* 0x000fe20000010000 */
[----:B------:R-:W-:Y:S01]  /*16010*/  FADD.FTZ R135, R135, R134 ;  /* 0x0000008687877221 */ /* 0x000fe20000010000 */
[----:B------:R-:W-:Y:S07]  /*16020*/  LOP3.LUT R143, R143, 0xff, RZ, 0xc0, !PT ;  /* 0x000000ff8f8f7812 */ /* 0x000fee00078ec0ff */
[----:B------:R-:W-:Y:S01]  /*16030*/  MUFU.EX2 R146, R188 ;  /* 0x000000bc00927308 */ /* 0x000fe20000000800 */
[----:B------:R-:W-:Y:S01]  /*16040*/  FADD.FTZ R134, R178, R133 ;  /* 0x00000085b2867221 */ /* 0x000fe20000010000 */
[----:B------:R-:W-:Y:S01]  /*16050*/  FADD.FTZ R140, R182, R135 ;  /* 0x00000087b68c7221 */ /* 0x000fe20000010000 */
[----:B------:R-:W-:Y:S07]  /*16060*/  PRMT R157, R144, 0x5410, R191 ;  /* 0x00005410909d7816 */ /* 0x000fee00000000bf */
[----:B------:R-:W-:Y:S01]  /*16070*/  MUFU.EX2 R155, R218 ;  /* 0x000000da009b7308 */ /* 0x000fe20000000800 */
[----:B------:R-:W-:Y:S09]  /*16080*/  STG.E.U16 desc[UR30][R194.64+0x2], R169 ;  /* 0x000002a9c2007986 */ /* 0x000ff2000c10151e */
[----:B------:R-:W-:Y:S01]  /*16090*/  MUFU.EX2 R154, R190 ;  /* 0x000000be009a7308 */ /* 0x000fe20000000800 */
[----:B-1----:R-:W-:Y:S01]  /*160a0*/  F2FP.BF16.F32.PACK_AB R133, R145, R137 ;  /* 0x000000899185723e */ /* 0x002fe200000010ff */
[----:B------:R-:W-:Y:S01]  /*160b0*/  FADD.FTZ R150, R137, R140 ;  /* 0x0000008c89967221 */ /* 0x000fe20000010000 */
[----:B------:R-:W-:Y:S07]  /*160c0*/  LOP3.LUT R137, R226, 0xff, RZ, 0xc0, !PT ;  /* 0x000000ffe2897812 */ /* 0x000fee00078ec0ff */
[----:B------:R-:W-:Y:S01]  /*160d0*/  MUFU.EX2 R223, R223 ;  /* 0x000000df00df7308 */ /* 0x000fe20000000800 */
[----:B------:R-:W-:Y:S09]  /*160e0*/  FADD.FTZ R145, R145, R150 ;  /* 0x0000009691917221 */ /* 0x000ff20000010000 */
[----:B------:R-:W-:Y:S10]  /*160f0*/  MUFU.EX2 R158, R220 ;  /* 0x000000dc009e7308 */ /* 0x000ff40000000800 */
[----:B------:R-:W-:Y:S10]  /*16100*/  MUFU.EX2 R221, R221 ;  /* 0x000000dd00dd7308 */ /* 0x000ff40000000800 */
[----:B------:R-:W1:Y:S10]  /*16110*/  MUFU.EX2 R229, R229 ;  /* 0x000000e500e57308 */ /* 0x000e740000000800 */
[----:B------:R-:W-:Y:S10]  /*16120*/  MUFU.EX2 R225, R225 ;  /* 0x000000e100e17308 */ /* 0x000ff40000000800 */
[----:B------:R-:W-:Y:S10]  /*16130*/  MUFU.EX2 R227, R227 ;  /* 0x000000e300e37308 */ /* 0x000ff40000000800 */
[----:B------:R-:W-:Y:S01]  /*16140*/  MUFU.EX2 R231, R231 ;  /* 0x000000e700e77308 */ /* 0x000fe20000000800 */
[----:B-1----:R-:W-:Y:S09]  /*16150*/  F2FP.BF16.F32.PACK_AB R183, R229, R230 ;  /* 0x000000e6e5b7723e */ /* 0x002ff200000010ff */
[----:B------:R-:W-:Y:S01]  /*16160*/  MUFU.EX2 R232, R232 ;  /* 0x000000e800e87308 */ /* 0x000fe20000000800 */
[----:B------:R-:W-:Y:S09]  /*16170*/  PRMT R182, R183, 0x7632, R182 ;  /* 0x00007632b7b67816 */ /* 0x000ff200000000b6 */
[----:B------:R-:W-:Y:S10]  /*16180*/  MUFU.EX2 R233, R233 ;  /* 0x000000e900e97308 */ /* 0x000ff40000000800 */
[----:B------:R-:W-:Y:S10]  /*16190*/  MUFU.EX2 R234, R234 ;  /* 0x000000ea00ea7308 */ /* 0x000ff40000000800 */
[----:B------:R-:W-:Y:S10]  /*161a0*/  MUFU.EX2 R239, R239 ;  /* 0x000000ef00ef7308 */ /* 0x000ff40000000800 */
[----:B------:R-:W4:Y:S10]  /*161b0*/  MUFU.EX2 R237, R237 ;  /* 0x000000ed00ed7308 */ /* 0x000f340000000800 */
[----:B------:R-:W-:Y:S10]  /*161c0*/  MUFU.EX2 R236, R236 ;  /* 0x000000ec00ec7308 */ /* 0x000ff40000000800 */
[----:B------:R-:W-:Y:S01]  /*161d0*/  MUFU.EX2 R235, R235 ;  /* 0x000000eb00eb7308 */ /* 0x000fe20000000800 */
[----:B----4-:R-:W-:Y:S04]  /*161e0*/  F2FP.BF16.F32.PACK_AB R173, R237, R239 ;  /* 0x000000efedad723e */ /* 0x010fe800000010ff */
[----:B--2---:R-:W-:Y:S01]  /*161f0*/  PRMT R172, R173, 0x7632, R172 ;  /* 0x00007632adac7816 */ /* 0x004fe200000000ac */
[----:B------:R-:W-:Y:S05]  /*16200*/  @!P1 HFMA2.BF16_V2 R32, -RZ.H0_H0, RZ.H0_H0, -R168.H0_H0 ;  /* 0x200000ffff209231 */ /* 0x000fea00003409a8 */
[----:B------:R1:W-:Y:S01]  /*16210*/  @!P1 STL.S16 [R1+0x54], R32 ;  /* 0x0000542001009387 */ /* 0x0003e20000100600 */
[----:B------:R-:W-:Y:S01]  /*16220*/  PRMT R8, R32, 0x7610, R8 ;  /* 0x0000761020087816 */ /* 0x000fe20000000008 */
[----:B-----5:R-:W-:Y:S03]  /*16230*/  @P0 HFMA2.BF16_V2 R21, -RZ.H0_H0, RZ.H0_H0, -R170.H0_H0 ;  /* 0x200000ffff150231 */ /* 0x020fe600003409aa */
[----:B------:R-:W-:Y:S02]  /*16240*/  @!P1 PRMT R168, R8, 0x5410, RZ ;  /* 0x0000541008a89816 */ /* 0x000fe400000000ff */
[----:B------:R-:W-:Y:S01]  /*16250*/  ISETP.GT.U32.AND P1, PT, R12, UR15, PT ;  /* 0x0000000f0c007c0c */ /* 0x000fe2000bf24070 */
[----:B------:R2:W-:Y:S01]  /*16260*/  @P0 STL.S16 [R1+0x20], R21 ;  /* 0x0000201501000387 */ /* 0x0005e20000100600 */
[----:B------:R-:W-:Y:S01]  /*16270*/  PRMT R4, R21, 0x7610, R4 ;  /* 0x0000761015047816 */ /* 0x000fe20000000004 */
[----:B------:R-:W-:Y:S02]  /*16280*/  FMUL.FTZ R12, R0, R156 ;  /* 0x0000009c000c7220 */ /* 0x000fe40000410000 */
[----:B------:R3:W4:Y:S01]  /*16290*/  LDL.S16 R156, [R1+0x4] ;  /* 0x00000400019c7983 */ /* 0x0007220000100600 */
[----:B------:R-:W-:Y:S02]  /*162a0*/  @P0 PRMT R170, R4, 0x5410, RZ ;  /* 0x0000541004aa0816 */ /* 0x000fe400000000ff */
[----:B------:R-:W-:Y:S01]  /*162b0*/  ISETP.GT.U32.AND P0, PT, R11, UR15, PT ;  /* 0x0000000f0b007c0c */ /* 0x000fe2000bf04070 */
[----:B------:R3:W5:Y:S01]  /*162c0*/  LDL.S16 R240, [R1+0x48] ;  /* 0x0000480001f07983 */ /* 0x0007620000100600 */
[----:B------:R-:W-:Y:S03]  /*162d0*/  FMUL.FTZ R11, R2, R163 ;  /* 0x000000a3020b7220 */ /* 0x000fe60000410000 */
[----:B------:R-:W-:Y:S04]  /*162e0*/  STG.E.U16 desc[UR30][R192.64+0x10], R168 ;  /* 0x000010a8c0007986 */ /* 0x000fe8000c10151e */
[----:B------:R-:W-:Y:S01]  /*162f0*/  STG.E.U16 desc[UR30][R192.64+0x12], R170 ;  /* 0x000012aac0007986 */ /* 0x000fe2000c10151e */
[----:B-1----:R-:W-:Y:S01]  /*16300*/  FMUL.FTZ R32, R0, R136 ;  /* 0x0000008800207220 */ /* 0x002fe20000410000 */
[----:B--2---:R-:W-:Y:S05]  /*16310*/  IMAD.WIDE.U32 R20, R5, -0x326172a9, RZ ;  /* 0xcd9e8d5705147825 */ /* 0x004fea00078e00ff */
[----:B------:R-:W-:Y:S01]  /*16320*/  LOP3.LUT R4, R242, UR12, R21, 0x96, !PT ;  /* 0x0000000cf2047c12 */ /* 0x000fe2000f8e9615 */
[----:B------:R-:W-:Y:S01]  /*16330*/  FMUL.FTZ R21, R0, R149 ;  /* 0x0000009500157220 */ /* 0x000fe20000410000 */
[--C-:B------:R-:W-:Y:S01]  /*16340*/  FADD.FTZ R149, R179, R134.reuse ;  /* 0x00000086b3957221 */ /* 0x100fe20000010000 */
[C---:B------:R-:W-:Y:S02]  /*16350*/  PRMT R134, R133.reuse, 0x7632, R134 ;  /* 0x0000763285867816 */ /* 0x040fe40000000086 */
[----:B------:R-:W-:Y:S03]  /*16360*/  IMAD.WIDE.U32 R8, R4, -0x2daee0ad, RZ ;  /* 0xd2511f5304087825 */ /* 0x000fe600078e00ff */
[----:B------:R-:W-:Y:S01]  /*16370*/  PRMT R140, R133, 0x5410, R134 ;  /* 0x00005410858c7816 */ /* 0x000fe20000000086 */
[----:B------:R-:W-:Y:S01]  /*16380*/  IMAD.WIDE.U32 R4, R7, -0x326172a9, RZ ;  /* 0xcd9e8d5707047825 */ /* 0x000fe200078e00ff */
[----:B------:R-:W-:Y:S03]  /*16390*/  LOP3.LUT R6, R30, UR18, R9, 0x96, !PT ;  /* 0x000000121e067c12 */ /* 0x000fe6000f8e9609 */
[----:B------:R-:W-:Y:S01]  /*163a0*/  FMUL.FTZ R9, R0, R161 ;  /* 0x000000a100097220 */ /* 0x000fe20000410000 */
[----:B------:R-:W-:Y:S01]  /*163b0*/  FMUL.FTZ R7, R2, R167 ;  /* 0x000000a702077220 */ /* 0x000fe20000410000 */
[----:B------:R3:W2:Y:S01]  /*163c0*/  LDL.S16 R161, [R1] ;  /* 0x0000000001a17983 */ /* 0x0006a20000100600 */
[----:B------:R-:W-:Y:S01]  /*163d0*/  LOP3.LUT R5, R20, UR10, R5, 0x96, !PT ;  /* 0x0000000a14057c12 */ /* 0x000fe2000f8e9605 */
[----:B------:R-:W-:Y:S04]  /*163e0*/  IMAD.WIDE.U32 R180, R6, -0x326172a9, RZ ;  /* 0xcd9e8d5706b47825 */ /* 0x000fe800078e00ff */
[----:B------:R-:W-:Y:S01]  /*163f0*/  FMUL.FTZ R20, R0, R148 ;  /* 0x0000009400147220 */ /* 0x000fe20000410000 */
[----:B------:R-:W-:Y:S01]  /*16400*/  FMUL.FTZ R6, R2, R166 ;  /* 0x000000a602067220 */ /* 0x000fe20000410000 */
[----:B------:R-:W-:Y:S04]  /*16410*/  IMAD.WIDE.U32 R208, R5, -0x2daee0ad, RZ ;  /* 0xd2511f5305d07825 */ /* 0x000fe800078e00ff */
[----:B------:R-:W-:Y:S01]  /*16420*/  FMUL.FTZ R5, R0, R165 ;  /* 0x000000a500057220 */ /* 0x000fe20000410000 */
[----:B------:R-:W1:Y:S01]  /*16430*/  MUFU.EX2 R148, R217 ;  /* 0x000000d900947308 */ /* 0x000e620000000800 */
[----:B------:R3:W3:Y:S01]  /*16440*/  LDL.S16 R165, [R1+0x50] ;  /* 0x0000500001a57983 */ /* 0x0006e20000100600 */
[----:B------:R-:W-:Y:S01]  /*16450*/  FMUL.FTZ R30, R2, R142 ;  /* 0x0000008e021e7220 */ /* 0x000fe20000410000 */
[----:B------:R-:W-:Y:S01]  /*16460*/  LOP3.LUT R185, R8, UR17, R209, 0x96, !PT ;  /* 0x0000001108b97c12 */ /* 0x000fe2000f8e96d1 */
[----:B------:R-:W-:Y:S01]  /*16470*/  FMUL.FTZ R8, R0, R160 ;  /* 0x000000a000087220 */ /* 0x000fe20000410000 */
[----:B------:R-:W-:Y:S01]  /*16480*/  LOP3.LUT R209, R4, UR11, R181, 0x96, !PT ;  /* 0x0000000b04d17c12 */ /* 0x000fe2000f8e96b5 */
[----:B------:R-:W-:Y:S01]  /*16490*/  FMUL.FTZ R4, R0, R164 ;  /* 0x000000a400047220 */ /* 0x000fe20000410000 */
[----:B------:R-:W-:Y:S01]  /*164a0*/  F2FP.BF16.F32.PACK_AB R0, R179, R178 ;  /* 0x000000b2b300723e */ /* 0x000fe200000010ff */
[----:B------:R2:W5:Y:S02]  /*164b0*/  LDL.S16 R164, [R1+0x4c] ;  /* 0x00004c0001a47983 */ /* 0x0005640000100600 */
[----:B------:R-:W1:Y:S01]  /*164c0*/  MUFU.EX2 R142, R186 ;  /* 0x000000ba008e7308 */ /* 0x000e620000000800 */
[----:B------:R-:W-:Y:S02]  /*164d0*/  F2FP.BF16.F32.PACK_AB R181, R221, R158 ;  /* 0x0000009eddb5723e */ /* 0x000fe400000010ff */
[C---:B------:R-:W-:Y:S02]  /*164e0*/  PRMT R2, R0.reuse, 0x7632, R2 ;  /* 0x0000763200027816 */ /* 0x040fe40000000002 */
[----:B-1----:R-:W-:Y:S02]  /*164f0*/  F2FP.BF16.F32.PACK_AB R188, R155, R148 ;  /* 0x000000949bbc723e */ /* 0x002fe400000010ff */
[----:B------:R-:W-:Y:S02]  /*16500*/  PRMT R141, R0, 0x5410, R2 ;  /* 0x00005410008d7816 */ /* 0x000fe40000000002 */
[----:B------:R-:W-:Y:S02]  /*16510*/  PRMT R187, R188, 0x7632, R187 ;  /* 0x00007632bcbb7816 */ /* 0x000fe400000000bb */
[----:B------:R-:W-:Y:S02]  /*16520*/  F2FP.BF16.F32.PACK_AB R178, R232, R231 ;  /* 0x000000e7e8b2723e */ /* 0x000fe400000010ff */
[----:B------:R-:W-:Y:S01]  /*16530*/  F2FP.BF16.F32.PACK_AB R135, R146, R142 ;  /* 0x0000008e9287723e */ /* 0x000fe200000010ff */
[----:B------:R-:W-:Y:S01]  /*16540*/  FADD.FTZ R149, R142, R149 ;  /* 0x000000958e957221 */ /* 0x000fe20000010000 */
[----:B------:R-:W-:Y:S02]  /*16550*/  PRMT R142, R188, 0x5410, R187 ;  /* 0x00005410bc8e7816 */ /* 0x000fe400000000bb */
[----:B------:R-:W-:Y:S01]  /*16560*/  PRMT R186, R181, 0x7632, R186 ;  /* 0x00007632b5ba7816 */ /* 0x000fe200000000ba */
[----:B------:R-:W-:Y:S01]  /*16570*/  FADD.FTZ R146, R146, R149 ;  /* 0x0000009592927221 */ /* 0x000fe20000010000 */
[----:B----4-:R-:W-:Y:S05]  /*16580*/  @P6 HFMA2.BF16_V2 R156, -RZ.H0_H0, RZ.H0_H0, -R0.H0_H0 ;  /* 0x200000ffff9c6231 */ /* 0x010fea0000340900 */
[----:B------:R-:W-:Y:S01]  /*16590*/  PRMT R138, R156, 0x7610, R138 ;  /* 0x000076109c8a7816 */ /* 0x000fe2000000008a */
[----:B------:R1:W-:Y:S03]  /*165a0*/  @P6 STL.S16 [R1+0x4], R156 ;  /* 0x0000049c01006387 */ /* 0x0003e60000100600 */
[----:B------:R-:W-:Y:S01]  /*165b0*/  @P6 PRMT R0, R138, 0x5410, RZ ;  /* 0x000054108a006816 */ /* 0x000fe200000000ff */
[----:B------:R-:W-:Y:S01]  /*165c0*/  IMAD.WIDE.U32 R138, R185, -0x326172a9, RZ ;  /* 0xcd9e8d57b98a7825 */ /* 0x000fe200078e00ff */
[----:B------:R-:W-:Y:S02]  /*165d0*/  ISETP.LE.U32.AND P6, PT, R144, UR15, PT ;  /* 0x0000000f90007c0c */ /* 0x000fe4000bfc3070 */
[----:B------:R-:W-:Y:S01]  /*165e0*/  PRMT R185, R135, 0x7632, R185 ;  /* 0x0000763287b97816 */ /* 0x000fe200000000b9 */
[----:B------:R-:W-:Y:S01]  /*165f0*/  STG.E.U16 desc[UR30][R194.64+0x10], R0 ;  /* 0x00001000c2007986 */ /* 0x000fe2000c10151e */
[----:B-1----:R-:W1:Y:S01]  /*16600*/  MUFU.EX2 R156, R222 ;  /* 0x000000de009c7308 */ /* 0x002e620000000800 */
[----:B--2---:R-:W-:Y:S05]  /*16610*/  @P5 HFMA2.BF16_V2 R161, -RZ.H0_H0, RZ.H0_H0, -R2.H0_H0 ;  /* 0x200000ffffa15231 */ /* 0x004fea0000340902 */
[----:B------:R-:W-:Y:S01]  /*16620*/  PRMT R136, R161, 0x7610, R136 ;  /* 0x00007610a1887816 */ /* 0x000fe20000000088 */
[----:B------:R2:W-:Y:S01]  /*16630*/  @P5 STL.S16 [R1], R161 ;  /* 0x000000a101005387 */ /* 0x0005e20000100600 */
[----:B-1----:R-:W-:Y:S02]  /*16640*/  F2FP.BF16.F32.PACK_AB R190, R223, R156 ;  /* 0x0000009cdfbe723e */ /* 0x002fe400000010ff */
[----:B------:R-:W-:Y:S01]  /*16650*/  @P5 PRMT R2, R136, 0x5410, RZ ;  /* 0x0000541088025816 */ /* 0x000fe200000000ff */
[----:B---3--:R-:W-:Y:S01]  /*16660*/  @!P6 HFMA2.BF16_V2 R165, -RZ.H0_H0, RZ.H0_H0, -R133.H0_H0 ;  /* 0x200000ffffa5e231 */ /* 0x008fe20000340985 */
[----:B------:R-:W-:Y:S02]  /*16670*/  ISETP.LE.U32.AND P5, PT, R143, UR15, PT ;  /* 0x0000000f8f007c0c */ /* 0x000fe4000bfa3070 */
[----:B------:R-:W-:Y:S01]  /*16680*/  LOP3.LUT R136, R180, UR8, R139, 0x96, !PT ;  /* 0x00000008b4887c12 */ /* 0x000fe2000f8e968b */
[----:B------:R-:W-:Y:S01]  /*16690*/  STG.E.U16 desc[UR30][R194.64+0x12], R2 ;  /* 0x00001202c2007986 */ /* 0x000fe2000c10151e */
[----:B------:R-:W-:Y:S01]  /*166a0*/  PRMT R151, R165, 0x7610, R151 ;  /* 0x00007610a5977816 */ /* 0x000fe20000000097 */
[----:B-----5:R-:W-:Y:S01]  /*166b0*/  @!P4 HFMA2.BF16_V2 R164, -RZ.H0_H0, RZ.H0_H0, -R134.H0_H0 ;  /* 0x200000ffffa4c231 */ /* 0x020fe20000340986 */
[----:B------:R-:W-:Y:S01]  /*166c0*/  SHF.R.U32.HI R139, RZ, 0x18, R177 ;  /* 0x00000018ff8b7819 */ /* 0x000fe200000116b1 */
[----:B------:R1:W-:Y:S01]  /*166d0*/  @!P6 STL.S16 [R1+0x50], R165 ;  /* 0x000050a50100e387 */ /* 0x0003e20000100600 */
[----:B------:R-:W-:Y:S02]  /*166e0*/  @!P6 PRMT R133, R151, 0x5410, RZ ;  /* 0x000054109785e816 */ /* 0x000fe400000000ff */
[----:B------:R-:W-:Y:S01]  /*166f0*/  PRMT R147, R164, 0x7610, R147 ;  /* 0x00007610a4937816 */ /* 0x000fe20000000093 */
[----:B------:R3:W-:Y:S01]  /*16700*/  @!P4 STL.S16 [R1+0x4c], R164 ;  /* 0x00004ca40100c387 */ /* 0x0007e20000100600 */
[----:B------:R-:W4:Y:S01]  /*16710*/  MUFU.EX2 R151, R189 ;  /* 0x000000bd00977308 */ /* 0x000f220000000800 */
[----:B------:R-:W-:Y:S01]  /*16720*/  @!P5 HFMA2.BF16_V2 R240, -RZ.H0_H0, RZ.H0_H0, -R135.H0_H0 ;  /* 0x200000fffff0d231 */ /* 0x000fe20000340987 */
[----:B------:R-:W-:Y:S01]  /*16730*/  @!P4 PRMT R134, R147, 0x5410, RZ ;  /* 0x000054109386c816 */ /* 0x000fe200000000ff */
[----:B------:R-:W-:Y:S01]  /*16740*/  STG.E.U16 desc[UR30][R192.64+0x20], R133 ;  /* 0x00002085c0007986 */ /* 0x000fe2000c10151e */
[----:B------:R-:W-:Y:S02]  /*16750*/  PRMT R147, R135, 0x5410, R185 ;  /* 0x0000541087937816 */ /* 0x000fe400000000b9 */
[----:B------:R-:W-:Y:S01]  /*16760*/  PRMT R152, R240, 0x7610, R152 ;  /* 0x00007610f0987816 */ /* 0x000fe20000000098 */
[----:B------:R-:W-:Y:S01]  /*16770*/  @!P5 STL.S16 [R1+0x48], R240 ;  /* 0x000048f00100d387 */ /* 0x000fe20000100600 */
[--C-:B--2---:R-:W-:Y:S02]  /*16780*/  PRMT R161, R143, 0x5410, R139.reuse ;  /* 0x000054108fa17816 */ /* 0x104fe4000000008b */
[----:B------:R-:W-:Y:S01]  /*16790*/  @!P5 PRMT R135, R152, 0x5410, RZ ;  /* 0x000054109887d816 */ /* 0x000fe200000000ff */
[----:B------:R2:W5:Y:S01]  /*167a0*/  LDL.S16 R153, [R1+0x1c] ;  /* 0x00001c0001997983 */ /* 0x0005620000100600 */
[----:B------:R-:W-:Y:S02]  /*167b0*/  ISETP.GT.U32.AND P5, PT, R212, UR15, PT ;  /* 0x0000000fd4007c0c */ /* 0x000fe4000bfa4070 */
[----:B----4-:R-:W-:Y:S01]  /*167c0*/  F2FP.BF16.F32.PACK_AB R184, R154, R151 ;  /* 0x000000979ab8723e */ /* 0x010fe200000010ff */
[----:B------:R2:W4:Y:S01]  /*167d0*/  LDL.S16 R152, [R1+0x18] ;  /* 0x0000180001987983 */ /* 0x0005220000100600 */
[----:B------:R-:W-:Y:S02]  /*167e0*/  ISETP.LE.U32.AND P6, PT, R139, UR15, PT ;  /* 0x0000000f8b007c0c */ /* 0x000fe4000bfc3070 */
[----:B------:R-:W-:Y:S01]  /*167f0*/  PRMT R139, R136, 0x7632, R139 ;  /* 0x00007632888b7816 */ /* 0x000fe2000000008b */
[----:B------:R2:W2:Y:S01]  /*16800*/  LDL.S16 R163, [R1+0x10] ;  /* 0x0000100001a37983 */ /* 0x0004a20000100600 */
[C---:B-1----:R-:W-:Y:S02]  /*16810*/  PRMT R165, R137.reuse, 0x5410, R212 ;  /* 0x0000541089a57816 */ /* 0x042fe400000000d4 */
[----:B------:R-:W-:Y:S01]  /*16820*/  ISETP.LE.U32.AND P4, PT, R137, UR15, PT ;  /* 0x0000000f89007c0c */ /* 0x000fe2000bf83070 */
[----:B------:R-:W-:Y:S01]  /*16830*/  STG.E.U16 desc[UR30][R192.64+0x22], R134 ;  /* 0x00002286c0007986 */ /* 0x000fe2000c10151e */
[----:B------:R-:W-:Y:S02]  /*16840*/  SHF.R.U32.HI R137, RZ, 0x18, R136 ;  /* 0x00000018ff897819 */ /* 0x000fe40000011688 */
[----:B------:R-:W-:Y:S01]  /*16850*/  LOP3.LUT R139, R139, 0xff, RZ, 0xc0, !PT ;  /* 0x000000ff8b8b7812 */ /* 0x000fe200078ec0ff */
[----:B---3--:R3:W3:Y:S01]  /*16860*/  LDL.S16 R164, [R1+0x14] ;  /* 0x0000140001a47983 */ /* 0x0086e20000100600 */
[C---:B------:R-:W-:Y:S01]  /*16870*/  PRMT R191, R184.reuse, 0x7632, R191 ;  /* 0x00007632b8bf7816 */ /* 0x040fe200000000bf */
[----:B------:R-:W-:Y:S01]  /*16880*/  @!P6 HFMA2.BF16_V2 R252, -RZ.H0_H0, RZ.H0_H0, -R185.H0_H0 ;  /* 0x200000fffffce231 */ /* 0x000fe200003409b9 */
[----:B------:R-:W-:Y:S01]  /*16890*/  PRMT R166, R139, 0x5410, R137 ;  /* 0x000054108ba67816 */ /* 0x000fe20000000089 */
[----:B------:R-:W-:Y:S01]  /*168a0*/  STG.E.U16 desc[UR30][R194.64+0x20], R135 ;  /* 0x00002087c2007986 */ /* 0x000fe2000c10151e */
[----:B------:R-:W-:Y:S02]  /*168b0*/  PRMT R149, R184, 0x5410, R191 ;  /* 0x00005410b8957816 */ /* 0x000fe400000000bf */
[----:B------:R-:W-:Y:S01]  /*168c0*/  @!P6 PRMT R185, R252, 0x5410, RZ ;  /* 0x00005410fcb9e816 */ /* 0x000fe200000000ff */
[----:B------:R-:W-:Y:S01]  /*168d0*/  @!P4 HFMA2.BF16_V2 R251, -RZ.H0_H0, RZ.H0_H0, -R188.H0_H0 ;  /* 0x200000fffffbc231 */ /* 0x000fe200003409bc */
[----:B------:R-:W-:Y:S02]  /*168e0*/  ISETP.LE.U32.AND P6, PT, R137, UR15, PT ;  /* 0x0000000f89007c0c */ /* 0x000fe4000bfc3070 */
[C---:B------:R-:W-:Y:S01]  /*168f0*/  LOP3.LUT R137, R136.reuse, 0xff, RZ, 0xc0, !PT ;  /* 0x000000ff88897812 */ /* 0x040fe200078ec0ff */
[----:B------:R-:W-:Y:S01]  /*16900*/  STG.E.U16 desc[UR30][R194.64+0x22], R185 ;  /* 0x000022b9c2007986 */ /* 0x000fe2000c10151e */
[----:B------:R-:W-:Y:S02]  /*16910*/  @!P4 PRMT R188, R251, 0x5410, RZ ;  /* 0x00005410fbbcc816 */ /* 0x000fe400000000ff */
[----:B------:R-:W-:Y:S02]  /*16920*/  ISETP.LE.U32.AND P4, PT, R139, UR15, PT ;  /* 0x0000000f8b007c0c */ /* 0x000fe4000bf83070 */
[----:B------:R-:W-:Y:S01]  /*16930*/  LOP3.LUT R139, R136, 0xffff, RZ, 0xc0, !PT ;  /* 0x0000ffff888b7812 */ /* 0x000fe200078ec0ff */
[----:B------:R-:W-:Y:S01]  /*16940*/  STG.E.U16 desc[UR30][R192.64+0x30], R188 ;  /* 0x000030bcc0007986 */ /* 0x000fe2000c10151e */
[----:B------:R-:W-:Y:S02]  /*16950*/  PRMT R189, R190, 0x7632, R189 ;  /* 0x00007632bebd7816 */ /* 0x000fe400000000bd */
[----:B------:R-:W-:Y:S02]  /*16960*/  SHF.R.U32.HI R136, RZ, 0x8, R139 ;  /* 0x00000008ff887819 */ /* 0x000fe4000001168b */
[----:B------:R-:W-:Y:S02]  /*16970*/  PRMT R139, R138, 0x7771, RZ ;  /* 0x000077718a8b7816 */ /* 0x000fe400000000ff */
[----:B------:R-:W-:Y:S02]  /*16980*/  PRMT R162, R137, 0x5410, R136 ;  /* 0x0000541089a27816 */ /* 0x000fe40000000088 */
[----:B------:R-:W-:Y:S02]  /*16990*/  LOP3.LUT R136, R136, 0xffff, RZ, 0xc0, !PT ;  /* 0x0000ffff88887812 */ /* 0x000fe400078ec0ff */
[----:B------:R-:W-:Y:S02]  /*169a0*/  F2FP.BF16.F32.PACK_AB R180, R227, R225 ;  /* 0x000000e1e3b4723e */ /* 0x000fe400000010ff */
[----:B------:R-:W-:Y:S02]  /*169b0*/  PRMT R177, R178, 0x7632, R177 ;  /* 0x00007632b2b17816 */ /* 0x000fe400000000b1 */
[----:B------:R-:W-:Y:S01]  /*169c0*/  PRMT R179, R180, 0x7632, R179 ;  /* 0x00007632b4b37816 */ /* 0x000fe200000000b3 */
[----:B-----5:R-:W-:Y:S02]  /*169d0*/  @P5 HFMA2.BF16_V2 R153, -RZ.H0_H0, RZ.H0_H0, -R187.H0_H0 ;  /* 0x200000ffff995231 */ /* 0x020fe400003409bb */
[----:B----4-:R-:W-:Y:S03]  /*169e0*/  @P1 HFMA2.BF16_V2 R152, -RZ.H0_H0, RZ.H0_H0, -R184.H0_H0 ;  /* 0x200000ffff981231 */ /* 0x010fe600003409b8 */
[----:B------:R1:W-:Y:S01]  /*169f0*/  @P5 STL.S16 [R1+0x1c], R153 ;  /* 0x00001c9901005387 */ /* 0x0003e20000100600 */
[----:B------:R-:W-:Y:S03]  /*16a00*/  PRMT R144, R153, 0x7610, R144 ;  /* 0x0000761099907816 */ /* 0x000fe60000000090 */
[----:B------:R4:W-:Y:S01]  /*16a10*/  @P1 STL.S16 [R1+0x18], R152 ;  /* 0x0000189801001387 */ /* 0x0009e20000100600 */
[----:B------:R-:W-:Y:S02]  /*16a20*/  PRMT R143, R152, 0x7610, R143 ;  /* 0x00007610988f7816 */ /* 0x000fe4000000008f */
[----:B------:R-:W-:Y:S02]  /*16a30*/  @P5 PRMT R187, R144, 0x5410, RZ ;  /* 0x0000541090bb5816 */ /* 0x000fe400000000ff */
[----:B------:R-:W-:Y:S01]  /*16a40*/  ISETP.LE.U32.AND P5, PT, R137, UR15, PT ;  /* 0x0000000f89007c0c */ /* 0x000fe2000bfa3070 */
[----:B---3--:R-:W-:Y:S01]  /*16a50*/  @P0 HFMA2.BF16_V2 R164, -RZ.H0_H0, RZ.H0_H0, -R191.H0_H0 ;  /* 0x200000ffffa40231 */ /* 0x008fe200003409bf */
[----:B------:R-:W-:Y:S01]  /*16a60*/  @P1 PRMT R184, R143, 0x5410, RZ ;  /* 0x000054108fb81816 */ /* 0x000fe200000000ff */
[----:B------:R-:W-:Y:S01]  /*16a70*/  IMAD.MOV.U32 R143, RZ, RZ, R138 ;  /* 0x000000ffff8f7224 */ /* 0x000fe200078e008a */
[----:B------:R-:W-:Y:S01]  /*16a80*/  ISETP.LE.U32.AND P1, PT, R136, UR15, PT ;  /* 0x0000000f88007c0c */ /* 0x000fe2000bf23070 */
[----:B------:R-:W-:Y:S01]  /*16a90*/  STG.E.U16 desc[UR30][R192.64+0x32], R187 ;  /* 0x000032bbc0007986 */ /* 0x000fe2000c10151e */
[--C-:B------:R-:W-:Y:S02]  /*16aa0*/  HSET2.LE.AND R137, R216, R213.reuse, PT ;  /* 0x000000d5d8897233 */ /* 0x100fe40003803000 */
[----:B------:R-:W-:Y:S01]  /*16ab0*/  LOP3.LUT R144, R143, 0xff, RZ, 0xc0, !PT ;  /* 0x000000ff8f907812 */ /* 0x000fe200078ec0ff */
[----:B------:R-:W-:Y:S01]  /*16ac0*/  STG.E.U16 desc[UR30][R194.64+0x30], R184 ;  /* 0x000030b8c2007986 */ /* 0x000fe2000c10151e */
[----:B------:R-:W-:Y:S03]  /*16ad0*/  PRMT R143, R190, 0x5410, R189 ;  /* 0x00005410be8f7816 */ /* 0x000fe600000000bd */
[----:B--2---:R-:W-:Y:S01]  /*16ae0*/  @!P5 HFMA2.BF16_V2 R163, -RZ.H0_H0, RZ.H0_H0, -R190.H0_H0 ;  /* 0x200000ffffa3d231 */ /* 0x004fe200003409be */
[----:B------:R-:W-:Y:S01]  /*16af0*/  PRMT R160, R164, 0x7610, R160 ;  /* 0x00007610a4a07816 */ /* 0x000fe200000000a0 */
[----:B-1----:R2:W3:Y:S01]  /*16b00*/  LDL.S16 R153, [R1+0x44] ;  /* 0x0000440001997983 */ /* 0x0024e20000100600 */
[--C-:B------:R-:W-:Y:S02]  /*16b10*/  HSET2.LE.AND R136, R219, R213.reuse, PT ;  /* 0x000000d5db887233 */ /* 0x100fe40003803000 */
[----:B------:R-:W-:Y:S01]  /*16b20*/  PRMT R159, R163, 0x7610, R159 ;  /* 0x00007610a39f7816 */ /* 0x000fe2000000009f */
[----:B----4-:R2:W4:Y:S01]  /*16b30*/  LDL.S16 R152, [R1+0x40] ;  /* 0x0000400001987983 */ /* 0x0105220000100600 */
[----:B------:R-:W-:Y:S02]  /*16b40*/  @P0 PRMT R191, R160, 0x5410, RZ ;  /* 0x00005410a0bf0816 */ /* 0x000fe400000000ff */
[----:B------:R-:W-:Y:S01]  /*16b50*/  @!P5 PRMT R190, R159, 0x5410, RZ ;  /* 0x000054109fbed816 */ /* 0x000fe200000000ff */
[----:B------:R1:W-:Y:S01]  /*16b60*/  @P0 STL.S16 [R1+0x14], R164 ;  /* 0x000014a401000387 */ /* 0x0003e20000100600 */
[----:B------:R-:W-:Y:S02]  /*16b70*/  ISETP.GT.U32.AND P0, PT, R139, UR15, PT ;  /* 0x0000000f8b007c0c */ /* 0x000fe4000bf04070 */
[C---:B------:R-:W-:Y:S01]  /*16b80*/  PRMT R160, R144.reuse, 0x5410, R139 ;  /* 0x0000541090a07816 */ /* 0x040fe2000000008b */
[----:B------:R5:W-:Y:S01]  /*16b90*/  @!P5 STL.S16 [R1+0x10], R163 ;  /* 0x000010a30100d387 */ /* 0x000be20000100600 */
[----:B------:R-:W-:Y:S02]  /*16ba0*/  ISETP.LE.U32.AND P5, PT, R144, UR15, PT ;  /* 0x0000000f90007c0c */ /* 0x000fe4000bfa3070 */
[C---:B------:R-:W-:Y:S01]  /*16bb0*/  PRMT R139, R138.reuse, 0x7772, RZ ;  /* 0x000077728a8b7816 */ /* 0x040fe200000000ff */
[----:B------:R2:W2:Y:S01]  /*16bc0*/  LDL.S16 R217, [R1+0x3c] ;  /* 0x00003c0001d97983 */ /* 0x0004a20000100600 */
[----:B------:R-:W-:Y:S02]  /*16bd0*/  PRMT R138, R138, 0x7773, RZ ;  /* 0x000077738a8a7816 */ /* 0x000fe400000000ff */
[----:B------:R-:W-:Y:S01]  /*16be0*/  LOP3.LUT R136, R176, R136, RZ, 0xc0, !PT ;  /* 0x00000088b0887212 */ /* 0x000fe200078ec0ff */
[----:B------:R-:W-:Y:S01]  /*16bf0*/  STG.E.U16 desc[UR30][R194.64+0x32], R191 ;  /* 0x000032bfc2007986 */ /* 0x000fe2000c10151e */
[----:B------:R-:W-:Y:S02]  /*16c00*/  PRMT R159, R139, 0x5410, R138 ;  /* 0x000054108b9f7816 */ /* 0x000fe4000000008a */
[----:B------:R-:W-:Y:S01]  /*16c10*/  LOP3.LUT R137, R174, R137, RZ, 0xc0, !PT ;  /* 0x00000089ae897212 */ /* 0x000fe200078ec0ff */
[----:B------:R-:W-:Y:S01]  /*16c20*/  STG.E.U16 desc[UR30][R192.64+0x40], R190 ;  /* 0x000040bec0007986 */ /* 0x000fe2000c10151e */
[----:B------:R-:W-:Y:S02]  /*16c30*/  F2FP.BF16.F32.PACK_AB R176, R234, R233 ;  /* 0x000000e9eab0723e */ /* 0x000fe400000010ff */
[----:B------:R-:W-:Y:S04]  /*16c40*/  F2FP.BF16.F32.PACK_AB R174, R235, R236 ;  /* 0x000000ecebae723e */ /* 0x000fe800000010ff */
[----:B------:R-:W-:Y:S01]  /*16c50*/  PRMT R133, R174, 0x7632, R133 ;  /* 0x00007632ae857816 */ /* 0x000fe20000000085 */
[----:B-1----:R-:W-:Y:S01]  /*16c60*/  FADD.FTZ R164, R148, R145 ;  /* 0x0000009194a47221 */ /* 0x002fe20000010000 */
[--C-:B------:R-:W-:Y:S01]  /*16c70*/  HSET2.LE.AND R145, R161, R213.reuse, PT ;  /* 0x000000d5a1917233 */ /* 0x100fe20003803000 */
[----:B-----5:R1:W5:Y:S02]  /*16c80*/  LDL.S16 R163, [R1+0x38] ;  /* 0x0000380001a37983 */ /* 0x0203640000100600 */
[----:B------:R-:W-:Y:S02]  /*16c90*/  FADD.FTZ R155, R155, R164 ;  /* 0x000000a49b9b7221 */ /* 0x000fe40000010000 */
[----:B------:R-:W-:Y:S02]  /*16ca0*/  LOP3.LUT R145, R147, R145, RZ, 0xc0, !PT ;  /* 0x0000009193917212 */ /* 0x000fe400078ec0ff */
[----:B------:R-:W-:Y:S05]  /*16cb0*/  LOP3.LUT R147, R228, 0xff00ff, RZ, 0xc0, !PT ;  /* 0x00ff00ffe4937812 */ /* 0x000fea00078ec0ff */
[--C-:B------:R-:W-:Y:S05]  /*16cc0*/  HSET2.LE.AND R147, R147, R213.reuse, PT ;  /* 0x000000d593937233 */ /* 0x100fea0003803000 */
[----:B------:R-:W-:Y:S02]  /*16cd0*/  LOP3.LUT R147, R149, R147, RZ, 0xc0, !PT ;  /* 0x0000009395937212 */ /* 0x000fe400078ec0ff */
[----:B------:R-:W-:Y:S01]  /*16ce0*/  HSET2.LE.AND R149, R166, R213, PT ;  /* 0x000000d5a6957233 */ /* 0x000fe20003803000 */
[----:B---3--:R-:W-:Y:S02]  /*16cf0*/  @!P1 HFMA2.BF16_V2 R153, -RZ.H0_H0, RZ.H0_H0, -R189.H0_H0 ;  /* 0x200000ffff999231 */ /* 0x008fe400003409bd */
[----:B----4-:R-:W-:Y:S03]  /*16d00*/  @!P4 HFMA2.BF16_V2 R152, -RZ.H0_H0, RZ.H0_H0, -R181.H0_H0 ;  /* 0x200000ffff98c231 */ /* 0x010fe600003409b5 */
[----:B------:R-:W-:Y:S01]  /*16d10*/  @!P1 STL.S16 [R1+0x44], R153 ;  /* 0x0000449901009387 */ /* 0x000fe20000100600 */
[----:B------:R-:W-:Y:S03]  /*16d20*/  PRMT R150, R153, 0x7610, R150 ;  /* 0x0000761099967816 */ /* 0x000fe60000000096 */
[----:B------:R3:W-:Y:S01]  /*16d30*/  @!P4 STL.S16 [R1+0x40], R152 ;  /* 0x000040980100c387 */ /* 0x0007e20000100600 */
[----:B------:R-:W-:Y:S02]  /*16d40*/  PRMT R144, R152, 0x7610, R144 ;  /* 0x0000761098907816 */ /* 0x000fe40000000090 */
[----:B------:R-:W-:Y:S01]  /*16d50*/  @!P1 PRMT R189, R150, 0x5410, RZ ;  /* 0x0000541096bd9816 */ /* 0x000fe200000000ff */
[----:B------:R1:W4:Y:S01]  /*16d60*/  LDL.S16 R216, [R1+0x34] ;  /* 0x0000340001d87983 */ /* 0x0003220000100600 */
[----:B------:R-:W-:Y:S01]  /*16d70*/  ISETP.GT.U32.AND P1, PT, R139, UR15, PT ;  /* 0x0000000f8b007c0c */ /* 0x000fe2000bf24070 */
[----:B--2---:R-:W-:Y:S02]  /*16d80*/  @!P6 HFMA2.BF16_V2 R217, -RZ.H0_H0, RZ.H0_H0, -R186.H0_H0 ;  /* 0x200000ffffd9e231 */ /* 0x004fe400003409ba */
[----:B------:R1:W2:Y:S01]  /*16d90*/  LDL.S16 R212, [R1+0x30] ;  /* 0x0000300001d47983 */ /* 0x0002a20000100600 */
[----:B------:R-:W-:Y:S02]  /*16da0*/  LOP3.LUT R139, R238, 0xff00ff, RZ, 0xc0, !PT ;  /* 0x00ff00ffee8b7812 */ /* 0x000fe400078ec0ff */
[----:B------:R-:W-:Y:S01]  /*16db0*/  PRMT R150, R181, 0x5410, R186 ;  /* 0x00005410b5967816 */ /* 0x000fe200000000ba */
[----:B------:R1:W2:Y:S01]  /*16dc0*/  LDL.S16 R198, [R1+0x2c] ;  /* 0x00002c0001c67983 */ /* 0x0002a20000100600 */
[----:B------:R-:W-:Y:S02]  /*16dd0*/  @!P4 PRMT R181, R144, 0x5410, RZ ;  /* 0x0000541090b5c816 */ /* 0x000fe400000000ff */
[--C-:B------:R-:W-:Y:S01]  /*16de0*/  HSET2.LE.AND R139, R139, R213.reuse, PT ;  /* 0x000000d58b8b7233 */ /* 0x100fe20003803000 */
[----:B------:R1:W2:Y:S01]  /*16df0*/  LDL.S16 R171, [R1+0x28] ;  /* 0x0000280001ab7983 */ /* 0x0002a20000100600 */
[----:B------:R-:W-:Y:S02]  /*16e00*/  ISETP.GT.U32.AND P4, PT, R138, UR15, PT ;  /* 0x0000000f8a007c0c */ /* 0x000fe4000bf84070 */
[----:B------:R-:W-:Y:S01]  /*16e10*/  HSET2.LE.AND R144, R157, R213, PT ;  /* 0x000000d59d907233 */ /* 0x000fe20003803000 */
[----:B------:R1:W2:Y:S01]  /*16e20*/  LDL.S16 R168, [R1+0x5c] ;  /* 0x00005c0001a87983 */ /* 0x0002a20000100600 */
[----:B------:R-:W-:Y:S02]  /*16e30*/  LOP3.LUT R139, R141, R139, RZ, 0xc0, !PT ;  /* 0x0000008b8d8b7212 */ /* 0x000fe400078ec0ff */
[----:B------:R-:W-:Y:S01]  /*16e40*/  LOP3.LUT R149, R150, R149, RZ, 0xc0, !PT ;  /* 0x0000009596957212 */ /* 0x000fe200078ec0ff */
[----:B------:R-:W-:Y:S01]  /*16e50*/  @!P6 STL.S16 [R1+0x3c], R217 ;  /* 0x00003cd90100e387 */ /* 0x000fe20000100600 */
[----:B---3--:R-:W-:Y:S01]  /*16e60*/  IMAD.WIDE.U32 R152, R209, -0x2daee0ad, RZ ;  /* 0xd2511f53d1987825 */ /* 0x008fe200078e00ff */
[----:B------:R-:W-:Y:S03]  /*16e70*/  LOP3.LUT R144, R140, R144, RZ, 0xc0, !PT ;  /* 0x000000908c907212 */ /* 0x000fe600078ec0ff */
[----:B-----5:R-:W-:Y:S01]  /*16e80*/  @!P5 HFMA2.BF16_V2 R163, -RZ.H0_H0, RZ.H0_H0, -R183.H0_H0 ;  /* 0x200000ffffa3d231 */ /* 0x020fe200003409b7 */
[----:B------:R-:W-:Y:S01]  /*16e90*/  PRMT R140, R183, 0x5410, R182 ;  /* 0x00005410b78c7816 */ /* 0x000fe200000000b6 */
[----:B------:R-:W-:Y:S01]  /*16ea0*/  IMAD.MOV.U32 R157, RZ, RZ, R152 ;  /* 0x000000ffff9d7224 */ /* 0x000fe200078e0098 */
[----:B------:R-:W-:Y:S01]  /*16eb0*/  LOP3.LUT R153, R208, UR16, R153, 0x96, !PT ;  /* 0x00000010d0997c12 */ /* 0x000fe2000f8e9699 */
[----:B------:R-:W-:Y:S01]  /*16ec0*/  STG.E.U16 desc[UR30][R192.64+0x42], R189 ;  /* 0x000042bdc0007986 */ /* 0x000fe2000c10151e */
[----:B------:R-:W-:Y:S02]  /*16ed0*/  PRMT R148, R163, 0x7610, R148 ;  /* 0x00007610a3947816 */ /* 0x000fe40000000094 */
[----:B------:R-:W-:Y:S01]  /*16ee0*/  LOP3.LUT R0, R153, 0xffff, RZ, 0xc0, !PT ;  /* 0x0000ffff99007812 */ /* 0x000fe200078ec0ff */
[----:B------:R3:W-:Y:S01]  /*16ef0*/  @!P5 STL.S16 [R1+0x38], R163 ;  /* 0x000038a30100d387 */ /* 0x0007e20000100600 */
[----:B------:R-:W-:Y:S02]  /*16f00*/  PRMT R208, R217, 0x7610, R208 ;  /* 0x00007610d9d07816 */ /* 0x000fe400000000d0 */
[----:B------:R-:W-:Y:S01]  /*16f10*/  LOP3.LUT R141, R153, 0xff, RZ, 0xc0, !PT ;  /* 0x000000ff998d7812 */ /* 0x000fe200078ec0ff */
[----:B------:R-:W-:Y:S01]  /*16f20*/  STG.E.U16 desc[UR30][R194.64+0x40], R181 ;  /* 0x000040b5c2007986 */ /* 0x000fe2000c10151e */
[----:B------:R-:W-:Y:S02]  /*16f30*/  SHF.R.U32.HI R0, RZ, 0x8, R0 ;  /* 0x00000008ff007819 */ /* 0x000fe40000011600 */
[----:B------:R-:W-:Y:S02]  /*16f40*/  @!P6 PRMT R186, R208, 0x5410, RZ ;  /* 0x00005410d0bae816 */ /* 0x000fe400000000ff */
[----:B------:R-:W-:Y:S02]  /*16f50*/  ISETP.LE.U32.AND P6, PT, R141, UR15, PT ;  /* 0x0000000f8d007c0c */ /* 0x000fe4000bfc3070 */
[----:B------:R-:W-:Y:S01]  /*16f60*/  @!P5 PRMT R183, R148, 0x5410, RZ ;  /* 0x0000541094b7d816 */ /* 0x000fe200000000ff */
[----:B------:R-:W-:Y:S01]  /*16f70*/  STG.E.U16 desc[UR30][R194.64+0x42], R186 ;  /* 0x000042bac2007986 */ /* 0x000fe2000c10151e */
[--C-:B------:R-:W-:Y:S02]  /*16f80*/  HSET2.LE.AND R148, R162, R213.reuse, PT ;  /* 0x000000d5a2947233 */ /* 0x100fe40003803000 */
[--C-:B------:R-:W-:Y:S01]  /*16f90*/  HSET2.LE.AND R150, R160, R213.reuse, PT ;  /* 0x000000d5a0967233 */ /* 0x100fe20003803000 */
[----:B------:R-:W-:Y:S01]  /*16fa0*/  STG.E.U16 desc[UR30][R192.64+0x50], R183 ;  /* 0x000050b7c0007986 */ /* 0x000fe2000c10151e */
[----:B------:R-:W-:Y:S02]  /*16fb0*/  LOP3.LUT R2, R157, 0xff, RZ, 0xc0, !PT ;  /* 0x000000ff9d027812 */ /* 0x000fe400078ec0ff */
[----:B------:R-:W-:Y:S02]  /*16fc0*/  LOP3.LUT R148, R143, R148, RZ, 0xc0, !PT ;  /* 0x000000948f947212 */ /* 0x000fe400078ec0ff */
[----:B------:R-:W-:Y:S02]  /*16fd0*/  PRMT R143, R152, 0x7771, RZ ;  /* 0x00007771988f7816 */ /* 0x000fe400000000ff */
[----:B------:R-:W-:Y:S01]  /*16fe0*/  LOP3.LUT R150, R140, R150, RZ, 0xc0, !PT ;  /* 0x000000968c967212 */ /* 0x000fe200078ec0ff */
[----:B---3--:R-:W-:Y:S01]  /*16ff0*/  FADD.FTZ R163, R151, R146 ;  /* 0x0000009297a37221 */ /* 0x008fe20000010000 */
[--C-:B------:R-:W-:Y:S02]  /*17000*/  HSET2.LE.AND R146, R165, R213.reuse, PT ;  /* 0x000000d5a5927233 */ /* 0x100fe40003803000 */
[----:B------:R-:W-:Y:S01]  /*17010*/  LOP3.LUT R151, R159, 0xff00ff, RZ, 0xc0, !PT ;  /* 0x00ff00ff9f977812 */ /* 0x000fe200078ec0ff */
[----:B------:R-:W-:Y:S01]  /*17020*/  FADD.FTZ R154, R154, R163 ;  /* 0x000000a39a9a7221 */ /* 0x000fe20000010000 */
[--C-:B------:R-:W-:Y:S02]  /*17030*/  HSET2.LE.AND R138, R224, R213.reuse, PT ;  /* 0x000000d5e08a7233 */ /* 0x100fe40003803000 */
[----:B------:R-:W-:Y:S01]  /*17040*/  LOP3.LUT R146, R142, R146, RZ, 0xc0, !PT ;  /* 0x000000928e927212 */ /* 0x000fe200078ec0ff */
[----:B------:R-:W-:Y:S01]  /*17050*/  FADD.FTZ R134, R158, R154 ;  /* 0x0000009a9e867221 */ /* 0x000fe20000010000 */
[----:B------:R-:W-:Y:S02]  /*17060*/  LOP3.LUT R142, R0, 0xffff, RZ, 0xc0, !PT ;  /* 0x0000ffff008e7812 */ /* 0x000fe400078ec0ff */
[----:B------:R-:W-:Y:S02]  /*17070*/  HSET2.LE.AND R151, R151, R213, PT ;  /* 0x000000d597977233 */ /* 0x000fe40003803000 */
[----:B------:R-:W-:Y:S02]  /*17080*/  ISETP.LE.U32.AND P5, PT, R142, UR15, PT ;  /* 0x0000000f8e007c0c */ /* 0x000fe4000bfa3070 */
[----:B------:R-:W-:Y:S02]  /*17090*/  PRMT R142, R152, 0x7772, RZ ;  /* 0x00007772988e7816 */ /* 0x000fe400000000ff */
[----:B------:R-:W-:Y:S02]  /*170a0*/  LOP3.LUT R138, R175, R138, RZ, 0xc0, !PT ;  /* 0x0000008aaf8a7212 */ /* 0x000fe400078ec0ff */
[----:B------:R-:W-:Y:S01]  /*170b0*/  PRMT R175, R176, 0x7632, R175 ;  /* 0x00007632b0af7816 */ /* 0x000fe200000000af */
[----:B----4-:R-:W-:Y:S02]  /*170c0*/  @P0 HFMA2.BF16_V2 R216, -RZ.H0_H0, RZ.H0_H0, -R182.H0_H0 ;  /* 0x200000ffffd80231 */ /* 0x010fe400003409b6 */
[----:B--2---:R-:W-:Y:S03]  /*170d0*/  @P1 HFMA2.BF16_V2 R212, -RZ.H0_H0, RZ.H0_H0, -R180.H0_H0 ;  /* 0x200000ffffd41231 */ /* 0x004fe600003409b4 */
[----:B------:R-:W-:Y:S01]  /*170e0*/  @P0 STL.S16 [R1+0x34], R216 ;  /* 0x000034d801000387 */ /* 0x000fe20000100600 */
[----:B------:R-:W-:Y:S01]  /*170f0*/  PRMT R170, R216, 0x7610, R170 ;  /* 0x00007610d8aa7816 */ /* 0x000fe200000000aa */
[----:B------:R-:W-:Y:S02]  /*17100*/  @P4 HFMA2.BF16_V2 R198, -RZ.H0_H0, RZ.H0_H0, -R179.H0_H0 ;  /* 0x200000ffffc64231 */ /* 0x000fe400003409b3 */
[----:B------:R-:W-:Y:S01]  /*17110*/  @P1 STL.S16 [R1+0x30], R212 ;  /* 0x000030d401001387 */ /* 0x000fe20000100600 */
[----:B------:R-:W-:Y:S01]  /*17120*/  PRMT R169, R212, 0x7610, R169 ;  /* 0x00007610d4a97816 */ /* 0x000fe200000000a9 */
[----:B------:R-:W-:Y:S02]  /*17130*/  @!P6 HFMA2.BF16_V2 R171, -RZ.H0_H0, RZ.H0_H0, -R178.H0_H0 ;  /* 0x200000ffffabe231 */ /* 0x000fe400003409b2 */
[----:B------:R2:W-:Y:S01]  /*17140*/  @P4 STL.S16 [R1+0x2c], R198 ;  /* 0x00002cc601004387 */ /* 0x0005e20000100600 */
[----:B------:R-:W-:Y:S01]  /*17150*/  PRMT R167, R198, 0x7610, R167 ;  /* 0x00007610c6a77816 */ /* 0x000fe200000000a7 */
[----:B------:R-:W-:Y:S02]  /*17160*/  @!P5 HFMA2.BF16_V2 R168, -RZ.H0_H0, RZ.H0_H0, -R177.H0_H0 ;  /* 0x200000ffffa8d231 */ /* 0x000fe400003409b1 */
[----:B------:R-:W-:Y:S01]  /*17170*/  @!P6 STL.S16 [R1+0x28], R171 ;  /* 0x000028ab0100e387 */ /* 0x000fe20000100600 */
[----:B------:R-:W-:Y:S02]  /*17180*/  PRMT R165, R171, 0x7610, R165 ;  /* 0x00007610aba57816 */ /* 0x000fe400000000a5 */
[----:B------:R-:W-:Y:S01]  /*17190*/  @P0 PRMT R182, R170, 0x5410, RZ ;  /* 0x00005410aab60816 */ /* 0x000fe200000000ff */
[----:B------:R3:W-:Y:S01]  /*171a0*/  @!P5 STL.S16 [R1+0x5c], R168 ;  /* 0x00005ca80100d387 */ /* 0x0007e20000100600 */
[----:B------:R-:W-:Y:S02]  /*171b0*/  PRMT R161, R168, 0x7610, R161 ;  /* 0x00007610a8a17816 */ /* 0x000fe400000000a1 */
[----:B------:R-:W-:Y:S01]  /*171c0*/  ISETP.GT.U32.AND P0, PT, R142, UR15, PT ;  /* 0x0000000f8e007c0c */ /* 0x000fe2000bf04070 */
[----:B------:R1:W4:Y:S01]  /*171d0*/  LDL.S16 R159, [R1+0xc] ;  /* 0x00000c00019f7983 */ /* 0x0003220000100600 */
[----:B------:R-:W-:Y:S03]  /*171e0*/  PRMT R170, R2, 0x5410, R143 ;  /* 0x0000541002aa7816 */ /* 0x000fe6000000008f */
[----:B------:R-:W-:Y:S02]  /*171f0*/  STG.E.U16 desc[UR30][R192.64+0x52], R182 ;  /* 0x000052b6c0007986 */ /* 0x000fe4000c10151e */
[----:B------:R-:W-:Y:S06]  /*17200*/  HSET2.LE.AND R170, R170, R213, PT ;  /* 0x000000d5aaaa7233 */ /* 0x000fec0003803000 */
[----:B------:R-:W-:Y:S02]  /*17210*/  @P0 HFMA2.BF16_V2 R246, -RZ.H0_H0, RZ.H0_H0, -R174.H0_H0 ;  /* 0x200000fffff60231 */ /* 0x000fe400003409ae */
[----:B--2---:R-:W-:Y:S01]  /*17220*/  FADD.FTZ R198, R156, R155 ;  /* 0x0000009b9cc67221 */ /* 0x004fe20000010000 */
[----:B---3--:R-:W-:Y:S02]  /*17230*/  PRMT R168, R141, 0x5410, R0 ;  /* 0x000054108da87816 */ /* 0x008fe40000000000 */
[----:B------:R-:W-:Y:S02]  /*17240*/  PRMT R141, R152, 0x7773, RZ ;  /* 0x00007773988d7816 */ /* 0x000fe400000000ff */
[----:B------:R-:W2:Y:S01]  /*17250*/  LDL R152, [R1+0x90] ;  /* 0x0000900001987983 */ /* 0x000ea20000100800 */
[----:B------:R-:W-:Y:S02]  /*17260*/  PRMT R0, R180, 0x5410, R179 ;  /* 0x00005410b4007816 */ /* 0x000fe400000000b3 */
[----:B------:R-:W-:Y:S02]  /*17270*/  @P1 PRMT R180, R169, 0x5410, RZ ;  /* 0x00005410a9b41816 */ /* 0x000fe400000000ff */
[--C-:B------:R-:W-:Y:S02]  /*17280*/  PRMT R171, R142, 0x5410, R141.reuse ;  /* 0x000054108eab7816 */ /* 0x100fe4000000008d */
[----:B------:R-:W-:Y:S01]  /*17290*/  ISETP.GT.U32.AND P1, PT, R141, UR15, PT ;  /* 0x0000000f8d007c0c */ /* 0x000fe2000bf24070 */
[----:B------:R-:W-:Y:S01]  /*172a0*/  STG.E.U16 desc[UR30][R194.64+0x50], R180 ;  /* 0x000050b4c2007986 */ /* 0x000fe2000c10151e */
[----:B------:R-:W-:Y:S02]  /*172b0*/  PRMT R141, R153, 0x7632, R141 ;  /* 0x00007632998d7816 */ /* 0x000fe4000000008d */
[----:B------:R-:W-:Y:S02]  /*172c0*/  SHF.R.U32.HI R153, RZ, 0x18, R153 ;  /* 0x00000018ff997819 */ /* 0x000fe40000011699 */
[----:B------:R-:W-:Y:S02]  /*172d0*/  LOP3.LUT R140, R141, 0xff, RZ, 0xc0, !PT ;  /* 0x000000ff8d8c7812 */ /* 0x000fe400078ec0ff */
[----:B------:R-:W-:Y:S02]  /*172e0*/  LOP3.LUT R151, R0, R151, RZ, 0xc0, !PT ;  /* 0x0000009700977212 */ /* 0x000fe400078ec0ff */
[----:B------:R-:W-:Y:S02]  /*172f0*/  PRMT R0, R178, 0x5410, R177 ;  /* 0x00005410b2007816 */ /* 0x000fe400000000b1 */
[----:B------:R-:W-:Y:S01]  /*17300*/  @P4 PRMT R179, R167, 0x5410, RZ ;  /* 0x00005410a7b34816 */ /* 0x000fe200000000ff */
[----:B------:R-:W-:Y:S01]  /*17310*/  @P1 HFMA2.BF16_V2 R241, -RZ.H0_H0, RZ.H0_H0, -R133.H0_H0 ;  /* 0x200000fffff11231 */ /* 0x000fe20000340985 */
[----:B------:R-:W-:Y:S02]  /*17320*/  @!P6 PRMT R178, R165, 0x5410, RZ ;  /* 0x00005410a5b2e816 */ /* 0x000fe400000000ff */
[C---:B------:R-:W-:Y:S01]  /*17330*/  ISETP.LE.U32.AND P4, PT, R140.reuse, UR15, PT ;  /* 0x0000000f8c007c0c */ /* 0x040fe2000bf83070 */
[----:B------:R-:W-:Y:S01]  /*17340*/  STG.E.U16 desc[UR30][R194.64+0x52], R179 ;  /* 0x000052b3c2007986 */ /* 0x000fe2000c10151e */
[----:B------:R-:W-:Y:S02]  /*17350*/  ISETP.GT.U32.AND P6, PT, R143, UR15, PT ;  /* 0x0000000f8f007c0c */ /* 0x000fe4000bfc4070 */
[----:B------:R-:W-:Y:S01]  /*17360*/  PRMT R169, R140, 0x5410, R153 ;  /* 0x000054108ca97816 */ /* 0x000fe20000000099 */
[----:B------:R-:W-:Y:S01]  /*17370*/  STG.E.U16 desc[UR30][R192.64+0x60], R178 ;  /* 0x000060b2c0007986 */ /* 0x000fe2000c10151e */
[--C-:B------:R-:W-:Y:S02]  /*17380*/  HSET2.LE.AND R168, R168, R213.reuse, PT ;  /* 0x000000d5a8a87233 */ /* 0x100fe40003803000 */
[----:B------:R-:W-:Y:S01]  /*17390*/  LOP3.LUT R171, R171, 0xff00ff, RZ, 0xc0, !PT ;  /* 0x00ff00ffabab7812 */ /* 0x000fe200078ec0ff */
[----:B------:R-:W3:Y:S01]  /*173a0*/  LDSM.16.MT88.4 R140, [R196+0x10000] ;  /* 0x01000000c48c783b */ /* 0x000ee20000004200 */
[----:B------:R-:W-:Y:S02]  /*173b0*/  @!P5 PRMT R177, R161, 0x5410, RZ ;  /* 0x00005410a1b1d816 */ /* 0x000fe400000000ff */
[----:B------:R-:W-:Y:S02]  /*173c0*/  LOP3.LUT R168, R0, R168, RZ, 0xc0, !PT ;  /* 0x000000a800a87212 */ /* 0x000fe400078ec0ff */
[----:B------:R-:W-:Y:S01]  /*173d0*/  PRMT R0, R176, 0x5410, R175 ;  /* 0x00005410b0007816 */ /* 0x000fe200000000af */
[----:B------:R-:W-:Y:S01]  /*173e0*/  @P6 HFMA2.BF16_V2 R247, -RZ.H0_H0, RZ.H0_H0, -R172.H0_H0 ;  /* 0x200000fffff76231 */ /* 0x000fe200003409ac */
[----:B------:R-:W-:Y:S01]  /*173f0*/  ISETP.LE.U32.AND P5, PT, R2, UR15, PT ;  /* 0x0000000f02007c0c */ /* 0x000fe2000bfa3070 */
[----:B------:R-:W-:Y:S01]  /*17400*/  LDSM.16.MT88.4 R160, [R196+0x11800] ;  /* 0x01180000c4a0783b */ /* 0x000fe20000004200 */
[--C-:B------:R-:W-:Y:S02]  /*17410*/  HSET2.LE.AND R169, R169, R213.reuse, PT ;  /* 0x000000d5a9a97233 */ /* 0x100fe40003803000 */
[----:B------:R-:W-:Y:S03]  /*17420*/  HSET2.LE.AND R171, R171, R213, PT ;  /* 0x000000d5abab7233 */ /* 0x000fe60003803000 */
[----:B------:R-:W-:Y:S02]  /*17430*/  LOP3.LUT R169, R0, R169, RZ, 0xc0, !PT ;  /* 0x000000a900a97212 */ /* 0x000fe400078ec0ff */
[----:B------:R-:W-:Y:S01]  /*17440*/  STG.E.U16 desc[UR30][R192.64+0x62], R177 ;  /* 0x000062b1c0007986 */ /* 0x000fe2000c10151e */
[----:B------:R-:W-:Y:S02]  /*17450*/  PRMT R0, R173, 0x5410, R172 ;  /* 0x00005410ad007816 */ /* 0x000fe400000000ac */
[----:B------:R-:W-:Y:S01]  /*17460*/  @P6 PRMT R172, R247, 0x5410, RZ ;  /* 0x00005410f7ac6816 */ /* 0x000fe200000000ff */
[----:B------:R-:W-:Y:S01]  /*17470*/  @!P5 HFMA2.BF16_V2 R248, -RZ.H0_H0, RZ.H0_H0, -R173.H0_H0 ;  /* 0x200000fffff8d231 */ /* 0x000fe200003409ad */
[----:B------:R-:W-:Y:S02]  /*17480*/  LOP3.LUT R170, R0, R170, RZ, 0xc0, !PT ;  /* 0x000000aa00aa7212 */ /* 0x000fe400078ec0ff */
[----:B------:R-:W-:Y:S02]  /*17490*/  PRMT R0, R174, 0x5410, R133 ;  /* 0x00005410ae007816 */ /* 0x000fe40000000085 */
[----:B------:R-:W-:Y:S02]  /*174a0*/  @!P5 PRMT R173, R248, 0x5410, RZ ;  /* 0x00005410f8add816 */ /* 0x000fe400000000ff */
[----:B------:R-:W-:Y:S02]  /*174b0*/  @P1 PRMT R133, R241, 0x5410, RZ ;  /* 0x00005410f1851816 */ /* 0x000fe400000000ff */
[----:B------:R-:W-:Y:S02]  /*174c0*/  @P0 PRMT R174, R246, 0x5410, RZ ;  /* 0x00005410f6ae0816 */ /* 0x000fe400000000ff */
[----:B------:R-:W-:Y:S01]  /*174d0*/  LOP3.LUT R171, R0, R171, RZ, 0xc0, !PT ;  /* 0x000000ab00ab7212 */ /* 0x000fe200078ec0ff */
[----:B------:R-:W-:Y:S01]  /*174e0*/  VIADD R0, R196, 0x10040 ;  /* 0x00010040c4007836 */ /* 0x000fe20000000000 */
[----:B------:R-:W-:Y:S04]  /*174f0*/  IADD3 R209, P0, PT, R192, -0x80, RZ ;  /* 0xffffff80c0d17810 */ /* 0x000fe80007f1e0ff */
[----:B------:R-:W-:Y:S01]  /*17500*/  IADD3.X R208, PT, PT, R193, -0x1, RZ, P0, !PT ;  /* 0xffffffffc1d07810 */ /* 0x000fe200007fe4ff */
[C---:B---3--:R-:W-:Y:S08]  /*17510*/  HMMA.16816.F32.BF16 R4, R136.reuse, R140, R4 ;  /* 0x0000008c8804723c */ /* 0x048ff00000041804 */
[C---:B------:R-:W-:Y:S01]  /*17520*/  HMMA.16816.F32.BF16 R8, R136.reuse, R142, R8 ;  /* 0x0000008e8808723c */ /* 0x040fe20000041808 */
[----:B------:R-:W3:Y:S07]  /*17530*/  LDSM.16.MT88.4 R140, [R197+0x10000] ;  /* 0x01000000c58c783b */ /* 0x000eee0000004200 */
[C---:B---3--:R-:W-:Y:S08]  /*17540*/  HMMA.16816.F32.BF16 R12, R136.reuse, R140, R12 ;  /* 0x0000008c880c723c */ /* 0x048ff0000004180c */
[C---:B------:R-:W-:Y:S03]  /*17550*/  HMMA.16816.F32.BF16 R16, R136.reuse, R142, R16 ;  /* 0x0000008e8810723c */ /* 0x040fe60000041810 */
[----:B----4-:R-:W-:Y:S05]  /*17560*/  @!P4 HFMA2.BF16_V2 R159, -RZ.H0_H0, RZ.H0_H0, -R176.H0_H0 ;  /* 0x200000ffff9fc231 */ /* 0x010fea00003409b0 */
[----:B------:R-:W-:Y:S01]  /*17570*/  PRMT R2, R159, 0x7610, R2 ;  /* 0x000076109f027816 */ /* 0x000fe20000000002 */
[----:B------:R-:W-:Y:S03]  /*17580*/  @!P4 STL.S16 [R1+0xc], R159 ;  /* 0x00000c9f0100c387 */ /* 0x000fe60000100600 */
[----:B------:R-:W-:Y:S02]  /*17590*/  @!P4 PRMT R176, R2, 0x5410, RZ ;  /* 0x0000541002b0c816 */ /* 0x000fe400000000ff */
[----:B------:R-:W-:Y:S03]  /*175a0*/  ISETP.LE.U32.AND P4, PT, R153, UR15, PT ;  /* 0x0000000f99007c0c */ /* 0x000fe6000bf83070 */
[----:B------:R-:W-:Y:S10]  /*175b0*/  STG.E.U16 desc[UR30][R194.64+0x60], R176 ;  /* 0x000060b0c2007986 */ /* 0x000ff4000c10151e */
[----:B------:R-:W-:Y:S02]  /*175c0*/  @!P4 HFMA2.BF16_V2 R249, -RZ.H0_H0, RZ.H0_H0, -R175.H0_H0 ;  /* 0x200000fffff9c231 */ /* 0x000fe400003409af */
[----:B--2---:R-:W-:Y:S02]  /*175d0*/  @P2 VIADD R0, R152, 0xffffffc0 ;  /* 0xffffffc098002836 */ /* 0x004fe40000000000 */
[----:B------:R-:W-:Y:S02]  /*175e0*/  LDSM.16.MT88.4 R152, [R197+0x11800] ;  /* 0x01180000c598783b */ /* 0x000fe40000004200 */
[----:B------:R-:W-:Y:S01]  /*175f0*/  IMAD.IADD R2, R200, 0x1, R0 ;  /* 0x00000001c8027824 */ /* 0x000fe200078e0200 */
[----:B------:R-:W-:Y:S05]  /*17600*/  @!P4 PRMT R175, R249, 0x5410, RZ ;  /* 0x00005410f9afc816 */ /* 0x000fea00000000ff */
[----:B------:R-:W2:Y:S08]  /*17610*/  LDSM.16.MT88.4 R140, [R0] ;  /* 0x00000000008c783b */ /* 0x000eb00000004200 */
[----:B------:R-:W-:Y:S04]  /*17620*/  STG.E.U16 desc[UR30][R194.64+0x62], R175 ;  /* 0x000062afc2007986 */ /* 0x000fe8000c10151e */
[----:B------:R-:W-:Y:S04]  /*17630*/  STG.E.U16 desc[UR30][R192.64+0x70], R173 ;  /* 0x000070adc0007986 */ /* 0x000fe8000c10151e */
[----:B------:R-:W-:Y:S04]  /*17640*/  STG.E.U16 desc[UR30][R192.64+0x72], R172 ;  /* 0x000072acc0007986 */ /* 0x000fe8000c10151e */
[----:B------:R3:W-:Y:S04]  /*17650*/  STG.E.U16 desc[UR30][R194.64+0x72], R133 ;  /* 0x00007285c2007986 */ /* 0x0007e8000c10151e */
[----:B------:R-:W-:Y:S01]  /*17660*/  STG.E.U16 desc[UR30][R194.64+0x70], R174 ;  /* 0x000070aec2007986 */ /* 0x000fe2000c10151e */
[C---:B--2---:R-:W-:Y:S03]  /*17670*/  HMMA.16816.F32.BF16 R20, R136.reuse, R140, R20 ;  /* 0x0000008c8814723c */ /* 0x044fe60000041814 */
[----:B---3--:R-:W-:Y:S05]  /*17680*/  IMAD.MOV.U32 R133, RZ, RZ, R132 ;  /* 0x000000ffff857224 */ /* 0x008fea00078e0084 */
[C---:B------:R-:W-:Y:S01]  /*17690*/  HMMA.16816.F32.BF16 R24, R136.reuse, R142, R24 ;  /* 0x0000008e8818723c */ /* 0x040fe20000041818 */
[----:B------:R-:W2:Y:S07]  /*176a0*/  LDSM.16.MT88.4 R140, [R2] ;  /* 0x00000000028c783b */ /* 0x000eae0000004200 */
        /* <DEDUP_REMOVED lines=37> */
[----:B------:R-:W-:Y:S01]  /*17900*/  HMMA.16816.F32.BF16 R128, R136, R142, R128 ;  /* 0x0000008e8880723c */ /* 0x000fe20000041880 */
[----:B------:R-:W2:Y:S08]  /*17910*/  LDSM.16.MT88.4 R136, [R196+0x10800] ;  /* 0x01080000c488783b */ /* 0x000eb00000004200 */
[----:B------:R-:W3:Y:S01]  /*17920*/  LDSM.16.MT88.4 R140, [R197+0x10800] ;  /* 0x01080000c58c783b */ /* 0x000ee20000004200 */
[C---:B--2---:R-:W-:Y:S08]  /*17930*/  HMMA.16816.F32.BF16 R4, R144.reuse, R136, R4 ;  /* 0x000000889004723c */ /* 0x044ff00000041804 */
[C---:B------:R-:W-:Y:S01]  /*17940*/  HMMA.16816.F32.BF16 R8, R144.reuse, R138, R8 ;  /* 0x0000008a9008723c */ /* 0x040fe20000041808 */
[----:B------:R-:W2:Y:S07]  /*17950*/  LDSM.16.MT88.4 R136, [R0+0x800] ;  /* 0x000800000088783b */ /* 0x000eae0000004200 */
[C---:B---3--:R-:W-:Y:S08]  /*17960*/  HMMA.16816.F32.BF16 R12, R144.reuse, R140, R12 ;  /* 0x0000008c900c723c */ /* 0x048ff0000004180c */
[C---:B------:R-:W-:Y:S01]  /*17970*/  HMMA.16816.F32.BF16 R16, R144.reuse, R142, R16 ;  /* 0x0000008e9010723c */ /* 0x040fe20000041810 */
[----:B------:R-:W3:Y:S07]  /*17980*/  LDSM.16.MT88.4 R140, [R2+0x800] ;  /* 0x00080000028c783b */ /* 0x000eee0000004200 */
        /* <DEDUP_REMOVED lines=40> */
[----:B------:R-:W-:Y:S01]  /*17c10*/  HMMA.16816.F32.BF16 R128, R144, R142, R128 ;  /* 0x0000008e9080723c */ /* 0x000fe20000041880 */
[----:B------:R-:W3:Y:S08]  /*17c20*/  LDSM.16.MT88.4 R140, [R197+0x11000] ;  /* 0x01100000c58c783b */ /* 0x000ef00000004200 */
[----:B------:R-:W4:Y:S01]  /*17c30*/  LDSM.16.MT88.4 R144, [R0+0x1000] ;  /* 0x001000000090783b */ /* 0x000f220000004200 */
        /* <DEDUP_REMOVED lines=40> */
[C---:B------:R-:W-:Y:S08]  /*17ec0*/  HMMA.16816.F32.BF16 R112, R148.reuse, R142, R112 ;  /* 0x0000008e9470723c */ /* 0x040ff00000041870 */
[C---:B----4-:R-:W-:Y:S08]  /*17ed0*/  HMMA.16816.F32.BF16 R116, R148.reuse, R144, R116 ;  /* 0x000000909474723c */ /* 0x050ff00000041874 */
[C---:B------:R-:W-:Y:S01]  /*17ee0*/  HMMA.16816.F32.BF16 R120, R148.reuse, R146, R120 ;  /* 0x000000929478723c */ /* 0x040fe20000041878 */
[----:B------:R-:W3:Y:S07]  /*17ef0*/  LDSM.16.MT88.4 R144, [R0+0x1800] ;  /* 0x001800000090783b */ /* 0x000eee0000004200 */
[C---:B--2---:R-:W-:Y:S08]  /*17f00*/  HMMA.16816.F32.BF16 R124, R148.reuse, R136, R124 ;  /* 0x00000088947c723c */ /* 0x044ff0000004187c */
[----:B------:R-:W-:Y:S01]  /*17f10*/  HMMA.16816.F32.BF16 R128, R148, R138, R128 ;  /* 0x0000008a9480723c */ /* 0x000fe20000041880 */
[----:B------:R-:W2:Y:S07]  /*17f20*/  LDSM.16.MT88.4 R136, [R2+0x1800] ;  /* 0x001800000288783b */ /* 0x000eae0000004200 */
[C---:B------:R-:W-:Y:S01]  /*17f30*/  HMMA.16816.F32.BF16 R164, R168.reuse, R160, R4 ;  /* 0x000000a0a8a4723c */ /* 0x040fe20000041804 */
[----:B------:R-:W4:Y:S07]  /*17f40*/  LDSM.16.MT88.4 R4, [R196+0x13800] ;  /* 0x01380000c404783b */ /* 0x000f2e0000004200 */
[C---:B------:R-:W-:Y:S01]  /*17f50*/  HMMA.16816.F32.BF16 R160, R168.reuse, R162, R8 ;  /* 0x000000a2a8a0723c */ /* 0x040fe20000041808 */
[----:B------:R-:W5:Y:S07]  /*17f60*/  LDSM.16.MT88.4 R8, [R197+0x13800] ;  /* 0x01380000c508783b */ /* 0x000f6e0000004200 */
[C---:B------:R-:W-:Y:S01]  /*17f70*/  HMMA.16816.F32.BF16 R156, R168.reuse, R152, R12 ;  /* 0x00000098a89c723c */ /* 0x040fe2000004180c */
[----:B------:R-:W1:Y:S07]  /*17f80*/  LDSM.16.MT88.4 R12, [R0+0x3800] ;  /* 0x00380000000c783b */ /* 0x000e6e0000004200 */
[C---:B------:R-:W-:Y:S01]  /*17f90*/  HMMA.16816.F32.BF16 R152, R168.reuse, R154, R16 ;  /* 0x0000009aa898723c */ /* 0x040fe20000041810 */
[----:B------:R-:W1:Y:S07]  /*17fa0*/  LDSM.16.MT88.4 R16, [R2+0x3800] ;  /* 0x003800000210783b */ /* 0x000e6e0000004200 */
[C---:B---3--:R-:W-:Y:S08]  /*17fb0*/  HMMA.16816.F32.BF16 R148, R168.reuse, R144, R20 ;  /* 0x00000090a894723c */ /* 0x048ff00000041814 */
[C---:B------:R-:W-:Y:S08]  /*17fc0*/  HMMA.16816.F32.BF16 R144, R168.reuse, R146, R24 ;  /* 0x00000092a890723c */ /* 0x040ff00000041818 */
[C---:B--2---:R-:W-:Y:S08]  /*17fd0*/  HMMA.16816.F32.BF16 R140, R168.reuse, R136, R28 ;  /* 0x00000088a88c723c */ /* 0x044ff0000004181c */
[C---:B------:R-:W-:Y:S08]  /*17fe0*/  HMMA.16816.F32.BF16 R136, R168.reuse, R138, R32 ;  /* 0x0000008aa888723c */ /* 0x040ff00000041820 */
[C---:B----4-:R-:W-:Y:S08]  /*17ff0*/  HMMA.16816.F32.BF16 R36, R168.reuse, R4, R36 ;  /* 0x00000004a824723c */ /* 0x050ff00000041824 */
        /* <DEDUP_REMOVED lines=19> */
[----:B------:R1:W5:Y:S07]  /*18130*/  LDSM.16.MT88.4 R12, [R0+0x7800] ;  /* 0x00780000000c783b */ /* 0x00036e0000004200 */
[C---:B----4-:R-:W-:Y:S08]  /*18140*/  HMMA.16816.F32.BF16 R92, R168.reuse, R16, R92 ;  /* 0x00000010a85c723c */ /* 0x050ff0000004185c */
[C---:B------:R-:W-:Y:S08]  /*18150*/  HMMA.16816.F32.BF16 R96, R168.reuse, R18, R96 ;  /* 0x00000012a860723c */ /* 0x040ff00000041860 */
[C---:B--2---:R-:W-:Y:S03]  /*18160*/  HMMA.16816.F32.BF16 R100, R168.reuse, R4, R100 ;  /* 0x00000004a864723c */ /* 0x044fe60000041864 */
[----:B-1----:R-:W-:Y:S01]  /*18170*/  FADD.FTZ R0, R221, R134 ;  /* 0x00000086dd007221 */ /* 0x002fe20000010000 */
[----:B------:R-:W-:Y:S04]  /*18180*/  IMAD.MOV.U32 R134, RZ, RZ, R3 ;  /* 0x000000ffff867224 */ /* 0x000fe800078e0003 */
[C---:B------:R-:W-:Y:S01]  /*18190*/  HMMA.16816.F32.BF16 R104, R168.reuse, R6, R104 ;  /* 0x00000006a868723c */ /* 0x040fe20000041868 */
[----:B------:R1:W2:Y:S07]  /*181a0*/  LDSM.16.MT88.4 R4, [R2+0x7800] ;  /* 0x007800000204783b */ /* 0x0002ae0000004200 */
[C---:B---3--:R-:W-:Y:S08]  /*181b0*/  HMMA.16816.F32.BF16 R108, R168.reuse, R8, R108 ;  /* 0x00000008a86c723c */ /* 0x048ff0000004186c */
[C---:B------:R-:W-:Y:S08]  /*181c0*/  HMMA.16816.F32.BF16 R112, R168.reuse, R10, R112 ;  /* 0x0000000aa870723c */ /* 0x040ff00000041870 */
[C---:B-----5:R-:W-:Y:S03]  /*181d0*/  HMMA.16816.F32.BF16 R116, R168.reuse, R12, R116 ;  /* 0x0000000ca874723c */ /* 0x060fe60000041874 */
[----:B-1----:R-:W-:Y:S04]  /*181e0*/  FADD.FTZ R2, R223, R198 ;  /* 0x000000c6df027221 */ /* 0x002fe80000010000 */
[----:B------:R-:W-:Y:S01]  /*181f0*/  FADD.FTZ R8, R230, R2 ;  /* 0x00000002e6087221 */ /* 0x000fe20000010000 */
[C---:B------:R-:W-:Y:S03]  /*18200*/  HMMA.16816.F32.BF16 R120, R168.reuse, R14, R120 ;  /* 0x0000000ea878723c */ /* 0x040fe60000041878 */
[----:B------:R-:W-:Y:S01]  /*18210*/  FADD.FTZ R2, R225, R0 ;  /* 0x00000000e1027221 */ /* 0x000fe20000010000 */
[----:B------:R-:W-:Y:S03]  /*18220*/  FADD.FTZ R0, R229, R8 ;  /* 0x00000008e5007221 */ /* 0x000fe60000010000 */
[----:B------:R-:W-:Y:S01]  /*18230*/  FADD.FTZ R8, R227, R2 ;  /* 0x00000002e3087221 */ /* 0x000fe20000010000 */
[----:B------:R-:W-:Y:S01]  /*18240*/  FADD.FTZ R2, R231, R0 ;  /* 0x00000000e7027221 */ /* 0x000fe20000010000 */
[C---:B--2---:R-:W-:Y:S03]  /*18250*/  HMMA.16816.F32.BF16 R124, R168.reuse, R4, R124 ;  /* 0x00000004a87c723c */ /* 0x044fe6000004187c */
[----:B------:R-:W-:Y:S01]  /*18260*/  FADD.FTZ R0, R233, R8 ;  /* 0x00000008e9007221 */ /* 0x000fe20000010000 */
[----:B------:R-:W-:Y:S03]  /*18270*/  FADD.FTZ R2, R232, R2 ;  /* 0x00000002e8027221 */ /* 0x000fe60000010000 */
[----:B------:R-:W-:Y:S01]  /*18280*/  FADD.FTZ R0, R234, R0 ;  /* 0x00000000ea007221 */ /* 0x000fe20000010000 */
[----:B------:R-:W-:Y:S03]  /*18290*/  HMMA.16816.F32.BF16 R128, R168, R6, R128 ;  /* 0x00000006a880723c */ /* 0x000fe60000041880 */
[----:B------:R-:W-:Y:S01]  /*182a0*/  FADD.FTZ R2, R239, R2 ;  /* 0x00000002ef027221 */ /* 0x000fe20000010000 */
[----:B------:R-:W-:Y:S03]  /*182b0*/  FADD.FTZ R0, R236, R0 ;  /* 0x00000000ec007221 */ /* 0x000fe60000010000 */
[----:B------:R-:W-:Y:S01]  /*182c0*/  FADD.FTZ R228, R237, R2 ;  /* 0x00000002ede47221 */ /* 0x000fe20000010000 */
[----:B------:R-:W-:Y:S01]  /*182d0*/  FADD.FTZ R240, R235, R0 ;  /* 0x00000000ebf07221 */ /* 0x000fe20000010000 */
[----:B------:R-:W-:Y:S11]  /*182e0*/  BRA.U UP0, `(.L_x_1444) ;  /* 0xffffffa100487547 */ /* 0x000ff6000b83ffff */
.L_x_1443:
        /* <DEDUP_REMOVED lines=334> */
.L_x_1447:
        /* <DEDUP_REMOVED lines=46> */
.L_x_1449:
[----:B------:R-:W-:Y:S05]  /*19ab0*/  BSYNC.RECONVERGENT B0 ;  /* 0x0000000000007941 */ /* 0x000fea0003800200 */
.L_x_1448:
        /* <DEDUP_REMOVED lines=44> */
.L_x_1451:
[----:B------:R-:W-:Y:S05]  /*19d80*/  BSYNC.RECONVERGENT B0 ;  /* 0x0000000000007941 */ /* 0x000fea0003800200 */
.L_x_1450:
        /* <DEDUP_REMOVED lines=27> */
.L_x_1453:
[----:B------:R-:W-:Y:S05]  /*19f40*/  BSYNC.RECONVERGENT B0 ;  /* 0x0000000000007941 */ /* 0x000fea0003800200 */
.L_x_1452:
        /* <DEDUP_REMOVED lines=27> */
.L_x_1455:
[----:B------:R-:W-:Y:S05]  /*1a100*/  BSYNC.RECONVERGENT B0 ;  /* 0x0000000000007941 */ /* 0x000fea0003800200 */
.L_x_1454:
        /* <DEDUP_REMOVED lines=27> */
.L_x_1456:
        /* <DEDUP_REMOVED lines=12> */
.L_x_2359:


//--------------------- .text._ZN5flash16flash_fwd_kernelI23Flash_fwd_kernel_traitsILi256ELi64ELi64ELi4ELb0ELb0EN7cutlass10bfloat16_tE19Flash_kernel_traitsILi256ELi64ELi64ELi4ES3_EELb0ELb0ELb1ELb1ELb0ELb0ELb1ELb0EEEvNS_16Flash_fwd_paramsE --------------------------
	.section	.text._ZN5flash16flash_fwd_kernelI23Flash_fwd_kernel_traitsILi256ELi64ELi64ELi4ELb0ELb0EN7cutlass10bfloat16_tE19Flash_kernel_traitsILi256ELi64ELi64ELi4ES3_EELb0ELb0ELb1ELb1ELb0ELb0ELb1ELb0EEEvNS_16Flash_fwd_paramsE,"ax",@progbits
	.align	128
        .global         _ZN5flash16flash_fwd_kernelI23Flash_fwd_kernel_traitsILi256ELi64ELi64ELi4ELb0ELb0EN7cutlass10bfloat16_tE19Flash_kernel_traitsILi256ELi64ELi64ELi4ES3_EELb0ELb0ELb1ELb1ELb0ELb0ELb1ELb0EEEvNS_16Flash_fwd_paramsE
        .type           _ZN5flash16flash_fwd_kernelI23Flash_fwd_kernel_traitsILi256ELi64ELi64ELi4ELb0ELb0EN7cutlass10bfloat16_tE19Flash_kernel_traitsILi256ELi64ELi64ELi4ES3_EELb0ELb0ELb1ELb1ELb0ELb0ELb1ELb0EEEvNS_16Flash_fwd_paramsE,@function
        .size           _ZN5flash16flash_fwd_kernelI23Flash_fwd_kernel_traitsILi256ELi64ELi64ELi4ELb0ELb0EN7cutlass10bfloat16_tE19Flash_kernel_traitsILi256ELi64ELi64ELi4ES3_EELb0ELb0ELb1ELb1ELb0ELb0ELb1ELb0EEEvNS_16Flash_fwd_paramsE,(.L_x_2360 - _ZN5flash16flash_fwd_kernelI23Flash_fwd_kernel_traitsILi256ELi64ELi64ELi4ELb0ELb0EN7cutlass10bfloat16_tE19Flash_kernel_traitsILi256ELi64ELi64ELi4ES3_EELb0ELb0ELb1ELb1ELb0ELb0ELb1ELb0EEEvNS_16Flash_fwd_paramsE)
        .other          _ZN5flash16flash_fwd_kernelI23Flash_fwd_kernel_traitsILi256ELi64ELi64ELi4ELb0ELb0EN7cutlass10bfloat16_tE19Flash_kernel_traitsILi256ELi64ELi64ELi4ES3_EELb0ELb0ELb1ELb1ELb0ELb0ELb1ELb0EEEvNS_16Flash_fwd_paramsE,@"STO_CUDA_ENTRY STV_DEFAULT"
_ZN5flash16flash_fwd_kernelI23Flash_fwd_kernel_traitsILi256ELi64ELi64ELi4ELb0ELb0EN7cutlass10bfloat16_tE19Flash_kernel_traitsILi256ELi64ELi64ELi4ES3_EELb0ELb0ELb1ELb1ELb0ELb0ELb1ELb0EEEvNS_16Flash_fwd_paramsE:
.text._ZN5flash16flash_fwd_kernelI23Flash_fwd_kernel_traitsILi256ELi64ELi64ELi4ELb0ELb0EN7cutlass10bfloat16_tE19Flash_kernel_traitsILi256ELi64ELi64ELi4ES3_EELb0ELb0ELb1ELb1ELb0ELb0ELb1ELb0EEEvNS_16Flash_fwd_paramsE:
        /* <DEDUP_REMOVED lines=71> */
.L_x_1457:
        /* <DEDUP_REMOVED lines=58> */
.L_x_1459:
        /* <DEDUP_REMOVED lines=57> */
.L_x_1461:
[----:B------:R-:W-:Y:S05]  /*0ba0*/  BSYNC.RECONVERGENT B0 ;  /* 0x0000000000007941 */ /* 0x000fea0003800200 */
.L_x_1460:
        /* <DEDUP_REMOVED lines=24> */
.L_x_1463:
[----:B------:R-:W-:Y:S05]  /*0d30*/  BSYNC.RECONVERGENT B0 ;  /* 0x0000000000007941 */ /* 0x000fea0003800200 */
.L_x_1462:
        /* <DEDUP_REMOVED lines=24> */
.L_x_1465:
[----:B------:R-:W-:Y:S05]  /*0ec0*/  BSYNC.RECONVERGENT B0 ;  /* 0x0000000000007941 */ /* 0x000fea0003800200 */
.L_x_1464:
        /* <DEDUP_REMOVED lines=26> */
.L_x_1467:
[----:B------:R-:W-:Y:S05]  /*1070*/  BSYNC.RECONVERGENT B0 ;  /* 0x0000000000007941 */ /* 0x000fea0003800200 */
.L_x_1466:
        /* <DEDUP_REMOVED lines=10> */
.L_x_1469:
[----:B------:R-:W-:Y:S05]  /*1120*/  BSYNC.RECONVERGENT B0 ;  /* 0x0000000000007941 */ /* 0x000fea0003800200 */
.L_x_1468:
        /* <DEDUP_REMOVED lines=10> */
.L_x_1471:
[----:B------:R-:W-:Y:S05]  /*11d0*/  BSYNC.RECONVERGENT B0 ;  /* 0x0000000000007941 */ /* 0x000fea0003800200 */
.L_x_1470:
        /* <DEDUP_REMOVED lines=10> */
.L_x_1473:
[----:B------:R-:W-:Y:S05]  /*1280*/  BSYNC.RECONVERGENT B0 ;  /* 0x0000000000007941 */ /* 0x000fea0003800200 */
.L_x_1472:
        /* <DEDUP_REMOVED lines=10> */
.L_x_1458:
        /* <DEDUP_REMOVED lines=22> */
.L_x_1474:
[----:B------:R-:W1:Y:S01]  /*1490*/  LDCU.64 UR10, c[0x0][0x3b8] ;  /* 0x00007700ff0a77ac */ /* 0x000e620008000a00 */
[----:B------:R-:W-:-:S04]  /*14a0*/  UIADD3 UR13, UPT, UPT, UR12, UR15, URZ ;  /* 0x0000000f0c0d7290 */ /* 0x000fc8000fffe0ff */
[----:B-1----:R-:W-:Y:S02]  /*14b0*/  UIMAD.WIDE.U32 UR4, UR13, UR10, URZ ;  /* 0x0000000a0d0472a5 */ /* 0x002fe4000f8e00ff */
[----:B------:R-:W-:-:S04]  /*14c0*/  UIMAD UR13, UR13, UR11, URZ ;  /* 0x0000000b0d0d72a4 */ /* 0x000fc8000f8e02ff */
[----:B------:R-:W-:Y:S01]  /*14d0*/  UIADD3 UR13, UPT, UPT, UR5, UR13, URZ ;  /* 0x0000000d050d7290 */ /* 0x000fe2000fffe0ff */
[----:B------:R-:W-:Y:S02]  /*14e0*/  UMOV UR14, UR4 ;  /* 0x00000004000e7c82 */ /* 0x000fe40008000000 */
.L_x_1475:
        /* <DEDUP_REMOVED lines=38> */
.L_x_1476:
[----:B------:R-:W1:Y:S01]  /*1750*/  LDCU.64 UR8, c[0x0][0x3c0] ;  /* 0x00007800ff0877ac */ /* 0x000e620008000a00 */
[----:B------:R-:W-:-:S04]  /*1760*/  UIADD3 UR12, UPT, UPT, UR12, UR15, URZ ;  /* 0x0000000f0c0c7290 */ /* 0x000fc8000fffe0ff */
[----:B-1----:R-:W-:Y:S02]  /*1770*/  UIMAD.WIDE.U32 UR16, UR12, UR8, URZ ;  /* 0x000000080c1072a5 */ /* 0x002fe4000f8e00ff */
[----:B------:R-:W-:-:S04]  /*1780*/  UIMAD UR12, UR12, UR9, URZ ;  /* 0x000000090c0c72a4 */ /* 0x000fc8000f8e02ff */
[----:B------:R-:W-:-:S12]  /*1790*/  UIADD3 UR12, UPT, UPT, UR17, UR12, URZ ;  /* 0x0000000c110c7290 */ /* 0x000fd8000fffe0ff */
.L_x_1477:
[----:B------:R-:W-:Y:S01]  /*17a0*/  IMAD.SHL.U32 R245, R216, 0x8, RZ ;  /* 0x00000008d8f57824 */ /* 0x000fe200078e00ff */
[----:B------:R-:W1:Y:S01]  /*17b0*/  LDCU.128 UR4, c[0x0][0x3d0] ;  /* 0x00007a00ff0477ac */ /* 0x000e620008000c00 */
[----:B------:R-:W-:Y:S01]  /*17c0*/  SHF.R.U32.HI R4, RZ, 0x3, R216 ;  /* 0x00000003ff047819 */ /* 0x000fe200000116d8 */
[----:B------:R-:W2:Y:S01]  /*17d0*/  S2R R7, SR_CTAID.X ;  /* 0x0000000000077919 */ /* 0x000ea20000002500 */
[----:B------:R-:W-:Y:S01]  /*17e0*/  SHF.R.S32.HI R237, RZ, 0x1f, R2 ;  /* 0x0000001fffed7819 */ /* 0x000fe20000011402 */
[----:B------:R-:W3:Y:S01]  /*17f0*/  S2UR UR33, SR_CgaCtaId ;  /* 0x00000000002179c3 */ /* 0x000ee20000008800 */
[C---:B------:R-:W-:Y:S01]  /*1800*/  LOP3.LUT R215, R245.reuse, 0x38, RZ, 0xc0, !PT ;  /* 0x00000038f5d77812 */ /* 0x040fe200078ec0ff */
[C---:B------:R-:W-:Y:S01]  /*1810*/  VIADD R6, R4.reuse, 0x10 ;  /* 0x0000001004067836 */ /* 0x040fe20000000000 */
[----:B------:R-:W-:Y:S01]  /*1820*/  LOP3.LUT R241, R245, 0x1f8, RZ, 0xc0, !PT ;  /* 0x000001f8f5f17812 */ /* 0x000fe200078ec0ff */
[C---:B------:R-:W-:Y:S01]  /*1830*/  VIADD R5, R4.reuse, 0x20 ;  /* 0x0000002004057836 */ /* 0x040fe20000000000 */
[C---:B------:R-:W-:Y:S01]  /*1840*/  IADD3 R10, P1, PT, R215.reuse, UR14, RZ ;  /* 0x0000000ed70a7c10 */ /* 0x040fe2000ff3e0ff */
[----:B------:R-:W4:Y:S01]  /*1850*/  LDCU.64 UR14, c[0x0][0x390] ;  /* 0x00007200ff0e77ac */ /* 0x000f220008000a00 */
[----:B------:R-:W-:Y:S01]  /*1860*/  IADD3 R14, P0, PT, R215, UR16, RZ ;  /* 0x00000010d70e7c10 */ /* 0x000fe2000ff1e0ff */
[----:B------:R-:W-:Y:S01]  /*1870*/  BSSY.RECONVERGENT B0, `(.L_x_1478) ;  /* 0x000004f000007945 */ /* 0x000fe20003800200 */
[----:B------:R-:W-:Y:S01]  /*1880*/  LOP3.LUT R0, R245, 0x1e00, RZ, 0xc0, !PT ;  /* 0x00001e00f5007812 */ /* 0x000fe200078ec0ff */
[----:B------:R-:W-:Y:S01]  /*1890*/  IMAD.X R11, RZ, RZ, UR13, P1 ;  /* 0x0000000dff0b7e24 */ /* 0x000fe200088e06ff */
[----:B------:R-:W5:Y:S01]  /*18a0*/  LDCU.64 UR16, c[0x0][0x388] ;  /* 0x00007100ff1077ac */ /* 0x000f620008000a00 */
[----:B------:R-:W-:Y:S01]  /*18b0*/  IMAD.X R15, RZ, RZ, UR12, P0 ;  /* 0x0000000cff0f7e24 */ /* 0x000fe200080e06ff */
[----:B------:R-:W-:Y:S01]  /*18c0*/  IADD3 R12, P0, PT, R215, UR32, RZ ;  /* 0x00000020d70c7c10 */ /* 0x000fe2000ff1e0ff */
[----:B------:R-:W-:Y:S01]  /*18d0*/  IMAD.WIDE.U32 R10, R4, UR10, R10 ;  /* 0x0000000a040a7c25 */ /* 0x000fe2000f8e000a */
[----:B------:R-:W2:Y:S01]  /*18e0*/  LDCU.64 UR12, c[0x0][0x3c8] ;  /* 0x00007900ff0c77ac */ /* 0x000ea20008000a00 */
[----:B------:R-:W-:-:S02]  /*18f0*/  LOP3.LUT R241, R241, 0x38, R216, 0x78, !PT ;  /* 0x00000038f1f17812 */ /* 0x000fc400078e78d8 */
[C---:B------:R-:W-:Y:S01]  /*1900*/  IMAD.WIDE.U32 R14, R4.reuse, UR8, R14 ;  /* 0x00000008040e7c25 */ /* 0x040fe2000f8e000e */
[----:B------:R-:W-:Y:S02]  /*1910*/  LOP3.LUT R244, R215, 0x40, RZ, 0xfc, !PT ;  /* 0x00000040d7f47812 */ /* 0x000fe400078efcff */
[----:B------:R-:W-:Y:S01]  /*1920*/  LOP3.LUT R241, R241, R0, RZ, 0xfc, !PT ;  /* 0x00000000f1f17212 */ /* 0x000fe200078efcff */
[----:B-1----:R-:W-:Y:S01]  /*1930*/  IMAD R239, R237, UR4, RZ ;  /* 0x00000004edef7c24 */ /* 0x002fe2000f8e02ff */
[C---:B------:R-:W-:Y:S01]  /*1940*/  LOP3.LUT R243, R215.reuse, 0x80, RZ, 0xfc, !PT ;  /* 0x00000080d7f37812 */ /* 0x040fe200078efcff */
[C---:B------:R-:W-:Y:S01]  /*1950*/  IMAD R11, R4.reuse, UR11, R11 ;  /* 0x0000000b040b7c24 */ /* 0x040fe2000f8e020b */
[----:B------:R-:W-:Y:S01]  /*1960*/  LOP3.LUT R242, R215, 0xc0, RZ, 0xfc, !PT ;  /* 0x000000c0d7f27812 */ /* 0x000fe200078efcff */
[----:B------:R-:W-:Y:S02]  /*1970*/  IMAD R237, R237, UR6, RZ ;  /* 0x00000006eded7c24 */ /* 0x000fe4000f8e02ff */
[----:B------:R-:W-:-:S02]  /*1980*/  IMAD R15, R4, UR9, R15 ;  /* 0x00000009040f7c24 */ /* 0x000fc4000f8e020f */
[C---:B------:R-:W-:Y:S01]  /*1990*/  IMAD R239, R2.reuse, UR5, R239 ;  /* 0x0000000502ef7c24 */ /* 0x040fe2000f8e02ef */
[----:B------:R-:W-:Y:S01]  /*19a0*/  UMOV UR5, 0x400 ;  /* 0x0000040000057882 */ /* 0x000fe20000000000 */
[C---:B------:R-:W-:Y:S01]  /*19b0*/  IMAD.WIDE.U32 R10, R2.reuse, UR4, R10 ;  /* 0x00000004020a7c25 */ /* 0x040fe2000f8e000a */
[----:B------:R-:W-:Y:S02]  /*19c0*/  UIADD3 UR4, UPT, UPT, UR21, -0x1, URZ ;  /* 0xffffffff15047890 */ /* 0x000fe4000fffe0ff */
[----:B---3--:R-:W-:Y:S01]  /*19d0*/  ULEA UR5, UR33, UR5, 0x18 ;  /* 0x0000000521057291 */ /* 0x008fe2000f8ec0ff */
[----:B------:R-:W-:Y:S01]  /*19e0*/  IMAD R237, R2, UR7, R237 ;  /* 0x0000000702ed7c24 */ /* 0x000fe2000f8e02ed */
[----:B-----5:R-:W-:Y:S01]  /*19f0*/  LEA R240, P1, R10, UR16, 0x1 ;  /* 0x000000100af07c11 */ /* 0x020fe2000f8208ff */
[----:B------:R-:W-:-:S03]  /*1a00*/  IMAD.WIDE.U32 R2, R2, UR6, R14 ;  /* 0x0000000602027c25 */ /* 0x000fc6000f8e000e */
[----:B------:R-:W-:Y:S01]  /*1a10*/  LEA R241, R241, UR5, 0x1 ;  /* 0x00000005f1f17c11 */ /* 0x000fe2000f8e08ff */
[----:B------:R-:W-:Y:S01]  /*1a20*/  IMAD.X R13, RZ, RZ, UR31, P0 ;  /* 0x0000001fff0d7e24 */ /* 0x000fe200080e06ff */
[----:B----4-:R-:W-:Y:S01]  /*1a30*/  LEA R238, P0, R2, UR14, 0x1 ;  /* 0x0000000e02ee7c11 */ /* 0x010fe2000f8008ff */
[----:B------:R-:W-:Y:S01]  /*1a40*/  UIADD3 UR14, UPT, UPT, -UR27, UR20, URZ ;  /* 0x000000141b0e7290 */ /* 0x000fe2000fffe1ff */
[----:B--2---:R-:W-:Y:S02]  /*1a50*/  IMAD.U32 R8, RZ, RZ, UR12 ;  /* 0x0000000cff087e24 */ /* 0x004fe4000f8e00ff */
[----:B------:R-:W-:Y:S01]  /*1a60*/  IMAD.IADD R237, R3, 0x1, R237 ;  /* 0x0000000103ed7824 */ /* 0x000fe200078e02ed */
[----:B------:R-:W-:Y:S01]  /*1a70*/  LEA R3, P2, R7, R4, 0x6 ;  /* 0x0000000407037211 */ /* 0x000fe200078430ff */
[----:B------:R-:W-:Y:S01]  /*1a80*/  IMAD.IADD R239, R11, 0x1, R239 ;  /* 0x000000010bef7824 */ /* 0x000fe200078e02ef */
[----:B------:R-:W-:Y:S01]  /*1a90*/  ISETP.GE.AND P3, PT, R4, UR14, PT ;  /* 0x0000000e04007c0c */ /* 0x000fe2000bf66270 */
[----:B------:R-:W-:Y:S01]  /*1aa0*/  IMAD.WIDE.U32 R8, R8, UR26, R12 ;  /* 0x0000001a08087c25 */ /* 0x000fe2000f8e000c */
[----:B------:R-:W-:Y:S01]  /*1ab0*/  LEA.HI.X R237, R2, UR15, R237, 0x1, P0 ;  /* 0x0000000f02ed7c11 */ /* 0x000fe200080f0ced */
[----:B------:R-:W-:Y:S01]  /*1ac0*/  UIMAD UR15, UR4, -0x40, UR30 ;  /* 0xffffffc0040f78a4 */ /* 0x000fe2000f8e021e */
[----:B------:R-:W-:Y:S01]  /*1ad0*/  LEA.HI.X R239, R10, UR17, R239, 0x1, P1 ;  /* 0x000000110aef7c11 */ /* 0x000fe200088f0cef */
[----:B------:R-:W-:Y:S01]  /*1ae0*/  IMAD.U32 R13, RZ, RZ, UR13 ;  /* 0x0000000dff0d7e24 */ /* 0x000fe2000f8e00ff */
[----:B------:R-:W-:-:S02]  /*1af0*/  ISETP.GE.AND P0, PT, R6, UR14, PT ;  /* 0x0000000e06007c0c */ /* 0x000fc4000bf06270 */
[----:B------:R-:W-:Y:S01]  /*1b00*/  ISETP.GE.AND P1, PT, R5, UR14, PT ;  /* 0x0000000e05007c0c */ /* 0x000fe2000bf26270 */
[----:B------:R-:W-:Y:S01]  /*1b10*/  IMAD R13, R13, UR26, R9 ;  /* 0x0000001a0d0d7c24 */ /* 0x000fe2000f8e0209 */
[----:B------:R-:W-:-:S03]  /*1b20*/  LEA.HI.X R2, R7, RZ, RZ, 0x6, P2 ;  /* 0x000000ff07027211 */ /* 0x000fc600010f34ff */
        /* <DEDUP_REMOVED lines=35> */
.L_x_1479:
[----:B------:R-:W-:Y:S05]  /*1d60*/  BSYNC.RECONVERGENT B0 ;  /* 0x0000000000007941 */ /* 0x000fea0003800200 */
.L_x_1478:
        /* <DEDUP_REMOVED lines=42> */
.L_x_1481:
[----:B------:R-:W-:Y:S05]  /*2010*/  BSYNC.RECONVERGENT B0 ;  /* 0x0000000000007941 */ /* 0x000fea0003800200 */
.L_x_1480:
        /* <DEDUP_REMOVED lines=41> */
.L_x_1483:
[----:B------:R-:W-:Y:S05]  /*22b0*/  BSYNC.RECONVERGENT B0 ;  /* 0x0000000000007941 */ /* 0x000fea0003800200 */
.L_x_1482:
        /* <DEDUP_REMOVED lines=40> */
.L_x_1485:
[----:B------:R-:W-:Y:S05]  /*2540*/  BSYNC.RECONVERGENT B0 ;  /* 0x0000000000007941 */ /* 0x000fea0003800200 */
.L_x_1484:
        /* <DEDUP_REMOVED lines=34> */
.L_x_1487:
[----:B------:R-:W-:Y:S05]  /*2770*/  BSYNC.RECONVERGENT B0 ;  /* 0x0000000000007941 */ /* 0x000fea0003800200 */
.L_x_1486:
        /* <DEDUP_REMOVED lines=36> */
.L_x_1489:
[----:B------:R-:W-:Y:S05]  /*29c0*/  BSYNC.RECONVERGENT B0 ;  /* 0x0000000000007941 */ /* 0x000fea0003800200 */
.L_x_1488:
        /* <DEDUP_REMOVED lines=36> */
.L_x_1491:
[----:B------:R-:W-:Y:S05]  /*2c10*/  BSYNC.RECONVERGENT B0 ;  /* 0x0000000000007941 */ /* 0x000fea0003800200 */
.L_x_1490:
        /* <DEDUP_REMOVED lines=37> */
.L_x_1493:
[----:B------:R-:W-:Y:S05]  /*2e70*/  BSYNC.RECONVERGENT B0 ;  /* 0x0000000000007941 */ /* 0x000fea0003800200 */
.L_x_1492:
        /* <DEDUP_REMOVED lines=17> */
[----:B------:R-:W-:-:S06]  /*2f90*/  IMAD.U32 R3, RZ, RZ, UR13 ;  /* 0x0000000dff037e24 */ /* 0x000fcc000f8e00ff */
[----:B------:R-:W4:Y:S01]  /*2fa0*/  @P0 LDG.E R3, desc[UR28][R2.64] ;  /* 0x0000001c02030981 */ /* 0x000f22000c1e1900 */
[----:B-----5:R-:W4:Y:S01]  /*2fb0*/  @P0 MUFU.RCP R0, UR6 ;  /* 0x0000000600000d08 */ /* 0x020f220008001000 */
[----:B------:R-:W-:Y:S01]  /*2fc0*/  USHF.L.U32 UR34, UR8, 0x6, URZ ;  /* 0x0000000608227899 */ /* 0x000fe200080006ff */
[----:B------:R-:W-:Y:S01]  /*2fd0*/  LOP3.LUT R217, R217, 0x7c00, RZ, 0xc0, !PT ;  /* 0x00007c00d9d97812 */ /* 0x000fe200078ec0ff */
[----:B------:R-:W-:Y:S01]  /*2fe0*/  USHF.L.U64.HI UR13, UR8, 0x6, UR9 ;  /* 0x00000006080d7899 */ /* 0x000fe20008010209 */
[----:B------:R-:W-:Y:S01]  /*2ff0*/  LOP3.LUT R166, R219, 0x8, RZ, 0xc0, !PT ;  /* 0x00000008dba67812 */ /* 0x000fe200078ec0ff */
[----:B------:R-:W-:Y:S01]  /*3000*/  UIMAD.WIDE.U32 UR34, UR34, UR4, URZ ;  /* 0x00000004222272a5 */ /* 0x000fe2000f8e00ff */
[----:B------:R-:W-:Y:S01]  /*3010*/  BSSY.RECONVERGENT B0, `(.L_x_1494) ;  /* 0x0000031000007945 */ /* 0x000fe20003800200 */
[----:B------:R-:W-:Y:S01]  /*3020*/  UIMAD UR13, UR13, UR4, URZ ;  /* 0x000000040d0d72a4 */ /* 0x000fe2000f8e02ff */
[----:B------:R-:W-:-:S03]  /*3030*/  UMOV UR6, URZ ;  /* 0x000000ff00067c82 */ /* 0x000fc60008000000 */
[----:B------:R-:W-:Y:S01]  /*3040*/  UIADD3 UR13, UPT, UPT, UR35, UR13, URZ ;  /* 0x0000000d230d7290 */ /* 0x000fe2000fffe0ff */
[----:B------:R-:W-:Y:S01]  /*3050*/  BAR.SYNC.DEFER_BLOCKING 0x0 ;  /* 0x0000000000007b1d */ /* 0x000fe20000010000 */
[----:B----4-:R-:W-:Y:S01]  /*3060*/  @P0 FMUL.FTZ R0, R3, R0 ;  /* 0x0000000003000220 */ /* 0x010fe20000410000 */
        /* <DEDUP_REMOVED lines=8> */
[----:B------:R-:W4:Y:S01]  /*30f0*/  LDCU UR7, c[0x0][0x440] ;  /* 0x00008800ff0777ac */ /* 0x000f220008000800 */
[----:B------:R-:W-:Y:S02]  /*3100*/  IMAD.U32 R8, RZ, RZ, UR34 ;  /* 0x00000022ff087e24 */ /* 0x000fe4000f8e00ff */
        /* <DEDUP_REMOVED lines=29> */
.L_x_1495:
[----:B------:R4:W-:Y:S04]  /*32e0*/  STS.128 [R241+0x10000], RZ ;  /* 0x010000fff1007388 */ /* 0x0009e80000000c00 */
[----:B------:R4:W-:Y:S04]  /*32f0*/  STS.128 [R241+0x12000], RZ ;  /* 0x012000fff1007388 */ /* 0x0009e80000000c00 */
[----:B------:R4:W-:Y:S04]  /*3300*/  STS.128 [R241+0x14000], RZ ;  /* 0x014000fff1007388 */ /* 0x0009e80000000c00 */
[----:B------:R4:W-:Y:S02]  /*3310*/  STS.128 [R241+0x16000], RZ ;  /* 0x016000fff1007388 */ /* 0x0009e40000000c00 */
.L_x_1496:
[----:B------:R-:W-:Y:S05]  /*3320*/  BSYNC.RECONVERGENT B0 ;  /* 0x0000000000007941 */ /* 0x000fea0003800200 */
.L_x_1494:
        /* <DEDUP_REMOVED lines=46> */
.L_x_1498:
[----:B------:R-:W-:Y:S05]  /*3610*/  BSYNC.RECONVERGENT B0 ;  /* 0x0000000000007941 */ /* 0x000fea0003800200 */
.L_x_1497:
        /* <DEDUP_REMOVED lines=11> */
[----:B-1----:R-:W-:Y:S01]  /*36d0*/  IMAD.U32 R5, RZ, RZ, UR25 ;  /* 0x00000019ff057e24 */ /* 0x002fe2000f8e00ff */
        /* <DEDUP_REMOVED lines=27> */
.L_x_1500:
[----:B------:R-:W-:Y:S05]  /*3890*/  BSYNC.RECONVERGENT B0 ;  /* 0x0000000000007941 */ /* 0x000fea0003800200 */
.L_x_1499:
        /* <DEDUP_REMOVED lines=41> */
.L_x_1502:
[----:B------:R-:W-:Y:S05]  /*3b30*/  BSYNC.RECONVERGENT B0 ;  /* 0x0000000000007941 */ /* 0x000fea0003800200 */
.L_x_1501:
[----:B------:R-:W-:Y:S01]  /*3b40*/  LDSM.16.M88.4 R48, [R85] ;  /* 0x000000005530783b */ /* 0x000fe20000000200 */
[----:B------:R-:W-:Y:S01]  /*3b50*/  IMAD.MOV.U32 R77, RZ, RZ, 0x20 ;  /* 0x00000020ff4d7424 */ /* 0x000fe200078e00ff */
[----:B------:R-:W-:Y:S01]  /*3b60*/  LOP3.LUT P0, R2, R216, 0x2, RZ, 0xc0, !PT ;  /* 0x00000002d8027812 */ /* 0x000fe2000780c0ff */
[----:B------:R-:W-:Y:S01]  /*3b70*/  VIADD R213, R84, UR5 ;  /* 0x0000000554d57c36 */ /* 0x000fe20008000000 */
[----:B------:R-:W5:Y:S01]  /*3b80*/  LDSM.16.M88.4 R20, [R84+UR5+0x8000] ;  /* 0x008000055414783b */ /* 0x000f620008000200 */
[----:B------:R-:W-:Y:S01]  /*3b90*/  IMAD.MOV.U32 R76, RZ, RZ, 0x40 ;  /* 0x00000040ff4c7424 */ /* 0x000fe200078e00ff */
[----:B------:R-:W-:Y:S01]  /*3ba0*/  SEL R77, R77, 0xffffffe0, !P0 ;  /* 0xffffffe04d4d7807 */ /* 0x000fe20004000000 */
[----:B------:R-:W5:Y:S01]  /*3bb0*/  LDCU UR7, c[0x0][0x50c] ;  /* 0x0000a180ff0777ac */ /* 0x000f620008000800 */
[----:B------:R-:W5:Y:S01]  /*3bc0*/  LDSM.16.M88.4 R32, [R84+UR5+0x9800] ;  /* 0x009800055420783b */ /* 0x000f620008000200 */
[----:B------:R-:W-:Y:S02]  /*3bd0*/  IMAD.SHL.U32 R200, R216, 0x2, RZ ;  /* 0x00000002d8c87824 */ /* 0x000fe400078e00ff */
[--C-:B------:R-:W-:Y:S01]  /*3be0*/  IMAD.IADD R83, R85, 0x1, R77.reuse ;  /* 0x0000000155537824 */ /* 0x100fe200078e024d */
[----:B-123--:R-:W1:Y:S01]  /*3bf0*/  LDSM.16.M88.4 R12, [R84+UR5+0x8800] ;  /* 0x00880005540c783b */ /* 0x00ee620008000200 */
[----:B------:R-:W-:Y:S01]  /*3c00*/  IMAD.IADD R79, R213, 0x1, R77 ;  /* 0x00000001d54f7824 */ /* 0x000fe200078e024d */
[----:B------:R-:W-:Y:S01]  /*3c10*/  LOP3.LUT R202, R200, 0x6, RZ, 0xc0, !PT ;  /* 0x00000006c8ca7812 */ /* 0x000fe200078ec0ff */
[----:B------:R-:W-:Y:S01]  /*3c20*/  UIADD3 UR23, UPT, UPT, UR30, UR23, -UR20 ;  /* 0x000000171e177290 */ /* 0x000fe2000fffe814 */
[----:B------:R-:W-:Y:S01]  /*3c30*/  LDSM.16.M88.4 R40, [R83] ;  /* 0x000000005328783b */ /* 0x000fe20000000200 */
[----:B------:R-:W-:Y:S01]  /*3c40*/  IMAD.U32 R234, RZ, RZ, UR30 ;  /* 0x0000001effea7e24 */ /* 0x000fe2000f8e00ff */
[----:B------:R-:W-:-:S02]  /*3c50*/  UISETP.GT.U32.AND UP0, UPT, UR4, UR18, UPT ;  /* 0x000000120400728c */ /* 0x000fc4000bf04070 */
[----:B------:R-:W2:Y:S04]  /*3c60*/  LDSM.16.M88.4 R28, [R79+0x8000] ;  /* 0x008000004f1c783b */ /* 0x000ea80000000200 */
[----:B------:R-:W3:Y:S04]  /*3c70*/  LDSM.16.M88.4 R56, [R84+UR5+0x9000] ;  /* 0x009000055438783b */ /* 0x000ee80008000200 */
[----:B----4-:R-:W4:Y:S04]  /*3c80*/  LDSM.16.M88.4 R8, [R79+0x8800] ;  /* 0x008800004f08783b */ /* 0x010f280000000200 */
[----:B------:R-:W4:Y:S04]  /*3c90*/  LDSM.16.M88.4 R4, [R79+0x9000] ;  /* 0x009000004f04783b */ /* 0x000f280000000200 */
[----:B------:R-:W-:Y:S04]  /*3ca0*/  LDSM.16.M88.4 R68, [R79+0x9800] ;  /* 0x009800004f44783b */ /* 0x000fe80000000200 */
[----:B------:R-:W0:Y:S01]  /*3cb0*/  LDGDEPBAR ;  /* 0x00000000000079af */ /* 0x000e220000000000 */
[C---:B-----5:R-:W-:Y:S08]  /*3cc0*/  HMMA.16816.F32.BF16 R24, R48.reuse, R20, RZ ;  /* 0x000000143018723c */ /* 0x060ff000000418ff */
[C---:B------:R-:W-:Y:S08]  /*3cd0*/  HMMA.16816.F32.BF16 R20, R48.reuse, R22, RZ ;  /* 0x000000163014723c */ /* 0x040ff000000418ff */
[----:B------:R-:W-:Y:S01]  /*3ce0*/  HMMA.16816.F32.BF16 R52, R48, R32, RZ ;  /* 0x000000203034723c */ /* 0x000fe200000418ff */
[----:B------:R-:W-:-:S04]  /*3cf0*/  LOP3.LUT R32, R216, 0x4, RZ, 0xc0, !PT ;  /* 0x00000004d8207812 */ /* 0x000fc800078ec0ff */
[----:B------:R-:W-:-:S03]  /*3d00*/  ISETP.NE.AND P5, PT, R32, RZ, PT ;  /* 0x000000ff2000720c */ /* 0x000fc60003fa5270 */
[----:B-1----:R-:W-:Y:S01]  /*3d10*/  HMMA.16816.F32.BF16 R16, R48, R12, RZ ;  /* 0x0000000c3010723c */ /* 0x002fe200000418ff */
[----:B------:R-:W-:-:S05]  /*3d20*/  SEL R76, R76, 0xffffffc0, !P5 ;  /* 0xffffffc04c4c7807 */ /* 0x000fca0006800000 */
[--C-:B------:R-:W-:Y:S02]  /*3d30*/  IMAD.IADD R82, R85, 0x1, R76.reuse ;  /* 0x0000000155527824 */ /* 0x100fe400078e024c */
[----:B------:R-:W-:Y:S01]  /*3d40*/  IMAD.IADD R80, R213, 0x1, R76 ;  /* 0x00000001d5507824 */ /* 0x000fe200078e024c */
[----:B--2---:R-:W-:Y:S01]  /*3d50*/  HMMA.16816.F32.BF16 R24, R40, R28, R24 ;  /* 0x0000001c2818723c */ /* 0x004fe20000041818 */
[C---:B------:R-:W-:Y:S01]  /*3d60*/  IMAD.IADD R81, R77.reuse, 0x1, R82 ;  /* 0x000000014d517824 */ /* 0x040fe200078e0252 */
[----:B------:R-:W-:Y:S01]  /*3d70*/  LDSM.16.M88.4 R36, [R82] ;  /* 0x000000005224783b */ /* 0x000fe20000000200 */
[----:B------:R-:W-:-:S03]  /*3d80*/  IMAD.IADD R78, R77, 0x1, R80 ;  /* 0x000000014d4e7824 */ /* 0x000fc600078e0250 */
[----:B------:R-:W-:Y:S02]  /*3d90*/  LDSM.16.M88.4 R64, [R80+0x9000] ;  /* 0x009000005040783b */ /* 0x000fe40000000200 */
[----:B------:R-:W-:Y:S02]  /*3da0*/  HMMA.16816.F32.BF16 R20, R40, R30, R20 ;  /* 0x0000001e2814723c */ /* 0x000fe40000041814 */
[----:B------:R-:W1:Y:S04]  /*3db0*/  LDSM.16.M88.4 R28, [R80+0x8800] ;  /* 0x00880000501c783b */ /* 0x000e680000000200 */
[----:B------:R-:W-:Y:S02]  /*3dc0*/  LDSM.16.M88.4 R44, [R80+0x9800] ;  /* 0x00980000502c783b */ /* 0x000fe40000000200 */
[C---:B------:R-:W-:Y:S02]  /*3dd0*/  HMMA.16816.F32.BF16 R12, R48.reuse, R14, RZ ;  /* 0x0000000e300c723c */ /* 0x040fe400000418ff */
[----:B------:R-:W-:Y:S04]  /*3de0*/  LDSM.16.M88.4 R88, [R78+0x8800] ;  /* 0x008800004e58783b */ /* 0x000fe80000000200 */
[----:B------:R-:W-:Y:S02]  /*3df0*/  LDSM.16.M88.4 R72, [R78+0x9000] ;  /* 0x009000004e48783b */ /* 0x000fe40000000200 */
[C---:B---3--:R-:W-:Y:S08]  /*3e00*/  HMMA.16816.F32.BF16 R60, R48.reuse, R56, RZ ;  /* 0x00000038303c723c */ /* 0x048ff000000418ff */
[C---:B------:R-:W-:Y:S08]  /*3e10*/  HMMA.16816.F32.BF16 R56, R48.reuse, R58, RZ ;  /* 0x0000003a3038723c */ /* 0x040ff000000418ff */
[----:B------:R-:W-:Y:S01]  /*3e20*/  HMMA.16816.F32.BF16 R48, R48, R34, RZ ;  /* 0x000000223030723c */ /* 0x000fe200000418ff */
[----:B------:R-:W2:Y:S07]  /*3e30*/  LDSM.16.M88.4 R32, [R80+0x8000] ;  /* 0x008000005020783b */ /* 0x000eae0000000200 */
[C---:B----4-:R-:W-:Y:S08]  /*3e40*/  HMMA.16816.F32.BF16 R16, R40.reuse, R8, R16 ;  /* 0x000000082810723c */ /* 0x050ff00000041810 */
[C---:B------:R-:W-:Y:S01]  /*3e50*/  HMMA.16816.F32.BF16 R12, R40.reuse, R10, R12 ;  /* 0x0000000a280c723c */ /* 0x040fe2000004180c */
[----:B------:R-:W-:Y:S07]  /*3e60*/  LDSM.16.M88.4 R8, [R78+0x8000] ;  /* 0x008000004e08783b */ /* 0x000fee0000000200 */
[C---:B------:R-:W-:Y:S08]  /*3e70*/  HMMA.16816.F32.BF16 R60, R40.reuse, R4, R60 ;  /* 0x00000004283c723c */ /* 0x040ff0000004183c */
[----:B------:R-:W-:Y:S01]  /*3e80*/  HMMA.16816.F32.BF16 R56, R40, R6, R56 ;  /* 0x000000062838723c */ /* 0x000fe20000041838 */
[----:B------:R-:W3:Y:S07]  /*3e90*/  LDSM.16.M88.4 R4, [R81] ;  /* 0x000000005104783b */ /* 0x000eee0000000200 */
[C---:B-1----:R-:W-:Y:S08]  /*3ea0*/  HMMA.16816.F32.BF16 R16, R36.reuse, R28, R16 ;  /* 0x0000001c2410723c */ /* 0x042ff00000041810 */
[----:B------:R-:W-:Y:S01]  /*3eb0*/  HMMA.16816.F32.BF16 R12, R36, R30, R12 ;  /* 0x0000001e240c723c */ /* 0x000fe2000004180c */
[----:B------:R-:W1:Y:S07]  /*3ec0*/  LDSM.16.M88.4 R28, [R78+0x9800] ;  /* 0x009800004e1c783b */ /* 0x000e6e0000000200 */
[C---:B------:R-:W-:Y:S08]  /*3ed0*/  HMMA.16816.F32.BF16 R52, R40.reuse, R68, R52 ;  /* 0x000000442834723c */ /* 0x040ff00000041834 */
[----:B------:R-:W-:Y:S01]  /*3ee0*/  HMMA.16816.F32.BF16 R48, R40, R70, R48 ;  /* 0x000000462830723c */ /* 0x000fe20000041830 */
[----:B------:R-:W-:Y:S04]  /*3ef0*/  LDSM.16.M88.4 R40, [R84+UR5+0xa000] ;  /* 0x00a000055428783b */ /* 0x000fe80008000200 */
[----:B------:R-:W-:Y:S03]  /*3f00*/  LDSM.16.M88.4 R68, [R84+UR5+0xa800] ;  /* 0x00a800055444783b */ /* 0x000fe60008000200 */
[C---:B--2---:R-:W-:Y:S08]  /*3f10*/  HMMA.16816.F32.BF16 R24, R36.reuse, R32, R24 ;  /* 0x000000202418723c */ /* 0x044ff00000041818 */
[C---:B------:R-:W-:Y:S01]  /*3f20*/  HMMA.16816.F32.BF16 R20, R36.reuse, R34, R20 ;  /* 0x000000222414723c */ /* 0x040fe20000041814 */
[----:B------:R-:W2:Y:S07]  /*3f30*/  LDSM.16.M88.4 R32, [R85+0x2000] ;  /* 0x002000005520783b */ /* 0x000eae0000000200 */
[C---:B------:R-:W-:Y:S08]  /*3f40*/  HMMA.16816.F32.BF16 R60, R36.reuse, R64, R60 ;  /* 0x00000040243c723c */ /* 0x040ff0000004183c */
[C---:B------:R-:W-:Y:S01]  /*3f50*/  HMMA.16816.F32.BF16 R56, R36.reuse, R66, R56 ;  /* 0x000000422438723c */ /* 0x040fe20000041838 */
[----:B------:R-:W4:Y:S07]  /*3f60*/  LDSM.16.M88.4 R64, [R84+UR5+0xb000] ;  /* 0x00b000055440783b */ /* 0x000f2e0008000200 */
[C---:B------:R-:W-:Y:S08]  /*3f70*/  HMMA.16816.F32.BF16 R52, R36.reuse, R44, R52 ;  /* 0x0000002c2434723c */ /* 0x040ff00000041834 */
[----:B------:R-:W-:Y:S01]  /*3f80*/  HMMA.16816.F32.BF16 R48, R36, R46, R48 ;  /* 0x0000002e2430723c */ /* 0x000fe20000041830 */
[----:B------:R-:W5:Y:S04]  /*3f90*/  LDSM.16.M88.4 R44, [R84+UR5+0xb800] ;  /* 0x00b80005542c783b */ /* 0x000f680008000200 */
[----:B------:R-:W-:Y:S03]  /*3fa0*/  LDSM.16.M88.4 R36, [R83+0x2000] ;  /* 0x002000005324783b */ /* 0x000fe60000000200 */
[C---:B---3--:R-:W-:Y:S08]  /*3fb0*/  HMMA.16816.F32.BF16 R24, R4.reuse, R8, R24 ;  /* 0x000000080418723c */ /* 0x048ff00000041818 */
[C---:B------:R-:W-:Y:S01]  /*3fc0*/  HMMA.16816.F32.BF16 R20, R4.reuse, R10, R20 ;  /* 0x0000000a0414723c */ /* 0x040fe20000041814 */
[----:B------:R-:W-:Y:S07]  /*3fd0*/  LDSM.16.M88.4 R8, [R79+0xa000] ;  /* 0x00a000004f08783b */ /* 0x000fee0000000200 */
[C---:B------:R-:W-:Y:S08]  /*3fe0*/  HMMA.16816.F32.BF16 R16, R4.reuse, R88, R16 ;  /* 0x000000580410723c */ /* 0x040ff00000041810 */
[C---:B------:R-:W-:Y:S08]  /*3ff0*/  HMMA.16816.F32.BF16 R12, R4.reuse, R90, R12 ;  /* 0x0000005a040c723c */ /* 0x040ff0000004180c */
        /* <DEDUP_REMOVED lines=35> */
[----:B------:R-:W4:Y:S07]  /*4230*/  LDSM.16.M88.4 R32, [R78+0xb800] ;  /* 0x00b800004e20783b */ /* 0x000f2e0000000200 */
[C---:B------:R-:W-:Y:S08]  /*4240*/  HMMA.16816.F32.BF16 R60, R44.reuse, R68, R60 ;  /* 0x000000442c3c723c */ /* 0x040ff0000004183c */
[----:B------:R-:W-:Y:S01]  /*4250*/  HMMA.16816.F32.BF16 R56, R44, R70, R56 ;  /* 0x000000462c38723c */ /* 0x000fe20000041838 */
[----:B------:R-:W-:Y:S07]  /*4260*/  LDSM.16.M88.4 R68, [R84+UR5+0xd000] ;  /* 0x00d000055444783b */ /* 0x000fee0008000200 */
[C---:B-1----:R-:W-:Y:S08]  /*4270*/  HMMA.16816.F32.BF16 R24, R28.reuse, R4, R24 ;  /* 0x000000041c18723c */ /* 0x042ff00000041818 */
[----:B------:R-:W-:Y:S01]  /*4280*/  HMMA.16816.F32.BF16 R20, R28, R6, R20 ;  /* 0x000000061c14723c */ /* 0x000fe20000041814 */
[----:B------:R-:W1:Y:S07]  /*4290*/  LDSM.16.M88.4 R4, [R84+UR5+0xc800] ;  /* 0x00c800055404783b */ /* 0x000e6e0008000200 */
[C---:B---3--:R-:W-:Y:S08]  /*42a0*/  HMMA.16816.F32.BF16 R16, R44.reuse, R8, R16 ;  /* 0x000000082c10723c */ /* 0x048ff00000041810 */
[C---:B------:R-:W-:Y:S01]  /*42b0*/  HMMA.16816.F32.BF16 R12, R44.reuse, R10, R12 ;  /* 0x0000000a2c0c723c */ /* 0x040fe2000004180c */
[----:B------:R-:W3:Y:S07]  /*42c0*/  LDSM.16.M88.4 R8, [R84+UR5+0xc000] ;  /* 0x00c000055408783b */ /* 0x000eee0008000200 */
[C---:B------:R-:W-:Y:S08]  /*42d0*/  HMMA.16816.F32.BF16 R52, R44.reuse, R64, R52 ;  /* 0x000000402c34723c */ /* 0x040ff00000041834 */
[----:B------:R-:W-:Y:S01]  /*42e0*/  HMMA.16816.F32.BF16 R48, R44, R66, R48 ;  /* 0x000000422c30723c */ /* 0x000fe20000041830 */
[----:B------:R-:W3:Y:S04]  /*42f0*/  LDSM.16.M88.4 R64, [R84+UR5+0xd800] ;  /* 0x00d800055440783b */ /* 0x000ee80008000200 */
[----:B------:R-:W-:Y:S03]  /*4300*/  LDSM.16.M88.4 R44, [R83+0x4000] ;  /* 0x00400000532c783b */ /* 0x000fe60000000200 */
[C---:B--2---:R-:W-:Y:S08]  /*4310*/  HMMA.16816.F32.BF16 R60, R28.reuse, R36, R60 ;  /* 0x000000241c3c723c */ /* 0x044ff0000004183c */
[C---:B------:R-:W-:Y:S01]  /*4320*/  HMMA.16816.F32.BF16 R56, R28.reuse, R38, R56 ;  /* 0x000000261c38723c */ /* 0x040fe20000041838 */
[----:B------:R-:W2:Y:S07]  /*4330*/  LDSM.16.M88.4 R36, [R79+0xc800] ;  /* 0x00c800004f24783b */ /* 0x000eae0000000200 */
[C---:B-----5:R-:W-:Y:S08]  /*4340*/  HMMA.16816.F32.BF16 R16, R28.reuse, R40, R16 ;  /* 0x000000281c10723c */ /* 0x060ff00000041810 */
[C---:B------:R-:W-:Y:S01]  /*4350*/  HMMA.16816.F32.BF16 R12, R28.reuse, R42, R12 ;  /* 0x0000002a1c0c723c */ /* 0x040fe2000004180c */
[----:B------:R-:W5:Y:S07]  /*4360*/  LDSM.16.M88.4 R40, [R79+0xc000] ;  /* 0x00c000004f28783b */ /* 0x000f6e0000000200 */
[C---:B----4-:R-:W-:Y:S08]  /*4370*/  HMMA.16816.F32.BF16 R52, R28.reuse, R32, R52 ;  /* 0x000000201c34723c */ /* 0x050ff00000041834 */
[----:B------:R-:W-:Y:S01]  /*4380*/  HMMA.16816.F32.BF16 R48, R28, R34, R48 ;  /* 0x000000221c30723c */ /* 0x000fe20000041830 */
[----:B------:R-:W4:Y:S04]  /*4390*/  LDSM.16.M88.4 R28, [R79+0xd800] ;  /* 0x00d800004f1c783b */ /* 0x000f280000000200 */
        /* <DEDUP_REMOVED lines=15> */
[----:B------:R-:W-:Y:S07]  /*4490*/  LDSM.16.M88.4 R68, [R85+0x6000] ;  /* 0x006000005544783b */ /* 0x000fee0000000200 */
[C---:B-----5:R-:W-:Y:S08]  /*44a0*/  HMMA.16816.F32.BF16 R24, R44.reuse, R40, R24 ;  /* 0x000000282c18723c */ /* 0x060ff00000041818 */
[C---:B------:R-:W-:Y:S01]  /*44b0*/  HMMA.16816.F32.BF16 R20, R44.reuse, R42, R20 ;  /* 0x0000002a2c14723c */ /* 0x040fe20000041814 */
[----:B------:R-:W-:Y:S07]  /*44c0*/  LDSM.16.M88.4 R40, [R78+0xc800] ;  /* 0x00c800004e28783b */ /* 0x000fee0000000200 */
[C---:B----4-:R-:W-:Y:S08]  /*44d0*/  HMMA.16816.F32.BF16 R52, R44.reuse, R28, R52 ;  /* 0x0000001c2c34723c */ /* 0x050ff00000041834 */
[C---:B------:R-:W-:Y:S01]  /*44e0*/  HMMA.16816.F32.BF16 R64, R44.reuse, R30, R64 ;  /* 0x0000001e2c40723c */ /* 0x040fe20000041840 */
[----:B------:R-:W3:Y:S07]  /*44f0*/  LDSM.16.M88.4 R28, [R80+0xd800] ;  /* 0x00d80000501c783b */ /* 0x000eee0000000200 */
        /* <DEDUP_REMOVED lines=12> */
[----:B------:R-:W4:Y:S07]  /*45c0*/  LDSM.16.M88.4 R48, [R84+UR5+0xe000] ;  /* 0x00e000055430783b */ /* 0x000f2e0008000200 */
[C---:B---3--:R-:W-:Y:S01]  /*45d0*/  HMMA.16816.F32.BF16 R72, R8.reuse, R28, R52 ;  /* 0x0000001c0848723c */ /* 0x048fe20000041834 */
[----:B------:R-:W-:Y:S07]  /*45e0*/  LDSM.16.M88.4 R52, [R84+UR5+0xe800] ;  /* 0x00e800055434783b */ /* 0x000fee0008000200 */
[----:B------:R-:W-:Y:S01]  /*45f0*/  HMMA.16816.F32.BF16 R64, R8, R30, R64 ;  /* 0x0000001e0840723c */ /* 0x000fe20000041840 */
[----:B------:R-:W3:Y:S04]  /*4600*/  LDSM.16.M88.4 R8, [R84+UR5+0xf800] ;  /* 0x00f800055408783b */ /* 0x000ee80008000200 */
[----:B------:R-:W-:Y:S03]  /*4610*/  LDSM.16.M88.4 R28, [R79+0xe000] ;  /* 0x00e000004f1c783b */ /* 0x000fe60000000200 */
[C---:B-1----:R-:W-:Y:S08]  /*4620*/  HMMA.16816.F32.BF16 R24, R32.reuse, R4, R24 ;  /* 0x000000042018723c */ /* 0x042ff00000041818 */
[C---:B------:R-:W-:Y:S01]  /*4630*/  HMMA.16816.F32.BF16 R20, R32.reuse, R6, R20 ;  /* 0x000000062014723c */ /* 0x040fe20000041814 */
[----:B------:R-:W1:Y:S07]  /*4640*/  LDSM.16.M88.4 R4, [R84+UR5+0xf000] ;  /* 0x00f000055404783b */ /* 0x000e6e0008000200 */
[C---:B------:R-:W-:Y:S08]  /*4650*/  HMMA.16816.F32.BF16 R16, R32.reuse, R40, R16 ;  /* 0x000000282010723c */ /* 0x040ff00000041810 */
[C---:B------:R-:W-:Y:S01]  /*4660*/  HMMA.16816.F32.BF16 R12, R32.reuse, R42, R12 ;  /* 0x0000002a200c723c */ /* 0x040fe2000004180c */
[----:B------:R-:W5:Y:S07]  /*4670*/  LDSM.16.M88.4 R40, [R83+0x6000] ;  /* 0x006000005328783b */ /* 0x000f6e0000000200 */
[C---:B------:R-:W-:Y:S01]  /*4680*/  HMMA.16816.F32.BF16 R88, R32.reuse, R44, R60 ;  /* 0x0000002c2058723c */ /* 0x040fe2000004183c */
[----:B------:R-:W5:Y:S07]  /*4690*/  LDSM.16.M88.4 R60, [R79+0xe800] ;  /* 0x00e800004f3c783b */ /* 0x000f6e0000000200 */
[C---:B--2---:R-:W-:Y:S08]  /*46a0*/  HMMA.16816.F32.BF16 R72, R32.reuse, R36, R72 ;  /* 0x000000242048723c */ /* 0x044ff00000041848 */
[C---:B------:R-:W-:Y:S01]  /*46b0*/  HMMA.16816.F32.BF16 R64, R32.reuse, R38, R64 ;  /* 0x000000262040723c */ /* 0x040fe20000041840 */
[----:B------:R-:W2:Y:S07]  /*46c0*/  LDSM.16.M88.4 R36, [R79+0xf800] ;  /* 0x00f800004f24783b */ /* 0x000eae0000000200 */
        /* <DEDUP_REMOVED lines=8> */
[----:B------:R-:W3:Y:S07]  /*4750*/  LDSM.16.M88.4 R8, [R80+0xe800] ;  /* 0x00e800005008783b */ /* 0x000eee0000000200 */
[C---:B------:R-:W-:Y:S08]  /*4760*/  HMMA.16816.F32.BF16 R16, R68.reuse, R52, R16 ;  /* 0x000000344410723c */ /* 0x040ff00000041810 */
[C---:B------:R-:W-:Y:S01]  /*4770*/  HMMA.16816.F32.BF16 R12, R68.reuse, R54, R12 ;  /* 0x00000036440c723c */ /* 0x040fe2000004180c */
[----:B------:R-:W-:Y:S07]  /*4780*/  LDSM.16.M88.4 R52, [R80+0xf000] ;  /* 0x00f000005034783b */ /* 0x000fee0000000200 */
[C---:B-1----:R-:W-:Y:S08]  /*4790*/  HMMA.16816.F32.BF16 R88, R68.reuse, R4, R88 ;  /* 0x000000044458723c */ /* 0x042ff00000041858 */
[----:B------:R-:W-:Y:S01]  /*47a0*/  HMMA.16816.F32.BF16 R56, R68, R6, R56 ;  /* 0x000000064438723c */ /* 0x000fe20000041838 */
[----:B------:R-:W-:Y:S07]  /*47b0*/  LDSM.16.M88.4 R4, [R81+0x6000] ;  /* 0x006000005104783b */ /* 0x000fee0000000200 */
[C---:B-----5:R-:W-:Y:S08]  /*47c0*/  HMMA.16816.F32.BF16 R24, R40.reuse, R28, R24 ;  /* 0x0000001c2818723c */ /* 0x060ff00000041818 */
[C---:B------:R-:W-:Y:S01]  /*47d0*/  HMMA.16816.F32.BF16 R20, R40.reuse, R30, R20 ;  /* 0x0000001e2814723c */ /* 0x040fe20000041814 */
[----:B------:R-:W1:Y:S07]  /*47e0*/  LDSM.16.M88.4 R28, [R78+0xe000] ;  /* 0x00e000004e1c783b */ /* 0x000e6e0000000200 */
[C---:B------:R-:W-:Y:S08]  /*47f0*/  HMMA.16816.F32.BF16 R16, R40.reuse, R60, R16 ;  /* 0x0000003c2810723c */ /* 0x040ff00000041810 */
[C---:B------:R-:W-:Y:S08]  /*4800*/  HMMA.16816.F32.BF16 R12, R40.reuse, R62, R12 ;  /* 0x0000003e280c723c */ /* 0x040ff0000004180c */
[C---:B--2---:R-:W-:Y:S08]  /*4810*/  HMMA.16816.F32.BF16 R72, R40.reuse, R36, R72 ;  /* 0x000000242848723c */ /* 0x044ff00000041848 */
[C---:B------:R-:W-:Y:S01]  /*4820*/  HMMA.16816.F32.BF16 R64, R40.reuse, R38, R64 ;  /* 0x000000262840723c */ /* 0x040fe20000041840 */
[----:B------:R-:W2:Y:S07]  /*4830*/  LDSM.16.M88.4 R36, [R78+0xe800] ;  /* 0x00e800004e24783b */ /* 0x000eae0000000200 */
[C---:B------:R-:W-:Y:S08]  /*4840*/  HMMA.16816.F32.BF16 R88, R40.reuse, R32, R88 ;  /* 0x000000202858723c */ /* 0x040ff00000041858 */
[----:B------:R-:W-:Y:S01]  /*4850*/  HMMA.16816.F32.BF16 R56, R40, R34, R56 ;  /* 0x000000222838723c */ /* 0x000fe20000041838 */
[----:B------:R-:W5:Y:S07]  /*4860*/  LDSM.16.M88.4 R32, [R80+0xf800] ;  /* 0x00f800005020783b */ /* 0x000f6e0000000200 */
[C---:B----4-:R-:W-:Y:S08]  /*4870*/  HMMA.16816.F32.BF16 R24, R48.reuse, R44, R24 ;  /* 0x0000002c3018723c */ /* 0x050ff00000041818 */
[C---:B------:R-:W-:Y:S08]  /*4880*/  HMMA.16816.F32.BF16 R20, R48.reuse, R46, R20 ;  /* 0x0000002e3014723c */ /* 0x040ff00000041814 */
[C---:B---3--:R-:W-:Y:S08]  /*4890*/  HMMA.16816.F32.BF16 R16, R48.reuse, R8, R16 ;  /* 0x000000083010723c */ /* 0x048ff00000041810 */
[----:B------:R-:W-:Y:S01]  /*48a0*/  HMMA.16816.F32.BF16 R12, R48, R10, R12 ;  /* 0x0000000a300c723c */ /* 0x000fe2000004180c */
[----:B------:R-:W3:Y:S07]  /*48b0*/  LDSM.16.M88.4 R8, [R78+0xf000] ;  /* 0x00f000004e08783b */ /* 0x000eee0000000200 */
[C---:B-1----:R-:W-:Y:S08]  /*48c0*/  HMMA.16816.F32.BF16 R24, R4.reuse, R28, R24 ;  /* 0x0000001c0418723c */ /* 0x042ff00000041818 */
[----:B------:R-:W-:Y:S01]  /*48d0*/  HMMA.16816.F32.BF16 R20, R4, R30, R20 ;  /* 0x0000001e0414723c */ /* 0x000fe20000041814 */
[----:B------:R-:W1:Y:S01]  /*48e0*/  LDSM.16.M88.4 R28, [R78+0xf800] ;  /* 0x00f800004e1c783b */ /* 0x000e620000000200 */
[----:B------:R-:W-:-:S06]  /*48f0*/  DEPBAR.LE SB0, 0x0 ;  /* 0x000080000000791a */ /* 0x000fcc0000000000 */
[----:B------:R-:W-:Y:S03]  /*4900*/  HMMA.16816.F32.BF16 R88, R48, R52, R88 ;  /* 0x000000343058723c */ /* 0x000fe60000041858 */
[----:B------:R-:W-:Y:S01]  /*4910*/  FMUL.FTZ R24, R24, UR7 ;  /* 0x0000000718187c20 */ /* 0x000fe20008410000 */
[----:B------:R-:W-:-:S04]  /*4920*/  FMUL.FTZ R27, R27, UR7 ;  /* 0x000000071b1b7c20 */ /* 0x000fc80008410000 */
[----:B--2---:R-:W-:Y:S01]  /*4930*/  HMMA.16816.F32.BF16 R16, R4, R36, R16 ;  /* 0x000000240410723c */ /* 0x004fe20000041810 */
[----:B------:R-:W-:Y:S02]  /*4940*/  MUFU.TANH R24, R24 ;  /* 0x0000001800187308 */ /* 0x000fe40000002400 */
[----:B------:R-:W-:Y:S01]  /*4950*/  FMUL.FTZ R22, R22, UR7 ;  /* 0x0000000716167c20 */ /* 0x000fe20008410000 */
[----:B------:R-:W-:-:S04]  /*4960*/  FMUL.FTZ R23, R23, UR7 ;  /* 0x0000000717177c20 */ /* 0x000fc80008410000 */
[C---:B------:R-:W-:Y:S01]  /*4970*/  HMMA.16816.F32.BF16 R56, R48.reuse, R54, R56 ;  /* 0x000000363038723c */ /* 0x040fe20000041838 */
[----:B------:R-:W-:Y:S07]  /*4980*/  MUFU.TANH R27, R27 ;  /* 0x0000001b001b7308 */ /* 0x000fee0000002400 */
[----:B-----5:R-:W-:Y:S01]  /*4990*/  HMMA.16816.F32.BF16 R72, R48, R32, R72 ;  /* 0x000000203048723c */ /* 0x020fe20000041848 */
[----:B------:R-:W-:Y:S01]  /*49a0*/  FMUL.FTZ R32, R25, UR7 ;  /* 0x0000000719207c20 */ /* 0x000fe20008410000 */
[----:B------:R-:W-:Y:S01]  /*49b0*/  IMAD.U32 R25, RZ, RZ, UR4 ;  /* 0x00000004ff197e24 */ /* 0x000fe2000f8e00ff */
[----:B------:R-:W-:Y:S01]  /*49c0*/  MUFU.TANH R22, R22 ;  /* 0x0000001600167308 */ /* 0x000fe20000002400 */
[----:B------:R-:W-:Y:S01]  /*49d0*/  FMUL.FTZ R18, R18, UR7 ;  /* 0x0000000712127c20 */ /* 0x000fe20008410000 */
[----:B------:R-:W-:-:S03]  /*49e0*/  FMUL.FTZ R19, R19, UR7 ;  /* 0x0000000713137c20 */ /* 0x000fc60008410000 */
[----:B------:R-:W-:Y:S01]  /*49f0*/  HMMA.16816.F32.BF16 R64, R48, R34, R64 ;  /* 0x000000223040723c */ /* 0x000fe20000041840 */
[----:B------:R-:W-:Y:S01]  /*4a00*/  SHF.R.U32.HI R34, RZ, 0x2, R216 ;  /* 0x00000002ff227819 */ /* 0x000fe200000116d8 */
[----:B------:R-:W-:Y:S01]  /*4a10*/  FMUL.FTZ R35, R20, UR7 ;  /* 0x0000000714237c20 */ /* 0x000fe20008410000 */
[----:B------:R-:W-:Y:S01]  /*4a20*/  IMAD R20, R25, 0x40, R202 ;  /* 0x0000004019147824 */ /* 0x000fe200078e02ca */
[----:B------:R-:W-:Y:S01]  /*4a30*/  MUFU.TANH R32, R32 ;  /* 0x0000002000207308 */ /* 0x000fe20000002400 */
[----:B------:R-:W-:Y:S01]  /*4a40*/  LOP3.LUT R34, R34, 0x7, RZ, 0xc0, !PT ;  /* 0x0000000722227812 */ /* 0x000fe200078ec0ff */
[----:B------:R-:W-:Y:S01]  /*4a50*/  FMUL.FTZ R51, R26, UR7 ;  /* 0x000000071a337c20 */ /* 0x000fe20008410000 */
[----:B------:R-:W-:Y:S01]  /*4a60*/  VIADD R48, R20, 0x1 ;  /* 0x0000000114307836 */ /* 0x000fe20000000000 */
[----:B------:R-:W-:Y:S01]  /*4a70*/  HMMA.16816.F32.BF16 R12, R4, R38, R12 ;  /* 0x00000026040c723c */ /* 0x000fe2000004180c */
[----:B------:R-:W-:Y:S01]  /*4a80*/  IADD3 R25, PT, PT, R34, UR27, R3 ;  /* 0x0000001b22197c10 */ /* 0x000fe2000fffe003 */
[----:B------:R-:W-:-:S02]  /*4a90*/  VIADD R3, R20, 0x38 ;  /* 0x0000003814037836 */ /* 0x000fc40000000000 */
[----:B------:R-:W-:Y:S01]  /*4aa0*/  FMUL.FTZ R39, R21, UR7 ;  /* 0x0000000715277c20 */ /* 0x000fe20008410000 */
[----:B------:R-:W2:Y:S01]  /*4ab0*/  MUFU.TANH R35, R35 ;  /* 0x0000002300237308 */ /* 0x000ea20000002400 */
[----:B------:R-:W-:Y:S01]  /*4ac0*/  FMUL.FTZ R38, R17, UR7 ;  /* 0x0000000711267c20 */ /* 0x000fe20008410000 */
[----:B------:R-:W-:Y:S01]  /*4ad0*/  VIADD R236, R25, UR30 ;  /* 0x0000001e19ec7c36 */ /* 0x000fe20008000000 */
[C---:B---3--:R-:W-:Y:S01]  /*4ae0*/  HMMA.16816.F32.BF16 R88, R4.reuse, R8, R88 ;  /* 0x000000080458723c */ /* 0x048fe20000041858 */
[----:B------:R-:W-:Y:S01]  /*4af0*/  FMUL.FTZ R8, R16, UR7 ;  /* 0x0000000710087c20 */ /* 0x000fe20008410000 */
[----:B------:R-:W-:Y:S02]  /*4b00*/  VIADD R21, R3, UR20 ;  /* 0x0000001403157c36 */ /* 0x000fe40008000000 */
[----:B------:R-:W-:Y:S01]  /*4b10*/  VIADD R9, R20, UR20 ;  /* 0x0000001414097c36 */ /* 0x000fe20008000000 */
[----:B------:R-:W-:Y:S01]  /*4b20*/  MUFU.TANH R39, R39 ;  /* 0x0000002700277308 */ /* 0x000fe20000002400 */
[C---:B------:R-:W-:Y:S01]  /*4b30*/  VIADD R41, R236.reuse, -UR22 ;  /* 0x80000016ec297c36 */ /* 0x040fe20008000000 */
[C-C-:B------:R-:W-:Y:S01]  /*4b40*/  IADD3 R16, PT, PT, R236.reuse, 0x2f, -R21.reuse ;  /* 0x0000002fec107810 */ /* 0x140fe20007ffe815 */
[----:B------:R-:W-:Y:S01]  /*4b50*/  HMMA.16816.F32.BF16 R56, R4, R10, R56 ;  /* 0x0000000a0438723c */ /* 0x000fe20000041838 */
[C---:B------:R-:W-:Y:S01]  /*4b60*/  IADD3 R10, PT, PT, R236.reuse, 0x30, -R21 ;  /* 0x00000030ec0a7810 */ /* 0x040fe20007ffe815 */
[----:B------:R-:W-:-:S02]  /*4b70*/  IMAD.IADD R33, R236, 0x1, -R9 ;  /* 0x00000001ec217824 */ /* 0x000fc400078e0a09 */
[----:B------:R-:W-:Y:S01]  /*4b80*/  FMUL.FTZ R11, R13, UR7 ;  /* 0x000000070d0b7c20 */ /* 0x000fe20008410000 */
[----:B------:R-:W-:Y:S01]  /*4b90*/  IADD3 R13, PT, PT, R236, 0x28, -R21 ;  /* 0x00000028ec0d7810 */ /* 0x000fe20007ffe815 */
[----:B------:R-:W3:Y:S01]  /*4ba0*/  MUFU.TANH R8, R8 ;  /* 0x0000000800087308 */ /* 0x000ee20000002400 */
[----:B------:R-:W-:Y:S01]  /*4bb0*/  IABS R10, R10 ;  /* 0x0000000a000a7213 */ /* 0x000fe20000000000 */
[----:B------:R-:W-:Y:S01]  /*4bc0*/  FMUL.FTZ R12, R12, UR7 ;  /* 0x000000070c0c7c20 */ /* 0x000fe20008410000 */
[----:B------:R-:W-:Y:S01]  /*4bd0*/  IABS R13, R13 ;  /* 0x0000000d000d7213 */ /* 0x000fe20000000000 */
[C---:B-1----:R-:W-:Y:S01]  /*4be0*/  HMMA.16816.F32.BF16 R72, R4.reuse, R28, R72 ;  /* 0x0000001c0448723c */ /* 0x042fe20000041848 */
[----:B------:R-:W-:Y:S01]  /*4bf0*/  I2FP.F32.S32 R10, R10 ;  /* 0x0000000a000a7245 */ /* 0x000fe20000201400 */
[----:B------:R-:W-:Y:S01]  /*4c00*/  FMUL.FTZ R88, R88, UR7 ;  /* 0x0000000758587c20 */ /* 0x000fe20008410000 */
[----:B------:R-:W-:Y:S01]  /*4c10*/  I2FP.F32.S32 R13, R13 ;  /* 0x0000000d000d7245 */ /* 0x000fe20000201400 */
[----:B------:R-:W1:Y:S01]  /*4c20*/  MUFU.TANH R38, R38 ;  /* 0x0000002600267308 */ /* 0x000e620000002400 */
[----:B------:R-:W-:Y:S01]  /*4c30*/  IABS R33, R33 ;  /* 0x0000002100217213 */ /* 0x000fe20000000000 */
[----:B--2---:R-:W-:Y:S01]  /*4c40*/  FFMA.FTZ R35, R10, -UR6, R35 ;  /* 0x800000060a237c23 */ /* 0x004fe20008010023 */
[C-C-:B------:R-:W-:Y:S01]  /*4c50*/  IADD3 R29, PT, PT, R236.reuse, 0x27, -R21.reuse ;  /* 0x00000027ec1d7810 */ /* 0x140fe20007ffe815 */
[----:B------:R-:W-:Y:S01]  /*4c60*/  HMMA.16816.F32.BF16 R64, R4, R30, R64 ;  /* 0x0000001e0440723c */ /* 0x000fe20000041840 */
[--C-:B------:R-:W-:Y:S01]  /*4c70*/  IADD3 R10, PT, PT, R236, 0x20, -R21.reuse ;  /* 0x00000020ec0a7810 */ /* 0x100fe20007ffe815 */
[----:B------:R-:W-:Y:S01]  /*4c80*/  FMUL.FTZ R89, R89, UR7 ;  /* 0x0000000759597c20 */ /* 0x000fe20008410000 */
[----:B------:R-:W-:Y:S01]  /*4c90*/  I2FP.F32.S32 R33, R33 ;  /* 0x0000002100217245 */ /* 0x000fe20000201400 */
[----:B------:R-:W2:Y:S01]  /*4ca0*/  MUFU.TANH R17, R12 ;  /* 0x0000000c00117308 */ /* 0x000ea20000002400 */
[----:B------:R-:W-:Y:S01]  /*4cb0*/  IABS R29, R29 ;  /* 0x0000001d001d7213 */ /* 0x000fe20000000000 */
[----:B---3--:R-:W-:Y:S01]  /*4cc0*/  FFMA.FTZ R13, R13, -UR6, R8 ;  /* 0x800000060d0d7c23 */ /* 0x008fe20008010008 */
[----:B------:R-:W-:Y:S01]  /*4cd0*/  FMUL.FTZ R8, R57, UR7 ;  /* 0x0000000739087c20 */ /* 0x000fe20008410000 */
[----:B------:R-:W-:Y:S01]  /*4ce0*/  IABS R10, R10 ;  /* 0x0000000a000a7213 */ /* 0x000fe20000000000 */
[----:B------:R-:W-:Y:S01]  /*4cf0*/  FMUL.FTZ R56, R56, UR7 ;  /* 0x0000000738387c20 */ /* 0x000fe20008410000 */
[----:B------:R-:W-:Y:S01]  /*4d00*/  FFMA.FTZ R33, R33, -UR6, R24 ;  /* 0x8000000621217c23 */ /* 0x000fe20008010018 */
[----:B------:R-:W-:Y:S01]  /*4d10*/  I2FP.F32.S32 R29, R29 ;  /* 0x0000001d001d7245 */ /* 0x000fe20000201400 */
[----:B------:R-:W3:Y:S01]  /*4d20*/  MUFU.TANH R11, R11 ;  /* 0x0000000b000b7308 */ /* 0x000ee20000002400 */
[----:B------:R-:W-:Y:S01]  /*4d30*/  I2FP.F32.S32 R10, R10 ;  /* 0x0000000a000a7245 */ /* 0x000fe20000201400 */
[----:B------:R-:W-:Y:S01]  /*4d40*/  VIADD R46, R20, 0x8 ;  /* 0x00000008142e7836 */ /* 0x000fe20000000000 */
[C-C-:B------:R-:W-:Y:S01]  /*4d50*/  IADD3 R37, PT, PT, R236.reuse, 0x37, -R21.reuse ;  /* 0x00000037ec257810 */ /* 0x140fe20007ffe815 */
[----:B-1----:R-:W-:Y:S01]  /*4d60*/  FFMA.FTZ R38, R29, -UR6, R38 ;  /* 0x800000061d267c23 */ /* 0x002fe20008010026 */
[----:B------:R-:W-:Y:S01]  /*4d70*/  IADD3 R24, PT, PT, R236, 0x1f, -R21 ;  /* 0x0000001fec187810 */ /* 0x000fe20007ffe815 */
[----:B------:R-:W-:Y:S01]  /*4d80*/  VIADD R29, R25, UR23 ;  /* 0x00000017191d7c36 */ /* 0x000fe20008000000 */
[----:B------:R-:W-:Y:S01]  /*4d90*/  IABS R37, R37 ;  /* 0x0000002500257213 */ /* 0x000fe20000000000 */
[----:B------:R-:W1:Y:S01]  /*4da0*/  MUFU.TANH R229, R88 ;  /* 0x0000005800e57308 */ /* 0x000e620000002400 */
[----:B------:R-:W-:Y:S01]  /*4db0*/  IABS R24, R24 ;  /* 0x0000001800187213 */ /* 0x000fe20000000000 */
[----:B--2---:R-:W-:Y:S01]  /*4dc0*/  FFMA.FTZ R17, R10, -UR6, R17 ;  /* 0x800000060a117c23 */ /* 0x004fe20008010011 */
[----:B------:R-:W-:Y:S01]  /*4dd0*/  IABS R12, R16 ;  /* 0x00000010000c7213 */ /* 0x000fe20000000000 */
[----:B------:R-:W-:Y:S01]  /*4de0*/  VIADD R44, R20, 0x9 ;  /* 0x00000009142c7836 */ /* 0x000fe20000000000 */
[--C-:B------:R-:W-:Y:S01]  /*4df0*/  IADD3 R16, PT, PT, R236, 0x18, -R21.reuse ;  /* 0x00000018ec107810 */ /* 0x100fe20007ffe815 */
[C---:B------:R-:W-:Y:S01]  /*4e00*/  VIADD R42, R20.reuse, 0x10 ;  /* 0x00000010142a7836 */ /* 0x040fe20000000000 */
[----:B------:R-:W-:Y:S01]  /*4e10*/  I2FP.F32.S32 R12, R12 ;  /* 0x0000000c000c7245 */ /* 0x000fe20000201400 */
[----:B------:R-:W2:Y:S01]  /*4e20*/  MUFU.TANH R227, R89 ;  /* 0x0000005900e37308 */ /* 0x000ea20000002400 */
[----:B------:R-:W-:Y:S01]  /*4e30*/  IABS R16, R16 ;  /* 0x0000001000107213 */ /* 0x000fe20000000000 */
[----:B------:R-:W-:Y:S01]  /*4e40*/  VIADD R40, R20, 0x11 ;  /* 0x0000001114287836 */ /* 0x000fe20000000000 */
[----:B------:R-:W-:Y:S01]  /*4e50*/  IADD3 R10, PT, PT, R236, 0x10, -R21 ;  /* 0x00000010ec0a7810 */ /* 0x000fe20007ffe815 */
[----:B------:R-:W-:Y:S01]  /*4e60*/  FFMA.FTZ R39, R12, -UR6, R39 ;  /* 0x800000060c277c23 */ /* 0x000fe20008010027 */
[--C-:B------:R-:W-:Y:S01]  /*4e70*/  IADD3 R12, PT, PT, R236, 0x17, -R21.reuse ;  /* 0x00000017ec0c7810 */ /* 0x100fe20007ffe815 */
[----:B------:R-:W-:Y:S01]  /*4e80*/  FMUL.FTZ R53, R72, UR7 ;  /* 0x0000000748357c20 */ /* 0x000fe20008410000 */
[----:B------:R-:W-:Y:S01]  /*4e90*/  IADD3 R221, PT, PT, R236, 0xf, -R21 ;  /* 0x0000000fecdd7810 */ /* 0x000fe20007ffe815 */
[----:B------:R4:W5:Y:S01]  /*4ea0*/  MUFU.TANH R205, R56 ;  /* 0x0000003800cd7308 */ /* 0x0009620000002400 */
[----:B------:R-:W-:Y:S01]  /*4eb0*/  I2FP.F32.S32 R37, R37 ;  /* 0x0000002500257245 */ /* 0x000fe20000201400 */
[----:B------:R-:W-:Y:S01]  /*4ec0*/  FMUL.FTZ R55, R73, UR7 ;  /* 0x0000000749377c20 */ /* 0x000fe20008410000 */
[----:B------:R-:W-:Y:S01]  /*4ed0*/  I2FP.F32.S32 R24, R24 ;  /* 0x0000001800187245 */ /* 0x000fe20000201400 */
[----:B------:R-:W-:Y:S01]  /*4ee0*/  VIADD R36, R20, 0x18 ;  /* 0x0000001814247836 */ /* 0x000fe20000000000 */
[----:B------:R-:W-:Y:S01]  /*4ef0*/  I2FP.F32.S32 R16, R16 ;  /* 0x0000001000107245 */ /* 0x000fe20000201400 */
[----:B------:R-:W-:Y:S01]  /*4f00*/  FFMA.FTZ R37, R37, -UR6, R32 ;  /* 0x8000000625257c23 */ /* 0x000fe20008010020 */
[----:B------:R-:W-:Y:S01]  /*4f10*/  IABS R12, R12 ;  /* 0x0000000c000c7213 */ /* 0x000fe20000000000 */
[----:B------:R-:W5:Y:S01]  /*4f20*/  MUFU.TANH R8, R8 ;  /* 0x0000000800087308 */ /* 0x000f620000002400 */
[----:B------:R-:W-:Y:S01]  /*4f30*/  IABS R10, R10 ;  /* 0x0000000a000a7213 */ /* 0x000fe20000000000 */
[----:B---3--:R-:W-:Y:S01]  /*4f40*/  FFMA.FTZ R11, R24, -UR6, R11 ;  /* 0x80000006180b7c23 */ /* 0x008fe2000801000b */
[----:B------:R-:W-:Y:S01]  /*4f50*/  IABS R221, R221 ;  /* 0x000000dd00dd7213 */ /* 0x000fe20000000000 */
[----:B-1----:R-:W-:Y:S01]  /*4f60*/  FFMA.FTZ R229, R16, -UR6, R229 ;  /* 0x8000000610e57c23 */ /* 0x002fe200080100e5 */
[----:B------:R-:W-:Y:S01]  /*4f70*/  ISETP.GT.AND P0, PT, R41, R20, PT ;  /* 0x000000142900720c */ /* 0x000fe20003f04270 */
[C---:B------:R-:W-:Y:S01]  /*4f80*/  VIADD R34, R20.reuse, 0x19 ;  /* 0x0000001914227836 */ /* 0x040fe20000000000 */
[----:B------:R-:W-:Y:S01]  /*4f90*/  VIADDMNMX R235, R29, 0x1, R234, PT ;  /* 0x000000011deb7846 */ /* 0x000fe200038001ea */
[----:B------:R-:W-:Y:S01]  /*4fa0*/  VIADD R32, R20, 0x20 ;  /* 0x0000002014207836 */ /* 0x000fe20000000000 */
[----:B------:R-:W-:Y:S01]  /*4fb0*/  I2FP.F32.S32 R12, R12 ;  /* 0x0000000c000c7245 */ /* 0x000fe20000201400 */
[----:B----4-:R-:W-:Y:S01]  /*4fc0*/  FMUL.FTZ R56, R64, UR7 ;  /* 0x0000000740387c20 */ /* 0x010fe20008410000 */
[----:B------:R-:W-:Y:S01]  /*4fd0*/  I2FP.F32.S32 R10, R10 ;  /* 0x0000000a000a7245 */ /* 0x000fe20000201400 */
[C---:B------:R-:W-:Y:S01]  /*4fe0*/  VIADD R28, R20.reuse, 0x21 ;  /* 0x00000021141c7836 */ /* 0x040fe20000000000 */
[----:B------:R-:W-:Y:S01]  /*4ff0*/  I2FP.F32.S32 R221, R221 ;  /* 0x000000dd00dd7245 */ /* 0x000fe20000201400 */
[C---:B------:R-:W-:Y:S01]  /*5000*/  VIADD R24, R20.reuse, 0x28 ;  /* 0x0000002814187836 */ /* 0x040fe20000000000 */
[----:B------:R-:W-:Y:S01]  /*5010*/  FSEL R25, R33, -INF , !P0 ;  /* 0xff80000021197808 */ /* 0x000fe20004000000 */
[----:B------:R-:W-:Y:S01]  /*5020*/  VIADD R16, R20, 0x29 ;  /* 0x0000002914107836 */ /* 0x000fe20000000000 */
[C---:B------:R-:W-:Y:S01]  /*5030*/  ISETP.GT.AND P2, PT, R41.reuse, R48, PT ;  /* 0x000000302900720c */ /* 0x040fe20003f44270 */
[C---:B------:R-:W-:Y:S01]  /*5040*/  IMAD.IADD R54, R236.reuse, 0x1, -R21 ;  /* 0x00000001ec367824 */ /* 0x040fe200078e0a15 */
[C---:B------:R-:W-:Y:S01]  /*5050*/  ISETP.GT.AND P1, PT, R41.reuse, R46, PT ;  /* 0x0000002e2900720c */ /* 0x040fe20003f24270 */
[----:B------:R-:W-:Y:S01]  /*5060*/  VIADD R50, R236, 0x8 ;  /* 0x00000008ec327836 */ /* 0x000fe20000000000 */
[----:B------:R-:W-:Y:S01]  /*5070*/  ISETP.GE.AND P4, PT, R20, R235, PT ;  /* 0x000000eb1400720c */ /* 0x000fe20003f86270 */
[----:B------:R-:W-:Y:S01]  /*5080*/  MUFU.TANH R53, R53 ;  /* 0x0000003500357308 */ /* 0x000fe20000002400 */
[C---:B------:R-:W-:Y:S01]  /*5090*/  ISETP.GT.AND P3, PT, R41.reuse, R44, PT ;  /* 0x0000002c2900720c */ /* 0x040fe20003f64270 */
[----:B--2---:R-:W-:Y:S01]  /*50a0*/  FFMA.FTZ R227, R12, -UR6, R227 ;  /* 0x800000060ce37c23 */ /* 0x004fe200080100e3 */
[C---:B------:R-:W-:Y:S01]  /*50b0*/  ISETP.GT.AND P6, PT, R41.reuse, R42, PT ;  /* 0x0000002a2900720c */ /* 0x040fe20003fc4270 */
[----:B-----5:R-:W-:Y:S01]  /*50c0*/  FFMA.FTZ R205, R10, -UR6, R205 ;  /* 0x800000060acd7c23 */ /* 0x020fe200080100cd */
[----:B------:R-:W-:Y:S01]  /*50d0*/  ISETP.GT.AND P0, PT, R41, R40, PT ;  /* 0x000000282900720c */ /* 0x000fe20003f04270 */
[----:B------:R-:W-:Y:S01]  /*50e0*/  FFMA.FTZ R221, R221, -UR6, R8 ;  /* 0x80000006dddd7c23 */ /* 0x000fe20008010008 */
[----:B------:R-:W-:Y:S01]  /*50f0*/  IADD3 R4, PT, PT, R236, 0x7, -R21 ;  /* 0x00000007ec047810 */ /* 0x000fe20007ffe815 */
[----:B------:R-:W1:Y:S01]  /*5100*/  MUFU.TANH R55, R55 ;  /* 0x0000003700377308 */ /* 0x000e620000002400 */
[----:B------:R-:W-:Y:S01]  /*5110*/  FSEL R25, R25, -INF , !P4 ;  /* 0xff80000019197808 */ /* 0x000fe20006000000 */
[C---:B------:R-:W-:Y:S01]  /*5120*/  VIADD R12, R20.reuse, 0x30 ;  /* 0x00000030140c7836 */ /* 0x040fe20000000000 */
[----:B------:R-:W-:Y:S01]  /*5130*/  FSEL R37, R37, -INF , !P2 ;  /* 0xff80000025257808 */ /* 0x000fe20005000000 */
[C---:B------:R-:W-:Y:S01]  /*5140*/  VIADD R10, R20.reuse, 0x31 ;  /* 0x00000031140a7836 */ /* 0x040fe20000000000 */
[----:B------:R-:W-:Y:S01]  /*5150*/  FSEL R35, R35, -INF , !P1 ;  /* 0xff80000023237808 */ /* 0x000fe20004800000 */
[----:B------:R-:W-:Y:S01]  /*5160*/  VIADD R8, R20, 0x39 ;  /* 0x0000003914087836 */ /* 0x000fe20000000000 */
[----:B------:R-:W-:Y:S01]  /*5170*/  FSEL R39, R39, -INF , !P3 ;  /* 0xff80000027277808 */ /* 0x000fe20005800000 */
[----:B------:R-:W2:Y:S01]  /*5180*/  MUFU.TANH R56, R56 ;  /* 0x0000003800387308 */ /* 0x000ea20000002400 */
[----:B------:R-:W-:Y:S01]  /*5190*/  FSEL R13, R13, -INF , !P6 ;  /* 0xff8000000d0d7808 */ /* 0x000fe20007000000 */
[----:B------:R-:W-:Y:S01]  /*51a0*/  VIADD R33, R50, -UR22 ;  /* 0x8000001632217c36 */ /* 0x000fe20008000000 */
[----:B------:R-:W-:Y:S01]  /*51b0*/  FSEL R38, R38, -INF , !P0 ;  /* 0xff80000026267808 */ /* 0x000fe20004000000 */
[C---:B------:R-:W-:Y:S01]  /*51c0*/  IMAD.IADD R52, R50.reuse, 0x1, -R9 ;  /* 0x0000000132347824 */ /* 0x040fe200078e0a09 */
[C---:B------:R-:W-:Y:S01]  /*51d0*/  ISETP.GT.AND P4, PT, R41.reuse, R36, PT ;  /* 0x000000242900720c */ /* 0x040fe20003f84270 */
[--C-:B------:R-:W-:Y:S01]  /*51e0*/  IMAD.IADD R6, R50, 0x1, -R21.reuse ;  /* 0x0000000132067824 */ /* 0x100fe200078e0a15 */
[C---:B------:R-:W-:Y:S01]  /*51f0*/  ISETP.GT.AND P2, PT, R41.reuse, R34, PT ;  /* 0x000000222900720c */ /* 0x040fe20003f44270 */
[----:B------:R-:W3:Y:S01]  /*5200*/  MUFU.TANH R51, R51 ;  /* 0x0000003300337308 */ /* 0x000ee20000002400 */
[----:B------:R-:W-:Y:S01]  /*5210*/  ISETP.GT.AND P1, PT, R41, R32, PT ;  /* 0x000000202900720c */ /* 0x000fe20003f24270 */
[----:B------:R-:W-:Y:S01]  /*5220*/  FMUL.FTZ R65, R65, UR7 ;  /* 0x0000000741417c20 */ /* 0x000fe20008410000 */
[C---:B------:R-:W-:Y:S01]  /*5230*/  ISETP.GT.AND P3, PT, R41.reuse, R28, PT ;  /* 0x0000001c2900720c */ /* 0x040fe20003f64270 */
[----:B------:R-:W-:Y:S01]  /*5240*/  FMUL.FTZ R14, R14, UR7 ;  /* 0x000000070e0e7c20 */ /* 0x000fe20008410000 */
[C---:B------:R-:W-:Y:S01]  /*5250*/  ISETP.GT.AND P6, PT, R41.reuse, R24, PT ;  /* 0x000000182900720c */ /* 0x040fe20003fc4270 */
[----:B------:R-:W-:Y:S01]  /*5260*/  FMUL.FTZ R90, R90, UR7 ;  /* 0x000000075a5a7c20 */ /* 0x000fe20008410000 */
[----:B------:R-:W-:Y:S01]  /*5270*/  ISETP.GT.AND P0, PT, R41, R16, PT ;  /* 0x000000102900720c */ /* 0x000fe20003f04270 */
[----:B------:R-:W-:Y:S01]  /*5280*/  MUFU.TANH R18, R18 ;  /* 0x0000001200127308 */ /* 0x000fe20000002400 */
[----:B------:R-:W-:Y:S01]  /*5290*/  IABS R54, R54 ;  /* 0x0000003600367213 */ /* 0x000fe20000000000 */
[----:B------:R-:W-:Y:S01]  /*52a0*/  FMUL.FTZ R91, R91, UR7 ;  /* 0x000000075b5b7c20 */ /* 0x000fe20008410000 */
[----:B------:R-:W-:Y:S01]  /*52b0*/  VIADDMNMX R234, R29, 0x9, R234, PT ;  /* 0x000000091dea7846 */ /* 0x000fe200038001ea */
[----:B------:R-:W-:Y:S01]  /*52c0*/  FMUL.FTZ R59, R59, UR7 ;  /* 0x000000073b3b7c20 */ /* 0x000fe20008410000 */
[----:B------:R-:W-:Y:S01]  /*52d0*/  IADD3 R57, PT, PT, R236, 0x8, -R21 ;  /* 0x00000008ec397810 */ /* 0x000fe20007ffe815 */
[----:B------:R-:W-:Y:S01]  /*52e0*/  IMAD.MOV.U32 R60, RZ, RZ, R54 ;  /* 0x000000ffff3c7224 */ /* 0x000fe200078e0036 */
[----:B------:R-:W-:Y:S01]  /*52f0*/  IABS R4, R4 ;  /* 0x0000000400047213 */ /* 0x000fe20000000000 */
[----:B------:R-:W4:Y:S01]  /*5300*/  MUFU.TANH R54, R65 ;  /* 0x0000004100367308 */ /* 0x000f220000002400 */
[----:B------:R-:W-:Y:S01]  /*5310*/  FSEL R17, R17, -INF , !P4 ;  /* 0xff80000011117808 */ /* 0x000fe20006000000 */
[----:B------:R-:W-:Y:S01]  /*5320*/  FMUL.FTZ R74, R74, UR7 ;  /* 0x000000074a4a7c20 */ /* 0x000fe20008410000 */
[----:B------:R-:W-:Y:S01]  /*5330*/  FSEL R11, R11, -INF , !P2 ;  /* 0xff8000000b0b7808 */ /* 0x000fe20005000000 */
[----:B------:R-:W-:Y:S01]  /*5340*/  FMUL.FTZ R67, R67, UR7 ;  /* 0x0000000743437c20 */ /* 0x000fe20008410000 */
[----:B------:R-:W-:Y:S01]  /*5350*/  FSEL R229, R229, -INF , !P1 ;  /* 0xff800000e5e57808 */ /* 0x000fe20004800000 */
[----:B------:R-:W-:Y:S01]  /*5360*/  FMUL.FTZ R75, R75, UR7 ;  /* 0x000000074b4b7c20 */ /* 0x000fe20008410000 */
[----:B------:R-:W-:Y:S01]  /*5370*/  FSEL R227, R227, -INF , !P3 ;  /* 0xff800000e3e37808 */ /* 0x000fe20005800000 */
[----:B------:R-:W-:Y:S01]  /*5380*/  MUFU.TANH R14, R14 ;  /* 0x0000000e000e7308 */ /* 0x000fe20000002400 */
[----:B------:R-:W-:Y:S01]  /*5390*/  FSEL R205, R205, -INF , !P6 ;  /* 0xff800000cdcd7808 */ /* 0x000fe20007000000 */
[----:B------:R-:W-:Y:S01]  /*53a0*/  FMUL.FTZ R66, R66, UR7 ;  /* 0x0000000742427c20 */ /* 0x000fe20008410000 */
[----:B------:R-:W-:-:S02]  /*53b0*/  FSEL R221, R221, -INF , !P0 ;  /* 0xff800000dddd7808 */ /* 0x000fc40004000000 */
[C---:B------:R-:W-:Y:S02]  /*53c0*/  ISETP.GT.AND P4, PT, R41.reuse, R12, PT ;  /* 0x0000000c2900720c */ /* 0x040fe40003f84270 */
[C---:B------:R-:W-:Y:S01]  /*53d0*/  ISETP.GT.AND P2, PT, R41.reuse, R10, PT ;  /* 0x0000000a2900720c */ /* 0x040fe20003f44270 */
[----:B------:R-:W-:Y:S01]  /*53e0*/  MUFU.TANH R19, R19 ;  /* 0x0000001300137308 */ /* 0x000fe20000002400 */
[C---:B------:R-:W-:Y:S02]  /*53f0*/  ISETP.GT.AND P1, PT, R41.reuse, R3, PT ;  /* 0x000000032900720c */ /* 0x040fe40003f24270 */
[----:B------:R-:W-:Y:S02]  /*5400*/  ISETP.GT.AND P3, PT, R41, R8, PT ;  /* 0x000000082900720c */ /* 0x000fe40003f64270 */
[----:B------:R-:W-:Y:S02]  /*5410*/  ISETP.GT.AND P6, PT, R33, R20, PT ;  /* 0x000000142100720c */ /* 0x000fe40003fc4270 */
[----:B------:R-:W-:Y:S01]  /*5420*/  ISETP.GE.AND P0, PT, R20, R234, PT ;  /* 0x000000ea1400720c */ /* 0x000fe20003f06270 */
[----:B------:R-:W5:Y:S01]  /*5430*/  MUFU.TANH R23, R23 ;  /* 0x0000001700177308 */ /* 0x000f620000002400 */
[----:B------:R-:W-:-:S02]  /*5440*/  IABS R57, R57 ;  /* 0x0000003900397213 */ /* 0x000fc40000000000 */
[----:B------:R-:W-:Y:S02]  /*5450*/  I2FP.F32.S32 R64, R4 ;  /* 0x0000000400407245 */ /* 0x000fe40000201400 */
[C-C-:B------:R-:W-:Y:S02]  /*5460*/  IADD3 R31, PT, PT, R50.reuse, 0x37, -R21.reuse ;  /* 0x00000037321f7810 */ /* 0x140fe40007ffe815 */
[----:B------:R-:W-:Y:S01]  /*5470*/  IADD3 R29, PT, PT, R50, 0x30, -R21 ;  /* 0x00000030321d7810 */ /* 0x000fe20007ffe815 */
[----:B-1----:R-:W-:Y:S01]  /*5480*/  FFMA.FTZ R55, R64, -UR6, R55 ;  /* 0x8000000640377c23 */ /* 0x002fe20008010037 */
[C-C-:B------:R-:W-:Y:S01]  /*5490*/  IADD3 R7, PT, PT, R50.reuse, 0x2f, -R21.reuse ;  /* 0x0000002f32077810 */ /* 0x140fe20007ffe815 */
[----:B------:R-:W1:Y:S01]  /*54a0*/  MUFU.TANH R90, R90 ;  /* 0x0000005a005a7308 */ /* 0x000e620000002400 */
[C-C-:B------:R-:W-:Y:S02]  /*54b0*/  IADD3 R9, PT, PT, R50.reuse, 0x28, -R21.reuse ;  /* 0x0000002832097810 */ /* 0x140fe40007ffe815 */
[----:B------:R-:W-:-:S02]  /*54c0*/  IADD3 R5, PT, PT, R50, 0x27, -R21 ;  /* 0x0000002732057810 */ /* 0x000fc40007ffe815 */
[C-C-:B------:R-:W-:Y:S02]  /*54d0*/  IADD3 R49, PT, PT, R50.reuse, 0x20, -R21.reuse ;  /* 0x0000002032317810 */ /* 0x140fe40007ffe815 */
[C-C-:B------:R-:W-:Y:S01]  /*54e0*/  IADD3 R47, PT, PT, R50.reuse, 0x1f, -R21.reuse ;  /* 0x0000001f322f7810 */ /* 0x140fe20007ffe815 */
[----:B------:R-:W-:Y:S01]  /*54f0*/  MUFU.TANH R91, R91 ;  /* 0x0000005b005b7308 */ /* 0x000fe20000002400 */
[C-C-:B------:R-:W-:Y:S02]  /*5500*/  IADD3 R45, PT, PT, R50.reuse, 0x18, -R21.reuse ;  /* 0x00000018322d7810 */ /* 0x140fe40007ffe815 */
[C-C-:B------:R-:W-:Y:S02]  /*5510*/  IADD3 R43, PT, PT, R50.reuse, 0x17, -R21.reuse ;  /* 0x00000017322b7810 */ /* 0x140fe40007ffe815 */
[C-C-:B------:R-:W-:Y:S02]  /*5520*/  IADD3 R41, PT, PT, R50.reuse, 0x10, -R21.reuse ;  /* 0x0000001032297810 */ /* 0x140fe40007ffe815 */
[C-C-:B------:R-:W-:Y:S01]  /*5530*/  IADD3 R30, PT, PT, R50.reuse, 0xf, -R21.reuse ;  /* 0x0000000f321e7810 */ /* 0x140fe20007ffe815 */
[----:B------:R-:W-:Y:S01]  /*5540*/  MUFU.TANH R59, R59 ;  /* 0x0000003b003b7308 */ /* 0x000fe20000002400 */
[----:B------:R-:W-:-:S02]  /*5550*/  IADD3 R26, PT, PT, R50, 0x8, -R21 ;  /* 0x00000008321a7810 */ /* 0x000fc40007ffe815 */
[C-C-:B------:R-:W-:Y:S02]  /*5560*/  IADD3 R20, PT, PT, R50.reuse, 0x7, -R21.reuse ;  /* 0x0000000732147810 */ /* 0x140fe40007ffe815 */
[--C-:B------:R-:W-:Y:S02]  /*5570*/  IADD3 R4, PT, PT, R50, -0x1, -R21.reuse ;  /* 0xffffffff32047810 */ /* 0x100fe40007ffe815 */
[----:B------:R-:W-:Y:S01]  /*5580*/  IADD3 R21, PT, PT, R236, -0x1, -R21 ;  /* 0xffffffffec157810 */ /* 0x000fe20007ffe815 */
[----:B------:R-:W-:Y:S01]  /*5590*/  MUFU.TANH R67, R67 ;  /* 0x0000004300437308 */ /* 0x000fe20000002400 */
[----:B------:R-:W-:Y:S02]  /*55a0*/  I2FP.F32.S32 R62, R57 ;  /* 0x00000039003e7245 */ /* 0x000fe40000201400 */
[----:B------:R-:W-:Y:S02]  /*55b0*/  I2FP.F32.S32 R57, R60 ;  /* 0x0000003c00397245 */ /* 0x000fe40000201400 */
[----:B------:R-:W-:Y:S01]  /*55c0*/  IABS R21, R21 ;  /* 0x0000001500157213 */ /* 0x000fe20000000000 */
[----:B------:R-:W-:Y:S01]  /*55d0*/  FFMA.FTZ R53, R62, -UR6, R53 ;  /* 0x800000063e357c23 */ /* 0x000fe20008010035 */
[----:B------:R-:W-:Y:S01]  /*55e0*/  IABS R52, R52 ;  /* 0x0000003400347213 */ /* 0x000fe20000000000 */
[----:B--2---:R-:W-:Y:S01]  /*55f0*/  FFMA.FTZ R56, R57, -UR6, R56 ;  /* 0x8000000639387c23 */ /* 0x004fe20008010038 */
[----:B------:R-:W-:Y:S01]  /*5600*/  FSEL R223, R55, -INF , !P2 ;  /* 0xff80000037df7808 */ /* 0x000fe20005000000 */
[----:B------:R-:W-:Y:S01]  /*5610*/  IMAD.MOV.U32 R50, RZ, RZ, R21 ;  /* 0x000000ffff327224 */ /* 0x000fe200078e0015 */
[----:B------:R-:W-:Y:S01]  /*5620*/  FSEL R225, R53, -INF , !P4 ;  /* 0xff80000035e17808 */ /* 0x000fe20006000000 */
[----:B------:R-:W-:Y:S01]  /*5630*/  IMAD.MOV.U32 R21, RZ, RZ, R52 ;  /* 0x000000ffff157224 */ /* 0x000fe200078e0034 */
[----:B------:R-:W-:Y:S01]  /*5640*/  FSEL R211, R56, -INF , !P1 ;  /* 0xff80000038d37808 */ /* 0x000fe20004800000 */
[----:B------:R-:W-:Y:S01]  /*5650*/  MUFU.TANH R75, R75 ;  /* 0x0000004b004b7308 */ /* 0x000fe20000002400 */
[----:B------:R-:W-:-:S02]  /*5660*/  ISETP.GT.AND P4, PT, R33, R48, PT ;  /* 0x000000302100720c */ /* 0x000fc40003f84270 */
[C---:B------:R-:W-:Y:S02]  /*5670*/  ISETP.GE.AND P2, PT, R48.reuse, R235, PT ;  /* 0x000000eb3000720c */ /* 0x040fe40003f46270 */
[----:B------:R-:W-:Y:S02]  /*5680*/  ISETP.GE.AND P1, PT, R48, R234, PT ;  /* 0x000000ea3000720c */ /* 0x000fe40003f26270 */
[----:B------:R-:W-:Y:S01]  /*5690*/  I2FP.F32.S32 R48, R21 ;  /* 0x0000001500307245 */ /* 0x000fe20000201400 */
[----:B------:R-:W-:Y:S01]  /*56a0*/  MUFU.TANH R66, R66 ;  /* 0x0000004200427308 */ /* 0x000fe20000002400 */
[----:B------:R-:W-:Y:S02]  /*56b0*/  IABS R31, R31 ;  /* 0x0000001f001f7213 */ /* 0x000fe40000000000 */
[----:B------:R-:W-:Y:S01]  /*56c0*/  IABS R21, R29 ;  /* 0x0000001d00157213 */ /* 0x000fe20000000000 */
[----:B---3--:R-:W-:Y:S01]  /*56d0*/  FFMA.FTZ R48, R48, -UR6, R51 ;  /* 0x8000000630307c23 */ /* 0x008fe20008010033 */
[----:B------:R-:W-:-:S02]  /*56e0*/  I2FP.F32.S32 R53, R50 ;  /* 0x0000003200357245 */ /* 0x000fc40000201400 */
[----:B------:R-:W-:Y:S02]  /*56f0*/  I2FP.F32.S32 R21, R21 ;  /* 0x0000001500157245 */ /* 0x000fe40000201400 */
[----:B------:R-:W-:Y:S01]  /*5700*/  FSEL R29, R48, -INF , !P6 ;  /* 0xff800000301d7808 */ /* 0x000fe20007000000 */
[----:B----4-:R-:W-:Y:S01]  /*5710*/  FFMA.FTZ R53, R53, -UR6, R54 ;  /* 0x8000000635357c23 */ /* 0x010fe20008010036 */
[----:B------:R-:W-:Y:S01]  /*5720*/  I2FP.F32.S32 R48, R31 ;  /* 0x0000001f00307245 */ /* 0x000fe20000201400 */
[----:B------:R-:W-:Y:S01]  /*5730*/  FFMA.FTZ R21, R21, -UR6, R22 ;  /* 0x8000000615157c23 */ /* 0x000fe20008010016 */
[----:B------:R-:W-:Y:S01]  /*5740*/  IABS R7, R7 ;  /* 0x0000000700077213 */ /* 0x000fe20000000000 */
[----:B------:R-:W-:Y:S01]  /*5750*/  FMUL.FTZ R22, R15, UR7 ;  /* 0x000000070f167c20 */ /* 0x000fe20008410000 */
[----:B------:R-:W-:Y:S01]  /*5760*/  FSEL R210, R53, -INF , !P3 ;  /* 0xff80000035d27808 */ /* 0x000fe20005800000 */
[----:B------:R-:W-:Y:S01]  /*5770*/  FFMA.FTZ R27, R48, -UR6, R27 ;  /* 0x80000006301b7c23 */ /* 0x000fe2000801001b */
[----:B------:R-:W-:-:S02]  /*5780*/  ISETP.GT.AND P3, PT, R33, R46, PT ;  /* 0x0000002e2100720c */ /* 0x000fc40003f64270 */
[----:B------:R-:W-:Y:S01]  /*5790*/  FSEL R29, R29, -INF , !P0 ;  /* 0xff8000001d1d7808 */ /* 0x000fe20004000000 */
[----:B------:R-:W-:Y:S01]  /*57a0*/  MUFU.TANH R22, R22 ;  /* 0x0000001600167308 */ /* 0x000fe20000002400 */
[----:B------:R-:W-:Y:S02]  /*57b0*/  FSEL R27, R27, -INF , !P4 ;  /* 0xff8000001b1b7808 */ /* 0x000fe40006000000 */
[----:B------:R-:W-:Y:S02]  /*57c0*/  IABS R9, R9 ;  /* 0x0000000900097213 */ /* 0x000fe40000000000 */
[C---:B------:R-:W-:Y:S02]  /*57d0*/  ISETP.GE.AND P6, PT, R46.reuse, R235, PT ;  /* 0x000000eb2e00720c */ /* 0x040fe40003fc6270 */
[----:B------:R-:W-:Y:S02]  /*57e0*/  ISETP.GE.AND P0, PT, R46, R234, PT ;  /* 0x000000ea2e00720c */ /* 0x000fe40003f06270 */
[----:B------:R-:W-:-:S02]  /*57f0*/  I2FP.F32.S32 R46, R7 ;  /* 0x00000007002e7245 */ /* 0x000fc40000201400 */
[----:B------:R-:W-:Y:S02]  /*5800*/  FSEL R7, R27, -INF , !P1 ;  /* 0xff8000001b077808 */ /* 0x000fe40004800000 */
[----:B------:R-:W-:Y:S01]  /*5810*/  FSEL R27, R21, -INF , !P3 ;  /* 0xff800000151b7808 */ /* 0x000fe20005800000 */
[----:B------:R-:W-:Y:S01]  /*5820*/  IMAD.MOV.U32 R21, RZ, RZ, R9 ;  /* 0x000000ffff157224 */ /* 0x000fe200078e0009 */
[----:B------:R-:W-:Y:S01]  /*5830*/  IABS R49, R49 ;  /* 0x0000003100317213 */ /* 0x000fe20000000000 */
[----:B-----5:R-:W-:Y:S01]  /*5840*/  FFMA.FTZ R23, R46, -UR6, R23 ;  /* 0x800000062e177c23 */ /* 0x020fe20008010017 */
[----:B------:R-:W-:Y:S02]  /*5850*/  FSEL R35, R35, -INF , !P6 ;  /* 0xff80000023237808 */ /* 0x000fe40007000000 */
[----:B------:R-:W-:Y:S02]  /*5860*/  I2FP.F32.S32 R21, R21 ;  /* 0x0000001500157245 */ /* 0x000fe40000201400 */
[----:B------:R-:W-:-:S02]  /*5870*/  I2FP.F32.S32 R49, R49 ;  /* 0x0000003100317245 */ /* 0x000fc40000201400 */
[----:B------:R-:W-:Y:S01]  /*5880*/  ISETP.GT.AND P3, PT, R33, R42, PT ;  /* 0x0000002a2100720c */ /* 0x000fe20003f64270 */
[----:B------:R-:W-:Y:S01]  /*5890*/  FFMA.FTZ R18, R21, -UR6, R18 ;  /* 0x8000000615127c23 */ /* 0x000fe20008010012 */
[C---:B------:R-:W-:Y:S01]  /*58a0*/  ISETP.GE.AND P6, PT, R42.reuse, R235, PT ;  /* 0x000000eb2a00720c */ /* 0x040fe20003fc6270 */
[----:B------:R-:W-:Y:S01]  /*58b0*/  FFMA.FTZ R14, R49, -UR6, R14 ;  /* 0x80000006310e7c23 */ /* 0x000fe2000801000e */
[----:B------:R-:W-:Y:S02]  /*58c0*/  FSEL R27, R27, -INF , !P0 ;  /* 0xff8000001b1b7808 */ /* 0x000fe40004000000 */
[----:B------:R-:W-:Y:S02]  /*58d0*/  IABS R9, R5 ;  /* 0x0000000500097213 */ /* 0x000fe40000000000 */
[----:B------:R-:W-:Y:S02]  /*58e0*/  ISETP.GE.AND P0, PT, R42, R234, PT ;  /* 0x000000ea2a00720c */ /* 0x000fe40003f06270 */
[----:B------:R-:W-:-:S02]  /*58f0*/  FSEL R13, R13, -INF , !P6 ;  /* 0xff8000000d0d7808 */ /* 0x000fc40007000000 */
[----:B------:R-:W-:Y:S02]  /*5900*/  FSEL R21, R18, -INF , !P3 ;  /* 0xff80000012157808 */ /* 0x000fe40005800000 */
[----:B------:R-:W-:Y:S02]  /*5910*/  ISETP.GT.AND P6, PT, R33, R36, PT ;  /* 0x000000242100720c */ /* 0x000fe40003fc4270 */
[----:B------:R-:W-:Y:S02]  /*5920*/  I2FP.F32.S32 R18, R9 ;  /* 0x0000000900127245 */ /* 0x000fe40000201400 */
[----:B------:R-:W-:Y:S02]  /*5930*/  FSEL R9, R21, -INF , !P0 ;  /* 0xff80000015097808 */ /* 0x000fe40004000000 */
[----:B------:R-:W-:Y:S01]  /*5940*/  ISETP.GE.AND P0, PT, R36, R234, PT ;  /* 0x000000ea2400720c */ /* 0x000fe20003f06270 */
[----:B------:R-:W-:Y:S01]  /*5950*/  FFMA.FTZ R18, R18, -UR6, R19 ;  /* 0x8000000612127c23 */ /* 0x000fe20008010013 */
[----:B------:R-:W-:-:S02]  /*5960*/  FSEL R14, R14, -INF , !P6 ;  /* 0xff8000000e0e7808 */ /* 0x000fc40007000000 */
[----:B------:R-:W-:Y:S02]  /*5970*/  IABS R45, R45 ;  /* 0x0000002d002d7213 */ /* 0x000fe40000000000 */
[----:B------:R-:W-:Y:S01]  /*5980*/  FSEL R19, R14, -INF , !P0 ;  /* 0xff8000000e137808 */ /* 0x000fe20004000000 */
[----:B------:R-:W-:Y:S01]  /*5990*/  FMUL.FTZ R14, R58, UR7 ;  /* 0x000000073a0e7c20 */ /* 0x000fe20008410000 */
[----:B------:R-:W-:Y:S02]  /*59a0*/  FSEL R37, R37, -INF , !P2 ;  /* 0xff80000025257808 */ /* 0x000fe40005000000 */
[----:B------:R-:W-:Y:S02]  /*59b0*/  ISETP.GT.AND P2, PT, R33, R44, PT ;  /* 0x0000002c2100720c */ /* 0x000fe40003f44270 */
[----:B------:R-:W-:Y:S01]  /*59c0*/  I2FP.F32.S32 R45, R45 ;  /* 0x0000002d002d7245 */ /* 0x000fe20000201400 */
[----:B------:R-:W2:Y:S01]  /*59d0*/  MUFU.TANH R14, R14 ;  /* 0x0000000e000e7308 */ /* 0x000ea20000002400 */
[----:B------:R-:W-:-:S02]  /*59e0*/  ISETP.GE.AND P3, PT, R36, R235, PT ;  /* 0x000000eb2400720c */ /* 0x000fc40003f66270 */
[----:B------:R-:W-:Y:S01]  /*59f0*/  IABS R41, R41 ;  /* 0x0000002900297213 */ /* 0x000fe20000000000 */
[----:B-1----:R-:W-:Y:S01]  /*5a00*/  FFMA.FTZ R45, R45, -UR6, R90 ;  /* 0x800000062d2d7c23 */ /* 0x002fe2000801005a */
[C---:B------:R-:W-:Y:S02]  /*5a10*/  ISETP.GE.AND P1, PT, R44.reuse, R234, PT ;  /* 0x000000ea2c00720c */ /* 0x040fe40003f26270 */
[----:B------:R-:W-:Y:S02]  /*5a20*/  FSEL R5, R23, -INF , !P2 ;  /* 0xff80000017057808 */ /* 0x000fe40005000000 */
[----:B------:R-:W-:Y:S02]  /*5a30*/  ISETP.GE.AND P4, PT, R44, R235, PT ;  /* 0x000000eb2c00720c */ /* 0x000fe40003f86270 */
[----:B------:R-:W-:Y:S02]  /*5a40*/  ISETP.GT.AND P2, PT, R33, R40, PT ;  /* 0x000000282100720c */ /* 0x000fe40003f44270 */
[----:B------:R-:W-:-:S02]  /*5a50*/  IABS R47, R47 ;  /* 0x0000002f002f7213 */ /* 0x000fc40000000000 */
[----:B------:R-:W-:Y:S02]  /*5a60*/  FSEL R23, R17, -INF , !P3 ;  /* 0xff80000011177808 */ /* 0x000fe40005800000 */
[----:B------:R-:W-:Y:S02]  /*5a70*/  I2FP.F32.S32 R41, R41 ;  /* 0x0000002900297245 */ /* 0x000fe40000201400 */
[----:B------:R-:W-:Y:S02]  /*5a80*/  ISETP.GT.AND P3, PT, R33, R32, PT ;  /* 0x000000202100720c */ /* 0x000fe40003f64270 */
[----:B------:R-:W-:Y:S01]  /*5a90*/  FSEL R5, R5, -INF , !P1 ;  /* 0xff80000005057808 */ /* 0x000fe20004800000 */
[----:B--2---:R-:W-:Y:S01]  /*5aa0*/  FFMA.FTZ R14, R41, -UR6, R14 ;  /* 0x80000006290e7c23 */ /* 0x004fe2000801000e */
[----:B------:R-:W-:Y:S02]  /*5ab0*/  FSEL R31, R39, -INF , !P4 ;  /* 0xff800000271f7808 */ /* 0x000fe40006000000 */
[----:B------:R-:W-:-:S02]  /*5ac0*/  ISETP.GE.AND P1, PT, R40, R234, PT ;  /* 0x000000ea2800720c */ /* 0x000fc40003f26270 */
[----:B------:R-:W-:Y:S02]  /*5ad0*/  FSEL R18, R18, -INF , !P2 ;  /* 0xff80000012127808 */ /* 0x000fe40005000000 */
[----:B------:R-:W-:Y:S02]  /*5ae0*/  I2FP.F32.S32 R47, R47 ;  /* 0x0000002f002f7245 */ /* 0x000fe40000201400 */
[----:B------:R-:W-:Y:S02]  /*5af0*/  ISETP.GE.AND P4, PT, R40, R235, PT ;  /* 0x000000eb2800720c */ /* 0x000fe40003f86270 */
[----:B------:R-:W-:Y:S01]  /*5b00*/  IABS R43, R43 ;  /* 0x0000002b002b7213 */ /* 0x000fe20000000000 */
[----:B------:R-:W-:Y:S01]  /*5b10*/  FFMA.FTZ R22, R47, -UR6, R22 ;  /* 0x800000062f167c23 */ /* 0x000fe20008010016 */
[----:B------:R-:W-:Y:S02]  /*5b20*/  FSEL R45, R45, -INF , !P3 ;  /* 0xff8000002d2d7808 */ /* 0x000fe40005800000 */
[----:B------:R-:W-:-:S02]  /*5b30*/  ISETP.GT.AND P3, PT, R33, R24, PT ;  /* 0x000000182100720c */ /* 0x000fc40003f64270 */
[----:B------:R-:W-:Y:S02]  /*5b40*/  FSEL R21, R18, -INF , !P1 ;  /* 0xff80000012157808 */ /* 0x000fe40004800000 */
[----:B------:R-:W-:Y:S02]  /*5b50*/  FSEL R15, R38, -INF , !P4 ;  /* 0xff800000260f7808 */ /* 0x000fe40006000000 */
[----:B------:R-:W-:Y:S02]  /*5b60*/  I2FP.F32.S32 R18, R43 ;  /* 0x0000002b00127245 */ /* 0x000fe40000201400 */
[----:B------:R-:W-:Y:S02]  /*5b70*/  ISETP.GT.AND P4, PT, R33, R34, PT ;  /* 0x000000222100720c */ /* 0x000fe40003f84270 */
[----:B------:R-:W-:Y:S01]  /*5b80*/  ISETP.GE.AND P2, PT, R34, R235, PT ;  /* 0x000000eb2200720c */ /* 0x000fe20003f46270 */
[----:B------:R-:W-:Y:S01]  /*5b90*/  FFMA.FTZ R18, R18, -UR6, R91 ;  /* 0x8000000612127c23 */ /* 0x000fe2000801005b */
[----:B------:R-:W-:-:S02]  /*5ba0*/  FSEL R179, R14, -INF , !P3 ;  /* 0xff8000000eb37808 */ /* 0x000fc40005800000 */
[----:B------:R-:W1:Y:S01]  /*5bb0*/  MUFU.TANH R14, R74 ;  /* 0x0000004a000e7308 */ /* 0x000e620000002400 */
[-C--:B------:R-:W-:Y:S02]  /*5bc0*/  ISETP.GE.AND P1, PT, R34, R234.reuse, PT ;  /* 0x000000ea2200720c */ /* 0x080fe40003f26270 */
[C---:B------:R-:W-:Y:S02]  /*5bd0*/  ISETP.GE.AND P6, PT, R32.reuse, R235, PT ;  /* 0x000000eb2000720c */ /* 0x040fe40003fc6270 */
[----:B------:R-:W-:Y:S02]  /*5be0*/  ISETP.GE.AND P0, PT, R32, R234, PT ;  /* 0x000000ea2000720c */ /* 0x000fe40003f06270 */
[----:B------:R-:W-:Y:S02]  /*5bf0*/  FSEL R11, R11, -INF , !P2 ;  /* 0xff8000000b0b7808 */ /* 0x000fe40005000000 */
[----:B------:R-:W-:Y:S02]  /*5c00*/  FSEL R17, R22, -INF , !P4 ;  /* 0xff80000016117808 */ /* 0x000fe40006000000 */
[----:B------:R-:W-:-:S02]  /*5c10*/  ISETP.GT.AND P2, PT, R33, R28, PT ;  /* 0x0000001c2100720c */ /* 0x000fc40003f44270 */
[----:B------:R-:W-:Y:S02]  /*5c20*/  IABS R30, R30 ;  /* 0x0000001e001e7213 */ /* 0x000fe40000000000 */
[----:B------:R-:W-:Y:S02]  /*5c30*/  FSEL R17, R17, -INF , !P1 ;  /* 0xff80000011117808 */ /* 0x000fe40004800000 */
[----:B------:R-:W-:Y:S02]  /*5c40*/  FSEL R229, R229, -INF , !P6 ;  /* 0xff800000e5e57808 */ /* 0x000fe40007000000 */
[----:B------:R-:W-:Y:S02]  /*5c50*/  FSEL R199, R45, -INF , !P0 ;  /* 0xff8000002dc77808 */ /* 0x000fe40004000000 */
[C---:B------:R-:W-:Y:S02]  /*5c60*/  ISETP.GE.AND P4, PT, R28.reuse, R235, PT ;  /* 0x000000eb1c00720c */ /* 0x040fe40003f86270 */
[----:B------:R-:W-:-:S02]  /*5c70*/  ISETP.GE.AND P1, PT, R28, R234, PT ;  /* 0x000000ea1c00720c */ /* 0x000fc40003f26270 */
[C---:B------:R-:W-:Y:S02]  /*5c80*/  ISETP.GE.AND P6, PT, R24.reuse, R235, PT ;  /* 0x000000eb1800720c */ /* 0x040fe40003fc6270 */
[----:B------:R-:W-:Y:S02]  /*5c90*/  ISETP.GE.AND P0, PT, R24, R234, PT ;  /* 0x000000ea1800720c */ /* 0x000fe40003f06270 */
[----:B------:R-:W-:Y:S02]  /*5ca0*/  FSEL R18, R18, -INF , !P2 ;  /* 0xff80000012127808 */ /* 0x000fe40005000000 */
[----:B------:R-:W-:Y:S02]  /*5cb0*/  I2FP.F32.S32 R30, R30 ;  /* 0x0000001e001e7245 */ /* 0x000fe40000201400 */
[----:B------:R-:W-:Y:S02]  /*5cc0*/  IABS R26, R26 ;  /* 0x0000001a001a7213 */ /* 0x000fe40000000000 */
[----:B------:R-:W-:Y:S01]  /*5cd0*/  FSEL R227, R227, -INF , !P4 ;  /* 0xff800000e3e37808 */ /* 0x000fe20006000000 */
[----:B------:R-:W-:Y:S01]  /*5ce0*/  FFMA.FTZ R30, R30, -UR6, R59 ;  /* 0x800000061e1e7c23 */ /* 0x000fe2000801003b */
[----:B------:R-:W-:-:S02]  /*5cf0*/  FSEL R207, R18, -INF , !P1 ;  /* 0xff80000012cf7808 */ /* 0x000fc40004800000 */
[----:B------:R-:W-:Y:S02]  /*5d00*/  FSEL R205, R205, -INF , !P6 ;  /* 0xff800000cdcd7808 */ /* 0x000fe40007000000 */
[----:B------:R-:W-:Y:S02]  /*5d10*/  FSEL R179, R179, -INF , !P0 ;  /* 0xff800000b3b37808 */ /* 0x000fe40004000000 */
[C---:B------:R-:W-:Y:S02]  /*5d20*/  ISETP.GT.AND P4, PT, R33.reuse, R16, PT ;  /* 0x000000102100720c */ /* 0x040fe40003f84270 */
[C---:B------:R-:W-:Y:S02]  /*5d30*/  ISETP.GT.AND P2, PT, R33.reuse, R12, PT ;  /* 0x0000000c2100720c */ /* 0x040fe40003f44270 */
[C---:B------:R-:W-:Y:S01]  /*5d40*/  ISETP.GT.AND P1, PT, R33.reuse, R10, PT ;  /* 0x0000000a2100720c */ /* 0x040fe20003f24270 */
[----:B------:R-:W-:Y:S01]  /*5d50*/  BAR.SYNC.DEFER_BLOCKING 0x0 ;  /* 0x0000000000007b1d */ /* 0x000fe20000010000 */
[----:B------:R-:W-:-:S02]  /*5d60*/  ISETP.GT.AND P6, PT, R33, R3, PT ;  /* 0x000000032100720c */ /* 0x000fc40003fc4270 */
[----:B------:R-:W-:Y:S02]  /*5d70*/  ISETP.GT.AND P0, PT, R33, R8, PT ;  /* 0x000000082100720c */ /* 0x000fe40003f04270 */
[----:B------:R-:W-:Y:S02]  /*5d80*/  I2FP.F32.S32 R33, R26 ;  /* 0x0000001a00217245 */ /* 0x000fe40000201400 */
[----:B------:R-:W-:Y:S02]  /*5d90*/  IABS R6, R6 ;  /* 0x0000000600067213 */ /* 0x000fe40000000000 */
[----:B------:R-:W-:Y:S01]  /*5da0*/  FSEL R30, R30, -INF , !P4 ;  /* 0xff8000001e1e7808 */ /* 0x000fe20006000000 */
[----:B-1----:R-:W-:Y:S01]  /*5db0*/  FFMA.FTZ R14, R33, -UR6, R14 ;  /* 0x80000006210e7c23 */ /* 0x002fe2000801000e */
[----:B------:R-:W-:Y:S02]  /*5dc0*/  ISETP.GE.AND P4, PT, R12, R235, PT ;  /* 0x000000eb0c00720c */ /* 0x000fe40003f86270 */
[----:B------:R-:W-:-:S02]  /*5dd0*/  I2FP.F32.S32 R33, R6 ;  /* 0x0000000600217245 */ /* 0x000fc40000201400 */
[----:B------:R-:W-:Y:S02]  /*5de0*/  FMNMX3.FTZ R6, R25, R37, R35, !PT ;  /* 0x0000002519067276 */ /* 0x000fe40007810023 */
[----:B------:R-:W-:Y:S01]  /*5df0*/  FSEL R225, R225, -INF , !P4 ;  /* 0xff800000e1e17808 */ /* 0x000fe20006000000 */
[----:B------:R-:W-:Y:S01]  /*5e00*/  FFMA.FTZ R33, R33, -UR6, R66 ;  /* 0x8000000621217c23 */ /* 0x000fe20008010042 */
[----:B------:R-:W-:Y:S02]  /*5e10*/  FSEL R14, R14, -INF , !P2 ;  /* 0xff8000000e0e7808 */ /* 0x000fe40005000000 */
[C---:B------:R-:W-:Y:S02]  /*5e20*/  ISETP.GE.AND P4, PT, R10.reuse, R235, PT ;  /* 0x000000eb0a00720c */ /* 0x040fe40003f86270 */
[----:B------:R-:W-:Y:S02]  /*5e30*/  ISETP.GE.AND P2, PT, R10, R234, PT ;  /* 0x000000ea0a00720c */ /* 0x000fe40003f46270 */
[----:B------:R-:W-:-:S02]  /*5e40*/  FMNMX3.FTZ R10, R6, R31, R13, !PT ;  /* 0x0000001f060a7276 */ /* 0x000fc4000781000d */
[----:B------:R-:W-:Y:S02]  /*5e50*/  IABS R4, R4 ;  /* 0x0000000400047213 */ /* 0x000fe40000000000 */
[----:B------:R-:W-:Y:S02]  /*5e60*/  FMNMX3.FTZ R6, R29, R7, R27, !PT ;  /* 0x000000071d067276 */ /* 0x000fe4000781001b */
[----:B------:R-:W-:Y:S02]  /*5e70*/  FMNMX3.FTZ R10, R10, R15, R23, !PT ;  /* 0x0000000f0a0a7276 */ /* 0x000fe40007810017 */
[----:B------:R-:W-:Y:S02]  /*5e80*/  ISETP.GE.AND P3, PT, R16, R235, PT ;  /* 0x000000eb1000720c */ /* 0x000fe40003f66270 */
[----:B------:R-:W-:Y:S02]  /*5e90*/  IABS R20, R20 ;  /* 0x0000001400147213 */ /* 0x000fe40000000000 */
[----:B------:R-:W-:-:S02]  /*5ea0*/  I2FP.F32.S32 R4, R4 ;  /* 0x0000000400047245 */ /* 0x000fc40000201400 */
[----:B------:R-:W-:Y:S02]  /*5eb0*/  FMNMX3.FTZ R6, R6, R5, R9, !PT ;  /* 0x0000000506067276 */ /* 0x000fe40007810009 */
[----:B------:R-:W-:Y:S01]  /*5ec0*/  FMNMX3.FTZ R10, R10, R11, R229, !PT ;  /* 0x0000000b0a0a7276 */ /* 0x000fe200078100e5 */
[----:B------:R-:W-:Y:S01]  /*5ed0*/  FFMA.FTZ R67, R4, -UR6, R67 ;  /* 0x8000000604437c23 */ /* 0x000fe20008010043 */
[----:B------:R-:W-:Y:S02]  /*5ee0*/  FSEL R221, R221, -INF , !P3 ;  /* 0xff800000dddd7808 */ /* 0x000fe40005800000 */
[----:B------:R-:W-:Y:S02]  /*5ef0*/  I2FP.F32.S32 R20, R20 ;  /* 0x0000001400147245 */ /* 0x000fe40000201400 */
[----:B------:R-:W-:Y:S02]  /*5f00*/  ISETP.GE.AND P3, PT, R16, R234, PT ;  /* 0x000000ea1000720c */ /* 0x000fe40003f66270 */
[----:B------:R-:W-:Y:S01]  /*5f10*/  FSEL R223, R223, -INF , !P4 ;  /* 0xff800000dfdf7808 */ /* 0x000fe20006000000 */
[----:B------:R-:W-:Y:S01]  /*5f20*/  FFMA.FTZ R20, R20, -UR6, R75 ;  /* 0x8000000614147c23 */ /* 0x000fe2000801004b */
[----:B------:R-:W-:-:S02]  /*5f30*/  ISETP.GE.AND P4, PT, R3, R235, PT ;  /* 0x000000eb0300720c */ /* 0x000fc40003f86270 */
[----:B------:R-:W-:Y:S02]  /*5f40*/  FMNMX3.FTZ R4, R6, R21, R19, !PT ;  /* 0x0000001506047276 */ /* 0x000fe40007810013 */
[----:B------:R-:W-:Y:S02]  /*5f50*/  FMNMX3.FTZ R6, R10, R227, R205, !PT ;  /* 0x000000e30a067276 */ /* 0x000fe400078100cd */
[----:B------:R-:W-:Y:S02]  /*5f60*/  FSEL R177, R30, -INF , !P3 ;  /* 0xff8000001eb17808 */ /* 0x000fe40005800000 */
[----:B------:R-:W-:Y:S02]  /*5f70*/  ISETP.GE.AND P3, PT, R12, R234, PT ;  /* 0x000000ea0c00720c */ /* 0x000fe40003f66270 */
[----:B------:R-:W-:Y:S02]  /*5f80*/  FSEL R211, R211, -INF , !P4 ;  /* 0xff800000d3d37808 */ /* 0x000fe40006000000 */
[----:B------:R-:W-:-:S02]  /*5f90*/  FMNMX3.FTZ R4, R4, R17, R199, !PT ;  /* 0x0000001104047276 */ /* 0x000fc400078100c7 */
[----:B------:R-:W-:Y:S02]  /*5fa0*/  ISETP.GE.AND P4, PT, R8, R235, PT ;  /* 0x000000eb0800720c */ /* 0x000fe40003f86270 */
[----:B------:R-:W-:Y:S02]  /*5fb0*/  FMNMX3.FTZ R6, R6, R221, R225, !PT ;  /* 0x000000dd06067276 */ /* 0x000fe400078100e1 */
[----:B------:R-:W-:Y:S02]  /*5fc0*/  FSEL R206, R20, -INF , !P1 ;  /* 0xff80000014ce7808 */ /* 0x000fe40004800000 */
[----:B------:R-:W-:Y:S02]  /*5fd0*/  FSEL R203, R33, -INF , !P6 ;  /* 0xff80000021cb7808 */ /* 0x000fe40007000000 */
[----:B------:R-:W-:Y:S02]  /*5fe0*/  FSEL R209, R14, -INF , !P3 ;  /* 0xff8000000ed17808 */ /* 0x000fe40005800000 */
[----:B------:R-:W-:-:S02]  /*5ff0*/  FMNMX3.FTZ R4, R4, R207, R179, !PT ;  /* 0x000000cf04047276 */ /* 0x000fc400078100b3 */
[-C--:B------:R-:W-:Y:S02]  /*6000*/  ISETP.GE.AND P1, PT, R3, R234.reuse, PT ;  /* 0x000000ea0300720c */ /* 0x080fe40003f26270 */
[----:B------:R-:W-:Y:S02]  /*6010*/  FSEL R210, R210, -INF , !P4 ;  /* 0xff800000d2d27808 */ /* 0x000fe40006000000 */
[----:B------:R-:W-:Y:S02]  /*6020*/  FMNMX3.FTZ R33, R6, R223, R211, !PT ;  /* 0x000000df06217276 */ /* 0x000fe400078100d3 */
[----:B------:R-:W-:Y:S02]  /*6030*/  FMNMX3.FTZ R3, R4, R177, R209, !PT ;  /* 0x000000b104037276 */ /* 0x000fe400078100d1 */
[----:B------:R-:W-:Y:S02]  /*6040*/  ISETP.GE.AND P6, PT, R8, R234, PT ;  /* 0x000000ea0800720c */ /* 0x000fe40003fc6270 */
[----:B------:R-:W-:-:S02]  /*6050*/  FSEL R201, R67, -INF , !P0 ;  /* 0xff80000043c97808 */ /* 0x000fc40004000000 */
[----:B------:R-:W-:Y:S02]  /*6060*/  FSEL R206, R206, -INF , !P2 ;  /* 0xff800000cece7808 */ /* 0x000fe40005000000 */
[----:B------:R-:W-:Y:S02]  /*6070*/  FSEL R203, R203, -INF , !P1 ;  /* 0xff800000cbcb7808 */ /* 0x000fe40004800000 */
        /* <DEDUP_REMOVED lines=115> */
.L_x_1503:
[----:B------:R-:W-:Y:S01]  /*67b0*/  FSEL R201, R201, -INF , !P6 ;  /* 0xff800000c9c97808 */ /* 0x000fe20007000000 */
[----:B-1----:R-:W1:Y:S01]  /*67c0*/  SHFL.BFLY PT, R33, R4, 0x2, 0x1f ;  /* 0x0c401f0004217f89 */ /* 0x002e6200000e0000 */
[----:B------:R-:W-:Y:S01]  /*67d0*/  FMNMX3.FTZ R6, R3, R206, R203, !PT ;  /* 0x000000ce03067276 */ /* 0x000fe200078100cb */
[----:B------:R-:W2:Y:S01]  /*67e0*/  LDCU UR16, c[0x0][0x45c] ;  /* 0x00008b80ff1077ac */ /* 0x000ea20008000800 */
[----:B------:R-:W-:Y:S02]  /*67f0*/  LOP3.LUT R0, R166, 0x200, R0, 0xf8, !PT ;  /* 0x00000200a6007812 */ /* 0x000fe400078ef800 */
[----:B------:R-:W-:Y:S01]  /*6800*/  FMNMX.FTZ R39, R201, R6, !PT ;  /* 0x00000006c9277209 */ /* 0x000fe20007810000 */
[----:B------:R-:W-:Y:S01]  /*6810*/  UISETP.GT.U32.AND UP0, UPT, UR4, UR18, UPT ;  /* 0x000000120400728c */ /* 0x000fe2000bf04070 */
[----:B------:R-:W-:-:S03]  /*6820*/  LEA R0, R0, UR5, 0x1 ;  /* 0x0000000500007c11 */ /* 0x000fc6000f8e08ff */
[----:B------:R-:W3:Y:S01]  /*6830*/  SHFL.BFLY PT, R6, R39, 0x2, 0x1f ;  /* 0x0c401f0027067f89 */ /* 0x000ee200000e0000 */
[CC--:B------:R-:W-:Y:S02]  /*6840*/  IADD3 R197, PT, PT, R77.reuse, R0.reuse, RZ ;  /* 0x000000004dc57210 */ /* 0x0c0fe40007ffe0ff */
        /* <DEDUP_REMOVED lines=32> */
[----:B------:R-:W-:Y:S01]  /*6a50*/  FFMA.FTZ R181, R11, UR16, -R212 ;  /* 0x000000100bb57c23 */ /* 0x000fe200080108d4 */
[--C-:B------:R-:W-:Y:S01]  /*6a60*/  FFMA.FTZ R191, R7, UR16, -R208.reuse ;  /* 0x0000001007bf7c23 */ /* 0x100fe200080108d0 */
[--C-:B------:R-:W-:Y:S01]  /*6a70*/  FFMA.FTZ R187, R5, UR16, -R208.reuse ;  /* 0x0000001005bb7c23 */ /* 0x100fe200080108d0 */
[----:B------:R-:W3:Y:S01]  /*6a80*/  LDSM.16.MT88.4 R112, [R197+0x16000] ;  /* 0x01600000c570783b */ /* 0x000ee20000004200 */
[--C-:B------:R-:W-:Y:S01]  /*6a90*/  FFMA.FTZ R192, R29, UR16, -R208.reuse ;  /* 0x000000101dc07c23 */ /* 0x100fe200080108d0 */
[--C-:B------:R-:W-:Y:S01]  /*6aa0*/  FFMA.FTZ R188, R27, UR16, -R208.reuse ;  /* 0x000000101bbc7c23 */ /* 0x100fe200080108d0 */
[----:B------:R-:W4:Y:S01]  /*6ab0*/  MUFU.EX2 R193, R193 ;  /* 0x000000c100c17308 */ /* 0x000f220000000800 */
[----:B------:R-:W3:Y:S01]  /*6ac0*/  LDSM.16.MT88.4 R120, [R196+0x16000] ;  /* 0x01600000c478783b */ /* 0x000ee20000004200 */
[----:B------:R-:W-:Y:S01]  /*6ad0*/  FFMA.FTZ R184, R9, UR16, -R208 ;  /* 0x0000001009b87c23 */ /* 0x000fe200080108d0 */
[--C-:B------:R-:W-:Y:S01]  /*6ae0*/  FFMA.FTZ R186, R13, UR16, -R212.reuse ;  /* 0x000000100dba7c23 */ /* 0x100fe200080108d4 */
[----:B------:R-:W-:Y:S01]  /*6af0*/  MUFU.EX2 R190, R190 ;  /* 0x000000be00be7308 */ /* 0x000fe20000000800 */
[----:B------:R-:W3:Y:S01]  /*6b00*/  LDSM.16.MT88.4 R4, [R195+0x16000] ;  /* 0x01600000c304783b */ /* 0x000ee20000004200 */
[--C-:B------:R-:W-:Y:S01]  /*6b10*/  FFMA.FTZ R185, R15, UR16, -R212.reuse ;  /* 0x000000100fb97c23 */ /* 0x100fe200080108d4 */
[----:B------:R-:W-:Y:S01]  /*6b20*/  FFMA.FTZ R182, R23, UR16, -R212 ;  /* 0x0000001017b67c23 */ /* 0x000fe200080108d4 */
[----:B------:R-:W5:Y:S01]  /*6b30*/  MUFU.EX2 R189, R189 ;  /* 0x000000bd00bd7308 */ /* 0x000f620000000800 */
[----:B------:R-:W3:Y:S01]  /*6b40*/  LDSM.16.MT88.4 R8, [R197+0x10800] ;  /* 0x01080000c508783b */ /* 0x000ee20000004200 */
        /* <DEDUP_REMOVED lines=8> */
[----:B------:R-:W-:Y:S01]  /*6bd0*/  FFMA.FTZ R214, R207, UR16, -R208 ;  /* 0x00000010cfd67c23 */ /* 0x000fe200080108d0 */
[--C-:B------:R-:W-:Y:S01]  /*6be0*/  FFMA.FTZ R198, R229, UR16, -R212.reuse ;  /* 0x00000010e5c67c23 */ /* 0x100fe200080108d4 */
[----:B------:R-:W-:Y:S01]  /*6bf0*/  MUFU.EX2 R188, R188 ;  /* 0x000000bc00bc7308 */ /* 0x000fe20000000800 */
[----:B------:R-:W3:Y:S01]  /*6c00*/  LDSM.16.MT88.4 R20, [R196+0x10800] ;  /* 0x01080000c414783b */ /* 0x000ee20000004200 */
[----:B-----5:R-:W-:Y:S01]  /*6c10*/  F2FP.BF16.F32.PACK_AB R130, R189, R190 ;  /* 0x000000bebd82723e */ /* 0x020fe200000010ff */
[----:B------:R-:W-:Y:S01]  /*6c20*/  FFMA.FTZ R204, R205, UR16, -R212 ;  /* 0x00000010cdcc7c23 */ /* 0x000fe200080108d4 */
        /* <DEDUP_REMOVED lines=10> */
[--C-:B------:R-:W-:Y:S01]  /*6cd0*/  FFMA.FTZ R206, R206, UR16, -R208.reuse ;  /* 0x00000010cece7c23 */ /* 0x100fe200080108d0 */
[----:B------:R-:W-:Y:S01]  /*6ce0*/  FFMA.FTZ R203, R203, UR16, -R208 ;  /* 0x00000010cbcb7c23 */ /* 0x000fe200080108d0 */
[----:B------:R-:W-:Y:S01]  /*6cf0*/  MUFU.EX2 R182, R182 ;  /* 0x000000b600b67308 */ /* 0x000fe20000000800 */
[----:B------:R-:W-:Y:S01]  /*6d00*/  LDSM.16.MT88.4 R168, [R196+0x12800] ;  /* 0x01280000c4a8783b */ /* 0x000fe20000004200 */
[----:B-----5:R-:W-:Y:S01]  /*6d10*/  F2FP.BF16.F32.PACK_AB R131, R187, R188 ;  /* 0x000000bcbb83723e */ /* 0x020fe200000010ff */
[----:B------:R-:W-:Y:S01]  /*6d20*/  FFMA.FTZ R249, R210, UR16, -R212 ;  /* 0x00000010d2f97c23 */ /* 0x000fe200080108d4 */
[----:B------:R-:W-:Y:S01]  /*6d30*/  MUFU.EX2 R181, R181 ;  /* 0x000000b500b57308 */ /* 0x000fe20000000800 */
[----:B------:R-:W-:Y:S01]  /*6d40*/  LDSM.16.MT88.4 R32, [R0+0x14800] ;  /* 0x014800000020783b */ /* 0x000fe20000004200 */
[----:B------:R-:W-:Y:S01]  /*6d50*/  FADD.FTZ R193, R194, R193 ;  /* 0x000000c1c2c17221 */ /* 0x000fe20000010000 */
[----:B------:R-:W-:Y:S01]  /*6d60*/  FADD.FTZ R191, R192, R191 ;  /* 0x000000bfc0bf7221 */ /* 0x000fe20000010000 */
[----:B------:R-:W-:Y:S01]  /*6d70*/  MUFU.EX2 R184, R184 ;  /* 0x000000b800b87308 */ /* 0x000fe20000000800 */
[----:B------:R-:W-:Y:S01]  /*6d80*/  HMMA.16816.F32.BF16 R152, R128, R148, RZ ;  /* 0x000000948098723c */ /* 0x000fe200000418ff */
[----:B------:R-:W-:Y:S01]  /*6d90*/  LDSM.16.MT88.4 R176, [R0+0x13000] ;  /* 0x0130000000b0783b */ /* 0x000fe20000004200 */
[----:B------:R-:W-:Y:S01]  /*6da0*/  FADD.FTZ R190, R190, R193 ;  /* 0x000000c1bebe7221 */ /* 0x000fe20000010000 */
[----:B------:R-:W5:Y:S01]  /*6db0*/  MUFU.EX2 R183, R183 ;  /* 0x000000b700b77308 */ /* 0x000f620000000800 */
[----:B------:R-:W-:-:S02]  /*6dc0*/  FADD.FTZ R188, R188, R191 ;  /* 0x000000bfbcbc7221 */ /* 0x000fc40000010000 */
[----:B------:R-:W-:Y:S01]  /*6dd0*/  FADD.FTZ R189, R189, R190 ;  /* 0x000000bebdbd7221 */ /* 0x000fe20000010000 */
[----:B------:R-:W-:Y:S01]  /*6de0*/  MUFU.EX2 R180, R180 ;  /* 0x000000b400b47308 */ /* 0x000fe20000000800 */
[C---:B------:R-:W-:Y:S01]  /*6df0*/  HMMA.16816.F32.BF16 R148, R128.reuse, R150, RZ ;  /* 0x000000968094723c */ /* 0x040fe200000418ff */
[----:B------:R-:W-:Y:S02]  /*6e00*/  FADD.FTZ R187, R187, R188 ;  /* 0x000000bcbbbb7221 */ /* 0x000fe40000010000 */
        /* <DEDUP_REMOVED lines=16> */
[C---:B-1----:R-:W-:Y:S08]  /*6f10*/  HMMA.16816.F32.BF16 R68, R128.reuse, R72, RZ ;  /* 0x000000488044723c */ /* 0x042ff000000418ff */
[C---:B--2---:R-:W-:Y:S08]  /*6f20*/  HMMA.16816.F32.BF16 R76, R128.reuse, R80, RZ ;  /* 0x00000050804c723c */ /* 0x044ff000000418ff */
        /* <DEDUP_REMOVED lines=57> */
[----:B------:R-:W-:-:S03]  /*72c0*/  FFMA.FTZ R221, R199, UR16, -R208 ;  /* 0x00000010c7dd7c23 */ /* 0x000fc600080108d0 */
[----:B------:R4:W-:Y:S03]  /*72d0*/  MUFU.EX2 R199, R28 ;  /* 0x0000001c00c77308 */ /* 0x0009e60000000800 */
[C---:B-1----:R-:W-:Y:S01]  /*72e0*/  HMMA.16816.F32.BF16 R116, R4.reuse, R8, R116 ;  /* 0x000000080474723c */ /* 0x042fe20000041874 */
[----:B------:R-:W1:Y:S07]  /*72f0*/  MUFU.EX2 R221, R221 ;  /* 0x000000dd00dd7308 */ /* 0x000e6e0000000800 */
        /* <DEDUP_REMOVED lines=23> */
[----:B-1----:R-:W-:Y:S01]  /*7470*/  F2FP.BF16.F32.PACK_AB R5, R214, R221 ;  /* 0x000000ddd605723e */ /* 0x002fe200000010ff */
        /* <DEDUP_REMOVED lines=29> */
[----:B------:R-:W-:Y:S01]  /*7650*/  FFMA.FTZ R178, R211, UR16, -R212 ;  /* 0x00000010d3b27c23 */ /* 0x000fe200080108d4 */
[----:B------:R-:W-:-:S02]  /*7660*/  FFMA.FTZ R208, R201, UR16, -R208 ;  /* 0x00000010c9d07c23 */ /* 0x000fc400080108d0 */
[----:B------:R-:W-:Y:S03]  /*7670*/  MUFU.EX2 R201, R203 ;  /* 0x000000cb00c97308 */ /* 0x000fe60000000800 */
[C---:B------:R-:W-:Y:S01]  /*7680*/  HMMA.16816.F32.BF16 R36, R4.reuse, R176, R36 ;  /* 0x000000b00424723c */ /* 0x040fe20000041824 */
[--C-:B------:R-:W-:Y:S01]  /*7690*/  FFMA.FTZ R176, R225, UR16, -R212.reuse ;  /* 0x00000010e1b07c23 */ /* 0x100fe200080108d4 */
[----:B------:R-:W-:Y:S01]  /*76a0*/  FFMA.FTZ R177, R223, UR16, -R212 ;  /* 0x00000010dfb17c23 */ /* 0x000fe200080108d4 */
[----:B------:R-:W-:Y:S04]  /*76b0*/  MUFU.EX2 R178, R178 ;  /* 0x000000b200b27308 */ /* 0x000fe80000000800 */
[----:B------:R-:W-:Y:S01]  /*76c0*/  MUFU.EX2 R176, R176 ;  /* 0x000000b000b07308 */ /* 0x000fe20000000800 */
[C---:B--2---:R-:W-:Y:S03]  /*76d0*/  HMMA.16816.F32.BF16 R100, R4.reuse, R12, R100 ;  /* 0x0000000c0464723c */ /* 0x044fe60000041864 */
[----:B------:R-:W2:Y:S04]  /*76e0*/  MUFU.EX2 R177, R177 ;  /* 0x000000b100b17308 */ /* 0x000ea80000000800 */
[----:B------:R-:W3:Y:S01]  /*76f0*/  MUFU.EX2 R179, R179 ;  /* 0x000000b300b37308 */ /* 0x000ee20000000800 */
[C---:B------:R-:W-:Y:S01]  /*7700*/  HMMA.16816.F32.BF16 R104, R4.reuse, R14, R104 ;  /* 0x0000000e0468723c */ /* 0x040fe20000041868 */
[----:B------:R-:W3:Y:S02]  /*7710*/  LDSM.16.MT88.4 R12, [R197+0x11800] ;  /* 0x01180000c50c783b */ /* 0x000ee40000004200 */
[----:B------:R-:W3:Y:S05]  /*7720*/  MUFU.EX2 R208, R208 ;  /* 0x000000d000d07308 */ /* 0x000eea0000000800 */
        /* <DEDUP_REMOVED lines=20> */
[----:B--2---:R-:W-:Y:S01]  /*7870*/  F2FP.BF16.F32.PACK_AB R4, R177, R176 ;  /* 0x000000b0b104723e */ /* 0x004fe200000010ff */
[----:B------:R-:W-:Y:S01]  /*7880*/  LDSM.16.MT88.4 R24, [R0+0x13800] ;  /* 0x013800000018783b */ /* 0x000fe20000004200 */
[----:B---3--:R-:W-:Y:S01]  /*7890*/  F2FP.BF16.F32.PACK_AB R5, R206, R179 ;  /* 0x000000b3ce05723e */ /* 0x008fe200000010ff */
[----:B------:R-:W-:Y:S01]  /*78a0*/  FADD.FTZ R176, R176, R199 ;  /* 0x000000c7b0b07221 */ /* 0x000fe20000010000 */
[----:B------:R-:W-:-:S02]  /*78b0*/  F2FP.BF16.F32.PACK_AB R6, R249, R178 ;  /* 0x000000b2f906723e */ /* 0x000fc400000010ff */
[----:B------:R-:W-:Y:S01]  /*78c0*/  F2FP.BF16.F32.PACK_AB R7, R208, R201 ;  /* 0x000000c9d007723e */ /* 0x000fe200000010ff */
[----:B------:R-:W-:-:S04]  /*78d0*/  FADD.FTZ R177, R177, R176 ;  /* 0x000000b0b1b17221 */ /* 0x000fc80000010000 */
[----:B------:R-:W-:Y:S02]  /*78e0*/  FADD.FTZ R178, R178, R177 ;  /* 0x000000b1b2b27221 */ /* 0x000fe40000010000 */
[----:B------:R-:W-:Y:S02]  /*78f0*/  HMMA.16816.F32.BF16 R44, R4, R8, R44 ;  /* 0x00000008042c723c */ /* 0x000fe4000004182c */
        /* <DEDUP_REMOVED lines=66> */
[----:B------:R-:W-:-:S02]  /*7d20*/  LEA R14, P1, R8, R238, 0x7 ;  /* 0x000000ee080e7211 */ /* 0x000fc400078238ff */
[----:B------:R-:W-:Y:S01]  /*7d30*/  MOV R24, 0x40 ;  /* 0x0000004000187802 */ /* 0x000fe20000000f00 */
[----:B------:R-:W-:Y:S01]  /*7d40*/  ULEA.HI.X UR13, UR26, UR22, UR13, 0x6, UP0 ;  /* 0x000000161a0d7291 */ /* 0x000fe200080f340d */
[----:B------:R-:W-:Y:S01]  /*7d50*/  IMAD.U32 R5, RZ, RZ, UR15 ;  /* 0x0000000fff057e24 */ /* 0x000fe2000f8e00ff */
[----:B------:R-:W-:Y:S01]  /*7d60*/  UIADD3 UR17, UPT, UPT, UR27, UR17, URZ ;  /* 0x000000111b117290 */ /* 0x000fe2000fffe0ff */
[----:B------:R-:W-:Y:S01]  /*7d70*/  SEL R165, R2, 0xffffffe0, !P4 ;  /* 0xffffffe002a57807 */ /* 0x000fe20006000000 */
[----:B------:R-:W-:Y:S01]  /*7d80*/  UIADD3 UR23, UP1, UPT, UR15, UR23, URZ ;  /* 0x000000170f177290 */ /* 0x000fe2000ff3e0ff */
[----:B------:R-:W-:Y:S01]  /*7d90*/  SEL R24, R24, 0xffffffc0, !P5 ;  /* 0xffffffc018187807 */ /* 0x000fe20006800000 */
        /* <DEDUP_REMOVED lines=112> */
[----:B------:R-:W5:Y:S04]  /*84a0*/  LDSM.16.M88.4 R20, [R213+0x9800] ;  /* 0x00980000d514783b */ /* 0x000f680000000200 */
[----:B------:R-:W-:Y:S04]  /*84b0*/  LDSM.16.M88.4 R16, [R212] ;  /* 0x00000000d410783b */ /* 0x000fe80000000200 */
[----:B-1----:R-:W1:Y:S04]  /*84c0*/  LDSM.16.M88.4 R12, [R201+0x8000] ;  /* 0x00800000c90c783b */ /* 0x002e680000000200 */
[----:B--2---:R-:W2:Y:S04]  /*84d0*/  LDSM.16.M88.4 R8, [R201+0x8800] ;  /* 0x00880000c908783b */ /* 0x004ea80000000200 */
[----:B------:R-:W2:Y:S04]  /*84e0*/  LDSM.16.M88.4 R188, [R201+0x9000] ;  /* 0x00900000c9bc783b */ /* 0x000ea80000000200 */
[----:B------:R-:W-:Y:S04]  /*84f0*/  LDSM.16.M88.4 R24, [R203] ;  /* 0x00000000cb18783b */ /* 0x000fe80000000200 */
[----:B------:R-:W-:Y:S01]  /*8500*/  LDSM.16.M88.4 R184, [R166+0x8000] ;  /* 0x00800000a6b8783b */ /* 0x000fe20000000200 */
[C---:B---3--:R-:W-:Y:S03]  /*8510*/  HMMA.16816.F32.BF16 R4, R204.reuse, R180, RZ ;  /* 0x000000b4cc04723c */ /* 0x048fe600000418ff */
[----:B------:R-:W-:Y:S04]  /*8520*/  LDSM.16.M88.4 R208, [R166+0x9800] ;  /* 0x00980000a6d0783b */ /* 0x000fe80000000200 */
[----:B------:R-:W-:Y:S01]  /*8530*/  LDSM.16.M88.4 R196, [R165+0x8800] ;  /* 0x00880000a5c4783b */ /* 0x000fe20000000200 */
[C---:B----4-:R-:W-:Y:S03]  /*8540*/  HMMA.16816.F32.BF16 R176, R204.reuse, R172, RZ ;  /* 0x000000acccb0723c */ /* 0x050fe600000418ff */
[----:B------:R-:W-:Y:S04]  /*8550*/  LDSM.16.M88.4 R192, [R165+0x9000] ;  /* 0x00900000a5c0783b */ /* 0x000fe80000000200 */
[----:B------:R-:W-:Y:S01]  /*8560*/  LDSM.16.M88.4 R220, [R165+0xc800] ;  /* 0x00c80000a5dc783b */ /* 0x000fe20000000200 */
[C---:B-----5:R-:W-:Y:S03]  /*8570*/  HMMA.16816.F32.BF16 R168, R204.reuse, R32, RZ ;  /* 0x00000020cca8723c */ /* 0x060fe600000418ff */
[----:B------:R-:W-:Y:S04]  /*8580*/  LDSM.16.M88.4 R224, [R201+0xf800] ;  /* 0x00f80000c9e0783b */ /* 0x000fe80000000200 */
[----:B------:R-:W0:Y:S01]  /*8590*/  LDGDEPBAR ;  /* 0x00000000000079af */ /* 0x000e220000000000 */
[C---:B------:R-:W-:Y:S08]  /*85a0*/  HMMA.16816.F32.BF16 R180, R204.reuse, R182, RZ ;  /* 0x000000b6ccb4723c */ /* 0x040ff000000418ff */
[C---:B------:R-:W-:Y:S08]  /*85b0*/  HMMA.16816.F32.BF16 R172, R204.reuse, R174, RZ ;  /* 0x000000aeccac723c */ /* 0x040ff000000418ff */
[C---:B------:R-:W-:Y:S08]  /*85c0*/  HMMA.16816.F32.BF16 R32, R204.reuse, R34, RZ ;  /* 0x00000022cc20723c */ /* 0x040ff000000418ff */
[C---:B------:R-:W-:Y:S08]  /*85d0*/  HMMA.16816.F32.BF16 R28, R204.reuse, R20, RZ ;  /* 0x00000014cc1c723c */ /* 0x040ff000000418ff */
[----:B------:R-:W-:Y:S01]  /*85e0*/  HMMA.16816.F32.BF16 R204, R204, R22, RZ ;  /* 0x00000016cccc723c */ /* 0x000fe200000418ff */
[----:B------:R-:W3:Y:S07]  /*85f0*/  LDSM.16.M88.4 R20, [R201+0x9800] ;  /* 0x00980000c914783b */ /* 0x000eee0000000200 */
        /* <DEDUP_REMOVED lines=9> */
[C---:B---3--:R-:W-:Y:S08]  /*8690*/  HMMA.16816.F32.BF16 R28, R16.reuse, R20, R28 ;  /* 0x00000014101c723c */ /* 0x048ff0000004181c */
        /* <DEDUP_REMOVED lines=47> */
[----:B------:R-:W-:Y:S07]  /*8990*/  LDSM.16.M88.4 R188, [R165+0xa800] ;  /* 0x00a80000a5bc783b */ /* 0x000fee0000000200 */
[----:B--2---:R-:W-:Y:S08]  /*89a0*/  HMMA.16816.F32.BF16 R168, R16, R184, R168 ;  /* 0x000000b810a8723c */ /* 0x004ff000000418a8 */
[C---:B---3--:R-:W-:Y:S08]  /*89b0*/  HMMA.16816.F32.BF16 R4, R20.reuse, R12, R4 ;  /* 0x0000000c1404723c */ /* 0x048ff00000041804 */
[----:B------:R-:W-:Y:S01]  /*89c0*/  HMMA.16816.F32.BF16 R180, R20, R14, R180 ;  /* 0x0000000e14b4723c */ /* 0x000fe200000418b4 */
[----:B------:R-:W2:Y:S07]  /*89d0*/  LDSM.16.M88.4 R12, [R167+0x2000] ;  /* 0x00200000a70c783b */ /* 0x000eae0000000200 */
        /* <DEDUP_REMOVED lines=18> */
[----:B------:R-:W-:Y:S07]  /*8b00*/  LDSM.16.M88.4 R192, [R201+0xc000] ;  /* 0x00c00000c9c0783b */ /* 0x000fee0000000200 */
        /* <DEDUP_REMOVED lines=8> */
[----:B------:R-:W2:Y:S04]  /*8b90*/  LDSM.16.M88.4 R12, [R212+0x4000] ;  /* 0x00400000d40c783b */ /* 0x000ea80000000200 */
[----:B------:R-:W-:Y:S03]  /*8ba0*/  LDSM.16.M88.4 R24, [R203+0x4000] ;  /* 0x00400000cb18783b */ /* 0x000fe60000000200 */
[C---:B-1----:R-:W-:Y:S08]  /*8bb0*/  HMMA.16816.F32.BF16 R4, R8.reuse, R16, R4 ;  /* 0x000000100804723c */ /* 0x042ff00000041804 */
[C---:B------:R-:W-:Y:S01]  /*8bc0*/  HMMA.16816.F32.BF16 R180, R8.reuse, R18, R180 ;  /* 0x0000001208b4723c */ /* 0x040fe200000418b4 */
[----:B------:R-:W1:Y:S07]  /*8bd0*/  LDSM.16.M88.4 R16, [R201+0xd800] ;  /* 0x00d80000c910783b */ /* 0x000e6e0000000200 */
[C---:B-----5:R-:W-:Y:S08]  /*8be0*/  HMMA.16816.F32.BF16 R176, R8.reuse, R20, R176 ;  /* 0x0000001408b0723c */ /* 0x060ff000000418b0 */
[C---:B------:R-:W-:Y:S01]  /*8bf0*/  HMMA.16816.F32.BF16 R172, R8.reuse, R22, R172 ;  /* 0x0000001608ac723c */ /* 0x040fe200000418ac */
[----:B------:R-:W3:Y:S07]  /*8c00*/  LDSM.16.M88.4 R20, [R166+0xc000] ;  /* 0x00c00000a614783b */ /* 0x000eee0000000200 */
        /* <DEDUP_REMOVED lines=18> */
[----:B------:R-:W-:Y:S04]  /*8d30*/  LDSM.16.M88.4 R12, [R167+0x4000] ;  /* 0x00400000a70c783b */ /* 0x000fe80000000200 */
[----:B------:R-:W1:Y:S03]  /*8d40*/  LDSM.16.M88.4 R16, [R165+0xc000] ;  /* 0x00c00000a510783b */ /* 0x000e660000000200 */
[C---:B---3--:R-:W-:Y:S08]  /*8d50*/  HMMA.16816.F32.BF16 R4, R24.reuse, R20, R4 ;  /* 0x000000141804723c */ /* 0x048ff00000041804 */
[C---:B------:R-:W-:Y:S01]  /*8d60*/  HMMA.16816.F32.BF16 R180, R24.reuse, R22, R180 ;  /* 0x0000001618b4723c */ /* 0x040fe200000418b4 */
[----:B------:R-:W-:Y:S07]  /*8d70*/  LDSM.16.M88.4 R20, [R214+0x6000] ;  /* 0x00600000d614783b */ /* 0x000fee0000000200 */
[C---:B----4-:R-:W-:Y:S08]  /*8d80*/  HMMA.16816.F32.BF16 R176, R24.reuse, R8, R176 ;  /* 0x0000000818b0723c */ /* 0x050ff000000418b0 */
[C---:B------:R-:W-:Y:S01]  /*8d90*/  HMMA.16816.F32.BF16 R172, R24.reuse, R10, R172 ;  /* 0x0000000a18ac723c */ /* 0x040fe200000418ac */
[----:B------:R-:W3:Y:S07]  /*8da0*/  LDSM.16.M88.4 R8, [R213+0xe000] ;  /* 0x00e00000d508783b */ /* 0x000eee0000000200 */
[C---:B--2---:R-:W-:Y:S08]  /*8db0*/  HMMA.16816.F32.BF16 R168, R24.reuse, R188, R168 ;  /* 0x000000bc18a8723c */ /* 0x044ff000000418a8 */
[C---:B------:R-:W-:Y:S01]  /*8dc0*/  HMMA.16816.F32.BF16 R32, R24.reuse, R190, R32 ;  /* 0x000000be1820723c */ /* 0x040fe20000041820 */
[----:B------:R-:W2:Y:S07]  /*8dd0*/  LDSM.16.M88.4 R188, [R213+0xe800] ;  /* 0x00e80000d5bc783b */ /* 0x000eae0000000200 */
        /* <DEDUP_REMOVED lines=28> */
[----:B------:R-:W-:Y:S04]  /*8fa0*/  LDSM.16.M88.4 R24, [R167+0x6000] ;  /* 0x00600000a718783b */ /* 0x000fe80000000200 */
[----:B------:R-:W5:Y:S03]  /*8fb0*/  LDSM.16.M88.4 R20, [R165+0xe000] ;  /* 0x00e00000a514783b */ /* 0x000f660000000200 */
[C---:B-1----:R-:W-:Y:S08]  /*8fc0*/  HMMA.16816.F32.BF16 R4, R208.reuse, R16, R4 ;  /* 0x00000010d004723c */ /* 0x042ff00000041804 */
[C---:B------:R-:W-:Y:S08]  /*8fd0*/  HMMA.16816.F32.BF16 R176, R208.reuse, R12, R176 ;  /* 0x0000000cd0b0723c */ /* 0x040ff000000418b0 */
[C---:B------:R-:W-:Y:S01]  /*8fe0*/  HMMA.16816.F32.BF16 R172, R208.reuse, R14, R172 ;  /* 0x0000000ed0ac723c */ /* 0x040fe200000418ac */
[----:B------:R-:W1:Y:S07]  /*8ff0*/  LDSM.16.M88.4 R12, [R165+0xf000] ;  /* 0x00f00000a50c783b */ /* 0x000e6e0000000200 */
[C---:B---3--:R-:W-:Y:S08]  /*9000*/  HMMA.16816.F32.BF16 R168, R208.reuse, R8, R168 ;  /* 0x00000008d0a8723c */ /* 0x048ff000000418a8 */
[C---:B------:R-:W-:Y:S01]  /*9010*/  HMMA.16816.F32.BF16 R32, R208.reuse, R10, R32 ;  /* 0x0000000ad020723c */ /* 0x040fe20000041820 */
[----:B------:R-:W3:Y:S07]  /*9020*/  LDSM.16.M88.4 R8, [R165+0xf800] ;  /* 0x00f80000a508783b */ /* 0x000eee0000000200 */
[----:B------:R-:W-:Y:S01]  /*9030*/  HMMA.16816.F32.BF16 R180, R208, R18, R180 ;  /* 0x00000012d0b4723c */ /* 0x000fe200000418b4 */
[----:B------:R-:W3:Y:S01]  /*9040*/  LDSM.16.M88.4 R16, [R165+0xe800] ;  /* 0x00e80000a510783b */ /* 0x000ee20000000200 */
[----:B------:R-:W-:-:S06]  /*9050*/  DEPBAR.LE SB0, 0x0 ;  /* 0x000080000000791a */ /* 0x000fcc0000000000 */
[----:B------:R-:W-:Y:S08]  /*9060*/  HMMA.16816.F32.BF16 R204, R208, R226, R204 ;  /* 0x000000e2d0cc723c */ /* 0x000ff000000418cc */
[----:B------:R-:W-:Y:S08]  /*9070*/  HMMA.16816.F32.BF16 R4, R196, R220, R4 ;  /* 0x000000dcc404723c */ /* 0x000ff00000041804 */
[----:B------:R-:W-:Y:S08]  /*9080*/  HMMA.16816.F32.BF16 R28, R208, R224, R28 ;  /* 0x000000e0d01c723c */ /* 0x000ff0000004181c */
[C---:B--2---:R-:W-:Y:S08]  /*9090*/  HMMA.16816.F32.BF16 R168, R196.reuse, R188, R168 ;  /* 0x000000bcc4a8723c */ /* 0x044ff000000418a8 */
[C---:B------:R-:W-:Y:S08]  /*90a0*/  HMMA.16816.F32.BF16 R180, R196.reuse, R222, R180 ;  /* 0x000000dec4b4723c */ /* 0x040ff000000418b4 */
[----:B----4-:R-:W-:Y:S08]  /*90b0*/  HMMA.16816.F32.BF16 R204, R196, R186, R204 ;  /* 0x000000bac4cc723c */ /* 0x010ff000000418cc */
[----:B-----5:R-:W-:Y:S08]  /*90c0*/  HMMA.16816.F32.BF16 R4, R24, R20, R4 ;  /* 0x000000141804723c */ /* 0x020ff00000041804 */
[C---:B------:R-:W-:Y:S08]  /*90d0*/  HMMA.16816.F32.BF16 R28, R196.reuse, R184, R28 ;  /* 0x000000b8c41c723c */ /* 0x040ff0000004181c */
[----:B------:R-:W-:Y:S03]  /*90e0*/  HMMA.16816.F32.BF16 R176, R196, R192, R176 ;  /* 0x000000c0c4b0723c */ /* 0x000fe600000418b0 */
[----:B------:R-:W-:-:S05]  /*90f0*/  FMUL.FTZ R5, R5, UR7 ;  /* 0x0000000705057c20 */ /* 0x000fca0008410000 */
[C---:B------:R-:W-:Y:S01]  /*9100*/  HMMA.16816.F32.BF16 R172, R196.reuse, R194, R172 ;  /* 0x000000c2c4ac723c */ /* 0x040fe200000418ac */
[----:B------:R-:W2:Y:S07]  /*9110*/  MUFU.TANH R5, R5 ;  /* 0x0000000500057308 */ /* 0x000eae0000002400 */
[----:B------:R-:W-:Y:S08]  /*9120*/  HMMA.16816.F32.BF16 R32, R196, R190, R32 ;  /* 0x000000bec420723c */ /* 0x000ff00000041820 */
[----:B-1----:R-:W-:Y:S01]  /*9130*/  HMMA.16816.F32.BF16 R168, R24, R12, R168 ;  /* 0x0000000c18a8723c */ /* 0x002fe200000418a8 */
[----:B------:R-:W-:-:S07]  /*9140*/  IMAD.U32 R13, RZ, RZ, UR21 ;  /* 0x00000015ff0d7e24 */ /* 0x000fce000f8e00ff */
[C---:B------:R-:W-:Y:S08]  /*9150*/  HMMA.16816.F32.BF16 R180, R24.reuse, R22, R180 ;  /* 0x0000001618b4723c */ /* 0x040ff000000418b4 */
[C---:B---3--:R-:W-:Y:S08]  /*9160*/  HMMA.16816.F32.BF16 R204, R24.reuse, R10, R204 ;  /* 0x0000000a18cc723c */ /* 0x048ff000000418cc */
[----:B------:R-:W-:Y:S01]  /*9170*/  HMMA.16816.F32.BF16 R28, R24, R8, R28 ;  /* 0x00000008181c723c */ /* 0x000fe2000004181c */
[----:B------:R-:W-:-:S05]  /*9180*/  LEA R8, R13, R202, 0x6 ;  /* 0x000000ca0d087211 */ /* 0x000fca00078e30ff */
[C---:B------:R-:W-:Y:S02]  /*9190*/  VIADD R13, R8.reuse, UR20 ;  /* 0x00000014080d7c36 */ /* 0x040fe40008000000 */
[C---:B------:R-:W-:Y:S01]  /*91a0*/  HMMA.16816.F32.BF16 R176, R24.reuse, R16, R176 ;  /* 0x0000001018b0723c */ /* 0x040fe200000418b0 */
[----:B------:R-:W-:Y:S02]  /*91b0*/  VIADD R16, R8, 0xffffff80 ;  /* 0xffffff8008107836 */ /* 0x000fe40000000000 */
[----:B------:R-:W-:Y:S01]  /*91c0*/  FMUL.FTZ R17, R4, UR7 ;  /* 0x0000000704117c20 */ /* 0x000fe20008410000 */
[----:B------:R-:W-:Y:S01]  /*91d0*/  VIADD R4, R236, 0x8 ;  /* 0x00000008ec047836 */ /* 0x000fe20000000000 */
[----:B------:R-:W-:Y:S01]  /*91e0*/  BAR.SYNC.DEFER_BLOCKING 0x0 ;  /* 0x0000000000007b1d */ /* 0x000fe20000010000 */
[----:B------:R-:W-:Y:S02]  /*91f0*/  ISETP.GE.AND P4, PT, R16, R235, PT ;  /* 0x000000eb1000720c */ /* 0x000fe40003f86270 */
[----:B------:R-:W-:Y:S01]  /*9200*/  HMMA.16816.F32.BF16 R172, R24, R18, R172 ;  /* 0x0000001218ac723c */ /* 0x000fe200000418ac */
[----:B------:R-:W-:-:S02]  /*9210*/  IMAD.U32 R19, RZ, RZ, UR20 ;  /* 0x00000014ff137e24 */ /* 0x000fc4000f8e00ff */
[----:B------:R1:W3:Y:S03]  /*9220*/  MUFU.TANH R9, R17 ;  /* 0x0000001100097308 */ /* 0x0002e60000002400 */
[C---:B------:R-:W-:Y:S02]  /*9230*/  IADD3 R12, PT, PT, R236.reuse, -UR24, -R19 ;  /* 0x80000018ec0c7c10 */ /* 0x040fe4000fffe813 */
[----:B------:R-:W-:Y:S01]  /*9240*/  HMMA.16816.F32.BF16 R32, R24, R14, R32 ;  /* 0x0000000e1820723c */ /* 0x000fe20000041820 */
[----:B------:R-:W-:Y:S01]  /*9250*/  IMAD.U32 R15, RZ, RZ, UR20 ;  /* 0x00000014ff0f7e24 */ /* 0x000fe2000f8e00ff */
[----:B------:R-:W-:Y:S02]  /*9260*/  IADD3 R14, PT, PT, R236, 0x80, -R13 ;  /* 0x00000080ec0e7810 */ /* 0x000fe40007ffe80d */
[----:B------:R-:W-:Y:S02]  /*9270*/  ISETP.GT.AND P6, PT, R12, R16, PT ;  /* 0x000000100c00720c */ /* 0x000fe40003fc4270 */
[----:B------:R-:W-:-:S02]  /*9280*/  IADD3 R15, PT, PT, R4, -UR24, -R15 ;  /* 0x80000018040f7c10 */ /* 0x000fc4000fffe80f */
[----:B------:R-:W-:Y:S02]  /*9290*/  IABS R14, R14 ;  /* 0x0000000e000e7213 */ /* 0x000fe40000000000 */
[----:B-1----:R-:W-:Y:S01]  /*92a0*/  P2R R17, PR, RZ, 0x10 ;  /* 0x00000010ff117803 */ /* 0x002fe20000000000 */
[----:B--23--:R-:W-:Y:S09]  /*92b0*/  BRA.U !UP0, `(.L_x_1505) ;  /* 0x0000000508b47547 */ /* 0x00cff2000b800000 */
        /* <DEDUP_REMOVED lines=109> */
.L_x_1505:
[----:B------:R-:W-:Y:S01]  /*9990*/  I2FP.F32.S32 R14, R14 ;  /* 0x0000000e000e7245 */ /* 0x000fe20000201400 */
[----:B------:R-:W-:Y:S01]  /*99a0*/  FMUL.FTZ R11, R6, UR7 ;  /* 0x00000007060b7c20 */ /* 0x000fe20008410000 */
[----:B------:R-:W-:Y:S01]  /*99b0*/  IADD3 R6, PT, PT, R4, 0x80, -R13 ;  /* 0x0000008004067810 */ /* 0x000fe20007ffe80d */
[----:B------:R-:W-:Y:S01]  /*99c0*/  FMUL.FTZ R180, R180, UR7 ;  /* 0x00000007b4b47c20 */ /* 0x000fe20008410000 */
[----:B------:R-:W-:Y:S01]  /*99d0*/  ISETP.GE.AND P1, PT, R16, R234, PT ;  /* 0x000000ea1000720c */ /* 0x000fe20003f26270 */
[----:B------:R-:W-:Y:S01]  /*99e0*/  FFMA.FTZ R9, R14, -UR6, R9 ;  /* 0x800000060e097c23 */ /* 0x000fe20008010009 */
[----:B------:R-:W-:Y:S01]  /*99f0*/  IABS R6, R6 ;  /* 0x0000000600067213 */ /* 0x000fe20000000000 */
[----:B------:R-:W2:Y:S01]  /*9a00*/  MUFU.TANH R11, R11 ;  /* 0x0000000b000b7308 */ /* 0x000ea20000002400 */
[----:B------:R-:W-:Y:S01]  /*9a10*/  ISETP.GT.AND P0, PT, R15, R16, PT ;  /* 0x000000100f00720c */ /* 0x000fe20003f04270 */
[----:B------:R-:W-:Y:S01]  /*9a20*/  VIADD R10, R8, 0xffffff81 ;  /* 0xffffff81080a7836 */ /* 0x000fe20000000000 */
[----:B------:R-:W-:Y:S01]  /*9a30*/  FSEL R9, R9, -INF , !P6 ;  /* 0xff80000009097808 */ /* 0x000fe20007000000 */
[----:B------:R-:W-:Y:S01]  /*9a40*/  FMUL.FTZ R176, R176, UR7 ;  /* 0x00000007b0b07c20 */ /* 0x000fe20008410000 */
[----:B------:R-:W-:Y:S01]  /*9a50*/  ISETP.NE.AND P6, PT, R17, RZ, PT ;  /* 0x000000ff1100720c */ /* 0x000fe20003fc5270 */
[----:B------:R-:W-:Y:S01]  /*9a60*/  FMUL.FTZ R183, R183, UR7 ;  /* 0x00000007b7b77c20 */ /* 0x000fe20008410000 */
[----:B------:R-:W-:Y:S01]  /*9a70*/  I2FP.F32.S32 R14, R6 ;  /* 0x00000006000e7245 */ /* 0x000fe20000201400 */
[----:B------:R-:W3:Y:S01]  /*9a80*/  MUFU.TANH R180, R180 ;  /* 0x000000b400b47308 */ /* 0x000ee20000002400 */
[----:B------:R-:W-:Y:S01]  /*9a90*/  IADD3 R16, PT, PT, R236, 0x7f, -R13 ;  /* 0x0000007fec107810 */ /* 0x000fe20007ffe80d */
[----:B------:R-:W-:Y:S01]  /*9aa0*/  FMUL.FTZ R179, R179, UR7 ;  /* 0x00000007b3b37c20 */ /* 0x000fe20008410000 */
[----:B------:R-:W-:Y:S01]  /*9ab0*/  FSEL R6, R9, -INF , !P6 ;  /* 0xff80000009067808 */ /* 0x000fe20007000000 */
[----:B------:R-:W-:Y:S01]  /*9ac0*/  FMUL.FTZ R9, R7, UR7 ;  /* 0x0000000707097c20 */ /* 0x000fe20008410000 */
[----:B------:R-:W-:Y:S01]  /*9ad0*/  IABS R16, R16 ;  /* 0x0000001000107213 */ /* 0x000fe20000000000 */
[----:B------:R-:W-:Y:S01]  /*9ae0*/  VIADD R7, R8, 0xffffff88 ;  /* 0xffffff8808077836 */ /* 0x000fe20000000000 */
[----:B------:R-:W-:Y:S01]  /*9af0*/  ISETP.GT.AND P2, PT, R12, R10, PT ;  /* 0x0000000a0c00720c */ /* 0x000fe20003f44270 */
[----:B-1----:R-:W-:Y:S01]  /*9b00*/  FMUL.FTZ R23, R172, UR7 ;  /* 0x00000007ac177c20 */ /* 0x002fe20008410000 */
[----:B------:R-:W-:Y:S01]  /*9b10*/  I2FP.F32.S32 R16, R16 ;  /* 0x0000001000107245 */ /* 0x000fe20000201400 */
[----:B------:R-:W1:Y:S01]  /*9b20*/  MUFU.TANH R9, R9 ;  /* 0x0000000900097308 */ /* 0x000e620000002400 */
[----:B--2---:R-:W-:Y:S01]  /*9b30*/  FFMA.FTZ R11, R14, -UR6, R11 ;  /* 0x800000060e0b7c23 */ /* 0x004fe2000801000b */
[C---:B------:R-:W-:Y:S01]  /*9b40*/  ISETP.GE.AND P3, PT, R10.reuse, R235, PT ;  /* 0x000000eb0a00720c */ /* 0x040fe20003f66270 */
[----:B------:R-:W-:Y:S01]  /*9b50*/  FMUL.FTZ R177, R177, UR7 ;  /* 0x00000007b1b17c20 */ /* 0x000fe20008410000 */
[----:B------:R-:W-:Y:S01]  /*9b60*/  ISETP.GE.AND P4, PT, R10, R234, PT ;  /* 0x000000ea0a00720c */ /* 0x000fe20003f86270 */
[----:B------:R-:W-:Y:S01]  /*9b70*/  FFMA.FTZ R5, R16, -UR6, R5 ;  /* 0x8000000610057c23 */ /* 0x000fe20008010005 */
[----:B------:R-:W-:Y:S01]  /*9b80*/  ISETP.GT.AND P6, PT, R15, R10, PT ;  /* 0x0000000a0f00720c */ /* 0x000fe20003fc4270 */
[----:B------:R-:W-:Y:S01]  /*9b90*/  FMUL.FTZ R16, R181, UR7 ;  /* 0x00000007b5107c20 */ /* 0x000fe20008410000 */
[--C-:B------:R-:W-:Y:S01]  /*9ba0*/  IADD3 R14, PT, PT, R236, 0x78, -R13.reuse ;  /* 0x00000078ec0e7810 */ /* 0x100fe20007ffe80d */
[----:B------:R-:W-:Y:S01]  /*9bb0*/  FMUL.FTZ R175, R175, UR7 ;  /* 0x00000007afaf7c20 */ /* 0x000fe20008410000 */
[--C-:B------:R-:W-:Y:S01]  /*9bc0*/  IADD3 R10, PT, PT, R4, 0x7f, -R13.reuse ;  /* 0x0000007f040a7810 */ /* 0x100fe20007ffe80d */
[----:B------:R-:W-:Y:S01]  /*9bd0*/  FMUL.FTZ R173, R173, UR7 ;  /* 0x00000007adad7c20 */ /* 0x000fe20008410000 */
[----:B------:R-:W-:Y:S01]  /*9be0*/  IABS R14, R14 ;  /* 0x0000000e000e7213 */ /* 0x000fe20000000000 */
[----:B------:R-:W2:Y:S01]  /*9bf0*/  MUFU.TANH R16, R16 ;  /* 0x0000001000107308 */ /* 0x000ea20000002400 */
[----:B------:R-:W-:Y:S01]  /*9c00*/  IABS R10, R10 ;  /* 0x0000000a000a7213 */ /* 0x000fe20000000000 */
[----:B------:R-:W-:Y:S01]  /*9c10*/  FMUL.FTZ R169, R169, UR7 ;  /* 0x00000007a9a97c20 */ /* 0x000fe20008410000 */
[----:B------:R-:W-:Y:S01]  /*9c20*/  FSEL R17, R5, -INF , !P2 ;  /* 0xff80000005117808 */ /* 0x000fe20005000000 */
[----:B------:R-:W-:Y:S01]  /*9c30*/  FMUL.FTZ R171, R171, UR7 ;  /* 0x00000007abab7c20 */ /* 0x000fe20008410000 */
[----:B------:R-:W-:Y:S01]  /*9c40*/  I2FP.F32.S32 R5, R14 ;  /* 0x0000000e00057245 */ /* 0x000fe20000201400 */
[----:B------:R-:W-:Y:S01]  /*9c50*/  FMUL.FTZ R32, R32, UR7 ;  /* 0x0000000720207c20 */ /* 0x000fe20008410000 */
[----:B------:R-:W-:Y:S01]  /*9c60*/  I2FP.F32.S32 R10, R10 ;  /* 0x0000000a000a7245 */ /* 0x000fe20000201400 */
[----:B------:R-:W-:Y:S01]  /*9c70*/  FMUL.FTZ R33, R33, UR7 ;  /* 0x0000000721217c20 */ /* 0x000fe20008410000 */
[----:B------:R-:W-:Y:S01]  /*9c80*/  FSEL R14, R17, -INF , !P3 ;  /* 0xff800000110e7808 */ /* 0x000fe20005800000 */
[----:B---3--:R-:W-:Y:S01]  /*9c90*/  FFMA.FTZ R180, R5, -UR6, R180 ;  /* 0x8000000605b47c23 */ /* 0x008fe200080100b4 */
[----:B------:R-:W-:Y:S01]  /*9ca0*/  IADD3 R17, PT, PT, R236, 0x77, -R13 ;  /* 0x00000077ec117810 */ /* 0x000fe20007ffe80d */
[----:B-1----:R-:W-:Y:S01]  /*9cb0*/  FFMA.FTZ R5, R10, -UR6, R9 ;  /* 0x800000060a057c23 */ /* 0x002fe20008010009 */
[----:B------:R-:W-:Y:S01]  /*9cc0*/  FMUL.FTZ R9, R182, UR7 ;  /* 0x00000007b6097c20 */ /* 0x000fe20008410000 */
[----:B------:R-:W-:Y:S01]  /*9cd0*/  IADD3 R10, PT, PT, R4, 0x78, -R13 ;  /* 0x00000078040a7810 */ /* 0x000fe20007ffe80d */
[----:B------:R-:W-:Y:S01]  /*9ce0*/  FMUL.FTZ R28, R28, UR7 ;  /* 0x000000071c1c7c20 */ /* 0x000fe20008410000 */
[----:B------:R-:W-:Y:S01]  /*9cf0*/  IABS R17, R17 ;  /* 0x0000001100117213 */ /* 0x000fe20000000000 */
[----:B------:R-:W-:Y:S01]  /*9d00*/  FMUL.FTZ R35, R35, UR7 ;  /* 0x0000000723237c20 */ /* 0x000fe20008410000 */
[----:B------:R-:W-:Y:S01]  /*9d10*/  FSEL R11, R11, -INF , !P0 ;  /* 0xff8000000b0b7808 */ /* 0x000fe20004000000 */
[----:B------:R-:W1:Y:S01]  /*9d20*/  MUFU.TANH R9, R9 ;  /* 0x0000000900097308 */ /* 0x000e620000002400 */
[----:B------:R-:W-:Y:S01]  /*9d30*/  I2FP.F32.S32 R19, R17 ;  /* 0x0000001100137245 */ /* 0x000fe20000201400 */
[----:B------:R-:W-:Y:S01]  /*9d40*/  FMUL.FTZ R31, R31, UR7 ;  /* 0x000000071f1f7c20 */ /* 0x000fe20008410000 */
[----:B------:R-:W-:Y:S01]  /*9d50*/  ISETP.GT.AND P0, PT, R12, R7, PT ;  /* 0x000000070c00720c */ /* 0x000fe20003f04270 */
[----:B------:R-:W-:Y:S01]  /*9d60*/  FMUL.FTZ R24, R205, UR7 ;  /* 0x00000007cd187c20 */ /* 0x000fe20008410000 */
[----:B------:R-:W-:Y:S01]  /*9d70*/  IABS R10, R10 ;  /* 0x0000000a000a7213 */ /* 0x000fe20000000000 */
[----:B--2---:R-:W-:Y:S01]  /*9d80*/  FFMA.FTZ R16, R19, -UR6, R16 ;  /* 0x8000000613107c23 */ /* 0x004fe20008010010 */
[----:B------:R-:W-:Y:S01]  /*9d90*/  FSEL R11, R11, -INF , !P1 ;  /* 0xff8000000b0b7808 */ /* 0x000fe20004800000 */
[----:B------:R-:W2:Y:S01]  /*9da0*/  MUFU.TANH R17, R176 ;  /* 0x000000b000117308 */ /* 0x000ea20000002400 */
[C---:B------:R-:W-:Y:S01]  /*9db0*/  ISETP.GE.AND P1, PT, R7.reuse, R235, PT ;  /* 0x000000eb0700720c */ /* 0x040fe20003f26270 */
[----:B------:R-:W-:Y:S01]  /*9dc0*/  FMUL.FTZ R206, R206, UR7 ;  /* 0x00000007cece7c20 */ /* 0x000fe20008410000 */
[----:B------:R-:W-:Y:S01]  /*9dd0*/  ISETP.GE.AND P2, PT, R7, R234, PT ;  /* 0x000000ea0700720c */ /* 0x000fe20003f46270 */
[----:B------:R-:W-:Y:S01]  /*9de0*/  FMUL.FTZ R207, R207, UR7 ;  /* 0x00000007cfcf7c20 */ /* 0x000fe20008410000 */
[----:B------:R-:W-:Y:S01]  /*9df0*/  ISETP.GT.AND P3, PT, R15, R7, PT ;  /* 0x000000070f00720c */ /* 0x000fe20003f64270 */
[----:B------:R-:W-:Y:S01]  /*9e00*/  UISETP.GT.U32.AND UP0, UPT, UR4, UR18, UPT ;  /* 0x000000120400728c */ /* 0x000fe2000bf04070 */
[----:B------:R-:W-:Y:S01]  /*9e10*/  FSEL R5, R5, -INF , !P6 ;  /* 0xff80000005057808 */ /* 0x000fe20007000000 */
[----:B------:R-:W-:Y:S01]  /*9e20*/  MUFU.TANH R31, R31 ;  /* 0x0000001f001f7308 */ /* 0x000fe20000002400 */
[----:B------:R-:W-:-:S02]  /*9e30*/  FSEL R180, R180, -INF , !P0 ;  /* 0xff800000b4b47808 */ /* 0x000fc40004000000 */
[----:B------:R-:W-:Y:S02]  /*9e40*/  IADD3 R7, PT, PT, R8, -0x77, RZ ;  /* 0xffffff8908077810 */ /* 0x000fe40007ffe0ff */
[----:B------:R-:W-:Y:S02]  /*9e50*/  I2FP.F32.S32 R18, R10 ;  /* 0x0000000a00127245 */ /* 0x000fe40000201400 */
[----:B------:R-:W-:Y:S01]  /*9e60*/  IADD3 R20, PT, PT, R236, 0x70, -R13 ;  /* 0x00000070ec147810 */ /* 0x000fe20007ffe80d */
[----:B------:R-:W-:Y:S01]  /*9e70*/  MUFU.TANH R24, R24 ;  /* 0x0000001800187308 */ /* 0x000fe20000002400 */
[----:B------:R-:W-:Y:S01]  /*9e80*/  FSEL R5, R5, -INF , !P4 ;  /* 0xff80000005057808 */ /* 0x000fe20006000000 */
[----:B------:R-:W-:Y:S01]  /*9e90*/  @UP0 UIADD3 UR21, UPT, UPT, UR21, -0x3, URZ ;  /* 0xfffffffd15150890 */ /* 0x000fe2000fffe0ff */
[----:B------:R-:W-:Y:S02]  /*9ea0*/  FSEL R10, R180, -INF , !P1 ;  /* 0xff800000b40a7808 */ /* 0x000fe40004800000 */
[----:B------:R-:W-:-:S02]  /*9eb0*/  ISETP.GT.AND P6, PT, R12, R7, PT ;  /* 0x000000070c00720c */ /* 0x000fc40003fc4270 */
[C---:B------:R-:W-:Y:S01]  /*9ec0*/  ISETP.GE.AND P4, PT, R7.reuse, R235, PT ;  /* 0x000000eb0700720c */ /* 0x040fe20003f86270 */
[----:B------:R-:W-:Y:S01]  /*9ed0*/  MUFU.TANH R206, R206 ;  /* 0x000000ce00ce7308 */ /* 0x000fe20000002400 */
[----:B------:R-:W-:Y:S02]  /*9ee0*/  ISETP.GE.AND P0, PT, R7, R234, PT ;  /* 0x000000ea0700720c */ /* 0x000fe40003f06270 */
[----:B------:R-:W-:Y:S01]  /*9ef0*/  ISETP.GT.AND P1, PT, R15, R7, PT ;  /* 0x000000070f00720c */ /* 0x000fe20003f24270 */
[----:B-1----:R-:W-:Y:S01]  /*9f00*/  FFMA.FTZ R7, R18, -UR6, R9 ;  /* 0x8000000612077c23 */ /* 0x002fe20008010009 */
[----:B------:R-:W-:Y:S01]  /*9f10*/  IABS R20, R20 ;  /* 0x0000001400147213 */ /* 0x000fe20000000000 */
[----:B------:R-:W-:Y:S01]  /*9f20*/  VIADD R9, R8, 0xffffff90 ;  /* 0xffffff9008097836 */ /* 0x000fe20000000000 */
[----:B------:R-:W-:Y:S01]  /*9f30*/  IADD3 R19, PT, PT, R4, 0x77, -R13 ;  /* 0x0000007704137810 */ /* 0x000fe20007ffe80d */
[----:B------:R-:W1:Y:S01]  /*9f40*/  MUFU.TANH R18, R183 ;  /* 0x000000b700127308 */ /* 0x000e620000002400 */
[----:B------:R-:W-:-:S02]  /*9f50*/  I2FP.F32.S32 R20, R20 ;  /* 0x0000001400147245 */ /* 0x000fc40000201400 */
[----:B------:R-:W-:Y:S02]  /*9f60*/  IABS R19, R19 ;  /* 0x0000001300137213 */ /* 0x000fe40000000000 */
[----:B------:R-:W-:Y:S01]  /*9f70*/  FSEL R7, R7, -INF , !P3 ;  /* 0xff80000007077808 */ /* 0x000fe20005800000 */
[----:B--2---:R-:W-:Y:S01]  /*9f80*/  FFMA.FTZ R17, R20, -UR6, R17 ;  /* 0x8000000614117c23 */ /* 0x004fe20008010011 */
[----:B------:R-:W-:Y:S01]  /*9f90*/  FMUL.FTZ R20, R178, UR7 ;  /* 0x00000007b2147c20 */ /* 0x000fe20008410000 */
[----:B------:R-:W-:Y:S01]  /*9fa0*/  FSEL R16, R16, -INF , !P6 ;  /* 0xff80000010107808 */ /* 0x000fe20007000000 */
[----:B------:R-:W-:Y:S01]  /*9fb0*/  MUFU.TANH R207, R207 ;  /* 0x000000cf00cf7308 */ /* 0x000fe20000002400 */
[----:B------:R-:W-:Y:S02]  /*9fc0*/  I2FP.F32.S32 R21, R19 ;  /* 0x0000001300157245 */ /* 0x000fe40000201400 */
[----:B------:R-:W-:Y:S02]  /*9fd0*/  FSEL R7, R7, -INF , !P2 ;  /* 0xff80000007077808 */ /* 0x000fe40005000000 */
[----:B------:R-:W-:-:S02]  /*9fe0*/  FSEL R16, R16, -INF , !P4 ;  /* 0xff80000010107808 */ /* 0x000fc40006000000 */
[----:B------:R-:W-:Y:S01]  /*9ff0*/  ISETP.GT.AND P3, PT, R12, R9, PT ;  /* 0x000000090c00720c */ /* 0x000fe20003f64270 */
[----:B------:R-:W2:Y:S01]  /*a000*/  MUFU.TANH R20, R20 ;  /* 0x0000001400147308 */ /* 0x000ea20000002400 */
[C---:B------:R-:W-:Y:S02]  /*a010*/  ISETP.GE.AND P2, PT, R9.reuse, R235, PT ;  /* 0x000000eb0900720c */ /* 0x040fe40003f46270 */
[----:B------:R-:W-:Y:S02]  /*a020*/  ISETP.GE.AND P6, PT, R9, R234, PT ;  /* 0x000000ea0900720c */ /* 0x000fe40003fc6270 */
[----:B------:R-:W-:Y:S01]  /*a030*/  ISETP.GT.AND P4, PT, R15, R9, PT ;  /* 0x000000090f00720c */ /* 0x000fe20003f84270 */
[----:B-1----:R-:W-:Y:S01]  /*a040*/  FFMA.FTZ R9, R21, -UR6, R18 ;  /* 0x8000000615097c23 */ /* 0x002fe20008010012 */
[----:B------:R-:W-:Y:S01]  /*a050*/  IADD3 R21, PT, PT, R4, 0x70, -R13 ;  /* 0x0000007004157810 */ /* 0x000fe20007ffe80d */
[----:B------:R-:W1:Y:S01]  /*a060*/  MUFU.TANH R19, R177 ;  /* 0x000000b100137308 */ /* 0x000e620000002400 */
[----:B------:R-:W-:Y:S01]  /*a070*/  FSEL R172, R17, -INF , !P3 ;  /* 0xff80000011ac7808 */ /* 0x000fe20005800000 */
[----:B------:R-:W-:Y:S01]  /*a080*/  VIADD R18, R8, 0xffffff91 ;  /* 0xffffff9108127836 */ /* 0x000fe20000000000 */
[----:B------:R-:W-:-:S02]  /*a090*/  IABS R21, R21 ;  /* 0x0000001500157213 */ /* 0x000fc40000000000 */
[--C-:B------:R-:W-:Y:S02]  /*a0a0*/  IADD3 R22, PT, PT, R236, 0x6f, -R13.reuse ;  /* 0x0000006fec167810 */ /* 0x100fe40007ffe80d */
[----:B------:R-:W-:Y:S01]  /*a0b0*/  I2FP.F32.S32 R21, R21 ;  /* 0x0000001500157245 */ /* 0x000fe20000201400 */
[----:B------:R-:W-:Y:S01]  /*a0c0*/  MUFU.TANH R17, R23 ;  /* 0x0000001700117308 */ /* 0x000fe20000002400 */
[----:B------:R-:W-:Y:S02]  /*a0d0*/  IABS R22, R22 ;  /* 0x0000001600167213 */ /* 0x000fe40000000000 */
[----:B------:R-:W-:Y:S01]  /*a0e0*/  FSEL R9, R9, -INF , !P1 ;  /* 0xff80000009097808 */ /* 0x000fe20004800000 */
[----:B--2---:R-:W-:Y:S01]  /*a0f0*/  FFMA.FTZ R193, R21, -UR6, R20 ;  /* 0x8000000615c17c23 */ /* 0x004fe20008010014 */
[----:B------:R-:W-:Y:S02]  /*a100*/  IADD3 R21, PT, PT, R4, 0x6f, -R13 ;  /* 0x0000006f04157810 */ /* 0x000fe40007ffe80d */
[----:B------:R-:W-:Y:S01]  /*a110*/  I2FP.F32.S32 R22, R22 ;  /* 0x0000001600167245 */ /* 0x000fe20000201400 */
[----:B------:R-:W2:Y:S01]  /*a120*/  MUFU.TANH R20, R179 ;  /* 0x000000b300147308 */ /* 0x000ea20000002400 */
[----:B------:R-:W-:-:S02]  /*a130*/  IABS R21, R21 ;  /* 0x0000001500157213 */ /* 0x000fc40000000000 */
[----:B------:R-:W-:Y:S01]  /*a140*/  ISETP.GT.AND P1, PT, R12, R18, PT ;  /* 0x000000120c00720c */ /* 0x000fe20003f24270 */
[----:B-1----:R-:W-:Y:S01]  /*a150*/  FFMA.FTZ R19, R22, -UR6, R19 ;  /* 0x8000000616137c23 */ /* 0x002fe20008010013 */
[----:B------:R-:W-:Y:S02]  /*a160*/  I2FP.F32.S32 R21, R21 ;  /* 0x0000001500157245 */ /* 0x000fe40000201400 */
[----:B------:R-:W-:Y:S02]  /*a170*/  IADD3 R22, PT, PT, R236, 0x68, -R13 ;  /* 0x00000068ec167810 */ /* 0x000fe40007ffe80d */
[----:B------:R-:W-:Y:S02]  /*a180*/  FSEL R194, R19, -INF , !P1 ;  /* 0xff80000013c27808 */ /* 0x000fe40004800000 */
[----:B------:R-:W-:Y:S01]  /*a190*/  IABS R22, R22 ;  /* 0x0000001600167213 */ /* 0x000fe20000000000 */
[----:B------:R-:W-:Y:S01]  /*a1a0*/  MUFU.TANH R19, R173 ;  /* 0x000000ad00137308 */ /* 0x000fe20000002400 */
[----:B------:R-:W-:-:S02]  /*a1b0*/  FSEL R172, R172, -INF , !P2 ;  /* 0xff800000acac7808 */ /* 0x000fc40005000000 */
[----:B------:R-:W-:Y:S02]  /*a1c0*/  I2FP.F32.S32 R22, R22 ;  /* 0x0000001600167245 */ /* 0x000fe40000201400 */
[----:B------:R-:W-:Y:S01]  /*a1d0*/  ISETP.GT.AND P2, PT, R15, R18, PT ;  /* 0x000000120f00720c */ /* 0x000fe20003f44270 */
[----:B--2---:R-:W-:Y:S01]  /*a1e0*/  FFMA.FTZ R23, R21, -UR6, R20 ;  /* 0x8000000615177c23 */ /* 0x004fe20008010014 */
[----:B------:R-:W-:Y:S01]  /*a1f0*/  FMUL.FTZ R20, R174, UR7 ;  /* 0x00000007ae147c20 */ /* 0x000fe20008410000 */
[----:B------:R-:W-:Y:S01]  /*a200*/  IADD3 R21, PT, PT, R4, 0x68, -R13 ;  /* 0x0000006804157810 */ /* 0x000fe20007ffe80d */
[----:B------:R-:W-:Y:S01]  /*a210*/  FFMA.FTZ R17, R22, -UR6, R17 ;  /* 0x8000000616117c23 */ /* 0x000fe20008010011 */
[----:B------:R-:W-:Y:S02]  /*a220*/  FSEL R9, R9, -INF , !P0 ;  /* 0xff80000009097808 */ /* 0x000fe40004000000 */
[----:B------:R-:W-:Y:S01]  /*a230*/  IABS R21, R21 ;  /* 0x0000001500157213 */ /* 0x000fe20000000000 */
[----:B------:R-:W1:Y:S01]  /*a240*/  MUFU.TANH R20, R20 ;  /* 0x0000001400147308 */ /* 0x000e620000002400 */
[----:B------:R-:W-:-:S02]  /*a250*/  ISETP.GE.AND P0, PT, R18, R235, PT ;  /* 0x000000eb1200720c */ /* 0x000fc40003f06270 */
[----:B------:R-:W-:Y:S02]  /*a260*/  I2FP.F32.S32 R21, R21 ;  /* 0x0000001500157245 */ /* 0x000fe40000201400 */
[----:B------:R-:W-:Y:S02]  /*a270*/  ISETP.GE.AND P3, PT, R18, R234, PT ;  /* 0x000000ea1200720c */ /* 0x000fe40003f66270 */
[----:B------:R-:W-:Y:S02]  /*a280*/  IADD3 R18, PT, PT, R8, -0x68, RZ ;  /* 0xffffff9808127810 */ /* 0x000fe40007ffe0ff */
[----:B------:R-:W-:Y:S02]  /*a290*/  IADD3 R22, PT, PT, R236, 0x67, -R13 ;  /* 0x00000067ec167810 */ /* 0x000fe40007ffe80d */
[----:B------:R-:W-:Y:S02]  /*a2a0*/  FSEL R23, R23, -INF , !P2 ;  /* 0xff80000017177808 */ /* 0x000fe40005000000 */
[----:B------:R-:W-:-:S02]  /*a2b0*/  FSEL R193, R193, -INF , !P4 ;  /* 0xff800000c1c17808 */ /* 0x000fc40006000000 */
[----:B------:R-:W-:Y:S02]  /*a2c0*/  ISETP.GT.AND P4, PT, R12, R18, PT ;  /* 0x000000120c00720c */ /* 0x000fe40003f84270 */
[----:B------:R-:W-:Y:S01]  /*a2d0*/  IABS R22, R22 ;  /* 0x0000001600167213 */ /* 0x000fe20000000000 */
[----:B-1----:R-:W-:Y:S01]  /*a2e0*/  FFMA.FTZ R165, R21, -UR6, R20 ;  /* 0x8000000615a57c23 */ /* 0x002fe20008010014 */
[----:B------:R-:W-:Y:S01]  /*a2f0*/  IADD3 R21, PT, PT, R4, 0x67, -R13 ;  /* 0x0000006704157810 */ /* 0x000fe20007ffe80d */
[----:B------:R-:W1:Y:S01]  /*a300*/  MUFU.TANH R20, R175 ;  /* 0x000000af00147308 */ /* 0x000e620000002400 */
[----:B------:R-:W-:Y:S01]  /*a310*/  FSEL R173, R23, -INF , !P3 ;  /* 0xff80000017ad7808 */ /* 0x000fe20005800000 */
[----:B------:R-:W-:Y:S01]  /*a320*/  FMUL.FTZ R23, R168, UR7 ;  /* 0x00000007a8177c20 */ /* 0x000fe20008410000 */
[----:B------:R-:W-:Y:S02]  /*a330*/  IABS R21, R21 ;  /* 0x0000001500157213 */ /* 0x000fe40000000000 */
[----:B------:R-:W-:-:S02]  /*a340*/  FSEL R168, R17, -INF , !P4 ;  /* 0xff80000011a87808 */ /* 0x000fc40006000000 */
[----:B------:R-:W-:Y:S01]  /*a350*/  I2FP.F32.S32 R21, R21 ;  /* 0x0000001500157245 */ /* 0x000fe20000201400 */
[----:B------:R2:W-:Y:S01]  /*a360*/  MUFU.TANH R17, R23 ;  /* 0x0000001700117308 */ /* 0x0005e20000002400 */
[----:B------:R-:W-:Y:S02]  /*a370*/  I2FP.F32.S32 R22, R22 ;  /* 0x0000001600167245 */ /* 0x000fe40000201400 */
[----:B------:R-:W-:Y:S02]  /*a380*/  FSEL R193, R193, -INF , !P6 ;  /* 0xff800000c1c17808 */ /* 0x000fe40007000000 */
[----:B------:R-:W-:Y:S01]  /*a390*/  FSEL R194, R194, -INF , !P0 ;  /* 0xff800000c2c27808 */ /* 0x000fe20004000000 */
[----:B------:R-:W-:Y:S01]  /*a3a0*/  FFMA.FTZ R19, R22, -UR6, R19 ;  /* 0x8000000616137c23 */ /* 0x000fe20008010013 */
[C---:B------:R-:W-:Y:S02]  /*a3b0*/  ISETP.GE.AND P6, PT, R18.reuse, R235, PT ;  /* 0x000000eb1200720c */ /* 0x040fe40003fc6270 */
[----:B------:R-:W-:Y:S01]  /*a3c0*/  ISETP.GE.AND P1, PT, R18, R234, PT ;  /* 0x000000ea1200720c */ /* 0x000fe20003f26270 */
[----:B-1----:R-:W-:Y:S01]  /*a3d0*/  FFMA.FTZ R167, R21, -UR6, R20 ;  /* 0x8000000615a77c23 */ /* 0x002fe20008010014 */
[----:B------:R-:W-:Y:S01]  /*a3e0*/  FMUL.FTZ R20, R170, UR7 ;  /* 0x00000007aa147c20 */ /* 0x000fe20008410000 */
[----:B------:R-:W-:Y:S01]  /*a3f0*/  ISETP.GT.AND P0, PT, R15, R18, PT ;  /* 0x000000120f00720c */ /* 0x000fe20003f04270 */
[----:B------:R-:W-:Y:S01]  /*a400*/  VIADD R18, R8, 0xffffff99 ;  /* 0xffffff9908127836 */ /* 0x000fe20000000000 */
[----:B------:R-:W-:-:S02]  /*a410*/  IADD3 R21, PT, PT, R4, 0x60, -R13 ;  /* 0x0000006004157810 */ /* 0x000fc40007ffe80d */
[----:B------:R-:W-:Y:S01]  /*a420*/  IADD3 R22, PT, PT, R236, 0x60, -R13 ;  /* 0x00000060ec167810 */ /* 0x000fe20007ffe80d */
[----:B------:R-:W1:Y:S01]  /*a430*/  MUFU.TANH R20, R20 ;  /* 0x0000001400147308 */ /* 0x000e620000002400 */
[----:B------:R-:W-:Y:S01]  /*a440*/  IABS R21, R21 ;  /* 0x0000001500157213 */ /* 0x000fe20000000000 */
[----:B--2---:R-:W-:Y:S01]  /*a450*/  FMUL.FTZ R23, R29, UR7 ;  /* 0x000000071d177c20 */ /* 0x004fe20008410000 */
[----:B------:R-:W-:Y:S02]  /*a460*/  ISETP.GT.AND P2, PT, R12, R18, PT ;  /* 0x000000120c00720c */ /* 0x000fe40003f44270 */
[----:B------:R-:W-:Y:S02]  /*a470*/  IABS R22, R22 ;  /* 0x0000001600167213 */ /* 0x000fe40000000000 */
[----:B------:R-:W-:Y:S01]  /*a480*/  I2FP.F32.S32 R21, R21 ;  /* 0x0000001500157245 */ /* 0x000fe20000201400 */
[----:B------:R-:W-:Y:S01]  /*a490*/  MUFU.TANH R23, R23 ;  /* 0x0000001700177308 */ /* 0x000fe20000002400 */
[----:B------:R-:W-:-:S02]  /*a4a0*/  FSEL R166, R19, -INF , !P2 ;  /* 0xff80000013a67808 */ /* 0x000fc40005000000 */
[----:B------:R-:W-:Y:S02]  /*a4b0*/  I2FP.F32.S32 R22, R22 ;  /* 0x0000001600167245 */ /* 0x000fe40000201400 */
[----:B------:R-:W-:Y:S02]  /*a4c0*/  FSEL R168, R168, -INF , !P6 ;  /* 0xff800000a8a87808 */ /* 0x000fe40007000000 */
[C---:B------:R-:W-:Y:S01]  /*a4d0*/  ISETP.GE.AND P3, PT, R18.reuse, R235, PT ;  /* 0x000000eb1200720c */ /* 0x040fe20003f66270 */
[----:B------:R-:W2:Y:S01]  /*a4e0*/  MUFU.TANH R19, R169 ;  /* 0x000000a900137308 */ /* 0x000ea20000002400 */
[----:B------:R-:W-:Y:S01]  /*a4f0*/  ISETP.GE.AND P4, PT, R18, R234, PT ;  /* 0x000000ea1200720c */ /* 0x000fe20003f86270 */
[----:B-1----:R-:W-:Y:S01]  /*a500*/  FFMA.FTZ R213, R21, -UR6, R20 ;  /* 0x8000000615d57c23 */ /* 0x002fe20008010014 */
[----:B------:R-:W-:Y:S01]  /*a510*/  ISETP.GT.AND P6, PT, R15, R18, PT ;  /* 0x000000120f00720c */ /* 0x000fe20003fc4270 */
[----:B------:R-:W-:Y:S02]  /*a520*/  VIADD R18, R8, 0xffffffa0 ;  /* 0xffffffa008127836 */ /* 0x000fe40000000000 */
[----:B------:R-:W-:Y:S01]  /*a530*/  FFMA.FTZ R17, R22, -UR6, R17 ;  /* 0x8000000616117c23 */ /* 0x000fe20008010011 */
[----:B------:R-:W-:Y:S01]  /*a540*/  IADD3 R22, PT, PT, R236, 0x5f, -R13 ;  /* 0x0000005fec167810 */ /* 0x000fe20007ffe80d */
[----:B------:R-:W1:Y:S01]  /*a550*/  MUFU.TANH R20, R171 ;  /* 0x000000ab00147308 */ /* 0x000e620000002400 */
[----:B------:R-:W-:-:S02]  /*a560*/  FSEL R165, R165, -INF , !P0 ;  /* 0xff800000a5a57808 */ /* 0x000fc40004000000 */
[----:B------:R-:W-:Y:S02]  /*a570*/  IADD3 R21, PT, PT, R4, 0x5f, -R13 ;  /* 0x0000005f04157810 */ /* 0x000fe40007ffe80d */
[----:B------:R-:W-:Y:S02]  /*a580*/  ISETP.GT.AND P0, PT, R12, R18, PT ;  /* 0x000000120c00720c */ /* 0x000fe40003f04270 */
[----:B------:R-:W-:Y:S02]  /*a590*/  IABS R22, R22 ;  /* 0x0000001600167213 */ /* 0x000fe40000000000 */
[----:B------:R-:W-:Y:S02]  /*a5a0*/  IABS R21, R21 ;  /* 0x0000001500157213 */ /* 0x000fe40000000000 */
[----:B------:R-:W-:Y:S02]  /*a5b0*/  FSEL R218, R17, -INF , !P0 ;  /* 0xff80000011da7808 */ /* 0x000fe40004000000 */
[----:B------:R-:W-:Y:S01]  /*a5c0*/  I2FP.F32.S32 R22, R22 ;  /* 0x0000001600167245 */ /* 0x000fe20000201400 */
[----:B------:R-:W3:Y:S01]  /*a5d0*/  MUFU.TANH R17, R32 ;  /* 0x0000002000117308 */ /* 0x000ee20000002400 */
[----:B------:R-:W-:-:S02]  /*a5e0*/  I2FP.F32.S32 R21, R21 ;  /* 0x0000001500157245 */ /* 0x000fc40000201400 */
[----:B------:R-:W-:Y:S01]  /*a5f0*/  FSEL R165, R165, -INF , !P1 ;  /* 0xff800000a5a57808 */ /* 0x000fe20004800000 */
[----:B--2---:R-:W-:Y:S01]  /*a600*/  FFMA.FTZ R19, R22, -UR6, R19 ;  /* 0x8000000616137c23 */ /* 0x004fe20008010013 */
[----:B------:R-:W-:Y:S01]  /*a610*/  FSEL R166, R166, -INF , !P3 ;  /* 0xff800000a6a67808 */ /* 0x000fe20005800000 */
[----:B-1----:R-:W-:Y:S01]  /*a620*/  FFMA.FTZ R209, R21, -UR6, R20 ;  /* 0x8000000615d17c23 */ /* 0x002fe20008010014 */
[----:B------:R-:W-:Y:S01]  /*a630*/  ISETP.GE.AND P1, PT, R18, R235, PT ;  /* 0x000000eb1200720c */ /* 0x000fe20003f26270 */
[----:B------:R-:W-:Y:S01]  /*a640*/  FMUL.FTZ R20, R34, UR7 ;  /* 0x0000000722147c20 */ /* 0x000fe20008410000 */
[----:B------:R-:W-:Y:S02]  /*a650*/  ISETP.GE.AND P2, PT, R18, R234, PT ;  /* 0x000000ea1200720c */ /* 0x000fe40003f46270 */
[----:B------:R-:W-:Y:S02]  /*a660*/  ISETP.GT.AND P3, PT, R15, R18, PT ;  /* 0x000000120f00720c */ /* 0x000fe40003f64270 */
[----:B------:R-:W-:Y:S01]  /*a670*/  IADD3 R18, PT, PT, R8, -0x5f, RZ ;  /* 0xffffffa108127810 */ /* 0x000fe20007ffe0ff */
[----:B------:R-:W-:Y:S01]  /*a680*/  MUFU.TANH R20, R20 ;  /* 0x0000001400147308 */ /* 0x000fe20000002400 */
[----:B------:R-:W-:-:S02]  /*a690*/  IADD3 R22, PT, PT, R236, 0x58, -R13 ;  /* 0x00000058ec167810 */ /* 0x000fc40007ffe80d */
[----:B------:R-:W-:Y:S02]  /*a6a0*/  FSEL R167, R167, -INF , !P6 ;  /* 0xff800000a7a77808 */ /* 0x000fe40007000000 */
[----:B------:R-:W-:Y:S02]  /*a6b0*/  ISETP.GT.AND P6, PT, R12, R18, PT ;  /* 0x000000120c00720c */ /* 0x000fe40003fc4270 */
[----:B------:R-:W-:Y:S02]  /*a6c0*/  IABS R22, R22 ;  /* 0x0000001600167213 */ /* 0x000fe40000000000 */
[----:B------:R-:W-:Y:S02]  /*a6d0*/  FSEL R220, R19, -INF , !P6 ;  /* 0xff80000013dc7808 */ /* 0x000fe40007000000 */
[----:B------:R-:W-:Y:S01]  /*a6e0*/  I2FP.F32.S32 R22, R22 ;  /* 0x0000001600167245 */ /* 0x000fe20000201400 */
[----:B------:R-:W1:Y:S01]  /*a6f0*/  MUFU.TANH R19, R33 ;  /* 0x0000002100137308 */ /* 0x000e620000002400 */
[----:B------:R-:W-:-:S02]  /*a700*/  FSEL R167, R167, -INF , !P4 ;  /* 0xff800000a7a77808 */ /* 0x000fc40006000000 */
[----:B------:R-:W-:Y:S01]  /*a710*/  FSEL R218, R218, -INF , !P1 ;  /* 0xff800000dada7808 */ /* 0x000fe20004800000 */
[----:B---3--:R-:W-:Y:S01]  /*a720*/  FFMA.FTZ R17, R22, -UR6, R17 ;  /* 0x8000000616117c23 */ /* 0x008fe20008010011 */
[C---:B------:R-:W-:Y:S02]  /*a730*/  ISETP.GE.AND P4, PT, R18.reuse, R235, PT ;  /* 0x000000eb1200720c */ /* 0x040fe40003f86270 */
[----:B------:R-:W-:Y:S02]  /*a740*/  ISETP.GE.AND P0, PT, R18, R234, PT ;  /* 0x000000ea1200720c */ /* 0x000fe40003f06270 */
[----:B------:R-:W-:Y:S01]  /*a750*/  ISETP.GT.AND P1, PT, R15, R18, PT ;  /* 0x000000120f00720c */ /* 0x000fe20003f24270 */
[----:B------:R-:W-:Y:S01]  /*a760*/  VIADD R18, R8, 0xffffffa8 ;  /* 0xffffffa808127836 */ /* 0x000fe20000000000 */
        /* <DEDUP_REMOVED lines=8> */
[----:B------:R-:W-:Y:S02]  /*a7f0*/  FSEL R214, R17, -INF , !P3 ;  /* 0xff80000011d67808 */ /* 0x000fe40005800000 */
[C---:B------:R-:W-:Y:S01]  /*a800*/  ISETP.GE.AND P2, PT, R18.reuse, R235, PT ;  /* 0x000000eb1200720c */ /* 0x040fe20003f46270 */
[----:B------:R-:W2:Y:S01]  /*a810*/  MUFU.TANH R17, R28 ;  /* 0x0000001c00117308 */ /* 0x000ea20000002400 */
[----:B------:R-:W-:Y:S02]  /*a820*/  ISETP.GE.AND P6, PT, R18, R234, PT ;  /* 0x000000ea1200720c */ /* 0x000fe40003fc6270 */
[----:B------:R-:W-:Y:S01]  /*a830*/  ISETP.GT.AND P4, PT, R15, R18, PT ;  /* 0x000000120f00720c */ /* 0x000fe20003f84270 */
[----:B------:R-:W-:Y:S01]  /*a840*/  VIADD R18, R8, 0xffffffa9 ;  /* 0xffffffa908127836 */ /* 0x000fe20000000000 */
[----:B------:R-:W-:Y:S02]  /*a850*/  I2FP.F32.S32 R22, R22 ;  /* 0x0000001600167245 */ /* 0x000fe40000201400 */
[----:B------:R-:W-:-:S02]  /*a860*/  I2FP.F32.S32 R21, R21 ;  /* 0x0000001500157245 */ /* 0x000fc40000201400 */
[----:B------:R-:W-:Y:S01]  /*a870*/  FSEL R209, R209, -INF , !P1 ;  /* 0xff800000d1d17808 */ /* 0x000fe20004800000 */
[----:B-1----:R-:W-:Y:S01]  /*a880*/  FFMA.FTZ R22, R22, -UR6, R19 ;  /* 0x8000000616167c23 */ /* 0x002fe20008010013 */
[----:B------:R-:W-:Y:S01]  /*a890*/  IADD3 R210, PT, PT, R236, 0x50, -R13 ;  /* 0x00000050ecd27810 */ /* 0x000fe20007ffe80d */
[----:B------:R-:W-:Y:S01]  /*a8a0*/  FFMA.FTZ R21, R21, -UR6, R20 ;  /* 0x8000000615157c23 */ /* 0x000fe20008010014 */
[----:B------:R-:W-:Y:S01]  /*a8b0*/  ISETP.GT.AND P1, PT, R12, R18, PT ;  /* 0x000000120c00720c */ /* 0x000fe20003f24270 */
[----:B------:R-:W1:Y:S01]  /*a8c0*/  MUFU.TANH R19, R35 ;  /* 0x0000002300137308 */ /* 0x000e620000002400 */
[----:B------:R-:W-:Y:S02]  /*a8d0*/  FSEL R209, R209, -INF , !P0 ;  /* 0xff800000d1d17808 */ /* 0x000fe40004000000 */
[----:B------:R-:W-:Y:S02]  /*a8e0*/  FSEL R214, R214, -INF , !P2 ;  /* 0xff800000d6d67808 */ /* 0x000fe40005000000 */
[----:B------:R-:W-:-:S02]  /*a8f0*/  IABS R210, R210 ;  /* 0x000000d200d27213 */ /* 0x000fc40000000000 */
[C---:B------:R-:W-:Y:S02]  /*a900*/  ISETP.GE.AND P0, PT, R18.reuse, R235, PT ;  /* 0x000000eb1200720c */ /* 0x040fe40003f06270 */
[----:B------:R-:W-:Y:S02]  /*a910*/  ISETP.GE.AND P3, PT, R18, R234, PT ;  /* 0x000000ea1200720c */ /* 0x000fe40003f66270 */
[----:B------:R-:W-:Y:S02]  /*a920*/  ISETP.GT.AND P2, PT, R15, R18, PT ;  /* 0x000000120f00720c */ /* 0x000fe40003f44270 */
[----:B------:R-:W-:Y:S01]  /*a930*/  FSEL R211, R21, -INF , !P4 ;  /* 0xff80000015d37808 */ /* 0x000fe20006000000 */
[----:B------:R-:W-:Y:S01]  /*a940*/  FMUL.FTZ R21, R30, UR7 ;  /* 0x000000071e157c20 */ /* 0x000fe20008410000 */
[----:B------:R-:W-:Y:S02]  /*a950*/  FSEL R212, R22, -INF , !P1 ;  /* 0xff80000016d47808 */ /* 0x000fe40004800000 */
[----:B------:R-:W-:-:S02]  /*a960*/  IADD3 R20, PT, PT, R8, -0x50, RZ ;  /* 0xffffffb008147810 */ /* 0x000fc40007ffe0ff */
[----:B------:R-:W-:Y:S01]  /*a970*/  IADD3 R18, PT, PT, R4, 0x57, -R13 ;  /* 0x0000005704127810 */ /* 0x000fe20007ffe80d */
[----:B------:R-:W3:Y:S01]  /*a980*/  MUFU.TANH R21, R21 ;  /* 0x0000001500157308 */ /* 0x000ee20000002400 */
[----:B------:R-:W-:Y:S02]  /*a990*/  I2FP.F32.S32 R210, R210 ;  /* 0x000000d200d27245 */ /* 0x000fe40000201400 */
[----:B------:R-:W-:Y:S02]  /*a9a0*/  FSEL R211, R211, -INF , !P6 ;  /* 0xff800000d3d37808 */ /* 0x000fe40007000000 */
[----:B------:R-:W-:Y:S01]  /*a9b0*/  FSEL R212, R212, -INF , !P0 ;  /* 0xff800000d4d47808 */ /* 0x000fe20004000000 */
[----:B--2---:R-:W-:Y:S01]  /*a9c0*/  FFMA.FTZ R210, R210, -UR6, R17 ;  /* 0x80000006d2d27c23 */ /* 0x004fe20008010011 */
[----:B------:R-:W-:Y:S01]  /*a9d0*/  ISETP.GT.AND P4, PT, R12, R20, PT ;  /* 0x000000140c00720c */ /* 0x000fe20003f84270 */
[----:B------:R-:W-:Y:S01]  /*a9e0*/  FMUL.FTZ R17, R204, UR7 ;  /* 0x00000007cc117c20 */ /* 0x000fe20008410000 */
[----:B------:R-:W-:-:S02]  /*a9f0*/  IABS R18, R18 ;  /* 0x0000001200127213 */ /* 0x000fc40000000000 */
[C---:B------:R-:W-:Y:S02]  /*aa00*/  ISETP.GE.AND P6, PT, R20.reuse, R235, PT ;  /* 0x000000eb1400720c */ /* 0x040fe40003fc6270 */
[----:B------:R-:W-:Y:S01]  /*aa10*/  ISETP.GE.AND P1, PT, R20, R234, PT ;  /* 0x000000ea1400720c */ /* 0x000fe20003f26270 */
[----:B------:R-:W2:Y:S01]  /*aa20*/  MUFU.TANH R17, R17 ;  /* 0x0000001100117308 */ /* 0x000ea20000002400 */
[----:B------:R-:W-:Y:S02]  /*aa30*/  ISETP.GT.AND P0, PT, R15, R20, PT ;  /* 0x000000140f00720c */ /* 0x000fe40003f04270 */
[----:B------:R-:W-:Y:S02]  /*aa40*/  IADD3 R20, PT, PT, R236, 0x4f, -R13 ;  /* 0x0000004fec147810 */ /* 0x000fe40007ffe80d */
[----:B------:R-:W-:Y:S02]  /*aa50*/  I2FP.F32.S32 R18, R18 ;  /* 0x0000001200127245 */ /* 0x000fe40000201400 */
[----:B------:R-:W-:-:S02]  /*aa60*/  IABS R20, R20 ;  /* 0x0000001400147213 */ /* 0x000fc40000000000 */
[----:B------:R-:W-:Y:S01]  /*aa70*/  IADD3 R22, PT, PT, R236, 0x48, -R13 ;  /* 0x00000048ec167810 */ /* 0x000fe20007ffe80d */
[----:B-1----:R-:W-:Y:S01]  /*aa80*/  FFMA.FTZ R221, R18, -UR6, R19 ;  /* 0x8000000612dd7c23 */ /* 0x002fe20008010013 */
[----:B------:R-:W-:Y:S01]  /*aa90*/  I2FP.F32.S32 R20, R20 ;  /* 0x0000001400147245 */ /* 0x000fe20000201400 */
[----:B------:R-:W-:Y:S01]  /*aaa0*/  VIADD R19, R8, 0xffffffb1 ;  /* 0xffffffb108137836 */ /* 0x000fe20000000000 */
[----:B------:R-:W-:Y:S02]  /*aab0*/  IADD3 R18, PT, PT, R4, 0x50, -R13 ;  /* 0x0000005004127810 */ /* 0x000fe40007ffe80d */
[----:B------:R-:W-:Y:S01]  /*aac0*/  FSEL R221, R221, -INF , !P2 ;  /* 0xff800000dddd7808 */ /* 0x000fe20005000000 */
[----:B------:R-:W-:Y:S01]  /*aad0*/  FFMA.FTZ R23, R20, -UR6, R23 ;  /* 0x8000000614177c23 */ /* 0x000fe20008010017 */
[----:B------:R-:W-:Y:S02]  /*aae0*/  IABS R18, R18 ;  /* 0x0000001200127213 */ /* 0x000fe40000000000 */
[----:B------:R-:W-:-:S02]  /*aaf0*/  IADD3 R20, PT, PT, R4, 0x4f, -R13 ;  /* 0x0000004f04147810 */ /* 0x000fc40007ffe80d */
[----:B------:R-:W-:Y:S02]  /*ab00*/  I2FP.F32.S32 R18, R18 ;  /* 0x0000001200127245 */ /* 0x000fe40000201400 */
[----:B------:R-:W-:Y:S02]  /*ab10*/  FSEL R210, R210, -INF , !P4 ;  /* 0xff800000d2d27808 */ /* 0x000fe40006000000 */
[----:B------:R-:W-:Y:S01]  /*ab20*/  IABS R22, R22 ;  /* 0x0000001600167213 */ /* 0x000fe20000000000 */
[----:B---3--:R-:W-:Y:S01]  /*ab30*/  FFMA.FTZ R21, R18, -UR6, R21 ;  /* 0x8000000612157c23 */ /* 0x008fe20008010015 */
[----:B------:R-:W-:Y:S02]  /*ab40*/  IABS R20, R20 ;  /* 0x0000001400147213 */ /* 0x000fe40000000000 */
[----:B------:R-:W-:Y:S02]  /*ab50*/  FSEL R221, R221, -INF , !P3 ;  /* 0xff800000dddd7808 */ /* 0x000fe40005800000 */
[----:B------:R-:W-:-:S02]  /*ab60*/  FSEL R210, R210, -INF , !P6 ;  /* 0xff800000d2d27808 */ /* 0x000fc40007000000 */
[----:B------:R-:W-:Y:S02]  /*ab70*/  I2FP.F32.S32 R22, R22 ;  /* 0x0000001600167245 */ /* 0x000fe40000201400 */
[----:B------:R-:W-:Y:S02]  /*ab80*/  I2FP.F32.S32 R20, R20 ;  /* 0x0000001400147245 */ /* 0x000fe40000201400 */
[----:B------:R-:W-:Y:S01]  /*ab90*/  ISETP.GT.AND P2, PT, R12, R19, PT ;  /* 0x000000130c00720c */ /* 0x000fe20003f44270 */
[----:B--2---:R-:W-:Y:S01]  /*aba0*/  FFMA.FTZ R17, R22, -UR6, R17 ;  /* 0x8000000616117c23 */ /* 0x004fe20008010011 */
[C---:B------:R-:W-:Y:S01]  /*abb0*/  ISETP.GE.AND P3, PT, R19.reuse, R235, PT ;  /* 0x000000eb1300720c */ /* 0x040fe20003f66270 */
[----:B------:R-:W-:Y:S01]  /*abc0*/  FFMA.FTZ R20, R20, -UR6, R31 ;  /* 0x8000000614147c23 */ /* 0x000fe2000801001f */
[----:B------:R-:W-:Y:S02]  /*abd0*/  ISETP.GE.AND P4, PT, R19, R234, PT ;  /* 0x000000ea1300720c */ /* 0x000fe40003f86270 */
[----:B------:R-:W-:-:S02]  /*abe0*/  ISETP.GT.AND P6, PT, R15, R19, PT ;  /* 0x000000130f00720c */ /* 0x000fc40003fc4270 */
[C---:B------:R-:W-:Y:S01]  /*abf0*/  IADD3 R19, PT, PT, R8.reuse, -0x48, RZ ;  /* 0xffffffb808137810 */ /* 0x040fe20007ffe0ff */
[----:B------:R-:W-:Y:S01]  /*ac00*/  VIADD R8, R8, 0xffffffb9 ;  /* 0xffffffb908087836 */ /* 0x000fe20000000000 */
[C-C-:B------:R-:W-:Y:S02]  /*ac10*/  IADD3 R18, PT, PT, R4.reuse, 0x48, -R13.reuse ;  /* 0x0000004804127810 */ /* 0x140fe40007ffe80d */
[--C-:B------:R-:W-:Y:S02]  /*ac20*/  IADD3 R4, PT, PT, R4, 0x47, -R13.reuse ;  /* 0x0000004704047810 */ /* 0x100fe40007ffe80d */
[----:B------:R-:W-:Y:S02]  /*ac30*/  IADD3 R13, PT, PT, R236, 0x47, -R13 ;  /* 0x00000047ec0d7810 */ /* 0x000fe40007ffe80d */
[----:B------:R-:W-:Y:S02]  /*ac40*/  FSEL R21, R21, -INF , !P0 ;  /* 0xff80000015157808 */ /* 0x000fe40004000000 */
[----:B------:R-:W-:-:S02]  /*ac50*/  ISETP.GT.AND P0, PT, R12, R19, PT ;  /* 0x000000130c00720c */ /* 0x000fc40003f04270 */
[----:B------:R-:W-:Y:S02]  /*ac60*/  FSEL R23, R23, -INF , !P2 ;  /* 0xff80000017177808 */ /* 0x000fe40005000000 */
[----:B------:R-:W-:Y:S02]  /*ac70*/  IABS R18, R18 ;  /* 0x0000001200127213 */ /* 0x000fe40000000000 */
[----:B------:R-:W-:Y:S02]  /*ac80*/  IABS R13, R13 ;  /* 0x0000000d000d7213 */ /* 0x000fe40000000000 */
[----:B------:R-:W-:Y:S02]  /*ac90*/  ISETP.GT.AND P2, PT, R12, R8, PT ;  /* 0x000000080c00720c */ /* 0x000fe40003f44270 */
[----:B------:R-:W-:Y:S02]  /*aca0*/  FSEL R208, R23, -INF , !P3 ;  /* 0xff80000017d07808 */ /* 0x000fe40005800000 */
[----:B------:R-:W-:-:S02]  /*acb0*/  FSEL R20, R20, -INF , !P6 ;  /* 0xff80000014147808 */ /* 0x000fc40007000000 */
[----:B------:R-:W-:Y:S02]  /*acc0*/  FSEL R12, R17, -INF , !P0 ;  /* 0xff800000110c7808 */ /* 0x000fe40004000000 */
[C---:B------:R-:W-:Y:S02]  /*acd0*/  ISETP.GE.AND P3, PT, R19.reuse, R235, PT ;  /* 0x000000eb1300720c */ /* 0x040fe40003f66270 */
[----:B------:R-:W-:Y:S02]  /*ace0*/  ISETP.GE.AND P6, PT, R19, R234, PT ;  /* 0x000000ea1300720c */ /* 0x000fe40003fc6270 */
[----:B------:R-:W-:Y:S02]  /*acf0*/  ISETP.GT.AND P0, PT, R15, R19, PT ;  /* 0x000000130f00720c */ /* 0x000fe40003f04270 */
[----:B------:R-:W-:Y:S02]  /*ad00*/  I2FP.F32.S32 R19, R18 ;  /* 0x0000001200137245 */ /* 0x000fe40000201400 */
[----:B------:R-:W-:-:S02]  /*ad10*/  I2FP.F32.S32 R13, R13 ;  /* 0x0000000d000d7245 */ /* 0x000fc40000201400 */
[----:B------:R-:W-:Y:S01]  /*ad20*/  FMNMX3.FTZ R18, R3, R11, R5, !PT ;  /* 0x0000000b03127276 */ /* 0x000fe20007810005 */
[----:B------:R-:W-:Y:S01]  /*ad30*/  FFMA.FTZ R19, R19, -UR6, R206 ;  /* 0x8000000613137c23 */ /* 0x000fe200080100ce */
[----:B------:R-:W-:Y:S01]  /*ad40*/  IABS R4, R4 ;  /* 0x0000000400047213 */ /* 0x000fe20000000000 */
[----:B------:R-:W-:Y:S01]  /*ad50*/  FFMA.FTZ R13, R13, -UR6, R24 ;  /* 0x800000060d0d7c23 */ /* 0x000fe20008010018 */
[----:B------:R-:W-:Y:S02]  /*ad60*/  FMNMX3.FTZ R18, R18, R7, R9, !PT ;  /* 0x0000000712127276 */ /* 0x000fe40007810009 */
[----:B------:R-:W-:Y:S02]  /*ad70*/  I2FP.F32.S32 R4, R4 ;  /* 0x0000000400047245 */ /* 0x000fe40000201400 */
[----:B------:R-:W-:Y:S02]  /*ad80*/  FSEL R206, R12, -INF , !P3 ;  /* 0xff8000000cce7808 */ /* 0x000fe40005800000 */
[----:B------:R-:W-:Y:S01]  /*ad90*/  FMNMX3.FTZ R17, R164, R6, R14, !PT ;  /* 0x00000006a4117276 */ /* 0x000fe2000781000e */
[----:B------:R-:W-:Y:S01]  /*ada0*/  FFMA.FTZ R4, R4, -UR6, R207 ;  /* 0x8000000604047c23 */ /* 0x000fe200080100cf */
[----:B------:R-:W-:-:S02]  /*adb0*/  FMNMX3.FTZ R12, R18, R193, R173, !PT ;  /* 0x000000c1120c7276 */ /* 0x000fc400078100ad */
[----:B------:R-:W-:Y:S02]  /*adc0*/  FSEL R13, R13, -INF , !P2 ;  /* 0xff8000000d0d7808 */ /* 0x000fe40005000000 */
[----:B------:R-:W-:Y:S02]  /*add0*/  FSEL R177, R19, -INF , !P0 ;  /* 0xff80000013b17808 */ /* 0x000fe40004000000 */
[----:B------:R-:W-:Y:S02]  /*ade0*/  ISETP.GT.AND P2, PT, R15, R8, PT ;  /* 0x000000080f00720c */ /* 0x000fe40003f44270 */
[C---:B------:R-:W-:Y:S02]  /*adf0*/  ISETP.GE.AND P3, PT, R8.reuse, R235, PT ;  /* 0x000000eb0800720c */ /* 0x040fe40003f66270 */
[----:B------:R-:W-:Y:S02]  /*ae00*/  ISETP.GE.AND P0, PT, R8, R234, PT ;  /* 0x000000ea0800720c */ /* 0x000fe40003f06270 */
[----:B------:R-:W-:-:S02]  /*ae10*/  FMNMX3.FTZ R17, R17, R10, R16, !PT ;  /* 0x0000000a11117276 */ /* 0x000fc40007810010 */
[----:B------:R-:W-:Y:S02]  /*ae20*/  FMNMX3.FTZ R8, R12, R165, R167, !PT ;  /* 0x000000a50c087276 */ /* 0x000fe400078100a7 */
[----:B------:R-:W-:Y:S02]  /*ae30*/  FSEL R176, R4, -INF , !P2 ;  /* 0xff80000004b07808 */ /* 0x000fe40005000000 */
[----:B------:R-:W-:Y:S02]  /*ae40*/  FMNMX3.FTZ R17, R17, R172, R194, !PT ;  /* 0x000000ac11117276 */ /* 0x000fe400078100c2 */
        /* <DEDUP_REMOVED lines=8> */
[----:B------:R-:W-:-:S02]  /*aed0*/  FMNMX3.FTZ R4, R4, R201, R179, !PT ;  /* 0x000000c904047276 */ /* 0x000fc400078100b3 */
[----:B------:R-:W-:Y:S02]  /*aee0*/  FMNMX3.FTZ R15, R15, R214, R212, !PT ;  /* 0x000000d60f0f7276 */ /* 0x000fe400078100d4 */
[----:B------:R-:W-:Y:S02]  /*aef0*/  FMNMX3.FTZ R8, R4, R177, R176, !PT ;  /* 0x000000b104087276 */ /* 0x000fe400078100b0 */
[----:B------:R-:W-:Y:S02]  /*af00*/  FSEL R203, R13, -INF , !P3 ;  /* 0xff8000000dcb7808 */ /* 0x000fe40005800000 */
[----:B------:R-:W-:Y:S01]  /*af10*/  FMNMX3.FTZ R12, R15, R210, R208, !PT ;  /* 0x000000d20f0c7276 */ /* 0x000fe200078100d0 */
[----:B------:R-:W1:Y:S01]  /*af20*/  SHFL.BFLY PT, R13, R8, 0x2, 0x1f ;  /* 0x0c401f00080d7f89 */ /* 0x000e6200000e0000 */
[----:B------:R-:W-:Y:S02]  /*af30*/  IADD3 R191, PT, PT, R0, 0x10040, RZ ;  /* 0x0001004000bf7810 */ /* 0x000fe40007ffe0ff */
        /* <DEDUP_REMOVED lines=23> */
[--C-:B------:R-:W-:Y:S01]  /*b0b0*/  FFMA.FTZ R187, R7, UR16, -R178.reuse ;  /* 0x0000001007bb7c23 */ /* 0x100fe200080108b2 */
[----:B------:R-:W-:Y:S01]  /*b0c0*/  FMUL.FTZ R3, R5, UR16 ;  /* 0x0000001005037c20 */ /* 0x000fe20008410000 */
[----:B------:R-:W-:Y:S01]  /*b0d0*/  IADD3 R192, PT, PT, R0, R189, RZ ;  /* 0x000000bd00c07210 */ /* 0x000fe20007ffe0ff */
[--C-:B------:R-:W-:Y:S01]  /*b0e0*/  FFMA.FTZ R183, R16, UR16, -R205.reuse ;  /* 0x0000001010b77c23 */ /* 0x100fe200080108cd */
[----:B------:R-:W-:Y:S01]  /*b0f0*/  VIADD R16, R0, 0x10000 ;  /* 0x0001000000107836 */ /* 0x000fe20000000000 */
[----:B------:R-:W1:Y:S01]  /*b100*/  MUFU.EX2 R2, R2 ;  /* 0x0000000200027308 */ /* 0x000e620000000800 */
[--C-:B------:R-:W-:Y:S01]  /*b110*/  FFMA.FTZ R188, R6, UR16, -R205.reuse ;  /* 0x0000001006bc7c23 */ /* 0x100fe200080108cd */
[--C-:B------:R-:W-:Y:S01]  /*b120*/  FFMA.FTZ R185, R14, UR16, -R205.reuse ;  /* 0x000000100eb97c23 */ /* 0x100fe200080108cd */
[----:B------:R-:W-:Y:S01]  /*b130*/  @P5 VIADD R191, R16, 0xffffffc0 ;  /* 0xffffffc010bf5836 */ /* 0x000fe20000000000 */
[----:B------:R-:W2:Y:S01]  /*b140*/  MUFU.EX2 R3, R3 ;  /* 0x0000000300037308 */ /* 0x000ea20000000800 */
[--C-:B------:R-:W-:Y:S01]  /*b150*/  FFMA.FTZ R186, R10, UR16, -R205.reuse ;  /* 0x000000100aba7c23 */ /* 0x100fe200080108cd */
[--C-:B------:R-:W-:Y:S01]  /*b160*/  FFMA.FTZ R190, R9, UR16, -R178.reuse ;  /* 0x0000001009be7c23 */ /* 0x100fe200080108b2 */
[----:B------:R-:W-:Y:S01]  /*b170*/  LDSM.16.MT88.4 R20, [R192+0x10000] ;  /* 0x01000000c014783b */ /* 0x000fe20000004200 */
[----:B------:R-:W-:Y:S01]  /*b180*/  MUFU.EX2 R188, R188 ;  /* 0x000000bc00bc7308 */ /* 0x000fe20000000800 */
[----:B------:R-:W-:Y:S01]  /*b190*/  IADD3 R189, PT, PT, R189, R191, RZ ;  /* 0x000000bfbdbd7210 */ /* 0x000fe20007ffe0ff */
[--C-:B------:R-:W-:Y:S01]  /*b1a0*/  FFMA.FTZ R195, R194, UR16, -R205.reuse ;  /* 0x00000010c2c37c23 */ /* 0x100fe200080108cd */
[----:B------:R-:W3:Y:S01]  /*b1b0*/  LDSM.16.MT88.4 R28, [R191] ;  /* 0x00000000bf1c783b */ /* 0x000ee20000004200 */
        /* <DEDUP_REMOVED lines=92> */
[----:B------:R-:W-:Y:S01]  /*b780*/  LDSM.16.MT88.4 R12, [R0+0x10000] ;  /* 0x01000000000c783b */ /* 0x000fe20000004200 */
        /* <DEDUP_REMOVED lines=54> */
[--C-:B------:R-:W-:Y:S01]  /*baf0*/  FFMA.FTZ R194, R168, UR16, -R205.reuse ;  /* 0x00000010a8c27c23 */ /* 0x100fe200080108cd */
[--C-:B------:R-:W-:Y:S01]  /*bb00*/  FFMA.FTZ R197, R193, UR16, -R178.reuse ;  /* 0x00000010c1c57c23 */ /* 0x100fe200080108b2 */
[C---:B------:R-:W-:Y:S01]  /*bb10*/  HMMA.16816.F32.BF16 R80, R4.reuse, R146, R80 ;  /* 0x000000920450723c */ /* 0x040fe20000041850 */
[----:B------:R-:W-:Y:S01]  /*bb20*/  LDSM.16.MT88.4 R144, [R0+0x16000] ;  /* 0x016000000090783b */ /* 0x000fe20000004200 */
[--C-:B------:R-:W-:Y:S01]  /*bb30*/  FFMA.FTZ R204, R173, UR16, -R178.reuse ;  /* 0x00000010adcc7c23 */ /* 0x100fe200080108b2 */
[--C-:B------:R-:W-:Y:S01]  /*bb40*/  FFMA.FTZ R196, R165, UR16, -R178.reuse ;  /* 0x00000010a5c47c23 */ /* 0x100fe200080108b2 */
[--C-:B------:R-:W-:Y:S01]  /*bb50*/  FFMA.FTZ R199, R167, UR16, -R178.reuse ;  /* 0x00000010a7c77c23 */ /* 0x100fe200080108b2 */
[--C-:B------:R-:W-:Y:S01]  /*bb60*/  FFMA.FTZ R166, R166, UR16, -R205.reuse ;  /* 0x00000010a6a67c23 */ /* 0x100fe200080108cd */
[----:B------:R-:W-:Y:S01]  /*bb70*/  MUFU.EX2 R198, R198 ;  /* 0x000000c600c67308 */ /* 0x000fe20000000800 */
[-C--:B------:R-:W-:Y:S01]  /*bb80*/  FMUL.FTZ R108, R108, R3.reuse ;  /* 0x000000036c6c7220 */ /* 0x080fe20000410000 */
[C---:B------:R-:W-:Y:S01]  /*bb90*/  HMMA.16816.F32.BF16 R32, R4.reuse, R152, R32 ;  /* 0x000000980420723c */ /* 0x040fe20000041820 */
[-C--:B------:R-:W-:Y:S01]  /*bba0*/  FMUL.FTZ R109, R109, R3.reuse ;  /* 0x000000036d6d7220 */ /* 0x080fe20000410000 */
[----:B------:R-:W-:Y:S01]  /*bbb0*/  MUFU.EX2 R195, R195 ;  /* 0x000000c300c37308 */ /* 0x000fe20000000800 */
[-C--:B------:R-:W-:Y:S01]  /*bbc0*/  FMUL.FTZ R110, R110, R2.reuse ;  /* 0x000000026e6e7220 */ /* 0x080fe20000410000 */
[-C--:B------:R-:W-:Y:S01]  /*bbd0*/  FMUL.FTZ R111, R111, R2.reuse ;  /* 0x000000026f6f7220 */ /* 0x080fe20000410000 */
[-C--:B------:R-:W-:Y:S01]  /*bbe0*/  FMUL.FTZ R112, R112, R3.reuse ;  /* 0x0000000370707220 */ /* 0x080fe20000410000 */
[----:B------:R-:W-:Y:S01]  /*bbf0*/  MUFU.EX2 R194, R194 ;  /* 0x000000c200c27308 */ /* 0x000fe20000000800 */
[-C--:B------:R-:W-:Y:S01]  /*bc00*/  FMUL.FTZ R113, R113, R3.reuse ;  /* 0x0000000371717220 */ /* 0x080fe20000410000 */
[C---:B-1----:R-:W-:Y:S01]  /*bc10*/  HMMA.16816.F32.BF16 R92, R4.reuse, R136, R92 ;  /* 0x00000088045c723c */ /* 0x042fe2000004185c */
[-C--:B------:R-:W-:Y:S01]  /*bc20*/  FMUL.FTZ R114, R114, R2.reuse ;  /* 0x0000000272727220 */ /* 0x080fe20000410000 */
[----:B------:R1:W-:Y:S01]  /*bc30*/  MUFU.EX2 R193, R166 ;  /* 0x000000a600c17308 */ /* 0x0003e20000000800 */
[-C--:B------:R-:W-:Y:S01]  /*bc40*/  FMUL.FTZ R115, R115, R2.reuse ;  /* 0x0000000273737220 */ /* 0x080fe20000410000 */
[-C--:B------:R-:W-:Y:S01]  /*bc50*/  FMUL.FTZ R124, R124, R3.reuse ;  /* 0x000000037c7c7220 */ /* 0x080fe20000410000 */
[-C--:B------:R-:W-:Y:S01]  /*bc60*/  FMUL.FTZ R125, R125, R3.reuse ;  /* 0x000000037d7d7220 */ /* 0x080fe20000410000 */
[----:B------:R-:W3:Y:S01]  /*bc70*/  MUFU.EX2 R197, R197 ;  /* 0x000000c500c57308 */ /* 0x000ee20000000800 */
[-C--:B------:R-:W-:Y:S01]  /*bc80*/  FMUL.FTZ R126, R126, R2.reuse ;  /* 0x000000027e7e7220 */ /* 0x080fe20000410000 */
[C---:B------:R-:W-:Y:S01]  /*bc90*/  HMMA.16816.F32.BF16 R96, R4.reuse, R138, R96 ;  /* 0x0000008a0460723c */ /* 0x040fe20000041860 */
[----:B------:R-:W4:Y:S01]  /*bca0*/  LDSM.16.MT88.4 R136, [R191+0x6000] ;  /* 0x00600000bf88783b */ /* 0x000f220000004200 */
[----:B------:R-:W5:Y:S01]  /*bcb0*/  MUFU.EX2 R204, R204 ;  /* 0x000000cc00cc7308 */ /* 0x000f620000000800 */
[-C--:B------:R-:W-:Y:S01]  /*bcc0*/  FMUL.FTZ R127, R127, R2.reuse ;  /* 0x000000027f7f7220 */ /* 0x080fe20000410000 */
[-C--:B------:R-:W-:Y:S01]  /*bcd0*/  FMUL.FTZ R128, R128, R3.reuse ;  /* 0x0000000380807220 */ /* 0x080fe20000410000 */
[-C--:B------:R-:W-:Y:S01]  /*bce0*/  FMUL.FTZ R129, R129, R3.reuse ;  /* 0x0000000381817220 */ /* 0x080fe20000410000 */
[----:B------:R-:W-:Y:S01]  /*bcf0*/  MUFU.EX2 R196, R196 ;  /* 0x000000c400c47308 */ /* 0x000fe20000000800 */
[-C--:B------:R-:W-:Y:S01]  /*bd00*/  FMUL.FTZ R130, R130, R2.reuse ;  /* 0x0000000282827220 */ /* 0x080fe20000410000 */
[C---:B------:R-:W-:Y:S01]  /*bd10*/  HMMA.16816.F32.BF16 R132, R4.reuse, R154, R132 ;  /* 0x0000009a0484723c */ /* 0x040fe20000041884 */
[----:B------:R-:W-:Y:S01]  /*bd20*/  LDSM.16.MT88.4 R152, [R189+0x6000] ;  /* 0x00600000bd98783b */ /* 0x000fe20000004200 */
[----:B------:R-:W5:Y:S01]  /*bd30*/  MUFU.EX2 R199, R199 ;  /* 0x000000c700c77308 */ /* 0x000f620000000800 */
[-C--:B------:R-:W-:Y:S01]  /*bd40*/  FMUL.FTZ R131, R131, R2.reuse ;  /* 0x0000000283837220 */ /* 0x080fe20000410000 */
[--C-:B------:R-:W-:Y:S01]  /*bd50*/  FFMA.FTZ R220, R220, UR16, -R205.reuse ;  /* 0x00000010dcdc7c23 */ /* 0x100fe200080108cd */
[----:B------:R-:W-:Y:S01]  /*bd60*/  LDSM.16.MT88.4 R172, [R0+0x12800] ;  /* 0x0128000000ac783b */ /* 0x000fe20000004200 */
[--C-:B------:R-:W-:Y:S01]  /*bd70*/  FFMA.FTZ R207, R218, UR16, -R205.reuse ;  /* 0x00000010dacf7c23 */ /* 0x100fe200080108cd */
[--C-:B------:R-:W-:Y:S01]  /*bd80*/  FFMA.FTZ R223, R214, UR16, -R205.reuse ;  /* 0x00000010d6df7c23 */ /* 0x100fe200080108cd */
[C---:B--2---:R-:W-:Y:S01]  /*bd90*/  HMMA.16816.F32.BF16 R84, R4.reuse, R140, R84 ;  /* 0x0000008c0454723c */ /* 0x044fe20000041854 */
[----:B------:R-:W-:Y:S01]  /*bda0*/  LDSM.16.MT88.4 R168, [R192+0x12800] ;  /* 0x01280000c0a8783b */ /* 0x000fe20000004200 */
[----:B------:R2:W-:Y:S01]  /*bdb0*/  MUFU.EX2 R214, R220 ;  /* 0x000000dc00d67308 */ /* 0x0005e20000000800 */
[--C-:B------:R-:W-:Y:S01]  /*bdc0*/  FFMA.FTZ R218, R209, UR16, -R178.reuse ;  /* 0x00000010d1da7c23 */ /* 0x100fe200080108b2 */
[--C-:B------:R-:W-:Y:S01]  /*bdd0*/  FFMA.FTZ R212, R212, UR16, -R205.reuse ;  /* 0x00000010d4d47c23 */ /* 0x100fe200080108cd */
[----:B-1----:R-:W-:Y:S01]  /*bde0*/  LDSM.16.MT88.4 R164, [R191+0x2800] ;  /* 0x00280000bfa4783b */ /* 0x002fe20000004200 */
[--C-:B------:R-:W-:Y:S01]  /*bdf0*/  FFMA.FTZ R213, R213, UR16, -R178.reuse ;  /* 0x00000010d5d57c23 */ /* 0x100fe200080108b2 */
[--C-:B------:R-:W-:Y:S01]  /*be00*/  FFMA.FTZ R209, R211, UR16, -R178.reuse ;  /* 0x00000010d3d17c23 */ /* 0x100fe200080108b2 */
[C---:B------:R-:W-:Y:S01]  /*be10*/  HMMA.16816.F32.BF16 R88, R4.reuse, R142, R88 ;  /* 0x0000008e0458723c */ /* 0x040fe20000041858 */
[----:B------:R-:W1:Y:S01]  /*be20*/  LDSM.16.MT88.4 R140, [R192+0x16000] ;  /* 0x01600000c08c783b */ /* 0x000e620000004200 */
[----:B------:R-:W1:Y:S01]  /*be30*/  MUFU.EX2 R207, R207 ;  /* 0x000000cf00cf7308 */ /* 0x000e620000000800 */
[--C-:B------:R-:W-:Y:S01]  /*be40*/  FFMA.FTZ R211, R208, UR16, -R205.reuse ;  /* 0x00000010d0d37c23 */ /* 0x100fe200080108cd */
[----:B------:R-:W-:Y:S01]  /*be50*/  FFMA.FTZ R206, R206, UR16, -R205 ;  /* 0x00000010cece7c23 */ /* 0x000fe200080108cd */
[----:B------:R-:W-:Y:S01]  /*be60*/  LDSM.16.MT88.4 R160, [R0+0x14800] ;  /* 0x0148000000a0783b */ /* 0x000fe20000004200 */
[----:B------:R-:W-:Y:S01]  /*be70*/  MUFU.EX2 R223, R223 ;  /* 0x000000df00df7308 */ /* 0x000fe20000000800 */
[--C-:B------:R-:W-:Y:S01]  /*be80*/  FFMA.FTZ R222, R176, UR16, -R178.reuse ;  /* 0x00000010b0de7c23 */ /* 0x100fe200080108b2 */
[C---:B------:R-:W-:Y:S01]  /*be90*/  HMMA.16816.F32.BF16 R36, R4.reuse, R148, R36 ;  /* 0x000000940424723c */ /* 0x040fe20000041824 */
[----:B--2---:R-:W-:Y:S01]  /*bea0*/  FFMA.FTZ R220, R221, UR16, -R178 ;  /* 0x00000010dddc7c23 */ /* 0x004fe200080108b2 */
[----:B------:R-:W-:Y:S01]  /*beb0*/  MUFU.EX2 R212, R212 ;  /* 0x000000d400d47308 */ /* 0x000fe20000000800 */
[----:B------:R-:W-:Y:S01]  /*bec0*/  FFMA.FTZ R188, R249, R3, R188 ;  /* 0x00000003f9bc7223 */ /* 0x000fe200000100bc */
[----:B------:R-:W-:Y:S01]  /*bed0*/  FFMA.FTZ R247, R247, R2, R184 ;  /* 0x00000002f7f77223 */ /* 0x000fe200000100b8 */
[----:B------:R-:W-:Y:S01]  /*bee0*/  PLOP3.LUT P0, PT, PT, PT, UP0, 0x80, 0x8 ;  /* 0x000000000008781c */ /* 0x000fe20003f0f008 */
[----:B------:R-:W-:Y:S01]  /*bef0*/  MUFU.EX2 R213, R213 ;  /* 0x000000d500d57308 */ /* 0x000fe20000000800 */
[----:B------:R-:W-:Y:S01]  /*bf00*/  FADD.FTZ R185, R185, R188 ;  /* 0x000000bcb9b97221 */ /* 0x000fe20000010000 */
[----:B------:R-:W-:Y:S01]  /*bf10*/  HMMA.16816.F32.BF16 R40, R4, R150, R40 ;  /* 0x000000960428723c */ /* 0x000fe20000041828 */
[----:B------:R-:W2:Y:S01]  /*bf20*/  LDSM.16.MT88.4 R148, [R0+0x10800] ;  /* 0x010800000094783b */ /* 0x000ea20000004200 */
[----:B------:R-:W2:Y:S01]  /*bf30*/  MUFU.EX2 R218, R218 ;  /* 0x000000da00da7308 */ /* 0x000ea20000000800 */
[----:B------:R-:W-:Y:S01]  /*bf40*/  FADD.FTZ R182, R182, R247 ;  /* 0x000000f7b6b67221 */ /* 0x000fe20000010000 */
[----:B------:R-:W-:-:S02]  /*bf50*/  FADD.FTZ R186, R186, R185 ;  /* 0x000000b9baba7221 */ /* 0x000fc40000010000 */
[----:B------:R-:W-:Y:S01]  /*bf60*/  MUFU.EX2 R209, R209 ;  /* 0x000000d100d17308 */ /* 0x000fe20000000800 */
[----:B------:R-:W-:Y:S01]  /*bf70*/  FADD.FTZ R187, R187, R182 ;  /* 0x000000b6bbbb7221 */ /* 0x000fe20000010000 */
[----:B----4-:R-:W-:Y:S01]  /*bf80*/  HMMA.16816.F32.BF16 R116, R4, R136, R116 ;  /* 0x000000880474723c */ /* 0x010fe20000041874 */
[----:B------:R-:W-:Y:S01]  /*bf90*/  FADD.FTZ R183, R183, R186 ;  /* 0x000000bab7b77221 */ /* 0x000fe20000010000 */
[----:B------:R-:W4:Y:S01]  /*bfa0*/  MUFU.EX2 R220, R220 ;  /* 0x000000dc00dc7308 */ /* 0x000f220000000800 */
[----:B------:R-:W-:-:S03]  /*bfb0*/  FADD.FTZ R190, R190, R187 ;  /* 0x000000bbbebe7221 */ /* 0x000fc60000010000 */
[----:B------:R-:W-:Y:S01]  /*bfc0*/  MUFU.EX2 R211, R211 ;  /* 0x000000d300d37308 */ /* 0x000fe20000000800 */
[----:B---3--:R-:W-:Y:S01]  /*bfd0*/  FADD.FTZ R3, R197, R190 ;  /* 0x000000bec5037221 */ /* 0x008fe20000010000 */
[----:B------:R-:W-:Y:S01]  /*bfe0*/  HMMA.16816.F32.BF16 R120, R4, R138, R120 ;  /* 0x0000008a0478723c */ /* 0x000fe20000041878 */
[----:B------:R-:W3:Y:S01]  /*bff0*/  LDSM.16.MT88.4 R136, [R189+0x800] ;  /* 0x00080000bd88783b */ /* 0x000ee20000004200 */
[----:B------:R-:W-:Y:S01]  /*c000*/  MUFU.EX2 R206, R206 ;  /* 0x000000ce00ce7308 */ /* 0x000fe20000000800 */
[----:B-----5:R-:W-:-:S03]  /*c010*/  FADD.FTZ R3, R204, R3 ;  /* 0x00000003cc037221 */ /* 0x020fc60000010000 */
[----:B------:R-:W-:Y:S02]  /*c020*/  MUFU.EX2 R222, R222 ;  /* 0x000000de00de7308 */ /* 0x000fe40000000800 */
[C---:B------:R-:W-:Y:S08]  /*c030*/  HMMA.16816.F32.BF16 R8, R4.reuse, R12, R8 ;  /* 0x0000000c0408723c */ /* 0x040ff00000041808 */
[C---:B------:R-:W-:Y:S08]  /*c040*/  HMMA.16816.F32.BF16 R100, R4.reuse, R144, R100 ;  /* 0x000000900464723c */ /* 0x040ff00000041864 */
[C---:B------:R-:W-:Y:S01]  /*c050*/  HMMA.16816.F32.BF16 R104, R4.reuse, R146, R104 ;  /* 0x000000920468723c */ /* 0x040fe20000041868 */
[----:B------:R-:W5:Y:S07]  /*c060*/  LDSM.16.MT88.4 R144, [R192+0x10800] ;  /* 0x01080000c090783b */ /* 0x000f6e0000004200 */
[C---:B------:R-:W-:Y:S01]  /*c070*/  HMMA.16816.F32.BF16 R12, R4.reuse, R14, R156 ;  /* 0x0000000e040c723c */ /* 0x040fe2000004189c */
[----:B------:R-:W-:Y:S07]  /*c080*/  LDSM.16.MT88.4 R156, [R192+0x14800] ;  /* 0x01480000c09c783b */ /* 0x000fee0000004200 */
[C---:B-1----:R-:W-:Y:S08]  /*c090*/  HMMA.16816.F32.BF16 R108, R4.reuse, R140, R108 ;  /* 0x0000008c046c723c */ /* 0x042ff0000004186c */
[C---:B------:R-:W-:Y:S01]  /*c0a0*/  HMMA.16816.F32.BF16 R112, R4.reuse, R142, R112 ;  /* 0x0000008e0470723c */ /* 0x040fe20000041870 */
[----:B------:R-:W1:Y:S07]  /*c0b0*/  LDSM.16.MT88.4 R140, [R191+0x800] ;  /* 0x00080000bf8c783b */ /* 0x000e6e0000004200 */
[C---:B------:R-:W-:Y:S08]  /*c0c0*/  HMMA.16816.F32.BF16 R124, R4.reuse, R152, R124 ;  /* 0x00000098047c723c */ /* 0x040ff0000004187c */
[----:B------:R-:W-:Y:S01]  /*c0d0*/  HMMA.16816.F32.BF16 R4, R4, R154, R128 ;  /* 0x0000009a0404723c */ /* 0x000fe20000041880 */
[----:B------:R-:W4:Y:S01]  /*c0e0*/  LDSM.16.MT88.4 R152, [R189+0x2800] ;  /* 0x00280000bd98783b */ /* 0x000f220000004200 */
[----:B------:R-:W-:Y:S01]  /*c0f0*/  F2FP.BF16.F32.PACK_AB R128, R195, R198 ;  /* 0x000000c6c380723e */ /* 0x000fe200000010ff */
[----:B------:R-:W-:Y:S01]  /*c100*/  FADD.FTZ R198, R198, R183 ;  /* 0x000000b7c6c67221 */ /* 0x000fe20000010000 */
[----:B------:R-:W-:-:S02]  /*c110*/  F2FP.BF16.F32.PACK_AB R129, R204, R197 ;  /* 0x000000c5cc81723e */ /* 0x000fc400000010ff */
[----:B------:R-:W-:Y:S01]  /*c120*/  F2FP.BF16.F32.PACK_AB R130, R193, R194 ;  /* 0x000000c2c182723e */ /* 0x000fe200000010ff */
[----:B------:R-:W-:Y:S01]  /*c130*/  FADD.FTZ R195, R195, R198 ;  /* 0x000000c6c3c37221 */ /* 0x000fe20000010000 */
[----:B------:R-:W-:-:S03]  /*c140*/  F2FP.BF16.F32.PACK_AB R131, R199, R196 ;  /* 0x000000c4c783723e */ /* 0x000fc600000010ff */
[----:B------:R-:W-:-:S04]  /*c150*/  FADD.FTZ R194, R194, R195 ;  /* 0x000000c3c2c27221 */ /* 0x000fc80000010000 */
[----:B--2---:R-:W-:Y:S01]  /*c160*/  HMMA.16816.F32.BF16 R8, R128, R148, R8 ;  /* 0x000000948008723c */ /* 0x004fe20000041808 */
[----:B------:R-:W-:-:S07]  /*c170*/  FADD.FTZ R194, R193, R194 ;  /* 0x000000c2c1c27221 */ /* 0x000fce0000010000 */
        /* <DEDUP_REMOVED lines=41> */
[C---:B----4-:R-:W-:Y:S08]  /*c410*/  HMMA.16816.F32.BF16 R116, R128.reuse, R152, R116 ;  /* 0x000000988074723c */ /* 0x050ff00000041874 */
[C---:B------:R-:W-:Y:S01]  /*c420*/  HMMA.16816.F32.BF16 R120, R128.reuse, R154, R120 ;  /* 0x0000009a8078723c */ /* 0x040fe20000041878 */
[----:B------:R-:W4:Y:S07]  /*c430*/  LDSM.16.MT88.4 R152, [R191+0x3000] ;  /* 0x00300000bf98783b */ /* 0x000f2e0000004200 */
        /* <DEDUP_REMOVED lines=16> */
[C---:B-----5:R-:W-:Y:S01]  /*c540*/  HMMA.16816.F32.BF16 R136, R4.reuse, R144, R32 ;  /* 0x000000900488723c */ /* 0x060fe20000041820 */
[----:B------:R-:W3:Y:S07]  /*c550*/  LDSM.16.MT88.4 R32, [R0+0x17000] ;  /* 0x017000000020783b */ /* 0x000eee0000004200 */
        /* <DEDUP_REMOVED lines=16> */
[----:B------:R-:W-:-:S03]  /*c660*/  FFMA.FTZ R210, R179, UR16, -R178 ;  /* 0x00000010b3d27c23 */ /* 0x000fc600080108b2 */
[----:B------:R3:W2:Y:S03]  /*c670*/  MUFU.EX2 R208, R32 ;  /* 0x0000002000d07308 */ /* 0x0006a60000000800 */
[C---:B-----5:R-:W-:Y:S01]  /*c680*/  HMMA.16816.F32.BF16 R108, R4.reuse, R144, R108 ;  /* 0x00000090046c723c */ /* 0x060fe2000004186c */
[----:B------:R-:W-:Y:S01]  /*c690*/  FFMA.FTZ R144, R203, UR16, -R205 ;  /* 0x00000010cb907c23 */ /* 0x000fe200080108cd */
[--C-:B------:R-:W-:Y:S01]  /*c6a0*/  FFMA.FTZ R203, R201, UR16, -R178.reuse ;  /* 0x00000010c9cb7c23 */ /* 0x100fe200080108b2 */
[----:B------:R-:W-:Y:S01]  /*c6b0*/  FFMA.FTZ R205, R177, UR16, -R178 ;  /* 0x00000010b1cd7c23 */ /* 0x000fe200080108b2 */
[----:B------:R-:W-:Y:S01]  /*c6c0*/  MUFU.EX2 R210, R210 ;  /* 0x000000d200d27308 */ /* 0x000fe20000000800 */
        /* <DEDUP_REMOVED lines=21> */
[----:B-----5:R-:W-:Y:S07]  /*c820*/  LDSM.16.MT88.4 R144, [R192+0x17800] ;  /* 0x01780000c090783b */ /* 0x020fee0000004200 */
[C---:B----4-:R-:W-:Y:S08]  /*c830*/  HMMA.16816.F32.BF16 R116, R4.reuse, R152, R116 ;  /* 0x000000980474723c */ /* 0x050ff00000041874 */
[C---:B------:R-:W-:Y:S01]  /*c840*/  HMMA.16816.F32.BF16 R120, R4.reuse, R154, R120 ;  /* 0x0000009a0478723c */ /* 0x040fe20000041878 */
[----:B------:R3:W4:Y:S07]  /*c850*/  LDSM.16.MT88.4 R152, [R0+0x17800] ;  /* 0x017800000098783b */ /* 0x00072e0000004200 */
[C---:B--2---:R-:W-:Y:S08]  /*c860*/  HMMA.16816.F32.BF16 R124, R4.reuse, R148, R124 ;  /* 0x00000094047c723c */ /* 0x044ff0000004187c */
[----:B------:R-:W-:Y:S01]  /*c870*/  HMMA.16816.F32.BF16 R128, R4, R150, R128 ;  /* 0x000000960480723c */ /* 0x000fe20000041880 */
[----:B------:R-:W-:Y:S01]  /*c880*/  F2FP.BF16.F32.PACK_AB R4, R211, R208 ;  /* 0x000000d0d304723e */ /* 0x000fe200000010ff */
[----:B------:R-:W2:Y:S01]  /*c890*/  LDSM.16.MT88.4 R148, [R192+0x11800] ;  /* 0x01180000c094783b */ /* 0x000ea20000004200 */
[----:B------:R-:W-:Y:S01]  /*c8a0*/  F2FP.BF16.F32.PACK_AB R5, R210, R203 ;  /* 0x000000cbd205723e */ /* 0x000fe200000010ff */
[----:B------:R-:W-:Y:S01]  /*c8b0*/  FADD.FTZ R208, R208, R223 ;  /* 0x000000dfd0d07221 */ /* 0x000fe20000010000 */
[----:B------:R-:W-:-:S02]  /*c8c0*/  F2FP.BF16.F32.PACK_AB R6, R201, R206 ;  /* 0x000000cec906723e */ /* 0x000fc400000010ff */
[----:B------:R-:W-:Y:S01]  /*c8d0*/  F2FP.BF16.F32.PACK_AB R7, R222, R205 ;  /* 0x000000cdde07723e */ /* 0x000fe200000010ff */
[----:B---3--:R-:W-:Y:S01]  /*c8e0*/  FADD.FTZ R0, R196, R3 ;  /* 0x00000003c4007221 */ /* 0x008fe20000010000 */
[----:B------:R-:W-:Y:S01]  /*c8f0*/  FADD.FTZ R211, R211, R208 ;  /* 0x000000d0d3d37221 */ /* 0x000fe20000010000 */
[----:B------:R-:W-:Y:S02]  /*c900*/  IMAD.MOV.U32 R3, RZ, RZ, R180 ;  /* 0x000000ffff037224 */ /* 0x000fe400078e00b4 */
[----:B------:R-:W-:Y:S01]  /*c910*/  FADD.FTZ R0, R199, R0 ;  /* 0x00000000c7007221 */ /* 0x000fe20000010000 */
[----:B------:R-:W-:Y:S01]  /*c920*/  FADD.FTZ R206, R206, R211 ;  /* 0x000000d3cece7221 */ /* 0x000fe20000010000 */
[----:B------:R-:W-:Y:S01]  /*c930*/  HMMA.16816.F32.BF16 R160, R4, R156, R8 ;  /* 0x0000009c04a0723c */ /* 0x000fe20000041808 */
[----:B------:R-:W3:Y:S01]  /*c940*/  LDSM.16.MT88.4 R8, [R189+0x1800] ;  /* 0x00180000bd08783b */ /* 0x000ee20000004200 */
[----:B------:R-:W-:Y:S01]  /*c950*/  FADD.FTZ R213, R213, R0 ;  /* 0x00000000d5d57221 */ /* 0x000fe20000010000 */
[----:B------:R-:W-:-:S02]  /*c960*/  @P0 IMAD.MOV.U32 R3, RZ, RZ, R180 ;  /* 0x000000ffff030224 */ /* 0x000fc400078e00b4 */
[----:B------:R-:W-:Y:S01]  /*c970*/  FADD.FTZ R249, R201, R206 ;  /* 0x000000cec9f97221 */ /* 0x000fe20000010000 */
[----:B------:R-:W-:Y:S02]  /*c980*/  FADD.FTZ R218, R218, R213 ;  /* 0x000000d5dada7221 */ /* 0x000fe40000010000 */
[----:B-1----:R-:W-:Y:S02]  /*c990*/  HMMA.16816.F32.BF16 R36, R4, R140, R36 ;  /* 0x0000008c0424723c */ /* 0x002fe40000041824 */
[----:B------:R-:W-:-:S04]  /*c9a0*/  FADD.FTZ R209, R209, R218 ;  /* 0x000000dad1d17221 */ /* 0x000fc80000010000 */
[----:B------:R-:W-:Y:S02]  /*c9b0*/  FADD.FTZ R220, R220, R209 ;  /* 0x000000d1dcdc7221 */ /* 0x000fe40000010000 */
[----:B------:R-:W-:Y:S01]  /*c9c0*/  HMMA.16816.F32.BF16 R40, R4, R142, R40 ;  /* 0x0000008e0428723c */ /* 0x000fe20000041828 */
[----:B------:R-:W1:Y:S01]  /*c9d0*/  LDSM.16.MT88.4 R140, [R191+0x1800] ;  /* 0x00180000bf8c783b */ /* 0x000e620000004200 */
[----:B------:R-:W-:-:S04]  /*c9e0*/  FADD.FTZ R203, R203, R220 ;  /* 0x000000dccbcb7221 */ /* 0x000fc80000010000 */
[----:B------:R-:W-:Y:S02]  /*c9f0*/  FADD.FTZ R210, R210, R203 ;  /* 0x000000cbd2d27221 */ /* 0x000fe40000010000 */
[----:B----4-:R-:W-:Y:S02]  /*ca00*/  HMMA.16816.F32.BF16 R100, R4, R152, R100 ;  /* 0x000000980464723c */ /* 0x010fe40000041864 */
[----:B------:R-:W-:-:S04]  /*ca10*/  FADD.FTZ R205, R205, R210 ;  /* 0x000000d2cdcd7221 */ /* 0x000fc80000010000 */
[----:B------:R-:W-:Y:S02]  /*ca20*/  FADD.FTZ R247, R222, R205 ;  /* 0x000000cddef77221 */ /* 0x000fe40000010000 */
[C---:B------:R-:W-:Y:S08]  /*ca30*/  HMMA.16816.F32.BF16 R104, R4.reuse, R154, R104 ;  /* 0x0000009a0468723c */ /* 0x040ff00000041868 */
[C---:B------:R-:W-:Y:S01]  /*ca40*/  HMMA.16816.F32.BF16 R156, R4.reuse, R158, R12 ;  /* 0x0000009e049c723c */ /* 0x040fe2000004180c */
[----:B------:R-:W-:Y:S07]  /*ca50*/  LDSM.16.MT88.4 R12, [R189+0x3800] ;  /* 0x00380000bd0c783b */ /* 0x000fee0000004200 */
[C---:B------:R-:W-:Y:S08]  /*ca60*/  HMMA.16816.F32.BF16 R68, R4.reuse, R32, R68 ;  /* 0x000000200444723c */ /* 0x040ff00000041844 */
[C---:B------:R-:W-:Y:S01]  /*ca70*/  HMMA.16816.F32.BF16 R72, R4.reuse, R34, R72 ;  /* 0x000000220448723c */ /* 0x040fe20000041848 */
[----:B------:R-:W4:Y:S07]  /*ca80*/  LDSM.16.MT88.4 R32, [R191+0x7800] ;  /* 0x00780000bf20783b */ /* 0x000f2e0000004200 */
[C---:B--2---:R-:W-:Y:S01]  /*ca90*/  HMMA.16816.F32.BF16 R152, R4.reuse, R148, R16 ;  /* 0x000000940498723c */ /* 0x044fe20000041810 */
[----:B------:R-:W2:Y:S07]  /*caa0*/  LDSM.16.MT88.4 R16, [R189+0x5800] ;  /* 0x00580000bd10783b */ /* 0x000eae0000004200 */
[C---:B---3--:R-:W-:Y:S08]  /*cab0*/  HMMA.16816.F32.BF16 R136, R4.reuse, R8, R136 ;  /* 0x000000080488723c */ /* 0x048ff00000041888 */
[C---:B------:R-:W-:Y:S01]  /*cac0*/  HMMA.16816.F32.BF16 R132, R4.reuse, R10, R132 ;  /* 0x0000000a0484723c */ /* 0x040fe20000041884 */
[----:B------:R-:W3:Y:S07]  /*cad0*/  LDSM.16.MT88.4 R8, [R189+0x7800] ;  /* 0x00780000bd08783b */ /* 0x000eee0000004200 */
[C---:B------:R-:W-:Y:S08]  /*cae0*/  HMMA.16816.F32.BF16 R108, R4.reuse, R144, R108 ;  /* 0x00000090046c723c */ /* 0x040ff0000004186c */
        /* <DEDUP_REMOVED lines=15> */
[C---:B--2---:R-:W-:Y:S08]  /*cbe0*/  HMMA.16816.F32.BF16 R92, R4.reuse, R16, R92 ;  /* 0x00000010045c723c */ /* 0x044ff0000004185c */
[C---:B------:R-:W-:Y:S08]  /*cbf0*/  HMMA.16816.F32.BF16 R96, R4.reuse, R18, R96 ;  /* 0x000000120460723c */ /* 0x040ff00000041860 */
[C---:B---3--:R-:W-:Y:S08]  /*cc00*/  HMMA.16816.F32.BF16 R124, R4.reuse, R8, R124 ;  /* 0x00000008047c723c */ /* 0x048ff0000004187c */
[C---:B------:R-:W-:Y:S08]  /*cc10*/  HMMA.16816.F32.BF16 R128, R4.reuse, R10, R128 ;  /* 0x0000000a0480723c */ /* 0x040ff00000041880 */
[----:B------:R-:W-:Y:S01]  /*cc20*/  HMMA.16816.F32.BF16 R84, R4, R164, R84 ;  /* 0x000000a40454723c */ /* 0x000fe20000041854 */
[----:B------:R-:W-:-:S02]  /*cc30*/  MOV R164, R181 ;  /* 0x000000b500a47202 */ /* 0x000fc40000000f00 */
[----:B------:R-:W-:Y:S01]  /*cc40*/  @P0 MOV R164, R181 ;  /* 0x000000b500a40202 */ /* 0x000fe20000000f00 */
[----:B------:R-:W-:-:S01]  /*cc50*/  NOP ;  /* 0x0000000000007918 */ /* 0x000fc20000000000 */
[----:B------:R-:W-:-:S15]  /*cc60*/  BRA.U UP0, `(.L_x_1506) ;  /* 0x0000000100047547 */ /* 0x000fde000b800000 */
.L_x_1504:
[----:B------:R-:W-:-:S12]  /*cc70*/  UIADD3 UR21, UPT, UPT, UR4, -0x1, URZ ;  /* 0xffffffff04157890 */ /* 0x000fd8000fffe0ff */
.L_x_1506:
        /* <DEDUP_REMOVED lines=28> */
.L_x_1510:
[----:B------:R-:W1:Y:S01]  /*ce40*/  LDC.64 R4, c[0x0][0x3b8] ;  /* 0x0000ee00ff047b82 */ /* 0x000e620000000a00 */
[----:B------:R-:W-:Y:S01]  /*ce50*/  UIADD3 UR10, UPT, UPT, UR21, -0x1, URZ ;  /* 0xffffffff150a7890 */ /* 0x000fe2000fffe0ff */
[----:B------:R-:W-:Y:S05]  /*ce60*/  LOP3.LUT R21, R245, 0x1f8, RZ, 0xc0, !PT ;  /* 0x000001f8f5157812 */ /* 0x000fea00078ec0ff */
[C---:B-1----:R-:W-:Y:S01]  /*ce70*/  IMAD.WIDE.U32 R24, R4.reuse, UR10, RZ ;  /* 0x0000000a04187c25 */ /* 0x042fe2000f8e00ff */
[C---:B------:R-:W-:Y:S03]  /*ce80*/  SHF.L.U64.HI R8, R4.reuse, 0x4, R5 ;  /* 0x0000000404087819 */ /* 0x040fe60000010205 */
[----:B------:R-:W-:Y:S01]  /*ce90*/  IMAD.SHL.U32 R22, R4, 0x10, RZ ;  /* 0x0000001004167824 */ /* 0x000fe200078e00ff */
[C---:B------:R-:W-:Y:S01]  /*cea0*/  LEA R18, P6, R24.reuse, R240, 0x7 ;  /* 0x000000f018127211 */ /* 0x040fe200078c38ff */
[----:B------:R-:W-:Y:S03]  /*ceb0*/  IMAD R10, R5, UR10, R25 ;  /* 0x0000000a050a7c24 */ /* 0x000fe6000f8e0219 */
        /* <DEDUP_REMOVED lines=9> */
[CC--:B------:R-:W-:Y:S01]  /*cf50*/  LEA R22, P6, R17.reuse, R240.reuse, 0x1 ;  /* 0x000000f011167211 */ /* 0x0c0fe200078c08ff */
        /* <DEDUP_REMOVED lines=88> */
.L_x_1508:
        /* <DEDUP_REMOVED lines=22> */
[----:B------:R-:W-:Y:S02]  /*d640*/  IMAD.X R16, R22, 0x1, R233, P0 ;  /* 0x0000000116107824 */ /* 0x000fe400000e06e9 */
[----:B------:R-:W-:Y:S01]  /*d650*/  @P3 STS.128 [R241+0x10000], RZ ;  /* 0x010000fff1003388 */ /* 0x000fe20000000c00 */
[-C--:B------:R-:W-:Y:S02]  /*d660*/  LEA R18, P0, R17, R238.reuse, 0x1 ;  /* 0x000000ee11127211 */ /* 0x080fe400078008ff */
[----:B------:R-:W-:Y:S03]  /*d670*/  LOP3.LUT R242, R215, 0xc0, RZ, 0xfc, !PT ;  /* 0x000000c0d7f27812 */ /* 0x000fe600078efcff */
[----:B------:R-:W-:Y:S01]  /*d680*/  @!PT LDS RZ, [RZ] ;  /* 0x00000000fffff984 */ /* 0x000fe20000000800 */
[----:B------:R-:W-:Y:S01]  /*d690*/  @!PT LDS RZ, [RZ] ;  /* 0x00000000fffff984 */ /* 0x000fe20000000800 */
[----:B------:R-:W-:Y:S01]  /*d6a0*/  @!PT LDS RZ, [RZ] ;  /* 0x00000000fffff984 */ /* 0x000fe20000000800 */
[----:B------:R-:W-:Y:S01]  /*d6b0*/  @!P4 LDGSTS.E.BYPASS.LTC128B.128 [R241+0x12000], desc[UR28][R24.64+0x80] ;  /* 0x1200008018f1cfae */ /* 0x000fe2000b981a1c */
[----:B------:R-:W-:Y:S02]  /*d6c0*/  LEA.HI.X R19, R17, R237, R16, 0x1, P0 ;  /* 0x000000ed11137211 */ /* 0x000fe400000f0c10 */
[----:B------:R-:W-:Y:S03]  /*d6d0*/  ISETP.GE.AND P0, PT, R242, UR9, PT ;  /* 0x00000009f2007c0c */ /* 0x000fe6000bf06270 */
[----:B------:R-:W-:Y:S01]  /*d6e0*/  @P4 STS.128 [R241+0x12000], RZ ;  /* 0x012000fff1004388 */ /* 0x000fe20000000c00 */
[----:B------:R-:W-:Y:S02]  /*d6f0*/  ISETP.GE.AND P3, PT, R215, UR9, PT ;  /* 0x00000009d7007c0c */ /* 0x000fe4000bf66270 */
[C---:B------:R-:W-:Y:S03]  /*d700*/  LEA R20, P6, R21.reuse, R238, 0x1 ;  /* 0x000000ee15147211 */ /* 0x040fe600078c08ff */
[----:B------:R-:W-:Y:S01]  /*d710*/  @!PT LDS RZ, [RZ] ;  /* 0x00000000fffff984 */ /* 0x000fe20000000800 */
[----:B------:R-:W-:Y:S01]  /*d720*/  @!PT LDS RZ, [RZ] ;  /* 0x00000000fffff984 */ /* 0x000fe20000000800 */
[----:B------:R-:W-:Y:S01]  /*d730*/  @!PT LDS RZ, [RZ] ;  /* 0x00000000fffff984 */ /* 0x000fe20000000800 */
[----:B------:R-:W-:Y:S01]  /*d740*/  @!P1 LDGSTS.E.BYPASS.LTC128B.128 [R241+0x14000], desc[UR28][R24.64+0x100] ;  /* 0x1400010018f19fae */ /* 0x000fe2000b981a1c */
[C---:B------:R-:W-:Y:S02]  /*d750*/  LEA R17, P5, R228.reuse, R21, 0x5 ;  /* 0x00000015e4117211 */ /* 0x040fe400078a28ff */
[-C--:B------:R-:W-:Y:S03]  /*d760*/  LEA.HI.X R21, R21, R237.reuse, R22, 0x1, P6 ;  /* 0x000000ed15157211 */ /* 0x080fe600030f0c16 */
[----:B------:R-:W-:Y:S01]  /*d770*/  @P1 STS.128 [R241+0x14000], RZ ;  /* 0x014000fff1001388 */ /* 0x000fe20000000c00 */
[----:B------:R-:W-:Y:S02]  /*d780*/  LEA.HI.X R22, R228, R22, R229, 0x5, P5 ;  /* 0x00000016e4167211 */ /* 0x000fe400028f2ce5 */
[----:B------:R-:W-:Y:S03]  /*d790*/  LEA R16, P5, R17, R238, 0x1 ;  /* 0x000000ee11107211 */ /* 0x000fe600078a08ff */
[----:B------:R-:W-:Y:S01]  /*d7a0*/  @!PT LDS RZ, [RZ] ;  /* 0x00000000fffff984 */ /* 0x000fe20000000800 */
[----:B------:R-:W-:Y:S01]  /*d7b0*/  @!PT LDS RZ, [RZ] ;  /* 0x00000000fffff984 */ /* 0x000fe20000000800 */
[----:B------:R-:W-:Y:S01]  /*d7c0*/  @!PT LDS RZ, [RZ] ;  /* 0x00000000fffff984 */ /* 0x000fe20000000800 */
[----:B------:R-:W-:Y:S01]  /*d7d0*/  @!P0 LDGSTS.E.BYPASS.LTC128B.128 [R241+0x16000], desc[UR28][R24.64+0x180] ;  /* 0x1600018018f18fae */ /* 0x000fe2000b981a1c */
[----:B------:R-:W-:Y:S02]  /*d7e0*/  LOP3.LUT R168, R219, 0x8, RZ, 0xc0, !PT ;  /* 0x00000008dba87812 */ /* 0x000fe400078ec0ff */
        /* <DEDUP_REMOVED lines=88> */
[----:B------:R-:W-:Y:S03]  /*dd70*/  LDSM.16.M88.4 R172, [R225] ;  /* 0x00000000e1ac783b */ /* 0x000fe60000000200 */
[C---:B---3--:R-:W-:Y:S03]  /*dd80*/  HMMA.16816.F32.BF16 R12, R168.reuse, R176, RZ ;  /* 0x000000b0a80c723c */ /* 0x048fe600000418ff */
[----:B------:R-:W-:Y:S05]  /*dd90*/  LDSM.16.M88.4 R200, [R3+0x8000] ;  /* 0x0080000003c8783b */ /* 0x000fea0000000200 */
[C---:B-1----:R-:W-:Y:S01]  /*dda0*/  HMMA.16816.F32.BF16 R16, R168.reuse, R178, RZ ;  /* 0x000000b2a810723c */ /* 0x042fe200000418ff */
[----:B------:R-:W-:Y:S06]  /*ddb0*/  LDSM.16.M88.4 R176, [R223+0x8000] ;  /* 0x00800000dfb0783b */ /* 0x000fec0000000200 */
[----:B------:R-:W-:Y:S01]  /*ddc0*/  LDSM.16.M88.4 R204, [R223+0xa000] ;  /* 0x00a00000dfcc783b */ /* 0x000fe20000000200 */
[C---:B----4-:R-:W-:Y:S05]  /*ddd0*/  HMMA.16816.F32.BF16 R20, R168.reuse, R180, RZ ;  /* 0x000000b4a814723c */ /* 0x050fea00000418ff */
[----:B------:R-:W-:Y:S03]  /*dde0*/  LDSM.16.M88.4 R208, [R222+0xc000] ;  /* 0x00c00000ded0783b */ /* 0x000fe60000000200 */
[C---:B------:R-:W-:Y:S03]  /*ddf0*/  HMMA.16816.F32.BF16 R24, R168.reuse, R182, RZ ;  /* 0x000000b6a818723c */ /* 0x040fe600000418ff */
[----:B------:R-:W-:Y:S05]  /*de00*/  LDSM.16.M88.4 R180, [R223+0x8800] ;  /* 0x00880000dfb4783b */ /* 0x000fea0000000200 */
[C---:B-----5:R-:W-:Y:S08]  /*de10*/  HMMA.16816.F32.BF16 R28, R168.reuse, R184, RZ ;  /* 0x000000b8a81c723c */ /* 0x060ff000000418ff */
[----:B------:R-:W-:Y:S01]  /*de20*/  HMMA.16816.F32.BF16 R32, R168, R186, RZ ;  /* 0x000000baa820723c */ /* 0x000fe200000418ff */
[----:B------:R-:W1:Y:S06]  /*de30*/  LDSM.16.M88.4 R168, [R222+0x9800] ;  /* 0x00980000dea8783b */ /* 0x000e6c0000000200 */
[----:B------:R-:W3:Y:S01]  /*de40*/  LDSM.16.M88.4 R184, [R223+0x9000] ;  /* 0x00900000dfb8783b */ /* 0x000ee20000000200 */
[C---:B------:R-:W-:Y:S08]  /*de50*/  HMMA.16816.F32.BF16 R4, R188.reuse, R192, R4 ;  /* 0x000000c0bc04723c */ /* 0x040ff00000041804 */
[C---:B------:R-:W-:Y:S01]  /*de60*/  HMMA.16816.F32.BF16 R8, R188.reuse, R194, R8 ;  /* 0x000000c2bc08723c */ /* 0x040fe20000041808 */
[----:B------:R-:W4:Y:S07]  /*de70*/  LDSM.16.M88.4 R192, [R223+0x9800] ;  /* 0x00980000dfc0783b */ /* 0x000f2e0000000200 */
[C---:B--2---:R-:W-:Y:S08]  /*de80*/  HMMA.16816.F32.BF16 R12, R188.reuse, R196, R12 ;  /* 0x000000c4bc0c723c */ /* 0x044ff0000004180c */
[C---:B------:R-:W-:Y:S01]  /*de90*/  HMMA.16816.F32.BF16 R16, R188.reuse, R198, R16 ;  /* 0x000000c6bc10723c */ /* 0x040fe20000041810 */
[----:B------:R-:W2:Y:S07]  /*dea0*/  LDSM.16.M88.4 R196, [R220] ;  /* 0x00000000dcc4783b */ /* 0x000eae0000000200 */
[C---:B------:R-:W-:Y:S08]  /*deb0*/  HMMA.16816.F32.BF16 R20, R188.reuse, R164, R20 ;  /* 0x000000a4bc14723c */ /* 0x040ff00000041814 */
[C---:B------:R-:W-:Y:S01]  /*dec0*/  HMMA.16816.F32.BF16 R24, R188.reuse, R166, R24 ;  /* 0x000000a6bc18723c */ /* 0x040fe20000041818 */
[----:B------:R-:W5:Y:S07]  /*ded0*/  LDSM.16.M88.4 R164, [R3+0x8800] ;  /* 0x0088000003a4783b */ /* 0x000f6e0000000200 */
[C---:B-1----:R-:W-:Y:S08]  /*dee0*/  HMMA.16816.F32.BF16 R28, R188.reuse, R168, R28 ;  /* 0x000000a8bc1c723c */ /* 0x042ff0000004181c */
[----:B------:R-:W-:Y:S01]  /*def0*/  HMMA.16816.F32.BF16 R32, R188, R170, R32 ;  /* 0x000000aabc20723c */ /* 0x000fe20000041820 */
[----:B------:R-:W1:Y:S06]  /*df00*/  LDSM.16.M88.4 R168, [R3+0x9000] ;  /* 0x0090000003a8783b */ /* 0x000e6c0000000200 */
[----:B------:R-:W-:Y:S01]  /*df10*/  LDSM.16.M88.4 R188, [R226+UR5+0xb000] ;  /* 0x00b00005e2bc783b */ /* 0x000fe20008000200 */
        /* <DEDUP_REMOVED lines=9> */
[C---:B----4-:R-:W-:Y:S08]  /*dfb0*/  HMMA.16816.F32.BF16 R28, R172.reuse, R192, R28 ;  /* 0x000000c0ac1c723c */ /* 0x050ff0000004181c */
[----:B------:R-:W-:Y:S01]  /*dfc0*/  HMMA.16816.F32.BF16 R32, R172, R194, R32 ;  /* 0x000000c2ac20723c */ /* 0x000fe20000041820 */
[----:B------:R-:W3:Y:S06]  /*dfd0*/  LDSM.16.M88.4 R172, [R3+0x9800] ;  /* 0x0098000003ac783b */ /* 0x000eec0000000200 */
[----:B------:R-:W-:Y:S01]  /*dfe0*/  LDSM.16.M88.4 R192, [R224+0x2000] ;  /* 0x00200000e0c0783b */ /* 0x000fe20000000200 */
[C---:B--2---:R-:W-:Y:S08]  /*dff0*/  HMMA.16816.F32.BF16 R4, R196.reuse, R200, R4 ;  /* 0x000000c8c404723c */ /* 0x044ff00000041804 */
[C---:B------:R-:W-:Y:S01]  /*e000*/  HMMA.16816.F32.BF16 R8, R196.reuse, R202, R8 ;  /* 0x000000cac408723c */ /* 0x040fe20000041808 */
[----:B------:R-:W-:Y:S07]  /*e010*/  LDSM.16.M88.4 R200, [R222+0xa000] ;  /* 0x00a00000dec8783b */ /* 0x000fee0000000200 */
[C---:B-----5:R-:W-:Y:S08]  /*e020*/  HMMA.16816.F32.BF16 R12, R196.reuse, R164, R12 ;  /* 0x000000a4c40c723c */ /* 0x060ff0000004180c */
[C---:B------:R-:W-:Y:S01]  /*e030*/  HMMA.16816.F32.BF16 R16, R196.reuse, R166, R16 ;  /* 0x000000a6c410723c */ /* 0x040fe20000041810 */
[----:B------:R-:W2:Y:S07]  /*e040*/  LDSM.16.M88.4 R164, [R226+UR5+0xb800] ;  /* 0x00b80005e2a4783b */ /* 0x000eae0008000200 */
[C---:B-1----:R-:W-:Y:S08]  /*e050*/  HMMA.16816.F32.BF16 R20, R196.reuse, R168, R20 ;  /* 0x000000a8c414723c */ /* 0x042ff00000041814 */
        /* <DEDUP_REMOVED lines=125> */
[C---:B-1----:R-:W-:Y:S08]  /*e830*/  HMMA.16816.F32.BF16 R12, R188.reuse, R168, R12 ;  /* 0x000000a8bc0c723c */ /* 0x042ff0000004180c */
[C---:B------:R-:W-:Y:S08]  /*e840*/  HMMA.16816.F32.BF16 R16, R188.reuse, R170, R16 ;  /* 0x000000aabc10723c */ /* 0x040ff00000041810 */
[C---:B---3--:R-:W-:Y:S08]  /*e850*/  HMMA.16816.F32.BF16 R20, R188.reuse, R172, R20 ;  /* 0x000000acbc14723c */ /* 0x048ff00000041814 */
[C---:B------:R-:W-:Y:S08]  /*e860*/  HMMA.16816.F32.BF16 R24, R188.reuse, R174, R24 ;  /* 0x000000aebc18723c */ /* 0x040ff00000041818 */
[C---:B----4-:R-:W-:Y:S08]  /*e870*/  HMMA.16816.F32.BF16 R28, R188.reuse, R180, R28 ;  /* 0x000000b4bc1c723c */ /* 0x050ff0000004181c */
[----:B------:R-:W-:Y:S08]  /*e880*/  HMMA.16816.F32.BF16 R32, R188, R182, R32 ;  /* 0x000000b6bc20723c */ /* 0x000ff00000041820 */
[C---:B------:R-:W-:Y:S01]  /*e890*/  HMMA.16816.F32.BF16 R4, R192.reuse, R200, R4 ;  /* 0x000000c8c004723c */ /* 0x040fe20000041804 */
[----:B------:R-:W-:Y:S04]  /*e8a0*/  IMAD.U32 R201, RZ, RZ, UR21 ;  /* 0x00000015ffc97e24 */ /* 0x000fe8000f8e00ff */
[----:B------:R-:W-:Y:S03]  /*e8b0*/  IMAD.SHL.U32 R200, R216, 0x2, RZ ;  /* 0x00000002d8c87824 */ /* 0x000fe600078e00ff */
[C---:B------:R-:W-:Y:S03]  /*e8c0*/  HMMA.16816.F32.BF16 R8, R192.reuse, R202, R8 ;  /* 0x000000cac008723c */ /* 0x040fe60000041808 */
[----:B------:R-:W-:Y:S05]  /*e8d0*/  LOP3.LUT R202, R200, 0x6, RZ, 0xc0, !PT ;  /* 0x00000006c8ca7812 */ /* 0x000fea00078ec0ff */
[C---:B--2---:R-:W-:Y:S03]  /*e8e0*/  HMMA.16816.F32.BF16 R12, R192.reuse, R164, R12 ;  /* 0x000000a4c00c723c */ /* 0x044fe6000004180c */
[----:B------:R-:W-:Y:S04]  /*e8f0*/  IMAD R201, R201, 0x40, R202 ;  /* 0x00000040c9c97824 */ /* 0x000fe800078e02ca */
[C---:B------:R-:W-:Y:S01]  /*e900*/  VIADD R204, R201.reuse, 0x38 ;  /* 0x00000038c9cc7836 */ /* 0x040fe20000000000 */
[C---:B------:R-:W-:Y:S01]  /*e910*/  HMMA.16816.F32.BF16 R16, R192.reuse, R166, R16 ;  /* 0x000000a6c010723c */ /* 0x040fe20000041810 */
[----:B------:R-:W1:Y:S02]  /*e920*/  LDSM.16.M88.4 R164, [R3+0xe800] ;  /* 0x00e8000003a4783b */ /* 0x000e640000000200 */
[----:B------:R-:W-:Y:S05]  /*e930*/  VIADD R203, R204, UR20 ;  /* 0x00000014cccb7c36 */ /* 0x000fea0008000000 */
[C---:B-----5:R-:W-:Y:S08]  /*e940*/  HMMA.16816.F32.BF16 R20, R192.reuse, R176, R20 ;  /* 0x000000b0c014723c */ /* 0x060ff00000041814 */
[C---:B------:R-:W-:Y:S08]  /*e950*/  HMMA.16816.F32.BF16 R24, R192.reuse, R178, R24 ;  /* 0x000000b2c018723c */ /* 0x040ff00000041818 */
[C---:B------:R-:W-:Y:S08]  /*e960*/  HMMA.16816.F32.BF16 R28, R192.reuse, R184, R28 ;  /* 0x000000b8c01c723c */ /* 0x040ff0000004181c */
[----:B------:R-:W-:Y:S08]  /*e970*/  HMMA.16816.F32.BF16 R32, R192, R186, R32 ;  /* 0x000000bac020723c */ /* 0x000ff00000041820 */
[C---:B------:R-:W-:Y:S05]  /*e980*/  HMMA.16816.F32.BF16 R4, R196.reuse, R208, R4 ;  /* 0x000000d0c404723c */ /* 0x040fea0000041804 */
[----:B------:R-:W-:Y:S01]  /*e990*/  IADD3 R208, PT, PT, R236, 0x37, -R203 ;  /* 0x00000037ecd07810 */ /* 0x000fe20007ffe8cb */
[----:B------:R-:W-:Y:S02]  /*e9a0*/  VIADD R209, R201, UR20 ;  /* 0x00000014c9d17c36 */ /* 0x000fe40008000000 */
[C---:B------:R-:W-:Y:S03]  /*e9b0*/  HMMA.16816.F32.BF16 R8, R196.reuse, R210, R8 ;  /* 0x000000d2c408723c */ /* 0x040fe60000041808 */
[----:B------:R-:W-:Y:S01]  /*e9c0*/  IABS R208, R208 ;  /* 0x000000d000d07213 */ /* 0x000fe20000000000 */
[--C-:B------:R-:W-:Y:S02]  /*e9d0*/  IMAD.IADD R210, R230, 0x1, -R209.reuse ;  /* 0x00000001e6d27824 */ /* 0x100fe400078e0ad1 */
[----:B------:R-:W-:Y:S02]  /*e9e0*/  IMAD.IADD R220, R236, 0x1, -R209 ;  /* 0x00000001ecdc7824 */ /* 0x000fe400078e0ad1 */
[C---:B-1----:R-:W-:Y:S03]  /*e9f0*/  HMMA.16816.F32.BF16 R12, R196.reuse, R164, R12 ;  /* 0x000000a4c40c723c */ /* 0x042fe6000004180c */
[----:B------:R-:W-:Y:S01]  /*ea00*/  IABS R210, R210 ;  /* 0x000000d200d27213 */ /* 0x000fe20000000000 */
[----:B------:R-:W-:Y:S01]  /*ea10*/  FMUL.FTZ R211, R7, UR8 ;  /* 0x0000000807d37c20 */ /* 0x000fe20008410000 */
[----:B------:R-:W-:Y:S01]  /*ea20*/  IABS R209, R220 ;  /* 0x000000dc00d17213 */ /* 0x000fe20000000000 */
[----:B------:R-:W-:Y:S01]  /*ea30*/  FMUL.FTZ R207, R6, UR8 ;  /* 0x0000000806cf7c20 */ /* 0x000fe20008410000 */
[--C-:B------:R-:W-:Y:S01]  /*ea40*/  IADD3 R6, PT, PT, R236, 0x27, -R203.reuse ;  /* 0x00000027ec067810 */ /* 0x100fe20007ffe8cb */
[C---:B------:R-:W-:Y:S03]  /*ea50*/  HMMA.16816.F32.BF16 R16, R196.reuse, R166, R16 ;  /* 0x000000a6c410723c */ /* 0x040fe60000041810 */
[----:B------:R-:W-:Y:S01]  /*ea60*/  IABS R6, R6 ;  /* 0x0000000600067213 */ /* 0x000fe20000000000 */
[----:B------:R-:W1:Y:S01]  /*ea70*/  MUFU.TANH R207, R207 ;  /* 0x000000cf00cf7308 */ /* 0x000e620000002400 */
[----:B------:R-:W-:Y:S01]  /*ea80*/  FMUL.FTZ R165, R11, UR8 ;  /* 0x000000080ba57c20 */ /* 0x000fe20008410000 */
[----:B------:R-:W-:Y:S01]  /*ea90*/  IMAD.MOV.U32 R246, RZ, RZ, R210 ;  /* 0x000000fffff67224 */ /* 0x000fe200078e00d2 */
[----:B------:R-:W-:Y:S01]  /*eaa0*/  I2FP.F32.S32 R210, R209 ;  /* 0x000000d100d27245 */ /* 0x000fe20000201400 */
[----:B------:R-:W-:Y:S01]  /*eab0*/  IMAD.MOV.U32 R251, RZ, RZ, R208 ;  /* 0x000000fffffb7224 */ /* 0x000fe200078e00d0 */
[----:B------:R-:W-:Y:S01]  /*eac0*/  IADD3 R209, PT, PT, R230, 0x37, -R203 ;  /* 0x00000037e6d17810 */ /* 0x000fe20007ffe8cb */
[----:B------:R-:W-:Y:S01]  /*ead0*/  FMUL.FTZ R206, R5, UR8 ;  /* 0x0000000805ce7c20 */ /* 0x000fe20008410000 */
[----:B------:R-:W-:Y:S03]  /*eae0*/  I2FP.F32.S32 R246, R246 ;  /* 0x000000f600f67245 */ /* 0x000fe60000201400 */
[----:B------:R-:W2:Y:S01]  /*eaf0*/  MUFU.TANH R208, R211 ;  /* 0x000000d300d07308 */ /* 0x000ea20000002400 */
[----:B------:R-:W-:Y:S01]  /*eb00*/  IABS R209, R209 ;  /* 0x000000d100d17213 */ /* 0x000fe20000000000 */
[----:B------:R-:W-:Y:S01]  /*eb10*/  FMUL.FTZ R220, R9, UR8 ;  /* 0x0000000809dc7c20 */ /* 0x000fe20008410000 */
[----:B------:R-:W-:Y:S01]  /*eb20*/  I2FP.F32.S32 R251, R251 ;  /* 0x000000fb00fb7245 */ /* 0x000fe20000201400 */
[----:B------:R-:W-:Y:S01]  /*eb30*/  FMUL.FTZ R252, R15, UR8 ;  /* 0x000000080ffc7c20 */ /* 0x000fe20008410000 */
[----:B------:R-:W-:Y:S01]  /*eb40*/  I2FP.F32.S32 R209, R209 ;  /* 0x000000d100d17245 */ /* 0x000fe20000201400 */
[----:B------:R-:W-:Y:S01]  /*eb50*/  FMUL.FTZ R205, R4, UR8 ;  /* 0x0000000804cd7c20 */ /* 0x000fe20008410000 */
[----:B------:R-:W-:Y:S03]  /*eb60*/  I2FP.F32.S32 R6, R6 ;  /* 0x0000000600067245 */ /* 0x000fe60000201400 */
[----:B------:R-:W-:Y:S01]  /*eb70*/  MUFU.TANH R165, R165 ;  /* 0x000000a500a57308 */ /* 0x000fe20000002400 */
[----:B------:R-:W-:Y:S01]  /*eb80*/  FMUL.FTZ R17, R17, UR8 ;  /* 0x0000000811117c20 */ /* 0x000fe20008410000 */
[----:B-1----:R-:W-:Y:S01]  /*eb90*/  FFMA.FTZ R167, R246, -UR6, R207 ;  /* 0x80000006f6a77c23 */ /* 0x002fe200080100cf */
[--C-:B------:R-:W-:Y:S01]  /*eba0*/  IADD3 R207, PT, PT, R236, 0x2f, -R203.reuse ;  /* 0x0000002feccf7810 */ /* 0x100fe20007ffe8cb */
[----:B------:R-:W-:Y:S01]  /*ebb0*/  FMUL.FTZ R18, R18, UR8 ;  /* 0x0000000812127c20 */ /* 0x000fe20008410000 */
[----:B------:R-:W-:Y:S02]  /*ebc0*/  IMAD.U32 R246, RZ, RZ, UR7 ;  /* 0x00000007fff67e24 */ /* 0x000fe4000f8e00ff */
[----:B------:R-:W-:Y:S01]  /*ebd0*/  FMUL.FTZ R225, R10, UR8 ;  /* 0x000000080ae17c20 */ /* 0x000fe20008410000 */
[----:B------:R-:W-:Y:S02]  /*ebe0*/  IABS R207, R207 ;  /* 0x000000cf00cf7213 */ /* 0x000fe40000000000 */
[----:B------:R-:W-:Y:S01]  /*ebf0*/  MUFU.TANH R17, R17 ;  /* 0x0000001100117308 */ /* 0x000fe20000002400 */
[----:B------:R-:W-:Y:S01]  /*ec00*/  IADD3 R10, PT, PT, R236, 0x28, -R203 ;  /* 0x00000028ec0a7810 */ /* 0x000fe20007ffe8cb */
[----:B--2---:R-:W-:Y:S01]  /*ec10*/  FFMA.FTZ R166, R209, -UR6, R208 ;  /* 0x80000006d1a67c23 */ /* 0x004fe200080100d0 */
[----:B------:R-:W-:Y:S01]  /*ec20*/  I2FP.F32.S32 R5, R207 ;  /* 0x000000cf00057245 */ /* 0x000fe20000201400 */
[----:B------:R-:W-:Y:S01]  /*ec30*/  FMUL.FTZ R211, R12, UR8 ;  /* 0x000000080cd37c20 */ /* 0x000fe20008410000 */
[----:B------:R-:W-:Y:S01]  /*ec40*/  IADD3 R207, PT, PT, R236, -UR20, -R246 ;  /* 0x80000014eccf7c10 */ /* 0x000fe2000fffe8f6 */
[----:B------:R-:W-:Y:S01]  /*ec50*/  FMUL.FTZ R208, R14, UR8 ;  /* 0x000000080ed07c20 */ /* 0x000fe20008410000 */
[----:B------:R-:W-:Y:S01]  /*ec60*/  IABS R10, R10 ;  /* 0x0000000a000a7213 */ /* 0x000fe20000000000 */
[----:B------:R-:W-:Y:S01]  /*ec70*/  VIADD R14, R201, 0x1 ;  /* 0x00000001c90e7836 */ /* 0x000fe20000000000 */
[----:B------:R-:W-:Y:S01]  /*ec80*/  ISETP.GT.AND P6, PT, R207, R201, PT ;  /* 0x000000c9cf00720c */ /* 0x000fe20003fc4270 */
[----:B------:R-:W1:Y:S01]  /*ec90*/  MUFU.TANH R220, R220 ;  /* 0x000000dc00dc7308 */ /* 0x000e620000002400 */
[----:B------:R-:W-:Y:S01]  /*eca0*/  I2FP.F32.S32 R10, R10 ;  /* 0x0000000a000a7245 */ /* 0x000fe20000201400 */
[----:B------:R-:W-:Y:S01]  /*ecb0*/  FMUL.FTZ R209, R13, UR8 ;  /* 0x000000080dd17c20 */ /* 0x000fe20008410000 */
[----:B------:R-:W-:Y:S07]  /*ecc0*/  FMUL.FTZ R250, R8, UR8 ;  /* 0x0000000808fa7c20 */ /* 0x000fee0008410000 */
[----:B------:R-:W-:Y:S10]  /*ecd0*/  MUFU.TANH R208, R208 ;  /* 0x000000d000d07308 */ /* 0x000ff40000002400 */
[----:B------:R-:W2:Y:S01]  /*ece0*/  MUFU.TANH R205, R205 ;  /* 0x000000cd00cd7308 */ /* 0x000ea20000002400 */
[----:B-1----:R-:W-:Y:S09]  /*ecf0*/  FFMA.FTZ R220, R5, -UR6, R220 ;  /* 0x8000000605dc7c23 */ /* 0x002ff200080100dc */
[----:B------:R-:W1:Y:S10]  /*ed00*/  MUFU.TANH R5, R211 ;  /* 0x000000d300057308 */ /* 0x000e740000002400 */
[----:B------:R-:W3:Y:S01]  /*ed10*/  MUFU.TANH R206, R206 ;  /* 0x000000ce00ce7308 */ /* 0x000ee20000002400 */
[----:B--2---:R-:W-:Y:S01]  /*ed20*/  FFMA.FTZ R210, R210, -UR6, R205 ;  /* 0x80000006d2d27c23 */ /* 0x004fe200080100cd */
[----:B------:R-:W-:Y:S04]  /*ed30*/  IADD3 R205, PT, PT, R230, 0x30, -R203 ;  /* 0x00000030e6cd7810 */ /* 0x000fe80007ffe8cb */
[----:B------:R-:W-:Y:S04]  /*ed40*/  IABS R205, R205 ;  /* 0x000000cd00cd7213 */ /* 0x000fe80000000000 */
[----:B------:R-:W-:Y:S01]  /*ed50*/  MUFU.TANH R252, R252 ;  /* 0x000000fc00fc7308 */ /* 0x000fe20000002400 */
[----:B------:R-:W-:Y:S01]  /*ed60*/  FSEL R15, R210, -INF , !P6 ;  /* 0xff800000d20f7808 */ /* 0x000fe20007000000 */
[----:B-1----:R-:W-:Y:S01]  /*ed70*/  FFMA.FTZ R5, R10, -UR6, R5 ;  /* 0x800000060a057c23 */ /* 0x002fe20008010005 */
[----:B------:R-:W-:Y:S01]  /*ed80*/  I2FP.F32.S32 R248, R205 ;  /* 0x000000cd00f87245 */ /* 0x000fe20000201400 */
[----:B------:R-:W-:Y:S01]  /*ed90*/  VIADD R210, R201, 0x9 ;  /* 0x00000009c9d27836 */ /* 0x000fe20000000000 */
[C---:B------:R-:W-:Y:S02]  /*eda0*/  IADD3 R205, PT, PT, R230.reuse, -UR20, -R246 ;  /* 0x80000014e6cd7c10 */ /* 0x040fe4000fffe8f6 */
[----:B------:R-:W-:Y:S03]  /*edb0*/  ISETP.GT.AND P6, PT, R207, R14, PT ;  /* 0x0000000ecf00720c */ /* 0x000fe60003fc4270 */
[----:B------:R-:W1:Y:S01]  /*edc0*/  MUFU.TANH R209, R209 ;  /* 0x000000d100d17308 */ /* 0x000e620000002400 */
[----:B------:R-:W-:Y:S01]  /*edd0*/  IADD3 R246, PT, PT, R230, 0x2f, -R203 ;  /* 0x0000002fe6f67810 */ /* 0x000fe20007ffe8cb */
[----:B---3--:R-:W-:Y:S01]  /*ede0*/  FFMA.FTZ R206, R251, -UR6, R206 ;  /* 0x80000006fbce7c23 */ /* 0x008fe200080100ce */
[C---:B------:R-:W-:Y:S02]  /*edf0*/  ISETP.GT.AND P5, PT, R205.reuse, R201, PT ;  /* 0x000000c9cd00720c */ /* 0x040fe40003fa4270 */
[----:B------:R-:W-:Y:S02]  /*ee00*/  IABS R246, R246 ;  /* 0x000000f600f67213 */ /* 0x000fe40000000000 */
[----:B------:R-:W-:Y:S03]  /*ee10*/  FSEL R206, R206, -INF , !P6 ;  /* 0xff800000cece7808 */ /* 0x000fe60007000000 */
[----:B------:R-:W2:Y:S01]  /*ee20*/  MUFU.TANH R250, R250 ;  /* 0x000000fa00fa7308 */ /* 0x000ea20000002400 */
[----:B------:R-:W-:Y:S02]  /*ee30*/  ISETP.GT.AND P6, PT, R205, R14, PT ;  /* 0x0000000ecd00720c */ /* 0x000fe40003fc4270 */
[----:B------:R-:W-:Y:S02]  /*ee40*/  I2FP.F32.S32 R246, R246 ;  /* 0x000000f600f67245 */ /* 0x000fe40000201400 */
[----:B------:R-:W-:Y:S02]  /*ee50*/  FSEL R7, R166, -INF , !P6 ;  /* 0xff800000a6077808 */ /* 0x000fe40007000000 */
[-C--:B------:R-:W-:Y:S01]  /*ee60*/  ISETP.GT.AND P6, PT, R207, R210.reuse, PT ;  /* 0x000000d2cf00720c */ /* 0x080fe20003fc4270 */
[----:B------:R-:W-:Y:S01]  /*ee70*/  FFMA.FTZ R165, R246, -UR6, R165 ;  /* 0x80000006f6a57c23 */ /* 0x000fe200080100a5 */
[----:B------:R-:W-:Y:S01]  /*ee80*/  IADD3 R251, PT, PT, R236, 0x30, -R203 ;  /* 0x00000030ecfb7810 */ /* 0x000fe20007ffe8cb */
[----:B-1----:R-:W-:Y:S01]  /*ee90*/  FFMA.FTZ R209, R6, -UR6, R209 ;  /* 0x8000000606d17c23 */ /* 0x002fe200080100d1 */
[----:B------:R-:W-:Y:S01]  /*eea0*/  FSEL R220, R220, -INF , !P6 ;  /* 0xff800000dcdc7808 */ /* 0x000fe20007000000 */
[----:B------:R-:W-:Y:S01]  /*eeb0*/  FMUL.FTZ R6, R19, UR8 ;  /* 0x0000000813067c20 */ /* 0x000fe20008410000 */
[----:B------:R-:W-:Y:S01]  /*eec0*/  ISETP.GT.AND P6, PT, R205, R210, PT ;  /* 0x000000d2cd00720c */ /* 0x000fe20003fc4270 */
[----:B------:R-:W1:Y:S01]  /*eed0*/  MUFU.TANH R225, R225 ;  /* 0x000000e100e17308 */ /* 0x000e620000002400 */
[----:B------:R-:W-:Y:S02]  /*eee0*/  FSEL R11, R167, -INF , !P5 ;  /* 0xff800000a70b7808 */ /* 0x000fe40006800000 */
[----:B------:R-:W-:Y:S02]  /*eef0*/  FSEL R211, R165, -INF , !P6 ;  /* 0xff800000a5d37808 */ /* 0x000fe40007000000 */
[----:B------:R-:W-:Y:S01]  /*ef00*/  IABS R251, R251 ;  /* 0x000000fb00fb7213 */ /* 0x000fe20000000000 */
[----:B------:R-:W3:Y:S01]  /*ef10*/  LDSM.16.M88.4 R164, [R3+0xf000] ;  /* 0x00f0000003a4783b */ /* 0x000ee20000000200 */
[----:B------:R-:W-:Y:S02]  /*ef20*/  IADD3 R246, PT, PT, R230, 0x27, -R203 ;  /* 0x00000027e6f67810 */ /* 0x000fe40007ffe8cb */
[----:B------:R-:W-:Y:S02]  /*ef30*/  I2FP.F32.S32 R251, R251 ;  /* 0x000000fb00fb7245 */ /* 0x000fe40000201400 */
[----:B------:R-:W-:Y:S02]  /*ef40*/  IABS R246, R246 ;  /* 0x000000f600f67213 */ /* 0x000fe40000000000 */
[----:B------:R-:W-:Y:S01]  /*ef50*/  ISETP.GE.AND P6, PT, R14, R235, PT ;  /* 0x000000eb0e00720c */ /* 0x000fe20003fc6270 */
[----:B--2---:R-:W-:Y:S01]  /*ef60*/  FFMA.FTZ R250, R251, -UR6, R250 ;  /* 0x80000006fbfa7c23 */ /* 0x004fe200080100fa */
[----:B------:R-:W-:Y:S01]  /*ef70*/  I2FP.F32.S32 R246, R246 ;  /* 0x000000f600f67245 */ /* 0x000fe20000201400 */
[----:B------:R-:W-:Y:S01]  /*ef80*/  VIADD R251, R201, 0x8 ;  /* 0x00000008c9fb7836 */ /* 0x000fe20000000000 */
[----:B------:R-:W-:Y:S01]  /*ef90*/  FSEL R13, R206, -INF , !P6 ;  /* 0xff800000ce0d7808 */ /* 0x000fe20007000000 */
[----:B-1----:R-:W-:Y:S01]  /*efa0*/  FFMA.FTZ R225, R248, -UR6, R225 ;  /* 0x80000006f8e17c23 */ /* 0x002fe200080100e1 */
[--C-:B------:R-:W-:Y:S01]  /*efb0*/  IADD3 R248, PT, PT, R230, 0x28, -R203.reuse ;  /* 0x00000028e6f87810 */ /* 0x100fe20007ffe8cb */
[----:B------:R-:W-:Y:S01]  /*efc0*/  FFMA.FTZ R252, R246, -UR6, R252 ;  /* 0x80000006f6fc7c23 */ /* 0x000fe200080100fc */
[-C--:B------:R-:W-:Y:S01]  /*efd0*/  ISETP.GT.AND P5, PT, R207, R251.reuse, PT ;  /* 0x000000fbcf00720c */ /* 0x080fe20003fa4270 */
[C---:B------:R-:W-:Y:S01]  /*efe0*/  VIADD R246, R201.reuse, 0x10 ;  /* 0x00000010c9f67836 */ /* 0x040fe20000000000 */
[----:B------:R-:W-:Y:S01]  /*eff0*/  IABS R248, R248 ;  /* 0x000000f800f87213 */ /* 0x000fe20000000000 */
[----:B------:R-:W-:Y:S01]  /*f000*/  VIADD R206, R201, 0x11 ;  /* 0x00000011c9ce7836 */ /* 0x000fe20000000000 */
[----:B------:R-:W-:Y:S02]  /*f010*/  FSEL R250, R250, -INF , !P5 ;  /* 0xff800000fafa7808 */ /* 0x000fe40006800000 */
[----:B------:R-:W-:Y:S02]  /*f020*/  ISETP.GT.AND P5, PT, R205, R251, PT ;  /* 0x000000fbcd00720c */ /* 0x000fe40003fa4270 */
[----:B------:R-:W-:Y:S02]  /*f030*/  I2FP.F32.S32 R248, R248 ;  /* 0x000000f800f87245 */ /* 0x000fe40000201400 */
[----:B------:R-:W-:Y:S02]  /*f040*/  FSEL R225, R225, -INF , !P5 ;  /* 0xff800000e1e17808 */ /* 0x000fe40006800000 */
[CC--:B------:R-:W-:Y:S01]  /*f050*/  ISETP.GE.AND P5, PT, R201.reuse, R235.reuse, PT ;  /* 0x000000ebc900720c */ /* 0x0c0fe20003fa6270 */
[----:B------:R-:W-:Y:S01]  /*f060*/  FFMA.FTZ R208, R248, -UR6, R208 ;  /* 0x80000006f8d07c23 */ /* 0x000fe200080100d0 */
[-C--:B------:R-:W-:Y:S01]  /*f070*/  ISETP.GE.AND P6, PT, R201, R234.reuse, PT ;  /* 0x000000eac900720c */ /* 0x080fe20003fc6270 */
[----:B------:R-:W-:Y:S01]  /*f080*/  FMUL.FTZ R248, R16, UR8 ;  /* 0x0000000810f87c20 */ /* 0x000fe20008410000 */
[----:B------:R-:W-:Y:S02]  /*f090*/  FSEL R15, R15, -INF , !P5 ;  /* 0xff8000000f0f7808 */ /* 0x000fe40006800000 */
[----:B------:R-:W-:Y:S02]  /*f0a0*/  ISETP.GE.AND P5, PT, R14, R234, PT ;  /* 0x000000ea0e00720c */ /* 0x000fe40003fa6270 */
[----:B------:R-:W-:Y:S01]  /*f0b0*/  FSEL R11, R11, -INF , !P6 ;  /* 0xff8000000b0b7808 */ /* 0x000fe20007000000 */
[----:B------:R-:W1:Y:S01]  /*f0c0*/  MUFU.TANH R248, R248 ;  /* 0x000000f800f87308 */ /* 0x000e620000002400 */
[----:B------:R-:W-:Y:S02]  /*f0d0*/  ISETP.GT.AND P6, PT, R207, R246, PT ;  /* 0x000000f6cf00720c */ /* 0x000fe40003fc4270 */
[----:B------:R-:W-:Y:S01]  /*f0e0*/  FSEL R7, R7, -INF , !P5 ;  /* 0xff80000007077808 */ /* 0x000fe20006800000 */
[C---:B---3--:R-:W-:Y:S03]  /*f0f0*/  HMMA.16816.F32.BF16 R20, R196.reuse, R164, R20 ;  /* 0x000000a4c414723c */ /* 0x048fe60000041814 */
[----:B------:R-:W-:Y:S03]  /*f100*/  ISETP.GT.AND P5, PT, R207, R206, PT ;  /* 0x000000cecf00720c */ /* 0x000fe60003fa4270 */
[----:B------:R-:W-:Y:S01]  /*f110*/  MUFU.TANH R165, R18 ;  /* 0x0000001200a57308 */ /* 0x000fe20000002400 */
[----:B------:R-:W-:Y:S02]  /*f120*/  FSEL R16, R5, -INF , !P6 ;  /* 0xff80000005107808 */ /* 0x000fe40007000000 */
[----:B------:R-:W-:Y:S01]  /*f130*/  ISETP.GT.AND P6, PT, R205, R246, PT ;  /* 0x000000f6cd00720c */ /* 0x000fe20003fc4270 */
[C---:B------:R-:W-:Y:S03]  /*f140*/  HMMA.16816.F32.BF16 R24, R196.reuse, R166, R24 ;  /* 0x000000a6c418723c */ /* 0x040fe60000041818 */
[----:B------:R-:W-:Y:S03]  /*f150*/  FSEL R209, R209, -INF , !P5 ;  /* 0xff800000d1d17808 */ /* 0x000fe60006800000 */
[----:B------:R-:W2:Y:S01]  /*f160*/  MUFU.TANH R18, R6 ;  /* 0x0000000600127308 */ /* 0x000ea20000002400 */
[----:B------:R-:W-:Y:S02]  /*f170*/  ISETP.GT.AND P5, PT, R205, R206, PT ;  /* 0x000000cecd00720c */ /* 0x000fe40003fa4270 */
[----:B------:R-:W-:Y:S02]  /*f180*/  FSEL R208, R208, -INF , !P6 ;  /* 0xff800000d0d07808 */ /* 0x000fe40007000000 */
[-C--:B------:R-:W-:Y:S02]  /*f190*/  ISETP.GE.AND P6, PT, R251, R235.reuse, PT ;  /* 0x000000ebfb00720c */ /* 0x080fe40003fc6270 */
[----:B------:R-:W-:Y:S01]  /*f1a0*/  FSEL R252, R252, -INF , !P5 ;  /* 0xff800000fcfc7808 */ /* 0x000fe20006800000 */
[----:B------:R-:W-:Y:S01]  /*f1b0*/  FMUL.FTZ R167, R23, UR8 ;  /* 0x0000000817a77c20 */ /* 0x000fe20008410000 */
[C-C-:B------:R-:W-:Y:S02]  /*f1c0*/  IADD3 R5, PT, PT, R236.reuse, 0x20, -R203.reuse ;  /* 0x00000020ec057810 */ /* 0x140fe40007ffe8cb */
[-C--:B------:R-:W-:Y:S02]  /*f1d0*/  ISETP.GE.AND P5, PT, R251, R234.reuse, PT ;  /* 0x000000eafb00720c */ /* 0x080fe40003fa6270 */
[--C-:B------:R-:W-:Y:S01]  /*f1e0*/  IADD3 R251, PT, PT, R236, 0x1f, -R203.reuse ;  /* 0x0000001fecfb7810 */ /* 0x100fe20007ffe8cb */
[----:B------:R-:W-:Y:S01]  /*f1f0*/  MUFU.TANH R167, R167 ;  /* 0x000000a700a77308 */ /* 0x000fe20000002400 */
[--C-:B------:R-:W-:Y:S01]  /*f200*/  IADD3 R19, PT, PT, R230, 0x1f, -R203.reuse ;  /* 0x0000001fe6137810 */ /* 0x100fe20007ffe8cb */
[----:B------:R-:W-:Y:S01]  /*f210*/  FMUL.FTZ R26, R26, UR8 ;  /* 0x000000081a1a7c20 */ /* 0x000fe20008410000 */
[----:B------:R-:W-:Y:S01]  /*f220*/  FSEL R185, R250, -INF , !P6 ;  /* 0xff800000fab97808 */ /* 0x000fe20007000000 */
[----:B------:R-:W-:Y:S01]  /*f230*/  FMUL.FTZ R25, R25, UR8 ;  /* 0x0000000819197c20 */ /* 0x000fe20008410000 */
[----:B------:R-:W-:Y:S02]  /*f240*/  ISETP.GE.AND P6, PT, R210, R235, PT ;  /* 0x000000ebd200720c */ /* 0x000fe40003fc6270 */
[----:B------:R-:W-:Y:S02]  /*f250*/  IABS R5, R5 ;  /* 0x0000000500057213 */ /* 0x000fe40000000000 */
[----:B------:R-:W-:Y:S01]  /*f260*/  IABS R251, R251 ;  /* 0x000000fb00fb7213 */ /* 0x000fe20000000000 */
[----:B------:R-:W-:Y:S01]  /*f270*/  MUFU.TANH R25, R25 ;  /* 0x0000001900197308 */ /* 0x000fe20000002400 */
[----:B------:R-:W-:Y:S02]  /*f280*/  IABS R19, R19 ;  /* 0x0000001300137213 */ /* 0x000fe40000000000 */
[----:B------:R-:W-:Y:S02]  /*f290*/  I2FP.F32.S32 R5, R5 ;  /* 0x0000000500057245 */ /* 0x000fe40000201400 */
[----:B------:R-:W-:Y:S01]  /*f2a0*/  FSEL R181, R220, -INF , !P6 ;  /* 0xff800000dcb57808 */ /* 0x000fe20007000000 */
[----:B------:R-:W-:Y:S01]  /*f2b0*/  VIADD R220, R201, 0x18 ;  /* 0x00000018c9dc7836 */ /* 0x000fe20000000000 */
[----:B------:R-:W-:Y:S01]  /*f2c0*/  I2FP.F32.S32 R251, R251 ;  /* 0x000000fb00fb7245 */ /* 0x000fe20000201400 */
[----:B-1----:R-:W-:Y:S01]  /*f2d0*/  FFMA.FTZ R248, R5, -UR6, R248 ;  /* 0x8000000605f87c23 */ /* 0x002fe200080100f8 */
[----:B------:R-:W-:Y:S01]  /*f2e0*/  I2FP.F32.S32 R19, R19 ;  /* 0x0000001300137245 */ /* 0x000fe20000201400 */
[----:B------:R-:W-:Y:S01]  /*f2f0*/  FMUL.FTZ R5, R22, UR8 ;  /* 0x0000000816057c20 */ /* 0x000fe20008410000 */
[----:B------:R-:W-:Y:S01]  /*f300*/  IADD3 R250, PT, PT, R230, 0x20, -R203 ;  /* 0x00000020e6fa7810 */ /* 0x000fe20007ffe8cb */
[----:B------:R-:W-:Y:S01]  /*f310*/  FFMA.FTZ R17, R251, -UR6, R17 ;  /* 0x80000006fb117c23 */ /* 0x000fe20008010011 */
[----:B------:R-:W-:Y:S01]  /*f320*/  ISETP.GE.AND P6, PT, R210, R234, PT ;  /* 0x000000ead200720c */ /* 0x000fe20003fc6270 */
[----:B--2---:R-:W-:Y:S01]  /*f330*/  FFMA.FTZ R18, R19, -UR6, R18 ;  /* 0x8000000613127c23 */ /* 0x004fe20008010012 */
[----:B------:R-:W-:Y:S01]  /*f340*/  FSEL R9, R225, -INF , !P5 ;  /* 0xff800000e1097808 */ /* 0x000fe20006800000 */
[----:B------:R-:W-:Y:S01]  /*f350*/  FMUL.FTZ R19, R21, UR8 ;  /* 0x0000000815137c20 */ /* 0x000fe20008410000 */
[----:B------:R-:W-:Y:S01]  /*f360*/  ISETP.GT.AND P5, PT, R207, R220, PT ;  /* 0x000000dccf00720c */ /* 0x000fe20003fa4270 */
[----:B------:R-:W-:Y:S01]  /*f370*/  VIADD R210, R201, 0x19 ;  /* 0x00000019c9d27836 */ /* 0x000fe20000000000 */
[----:B------:R-:W-:Y:S01]  /*f380*/  IABS R250, R250 ;  /* 0x000000fa00fa7213 */ /* 0x000fe20000000000 */
[----:B------:R-:W-:Y:S01]  /*f390*/  FMUL.FTZ R251, R20, UR8 ;  /* 0x0000000814fb7c20 */ /* 0x000fe20008410000 */
[----:B------:R-:W-:Y:S01]  /*f3a0*/  FSEL R20, R211, -INF , !P6 ;  /* 0xff800000d3147808 */ /* 0x000fe20007000000 */
[----:B------:R-:W-:Y:S01]  /*f3b0*/  MUFU.TANH R23, R5 ;  /* 0x0000000500177308 */ /* 0x000fe20000002400 */
[----:B------:R-:W-:Y:S02]  /*f3c0*/  FSEL R211, R248, -INF , !P5 ;  /* 0xff800000f8d37808 */ /* 0x000fe40006800000 */
[----:B------:R-:W-:Y:S02]  /*f3d0*/  I2FP.F32.S32 R250, R250 ;  /* 0x000000fa00fa7245 */ /* 0x000fe40000201400 */
[----:B------:R-:W-:Y:S02]  /*f3e0*/  ISETP.GT.AND P6, PT, R207, R210, PT ;  /* 0x000000d2cf00720c */ /* 0x000fe40003fc4270 */
[----:B------:R-:W-:Y:S03]  /*f3f0*/  ISETP.GT.AND P5, PT, R205, R220, PT ;  /* 0x000000dccd00720c */ /* 0x000fe60003fa4270 */
[----:B------:R1:W-:Y:S01]  /*f400*/  MUFU.TANH R248, R19 ;  /* 0x0000001300f87308 */ /* 0x0003e20000002400 */
[----:B------:R-:W-:Y:S01]  /*f410*/  IADD3 R166, PT, PT, R230, 0x17, -R203 ;  /* 0x00000017e6a67810 */ /* 0x000fe20007ffe8cb */
[----:B------:R-:W-:Y:S01]  /*f420*/  FFMA.FTZ R165, R250, -UR6, R165 ;  /* 0x80000006faa57c23 */ /* 0x000fe200080100a5 */
[----:B------:R-:W-:Y:S02]  /*f430*/  FSEL R250, R17, -INF , !P6 ;  /* 0xff80000011fa7808 */ /* 0x000fe40007000000 */
[----:B------:R-:W-:Y:S02]  /*f440*/  ISETP.GT.AND P6, PT, R205, R210, PT ;  /* 0x000000d2cd00720c */ /* 0x000fe40003fc4270 */
[----:B------:R-:W-:Y:S03]  /*f450*/  FSEL R165, R165, -INF , !P5 ;  /* 0xff800000a5a57808 */ /* 0x000fe60006800000 */
[----:B------:R2:W3:Y:S01]  /*f460*/  MUFU.TANH R225, R251 ;  /* 0x000000fb00e17308 */ /* 0x0004e20000002400 */
[-C--:B------:R-:W-:Y:S02]  /*f470*/  ISETP.GE.AND P5, PT, R246, R235.reuse, PT ;  /* 0x000000ebf600720c */ /* 0x080fe40003fa6270 */
[----:B------:R-:W-:Y:S02]  /*f480*/  FSEL R21, R18, -INF , !P6 ;  /* 0xff80000012157808 */ /* 0x000fe40007000000 */
[----:B------:R-:W-:Y:S02]  /*f490*/  FSEL R193, R16, -INF , !P5 ;  /* 0xff80000010c17808 */ /* 0x000fe40006800000 */
[----:B------:R-:W-:Y:S02]  /*f4a0*/  ISETP.GE.AND P6, PT, R246, R234, PT ;  /* 0x000000eaf600720c */ /* 0x000fe40003fc6270 */
[C-C-:B------:R-:W-:Y:S01]  /*f4b0*/  IADD3 R246, PT, PT, R236.reuse, 0x18, -R203.reuse ;  /* 0x00000018ecf67810 */ /* 0x140fe20007ffe8cb */
[----:B-1----:R-:W1:Y:S01]  /*f4c0*/  LDSM.16.M88.4 R16, [R3+0xf800] ;  /* 0x00f800000310783b */ /* 0x002e620000000200 */
[----:B------:R-:W-:Y:S01]  /*f4d0*/  IABS R166, R166 ;  /* 0x000000a600a67213 */ /* 0x000fe20000000000 */
[----:B------:R-:W-:Y:S04]  /*f4e0*/  DEPBAR.LE SB0, 0x0 ;  /* 0x000080000000791a */ /* 0x000fe80000000000 */
[----:B------:R-:W-:Y:S01]  /*f4f0*/  IABS R246, R246 ;  /* 0x000000f600f67213 */ /* 0x000fe20000000000 */
[----:B------:R-:W-:Y:S01]  /*f500*/  BAR.SYNC.DEFER_BLOCKING 0x0 ;  /* 0x0000000000007b1d */ /* 0x000fe20000010000 */
[----:B--2---:R-:W-:Y:S02]  /*f510*/  IADD3 R251, PT, PT, R236, 0x17, -R203 ;  /* 0x00000017ecfb7810 */ /* 0x004fe40007ffe8cb */
[----:B------:R-:W-:Y:S02]  /*f520*/  ISETP.GE.AND P5, PT, R206, R235, PT ;  /* 0x000000ebce00720c */ /* 0x000fe40003fa6270 */
[----:B------:R-:W-:Y:S02]  /*f530*/  IABS R251, R251 ;  /* 0x000000fb00fb7213 */ /* 0x000fe40000000000 */
[----:B------:R-:W-:Y:S02]  /*f540*/  I2FP.F32.S32 R246, R246 ;  /* 0x000000f600f67245 */ /* 0x000fe40000201400 */
[----:B------:R-:W-:Y:S02]  /*f550*/  I2FP.F32.S32 R251, R251 ;  /* 0x000000fb00fb7245 */ /* 0x000fe40000201400 */
[----:B------:R-:W-:Y:S01]  /*f560*/  I2FP.F32.S32 R166, R166 ;  /* 0x000000a600a67245 */ /* 0x000fe20000201400 */
[----:B---3--:R-:W-:Y:S01]  /*f570*/  FFMA.FTZ R225, R246, -UR6, R225 ;  /* 0x80000006f6e17c23 */ /* 0x008fe200080100e1 */
[----:B------:R-:W-:Y:S01]  /*f580*/  FSEL R178, R209, -INF , !P5 ;  /* 0xff800000d1b27808 */ /* 0x000fe20006800000 */
[----:B------:R-:W-:Y:S01]  /*f590*/  FFMA.FTZ R246, R251, -UR6, R248 ;  /* 0x80000006fbf67c23 */ /* 0x000fe200080100f8 */
[----:B------:R-:W-:Y:S01]  /*f5a0*/  ISETP.GE.AND P5, PT, R206, R234, PT ;  /* 0x000000eace00720c */ /* 0x000fe20003fa6270 */
[----:B------:R-:W-:Y:S01]  /*f5b0*/  FMUL.FTZ R206, R24, UR8 ;  /* 0x0000000818ce7c20 */ /* 0x000fe20008410000 */
[----:B------:R-:W-:Y:S01]  /*f5c0*/  IADD3 R22, PT, PT, R230, 0x18, -R203 ;  /* 0x00000018e6167810 */ /* 0x000fe20007ffe8cb */
[----:B------:R-:W-:Y:S01]  /*f5d0*/  VIADD R24, R201, 0x20 ;  /* 0x00000020c9187836 */ /* 0x000fe20000000000 */
[----:B------:R-:W-:Y:S01]  /*f5e0*/  FSEL R173, R208, -INF , !P6 ;  /* 0xff800000d0ad7808 */ /* 0x000fe20007000000 */
[----:B------:R-:W-:Y:S01]  /*f5f0*/  FFMA.FTZ R167, R166, -UR6, R167 ;  /* 0x80000006a6a77c23 */ /* 0x000fe200080100a7 */
[----:B------:R-:W-:Y:S02]  /*f600*/  IABS R22, R22 ;  /* 0x0000001600167213 */ /* 0x000fe40000000000 */
[----:B------:R-:W-:Y:S01]  /*f610*/  ISETP.GT.AND P6, PT, R207, R24, PT ;  /* 0x00000018cf00720c */ /* 0x000fe20003fc4270 */
[----:B------:R2:W-:Y:S01]  /*f620*/  MUFU.TANH R166, R206 ;  /* 0x000000ce00a67308 */ /* 0x0005e20000002400 */
[----:B------:R-:W-:Y:S02]  /*f630*/  I2FP.F32.S32 R22, R22 ;  /* 0x0000001600167245 */ /* 0x000fe40000201400 */
[----:B------:R-:W-:Y:S01]  /*f640*/  FSEL R248, R225, -INF , !P6 ;  /* 0xff800000e1f87808 */ /* 0x000fe20007000000 */
[----:B------:R-:W-:Y:S01]  /*f650*/  FMUL.FTZ R225, R27, UR8 ;  /* 0x000000081be17c20 */ /* 0x000fe20008410000 */
[----:B------:R-:W-:Y:S01]  /*f660*/  ISETP.GT.AND P6, PT, R205, R24, PT ;  /* 0x00000018cd00720c */ /* 0x000fe20003fc4270 */
[----:B------:R-:W-:Y:S01]  /*f670*/  FFMA.FTZ R23, R22, -UR6, R23 ;  /* 0x8000000616177c23 */ /* 0x000fe20008010017 */
[--C-:B------:R-:W-:Y:S03]  /*f680*/  IADD3 R27, PT, PT, R230, 0x10, -R203.reuse ;  /* 0x00000010e61b7810 */ /* 0x100fe60007ffe8cb */
[----:B------:R3:W4:Y:S01]  /*f690*/  MUFU.TANH R251, R26 ;  /* 0x0000001a00fb7308 */ /* 0x0007220000002400 */
[----:B------:R-:W-:Y:S01]  /*f6a0*/  FSEL R252, R252, -INF , !P5 ;  /* 0xff800000fcfc7808 */ /* 0x000fe20006800000 */
[C---:B-1----:R-:W-:Y:S05]  /*f6b0*/  HMMA.16816.F32.BF16 R28, R196.reuse, R16, R28 ;  /* 0x00000010c41c723c */ /* 0x042fea000004181c */
[----:B------:R-:W-:Y:S01]  /*f6c0*/  FSEL R23, R23, -INF , !P6 ;  /* 0xff80000017177808 */ /* 0x000fe20007000000 */
[----:B------:R-:W-:Y:S01]  /*f6d0*/  VIADD R22, R201, 0x21 ;  /* 0x00000021c9167836 */ /* 0x000fe20000000000 */
[----:B------:R-:W-:Y:S01]  /*f6e0*/  ISETP.GE.AND P6, PT, R220, R235, PT ;  /* 0x000000ebdc00720c */ /* 0x000fe20003fc6270 */
[----:B------:R-:W1:Y:S01]  /*f6f0*/  MUFU.TANH R225, R225 ;  /* 0x000000e100e17308 */ /* 0x000e620000002400 */
[C-C-:B--2---:R-:W-:Y:S01]  /*f700*/  IADD3 R206, PT, PT, R236.reuse, 0xf, -R203.reuse ;  /* 0x0000000fecce7810 */ /* 0x144fe20007ffe8cb */
[----:B------:R-:W-:Y:S03]  /*f710*/  HMMA.16816.F32.BF16 R32, R196, R18, R32 ;  /* 0x00000012c420723c */ /* 0x000fe60000041820 */
[----:B------:R-:W-:Y:S02]  /*f720*/  ISETP.GT.AND P5, PT, R207, R22, PT ;  /* 0x00000016cf00720c */ /* 0x000fe40003fa4270 */
[--C-:B------:R-:W-:Y:S02]  /*f730*/  IADD3 R17, PT, PT, R236, 0x10, -R203.reuse ;  /* 0x00000010ec117810 */ /* 0x100fe40007ffe8cb */
[----:B---3--:R-:W-:Y:S02]  /*f740*/  IABS R26, R27 ;  /* 0x0000001b001a7213 */ /* 0x008fe40000000000 */
[----:B------:R-:W-:Y:S01]  /*f750*/  IADD3 R16, PT, PT, R230, 0xf, -R203 ;  /* 0x0000000fe6107810 */ /* 0x000fe20007ffe8cb */
[----:B------:R-:W-:Y:S01]  /*f760*/  FMUL.FTZ R18, R30, UR8 ;  /* 0x000000081e127c20 */ /* 0x000fe20008410000 */
[----:B------:R-:W-:Y:S01]  /*f770*/  FSEL R246, R246, -INF , !P5 ;  /* 0xff800000f6f67808 */ /* 0x000fe20006800000 */
[----:B------:R-:W-:Y:S01]  /*f780*/  FMUL.FTZ R19, R31, UR8 ;  /* 0x000000081f137c20 */ /* 0x000fe20008410000 */
[----:B------:R-:W-:Y:S02]  /*f790*/  FSEL R195, R211, -INF , !P6 ;  /* 0xff800000d3c37808 */ /* 0x000fe40007000000 */
[----:B------:R-:W-:Y:S01]  /*f7a0*/  IABS R206, R206 ;  /* 0x000000ce00ce7213 */ /* 0x000fe20000000000 */
[----:B------:R-:W2:Y:S01]  /*f7b0*/  MUFU.TANH R18, R18 ;  /* 0x0000001200127308 */ /* 0x000ea20000002400 */
[----:B------:R-:W-:Y:S02]  /*f7c0*/  I2FP.F32.S32 R26, R26 ;  /* 0x0000001a001a7245 */ /* 0x000fe40000201400 */
[----:B------:R-:W-:Y:S01]  /*f7d0*/  ISETP.GT.AND P5, PT, R205, R22, PT ;  /* 0x00000016cd00720c */ /* 0x000fe20003fa4270 */
[----:B------:R-:W-:Y:S01]  /*f7e0*/  FMUL.FTZ R35, R35, UR8 ;  /* 0x0000000823237c20 */ /* 0x000fe20008410000 */
[----:B------:R-:W-:Y:S01]  /*f7f0*/  ISETP.GE.AND P6, PT, R210, R235, PT ;  /* 0x000000ebd200720c */ /* 0x000fe20003fc6270 */
[----:B----4-:R-:W-:Y:S01]  /*f800*/  FFMA.FTZ R251, R26, -UR6, R251 ;  /* 0x800000061afb7c23 */ /* 0x010fe200080100fb */
[----:B------:R-:W-:Y:S01]  /*f810*/  IABS R17, R17 ;  /* 0x0000001100117213 */ /* 0x000fe20000000000 */
[----:B------:R-:W-:Y:S01]  /*f820*/  VIADD R26, R201, 0x28 ;  /* 0x00000028c91a7836 */ /* 0x000fe20000000000 */
[----:B------:R-:W-:Y:S01]  /*f830*/  IABS R16, R16 ;  /* 0x0000001000107213 */ /* 0x000fe20000000000 */
[----:B------:R-:W-:Y:S01]  /*f840*/  MUFU.TANH R19, R19 ;  /* 0x0000001300137308 */ /* 0x000fe20000002400 */
[----:B------:R-:W-:Y:S02]  /*f850*/  I2FP.F32.S32 R206, R206 ;  /* 0x000000ce00ce7245 */ /* 0x000fe40000201400 */
[----:B------:R-:W-:Y:S02]  /*f860*/  FSEL R208, R167, -INF , !P5 ;  /* 0xff800000a7d07808 */ /* 0x000fe40006800000 */
[----:B------:R-:W-:Y:S01]  /*f870*/  I2FP.F32.S32 R17, R17 ;  /* 0x0000001100117245 */ /* 0x000fe20000201400 */
[----:B------:R-:W-:Y:S01]  /*f880*/  FFMA.FTZ R25, R206, -UR6, R25 ;  /* 0x80000006ce197c23 */ /* 0x000fe20008010019 */
[----:B------:R-:W-:Y:S03]  /*f890*/  I2FP.F32.S32 R16, R16 ;  /* 0x0000001000107245 */ /* 0x000fe60000201400 */
[----:B------:R-:W-:Y:S01]  /*f8a0*/  MUFU.TANH R35, R35 ;  /* 0x0000002300237308 */ /* 0x000fe20000002400 */
[----:B------:R-:W-:Y:S01]  /*f8b0*/  FSEL R250, R250, -INF , !P6 ;  /* 0xff800000fafa7808 */ /* 0x000fe20007000000 */
[----:B------:R-:W-:Y:S01]  /*f8c0*/  FFMA.FTZ R166, R17, -UR6, R166 ;  /* 0x8000000611a67c23 */ /* 0x000fe200080100a6 */
[-C--:B------:R-:W-:Y:S01]  /*f8d0*/  ISETP.GE.AND P5, PT, R220, R234.reuse, PT ;  /* 0x000000eadc00720c */ /* 0x080fe20003fa6270 */
[----:B-1----:R-:W-:Y:S01]  /*f8e0*/  FFMA.FTZ R225, R16, -UR6, R225 ;  /* 0x8000000610e17c23 */ /* 0x002fe200080100e1 */
[----:B------:R-:W-:Y:S01]  /*f8f0*/  ISETP.GE.AND P6, PT, R210, R234, PT ;  /* 0x000000ead200720c */ /* 0x000fe20003fc6270 */
[----:B------:R-:W-:Y:S01]  /*f900*/  VIADD R16, R201, 0x29 ;  /* 0x00000029c9107836 */ /* 0x000fe20000000000 */
[----:B------:R-:W-:Y:S01]  /*f910*/  FSEL R179, R165, -INF , !P5 ;  /* 0xff800000a5b37808 */ /* 0x000fe20006800000 */
[----:B------:R-:W-:Y:S01]  /*f920*/  FMUL.FTZ R17, R28, UR8 ;  /* 0x000000081c117c20 */ /* 0x000fe20008410000 */
[----:B------:R-:W-:Y:S01]  /*f930*/  FSEL R206, R21, -INF , !P6 ;  /* 0xff80000015ce7808 */ /* 0x000fe20007000000 */
[----:B------:R-:W-:Y:S01]  /*f940*/  FMUL.FTZ R21, R29, UR8 ;  /* 0x000000081d157c20 */ /* 0x000fe20008410000 */
[C---:B------:R-:W-:Y:S02]  /*f950*/  ISETP.GT.AND P5, PT, R207.reuse, R26, PT ;  /* 0x0000001acf00720c */ /* 0x040fe40003fa4270 */
[----:B------:R-:W-:Y:S01]  /*f960*/  ISETP.GT.AND P6, PT, R207, R16, PT ;  /* 0x00000010cf00720c */ /* 0x000fe20003fc4270 */
[----:B------:R-:W-:Y:S01]  /*f970*/  MUFU.TANH R17, R17 ;  /* 0x0000001100117308 */ /* 0x000fe20000002400 */
[----:B------:R-:W-:Y:S02]  /*f980*/  FSEL R166, R166, -INF , !P5 ;  /* 0xff800000a6a67808 */ /* 0x000fe40006800000 */
[----:B------:R-:W-:Y:S02]  /*f990*/  ISETP.GT.AND P5, PT, R205, R26, PT ;  /* 0x0000001acd00720c */ /* 0x000fe40003fa4270 */
[--C-:B------:R-:W-:Y:S02]  /*f9a0*/  IADD3 R27, PT, PT, R230, 0x8, -R203.reuse ;  /* 0x00000008e61b7810 */ /* 0x100fe40007ffe8cb */
[----:B------:R-:W-:Y:S03]  /*f9b0*/  FSEL R25, R25, -INF , !P6 ;  /* 0xff80000019197808 */ /* 0x000fe60007000000 */
[----:B------:R-:W1:Y:S01]  /*f9c0*/  MUFU.TANH R21, R21 ;  /* 0x0000001500157308 */ /* 0x000e620000002400 */
[----:B------:R-:W-:Y:S02]  /*f9d0*/  FSEL R251, R251, -INF , !P5 ;  /* 0xff800000fbfb7808 */ /* 0x000fe40006800000 */
[----:B------:R-:W-:Y:S02]  /*f9e0*/  ISETP.GT.AND P6, PT, R205, R16, PT ;  /* 0x00000010cd00720c */ /* 0x000fe40003fc4270 */
[----:B------:R-:W-:Y:S02]  /*f9f0*/  ISETP.GE.AND P5, PT, R24, R235, PT ;  /* 0x000000eb1800720c */ /* 0x000fe40003fa6270 */
[----:B------:R-:W-:Y:S02]  /*fa00*/  IABS R27, R27 ;  /* 0x0000001b001b7213 */ /* 0x000fe40000000000 */
[C-C-:B------:R-:W-:Y:S02]  /*fa10*/  IADD3 R28, PT, PT, R236.reuse, 0x7, -R203.reuse ;  /* 0x00000007ec1c7810 */ /* 0x140fe40007ffe8cb */
[--C-:B------:R-:W-:Y:S02]  /*fa20*/  IADD3 R30, PT, PT, R236, 0x8, -R203.reuse ;  /* 0x00000008ec1e7810 */ /* 0x100fe40007ffe8cb */
[----:B------:R-:W-:Y:S02]  /*fa30*/  FSEL R225, R225, -INF , !P6 ;  /* 0xff800000e1e17808 */ /* 0x000fe40007000000 */
[----:B------:R-:W-:Y:S02]  /*fa40*/  FSEL R248, R248, -INF , !P5 ;  /* 0xff800000f8f87808 */ /* 0x000fe40006800000 */
[----:B------:R-:W-:Y:S02]  /*fa50*/  I2FP.F32.S32 R27, R27 ;  /* 0x0000001b001b7245 */ /* 0x000fe40000201400 */
[----:B------:R-:W-:Y:S02]  /*fa60*/  ISETP.GE.AND P6, PT, R24, R234, PT ;  /* 0x000000ea1800720c */ /* 0x000fe40003fc6270 */
[-C--:B------:R-:W-:Y:S01]  /*fa70*/  ISETP.GE.AND P5, PT, R22, R235.reuse, PT ;  /* 0x000000eb1600720c */ /* 0x080fe20003fa6270 */
[----:B--2---:R-:W-:Y:S01]  /*fa80*/  FFMA.FTZ R27, R27, -UR6, R18 ;  /* 0x800000061b1b7c23 */ /* 0x004fe20008010012 */
[----:B------:R-:W-:Y:S01]  /*fa90*/  IABS R28, R28 ;  /* 0x0000001c001c7213 */ /* 0x000fe20000000000 */
[C---:B------:R-:W-:Y:S01]  /*faa0*/  VIADD R18, R201.reuse, 0x31 ;  /* 0x00000031c9127836 */ /* 0x040fe20000000000 */
[----:B------:R-:W-:Y:S02]  /*fab0*/  IADD3 R24, PT, PT, R230, 0x7, -R203 ;  /* 0x00000007e6187810 */ /* 0x000fe40007ffe8cb */
[----:B------:R-:W-:Y:S02]  /*fac0*/  IABS R30, R30 ;  /* 0x0000001e001e7213 */ /* 0x000fe40000000000 */
[----:B------:R-:W-:Y:S02]  /*fad0*/  I2FP.F32.S32 R28, R28 ;  /* 0x0000001c001c7245 */ /* 0x000fe40000201400 */
[----:B------:R-:W-:Y:S02]  /*fae0*/  FSEL R246, R246, -INF , !P5 ;  /* 0xff800000f6f67808 */ /* 0x000fe40006800000 */
[----:B------:R-:W-:Y:S01]  /*faf0*/  IABS R24, R24 ;  /* 0x0000001800187213 */ /* 0x000fe20000000000 */
[----:B-1----:R-:W-:Y:S01]  /*fb00*/  FFMA.FTZ R21, R28, -UR6, R21 ;  /* 0x800000061c157c23 */ /* 0x002fe20008010015 */
[----:B------:R-:W-:Y:S01]  /*fb10*/  ISETP.GE.AND P5, PT, R22, R234, PT ;  /* 0x000000ea1600720c */ /* 0x000fe20003fa6270 */
[----:B------:R-:W-:Y:S01]  /*fb20*/  VIADD R22, R201, 0x30 ;  /* 0x00000030c9167836 */ /* 0x000fe20000000000 */
[----:B------:R-:W-:Y:S02]  /*fb30*/  I2FP.F32.S32 R30, R30 ;  /* 0x0000001e001e7245 */ /* 0x000fe40000201400 */
[----:B------:R-:W-:Y:S02]  /*fb40*/  I2FP.F32.S32 R24, R24 ;  /* 0x0000001800187245 */ /* 0x000fe40000201400 */
[----:B------:R-:W-:Y:S01]  /*fb50*/  FSEL R208, R208, -INF , !P5 ;  /* 0xff800000d0d07808 */ /* 0x000fe20006800000 */
[----:B------:R-:W-:Y:S01]  /*fb60*/  FFMA.FTZ R17, R30, -UR6, R17 ;  /* 0x800000061e117c23 */ /* 0x000fe20008010011 */
[----:B------:R-:W-:Y:S01]  /*fb70*/  ISETP.GT.AND P5, PT, R207, R18, PT ;  /* 0x00000012cf00720c */ /* 0x000fe20003fa4270 */
[----:B------:R-:W-:Y:S01]  /*fb80*/  FFMA.FTZ R19, R24, -UR6, R19 ;  /* 0x8000000618137c23 */ /* 0x000fe20008010013 */
[----:B------:R-:W-:Y:S01]  /*fb90*/  FSEL R220, R23, -INF , !P6 ;  /* 0xff80000017dc7808 */ /* 0x000fe20007000000 */
[----:B------:R-:W-:Y:S01]  /*fba0*/  FMUL.FTZ R23, R32, UR8 ;  /* 0x0000000820177c20 */ /* 0x000fe20008410000 */
[----:B------:R-:W-:Y:S01]  /*fbb0*/  ISETP.GT.AND P6, PT, R207, R22, PT ;  /* 0x00000016cf00720c */ /* 0x000fe20003fc4270 */
[----:B------:R-:W-:Y:S01]  /*fbc0*/  FMUL.FTZ R24, R33, UR8 ;  /* 0x0000000821187c20 */ /* 0x000fe20008410000 */
[----:B------:R-:W-:Y:S02]  /*fbd0*/  FSEL R21, R21, -INF , !P5 ;  /* 0xff80000015157808 */ /* 0x000fe40006800000 */
[----:B------:R-:W-:Y:S01]  /*fbe0*/  ISETP.GT.AND P5, PT, R205, R18, PT ;  /* 0x00000012cd00720c */ /* 0x000fe20003fa4270 */
[----:B------:R-:W1:Y:S01]  /*fbf0*/  MUFU.TANH R23, R23 ;  /* 0x0000001700177308 */ /* 0x000e620000002400 */
[----:B------:R-:W-:Y:S02]  /*fc00*/  FSEL R209, R17, -INF , !P6 ;  /* 0xff80000011d17808 */ /* 0x000fe40007000000 */
[----:B------:R-:W-:Y:S02]  /*fc10*/  ISETP.GT.AND P6, PT, R205, R22, PT ;  /* 0x00000016cd00720c */ /* 0x000fe40003fc4270 */
[----:B------:R-:W-:Y:S02]  /*fc20*/  FSEL R19, R19, -INF , !P5 ;  /* 0xff80000013137808 */ /* 0x000fe40006800000 */
[-C--:B------:R-:W-:Y:S03]  /*fc30*/  ISETP.GE.AND P5, PT, R16, R235.reuse, PT ;  /* 0x000000eb1000720c */ /* 0x080fe60003fa6270 */
[----:B------:R-:W2:Y:S01]  /*fc40*/  MUFU.TANH R24, R24 ;  /* 0x0000001800187308 */ /* 0x000ea20000002400 */
[----:B------:R-:W-:Y:S01]  /*fc50*/  FSEL R17, R27, -INF , !P6 ;  /* 0xff8000001b117808 */ /* 0x000fe20007000000 */
[--C-:B------:R-:W-:Y:S01]  /*fc60*/  IMAD.IADD R27, R236, 0x1, -R203.reuse ;  /* 0x00000001ec1b7824 */ /* 0x100fe200078e0acb */
[----:B------:R-:W-:Y:S01]  /*fc70*/  FSEL R211, R25, -INF , !P5 ;  /* 0xff80000019d37808 */ /* 0x000fe20006800000 */
[----:B------:R-:W-:Y:S01]  /*fc80*/  FMUL.FTZ R25, R34, UR8 ;  /* 0x0000000822197c20 */ /* 0x000fe20008410000 */
[----:B------:R-:W-:Y:S02]  /*fc90*/  ISETP.GE.AND P6, PT, R26, R235, PT ;  /* 0x000000eb1a00720c */ /* 0x000fe40003fc6270 */
[----:B------:R-:W-:Y:S02]  /*fca0*/  IABS R27, R27 ;  /* 0x0000001b001b7213 */ /* 0x000fe40000000000 */
[-C--:B------:R-:W-:Y:S01]  /*fcb0*/  ISETP.GE.AND P5, PT, R16, R234.reuse, PT ;  /* 0x000000ea1000720c */ /* 0x080fe20003fa6270 */
[----:B------:R-:W3:Y:S01]  /*fcc0*/  MUFU.TANH R25, R25 ;  /* 0x0000001900197308 */ /* 0x000ee20000002400 */
[----:B------:R-:W-:Y:S02]  /*fcd0*/  I2FP.F32.S32 R16, R27 ;  /* 0x0000001b00107245 */ /* 0x000fe40000201400 */
[----:B------:R-:W-:Y:S02]  /*fce0*/  IADD3 R27, PT, PT, R236, -0x1, -R203 ;  /* 0xffffffffec1b7810 */ /* 0x000fe40007ffe8cb */
[----:B------:R-:W-:Y:S01]  /*fcf0*/  FSEL R210, R166, -INF , !P6 ;  /* 0xff800000a6d27808 */ /* 0x000fe20007000000 */
[----:B-1----:R-:W-:Y:S01]  /*fd00*/  FFMA.FTZ R23, R16, -UR6, R23 ;  /* 0x8000000610177c23 */ /* 0x002fe20008010017 */
[----:B------:R-:W-:Y:S01]  /*fd10*/  ISETP.GE.AND P6, PT, R26, R234, PT ;  /* 0x000000ea1a00720c */ /* 0x000fe20003fc6270 */
[C-C-:B------:R-:W-:Y:S01]  /*fd20*/  IMAD.IADD R26, R230.reuse, 0x1, -R203.reuse ;  /* 0x00000001e61a7824 */ /* 0x140fe200078e0acb */
[----:B------:R-:W-:Y:S01]  /*fd30*/  IABS R27, R27 ;  /* 0x0000001b001b7213 */ /* 0x000fe20000000000 */
[----:B------:R-:W-:Y:S01]  /*fd40*/  VIADD R16, R201, 0x39 ;  /* 0x00000039c9107836 */ /* 0x000fe20000000000 */
[----:B------:R-:W-:Y:S02]  /*fd50*/  FSEL R251, R251, -INF , !P6 ;  /* 0xff800000fbfb7808 */ /* 0x000fe40007000000 */
[----:B------:R-:W-:Y:S02]  /*fd60*/  IABS R26, R26 ;  /* 0x0000001a001a7213 */ /* 0x000fe40000000000 */
[----:B------:R-:W-:Y:S02]  /*fd70*/  I2FP.F32.S32 R27, R27 ;  /* 0x0000001b001b7245 */ /* 0x000fe40000201400 */
[----:B------:R-:W-:Y:S02]  /*fd80*/  ISETP.GT.AND P6, PT, R207, R204, PT ;  /* 0x000000cccf00720c */ /* 0x000fe40003fc4270 */
[----:B------:R-:W-:Y:S01]  /*fd90*/  IADD3 R203, PT, PT, R230, -0x1, -R203 ;  /* 0xffffffffe6cb7810 */ /* 0x000fe20007ffe8cb */
[----:B--2---:R-:W-:Y:S01]  /*fda0*/  FFMA.FTZ R24, R27, -UR6, R24 ;  /* 0x800000061b187c23 */ /* 0x004fe20008010018 */
[----:B------:R-:W-:Y:S02]  /*fdb0*/  I2FP.F32.S32 R26, R26 ;  /* 0x0000001a001a7245 */ /* 0x000fe40000201400 */
[----:B------:R-:W-:Y:S02]  /*fdc0*/  FSEL R225, R225, -INF , !P5 ;  /* 0xff800000e1e17808 */ /* 0x000fe40006800000 */
[----:B------:R-:W-:Y:S01]  /*fdd0*/  IABS R203, R203 ;  /* 0x000000cb00cb7213 */ /* 0x000fe20000000000 */
[----:B---3--:R-:W-:Y:S01]  /*fde0*/  FFMA.FTZ R25, R26, -UR6, R25 ;  /* 0x800000061a197c23 */ /* 0x008fe20008010019 */
[----:B------:R-:W-:Y:S02]  /*fdf0*/  ISETP.GT.AND P5, PT, R207, R16, PT ;  /* 0x00000010cf00720c */ /* 0x000fe40003fa4270 */
[----:B------:R-:W-:Y:S02]  /*fe00*/  FSEL R23, R23, -INF , !P6 ;  /* 0xff80000017177808 */ /* 0x000fe40007000000 */
[----:B------:R-:W-:Y:S02]  /*fe10*/  ISETP.GE.AND P6, PT, R22, R235, PT ;  /* 0x000000eb1600720c */ /* 0x000fe40003fc6270 */
        /* <DEDUP_REMOVED lines=9> */
[-C--:B------:R-:W-:Y:S02]  /*feb0*/  ISETP.GE.AND P6, PT, R22, R234.reuse, PT ;  /* 0x000000ea1600720c */ /* 0x080fe40003fc6270 */
[----:B------:R-:W-:Y:S02]  /*fec0*/  FMNMX3.FTZ R22, R0, R15, R13, !PT ;  /* 0x0000000f00167276 */ /* 0x000fe4000781000d */
[----:B------:R-:W-:Y:S02]  /*fed0*/  FSEL R35, R35, -INF , !P5 ;  /* 0xff80000023237808 */ /* 0x000fe40006800000 */
[----:B------:R-:W-:Y:S02]  /*fee0*/  ISETP.GE.AND P5, PT, R18, R234, PT ;  /* 0x000000ea1200720c */ /* 0x000fe40003fa6270 */
[----:B------:R-:W-:Y:S02]  /*fef0*/  FMNMX3.FTZ R18, R2, R11, R7, !PT ;  /* 0x0000000b02127276 */ /* 0x000fe40007810007 */
[----:B------:R-:W-:Y:S02]  /*ff00*/  FMNMX3.FTZ R22, R22, R185, R181, !PT ;  /* 0x000000b916167276 */ /* 0x000fe400078100b5 */
[----:B------:R-:W-:Y:S02]  /*ff10*/  FMNMX3.FTZ R18, R18, R9, R20, !PT ;  /* 0x0000000912127276 */ /* 0x000fe40007810014 */
[----:B------:R-:W-:Y:S02]  /*ff20*/  FMNMX3.FTZ R22, R22, R193, R178, !PT ;  /* 0x000000c116167276 */ /* 0x000fe400078100b2 */
        /* <DEDUP_REMOVED lines=14> */
[----:B------:R-:W-:Y:S02]  /*10010*/  FMNMX3.FTZ R18, R18, R251, R225, !PT ;  /* 0x000000fb12127276 */ /* 0x000fe400078100e1 */
[----:B------:R-:W-:Y:S02]  /*10020*/  FMNMX3.FTZ R16, R16, R209, R207, !PT ;  /* 0x000000d110107276 */ /* 0x000fe400078100cf */
[----:B------:R-:W-:Y:S02]  /*10030*/  FSEL R166, R25, -INF , !P6 ;  /* 0xff80000019a67808 */ /* 0x000fe40007000000 */
[----:B------:R-:W-:Y:S02]  /*10040*/  FSEL R165, R35, -INF , !P5 ;  /* 0xff80000023a57808 */ /* 0x000fe40006800000 */
[----:B------:R-:W-:Y:S02]  /*10050*/  FMNMX3.FTZ R6, R18, R203, R201, !PT ;  /* 0x000000cb12067276 */ /* 0x000fe400078100c9 */
[----:B------:R-:W-:Y:S01]  /*10060*/  FMNMX3.FTZ R16, R16, R205, R204, !PT ;  /* 0x000000cd10107276 */ /* 0x000fe200078100cc */
[----:B------:R-:W-:Y:S06]  /*10070*/  BRA.U.ANY UP0, `(.L_x_1510) ;  /* 0xffffffcd00707547 */ /* 0x000fec000b93ffff */
.L_x_1509:
[----:B------:R-:W-:Y:S01]  /*10080*/  SHFL.BFLY PT, R17, R16, 0x2, 0x1f ;  /* 0x0c401f0010117f89 */ /* 0x000fe200000e0000 */
[----:B------:R-:W-:Y:S01]  /*10090*/  FMNMX3.FTZ R6, R6, R166, R165, !PT ;  /* 0x000000a606067276 */ /* 0x000fe200078100a5 */
[----:B------:R-:W-:Y:S01]  /*100a0*/  UISETP.GT.AND UP0, UPT, UR21, UR18, UPT ;  /* 0x000000121500728c */ /* 0x000fe2000bf04270 */
[----:B------:R-:W-:Y:S01]  /*100b0*/  LOP3.LUT R221, R221, 0x200, R214, 0xf8, !PT ;  /* 0x00000200dddd7812 */ /* 0x000fe200078ef8d6 */
[----:B------:R-:W-:Y:S04]  /*100c0*/  UIADD3 UR21, UPT, UPT, UR21, -0x1, URZ ;  /* 0xffffffff15157890 */ /* 0x000fe8000fffe0ff */
[----:B------:R-:W2:Y:S01]  /*100d0*/  SHFL.BFLY PT, R3, R6, 0x2, 0x1f ;  /* 0x0c401f0006037f89 */ /* 0x000ea200000e0000 */
[----:B------:R-:W-:Y:S04]  /*100e0*/  LEA R167, R221, UR5, 0x1 ;  /* 0x00000005dda77c11 */ /* 0x000fe8000f8e08ff */
[C---:B------:R-:W-:Y:S02]  /*100f0*/  IADD3 R180, PT, PT, R167.reuse, R212, RZ ;  /* 0x000000d4a7b47210 */ /* 0x040fe40007ffe0ff */
[----:B------:R-:W-:Y:S02]  /*10100*/  IADD3 R8, PT, PT, R167, 0x10000, RZ ;  /* 0x00010000a7087810 */ /* 0x000fe40007ffe0ff */
[----:B--2---:R-:W-:Y:S02]  /*10110*/  FMNMX.FTZ R4, R6, R3, !PT ;  /* 0x0000000306047209 */ /* 0x004fe40007810000 */
[----:B------:R-:W-:Y:S03]  /*10120*/  FMNMX.FTZ R5, R16, R17, !PT ;  /* 0x0000001110057209 */ /* 0x000fe60007810000 */
[----:B------:R-:W2:Y:S08]  /*10130*/  SHFL.BFLY PT, R3, R4, 0x1, 0x1f ;  /* 0x0c201f0004037f89 */ /* 0x000eb000000e0000 */
[----:B------:R-:W3:Y:S01]  /*10140*/  SHFL.BFLY PT, R164, R5, 0x1, 0x1f ;  /* 0x0c201f0005a47f89 */ /* 0x000ee200000e0000 */
[----:B--2---:R-:W-:Y:S02]  /*10150*/  FMNMX.FTZ R3, R4, R3, !PT ;  /* 0x0000000304037209 */ /* 0x004fe40007810000 */
[----:B---3--:R-:W-:Y:S03]  /*10160*/  FMNMX.FTZ R164, R5, R164, !PT ;  /* 0x000000a405a47209 */ /* 0x008fe60007810000 */
[C---:B------:R-:W-:Y:S01]  /*10170*/  FMUL.FTZ R190, R3.reuse, UR4 ;  /* 0x0000000403be7c20 */ /* 0x040fe20008410000 */
[C---:B------:R-:W-:Y:S02]  /*10180*/  FSETP.NEU.FTZ.AND P0, PT, R3.reuse, -INF , PT ;  /* 0xff8000000300780b */ /* 0x040fe40003f1d000 */
[C---:B------:R-:W-:Y:S01]  /*10190*/  FSETP.NEU.FTZ.AND P1, PT, R164.reuse, -INF , PT ;  /* 0xff800000a400780b */ /* 0x040fe20003f3d000 */
[----:B------:R-:W-:Y:S01]  /*101a0*/  FMUL.FTZ R192, R164, UR4 ;  /* 0x00000004a4c07c20 */ /* 0x000fe20008410000 */
[----:B------:R-:W-:Y:S02]  /*101b0*/  FSEL R190, R190, RZ, P0 ;  /* 0x000000ffbebe7208 */ /* 0x000fe40000000000 */
[----:B------:R-:W-:Y:S02]  /*101c0*/  FSEL R5, R3, RZ, P0 ;  /* 0x000000ff03057208 */ /* 0x000fe40000000000 */
[----:B------:R-:W-:Y:S01]  /*101d0*/  FSEL R192, R192, RZ, P1 ;  /* 0x000000ffc0c07208 */ /* 0x000fe20000800000 */
[----:B------:R-:W-:Y:S01]  /*101e0*/  FFMA.FTZ R184, R7, UR4, -R190 ;  /* 0x0000000407b87c23 */ /* 0x000fe200080108be */
[----:B------:R-:W-:Y:S01]  /*101f0*/  FSEL R7, R164, RZ, P1 ;  /* 0x000000ffa4077208 */ /* 0x000fe20000800000 */
[----:B------:R-:W-:Y:S01]  /*10200*/  FADD.FTZ R2, -R5, R2 ;  /* 0x0000000205027221 */ /* 0x000fe20000010100 */
[----:B------:R-:W-:Y:S01]  /*10210*/  FFMA.FTZ R188, R20, UR4, -R190 ;  /* 0x0000000414bc7c23 */ /* 0x000fe200080108be */
[--C-:B------:R-:W-:Y:S01]  /*10220*/  FFMA.FTZ R189, R15, UR4, -R192.reuse ;  /* 0x000000040fbd7c23 */ /* 0x100fe200080108c0 */
[----:B------:R-:W-:Y:S01]  /*10230*/  FFMA.FTZ R183, R13, UR4, -R192 ;  /* 0x000000040db77c23 */ /* 0x000fe200080108c0 */
[----:B------:R-:W-:Y:S01]  /*10240*/  FADD.FTZ R0, -R7, R0 ;  /* 0x0000000007007221 */ /* 0x000fe20000010100 */
[----:B------:R-:W2:Y:S01]  /*10250*/  LDSM.16.MT88.4 R12, [R167+0x10000] ;  /* 0x01000000a70c783b */ /* 0x000ea20000004200 */
[----:B------:R-:W-:Y:S01]  /*10260*/  FFMA.FTZ R186, R185, UR4, -R192 ;  /* 0x00000004b9ba7c23 */ /* 0x000fe200080108c0 */
[--C-:B------:R-:W-:Y:S01]  /*10270*/  FFMA.FTZ R191, R11, UR4, -R190.reuse ;  /* 0x000000040bbf7c23 */ /* 0x100fe200080108be */
[----:B------:R-:W-:Y:S01]  /*10280*/  FFMA.FTZ R187, R9, UR4, -R190 ;  /* 0x0000000409bb7c23 */ /* 0x000fe200080108be */
[--C-:B------:R-:W-:Y:S01]  /*10290*/  FFMA.FTZ R185, R181, UR4, -R192.reuse ;  /* 0x00000004b5b97c23 */ /* 0x100fe200080108c0 */
[----:B------:R-:W-:Y:S01]  /*102a0*/  FMUL.FTZ R6, R0, UR4 ;  /* 0x0000000400067c20 */ /* 0x000fe20008410000 */
[----:B------:R-:W-:Y:S01]  /*102b0*/  FMUL.FTZ R7, R2, UR4 ;  /* 0x0000000402077c20 */ /* 0x000fe20008410000 */
[----:B------:R-:W-:Y:S01]  /*102c0*/  MUFU.EX2 R189, R189 ;  /* 0x000000bd00bd7308 */ /* 0x000fe20000000800 */
[----:B-1----:R-:W1:Y:S01]  /*102d0*/  LDSM.16.MT88.4 R20, [R180+0x10000] ;  /* 0x01000000b414783b */ /* 0x002e620000004200 */
[----:B------:R-:W-:Y:S01]  /*102e0*/  IADD3 R181, PT, PT, R167, 0x10040, RZ ;  /* 0x00010040a7b57810 */ /* 0x000fe20007ffe0ff */
[----:B------:R-:W-:Y:S07]  /*102f0*/  FFMA.FTZ R194, R178, UR4, -R192 ;  /* 0x00000004b2c27c23 */ /* 0x000fee00080108c0 */
[----:B------:R-:W3:Y:S01]  /*10300*/  MUFU.EX2 R183, R183 ;  /* 0x000000b700b77308 */ /* 0x000ee20000000800 */
[----:B------:R-:W-:Y:S01]  /*10310*/  @P2 IADD3 R181, PT, PT, R8, -0x40, RZ ;  /* 0xffffffc008b52810 */ /* 0x000fe20007ffe0ff */
[--C-:B------:R-:W-:Y:S01]  /*10320*/  FFMA.FTZ R196, R173, UR4, -R190.reuse ;  /* 0x00000004adc47c23 */ /* 0x100fe200080108be */
[----:B------:R-:W-:Y:S07]  /*10330*/  FFMA.FTZ R199, R179, UR4, -R190 ;  /* 0x00000004b3c77c23 */ /* 0x000fee00080108be */
[----:B------:R-:W-:Y:S01]  /*10340*/  MUFU.EX2 R191, R191 ;  /* 0x000000bf00bf7308 */ /* 0x000fe20000000800 */
[----:B------:R-:W-:Y:S01]  /*10350*/  IADD3 R182, PT, PT, R212, R181, RZ ;  /* 0x000000b5d4b67210 */ /* 0x000fe20007ffe0ff */
[----:B------:R-:W4:Y:S01]  /*10360*/  LDSM.16.MT88.4 R28, [R181] ;  /* 0x00000000b51c783b */ /* 0x000f220000004200 */
[--C-:B------:R-:W-:Y:S07]  /*10370*/  FFMA.FTZ R193, R193, UR4, -R192.reuse ;  /* 0x00000004c1c17c23 */ /* 0x100fee00080108c0 */
[----:B------:R-:W5:Y:S01]  /*10380*/  MUFU.EX2 R184, R184 ;  /* 0x000000b800b87308 */ /* 0x000f620000000800 */
[--C-:B------:R-:W-:Y:S01]  /*10390*/  FFMA.FTZ R198, R195, UR4, -R192.reuse ;  /* 0x00000004c3c67c23 */ /* 0x100fe200080108c0 */
[----:B------:R-:W-:Y:S01]  /*103a0*/  FFMA.FTZ R197, R250, UR4, -R192 ;  /* 0x00000004fac57c23 */ /* 0x000fe200080108c0 */
[--C-:B------:R-:W-:Y:S07]  /*103b0*/  FFMA.FTZ R206, R206, UR4, -R190.reuse ;  /* 0x00000004cece7c23 */ /* 0x100fee00080108be */
[----:B------:R-:W-:Y:S01]  /*103c0*/  MUFU.EX2 R186, R186 ;  /* 0x000000ba00ba7308 */ /* 0x000fe20000000800 */
[----:B------:R-:W-:Y:S01]  /*103d0*/  FFMA.FTZ R252, R252, UR4, -R190 ;  /* 0x00000004fcfc7c23 */ /* 0x000fe200080108be */
[----:B---3--:R-:W-:Y:S01]  /*103e0*/  F2FP.BF16.F32.PACK_AB R168, R183, R189 ;  /* 0x000000bdb7a8723e */ /* 0x008fe200000010ff */
[----:B------:R-:W-:Y:S07]  /*103f0*/  LDSM.16.MT88.4 R172, [R182+0x4800] ;  /* 0x00480000b6ac783b */ /* 0x000fee0000004200 */
[----:B------:R-:W3:Y:S01]  /*10400*/  MUFU.EX2 R185, R185 ;  /* 0x000000b900b97308 */ /* 0x000ee20000000800 */
[----:B------:R-:W-:Y:S01]  /*10410*/  FFMA.FTZ R221, R248, UR4, -R192 ;  /* 0x00000004f8dd7c23 */ /* 0x000fe200080108c0 */
[--C-:B------:R-:W-:Y:S01]  /*10420*/  FFMA.FTZ R223, R220, UR4, -R190.reuse ;  /* 0x00000004dcdf7c23 */ /* 0x100fe200080108be */
[--C-:B------:R-:W-:Y:S07]  /*10430*/  FFMA.FTZ R208, R208, UR4, -R190.reuse ;  /* 0x00000004d0d07c23 */ /* 0x100fee00080108be */
[----:B------:R-:W-:Y:S01]  /*10440*/  MUFU.EX2 R187, R187 ;  /* 0x000000bb00bb7308 */ /* 0x000fe20000000800 */
[--C-:B------:R-:W-:Y:S01]  /*10450*/  FFMA.FTZ R222, R251, UR4, -R190.reuse ;  /* 0x00000004fbde7c23 */ /* 0x100fe200080108be */
[----:B-----5:R-:W-:Y:S01]  /*10460*/  F2FP.BF16.F32.PACK_AB R169, R184, R191 ;  /* 0x000000bfb8a9723e */ /* 0x020fe200000010ff */
[----:B------:R-:W-:Y:S07]  /*10470*/  LDSM.16.MT88.4 R176, [R180+0x16800] ;  /* 0x01680000b4b0783b */ /* 0x000fee0000004200 */
[----:B------:R-:W5:Y:S01]  /*10480*/  MUFU.EX2 R188, R188 ;  /* 0x000000bc00bc7308 */ /* 0x000f620000000800 */
[----:B------:R-:W-:Y:S01]  /*10490*/  FFMA.FTZ R225, R225, UR4, -R190 ;  /* 0x00000004e1e17c23 */ /* 0x000fe200080108be */
[----:B------:R-:W-:Y:S01]  /*104a0*/  FFMA.FTZ R246, R246, UR4, -R192 ;  /* 0x00000004f6f67c23 */ /* 0x000fe200080108c0 */
[----:B------:R-:W-:Y:S07]  /*104b0*/  FFMA.FTZ R226, R203, UR4, -R190 ;  /* 0x00000004cbe27c23 */ /* 0x000fee00080108be */
[----:B------:R-:W2:Y:S01]  /*104c0*/  MUFU.EX2 R2, R6 ;  /* 0x0000000600027308 */ /* 0x000ea20000000800 */
[--C-:B------:R-:W-:Y:S01]  /*104d0*/  FFMA.FTZ R209, R209, UR4, -R192.reuse ;  /* 0x00000004d1d17c23 */ /* 0x100fe200080108c0 */
[----:B---3--:R-:W-:Y:S01]  /*104e0*/  F2FP.BF16.F32.PACK_AB R170, R185, R186 ;  /* 0x000000bab9aa723e */ /* 0x008fe200000010ff */
[----:B------:R-:W-:Y:S07]  /*104f0*/  FFMA.FTZ R224, R207, UR4, -R192 ;  /* 0x00000004cfe07c23 */ /* 0x000fee00080108c0 */
[----:B------:R-:W3:Y:S01]  /*10500*/  MUFU.EX2 R0, R7 ;  /* 0x0000000700007308 */ /* 0x000ee20000000800 */
[----:B------:R-:W-:Y:S01]  /*10510*/  FFMA.FTZ R201, R201, UR4, -R190 ;  /* 0x00000004c9c97c23 */ /* 0x000fe200080108be */
[----:B------:R-:W-:Y:S01]  /*10520*/  FFMA.FTZ R203, R205, UR4, -R192 ;  /* 0x00000004cdcb7c23 */ /* 0x000fe200080108c0 */
[--C-:B------:R-:W-:Y:S07]  /*10530*/  FFMA.FTZ R166, R166, UR4, -R190.reuse ;  /* 0x00000004a6a67c23 */ /* 0x100fee00080108be */
[----:B------:R-:W-:Y:S01]  /*10540*/  MUFU.EX2 R193, R193 ;  /* 0x000000c100c17308 */ /* 0x000fe20000000800 */
[----:B------:R-:W-:Y:S01]  /*10550*/  FFMA.FTZ R190, R165, UR4, -R190 ;  /* 0x00000004a5be7c23 */ /* 0x000fe200080108be */
[----:B-----5:R-:W-:Y:S08]  /*10560*/  F2FP.BF16.F32.PACK_AB R171, R188, R187 ;  /* 0x000000bbbcab723e */ /* 0x020ff000000010ff */
[----:B------:R-:W5:Y:S01]  /*10570*/  MUFU.EX2 R194, R194 ;  /* 0x000000c200c27308 */ /* 0x000f620000000800 */
[C---:B--2---:R-:W-:Y:S01]  /*10580*/  FMUL.FTZ R4, R2.reuse, R160 ;  /* 0x000000a002047220 */ /* 0x044fe20000410000 */
        /* <DEDUP_REMOVED lines=76> */
[----:B------:R-:W1:Y:S01]  /*10a50*/  MUFU.EX2 R220, R246 ;  /* 0x000000f600dc7308 */ /* 0x000e620000000800 */
        /* <DEDUP_REMOVED lines=14> */
[----:B------:R-:W5:Y:S01]  /*10b40*/  MUFU.EX2 R208, R208 ;  /* 0x000000d000d07308 */ /* 0x000f620000000800 */
        /* <DEDUP_REMOVED lines=28> */
[----:B------:R-:W3:Y:S03]  /*10d10*/  LDSM.16.MT88.4 R132, [R180+0x14000] ;  /* 0x01400000b484783b */ /* 0x000ee60000004200 */
        /* <DEDUP_REMOVED lines=21> */
[C---:B------:R-:W-:Y:S01]  /*10e70*/  FMUL.FTZ R102, R0.reuse, R102 ;  /* 0x0000006600667220 */ /* 0x040fe20000410000 */
[C---:B--2---:R-:W-:Y:S03]  /*10e80*/  HMMA.16816.F32.BF16 R68, R168.reuse, R136, R68 ;  /* 0x00000088a844723c */ /* 0x044fe60000041844 */
        /* <DEDUP_REMOVED lines=44> */
[----:B------:R-:W-:Y:S01]  /*11150*/  FADD.FTZ R189, R183, R189 ;  /* 0x000000bdb7bd7221 */ /* 0x000fe20000010000 */
[----:B------:R-:W-:Y:S02]  /*11160*/  MOV R0, R164 ;  /* 0x000000a400007202 */ /* 0x000fe40000000f00 */
[----:B------:R-:W-:Y:S01]  /*11170*/  FADD.FTZ R184, R184, R191 ;  /* 0x000000bfb8b87221 */ /* 0x000fe20000010000 */
[C---:B------:R-:W-:Y:S01]  /*11180*/  HMMA.16816.F32.BF16 R96, R168.reuse, R138, R96 ;  /* 0x0000008aa860723c */ /* 0x040fe20000041860 */
[----:B------:R-:W2:Y:S02]  /*11190*/  LDSM.16.MT88.4 R136, [R181+0x6000] ;  /* 0x00600000b588783b */ /* 0x000ea40000004200 */
[----:B------:R-:W-:Y:S01]  /*111a0*/  FADD.FTZ R186, R186, R189 ;  /* 0x000000bdbaba7221 */ /* 0x000fe20000010000 */
[----:B------:R-:W-:Y:S03]  /*111b0*/  FADD.FTZ R187, R187, R184 ;  /* 0x000000b8bbbb7221 */ /* 0x000fe60000010000 */
[----:B------:R-:W-:Y:S01]  /*111c0*/  FADD.FTZ R186, R185, R186 ;  /* 0x000000bab9ba7221 */ /* 0x000fe20000010000 */
[C---:B---3--:R-:W-:Y:S03]  /*111d0*/  HMMA.16816.F32.BF16 R100, R168.reuse, R132, R100 ;  /* 0x00000084a864723c */ /* 0x048fe60000041864 */
[----:B------:R-:W-:Y:S05]  /*111e0*/  FADD.FTZ R187, R188, R187 ;  /* 0x000000bbbcbb7221 */ /* 0x000fea0000010000 */
        /* <DEDUP_REMOVED lines=8> */
[C---:B---3--:R-:W-:Y:S03]  /*11270*/  HMMA.16816.F32.BF16 R124, R168.reuse, R132, R124 ;  /* 0x00000084a87c723c */ /* 0x048fe6000004187c */
        /* <DEDUP_REMOVED lines=12> */
[C---:B----4-:R-:W-:Y:S05]  /*11340*/  HMMA.16816.F32.BF16 R4, R132.reuse, R140, R4 ;  /* 0x0000008c8404723c */ /* 0x050fea0000041804 */
[----:B------:R-:W-:Y:S01]  /*11350*/  FADD.FTZ R198, R197, R198 ;  /* 0x000000c6c5c67221 */ /* 0x000fe20000010000 */
[----:B------:R-:W-:Y:S02]  /*11360*/  FADD.FTZ R206, R206, R199 ;  /* 0x000000c7cece7221 */ /* 0x000fe40000010000 */
[C---:B------:R-:W-:Y:S01]  /*11370*/  HMMA.16816.F32.BF16 R8, R132.reuse, R142, R8 ;  /* 0x0000008e8408723c */ /* 0x040fe20000041808 */
[----:B------:R-:W3:Y:S07]  /*11380*/  LDSM.16.MT88.4 R140, [R167+0x12800] ;  /* 0x01280000a78c783b */ /* 0x000eee0000004200 */
        /* <DEDUP_REMOVED lines=21> */
[----:B------:R-:W-:Y:S02]  /*114e0*/  FFMA.FTZ R192, R204, UR4, -R192 ;  /* 0x00000004ccc07c23 */ /* 0x000fe400080108c0 */
[----:B------:R3:W-:Y:S01]  /*114f0*/  MUFU.EX2 R211, R156 ;  /* 0x0000009c00d37308 */ /* 0x0007e20000000800 */
[C---:B------:R-:W-:Y:S09]  /*11500*/  HMMA.16816.F32.BF16 R64, R132.reuse, R158, R64 ;  /* 0x0000009e8440723c */ /* 0x040ff20000041840 */
[----:B------:R-:W5:Y:S10]  /*11510*/  MUFU.EX2 R210, R210 ;  /* 0x000000d200d27308 */ /* 0x000f740000000800 */
[----:B------:R-:W5:Y:S01]  /*11520*/  MUFU.EX2 R192, R192 ;  /* 0x000000c000c07308 */ /* 0x000f620000000800 */
[C---:B------:R-:W-:Y:S01]  /*11530*/  HMMA.16816.F32.BF16 R68, R132.reuse, R160, R68 ;  /* 0x000000a08444723c */ /* 0x040fe20000041844 */
[----:B---3--:R-:W-:Y:S07]  /*11540*/  LDSM.16.MT88.4 R156, [R181+0x3000] ;  /* 0x00300000b59c783b */ /* 0x008fee0000004200 */
        /* <DEDUP_REMOVED lines=17> */
[C---:B--2---:R-:W-:Y:S08]  /*11660*/  HMMA.16816.F32.BF16 R116, R132.reuse, R136, R116 ;  /* 0x000000888474723c */ /* 0x044ff00000041874 */
[C---:B------:R-:W-:Y:S01]  /*11670*/  HMMA.16816.F32.BF16 R120, R132.reuse, R138, R120 ;  /* 0x0000008a8478723c */ /* 0x040fe20000041878 */
[----:B------:R-:W2:Y:S07]  /*11680*/  LDSM.16.MT88.4 R136, [R181+0x1000] ;  /* 0x00100000b588783b */ /* 0x000eae0000004200 */
[C---:B------:R-:W-:Y:S08]  /*11690*/  HMMA.16816.F32.BF16 R124, R132.reuse, R140, R124 ;  /* 0x0000008c847c723c */ /* 0x040ff0000004187c */
[----:B------:R-:W-:Y:S01]  /*116a0*/  HMMA.16816.F32.BF16 R128, R132, R142, R128 ;  /* 0x0000008e8480723c */ /* 0x000fe20000041880 */
[----:B------:R-:W4:Y:S02]  /*116b0*/  LDSM.16.MT88.4 R140, [R167+0x13000] ;  /* 0x01300000a78c783b */ /* 0x000f240000004200 */
[----:B------:R-:W-:Y:S01]  /*116c0*/  F2FP.BF16.F32.PACK_AB R132, R220, R221 ;  /* 0x000000dddc84723e */ /* 0x000fe200000010ff */
[----:B------:R-:W-:Y:S01]  /*116d0*/  FADD.FTZ R221, R221, R198 ;  /* 0x000000c6dddd7221 */ /* 0x000fe20000010000 */
[----:B-----5:R-:W-:Y:S01]  /*116e0*/  F2FP.BF16.F32.PACK_AB R133, R208, R223 ;  /* 0x000000dfd085723e */ /* 0x020fe200000010ff */
[----:B------:R-:W-:Y:S01]  /*116f0*/  FADD.FTZ R223, R223, R206 ;  /* 0x000000cedfdf7221 */ /* 0x000fe20000010000 */
[----:B------:R-:W-:Y:S01]  /*11700*/  F2FP.BF16.F32.PACK_AB R134, R210, R211 ;  /* 0x000000d3d286723e */ /* 0x000fe200000010ff */
        /* <DEDUP_REMOVED lines=23> */
[C---:B------:R-:W-:Y:S08]  /*11880*/  HMMA.16816.F32.BF16 R48, R132.reuse, R146, R48 ;  /* 0x000000928430723c */ /* 0x040ff00000041830 */
[C---:B------:R-:W-:Y:S08]  /*11890*/  HMMA.16816.F32.BF16 R52, R132.reuse, R156, R52 ;  /* 0x0000009c8434723c */ /* 0x040ff00000041834 */
[C---:B------:R-:W-:Y:S01]  /*118a0*/  HMMA.16816.F32.BF16 R56, R132.reuse, R158, R56 ;  /* 0x0000009e8438723c */ /* 0x040fe20000041838 */
[----:B------:R-:W-:Y:S07]  /*118b0*/  LDSM.16.MT88.4 R156, [R167+0x11800] ;  /* 0x01180000a79c783b */ /* 0x000fee0000004200 */
[C---:B-1----:R-:W-:Y:S08]  /*118c0*/  HMMA.16816.F32.BF16 R60, R132.reuse, R148, R60 ;  /* 0x00000094843c723c */ /* 0x042ff0000004183c */
[C---:B------:R-:W-:Y:S01]  /*118d0*/  HMMA.16816.F32.BF16 R64, R132.reuse, R150, R64 ;  /* 0x000000968440723c */ /* 0x040fe20000041840 */
[----:B------:R-:W-:Y:S07]  /*118e0*/  LDSM.16.MT88.4 R148, [R180+0x11800] ;  /* 0x01180000b494783b */ /* 0x000fee0000004200 */
[C---:B--2---:R-:W-:Y:S08]  /*118f0*/  HMMA.16816.F32.BF16 R68, R132.reuse, R136, R68 ;  /* 0x000000888444723c */ /* 0x044ff00000041844 */
[C---:B------:R-:W-:Y:S01]  /*11900*/  HMMA.16816.F32.BF16 R72, R132.reuse, R138, R72 ;  /* 0x0000008a8448723c */ /* 0x040fe20000041848 */
[----:B------:R-:W1:Y:S07]  /*11910*/  LDSM.16.MT88.4 R136, [R182+0x7000] ;  /* 0x00700000b688783b */ /* 0x000e6e0000004200 */
[C---:B------:R-:W-:Y:S08]  /*11920*/  HMMA.16816.F32.BF16 R76, R132.reuse, R160, R76 ;  /* 0x000000a0844c723c */ /* 0x040ff0000004184c */
[C---:B------:R-:W-:Y:S08]  /*11930*/  HMMA.16816.F32.BF16 R80, R132.reuse, R162, R80 ;  /* 0x000000a28450723c */ /* 0x040ff00000041850 */
[C---:B------:R-:W-:Y:S03]  /*11940*/  HMMA.16816.F32.BF16 R84, R132.reuse, R168, R84 ;  /* 0x000000a88454723c */ /* 0x040fe60000041854 */
[----:B------:R-:W-:Y:S01]  /*11950*/  F2FP.BF16.F32.PACK_AB R168, R224, R207 ;  /* 0x000000cfe0a8723e */ /* 0x000fe200000010ff */
[----:B------:R-:W-:Y:S01]  /*11960*/  FADD.FTZ R207, R207, R210 ;  /* 0x000000d2cfcf7221 */ /* 0x000fe20000010000 */
[C---:B------:R-:W-:Y:S01]  /*11970*/  F2FP.BF16.F32.PACK_AB R169, R201.reuse, R226 ;  /* 0x000000e2c9a9723e */ /* 0x040fe200000010ff */
        /* <DEDUP_REMOVED lines=68> */
.L_x_1507:
        /* <DEDUP_REMOVED lines=327> */
.L_x_1511:
        /* <DEDUP_REMOVED lines=46> */
.L_x_1513:
[----:B------:R-:W-:Y:S05]  /*13510*/  BSYNC.RECONVERGENT B0 ;  /* 0x0000000000007941 */ /* 0x000fea0003800200 */
.L_x_1512:
        /* <DEDUP_REMOVED lines=41> */
.L_x_1515:
[----:B------:R-:W-:Y:S05]  /*137b0*/  BSYNC.RECONVERGENT B0 ;  /* 0x0000000000007941 */ /* 0x000fea0003800200 */
.L_x_1514:
        /* <DEDUP_REMOVED lines=27> */
.L_x_1517:
[----:B------:R-:W-:Y:S05]  /*13970*/  BSYNC.RECONVERGENT B0 ;  /* 0x0000000000007941 */ /* 0x000fea0003800200 */
.L_x_1516:
        /* <DEDUP_REMOVED lines=27> */
.L_x_1519:
[----:B------:R-:W-:Y:S05]  /*13b30*/  BSYNC.RECONVERGENT B0 ;  /* 0x0000000000007941 */ /* 0x000fea0003800200 */
.L_x_1518:
        /* <DEDUP_REMOVED lines=26> */
.L_x_1520:
        /* <DEDUP_REMOVED lines=10> */
.L_x_2360:


//--------------------- .text._ZN5flash16flash_fwd_kernelI23Flash_fwd_kernel_traitsILi256ELi128ELi64ELi8ELb0ELb0EN7cutlass10bfloat16_tE19Flash_kernel_traitsILi256ELi128ELi64ELi8ES3_EELb1ELb0ELb0ELb0ELb0ELb0ELb0ELb0EEEvNS_16Flash_fwd_paramsE --------------------------
	.section	.text._ZN5flash16flash_fwd_kernelI23Flash_fwd_kernel_traitsILi256ELi128ELi64ELi8ELb0ELb0EN7cutlass10bfloat16_tE19Flash_kernel_traitsILi256ELi128ELi64ELi8ES3_EELb1ELb0ELb0ELb0ELb0ELb0ELb0ELb0EEEvNS_16Flash_fwd_paramsE,"ax",@progbits
	.align	128
        .global         _ZN5flash16flash_fwd_kernelI23Flash_fwd_kernel_traitsILi256ELi128ELi64ELi8ELb0ELb0EN7cutlass10bfloat16_tE19Flash_kernel_traitsILi256ELi128ELi64ELi8ES3_EELb1ELb0ELb0ELb0ELb0ELb0ELb0ELb0EEEvNS_16Flash_fwd_paramsE
        .type           _ZN5flash16flash_fwd_kernelI23Flash_fwd_kernel_traitsILi256ELi128ELi64ELi8ELb0ELb0EN7cutlass10bfloat16_tE19Flash_kernel_traitsILi256ELi128ELi64ELi8ES3_EELb1ELb0ELb0ELb0ELb0ELb0ELb0ELb0EEEvNS_16Flash_fwd_paramsE,@function
        .size           _ZN5flash16flash_fwd_kernelI23Flash_fwd_kernel_traitsILi256ELi128ELi64ELi8ELb0ELb0EN7cutlass10bfloat16_tE19Flash_kernel_traitsILi256ELi128ELi64ELi8ES3_EELb1ELb0ELb0ELb0ELb0ELb0ELb0ELb0EEEvNS_16Flash_fwd_paramsE,(.L_x_2361 - _ZN5flash16flash_fwd_kernelI23Flash_fwd_kernel_traitsILi256ELi128ELi64ELi8ELb0ELb0EN7cutlass10bfloat16_tE19Flash_kernel_traitsILi256ELi128ELi64ELi8ES3_EELb1ELb0ELb0ELb0ELb0ELb0ELb0ELb0EEEvNS_16Flash_fwd_paramsE)
        .other          _ZN5flash16flash_fwd_kernelI23Flash_fwd_kernel_traitsILi256ELi128ELi64ELi8ELb0ELb0EN7cutlass10bfloat16_tE19Flash_kernel_traitsILi256ELi128ELi64ELi8ES3_EELb1ELb0ELb0ELb0ELb0ELb0ELb0ELb0EEEvNS_16Flash_fwd_paramsE,@"STO_CUDA_ENTRY STV_DEFAULT"
_ZN5flash16flash_fwd_kernelI23Flash_fwd_kernel_traitsILi256ELi128ELi64ELi8ELb0ELb0EN7cutlass10bfloat16_tE19Flash_kernel_traitsILi256ELi128ELi64ELi8ES3_EELb1ELb0ELb0ELb0ELb0ELb0ELb0ELb0EEEvNS_16Flash_fwd_paramsE:
.text._ZN5flash16flash_fwd_kernelI23Flash_fwd_kernel_traitsILi256ELi128ELi64ELi8ELb0ELb0EN7cutlass10bfloat16_tE19Flash_kernel_traitsILi256ELi128ELi64ELi8ES3_EELb1ELb0ELb0ELb0ELb0ELb0ELb0ELb0EEEvNS_16Flash_fwd_paramsE:
        /* <DEDUP_REMOVED lines=47> */
[----:B------:R-:W-:Y:S01]  /*02f0*/  UMOV UR19, 0xffffffff ;  /* 0xffffffff00137882 */ /* 0x000fe20000000000 */
[----:B------:R-:W-:Y:S01]  /*0300*/  IMAD.U32 R13, RZ, RZ, UR9 ;  /* 0x00000009ff0d7e24 */ /* 0x000fe2000f8e00ff */
[----:B------:R-:W1:Y:S01]  /*0310*/  @!UP3 LDCU UR8, c[0x0][0x43c] ;  /* 0x00008780ff08b7ac */ /* 0x000e620008000800 */
[----:B------:R-:W-:Y:S02]  /*0320*/  IMAD.U32 R10, RZ, RZ, UR6 ;  /* 0x00000006ff0a7e24 */ /* 0x000fe4000f8e00ff */
[----:B------:R-:W-:Y:S01]  /*0330*/  IMAD.U32 R11, RZ, RZ, UR7 ;  /* 0x00000007ff0b7e24 */ /* 0x000fe2000f8e00ff */
[----:B------:R-:W4:Y:S01]  /*0340*/  @!UP3 LDCU.64 UR6, c[0x0][0x488] ;  /* 0x00009100ff06b7ac */ /* 0x000f220008000a00 */
[----:B--2---:R-:W-:Y:S02]  /*0350*/  @P2 R2UR UR28, R8 ;  /* 0x00000000081c22ca */ /* 0x004fe400000e0000 */
[----:B------:R-:W-:-:S02]  /*0360*/  @P2 R2UR UR29, R9 ;  /* 0x00000000091d22ca */ /* 0x000fc400000e0000 */
[----:B-----5:R-:W-:-:S05]  /*0370*/  @P2 IADD3 R80, P1, PT, R6, R0, RZ ;  /* 0x0000000006502210 */ /* 0x020fca0007f3e0ff */
[----:B------:R-:W-:Y:S01]  /*0380*/  @P2 IMAD.X R3, RZ, RZ, R7, P1 ;  /* 0x000000ffff032224 */ /* 0x000fe200008e0607 */
[----:B------:R-:W-:Y:S02]  /*0390*/  PLOP3.LUT P2, PT, PT, PT, UP0, 0x80, 0x8 ;  /* 0x000000000008781c */ /* 0x000fe40003f4f008 */
[----:B------:R-:W-:Y:S01]  /*03a0*/  PLOP3.LUT P1, PT, PT, PT, UP4, 0x80, 0x8 ;  /* 0x000000000008781c */ /* 0x000fe20003f2f048 */
[----:B------:R-:W-:Y:S02]  /*03b0*/  IMAD.U32 R8, RZ, RZ, UR28 ;  /* 0x0000001cff087e24 */ /* 0x000fe4000f8e00ff */
        /* <DEDUP_REMOVED lines=9> */
[----:B------:R-:W-:-:S05]  /*0450*/  PLOP3.LUT P3, PT, PT, PT, UP2, 0x80, 0x8 ;  /* 0x000000000008781c */ /* 0x000fca0003f6f028 */
[----:B------:R-:W5:Y:S01]  /*0460*/  @P0 LDG.E R0, desc[UR26][R10.64] ;  /* 0x0000001a0a000981 */ /* 0x000f62000c1e1900 */
[----:B--2---:R-:W-:Y:S02]  /*0470*/  IMAD.U32 R8, RZ, RZ, UR11 ;  /* 0x0000000bff087e24 */ /* 0x004fe4000f8e00ff */
[----:B------:R-:W-:Y:S01]  /*0480*/  IMAD.U32 R9, RZ, RZ, UR10 ;  /* 0x0000000aff097e24 */ /* 0x000fe2000f8e00ff */
[----:B---3--:R-:W2:Y:S04]  /*0490*/  @P1 LDG.E R4, desc[UR26][R12.64] ;  /* 0x0000001a0c041981 */ /* 0x008ea8000c1e1900 */
[----:B------:R-:W3:Y:S01]  /*04a0*/  @!P3 LDG.E R5, desc[UR26][R8.64] ;  /* 0x0000001a0805b981 */ /* 0x000ee2000c1e1900 */
[----:B------:R-:W5:Y:S01]  /*04b0*/  @!UP0 LDCU UR12, c[0x0][0x434] ;  /* 0x00008680ff0c87ac */ /* 0x000f620008000800 */
[----:B------:R-:W-:Y:S01]  /*04c0*/  UMOV UR13, URZ ;  /* 0x000000ff000d7c82 */ /* 0x000fe20008000000 */
[----:B------:R-:W-:Y:S01]  /*04d0*/  USHF.L.U32 UR18, UR30, 0x7, URZ ;  /* 0x000000071e127899 */ /* 0x000fe200080006ff */
[----:B------:R-:W-:Y:S01]  /*04e0*/  UMOV UR15, 0xffffffff ;  /* 0xffffffff000f7882 */ /* 0x000fe20000000000 */
[----:B----4-:R-:W-:-:S04]  /*04f0*/  @!UP3 UISETP.NE.U32.AND UP2, UPT, UR6, URZ, UPT ;  /* 0x000000ff0600b28c */ /* 0x010fc8000bf45070 */
[----:B------:R-:W-:-:S04]  /*0500*/  @!UP3 UISETP.NE.AND.EX UP2, UPT, UR7, URZ, UPT, UP2 ;  /* 0x000000ff0700b28c */ /* 0x000fc8000bf45320 */
[----:B-1----:R-:W-:Y:S01]  /*0510*/  @!UP3 USEL UR8, UR8, URZ, UP2 ;  /* 0x000000ff0808b287 */ /* 0x002fe20009000000 */
[----:B-----5:R-:W-:Y:S02]  /*0520*/  @P4 R2UR UR19, R6 ;  /* 0x00000000061342ca */ /* 0x020fe400000e0000 */
[----:B------:R-:W-:Y:S02]  /*0530*/  @P2 R2UR UR9, R2 ;  /* 0x00000000020922ca */ /* 0x000fe400000e0000 */
[----:B------:R-:W-:-:S11]  /*0540*/  @P0 R2UR UR25, R0 ;  /* 0x00000000001902ca */ /* 0x000fd600000e0000 */
[----:B------:R-:W-:Y:S02]  /*0550*/  @UP0 UIADD3 UR12, UPT, UPT, UR9, -UR19, URZ ;  /* 0x80000013090c0290 */ /* 0x000fe4000fffe0ff */
[----:B------:R-:W-:-:S04]  /*0560*/  UISETP.NE.U32.AND UP0, UPT, UR4, URZ, UPT ;  /* 0x000000ff0400728c */ /* 0x000fc8000bf05070 */
[----:B------:R-:W-:Y:S01]  /*0570*/  UISETP.NE.AND.EX UP0, UPT, UR5, URZ, UPT, UP0 ;  /* 0x000000ff0500728c */ /* 0x000fe2000bf05300 */
[----:B--2---:R-:W-:Y:S01]  /*0580*/  @P1 R2UR UR13, R4 ;  /* 0x00000000040d12ca */ /* 0x004fe200000e0000 */
[----:B------:R-:W-:Y:S01]  /*0590*/  UISETP.GT.AND UP1, UPT, UR12, UR18, UPT ;  /* 0x000000120c00728c */ /* 0x000fe2000bf24270 */
[----:B---3--:R-:W-:-:S05]  /*05a0*/  @!P3 R2UR UR15, R5 ;  /* 0x00000000050fb2ca */ /* 0x008fca00000e0000 */
        /* <DEDUP_REMOVED lines=10> */
.L_x_1521:
        /* <DEDUP_REMOVED lines=34> */
.L_x_1523:
        /* <DEDUP_REMOVED lines=57> */
.L_x_1525:
[----:B------:R-:W-:Y:S05]  /*0c00*/  BSYNC.RECONVERGENT B0 ;  /* 0x0000000000007941 */ /* 0x000fea0003800200 */
.L_x_1524:
        /* <DEDUP_REMOVED lines=25> */
.L_x_1527:
[----:B------:R-:W-:Y:S05]  /*0da0*/  BSYNC.RECONVERGENT B0 ;  /* 0x0000000000007941 */ /* 0x000fea0003800200 */
.L_x_1526:
        /* <DEDUP_REMOVED lines=24> */
.L_x_1529:
[----:B------:R-:W-:Y:S05]  /*0f30*/  BSYNC.RECONVERGENT B0 ;  /* 0x0000000000007941 */ /* 0x000fea0003800200 */
.L_x_1528:
        /* <DEDUP_REMOVED lines=26> */
.L_x_1531:
[----:B------:R-:W-:Y:S05]  /*10e0*/  BSYNC.RECONVERGENT B0 ;  /* 0x0000000000007941 */ /* 0x000fea0003800200 */
.L_x_1530:
        /* <DEDUP_REMOVED lines=10> */
.L_x_1533:
[----:B------:R-:W-:Y:S05]  /*1190*/  BSYNC.RECONVERGENT B0 ;  /* 0x0000000000007941 */ /* 0x000fea0003800200 */
.L_x_1532:
        /* <DEDUP_REMOVED lines=10> */
.L_x_1535:
[----:B------:R-:W-:Y:S05]  /*1240*/  BSYNC.RECONVERGENT B0 ;  /* 0x0000000000007941 */ /* 0x000fea0003800200 */
.L_x_1534:
        /* <DEDUP_REMOVED lines=10> */
.L_x_1537:
[----:B------:R-:W-:Y:S05]  /*12f0*/  BSYNC.RECONVERGENT B0 ;  /* 0x0000000000007941 */ /* 0x000fea0003800200 */
.L_x_1536:
        /* <DEDUP_REMOVED lines=10> */
.L_x_1522:
        /* <DEDUP_REMOVED lines=21> */
.L_x_1538:
[----:B------:R-:W1:Y:S01]  /*14f0*/  LDCU.64 UR10, c[0x0][0x3b8] ;  /* 0x00007700ff0a77ac */ /* 0x000e620008000a00 */
[----:B------:R-:W-:-:S04]  /*1500*/  UIADD3 UR14, UPT, UPT, UR13, UR15, URZ ;  /* 0x0000000f0d0e7290 */ /* 0x000fc8000fffe0ff */
[----:B-1----:R-:W-:Y:S02]  /*1510*/  UIMAD.WIDE.U32 UR6, UR14, UR10, URZ ;  /* 0x0000000a0e0672a5 */ /* 0x002fe4000f8e00ff */
[----:B------:R-:W-:-:S04]  /*1520*/  UIMAD UR14, UR14, UR11, URZ ;  /* 0x0000000b0e0e72a4 */ /* 0x000fc8000f8e02ff */
[----:B------:R-:W-:Y:S02]  /*1530*/  UIADD3 UR14, UPT, UPT, UR7, UR14, URZ ;  /* 0x0000000e070e7290 */ /* 0x000fe4000fffe0ff */
.L_x_1539:
        /* <DEDUP_REMOVED lines=39> */
.L_x_1540:
[----:B------:R-:W1:Y:S01]  /*17b0*/  LDCU.64 UR8, c[0x0][0x3c0] ;  /* 0x00007800ff0877ac */ /* 0x000e620008000a00 */
[----:B------:R-:W-:-:S04]  /*17c0*/  UIADD3 UR13, UPT, UPT, UR13, UR15, URZ ;  /* 0x0000000f0d0d7290 */ /* 0x000fc8000fffe0ff */
[----:B-1----:R-:W-:Y:S02]  /*17d0*/  UIMAD.WIDE.U32 UR4, UR13, UR8, URZ ;  /* 0x000000080d0472a5 */ /* 0x002fe4000f8e00ff */
[----:B------:R-:W-:-:S04]  /*17e0*/  UIMAD UR13, UR13, UR9, URZ ;  /* 0x000000090d0d72a4 */ /* 0x000fc8000f8e02ff */
[----:B------:R-:W-:-:S12]  /*17f0*/  UIADD3 UR15, UPT, UPT, UR5, UR13, URZ ;  /* 0x0000000d050f7290 */ /* 0x000fd8000fffe0ff */
.L_x_1541:
[----:B------:R-:W-:Y:S01]  /*1800*/  IMAD.SHL.U32 R231, R210, 0x8, RZ ;  /* 0x00000008d2e77824 */ /* 0x000fe200078e00ff */
[----:B------:R-:W-:Y:S01]  /*1810*/  SHF.R.U32.HI R6, RZ, 0x3, R210 ;  /* 0x00000003ff067819 */ /* 0x000fe200000116d2 */
[----:B------:R-:W1:Y:S01]  /*1820*/  LDCU.64 UR16, c[0x0][0x388] ;  /* 0x00007100ff1077ac */ /* 0x000e620008000a00 */
[----:B------:R-:W-:Y:S01]  /*1830*/  SHF.R.S32.HI R7, RZ, 0x1f, R4 ;  /* 0x0000001fff077819 */ /* 0x000fe20000011404 */
[----:B------:R-:W2:Y:S01]  /*1840*/  S2UR UR33, SR_CgaCtaId ;  /* 0x00000000002179c3 */ /* 0x000ea20000008800 */
[C---:B------:R-:W-:Y:S01]  /*1850*/  LOP3.LUT R211, R231.reuse, 0x38, RZ, 0xc0, !PT ;  /* 0x00000038e7d37812 */ /* 0x040fe200078ec0ff */
[----:B------:R-:W-:Y:S01]  /*1860*/  UIADD3 UR18, UPT, UPT, -UR18, UR12, URZ ;  /* 0x0000000c12127290 */ /* 0x000fe2000fffe1ff */
[----:B------:R-:W-:Y:S01]  /*1870*/  LOP3.LUT R227, R231, 0x1f8, RZ, 0xc0, !PT ;  /* 0x000001f8e7e37812 */ /* 0x000fe200078ec0ff */
[----:B------:R-:W3:Y:S01]  /*1880*/  LDCU.64 UR12, c[0x0][0x3c8] ;  /* 0x00007900ff0c77ac */ /* 0x000ee20008000a00 */
[C---:B------:R-:W-:Y:S01]  /*1890*/  IADD3 R10, P1, PT, R211.reuse, UR6, RZ ;  /* 0x00000006d30a7c10 */ /* 0x040fe2000ff3e0ff */
[C---:B------:R-:W-:Y:S01]  /*18a0*/  VIADD R2, R6.reuse, 0x40 ;  /* 0x0000004006027836 */ /* 0x040fe20000000000 */
[----:B------:R-:W-:Y:S01]  /*18b0*/  IADD3 R14, P0, PT, R211, UR4, RZ ;  /* 0x00000004d30e7c10 */ /* 0x000fe2000ff1e0ff */
[----:B------:R-:W4:Y:S01]  /*18c0*/  LDCU.128 UR4, c[0x0][0x3d0] ;  /* 0x00007a00ff0477ac */ /* 0x000f220008000c00 */
[----:B------:R-:W-:Y:S01]  /*18d0*/  LOP3.LUT R0, R231, 0x1e00, RZ, 0xc0, !PT ;  /* 0x00001e00e7007812 */ /* 0x000fe200078ec0ff */
[----:B------:R-:W-:Y:S01]  /*18e0*/  IMAD.X R11, RZ, RZ, UR14, P1 ;  /* 0x0000000eff0b7e24 */ /* 0x000fe200088e06ff */
[----:B------:R-:W-:Y:S01]  /*18f0*/  IADD3 R12, P1, PT, R211, UR36, RZ ;  /* 0x00000024d30c7c10 */ /* 0x000fe2000ff3e0ff */
[----:B------:R-:W-:Y:S01]  /*1900*/  IMAD.X R15, RZ, RZ, UR15, P0 ;  /* 0x0000000fff0f7e24 */ /* 0x000fe200080e06ff */
[----:B------:R-:W5:Y:S01]  /*1910*/  LDCU.64 UR14, c[0x0][0x390] ;  /* 0x00007200ff0e77ac */ /* 0x000f620008000a00 */
[C---:B------:R-:W-:Y:S01]  /*1920*/  IMAD.WIDE.U32 R10, R6.reuse, UR10, R10 ;  /* 0x0000000a060a7c25 */ /* 0x040fe2000f8e000a */
[----:B------:R-:W-:Y:S01]  /*1930*/  IADD3.X R13, PT, PT, RZ, UR32, RZ, P1, !PT ;  /* 0x00000020ff0d7c10 */ /* 0x000fe20008ffe4ff */
[----:B------:R-:W-:Y:S01]  /*1940*/  BSSY.RECONVERGENT B0, `(.L_x_1542) ;  /* 0x000004e000007945 */ /* 0x000fe20003800200 */
[----:B------:R-:W-:Y:S01]  /*1950*/  UMOV UR34, 0x400 ;  /* 0x0000040000227882 */ /* 0x000fe20000000000 */
[C---:B------:R-:W-:Y:S01]  /*1960*/  IMAD R11, R6.reuse, UR11, R11 ;  /* 0x0000000b060b7c24 */ /* 0x040fe2000f8e020b */
[----:B------:R-:W-:Y:S01]  /*1970*/  LOP3.LUT R227, R227, 0x38, R210, 0x78, !PT ;  /* 0x00000038e3e37812 */ /* 0x000fe200078e78d2 */
[----:B------:R-:W-:Y:S01]  /*1980*/  IMAD.WIDE.U32 R14, R6, UR8, R14 ;  /* 0x00000008060e7c25 */ /* 0x000fe2000f8e000e */
[----:B------:R-:W-:Y:S01]  /*1990*/  UIMAD.WIDE.U32 UR30, UR30, 0x80, URZ ;  /* 0x000000801e1e78a5 */ /* 0x000fe2000f8e00ff */
[----:B------:R-:W-:Y:S01]  /*19a0*/  ISETP.GE.AND P0, PT, R2, UR18, PT ;  /* 0x0000001202007c0c */ /* 0x000fe2000bf06270 */
[----:B------:R-:W-:Y:S01]  /*19b0*/  USHF.L.U64.HI UR21, UR10, 0x6, UR11 ;  /* 0x000000060a157899 */ /* 0x000fe2000801020b */
[----:B------:R-:W-:Y:S01]  /*19c0*/  IMAD R15, R6, UR9, R15 ;  /* 0x00000009060f7c24 */ /* 0x000fe2000f8e020f */
[----:B------:R-:W-:Y:S01]  /*19d0*/  LOP3.LUT R227, R227, R0, RZ, 0xfc, !PT ;  /* 0x00000000e3e37212 */ /* 0x000fe200078efcff */
[----:B----4-:R-:W-:Y:S01]  /*19e0*/  IMAD R225, R7, UR4, RZ ;  /* 0x0000000407e17c24 */ /* 0x010fe2000f8e02ff */
[----:B------:R-:W-:Y:S01]  /*19f0*/  USHF.L.U32 UR22, UR10, 0x6, URZ ;  /* 0x000000060a167899 */ /* 0x000fe200080006ff */
[C---:B------:R-:W-:Y:S01]  /*1a00*/  IMAD.WIDE.U32 R10, R4.reuse, UR4, R10 ;  /* 0x00000004040a7c25 */ /* 0x040fe2000f8e000a */
[----:B------:R-:W-:Y:S01]  /*1a10*/  UIADD3 UR4, UPT, UPT, UR20, -0x1, URZ ;  /* 0xffffffff14047890 */ /* 0x000fe2000fffe0ff */
[----:B------:R-:W-:Y:S01]  /*1a20*/  LOP3.LUT R230, R211, 0x40, RZ, 0xfc, !PT ;  /* 0x00000040d3e67812 */ /* 0x000fe200078efcff */
[----:B------:R-:W-:Y:S01]  /*1a30*/  USHF.L.U64.HI UR32, UR8, 0x6, UR9 ;  /* 0x0000000608207899 */ /* 0x000fe20008010209 */
[----:B------:R-:W-:Y:S01]  /*1a40*/  IMAD R225, R4, UR5, R225 ;  /* 0x0000000504e17c24 */ /* 0x000fe2000f8e02e1 */
[----:B-1----:R-:W-:Y:S01]  /*1a50*/  LEA R226, P2, R10, UR16, 0x1 ;  /* 0x000000100ae27c11 */ /* 0x002fe2000f8408ff */
[----:B------:R-:W-:Y:S01]  /*1a60*/  IMAD R7, R7, UR6, RZ ;  /* 0x0000000607077c24 */ /* 0x000fe2000f8e02ff */
[----:B--2---:R-:W-:Y:S01]  /*1a70*/  ULEA UR5, UR33, UR34, 0x18 ;  /* 0x0000002221057291 */ /* 0x004fe2000f8ec0ff */
[----:B------:R-:W-:Y:S01]  /*1a80*/  IMAD.IADD R225, R11, 0x1, R225 ;  /* 0x000000010be17824 */ /* 0x000fe200078e02e1 */
[----:B---3--:R-:W-:Y:S01]  /*1a90*/  MOV R11, UR13 ;  /* 0x0000000d000b7c02 */ /* 0x008fe20008000f00 */
[C---:B------:R-:W-:Y:S01]  /*1aa0*/  IMAD R7, R4.reuse, UR7, R7 ;  /* 0x0000000704077c24 */ /* 0x040fe2000f8e0207 */
[----:B------:R-:W-:Y:S01]  /*1ab0*/  USHF.L.U64.HI UR16, UR10, 0x5, UR11 ;  /* 0x000000050a107899 */ /* 0x000fe2000801020b */
[----:B------:R-:W-:Y:S01]  /*1ac0*/  IMAD.WIDE.U32 R4, R4, UR6, R14 ;  /* 0x0000000604047c25 */ /* 0x000fe2000f8e000e */
[----:B------:R-:W-:-:S02]  /*1ad0*/  LEA.HI.X R225, R10, UR17, R225, 0x1, P2 ;  /* 0x000000110ae17c11 */ /* 0x000fc400090f0ce1 */
[----:B------:R-:W-:Y:S01]  /*1ae0*/  ISETP.GE.AND P2, PT, R6, UR18, PT ;  /* 0x0000001206007c0c */ /* 0x000fe2000bf46270 */
[----:B------:R-:W-:Y:S01]  /*1af0*/  IMAD.IADD R220, R5, 0x1, R7 ;  /* 0x0000000105dc7824 */ /* 0x000fe200078e0207 */
[----:B-----5:R-:W-:Y:S01]  /*1b00*/  LEA R224, P1, R4, UR14, 0x1 ;  /* 0x0000000e04e07c11 */ /* 0x020fe2000f8208ff */
[----:B------:R-:W-:Y:S01]  /*1b10*/  IMAD.U32 R8, RZ, RZ, UR12 ;  /* 0x0000000cff087e24 */ /* 0x000fe2000f8e00ff */
[----:B------:R-:W-:Y:S01]  /*1b20*/  USHF.L.U32 UR14, UR8, 0x6, URZ ;  /* 0x00000006080e7899 */ /* 0x000fe200080006ff */
[C---:B------:R-:W-:Y:S01]  /*1b30*/  LOP3.LUT R5, R6.reuse, UR30, RZ, 0xfc, !PT ;  /* 0x0000001e06057c12 */ /* 0x040fe2000f8efcff */
[----:B------:R-:W-:Y:S01]  /*1b40*/  VIADD R2, R6, 0x60 ;  /* 0x0000006006027836 */ /* 0x000fe20000000000 */
[----:B------:R-:W-:Y:S01]  /*1b50*/  LEA.HI.X R220, R4, UR15, R220, 0x1, P1 ;  /* 0x0000000f04dc7c11 */ /* 0x000fe200088f0cdc */
[----:B------:R-:W-:Y:S01]  /*1b60*/  VIADD R4, R6, 0x20 ;  /* 0x0000002006047836 */ /* 0x000fe20000000000 */
[----:B------:R-:W-:Y:S01]  /*1b70*/  USHF.L.U32 UR15, UR10, 0x5, URZ ;  /* 0x000000050a0f7899 */ /* 0x000fe200080006ff */
[----:B------:R-:W-:Y:S01]  /*1b80*/  IMAD.WIDE.U32 R8, R8, UR23, R12 ;  /* 0x0000001708087c25 */ /* 0x000fe2000f8e000c */
[----:B------:R-:W-:-:S02]  /*1b90*/  LOP3.LUT R229, R211, 0x80, RZ, 0xfc, !PT ;  /* 0x00000080d3e57812 */ /* 0x000fc400078efcff */
[----:B------:R-:W-:Y:S01]  /*1ba0*/  ISETP.GE.AND P1, PT, R4, UR18, PT ;  /* 0x0000001204007c0c */ /* 0x000fe2000bf26270 */
[----:B------:R-:W-:Y:S01]  /*1bb0*/  IMAD R11, R11, UR23, R9 ;  /* 0x000000170b0b7c24 */ /* 0x000fe2000f8e0209 */
[----:B------:R-:W-:Y:S02]  /*1bc0*/  LOP3.LUT R228, R211, 0xc0, RZ, 0xfc, !PT ;  /* 0x000000c0d3e47812 */ /* 0x000fe400078efcff */
[----:B------:R-:W-:Y:S01]  /*1bd0*/  LEA R227, R227, UR5, 0x1 ;  /* 0x00000005e3e37c11 */ /* 0x000fe2000f8e08ff */
[----:B------:R-:W-:Y:S08]  /*1be0*/  @P2 BRA `(.L_x_1543) ;  /* 0x00000000008c2947 */ /* 0x000ff00003800000 */
        /* <DEDUP_REMOVED lines=35> */
.L_x_1543:
[----:B------:R-:W-:Y:S05]  /*1e20*/  BSYNC.RECONVERGENT B0 ;  /* 0x0000000000007941 */ /* 0x000fea0003800200 */
.L_x_1542:
[----:B------:R-:W-:Y:S01]  /*1e30*/  UIMAD UR17, UR4, -0x40, UR25 ;  /* 0xffffffc0041178a4 */ /* 0x000fe2000f8e0219 */
        /* <DEDUP_REMOVED lines=40> */
.L_x_1545:
[----:B------:R-:W-:Y:S05]  /*20c0*/  BSYNC.RECONVERGENT B0 ;  /* 0x0000000000007941 */ /* 0x000fea0003800200 */
.L_x_1544:
        /* <DEDUP_REMOVED lines=9> */
[----:B------:R-:W-:Y:S01]  /*2160*/  IMAD.X R7, RZ, RZ, UR31, P0 ;  /* 0x0000001fff077e24 */ /* 0x000fe200080e06ff */
[----:B------:R-:W5:Y:S03]  /*2170*/  LDCU.64 UR6, c[0x0][0x380] ;  /* 0x00007000ff0677ac */ /* 0x000f660008000a00 */
[----:B---3--:R-:W-:-:S02]  /*2180*/  IMAD R7, R7, UR12, RZ ;  /* 0x0000000c07077c24 */ /* 0x008fc4000f8e02ff */
[----:B------:R-:W-:Y:S01]  /*2190*/  IMAD.WIDE.U32 R12, R0, UR12, R12 ;  /* 0x0000000c000c7c25 */ /* 0x000fe2000f8e000c */
[----:B----4-:R-:W-:-:S03]  /*21a0*/  ISETP.GE.AND P3, PT, R211, UR34, PT ;  /* 0x00000022d3007c0c */ /* 0x010fc6000bf66270 */
[----:B------:R-:W-:Y:S01]  /*21b0*/  IMAD R7, R0, UR13, R7 ;  /* 0x0000000d00077c24 */ /* 0x000fe2000f8e0207 */
[----:B------:R-:W-:Y:S02]  /*21c0*/  ISETP.GE.AND P2, PT, R230, UR34, PT ;  /* 0x00000022e6007c0c */ /* 0x000fe4000bf46270 */
[----:B-----5:R-:W-:Y:S01]  /*21d0*/  LEA R6, P4, R12, UR6, 0x1 ;  /* 0x000000060c067c11 */ /* 0x020fe2000f8808ff */
        /* <DEDUP_REMOVED lines=24> */
.L_x_1547:
[----:B------:R-:W-:Y:S05]  /*2360*/  BSYNC.RECONVERGENT B0 ;  /* 0x0000000000007941 */ /* 0x000fea0003800200 */
.L_x_1546:
[----:B------:R-:W-:Y:S04]  /*2370*/  BSSY.RECONVERGENT B0, `(.L_x_1548) ;  /* 0x0000027000007945 */ /* 0x000fe80003800200 */
[----:B------:R-:W-:Y:S05]  /*2380*/  @P6 BRA `(.L_x_1549) ;  /* 0x0000000000946947 */ /* 0x000fea0003800000 */
[----:B------:R-:W4:Y:S01]  /*2390*/  LDCU.64 UR12, c[0x0][0x3b0] ;  /* 0x00007600ff0c77ac */ /* 0x000f220008000a00 */
[----:B------:R-:W-:Y:S01]  /*23a0*/  IADD3 R5, P0, PT, R5, 0x60, RZ ;  /* 0x0000006005057810 */ /* 0x000fe20007f1e0ff */
[----:B---3--:R-:W-:Y:S01]  /*23b0*/  IMAD.MOV.U32 R6, RZ, RZ, R8 ;  /* 0x000000ffff067224 */ /* 0x008fe200078e0008 */
[----:B------:R-:W3:Y:S01]  /*23c0*/  LDCU UR34, c[0x0][0x440] ;  /* 0x00008800ff2277ac */ /* 0x000ee20008000800 */
[----:B------:R-:W-:Y:S02]  /*23d0*/  IMAD.MOV.U32 R7, RZ, RZ, R11 ;  /* 0x000000ffff077224 */ /* 0x000fe400078e000b */
[----:B------:R-:W-:Y:S01]  /*23e0*/  IMAD.X R0, RZ, RZ, UR31, P0 ;  /* 0x0000001fff007e24 */ /* 0x000fe200080e06ff */
[----:B------:R-:W5:Y:S03]  /*23f0*/  LDCU.64 UR6, c[0x0][0x380] ;  /* 0x00007000ff0677ac */ /* 0x000f660008000a00 */
[----:B----4-:R-:W-:-:S02]  /*2400*/  IMAD R0, R0, UR12, RZ ;  /* 0x0000000c00007c24 */ /* 0x010fc4000f8e02ff */
[----:B------:R-:W-:Y:S01]  /*2410*/  IMAD.WIDE.U32 R6, R5, UR12, R6 ;  /* 0x0000000c05067c25 */ /* 0x000fe2000f8e0006 */
[----:B---3--:R-:W-:-:S03]  /*2420*/  ISETP.GE.AND P3, PT, R211, UR34, PT ;  /* 0x00000022d3007c0c */ /* 0x008fc6000bf66270 */
        /* <DEDUP_REMOVED lines=27> */
.L_x_1549:
[----:B------:R-:W-:Y:S05]  /*25e0*/  BSYNC.RECONVERGENT B0 ;  /* 0x0000000000007941 */ /* 0x000fea0003800200 */
.L_x_1548:
        /* <DEDUP_REMOVED lines=8> */
[----:B---3--:R-:W-:Y:S02]  /*2670*/  IMAD.U32 R6, RZ, RZ, UR12 ;  /* 0x0000000cff067e24 */ /* 0x008fe4000f8e00ff */
        /* <DEDUP_REMOVED lines=28> */
.L_x_1551:
[----:B------:R-:W-:Y:S05]  /*2840*/  BSYNC.RECONVERGENT B0 ;  /* 0x0000000000007941 */ /* 0x000fea0003800200 */
.L_x_1550:
[----:B------:R-:W-:Y:S04]  /*2850*/  BSSY.RECONVERGENT B0, `(.L_x_1552) ;  /* 0x0000021000007945 */ /* 0x000fe80003800200 */
[----:B------:R-:W-:Y:S05]  /*2860*/  @P6 BRA `(.L_x_1553) ;  /* 0x00000000007c6947 */ /* 0x000fea0003800000 */
[----:B------:R-:W5:Y:S01]  /*2870*/  LDCU UR6, c[0x0][0x440] ;  /* 0x00008800ff0677ac */ /* 0x000f620008000800 */
[----:B------:R-:W-:-:S04]  /*2880*/  UIADD3 UR11, UP0, UPT, UR15, UR12, URZ ;  /* 0x0000000c0f0b7290 */ /* 0x000fc8000ff1e0ff */
[----:B------:R-:W-:Y:S02]  /*2890*/  UIADD3.X UR10, UPT, UPT, UR16, UR7, URZ, UP0, !UPT ;  /* 0x00000007100a7290 */ /* 0x000fe400087fe4ff */
[----:B------:R-:W-:-:S04]  /*28a0*/  IMAD.U32 R5, RZ, RZ, UR11 ;  /* 0x0000000bff057e24 */ /* 0x000fc8000f8e00ff */
[----:B------:R-:W-:Y:S01]  /*28b0*/  IMAD.U32 R0, RZ, RZ, UR10 ;  /* 0x0000000aff007e24 */ /* 0x000fe2000f8e00ff */
[----:B---3--:R-:W-:Y:S02]  /*28c0*/  LEA R6, P4, R5, R226, 0x1 ;  /* 0x000000e205067211 */ /* 0x008fe400078808ff */
        /* <DEDUP_REMOVED lines=25> */
.L_x_1553:
[----:B------:R-:W-:Y:S05]  /*2a60*/  BSYNC.RECONVERGENT B0 ;  /* 0x0000000000007941 */ /* 0x000fea0003800200 */
.L_x_1552:
        /* <DEDUP_REMOVED lines=45> */
.L_x_1555:
[----:B------:R1:W-:Y:S04]  /*2d40*/  STS.128 [R227+0x18000], RZ ;  /* 0x018000ffe3007388 */ /* 0x0003e80000000c00 */
[----:B------:R1:W-:Y:S04]  /*2d50*/  STS.128 [R227+0x1a000], RZ ;  /* 0x01a000ffe3007388 */ /* 0x0003e80000000c00 */
[----:B------:R1:W-:Y:S04]  /*2d60*/  STS.128 [R227+0x1c000], RZ ;  /* 0x01c000ffe3007388 */ /* 0x0003e80000000c00 */
[----:B------:R1:W-:Y:S02]  /*2d70*/  STS.128 [R227+0x1e000], RZ ;  /* 0x01e000ffe3007388 */ /* 0x0003e40000000c00 */
.L_x_1556:
[----:B------:R-:W-:Y:S05]  /*2d80*/  BSYNC.RECONVERGENT B0 ;  /* 0x0000000000007941 */ /* 0x000fea0003800200 */
.L_x_1554:
        /* <DEDUP_REMOVED lines=19> */
[----:B---3--:R-:W-:-:S04]  /*2ec0*/  IMAD.U32 R7, RZ, RZ, UR13 ;  /* 0x0000000dff077e24 */ /* 0x008fc8000f8e00ff */
        /* <DEDUP_REMOVED lines=27> */
.L_x_1558:
[----:B------:R-:W-:Y:S05]  /*3080*/  BSYNC.RECONVERGENT B0 ;  /* 0x0000000000007941 */ /* 0x000fea0003800200 */
.L_x_1557:
[----:B------:R-:W-:Y:S01]  /*3090*/  LDSM.16.M88.4 R20, [R89+UR5+0x10000] ;  /* 0x010000055914783b */ /* 0x000fe20008000200 */
[----:B------:R-:W-:Y:S01]  /*30a0*/  R2P PR, R210, 0x6 ;  /* 0x00000006d2007804 */ /* 0x000fe20000000000 */
[----:B------:R-:W-:Y:S01]  /*30b0*/  IMAD.MOV.U32 R81, RZ, RZ, 0x20 ;  /* 0x00000020ff517424 */ /* 0x000fe200078e00ff */
[----:B------:R-:W-:Y:S01]  /*30c0*/  UISETP.GE.U32.AND UP1, UPT, UR25, 0x41, UPT ;  /* 0x000000411900788c */ /* 0x000fe2000bf26070 */
[----:B------:R-:W5:Y:S01]  /*30d0*/  LDSM.16.M88.4 R48, [R90] ;  /* 0x000000005a30783b */ /* 0x000f620000000200 */
[----:B------:R-:W-:Y:S02]  /*30e0*/  VIADD R84, R89, UR5 ;  /* 0x0000000559547c36 */ /* 0x000fe40008000000 */
[----:B------:R-:W-:Y:S01]  /*30f0*/  SEL R81, R81, 0xffffffe0, !P1 ;  /* 0xffffffe051517807 */ /* 0x000fe20004800000 */
[----:B-12---:R-:W1:Y:S01]  /*3100*/  LDSM.16.M88.4 R12, [R89+UR5+0x10800] ;  /* 0x01080005590c783b */ /* 0x006e620008000200 */
[----:B------:R-:W-:-:S03]  /*3110*/  IMAD.MOV.U32 R83, RZ, RZ, 0x40 ;  /* 0x00000040ff537424 */ /* 0x000fc600078e00ff */
[----:B------:R-:W2:Y:S01]  /*3120*/  LDSM.16.M88.4 R56, [R89+UR5+0x11000] ;  /* 0x011000055938783b */ /* 0x000ea20008000200 */
[--C-:B------:R-:W-:Y:S01]  /*3130*/  IMAD.IADD R87, R90, 0x1, R81.reuse ;  /* 0x000000015a577824 */ /* 0x100fe200078e0251 */
[----:B------:R-:W-:Y:S01]  /*3140*/  SEL R83, R83, 0xffffffc0, !P2 ;  /* 0xffffffc053537807 */ /* 0x000fe20005000000 */
[----:B------:R-:W-:Y:S01]  /*3150*/  IMAD.IADD R85, R84, 0x1, R81 ;  /* 0x0000000154557824 */ /* 0x000fe200078e0251 */
[----:B---3--:R-:W3:Y:S03]  /*3160*/  LDSM.16.M88.4 R4, [R89+UR5+0x11800] ;  /* 0x011800055904783b */ /* 0x008ee60008000200 */
[--C-:B------:R-:W-:Y:S01]  /*3170*/  IMAD.IADD R88, R90, 0x1, R83.reuse ;  /* 0x000000015a587824 */ /* 0x100fe200078e0253 */
[----:B------:R-:W-:Y:S01]  /*3180*/  LDSM.16.M88.4 R36, [R87] ;  /* 0x000000005724783b */ /* 0x000fe20000000200 */
[----:B------:R-:W-:Y:S02]  /*3190*/  IMAD.IADD R84, R84, 0x1, R83 ;  /* 0x0000000154547824 */ /* 0x000fe400078e0253 */
[C---:B------:R-:W-:Y:S01]  /*31a0*/  IMAD.IADD R86, R81.reuse, 0x1, R88 ;  /* 0x0000000151567824 */ /* 0x040fe200078e0258 */
[----:B------:R-:W3:Y:S01]  /*31b0*/  LDSM.16.M88.4 R40, [R85+0x10000] ;  /* 0x010000005528783b */ /* 0x000ee20000000200 */
[----:B------:R-:W-:-:S03]  /*31c0*/  IMAD.IADD R82, R81, 0x1, R84 ;  /* 0x0000000151527824 */ /* 0x000fc600078e0254 */
[----:B------:R-:W3:Y:S04]  /*31d0*/  LDSM.16.M88.4 R32, [R85+0x10800] ;  /* 0x010800005520783b */ /* 0x000ee80000000200 */
[----:B------:R-:W3:Y:S04]  /*31e0*/  LDSM.16.M88.4 R44, [R85+0x11800] ;  /* 0x01180000552c783b */ /* 0x000ee80000000200 */
[----:B------:R-:W-:Y:S04]  /*31f0*/  LDSM.16.M88.4 R28, [R88] ;  /* 0x00000000581c783b */ /* 0x000fe80000000200 */
[----:B----4-:R-:W4:Y:S01]  /*3200*/  LDSM.16.M88.4 R8, [R84+0x10000] ;  /* 0x010000005408783b */ /* 0x010f220000000200 */
[C---:B-----5:R-:W-:Y:S03]  /*3210*/  HMMA.16816.F32.BF16 R24, R48.reuse, R20, RZ ;  /* 0x000000143018723c */ /* 0x060fe600000418ff */
[----:B------:R-:W-:Y:S04]  /*3220*/  LDSM.16.M88.4 R64, [R85+0x11000] ;  /* 0x011000005540783b */ /* 0x000fe80000000200 */
[----:B------:R-:W-:Y:S01]  /*3230*/  LDSM.16.M88.4 R72, [R82+0x11800] ;  /* 0x011800005248783b */ /* 0x000fe20000000200 */
[C---:B-1----:R-:W-:Y:S03]  /*3240*/  HMMA.16816.F32.BF16 R16, R48.reuse, R12, RZ ;  /* 0x0000000c3010723c */ /* 0x042fe600000418ff */
[----:B------:R-:W-:Y:S04]  /*3250*/  LDSM.16.M88.4 R68, [R89+UR5+0x12800] ;  /* 0x012800055944783b */ /* 0x000fe80008000200 */
[----:B------:R-:W-:Y:S01]  /*3260*/  LDSM.16.M88.4 R76, [R84+0x14800] ;  /* 0x01480000544c783b */ /* 0x000fe20000000200 */
[C---:B--2---:R-:W-:Y:S03]  /*3270*/  HMMA.16816.F32.BF16 R60, R48.reuse, R56, RZ ;  /* 0x00000038303c723c */ /* 0x044fe600000418ff */
[----:B------:R-:W0:Y:S05]  /*3280*/  LDGDEPBAR ;  /* 0x00000000000079af */ /* 0x000e2a0000000000 */
[C---:B------:R-:W-:Y:S08]  /*3290*/  HMMA.16816.F32.BF16 R20, R48.reuse, R22, RZ ;  /* 0x000000163014723c */ /* 0x040ff000000418ff */
[C---:B------:R-:W-:Y:S08]  /*32a0*/  HMMA.16816.F32.BF16 R12, R48.reuse, R14, RZ ;  /* 0x0000000e300c723c */ /* 0x040ff000000418ff */
[C---:B------:R-:W-:Y:S08]  /*32b0*/  HMMA.16816.F32.BF16 R56, R48.reuse, R58, RZ ;  /* 0x0000003a3038723c */ /* 0x040ff000000418ff */
[C---:B---3--:R-:W-:Y:S08]  /*32c0*/  HMMA.16816.F32.BF16 R52, R48.reuse, R4, RZ ;  /* 0x000000043034723c */ /* 0x048ff000000418ff */
        /* <DEDUP_REMOVED lines=26> */
[----:B------:R-:W-:Y:S04]  /*3470*/  LDSM.16.M88.4 R32, [R89+UR5+0x12000] ;  /* 0x012000055920783b */ /* 0x000fe80008000200 */
[----:B------:R-:W2:Y:S03]  /*3480*/  LDSM.16.M88.4 R28, [R90+0x4000] ;  /* 0x004000005a1c783b */ /* 0x000ea60000000200 */
        /* <DEDUP_REMOVED lines=229> */
[----:B------:R-:W-:Y:S01]  /*42e0*/  LEA R20, P0, R6, R226, 0x1 ;  /* 0x000000e206147211 */ /* 0x000fe200078008ff */
[----:B------:R-:W-:-:S03]  /*42f0*/  IMAD.U32 R5, RZ, RZ, UR6 ;  /* 0x00000006ff057e24 */ /* 0x000fc6000f8e00ff */
[----:B------:R-:W-:Y:S01]  /*4300*/  LEA.HI.X R21, R6, R225, R4, 0x1, P0 ;  /* 0x000000e106157211 */ /* 0x000fe200000f0c04 */
[----:B------:R-:W-:Y:S01]  /*4310*/  IMAD.U32 R4, RZ, RZ, UR4 ;  /* 0x00000004ff047e24 */ /* 0x000fe2000f8e00ff */
[----:B------:R-:W-:-:S04]  /*4320*/  LEA R6, P0, R5, R226, 0x1 ;  /* 0x000000e205067211 */ /* 0x000fc800078008ff */
[----:B------:R-:W1:Y:S01]  /*4330*/  LDCU UR4, c[0x0][0x440] ;  /* 0x00008800ff0477ac */ /* 0x000e620008000800 */
        /* <DEDUP_REMOVED lines=46> */
.L_x_1559:
        /* <DEDUP_REMOVED lines=12> */
[----:B------:R-:W-:Y:S01]  /*46e0*/  UIADD3 UR16, UPT, UPT, UR29, 0x32370b8f, URZ ;  /* 0x32370b8f1d107890 */ /* 0x000fe2000fffe0ff */
[----:B------:R-:W-:Y:S01]  /*46f0*/  ISETP.NE.AND P1, PT, R13, RZ, PT ;  /* 0x000000ff0d00720c */ /* 0x000fe20003f25270 */
[----:B------:R-:W-:Y:S01]  /*4700*/  UIADD3 UR8, UPT, UPT, UR28, -0x255992d5, URZ ;  /* 0xdaa66d2b1c087890 */ /* 0x000fe2000fffe0ff */
[----:B------:R-:W-:Y:S01]  /*4710*/  FSEL R194, R56, -INF , !P4 ;  /* 0xff80000038c27808 */ /* 0x000fe20006000000 */
[----:B------:R-:W-:Y:S01]  /*4720*/  UIADD3 UR7, UPT, UPT, UR28, 0x78dde6e4, URZ ;  /* 0x78dde6e41c077890 */ /* 0x000fe2000fffe0ff */
[----:B------:R-:W-:Y:S01]  /*4730*/  FMNMX3.FTZ R7, R7, R24, R238, !PT ;  /* 0x0000001807077276 */ /* 0x000fe200078100ee */
[----:B---3--:R-:W-:Y:S01]  /*4740*/  UIMAD UR4, UR24, UR4, UR23 ;  /* 0x00000004180472a4 */ /* 0x008fe2000f8e0217 */
[----:B------:R-:W-:Y:S01]  /*4750*/  ISETP.NE.AND P0, PT, R15, RZ, PT ;  /* 0x000000ff0f00720c */ /* 0x000fe20003f05270 */
[----:B------:R-:W-:Y:S01]  /*4760*/  UIADD3 UR15, UPT, UPT, UR29, -0x126145ec, URZ ;  /* 0xed9eba141d0f7890 */ /* 0x000fe2000fffe0ff */
        /* <DEDUP_REMOVED lines=531> */
.L_x_1563:
        /* <DEDUP_REMOVED lines=59> */
.L_x_1561:
[----:B------:R-:W-:Y:S04]  /*6c50*/  DEPBAR.LE SB0, 0x0 ;  /* 0x000080000000791a */ /* 0x000fe80000000000 */
[----:B------:R-:W-:Y:S01]  /*6c60*/  BAR.SYNC.DEFER_BLOCKING 0x0 ;  /* 0x0000000000007b1d */ /* 0x000fe20000010000 */
[----:B------:R-:W-:Y:S01]  /*6c70*/  IMAD.SHL.U32 R231, R210, 0x8, RZ ;  /* 0x00000008d2e77824 */ /* 0x000fe200078e00ff */
[----:B------:R-:W-:Y:S01]  /*6c80*/  SHF.R.U32.HI R212, RZ, 0x1, R210 ;  /* 0x00000001ffd47819 */ /* 0x000fe200000116d2 */
[----:B----4-:R-:W-:Y:S01]  /*6c90*/  IMAD.WIDE.U32 R204, R222, UR21, RZ ;  /* 0x00000015decc7c25 */ /* 0x010fe2000f8e00ff */
[----:B------:R-:W-:Y:S01]  /*6ca0*/  LOP3.LUT R213, R218, 0x7c00, RZ, 0xc0, !PT ;  /* 0x00007c00dad57812 */ /* 0x000fe200078ec0ff */
[----:B------:R-:W-:Y:S01]  /*6cb0*/  UISETP.NE.AND UP0, UPT, UR21, URZ, UPT ;  /* 0x000000ff1500728c */ /* 0x000fe2000bf05270 */
[----:B------:R-:W-:Y:S01]  /*6cc0*/  LOP3.LUT R211, R231, 0x38, RZ, 0xc0, !PT ;  /* 0x00000038e7d37812 */ /* 0x000fe200078ec0ff */
[----:B------:R-:W-:Y:S01]  /*6cd0*/  IMAD R203, R223, UR21, R205 ;  /* 0x00000015dfcb7c24 */ /* 0x000fe2000f8e02cd */
[C---:B------:R-:W-:Y:S01]  /*6ce0*/  LEA R202, P2, R204.reuse, R224, 0x7 ;  /* 0x000000e0ccca7211 */ /* 0x040fe200078438ff */
[C---:B------:R-:W-:Y:S01]  /*6cf0*/  IMAD.SHL.U32 R201, R204.reuse, 0x40, RZ ;  /* 0x00000040ccc97824 */ /* 0x040fe200078e00ff */
[C---:B------:R-:W-:Y:S01]  /*6d00*/  LOP3.LUT R230, R211.reuse, 0x40, RZ, 0xfc, !PT ;  /* 0x00000040d3e67812 */ /* 0x040fe200078efcff */
[----:B------:R-:W-:Y:S01]  /*6d10*/  USHF.L.U32 UR20, UR21, 0x1, URZ ;  /* 0x0000000115147899 */ /* 0x000fe200080006ff */
[C-C-:B------:R-:W-:Y:S02]  /*6d20*/  SHF.L.U64.HI R3, R204.reuse, 0x6, R203.reuse ;  /* 0x00000006cc037819 */ /* 0x140fe400000102cb */
[----:B------:R-:W-:Y:S02]  /*6d30*/  LEA.HI.X R203, R204, R220, R203, 0x7, P2 ;  /* 0x000000dccccb7211 */ /* 0x000fe400010f3ccb */
[----:B------:R-:W-:Y:S02]  /*6d40*/  ISETP.GE.AND P4, PT, R230, UR17, PT ;  /* 0x00000011e6007c0c */ /* 0x000fe4000bf86270 */
[----:B------:R-:W-:Y:S02]  /*6d50*/  LOP3.LUT R229, R211, 0x80, RZ, 0xfc, !PT ;  /* 0x00000080d3e57812 */ /* 0x000fe400078efcff */
[C---:B------:R-:W-:Y:S02]  /*6d60*/  LEA R201, P0, R222.reuse, R201, 0x5 ;  /* 0x000000c9dec97211 */ /* 0x040fe400078028ff */
[----:B------:R-:W-:Y:S01]  /*6d70*/  ISETP.GE.AND P3, PT, R229, UR17, PT ;  /* 0x00000011e5007c0c */ /* 0x000fe2000bf66270 */
[----:B------:R-:W-:Y:S01]  /*6d80*/  @!PT LDS RZ, [RZ] ;  /* 0x00000000fffff984 */ /* 0x000fe20000000800 */
[----:B------:R-:W-:Y:S01]  /*6d90*/  @!PT LDS RZ, [RZ] ;  /* 0x00000000fffff984 */ /* 0x000fe20000000800 */
[----:B------:R-:W-:Y:S01]  /*6da0*/  @!PT LDS RZ, [RZ] ;  /* 0x00000000fffff984 */ /* 0x000fe20000000800 */
[----:B------:R-:W-:Y:S01]  /*6db0*/  @!P1 LDGSTS.E.BYPASS.LTC128B.128 [R227+0x18000], desc[UR26][R202.64] ;  /* 0x18000000cae39fae */ /* 0x000fe2000b981a1a */
[----:B------:R-:W-:Y:S02]  /*6dc0*/  LEA.HI.X R3, R222, R3, R223, 0x5, P0 ;  /* 0x00000003de037211 */ /* 0x000fe400000f2cdf */
[----:B------:R-:W-:Y:S02]  /*6dd0*/  LEA R200, P0, R201, R224, 0x1 ;  /* 0x000000e0c9c87211 */ /* 0x000fe400078008ff */
        /* <DEDUP_REMOVED lines=10> */
[----:B------:R-:W-:Y:S02]  /*6e80*/  LOP3.LUT R164, R212, 0x8, RZ, 0xc0, !PT ;  /* 0x00000008d4a47812 */ /* 0x000fe400078ec0ff */
        /* <DEDUP_REMOVED lines=19> */
[--C-:B------:R-:W-:Y:S02]  /*6fc0*/  IMAD.IADD R214, R166, 0x1, R221.reuse ;  /* 0x00000001a6d67824 */ /* 0x100fe400078e02dd */
        /* <DEDUP_REMOVED lines=253> */
.L_x_1562:
[----:B-1----:R-:W1:Y:S01]  /*7fa0*/  SHFL.BFLY PT, R169, R200, 0x2, 0x1f ;  /* 0x0c401f00c8a97f89 */ /* 0x002e6200000e0000 */
[----:B------:R-:W-:Y:S01]  /*7fb0*/  LOP3.LUT R201, R201, UR29, R237, 0x96, !PT ;  /* 0x0000001dc9c97c12 */ /* 0x000fe2000f8e96ed */
[----:B------:R-:W-:Y:S01]  /*7fc0*/  UIADD3 UR7, UPT, UPT, UR28, -0x61c88647, URZ ;  /* 0x9e3779b91c077890 */ /* 0x000fe2000fffe0ff */
[----:B------:R-:W-:Y:S01]  /*7fd0*/  FMNMX3.FTZ R3, R3, R34, R35, !PT ;  /* 0x0000002203037276 */ /* 0x000fe20007810023 */
[----:B------:R-:W-:Y:S01]  /*7fe0*/  UIADD3 UR11, UPT, UPT, UR28, 0x3c6ef372, URZ ;  /* 0x3c6ef3721c0b7890 */ /* 0x000fe2000fffe0ff */
[----:B------:R-:W-:Y:S01]  /*7ff0*/  LOP3.LUT R193, R215, 0x200, R208, 0xf8, !PT ;  /* 0x00000200d7c17812 */ /* 0x000fe200078ef8d0 */
[----:B------:R-:W-:Y:S01]  /*8000*/  IMAD.WIDE.U32 R184, R201, -0x326172a9, RZ ;  /* 0xcd9e8d57c9b87825 */ /* 0x000fe200078e00ff */
[----:B------:R-:W-:Y:S01]  /*8010*/  UIADD3 UR16, UPT, UPT, UR29, 0x76cf5d0a, URZ ;  /* 0x76cf5d0a1d107890 */ /* 0x000fe2000fffe0ff */
[----:B------:R-:W2:Y:S01]  /*8020*/  SHFL.BFLY PT, R2, R3, 0x2, 0x1f ;  /* 0x0c401f0003027f89 */ /* 0x000ea200000e0000 */
        /* <DEDUP_REMOVED lines=18> */
[----:B------:R-:W-:Y:S01]  /*8150*/  LDSM.16.MT88.4 R176, [R192+0x18000] ;  /* 0x01800000c0b0783b */ /* 0x000fe20000004200 */
        /* <DEDUP_REMOVED lines=20> */
[----:B-1----:R-:W-:Y:S02]  /*82a0*/  FMNMX.FTZ R169, R200, R169, !PT ;  /* 0x000000a9c8a97209 */ /* 0x002fe40007810000 */
[----:B--2---:R-:W-:Y:S03]  /*82b0*/  FMNMX.FTZ R2, R3, R2, !PT ;  /* 0x0000000203027209 */ /* 0x004fe60007810000 */
        /* <DEDUP_REMOVED lines=441> */
[----:B------:R-:W-:Y:S01]  /*9e50*/  LOP3.LUT R154, R248, UR6, R251, 0x96, !PT ;  /* 0x00000006f89a7c12 */ /* 0x000fe2000f8e96fb */
[----:B------:R-:W-:Y:S04]  /*9e60*/  UIADD3 UR6, UPT, UPT, UR21, -0x1, URZ ;  /* 0xffffffff15067890 */ /* 0x000fe8000fffe0ff */
[C---:B--2---:R-:W-:Y:S03]  /*9e70*/  HMMA.16816.F32.BF16 R92, R20.reuse, R156, R92 ;  /* 0x0000009c145c723c */ /* 0x044fe6000004185c */
[----:B------:R-:W-:Y:S01]  /*9e80*/  IMAD.WIDE.U32 R154, R154, -0x2daee0ad, RZ ;  /* 0xd2511f539a9a7825 */ /* 0x000fe200078e00ff */
[----:B------:R-:W-:Y:S04]  /*9e90*/  UMOV UR21, UR6 ;  /* 0x0000000600157c82 */ /* 0x000fe80008000000 */
        /* <DEDUP_REMOVED lines=127> */
.L_x_1560:
[----:B------:R-:W1:Y:S01]  /*a690*/  SHFL.BFLY PT, R8, R241, 0x2, 0x1f ;  /* 0x0c401f00f1087f89 */ /* 0x000e6200000e0000 */
[----:B------:R-:W2:Y:S01]  /*a6a0*/  LDCU UR4, c[0x0][0x4fc] ;  /* 0x00009f80ff0477ac */ /* 0x000ea20008000800 */
[C---:B------:R-:W-:Y:S01]  /*a6b0*/  SHF.L.U32 R7, R210.reuse, 0x4, RZ ;  /* 0x00000004d2077819 */ /* 0x040fe200000006ff */
[----:B------:R-:W3:Y:S01]  /*a6c0*/  S2UR UR12, SR_CTAID.Y ;  /* 0x00000000000c79c3 */ /* 0x000ee20000002600 */
[----:B------:R-:W4:Y:S01]  /*a6d0*/  SHFL.BFLY PT, R0, R239, 0x2, 0x1f ;  /* 0x0c401f00ef007f89 */ /* 0x000f2200000e0000 */
[C---:B------:R-:W-:Y:S01]  /*a6e0*/  LOP3.LUT P0, RZ, R210.reuse, 0x10, RZ, 0xc0, !PT ;  /* 0x00000010d2ff7812 */ /* 0x040fe2000780c0ff */
[----:B------:R-:W-:Y:S01]  /*a6f0*/  UISETP.NE.AND UP3, UPT, UR19, -0x1, UPT ;  /* 0xffffffff1300788c */ /* 0x000fe2000bf65270 */
[----:B------:R-:W-:Y:S01]  /*a700*/  LOP3.LUT R7, R7, 0x1c0, RZ, 0xc0, !PT ;  /* 0x000001c007077812 */ /* 0x000fe200078ec0ff */
[----:B------:R-:W5:Y:S01]  /*a710*/  LDCU UR10, c[0x0][0x434] ;  /* 0x00008680ff0a77ac */ /* 0x000f620008000800 */
[----:B------:R-:W-:Y:S01]  /*a720*/  LOP3.LUT P1, RZ, R210, 0x8, RZ, 0xc0, !PT ;  /* 0x00000008d2ff7812 */ /* 0x000fe2000782c0ff */
[----:B------:R-:W2:Y:S01]  /*a730*/  LDCU.U8 UR11, c[0x0][0x548] ;  /* 0x0000a900ff0b77ac */ /* 0x000ea20008000000 */
[----:B------:R-:W-:-:S06]  /*a740*/  UISETP.NE.AND UP2, UPT, UR19, -0x1, UPT ;  /* 0xffffffff1300788c */ /* 0x000fcc000bf45270 */
[----:B------:R-:W3:Y:S01]  /*a750*/  @!UP3 LDCU.64 UR8, c[0x0][0x400] ;  /* 0x00008000ff08b7ac */ /* 0x000ee20008000a00 */
[----:B------:R-:W5:Y:S01]  /*a760*/  @UP3 LDCU.64 UR6, c[0x0][0x408] ;  /* 0x00008100ff0637ac */ /* 0x000f620008000a00 */
[----:B-1----:R-:W-:Y:S01]  /*a770*/  FADD.FTZ R8, R8, R241 ;  /* 0x000000f108087221 */ /* 0x002fe20000010000 */
[----:B------:R-:W1:Y:S01]  /*a780*/  LDCU UR13, c[0x0][0x434] ;  /* 0x00008680ff0d77ac */ /* 0x000e620008000800 */
[----:B----4-:R-:W-:-:S03]  /*a790*/  FADD.FTZ R9, R0, R239 ;  /* 0x000000ef00097221 */ /* 0x010fc60000010000 */
[----:B------:R-:W4:Y:S01]  /*a7a0*/  SHFL.BFLY PT, R5, R8, 0x1, 0x1f ;  /* 0x0c201f0008057f89 */ /* 0x000f2200000e0000 */
[----:B------:R-:W-:-:S03]  /*a7b0*/  SHF.L.U32 R0, R210, 0x1, RZ ;  /* 0x00000001d2007819 */ /* 0x000fc600000006ff */
[----:B------:R-:W2:Y:S01]  /*a7c0*/  SHFL.BFLY PT, R4, R9, 0x1, 0x1f ;  /* 0x0c201f0009047f89 */ /* 0x000ea200000e0000 */
[--C-:B------:R-:W-:Y:S02]  /*a7d0*/  LOP3.LUT R213, R213, 0x6, R0.reuse, 0xf8, !PT ;  /* 0x00000006d5d57812 */ /* 0x100fe400078ef800 */
[----:B------:R-:W-:Y:S01]  /*a7e0*/  LOP3.LUT R0, R7, 0x38, R0, 0xf8, !PT ;  /* 0x0000003807007812 */ /* 0x000fe200078ef800 */
[----:B---3--:R-:W-:Y:S01]  /*a7f0*/  @!UP3 UIMAD.WIDE.U32 UR14, UR12, UR8, URZ ;  /* 0x000000080c0eb2a5 */ /* 0x008fe2000f8e00ff */
[----:B------:R-:W3:Y:S02]  /*a800*/  S2UR UR8, SR_CTAID.X ;  /* 0x00000000000879c3 */ /* 0x000ee40000002500 */
[----:B------:R-:W-:Y:S01]  /*a810*/  LOP3.LUT R0, R213, R0, RZ, 0xfc, !PT ;  /* 0x00000000d5007212 */ /* 0x000fe200078efcff */
[----:B-----5:R-:W-:Y:S02]  /*a820*/  @UP3 UIMAD.WIDE.U32 UR16, UR19, UR6, URZ ;  /* 0x00000006131032a5 */ /* 0x020fe4000f8e00ff */
[----:B------:R-:W-:Y:S01]  /*a830*/  @!UP3 UIMAD UR9, UR12, UR9, UR15 ;  /* 0x000000090c09b2a4 */ /* 0x000fe2000f8e020f */
[----:B------:R-:W-:Y:S01]  /*a840*/  LEA R7, R0, UR5, 0x1 ;  /* 0x0000000500077c11 */ /* 0x000fe2000f8e08ff */
[----:B------:R-:W-:Y:S01]  /*a850*/  @UP3 UIMAD UR9, UR19, UR7, UR17 ;  /* 0x00000007130932a4 */ /* 0x000fe2000f8e0211 */
[----:B------:R-:W1:Y:S01]  /*a860*/  S2UR UR6, SR_CTAID.Z ;  /* 0x00000000000679c3 */ /* 0x000e620000002700 */
[----:B------:R-:W-:Y:S01]  /*a870*/  @!UP2 UIMAD UR19, UR12, UR10, URZ ;  /* 0x0000000a0c13a2a4 */ /* 0x000fe2000f8e02ff */
[C---:B------:R-:W-:Y:S01]  /*a880*/  IADD3 R13, PT, PT, R7.reuse, 0x40, RZ ;  /* 0x00000040070d7810 */ /* 0x040fe20007ffe0ff */
[----:B------:R-:W-:Y:S01]  /*a890*/  @UP3 UMOV UR14, UR16 ;  /* 0x00000010000e3c82 */ /* 0x000fe20008000000 */
[----:B------:R-:W-:Y:S01]  /*a8a0*/  @P0 IADD3 R13, PT, PT, R7, -0x40, RZ ;  /* 0xffffffc0070d0810 */ /* 0x000fe20007ffe0ff */
[----:B----4-:R-:W-:Y:S01]  /*a8b0*/  FADD.FTZ R5, R8, R5 ;  /* 0x0000000508057221 */ /* 0x010fe20000010000 */
[----:B--2---:R-:W-:-:S03]  /*a8c0*/  FADD.FTZ R4, R9, R4 ;  /* 0x0000000409047221 */ /* 0x004fc60000010000 */
[----:B------:R-:W2:Y:S01]  /*a8d0*/  MUFU.RCP R2, R5 ;  /* 0x0000000500027308 */ /* 0x000ea20000001000 */
[----:B------:R-:W-:Y:S02]  /*a8e0*/  FSETP.NE.FTZ.AND P4, PT, R5, RZ, PT ;  /* 0x000000ff0500720b */ /* 0x000fe40003f95000 */
[----:B------:R-:W-:-:S05]  /*a8f0*/  FSETP.NE.FTZ.AND P3, PT, R4, RZ, PT ;  /* 0x000000ff0400720b */ /* 0x000fca0003f75000 */
[----:B------:R-:W4:Y:S01]  /*a900*/  MUFU.RCP R6, R4 ;  /* 0x0000000400067308 */ /* 0x000f220000001000 */
[----:B--2---:R-:W-:-:S05]  /*a910*/  FSEL R2, R2, 1, P4 ;  /* 0x3f80000002027808 */ /* 0x004fca0002000000 */
        /* <DEDUP_REMOVED lines=133> */
[----:B------:R-:W2:Y:S01]  /*b170*/  LDCU.U8 UR4, c[0x0][0x549] ;  /* 0x0000a920ff0477ac */ /* 0x000ea20008000000 */
        /* <DEDUP_REMOVED lines=11> */
[----:B--2---:R-:W-:Y:S01]  /*b230*/  UISETP.NE.AND UP1, UPT, UR4, URZ, UPT ;  /* 0x000000ff0400728c */ /* 0x004fe2000bf25270 */
[----:B------:R-:W-:Y:S01]  /*b240*/  F2FP.BF16.F32.PACK_AB R38, R39, R38 ;  /* 0x000000262726723e */ /* 0x000fe200000010ff */
[----:B------:R-:W-:Y:S01]  /*b250*/  STS [R9], R156 ;  /* 0x0000009c09007388 */ /* 0x000fe20000000800 */
[----:B------:R-:W-:Y:S01]  /*b260*/  F2FP.BF16.F32.PACK_AB R40, R41, R40 ;  /* 0x000000282928723e */ /* 0x000fe200000010ff */
[----:B------:R-:W-:Y:S01]  /*b270*/  UISETP.NE.AND UP0, UPT, UR11, URZ, !UP1 ;  /* 0x000000ff0b00728c */ /* 0x000fe2000cf05270 */
[----:B------:R-:W-:Y:S01]  /*b280*/  F2FP.BF16.F32.PACK_AB R42, R43, R42 ;  /* 0x0000002a2b2a723e */ /* 0x000fe200000010ff */
[----:B------:R-:W-:Y:S01]  /*b290*/  STS [R9+0x400], R158 ;  /* 0x0004009e09007388 */ /* 0x000fe20000000800 */
[----:B------:R-:W-:-:S02]  /*b2a0*/  IADD3 R15, PT, PT, R6, R11, RZ ;  /* 0x0000000b060f7210 */ /* 0x000fc40007ffe0ff */
[-C--:B------:R-:W-:Y:S01]  /*b2b0*/  IADD3 R17, PT, PT, R2, R13.reuse, RZ ;  /* 0x0000000d02117210 */ /* 0x080fe20007ffe0ff */
[----:B------:R-:W-:Y:S01]  /*b2c0*/  STS [R11], R36 ;  /* 0x000000240b007388 */ /* 0x000fe20000000800 */
[----:B------:R-:W-:Y:S01]  /*b2d0*/  F2FP.BF16.F32.PACK_AB R44, R45, R44 ;  /* 0x0000002c2d2c723e */ /* 0x000fe200000010ff */
[----:B------:R-:W1:Y:S01]  /*b2e0*/  @UP1 LDCU UR4, c[0x0][0x430] ;  /* 0x00008600ff0417ac */ /* 0x000e620008000800 */
[----:B------:R-:W-:Y:S01]  /*b2f0*/  F2FP.BF16.F32.PACK_AB R46, R47, R46 ;  /* 0x0000002e2f2e723e */ /* 0x000fe200000010ff */
[----:B------:R-:W-:Y:S01]  /*b300*/  STS [R11+0x400], R38 ;  /* 0x000400260b007388 */ /* 0x000fe20000000800 */
[----:B------:R-:W-:Y:S01]  /*b310*/  F2FP.BF16.F32.PACK_AB R48, R49, R48 ;  /* 0x000000303130723e */ /* 0x000fe200000010ff */
[----:B------:R-:W2:Y:S01]  /*b320*/  @UP1 LDCU UR15, c[0x0][0x430] ;  /* 0x00008600ff0f17ac */ /* 0x000ea20008000800 */
        /* <DEDUP_REMOVED lines=13> */
[----:B-1----:R-:W-:Y:S01]  /*b400*/  @UP1 UIMAD UR13, UR4, UR10, URZ ;  /* 0x0000000a040d12a4 */ /* 0x002fe2000f8e02ff */
[----:B------:R-:W-:Y:S01]  /*b410*/  F2FP.BF16.F32.PACK_AB R62, R63, R62 ;  /* 0x0000003e3f3e723e */ /* 0x000fe200000010ff */
[----:B------:R-:W-:Y:S01]  /*b420*/  STS [R19], R48 ;  /* 0x0000003013007388 */ /* 0x000fe20000000800 */
[----:B------:R-:W-:Y:S01]  /*b430*/  F2FP.BF16.F32.PACK_AB R64, R65, R64 ;  /* 0x000000404140723e */ /* 0x000fe200000010ff */
[----:B------:R-:W-:Y:S01]  /*b440*/  USHF.R.S32.HI UR4, URZ, 0x1f, UR19 ;  /* 0x0000001fff047899 */ /* 0x000fe20008011413 */
        /* <DEDUP_REMOVED lines=102> */
[----:B--23--:R-:W-:Y:S05]  /*bab0*/  BRA.U UP1, `(.L_x_1564) ;  /* 0x0000000101207547 */ /* 0x00cfea000b800000 */
        /* <DEDUP_REMOVED lines=8> */
.L_x_1564:
[----:B------:R-:W-:Y:S01]  /*bb40*/  BAR.SYNC.DEFER_BLOCKING 0x0 ;  /* 0x0000000000007b1d */ /* 0x000fe20000010000 */
[----:B------:R-:W-:Y:S01]  /*bb50*/  UIMAD UR13, UR6, UR13, URZ ;  /* 0x0000000d060d72a4 */ /* 0x000fe2000f8e02ff */
[----:B------:R-:W-:Y:S01]  /*bb60*/  LOP3.LUT P0, RZ, R210, 0x3, RZ, 0xc0, !PT ;  /* 0x00000003d2ff7812 */ /* 0x000fe2000780c0ff */
[----:B------:R-:W-:Y:S01]  /*bb70*/  UIMAD UR10, UR8, UR15, URZ ;  /* 0x0000000f080a72a4 */ /* 0x000fe2000f8e02ff */
[----:B------:R-:W-:Y:S01]  /*bb80*/  LOP3.LUT R6, R212, 0x70, RZ, 0xc0, !PT ;  /* 0x00000070d4067812 */ /* 0x000fe200078ec0ff */
[----:B------:R-:W-:-:S03]  /*bb90*/  USEL UR19, UR19, URZ, UP0 ;  /* 0x000000ff13137287 */ /* 0x000fc60008000000 */
[----:B----4-:R-:W1:Y:S01]  /*bba0*/  @P4 LDC R13, c[0x0][0x458] ;  /* 0x00011600ff0d4b82 */ /* 0x010e620000000800 */
        /* <DEDUP_REMOVED lines=38> */
.L_x_1566:
[----:B------:R-:W-:Y:S05]  /*be10*/  BSYNC.RECONVERGENT B0 ;  /* 0x0000000000007941 */ /* 0x000fea0003800200 */
.L_x_1565:
        /* <DEDUP_REMOVED lines=42> */
.L_x_1568:
[----:B------:R-:W-:Y:S05]  /*c0c0*/  BSYNC.RECONVERGENT B0 ;  /* 0x0000000000007941 */ /* 0x000fea0003800200 */
.L_x_1567:
        /* <DEDUP_REMOVED lines=27> */
.L_x_1570:
[----:B------:R-:W-:Y:S05]  /*c280*/  BSYNC.RECONVERGENT B0 ;  /* 0x0000000000007941 */ /* 0x000fea0003800200 */
.L_x_1569:
        /* <DEDUP_REMOVED lines=27> */
.L_x_1572:
[----:B------:R-:W-:Y:S05]  /*c440*/  BSYNC.RECONVERGENT B0 ;  /* 0x0000000000007941 */ /* 0x000fea0003800200 */
.L_x_1571:
        /* <DEDUP_REMOVED lines=27> */
.L_x_1573:
        /* <DEDUP_REMOVED lines=16> */
.L_x_2361:


//--------------------- .text._ZN5flash16flash_fwd_kernelI23Flash_fwd_kernel_traitsILi256ELi128ELi64ELi8ELb0ELb0EN7cutlass10bfloat16_tE19Flash_kernel_traitsILi256ELi128ELi64ELi8ES3_EELb1ELb0ELb1ELb0ELb0ELb0ELb0ELb0EEEvNS_16Flash_fwd_paramsE --------------------------
	.section	.text._ZN5flash16flash_fwd_kernelI23Flash_fwd_kernel_traitsILi256ELi128ELi64ELi8ELb0ELb0EN7cutlass10bfloat16_tE19Flash_kernel_traitsILi256ELi128ELi64ELi8ES3_EELb1ELb0ELb1ELb0ELb0ELb0ELb0ELb0EEEvNS_16Flash_fwd_paramsE,"ax",@progbits
	.align	128
        .global         _ZN5flash16flash_fwd_kernelI23Flash_fwd_kernel_traitsILi256ELi128ELi64ELi8ELb0ELb0EN7cutlass10bfloat16_tE19Flash_kernel_traitsILi256ELi128ELi64ELi8ES3_EELb1ELb0ELb1ELb0ELb0ELb0ELb0ELb0EEEvNS_16Flash_fwd_paramsE
        .type           _ZN5flash16flash_fwd_kernelI23Flash_fwd_kernel_traitsILi256ELi128ELi64ELi8ELb0ELb0EN7cutlass10bfloat16_tE19Flash_kernel_traitsILi256ELi128ELi64ELi8ES3_EELb1ELb0ELb1ELb0ELb0ELb0ELb0ELb0EEEvNS_16Flash_fwd_paramsE,@function
        .size           _ZN5flash16flash_fwd_kernelI23Flash_fwd_kernel_traitsILi256ELi128ELi64ELi8ELb0ELb0EN7cutlass10bfloat16_tE19Flash_kernel_traitsILi256ELi128ELi64ELi8ES3_EELb1ELb0ELb1ELb0ELb0ELb0ELb0ELb0EEEvNS_16Flash_fwd_paramsE,(.L_x_2362 - _ZN5flash16flash_fwd_kernelI23Flash_fwd_kernel_traitsILi256ELi128ELi64ELi8ELb0ELb0EN7cutlass10bfloat16_tE19Flash_kernel_traitsILi256ELi128ELi64ELi8ES3_EELb1ELb0ELb1ELb0ELb0ELb0ELb0ELb0EEEvNS_16Flash_fwd_paramsE)
        .other          _ZN5flash16flash_fwd_kernelI23Flash_fwd_kernel_traitsILi256ELi128ELi64ELi8ELb0ELb0EN7cutlass10bfloat16_tE19Flash_kernel_traitsILi256ELi128ELi64ELi8ES3_EELb1ELb0ELb1ELb0ELb0ELb0ELb0ELb0EEEvNS_16Flash_fwd_paramsE,@"STO_CUDA_ENTRY STV_DEFAULT"
_ZN5flash16flash_fwd_kernelI23Flash_fwd_kernel_traitsILi256ELi128ELi64ELi8ELb0ELb0EN7cutlass10bfloat16_tE19Flash_kernel_traitsILi256ELi128ELi64ELi8ES3_EELb1ELb0ELb1ELb0ELb0ELb0ELb0ELb0EEEvNS_16Flash_fwd_paramsE:
.text._ZN5flash16flash_fwd_kernelI23Flash_fwd_kernel_traitsILi256ELi128ELi64ELi8ELb0ELb0EN7cutlass10bfloat16_tE19Flash_kernel_traitsILi256ELi128ELi64ELi8ES3_EELb1ELb0ELb1ELb0ELb0ELb0ELb0ELb0EEEvNS_16Flash_fwd_paramsE:
        /* <DEDUP_REMOVED lines=99> */
.L_x_1574:
        /* <DEDUP_REMOVED lines=54> */
.L_x_1576:
[----:B------:R-:W2:Y:S01]  /*0990*/  LDCU.64 UR4, c[0x0][0x410] ;  /* 0x00008200ff0477ac */ /* 0x000ea20008000a00 */
[----:B------:R-:W-:Y:S01]  /*09a0*/  IMAD.SHL.U32 R0, R216, 0x8, RZ ;  /* 0x00000008d8007824 */ /* 0x000fe200078e00ff */
[----:B------:R-:W-:Y:S01]  /*09b0*/  SHF.R.U32.HI R216, RZ, 0x3, R216 ;  /* 0x00000003ffd87819 */ /* 0x000fe200000116d8 */
[----:B------:R-:W-:Y:S01]  /*09c0*/  BSSY.RECONVERGENT B0, `(.L_x_1577) ;  /* 0x0000036000007945 */ /* 0x000fe20003800200 */
[----:B------:R-:W3:Y:S02]  /*09d0*/  LDCU UR7, c[0x0][0x434] ;  /* 0x00008680ff0777ac */ /* 0x000ee40008000800 */
[----:B------:R-:W-:Y:S01]  /*09e0*/  LOP3.LUT R0, R0, 0x38, RZ, 0xc0, !PT ;  /* 0x0000003800007812 */ /* 0x000fe200078ec0ff */
[C---:B------:R-:W-:Y:S01]  /*09f0*/  VIADD R9, R216.reuse, 0x20 ;  /* 0x00000020d8097836 */ /* 0x040fe20000000000 */
[----:B------:R-:W-:Y:S01]  /*0a00*/  UISETP.NE.AND UP1, UPT, UR8, URZ, !UP1 ;  /* 0x000000ff0800728c */ /* 0x000fe2000cf25270 */
[----:B------:R-:W-:Y:S01]  /*0a10*/  VIADD R8, R216, 0x40 ;  /* 0x00000040d8087836 */ /* 0x000fe20000000000 */
[----:B------:R-:W-:Y:S01]  /*0a20*/  UISETP.NE.AND UP0, UPT, UR20, -0x1, UPT ;  /* 0xffffffff1400788c */ /* 0x000fe2000bf05270 */
[C---:B------:R-:W-:Y:S01]  /*0a30*/  IADD3 R4, P0, PT, R0.reuse, UR12, RZ ;  /* 0x0000000c00047c10 */ /* 0x040fe2000ff1e0ff */
[----:B----4-:R-:W-:Y:S01]  /*0a40*/  UIMAD UR11, UR24, UR11, URZ ;  /* 0x0000000b180b72a4 */ /* 0x010fe2000f8e02ff */
[C---:B------:R-:W-:Y:S01]  /*0a50*/  ISETP.NE.AND P3, PT, R0.reuse, RZ, PT ;  /* 0x000000ff0000720c */ /* 0x040fe20003f65270 */
[----:B------:R-:W-:Y:S01]  /*0a60*/  UIMAD.WIDE.U32 UR32, UR32, 0x80, URZ ;  /* 0x00000080202078a5 */ /* 0x000fe2000f8e00ff */
[C---:B------:R-:W-:Y:S01]  /*0a70*/  LOP3.LUT R12, R0.reuse, 0x40, RZ, 0xfc, !PT ;  /* 0x00000040000c7812 */ /* 0x040fe200078efcff */
[----:B------:R-:W-:Y:S01]  /*0a80*/  IMAD.X R5, RZ, RZ, UR9, P0 ;  /* 0x00000009ff057e24 */ /* 0x000fe200080e06ff */
[----:B------:R-:W-:Y:S01]  /*0a90*/  LOP3.LUT R11, R0, 0x80, RZ, 0xfc, !PT ;  /* 0x00000080000b7812 */ /* 0x000fe200078efcff */
[----:B--2---:R-:W-:Y:S01]  /*0aa0*/  IMAD.U32 R2, RZ, RZ, UR4 ;  /* 0x00000004ff027e24 */ /* 0x004fe2000f8e00ff */
[----:B-1----:R-:W-:Y:S01]  /*0ab0*/  UIMAD UR4, UR18, UR6, URZ ;  /* 0x00000006120472a4 */ /* 0x002fe2000f8e02ff */
[----:B------:R-:W-:Y:S01]  /*0ac0*/  IMAD.U32 R16, RZ, RZ, UR5 ;  /* 0x00000005ff107e24 */ /* 0x000fe2000f8e00ff */
[----:B------:R-:W-:Y:S01]  /*0ad0*/  UIADD3 UR18, UPT, UPT, -UR18, UR29, URZ ;  /* 0x0000001d12127290 */ /* 0x000fe2000fffe1ff */
[----:B------:R-:W-:Y:S01]  /*0ae0*/  IMAD.WIDE.U32 R2, R2, UR24, R4 ;  /* 0x0000001802027c25 */ /* 0x000fe2000f8e0004 */
[----:B---3--:R-:W-:Y:S01]  /*0af0*/  UIMAD UR7, UR25, UR7, URZ ;  /* 0x00000007190772a4 */ /* 0x008fe2000f8e02ff */
[----:B------:R-:W-:Y:S01]  /*0b00*/  LOP3.LUT R5, R216, UR32, RZ, 0xfc, !PT ;  /* 0x00000020d8057c12 */ /* 0x000fe2000f8efcff */
[----:B------:R-:W-:Y:S01]  /*0b10*/  @!UP1 UIMAD UR11, UR25, UR10, UR11 ;  /* 0x0000000a190b92a4 */ /* 0x000fe2000f8e020b */
[----:B------:R-:W-:Y:S01]  /*0b20*/  LOP3.LUT R10, R0, 0xc0, RZ, 0xfc, !PT ;  /* 0x000000c0000a7812 */ /* 0x000fe200078efcff */
[----:B------:R-:W-:Y:S01]  /*0b30*/  USEL UR7, UR7, UR20, !UP0 ;  /* 0x0000001407077287 */ /* 0x000fe2000c000000 */
[----:B------:R-:W-:Y:S01]  /*0b40*/  ISETP.GE.AND P1, PT, R216, UR18, PT ;  /* 0x00000012d8007c0c */ /* 0x000fe2000bf26270 */
[----:B------:R-:W-:Y:S01]  /*0b50*/  USHF.R.S32.HI UR10, URZ, 0x1f, UR4 ;  /* 0x0000001fff0a7899 */ /* 0x000fe20008011404 */
[----:B------:R-:W-:Y:S01]  /*0b60*/  ISETP.GE.AND P0, PT, R9, UR18, PT ;  /* 0x0000001209007c0c */ /* 0x000fe2000bf06270 */
[----:B------:R-:W-:Y:S01]  /*0b70*/  USHF.R.S32.HI UR5, URZ, 0x1f, UR7 ;  /* 0x0000001fff057899 */ /* 0x000fe20008011407 */
[----:B------:R-:W-:Y:S01]  /*0b80*/  IMAD R17, R16, UR24, R3 ;  /* 0x0000001810117c24 */ /* 0x000fe2000f8e0203 */
[----:B------:R-:W-:-:S02]  /*0b90*/  USEL UR7, UR7, URZ, UP1 ;  /* 0x000000ff07077287 */ /* 0x000fc40008800000 */
[----:B------:R-:W-:Y:S02]  /*0ba0*/  USEL UR5, UR5, URZ, UP1 ;  /* 0x000000ff05057287 */ /* 0x000fe40008800000 */
[----:B------:R-:W-:Y:S02]  /*0bb0*/  USHF.R.S32.HI UR8, URZ, 0x1f, UR11 ;  /* 0x0000001fff087899 */ /* 0x000fe4000801140b */
[----:B------:R-:W-:-:S04]  /*0bc0*/  UIADD3 UR7, UP1, UP0, UR4, UR7, UR11 ;  /* 0x0000000704077290 */ /* 0x000fc8000f83e00b */
[----:B------:R-:W-:Y:S01]  /*0bd0*/  UIADD3.X UR10, UPT, UPT, UR10, UR5, UR8, UP1, UP0 ;  /* 0x000000050a0a7290 */ /* 0x000fe20008fe0408 */
[----:B------:R-:W-:Y:S11]  /*0be0*/  @P1 BRA `(.L_x_1578) ;  /* 0x00000000004c1947 */ /* 0x000ff60003800000 */
        /* <DEDUP_REMOVED lines=19> */
.L_x_1578:
[----:B------:R-:W-:Y:S05]  /*0d20*/  BSYNC.RECONVERGENT B0 ;  /* 0x0000000000007941 */ /* 0x000fea0003800200 */
.L_x_1577:
        /* <DEDUP_REMOVED lines=25> */
.L_x_1580:
[----:B------:R-:W-:Y:S05]  /*0ec0*/  BSYNC.RECONVERGENT B0 ;  /* 0x0000000000007941 */ /* 0x000fea0003800200 */
.L_x_1579:
        /* <DEDUP_REMOVED lines=24> */
.L_x_1582:
[----:B------:R-:W-:Y:S05]  /*1050*/  BSYNC.RECONVERGENT B0 ;  /* 0x0000000000007941 */ /* 0x000fea0003800200 */
.L_x_1581:
        /* <DEDUP_REMOVED lines=26> */
.L_x_1584:
[----:B------:R-:W-:Y:S05]  /*1200*/  BSYNC.RECONVERGENT B0 ;  /* 0x0000000000007941 */ /* 0x000fea0003800200 */
.L_x_1583:
        /* <DEDUP_REMOVED lines=10> */
.L_x_1586:
[----:B------:R-:W-:Y:S05]  /*12b0*/  BSYNC.RECONVERGENT B0 ;  /* 0x0000000000007941 */ /* 0x000fea0003800200 */
.L_x_1585:
        /* <DEDUP_REMOVED lines=10> */
.L_x_1588:
[----:B------:R-:W-:Y:S05]  /*1360*/  BSYNC.RECONVERGENT B0 ;  /* 0x0000000000007941 */ /* 0x000fea0003800200 */
.L_x_1587:
        /* <DEDUP_REMOVED lines=10> */
.L_x_1590:
[----:B------:R-:W-:Y:S05]  /*1410*/  BSYNC.RECONVERGENT B0 ;  /* 0x0000000000007941 */ /* 0x000fea0003800200 */
.L_x_1589:
        /* <DEDUP_REMOVED lines=10> */
.L_x_1575:
        /* <DEDUP_REMOVED lines=21> */
.L_x_1591:
[----:B------:R-:W1:Y:S01]  /*1610*/  LDCU.64 UR10, c[0x0][0x3b8] ;  /* 0x00007700ff0a77ac */ /* 0x000e620008000a00 */
[----:B------:R-:W-:-:S04]  /*1620*/  UIADD3 UR14, UPT, UPT, UR12, UR13, URZ ;  /* 0x0000000d0c0e7290 */ /* 0x000fc8000fffe0ff */
[----:B-1----:R-:W-:Y:S02]  /*1630*/  UIMAD.WIDE.U32 UR6, UR14, UR10, URZ ;  /* 0x0000000a0e0672a5 */ /* 0x002fe4000f8e00ff */
[----:B------:R-:W-:-:S04]  /*1640*/  UIMAD UR14, UR14, UR11, URZ ;  /* 0x0000000b0e0e72a4 */ /* 0x000fc8000f8e02ff */
[----:B------:R-:W-:Y:S02]  /*1650*/  UIADD3 UR14, UPT, UPT, UR7, UR14, URZ ;  /* 0x0000000e070e7290 */ /* 0x000fe4000fffe0ff */
.L_x_1592:
        /* <DEDUP_REMOVED lines=39> */
.L_x_1593:
[----:B------:R-:W1:Y:S01]  /*18d0*/  LDCU.64 UR8, c[0x0][0x3c0] ;  /* 0x00007800ff0877ac */ /* 0x000e620008000a00 */
[----:B------:R-:W-:-:S04]  /*18e0*/  UIADD3 UR12, UPT, UPT, UR12, UR13, URZ ;  /* 0x0000000d0c0c7290 */ /* 0x000fc8000fffe0ff */
[----:B-1----:R-:W-:Y:S02]  /*18f0*/  UIMAD.WIDE.U32 UR4, UR12, UR8, URZ ;  /* 0x000000080c0472a5 */ /* 0x002fe4000f8e00ff */
[----:B------:R-:W-:-:S04]  /*1900*/  UIMAD UR12, UR12, UR9, URZ ;  /* 0x000000090c0c72a4 */ /* 0x000fc8000f8e02ff */
[----:B------:R-:W-:-:S12]  /*1910*/  UIADD3 UR15, UPT, UPT, UR5, UR12, URZ ;  /* 0x0000000c050f7290 */ /* 0x000fd8000fffe0ff */
.L_x_1594:
[----:B------:R-:W-:Y:S01]  /*1920*/  IMAD.SHL.U32 R241, R216, 0x8, RZ ;  /* 0x00000008d8f17824 */ /* 0x000fe200078e00ff */
[----:B------:R-:W-:Y:S01]  /*1930*/  SHF.R.U32.HI R5, RZ, 0x3, R216 ;  /* 0x00000003ff057819 */ /* 0x000fe200000116d8 */
[----:B------:R-:W-:Y:S01]  /*1940*/  UIADD3 UR18, UPT, UPT, -UR18, UR29, URZ ;  /* 0x0000001d12127290 */ /* 0x000fe2000fffe1ff */
[----:B------:R-:W-:Y:S01]  /*1950*/  SHF.R.S32.HI R231, RZ, 0x1f, R2 ;  /* 0x0000001fffe77819 */ /* 0x000fe20000011402 */
[----:B------:R-:W1:Y:S01]  /*1960*/  S2UR UR36, SR_CgaCtaId ;  /* 0x00000000002479c3 */ /* 0x000e620000008800 */
[----:B------:R-:W-:Y:S01]  /*1970*/  LOP3.LUT R215, R241, 0x38, RZ, 0xc0, !PT ;  /* 0x00000038f1d77812 */ /* 0x000fe200078ec0ff */
[----:B------:R-:W-:Y:S01]  /*1980*/  VIADD R3, R5, 0x40 ;  /* 0x0000004005037836 */ /* 0x000fe20000000000 */
[----:B------:R-:W2:Y:S01]  /*1990*/  LDCU.64 UR16, c[0x0][0x388] ;  /* 0x00007100ff1077ac */ /* 0x000ea20008000a00 */
[----:B------:R-:W-:Y:S01]  /*19a0*/  LOP3.LUT R235, R241, 0x1f8, RZ, 0xc0, !PT ;  /* 0x000001f8f1eb7812 */ /* 0x000fe200078ec0ff */
[----:B------:R-:W-:Y:S01]  /*19b0*/  BSSY.RECONVERGENT B0, `(.L_x_1595) ;  /* 0x0000059000007945 */ /* 0x000fe20003800200 */
[C---:B------:R-:W-:Y:S01]  /*19c0*/  IADD3 R10, P1, PT, R215.reuse, UR6, RZ ;  /* 0x00000006d70a7c10 */ /* 0x040fe2000ff3e0ff */
[----:B------:R-:W3:Y:S01]  /*19d0*/  LDCU.64 UR12, c[0x0][0x3c8] ;  /* 0x00007900ff0c77ac */ /* 0x000ee20008000a00 */
[----:B------:R-:W-:-:S02]  /*19e0*/  IADD3 R14, P0, PT, R215, UR4, RZ ;  /* 0x00000004d70e7c10 */ /* 0x000fc4000ff1e0ff */
[----:B------:R-:W-:Y:S01]  /*19f0*/  LOP3.LUT R0, R241, 0x1e00, RZ, 0xc0, !PT ;  /* 0x00001e00f1007812 */ /* 0x000fe200078ec0ff */
[----:B------:R-:W4:Y:S01]  /*1a00*/  LDCU.128 UR4, c[0x0][0x3d0] ;  /* 0x00007a00ff0477ac */ /* 0x000f220008000c00 */
[----:B------:R-:W-:Y:S01]  /*1a10*/  IMAD.X R11, RZ, RZ, UR14, P1 ;  /* 0x0000000eff0b7e24 */ /* 0x000fe200088e06ff */
[----:B------:R-:W-:Y:S01]  /*1a20*/  ISETP.GE.AND P1, PT, R3, UR18, PT ;  /* 0x0000001203007c0c */ /* 0x000fe2000bf26270 */
[----:B------:R-:W-:Y:S01]  /*1a30*/  IMAD.X R15, RZ, RZ, UR15, P0 ;  /* 0x0000000fff0f7e24 */ /* 0x000fe200080e06ff */
[----:B------:R-:W5:Y:S01]  /*1a40*/  LDCU.64 UR14, c[0x0][0x390] ;  /* 0x00007200ff0e77ac */ /* 0x000f620008000a00 */
[----:B------:R-:W-:Y:S01]  /*1a50*/  IMAD.WIDE.U32 R10, R5, UR10, R10 ;  /* 0x0000000a050a7c25 */ /* 0x000fe2000f8e000a */
[----:B------:R-:W-:Y:S01]  /*1a60*/  IADD3 R12, P0, PT, R215, UR38, RZ ;  /* 0x00000026d70c7c10 */ /* 0x000fe2000ff1e0ff */
[----:B------:R-:W-:Y:S02]  /*1a70*/  UMOV UR37, 0x400 ;  /* 0x0000040000257882 */ /* 0x000fe40000000000 */
[----:B------:R-:W-:Y:S01]  /*1a80*/  IMAD.WIDE.U32 R14, R5, UR8, R14 ;  /* 0x00000008050e7c25 */ /* 0x000fe2000f8e000e */
[----:B------:R-:W-:Y:S01]  /*1a90*/  IADD3.X R13, PT, PT, RZ, UR34, RZ, P0, !PT ;  /* 0x00000022ff0d7c10 */ /* 0x000fe200087fe4ff */
[----:B------:R-:W-:Y:S01]  /*1aa0*/  UIMAD.WIDE.U32 UR32, UR32, 0x80, URZ ;  /* 0x00000080202078a5 */ /* 0x000fe2000f8e00ff */
[----:B------:R-:W-:Y:S01]  /*1ab0*/  LOP3.LUT R235, R235, 0x38, R216, 0x78, !PT ;  /* 0x00000038ebeb7812 */ /* 0x000fe200078e78d8 */
[C---:B------:R-:W-:Y:S01]  /*1ac0*/  IMAD R11, R5.reuse, UR11, R11 ;  /* 0x0000000b050b7c24 */ /* 0x040fe2000f8e020b */
[C---:B------:R-:W-:Y:S01]  /*1ad0*/  IADD3 R4, PT, PT, R5.reuse, 0x20, RZ ;  /* 0x0000002005047810 */ /* 0x040fe20007ffe0ff */
[----:B------:R-:W-:Y:S01]  /*1ae0*/  IMAD R15, R5, UR9, R15 ;  /* 0x00000009050f7c24 */ /* 0x000fe2000f8e020f */
[----:B------:R-:W-:Y:S01]  /*1af0*/  LOP3.LUT R235, R235, R0, RZ, 0xfc, !PT ;  /* 0x00000000ebeb7212 */ /* 0x000fe200078efcff */
[----:B---3--:R-:W-:Y:S01]  /*1b00*/  IMAD.U32 R8, RZ, RZ, UR12 ;  /* 0x0000000cff087e24 */ /* 0x008fe2000f8e00ff */
[----:B------:R-:W-:Y:S01]  /*1b10*/  USHF.L.U32 UR34, UR10, 0x6, URZ ;  /* 0x000000060a227899 */ /* 0x000fe200080006ff */
[C---:B----4-:R-:W-:Y:S01]  /*1b20*/  IMAD R233, R231.reuse, UR4, RZ ;  /* 0x00000004e7e97c24 */ /* 0x050fe2000f8e02ff */
[----:B------:R-:W-:Y:S01]  /*1b30*/  USHF.L.U64.HI UR35, UR10, 0x5, UR11 ;  /* 0x000000050a237899 */ /* 0x000fe2000801020b */
[----:B------:R-:W-:Y:S01]  /*1b40*/  IMAD R231, R231, UR6, RZ ;  /* 0x00000006e7e77c24 */ /* 0x000fe2000f8e02ff */
[C---:B------:R-:W-:Y:S01]  /*1b50*/  LOP3.LUT R240, R215.reuse, 0x40, RZ, 0xfc, !PT ;  /* 0x00000040d7f07812 */ /* 0x040fe200078efcff */
        /* <DEDUP_REMOVED lines=8> */
[----:B--2---:R-:W-:Y:S01]  /*1be0*/  LEA R234, P2, R10, UR16, 0x1 ;  /* 0x000000100aea7c11 */ /* 0x004fe2000f8408ff */
[----:B------:R-:W-:Y:S01]  /*1bf0*/  USHF.L.U64.HI UR16, UR8, 0x6, UR9 ;  /* 0x0000000608107899 */ /* 0x000fe20008010209 */
[----:B------:R-:W-:Y:S01]  /*1c00*/  LEA R235, R235, UR5, 0x1 ;  /* 0x00000005ebeb7c11 */ /* 0x000fe2000f8e08ff */
[----:B------:R-:W-:Y:S01]  /*1c10*/  IMAD.IADD R231, R3, 0x1, R231 ;  /* 0x0000000103e77824 */ /* 0x000fe200078e02e7 */
[----:B-----5:R-:W-:Y:S01]  /*1c20*/  LEA R232, P0, R2, UR14, 0x1 ;  /* 0x0000000e02e87c11 */ /* 0x020fe2000f8008ff */
[----:B------:R-:W-:Y:S01]  /*1c30*/  IMAD.IADD R233, R11, 0x1, R233 ;  /* 0x000000010be97824 */ /* 0x000fe200078e02e9 */
[----:B------:R-:W-:Y:S01]  /*1c40*/  UIADD3 UR14, UPT, UPT, UR21, -0x1, URZ ;  /* 0xffffffff150e7890 */ /* 0x000fe2000fffe0ff */
[----:B------:R-:W-:Y:S01]  /*1c50*/  IMAD.WIDE.U32 R8, R8, UR24, R12 ;  /* 0x0000001808087c25 */ /* 0x000fe2000f8e000c */
[----:B------:R-:W-:Y:S01]  /*1c60*/  LEA.HI.X R231, R2, UR15, R231, 0x1, P0 ;  /* 0x0000000f02e77c11 */ /* 0x000fe200080f0ce7 */
[----:B------:R-:W-:Y:S01]  /*1c70*/  USHF.L.U32 UR15, UR8, 0x6, URZ ;  /* 0x00000006080f7899 */ /* 0x000fe200080006ff */
[C---:B------:R-:W-:Y:S01]  /*1c80*/  ISETP.GE.AND P0, PT, R5.reuse, UR18, PT ;  /* 0x0000001205007c0c */ /* 0x040fe2000bf06270 */
[----:B------:R-:W-:Y:S01]  /*1c90*/  VIADD R2, R5, 0x60 ;  /* 0x0000006005027836 */ /* 0x000fe20000000000 */
[----:B------:R-:W-:Y:S01]  /*1ca0*/  LEA.HI.X R233, R10, UR17, R233, 0x1, P2 ;  /* 0x000000110ae97c11 */ /* 0x000fe200090f0ce9 */
[----:B------:R-:W-:Y:S01]  /*1cb0*/  IMAD.U32 R10, RZ, RZ, UR13 ;  /* 0x0000000dff0a7e24 */ /* 0x000fe2000f8e00ff */
[----:B------:R-:W-:Y:S01]  /*1cc0*/  USHF.L.U32 UR17, UR14, 0x6, URZ ;  /* 0x000000060e117899 */ /* 0x000fe200080006ff */
[----:B------:R-:W-:-:S02]  /*1cd0*/  ISETP.GE.AND P2, PT, R4, UR18, PT ;  /* 0x0000001204007c0c */ /* 0x000fc4000bf46270 */
[----:B------:R-:W-:Y:S01]  /*1ce0*/  LOP3.LUT R3, R5, UR32, RZ, 0xfc, !PT ;  /* 0x0000002005037c12 */ /* 0x000fe2000f8efcff */
[----:B------:R-:W-:-:S05]  /*1cf0*/  IMAD R11, R10, UR24, R9 ;  /* 0x000000180a0b7c24 */ /* 0x000fca000f8e0209 */
[----:B------:R-:W-:Y:S05]  /*1d00*/  @P0 BRA `(.L_x_1596) ;  /* 0x00000000008c0947 */ /* 0x000fea0003800000 */
        /* <DEDUP_REMOVED lines=35> */
.L_x_1596:
[----:B------:R-:W-:Y:S05]  /*1f40*/  BSYNC.RECONVERGENT B0 ;  /* 0x0000000000007941 */ /* 0x000fea0003800200 */
.L_x_1595:
[----:B------:R-:W-:Y:S01]  /*1f50*/  UIADD3 UR36, UPT, UPT, -UR17, UR28, URZ ;  /* 0x0000001c11247290 */ /* 0x000fe2000fffe1ff */
        /* <DEDUP_REMOVED lines=40> */
.L_x_1598:
[----:B------:R-:W-:Y:S05]  /*21e0*/  BSYNC.RECONVERGENT B0 ;  /* 0x0000000000007941 */ /* 0x000fea0003800200 */
.L_x_1597:
        /* <DEDUP_REMOVED lines=41> */
.L_x_1600:
[----:B------:R-:W-:Y:S05]  /*2480*/  BSYNC.RECONVERGENT B0 ;  /* 0x0000000000007941 */ /* 0x000fea0003800200 */
.L_x_1599:
        /* <DEDUP_REMOVED lines=40> */
.L_x_1602:
[----:B------:R-:W-:Y:S05]  /*2710*/  BSYNC.RECONVERGENT B0 ;  /* 0x0000000000007941 */ /* 0x000fea0003800200 */
.L_x_1601:
        /* <DEDUP_REMOVED lines=34> */
.L_x_1604:
[----:B------:R-:W-:Y:S05]  /*2940*/  BSYNC.RECONVERGENT B0 ;  /* 0x0000000000007941 */ /* 0x000fea0003800200 */
.L_x_1603:
[----:B------:R-:W-:Y:S04]  /*2950*/  BSSY.RECONVERGENT B0, `(.L_x_1605) ;  /* 0x0000021000007945 */ /* 0x000fe80003800200 */
[----:B------:R-:W-:Y:S05]  /*2960*/  @P5 BRA `(.L_x_1606) ;  /* 0x00000000007c5947 */ /* 0x000fea0003800000 */
        /* <DEDUP_REMOVED lines=31> */
.L_x_1606:
[----:B------:R-:W-:Y:S05]  /*2b60*/  BSYNC.RECONVERGENT B0 ;  /* 0x0000000000007941 */ /* 0x000fea0003800200 */
.L_x_1605:
[----:B------:R-:W5:Y:S01]  /*2b70*/  LDCU UR6, c[0x0][0x3e0] ;  /* 0x00007c00ff0677ac */ /* 0x000f620008000800 */
[----:B------:R-:W0:Y:S01]  /*2b80*/  LDGDEPBAR ;  /* 0x00000000000079af */ /* 0x000e220000000000 */
[C---:B----4-:R-:W-:Y:S01]  /*2b90*/  LOP3.LUT R3, R216.reuse, 0x1f, RZ, 0xc0, !PT ;  /* 0x0000001fd8037812 */ /* 0x050fe200078ec0ff */
        /* <DEDUP_REMOVED lines=8> */
[----:B------:R-:W-:-:S02]  /*2c20*/  LOP3.LUT R166, R219, 0x8, RZ, 0xc0, !PT ;  /* 0x00000008dba67812 */ /* 0x000fc400078ec0ff */
[--C-:B------:R-:W-:Y:S02]  /*2c30*/  LOP3.LUT R5, R215, 0x1c0, R167.reuse, 0xf8, !PT ;  /* 0x000001c0d7057812 */ /* 0x100fe400078ef8a7 */
[----:B------:R-:W-:Y:S02]  /*2c40*/  LOP3.LUT R0, R216, 0x4, RZ, 0xc0, !PT ;  /* 0x00000004d8007812 */ /* 0x000fe400078ec0ff */
[----:B------:R-:W-:Y:S01]  /*2c50*/  LOP3.LUT R174, R218, 0x200, R167, 0xf8, !PT ;  /* 0x00000200daae7812 */ /* 0x000fe200078ef8a7 */
[----:B-----5:R-:W-:Y:S01]  /*2c60*/  UIMAD UR6, UR25, UR6, UR24 ;  /* 0x00000006190672a4 */ /* 0x020fe2000f8e0218 */
[----:B------:R-:W-:-:S03]  /*2c70*/  LOP3.LUT R166, R5, R166, RZ, 0x3c, !PT ;  /* 0x000000a605a67212 */ /* 0x000fc600078e3cff */
[----:B------:R-:W-:Y:S01]  /*2c80*/  USHF.L.U32 UR6, UR6, 0x5, URZ ;  /* 0x0000000506067899 */ /* 0x000fe200080006ff */
[----:B------:R-:W-:-:S04]  /*2c90*/  DEPBAR.LE SB0, 0x0 ;  /* 0x000080000000791a */ /* 0x000fc80000000000 */
[----:B------:R-:W-:Y:S01]  /*2ca0*/  USHF.R.S32.HI UR7, URZ, 0x1f, UR6 ;  /* 0x0000001fff077899 */ /* 0x000fe20008011406 */
[----:B------:R-:W-:Y:S01]  /*2cb0*/  BAR.SYNC.DEFER_BLOCKING 0x0 ;  /* 0x0000000000007b1d */ /* 0x000fe20000010000 */
[----:B------:R-:W-:Y:S01]  /*2cc0*/  IADD3 R3, P1, P0, R6, UR6, R3 ;  /* 0x0000000606037c10 */ /* 0x000fe2000f83e003 */
[----:B------:R-:W-:-:S03]  /*2cd0*/  UIADD3 UR6, UPT, UPT, UR13, UR16, URZ ;  /* 0x000000100d067290 */ /* 0x000fc6000fffe0ff */
[----:B------:R-:W-:Y:S01]  /*2ce0*/  IADD3.X R77, PT, PT, R77, UR7, RZ, P1, P0 ;  /* 0x000000074d4d7c10 */ /* 0x000fe20008fe04ff */
[----:B------:R-:W-:Y:S08]  /*2cf0*/  @P6 BRA `(.L_x_1608) ;  /* 0x00000000007c6947 */ /* 0x000ff00003800000 */
        /* <DEDUP_REMOVED lines=31> */
.L_x_1608:
[----:B------:R4:W-:Y:S04]  /*2ef0*/  STS.128 [R235+0x18000], RZ ;  /* 0x018000ffeb007388 */ /* 0x0009e80000000c00 */
[----:B------:R4:W-:Y:S04]  /*2f00*/  STS.128 [R235+0x1a000], RZ ;  /* 0x01a000ffeb007388 */ /* 0x0009e80000000c00 */
[----:B------:R4:W-:Y:S04]  /*2f10*/  STS.128 [R235+0x1c000], RZ ;  /* 0x01c000ffeb007388 */ /* 0x0009e80000000c00 */
[----:B------:R4:W-:Y:S02]  /*2f20*/  STS.128 [R235+0x1e000], RZ ;  /* 0x01e000ffeb007388 */ /* 0x0009e40000000c00 */
.L_x_1609:
[----:B------:R-:W-:Y:S05]  /*2f30*/  BSYNC.RECONVERGENT B0 ;  /* 0x0000000000007941 */ /* 0x000fea0003800200 */
.L_x_1607:
        /* <DEDUP_REMOVED lines=44> */
.L_x_1611:
[----:B------:R-:W-:Y:S05]  /*3200*/  BSYNC.RECONVERGENT B0 ;  /* 0x0000000000007941 */ /* 0x000fea0003800200 */
.L_x_1610:
[----:B------:R-:W-:Y:S01]  /*3210*/  LDSM.16.M88.4 R60, [R83] ;  /* 0x00000000533c783b */ /* 0x000fe20000000200 */
[----:B------:R-:W-:Y:S01]  /*3220*/  IMAD.MOV.U32 R165, RZ, RZ, 0x20 ;  /* 0x00000020ffa57424 */ /* 0x000fe200078e00ff */
[----:B------:R-:W-:Y:S01]  /*3230*/  LOP3.LUT P0, R173, R216, 0x2, RZ, 0xc0, !PT ;  /* 0x00000002d8ad7812 */ /* 0x000fe2000780c0ff */
[----:B------:R-:W-:Y:S01]  /*3240*/  VIADD R186, R82, UR5 ;  /* 0x0000000552ba7c36 */ /* 0x000fe20008000000 */
[----:B------:R-:W5:Y:S01]  /*3250*/  LDSM.16.M88.4 R32, [R82+UR5+0x10000] ;  /* 0x010000055220783b */ /* 0x000f620008000200 */
[----:B------:R-:W-:Y:S01]  /*3260*/  IMAD.MOV.U32 R172, RZ, RZ, 0x40 ;  /* 0x00000040ffac7424 */ /* 0x000fe200078e00ff */
[----:B------:R-:W-:Y:S01]  /*3270*/  SEL R76, R165, 0xffffffe0, !P0 ;  /* 0xffffffe0a54c7807 */ /* 0x000fe20004000000 */
[----:B------:R-:W-:Y:S01]  /*3280*/  IMAD.SHL.U32 R184, R216, 0x2, RZ ;  /* 0x00000002d8b87824 */ /* 0x000fe200078e00ff */
[----:B------:R-:W5:Y:S01]  /*3290*/  LDSM.16.M88.4 R24, [R82+UR5+0x10800] ;  /* 0x010800055218783b */ /* 0x000f620008000200 */
[----:B------:R-:W-:Y:S01]  /*32a0*/  ISETP.NE.AND P0, PT, R0, RZ, PT ;  /* 0x000000ff0000720c */ /* 0x000fe20003f05270 */
[----:B------:R-:W-:Y:S01]  /*32b0*/  IMAD.U32 R230, RZ, RZ, UR22 ;  /* 0x00000016ffe67e24 */ /* 0x000fe2000f8e00ff */
[----:B------:R-:W-:Y:S01]  /*32c0*/  SHF.R.U32.HI R248, RZ, 0x5, R216 ;  /* 0x00000005fff87819 */ /* 0x000fe200000116d8 */
[C-C-:B------:R-:W-:Y:S01]  /*32d0*/  IMAD.IADD R81, R83.reuse, 0x1, R76.reuse ;  /* 0x0000000153517824 */ /* 0x140fe200078e024c */
[----:B------:R-:W5:Y:S01]  /*32e0*/  LDSM.16.M88.4 R16, [R82+UR5+0x11000] ;  /* 0x011000055210783b */ /* 0x000f620008000200 */
[----:B------:R-:W-:Y:S01]  /*32f0*/  IMAD.IADD R78, R186, 0x1, R76 ;  /* 0x00000001ba4e7824 */ /* 0x000fe200078e024c */
[----:B------:R-:W-:Y:S01]  /*3300*/  SEL R172, R172, 0xffffffc0, !P0 ;  /* 0xffffffc0acac7807 */ /* 0x000fe20004000000 */
[----:B------:R-:W-:Y:S01]  /*3310*/  IMAD.U32 R228, RZ, RZ, UR28 ;  /* 0x0000001cffe47e24 */ /* 0x000fe2000f8e00ff */
[----:B-123--:R-:W1:Y:S01]  /*3320*/  LDSM.16.M88.4 R12, [R82+UR5+0x11800] ;  /* 0x01180005520c783b */ /* 0x00ee620008000200 */
[----:B------:R-:W-:Y:S01]  /*3330*/  LOP3.LUT R183, R184, 0x6, RZ, 0xc0, !PT ;  /* 0x00000006b8b77812 */ /* 0x000fe200078ec0ff */
[----:B------:R-:W-:Y:S01]  /*3340*/  UISETP.GT.U32.AND UP0, UPT, UR14, UR19, UPT ;  /* 0x000000130e00728c */ /* 0x000fe2000bf04070 */
[--C-:B------:R-:W-:Y:S01]  /*3350*/  IMAD.IADD R80, R83, 0x1, R172.reuse ;  /* 0x0000000153507824 */ /* 0x100fe200078e02ac */
[----:B----4-:R-:W-:Y:S01]  /*3360*/  LDSM.16.M88.4 R8, [R81] ;  /* 0x000000005108783b */ /* 0x010fe20000000200 */
[----:B------:R-:W-:-:S02]  /*3370*/  IMAD.IADD R0, R186, 0x1, R172 ;  /* 0x00000001ba007824 */ /* 0x000fc400078e02ac */
[C---:B------:R-:W-:Y:S01]  /*3380*/  IMAD.IADD R79, R76.reuse, 0x1, R80 ;  /* 0x000000014c4f7824 */ /* 0x040fe200078e0250 */
[----:B------:R-:W2:Y:S01]  /*3390*/  LDSM.16.M88.4 R40, [R78+0x10000] ;  /* 0x010000004e28783b */ /* 0x000ea20000000200 */
[----:B------:R-:W-:-:S03]  /*33a0*/  IMAD.IADD R2, R76, 0x1, R0 ;  /* 0x000000014c027824 */ /* 0x000fc600078e0200 */
[----:B------:R-:W3:Y:S04]  /*33b0*/  LDSM.16.M88.4 R4, [R78+0x10800] ;  /* 0x010800004e04783b */ /* 0x000ee80000000200 */
        /* <DEDUP_REMOVED lines=19> */
[C---:B---3--:R-:W-:Y:S08]  /*34f0*/  HMMA.16816.F32.BF16 R28, R8.reuse, R4, R28 ;  /* 0x00000004081c723c */ /* 0x048ff0000004181c */
[C---:B------:R-:W-:Y:S01]  /*3500*/  HMMA.16816.F32.BF16 R24, R8.reuse, R6, R24 ;  /* 0x000000060818723c */ /* 0x040fe20000041818 */
[----:B------:R-:W3:Y:S07]  /*3510*/  LDSM.16.M88.4 R4, [R79] ;  /* 0x000000004f04783b */ /* 0x000eee0000000200 */
[C---:B----4-:R-:W-:Y:S08]  /*3520*/  HMMA.16816.F32.BF16 R20, R8.reuse, R56, R20 ;  /* 0x000000380814723c */ /* 0x050ff00000041814 */
        /* <DEDUP_REMOVED lines=92> */
[----:B------:R-:W-:Y:S07]  /*3af0*/  LDSM.16.M88.4 R48, [R0+0x14800] ;  /* 0x014800000030783b */ /* 0x000fee0000000200 */
[C---:B--2---:R-:W-:Y:S08]  /*3b00*/  HMMA.16816.F32.BF16 R64, R40.reuse, R44, R64 ;  /* 0x0000002c2840723c */ /* 0x044ff00000041840 */
[----:B------:R-:W-:Y:S01]  /*3b10*/  HMMA.16816.F32.BF16 R60, R40, R46, R60 ;  /* 0x0000002e283c723c */ /* 0x000fe2000004183c */
[----:B------:R-:W2:Y:S04]  /*3b20*/  LDSM.16.M88.4 R44, [R0+0x15000] ;  /* 0x01500000002c783b */ /* 0x000ea80000000200 */
[----:B------:R-:W-:Y:S03]  /*3b30*/  LDSM.16.M88.4 R40, [R0+0x15800] ;  /* 0x015800000028783b */ /* 0x000fe60000000200 */
[C---:B----4-:R-:W-:Y:S08]  /*3b40*/  HMMA.16816.F32.BF16 R36, R72.reuse, R12, R36 ;  /* 0x0000000c4824723c */ /* 0x050ff00000041824 */
[C---:B------:R-:W-:Y:S01]  /*3b50*/  HMMA.16816.F32.BF16 R32, R72.reuse, R14, R32 ;  /* 0x0000000e4820723c */ /* 0x040fe20000041820 */
[----:B------:R-:W-:Y:S07]  /*3b60*/  LDSM.16.M88.4 R12, [R79+0x8000] ;  /* 0x008000004f0c783b */ /* 0x000fee0000000200 */
[C---:B-1----:R-:W-:Y:S08]  /*3b70*/  HMMA.16816.F32.BF16 R20, R72.reuse, R4, R20 ;  /* 0x000000044814723c */ /* 0x042ff00000041814 */
[C---:B------:R-:W-:Y:S01]  /*3b80*/  HMMA.16816.F32.BF16 R16, R72.reuse, R6, R16 ;  /* 0x000000064810723c */ /* 0x040fe20000041810 */
[----:B------:R-:W1:Y:S07]  /*3b90*/  LDSM.16.M88.4 R4, [R2+0x14800] ;  /* 0x014800000204783b */ /* 0x000e6e0000000200 */
[C---:B---3--:R-:W-:Y:S08]  /*3ba0*/  HMMA.16816.F32.BF16 R28, R72.reuse, R8, R28 ;  /* 0x00000008481c723c */ /* 0x048ff0000004181c */
[----:B------:R-:W-:Y:S01]  /*3bb0*/  HMMA.16816.F32.BF16 R24, R72, R10, R24 ;  /* 0x0000000a4818723c */ /* 0x000fe20000041818 */
[----:B------:R-:W3:Y:S07]  /*3bc0*/  LDSM.16.M88.4 R8, [R2+0x14000] ;  /* 0x014000000208783b */ /* 0x000eee0000000200 */
[C---:B--2---:R-:W-:Y:S08]  /*3bd0*/  HMMA.16816.F32.BF16 R20, R56.reuse, R44, R20 ;  /* 0x0000002c3814723c */ /* 0x044ff00000041814 */
[C---:B------:R-:W-:Y:S08]  /*3be0*/  HMMA.16816.F32.BF16 R28, R56.reuse, R48, R28 ;  /* 0x00000030381c723c */ /* 0x040ff0000004181c */
[C---:B------:R-:W-:Y:S01]  /*3bf0*/  HMMA.16816.F32.BF16 R24, R56.reuse, R50, R24 ;  /* 0x000000323818723c */ /* 0x040fe20000041818 */
[----:B------:R-:W-:Y:S07]  /*3c00*/  LDSM.16.M88.4 R48, [R2+0x15000] ;  /* 0x015000000230783b */ /* 0x000fee0000000200 */
[----:B------:R-:W-:Y:S01]  /*3c10*/  HMMA.16816.F32.BF16 R16, R56, R46, R16 ;  /* 0x0000002e3810723c */ /* 0x000fe20000041810 */
[----:B------:R-:W2:Y:S07]  /*3c20*/  LDSM.16.M88.4 R44, [R2+0x15800] ;  /* 0x01580000022c783b */ /* 0x000eae0000000200 */
[C---:B------:R-:W-:Y:S08]  /*3c30*/  HMMA.16816.F32.BF16 R64, R72.reuse, R68, R64 ;  /* 0x000000444840723c */ /* 0x040ff00000041840 */
[----:B------:R-:W-:Y:S01]  /*3c40*/  HMMA.16816.F32.BF16 R60, R72, R70, R60 ;  /* 0x00000046483c723c */ /* 0x000fe2000004183c */
[----:B------:R-:W-:Y:S04]  /*3c50*/  LDSM.16.M88.4 R68, [R83+0xc000] ;  /* 0x00c000005344783b */ /* 0x000fe80000000200 */
[----:B------:R-:W-:Y:S03]  /*3c60*/  LDSM.16.M88.4 R72, [R81+0xc000] ;  /* 0x00c000005148783b */ /* 0x000fe60000000200 */
[C---:B------:R-:W-:Y:S08]  /*3c70*/  HMMA.16816.F32.BF16 R36, R56.reuse, R52, R36 ;  /* 0x000000343824723c */ /* 0x040ff00000041824 */
[----:B------:R-:W-:Y:S01]  /*3c80*/  HMMA.16816.F32.BF16 R32, R56, R54, R32 ;  /* 0x000000363820723c */ /* 0x000fe20000041820 */
[----:B------:R-:W-:Y:S07]  /*3c90*/  LDSM.16.M88.4 R52, [R82+UR5+0x16000] ;  /* 0x016000055234783b */ /* 0x000fee0008000200 */
[C---:B-1----:R-:W-:Y:S08]  /*3ca0*/  HMMA.16816.F32.BF16 R28, R12.reuse, R4, R28 ;  /* 0x000000040c1c723c */ /* 0x042ff0000004181c */
[----:B------:R-:W-:Y:S01]  /*3cb0*/  HMMA.16816.F32.BF16 R24, R12, R6, R24 ;  /* 0x000000060c18723c */ /* 0x000fe20000041818 */
[----:B------:R-:W1:Y:S07]  /*3cc0*/  LDSM.16.M88.4 R4, [R82+UR5+0x17800] ;  /* 0x017800055204783b */ /* 0x000e6e0008000200 */
[C---:B------:R-:W-:Y:S08]  /*3cd0*/  HMMA.16816.F32.BF16 R64, R56.reuse, R40, R64 ;  /* 0x000000283840723c */ /* 0x040ff00000041840 */
[----:B------:R-:W-:Y:S01]  /*3ce0*/  HMMA.16816.F32.BF16 R60, R56, R42, R60 ;  /* 0x0000002a383c723c */ /* 0x000fe2000004183c */
[----:B------:R-:W-:Y:S04]  /*3cf0*/  LDSM.16.M88.4 R40, [R82+UR5+0x16800] ;  /* 0x016800055228783b */ /* 0x000fe80008000200 */
[----:B------:R-:W-:Y:S03]  /*3d00*/  LDSM.16.M88.4 R56, [R78+0x16000] ;  /* 0x016000004e38783b */ /* 0x000fe60000000200 */
[C---:B---3--:R-:W-:Y:S08]  /*3d10*/  HMMA.16816.F32.BF16 R36, R12.reuse, R8, R36 ;  /* 0x000000080c24723c */ /* 0x048ff00000041824 */
[C---:B------:R-:W-:Y:S01]  /*3d20*/  HMMA.16816.F32.BF16 R32, R12.reuse, R10, R32 ;  /* 0x0000000a0c20723c */ /* 0x040fe20000041820 */
[----:B------:R-:W3:Y:S04]  /*3d30*/  LDSM.16.M88.4 R8, [R82+UR5+0x17000] ;  /* 0x017000055208783b */ /* 0x000ee80008000200 */
[----:B------:R-:W-:Y:S03]  /*3d40*/  LDSM.16.M88.4 R80, [R80+0xc000] ;  /* 0x00c000005050783b */ /* 0x000fe60000000200 */
[C---:B--2---:R-:W-:Y:S08]  /*3d50*/  HMMA.16816.F32.BF16 R64, R12.reuse, R44, R64 ;  /* 0x0000002c0c40723c */ /* 0x044ff00000041840 */
[C---:B------:R-:W-:Y:S01]  /*3d60*/  HMMA.16816.F32.BF16 R60, R12.reuse, R46, R60 ;  /* 0x0000002e0c3c723c */ /* 0x040fe2000004183c */
[----:B------:R-:W2:Y:S07]  /*3d70*/  LDSM.16.M88.4 R44, [R78+0x17000] ;  /* 0x017000004e2c783b */ /* 0x000eae0000000200 */
        /* <DEDUP_REMOVED lines=15> */
[----:B------:R-:W-:Y:S07]  /*3e70*/  LDSM.16.M88.4 R40, [R79+0xc000] ;  /* 0x00c000004f28783b */ /* 0x000fee0000000200 */
[C---:B------:R-:W-:Y:S08]  /*3e80*/  HMMA.16816.F32.BF16 R36, R72.reuse, R56, R36 ;  /* 0x000000384824723c */ /* 0x040ff00000041824 */
[C---:B------:R-:W-:Y:S01]  /*3e90*/  HMMA.16816.F32.BF16 R32, R72.reuse, R58, R32 ;  /* 0x0000003a4820723c */ /* 0x040fe20000041820 */
[----:B------:R-:W-:Y:S07]  /*3ea0*/  LDSM.16.M88.4 R56, [R2+0x16000] ;  /* 0x016000000238783b */ /* 0x000fee0000000200 */
[C---:B--2---:R-:W-:Y:S08]  /*3eb0*/  HMMA.16816.F32.BF16 R20, R72.reuse, R44, R20 ;  /* 0x0000002c4814723c */ /* 0x044ff00000041814 */
[C---:B------:R-:W-:Y:S01]  /*3ec0*/  HMMA.16816.F32.BF16 R16, R72.reuse, R46, R16 ;  /* 0x0000002e4810723c */ /* 0x040fe20000041810 */
[----:B------:R-:W2:Y:S07]  /*3ed0*/  LDSM.16.M88.4 R44, [R0+0x17800] ;  /* 0x01780000002c783b */ /* 0x000eae0000000200 */
[C---:B----4-:R-:W-:Y:S08]  /*3ee0*/  HMMA.16816.F32.BF16 R28, R72.reuse, R12, R28 ;  /* 0x0000000c481c723c */ /* 0x050ff0000004181c */
[----:B------:R-:W-:Y:S01]  /*3ef0*/  HMMA.16816.F32.BF16 R24, R72, R14, R24 ;  /* 0x0000000e4818723c */ /* 0x000fe20000041818 */
[----:B------:R-:W4:Y:S07]  /*3f00*/  LDSM.16.M88.4 R12, [R0+0x17000] ;  /* 0x01700000000c783b */ /* 0x000f2e0000000200 */
[C---:B-1----:R-:W-:Y:S08]  /*3f10*/  HMMA.16816.F32.BF16 R36, R80.reuse, R4, R36 ;  /* 0x000000045024723c */ /* 0x042ff00000041824 */
[----:B------:R-:W-:Y:S01]  /*3f20*/  HMMA.16816.F32.BF16 R32, R80, R6, R32 ;  /* 0x000000065020723c */ /* 0x000fe20000041820 */
[----:B------:R-:W1:Y:S07]  /*3f30*/  LDSM.16.M88.4 R4, [R2+0x17800] ;  /* 0x017800000204783b */ /* 0x000e6e0000000200 */
[C---:B------:R-:W-:Y:S08]  /*3f40*/  HMMA.16816.F32.BF16 R64, R72.reuse, R48, R64 ;  /* 0x000000304840723c */ /* 0x040ff00000041840 */
[----:B------:R-:W-:Y:S01]  /*3f50*/  HMMA.16816.F32.BF16 R60, R72, R50, R60 ;  /* 0x00000032483c723c */ /* 0x000fe2000004183c */
[----:B------:R5:W1:Y:S01]  /*3f60*/  LDSM.16.M88.4 R48, [R2+0x17000] ;  /* 0x017000000230783b */ /* 0x000a620000000200 */
[----:B------:R-:W-:-:S06]  /*3f70*/  DEPBAR.LE SB0, 0x0 ;  /* 0x000080000000791a */ /* 0x000fcc0000000000 */
[----:B---3--:R-:W-:Y:S01]  /*3f80*/  HMMA.16816.F32.BF16 R28, R80, R8, R28 ;  /* 0x00000008501c723c */ /* 0x008fe2000004181c */
[----:B------:R-:W-:Y:S02]  /*3f90*/  SHF.R.U32.HI R9, RZ, 0x2, R216 ;  /* 0x00000002ff097819 */ /* 0x000fe400000116d8 */
[----:B------:R-:W-:Y:S02]  /*3fa0*/  LOP3.LUT R8, R219, 0x1f0, RZ, 0xc0, !PT ;  /* 0x000001f0db087812 */ /* 0x000fe400078ec0ff */
[----:B------:R-:W-:-:S03]  /*3fb0*/  LOP3.LUT R9, R9, 0x7, RZ, 0xc0, !PT ;  /* 0x0000000709097812 */ /* 0x000fc600078ec0ff */
[C---:B--2---:R-:W-:Y:S01]  /*3fc0*/  HMMA.16816.F32.BF16 R64, R80.reuse, R44, R64 ;  /* 0x0000002c5040723c */ /* 0x044fe20000041840 */
[----:B-----5:R-:W2:Y:S07]  /*3fd0*/  S2R R2, SR_CTAID.X ;  /* 0x0000000000027919 */ /* 0x020eae0000002500 */
[C---:B------:R-:W-:Y:S08]  /*3fe0*/  HMMA.16816.F32.BF16 R24, R80.reuse, R10, R24 ;  /* 0x0000000a5018723c */ /* 0x040ff00000041818 */
[C---:B----4-:R-:W-:Y:S08]  /*3ff0*/  HMMA.16816.F32.BF16 R20, R80.reuse, R12, R20 ;  /* 0x0000000c5014723c */ /* 0x050ff00000041814 */
[C---:B------:R-:W-:Y:S08]  /*4000*/  HMMA.16816.F32.BF16 R16, R80.reuse, R14, R16 ;  /* 0x0000000e5010723c */ /* 0x040ff00000041810 */
[----:B------:R-:W-:Y:S01]  /*4010*/  HMMA.16816.F32.BF16 R60, R80, R46, R60 ;  /* 0x0000002e503c723c */ /* 0x000fe2000004183c */
[----:B--2---:R-:W-:-:S07]  /*4020*/  IMAD R8, R2, 0x80, R8 ;  /* 0x0000008002087824 */ /* 0x004fce00078e0208 */
[----:B------:R-:W-:Y:S01]  /*4030*/  HMMA.16816.F32.BF16 R36, R40, R56, R36 ;  /* 0x000000382824723c */ /* 0x000fe20000041824 */
[----:B------:R-:W-:Y:S02]  /*4040*/  IMAD R248, R2, 0x8, R248 ;  /* 0x0000000802f87824 */ /* 0x000fe400078e02f8 */
[----:B------:R-:W-:Y:S01]  /*4050*/  IMAD.IADD R229, R9, 0x1, R8 ;  /* 0x0000000109e57824 */ /* 0x000fe200078e0208 */
[----:B------:R-:W-:Y:S01]  /*4060*/  LOP3.LUT R8, R183, UR17, RZ, 0xfc, !PT ;  /* 0x00000011b7087c12 */ /* 0x000fe2000f8efcff */
[----:B------:R-:W-:-:S03]  /*4070*/  IMAD.WIDE.U32 R248, R248, -0x326172a9, RZ ;  /* 0xcd9e8d57f8f87825 */ /* 0x000fc600078e00ff */
[C---:B-1----:R-:W-:Y:S01]  /*4080*/  HMMA.16816.F32.BF16 R64, R40.reuse, R4, R64 ;  /* 0x000000042840723c */ /* 0x042fe20000041840 */
[----:B------:R-:W-:Y:S01]  /*4090*/  IMAD.U32 R4, RZ, RZ, UR23 ;  /* 0x00000017ff047e24 */ /* 0x000fe2000f8e00ff */
[----:B------:R-:W-:Y:S01]  /*40a0*/  IADD3 R230, PT, PT, R229, UR28, -R230 ;  /* 0x0000001ce5e67c10 */ /* 0x000fe2000fffe8e6 */
[C---:B------:R-:W-:Y:S01]  /*40b0*/  VIADD R46, R8.reuse, 0x1 ;  /* 0x00000001082e7836 */ /* 0x040fe20000000000 */
[----:B------:R-:W-:Y:S01]  /*40c0*/  LOP3.LUT R77, R77, UR30, R249, 0x96, !PT ;  /* 0x0000001e4d4d7c12 */ /* 0x000fe2000f8e96f9 */
[C---:B------:R-:W-:Y:S01]  /*40d0*/  VIADD R45, R8.reuse, 0x8 ;  /* 0x00000008082d7836 */ /* 0x040fe20000000000 */
[----:B------:R-:W-:Y:S01]  /*40e0*/  IADD3 R229, PT, PT, R229, 0x1, R4 ;  /* 0x00000001e5e57810 */ /* 0x000fe20007ffe004 */
[----:B------:R-:W-:Y:S01]  /*40f0*/  VIADD R44, R8, 0x9 ;  /* 0x00000009082c7836 */ /* 0x000fe20000000000 */
[C---:B------:R-:W-:Y:S01]  /*4100*/  HMMA.16816.F32.BF16 R32, R40.reuse, R58, R32 ;  /* 0x0000003a2820723c */ /* 0x040fe20000041820 */
[----:B------:R-:W-:Y:S01]  /*4110*/  ISETP.GT.AND P0, PT, R230, R8, PT ;  /* 0x00000008e600720c */ /* 0x000fe20003f04270 */
[C---:B------:R-:W-:Y:S01]  /*4120*/  VIADD R13, R8.reuse, 0x19 ;  /* 0x00000019080d7836 */ /* 0x040fe20000000000 */
[C---:B------:R-:W-:Y:S01]  /*4130*/  VIADDMNMX R228, R229.reuse, 0x8, R228, PT ;  /* 0x00000008e5e47846 */ /* 0x040fe200038001e4 */
[C---:B------:R-:W-:Y:S01]  /*4140*/  VIADD R4, R8.reuse, 0x20 ;  /* 0x0000002008047836 */ /* 0x040fe20000000000 */
[----:B------:R-:W-:Y:S01]  /*4150*/  VIMNMX R229, PT, PT, R229, UR28, PT ;  /* 0x0000001ce5e57c48 */ /* 0x000fe2000bfe0100 */
[----:B------:R-:W-:Y:S01]  /*4160*/  VIADD R5, R8, 0x28 ;  /* 0x0000002808057836 */ /* 0x000fe20000000000 */
[----:B------:R-:W-:Y:S01]  /*4170*/  ISETP.GT.AND P3, PT, R230, R46, PT ;  /* 0x0000002ee600720c */ /* 0x000fe20003f64270 */
[C---:B------:R-:W-:Y:S01]  /*4180*/  HMMA.16816.F32.BF16 R28, R40.reuse, R52, R28 ;  /* 0x00000034281c723c */ /* 0x040fe2000004181c */
[----:B------:R-:W-:Y:S01]  /*4190*/  FSEL R36, R36, -INF , !P0 ;  /* 0xff80000024247808 */ /* 0x000fe20004000000 */
[----:B------:R-:W-:Y:S01]  /*41a0*/  VIADD R2, R230, 0x8 ;  /* 0x00000008e6027836 */ /* 0x000fe20000000000 */
[----:B------:R-:W-:Y:S01]  /*41b0*/  ISETP.GE.AND P5, PT, R46, R229, PT ;  /* 0x000000e52e00720c */ /* 0x000fe20003fa6270 */
[C---:B------:R-:W-:Y:S01]  /*41c0*/  VIADD R11, R8.reuse, 0x30 ;  /* 0x00000030080b7836 */ /* 0x040fe20000000000 */
[----:B------:R-:W-:Y:S01]  /*41d0*/  FSEL R37, R37, -INF , !P3 ;  /* 0xff80000025257808 */ /* 0x000fe20005800000 */
[----:B------:R-:W-:Y:S01]  /*41e0*/  VIADD R10, R8, 0x31 ;  /* 0x00000031080a7836 */ /* 0x000fe20000000000 */
[C---:B------:R-:W-:Y:S01]  /*41f0*/  ISETP.GT.AND P2, PT, R230.reuse, R45, PT ;  /* 0x0000002de600720c */ /* 0x040fe20003f44270 */
[----:B------:R-:W-:Y:S01]  /*4200*/  HMMA.16816.F32.BF16 R24, R40, R54, R24 ;  /* 0x000000362818723c */ /* 0x000fe20000041818 */
[----:B------:R-:W-:Y:S01]  /*4210*/  ISETP.GT.AND P0, PT, R230, R44, PT ;  /* 0x0000002ce600720c */ /* 0x000fe20003f04270 */
[----:B------:R-:W-:Y:S01]  /*4220*/  VIADD R9, R8, 0x38 ;  /* 0x0000003808097836 */ /* 0x000fe20000000000 */
[----:B------:R-:W-:-:S02]  /*4230*/  FSEL R37, R37, -INF , !P5 ;  /* 0xff80000025257808 */ /* 0x000fc40006800000 */
[----:B------:R-:W-:Y:S02]  /*4240*/  FSEL R32, R32, -INF , !P2 ;  /* 0xff80000020207808 */ /* 0x000fe40005000000 */
[-C--:B------:R-:W-:Y:S01]  /*4250*/  ISETP.GE.AND P5, PT, R44, R229.reuse, PT ;  /* 0x000000e52c00720c */ /* 0x080fe20003fa6270 */
[C---:B------:R-:W-:Y:S01]  /*4260*/  HMMA.16816.F32.BF16 R20, R40.reuse, R48, R20 ;  /* 0x000000302814723c */ /* 0x040fe20000041814 */
[----:B------:R-:W-:Y:S01]  /*4270*/  FSEL R33, R33, -INF , !P0 ;  /* 0xff80000021217808 */ /* 0x000fe20004000000 */
[----:B------:R-:W-:Y:S01]  /*4280*/  BAR.SYNC.DEFER_BLOCKING 0x0 ;  /* 0x0000000000007b1d */ /* 0x000fe20000010000 */
[-C--:B------:R-:W-:Y:S02]  /*4290*/  ISETP.GE.AND P6, PT, R8, R229.reuse, PT ;  /* 0x000000e50800720c */ /* 0x080fe40003fc6270 */
[----:B------:R-:W-:Y:S02]  /*42a0*/  ISETP.GT.AND P1, PT, R2, R8, PT ;  /* 0x000000080200720c */ /* 0x000fe40003f24270 */
[----:B------:R-:W-:Y:S01]  /*42b0*/  FSEL R36, R36, -INF , !P6 ;  /* 0xff80000024247808 */ /* 0x000fe20007000000 */
[----:B------:R-:W-:Y:S01]  /*42c0*/  HMMA.16816.F32.BF16 R16, R40, R50, R16 ;  /* 0x000000322810723c */ /* 0x000fe20000041810 */
[----:B------:R-:W-:-:S02]  /*42d0*/  ISETP.GE.AND P6, PT, R45, R229, PT ;  /* 0x000000e52d00720c */ /* 0x000fc40003fc6270 */
[----:B------:R-:W-:Y:S02]  /*42e0*/  ISETP.GE.AND P4, PT, R8, R228, PT ;  /* 0x000000e40800720c */ /* 0x000fe40003f86270 */
[----:B------:R-:W-:-:S03]  /*42f0*/  FSEL R32, R32, -INF , !P6 ;  /* 0xff80000020207808 */ /* 0x000fc60007000000 */
[----:B------:R-:W-:Y:S01]  /*4300*/  HMMA.16816.F32.BF16 R60, R40, R6, R60 ;  /* 0x00000006283c723c */ /* 0x000fe2000004183c */
[C---:B------:R-:W-:Y:S02]  /*4310*/  VIADD R43, R8.reuse, 0x10 ;  /* 0x00000010082b7836 */ /* 0x040fe40000000000 */
[C---:B------:R-:W-:Y:S02]  /*4320*/  VIADD R42, R8.reuse, 0x11 ;  /* 0x00000011082a7836 */ /* 0x040fe40000000000 */
[----:B------:R-:W-:Y:S01]  /*4330*/  VIADD R41, R8, 0x18 ;  /* 0x0000001808297836 */ /* 0x000fe20000000000 */
[----:B------:R-:W-:Y:S01]  /*4340*/  ISETP.GT.AND P3, PT, R230, R43, PT ;  /* 0x0000002be600720c */ /* 0x000fe20003f64270 */
[----:B------:R-:W-:Y:S01]  /*4350*/  VIADD R7, R8, 0x21 ;  /* 0x0000002108077836 */ /* 0x000fe20000000000 */
[----:B------:R-:W-:Y:S01]  /*4360*/  ISETP.GT.AND P2, PT, R230, R42, PT ;  /* 0x0000002ae600720c */ /* 0x000fe20003f44270 */
[----:B------:R-:W-:Y:S01]  /*4370*/  VIADD R40, R8, 0x29 ;  /* 0x0000002908287836 */ /* 0x000fe20000000000 */
[----:B------:R-:W-:Y:S01]  /*4380*/  FSEL R12, R28, -INF , !P3 ;  /* 0xff8000001c0c7808 */ /* 0x000fe20005800000 */
[----:B------:R-:W-:Y:S01]  /*4390*/  VIADD R8, R8, 0x39 ;  /* 0x0000003908087836 */ /* 0x000fe20000000000 */
[----:B------:R-:W-:-:S02]  /*43a0*/  FSEL R28, R33, -INF , !P5 ;  /* 0xff800000211c7808 */ /* 0x000fc40006800000 */
[----:B------:R-:W-:Y:S02]  /*43b0*/  ISETP.GE.AND P5, PT, R42, R229, PT ;  /* 0x000000e52a00720c */ /* 0x000fe40003fa6270 */
[----:B------:R-:W-:Y:S02]  /*43c0*/  FSEL R14, R29, -INF , !P2 ;  /* 0xff8000001d0e7808 */ /* 0x000fe40005000000 */
[C---:B------:R-:W-:Y:S02]  /*43d0*/  ISETP.GT.AND P0, PT, R230.reuse, R41, PT ;  /* 0x00000029e600720c */ /* 0x040fe40003f04270 */
[----:B------:R-:W-:Y:S02]  /*43e0*/  ISETP.GT.AND P3, PT, R230, R13, PT ;  /* 0x0000000de600720c */ /* 0x000fe40003f64270 */
[----:B------:R-:W-:Y:S02]  /*43f0*/  FSEL R14, R14, -INF , !P5 ;  /* 0xff8000000e0e7808 */ /* 0x000fe40006800000 */
        /* <DEDUP_REMOVED lines=11> */
[----:B------:R-:W-:Y:S02]  /*44b0*/  ISETP.GE.AND P6, PT, R43, R229, PT ;  /* 0x000000e52b00720c */ /* 0x000fe40003fc6270 */
[----:B------:R-:W-:-:S02]  /*44c0*/  FSEL R201, R21, -INF , !P5 ;  /* 0xff80000015c97808 */ /* 0x000fc40006800000 */
[----:B------:R-:W-:Y:S02]  /*44d0*/  ISETP.GT.AND P0, PT, R230, R11, PT ;  /* 0x0000000be600720c */ /* 0x000fe40003f04270 */
[----:B------:R-:W-:Y:S02]  /*44e0*/  FSEL R16, R16, -INF , !P3 ;  /* 0xff80000010107808 */ /* 0x000fe40005800000 */
[----:B------:R-:W-:Y:S02]  /*44f0*/  ISETP.GE.AND P5, PT, R40, R229, PT ;  /* 0x000000e52800720c */ /* 0x000fe40003fa6270 */
[----:B------:R-:W-:Y:S02]  /*4500*/  FSEL R17, R17, -INF , !P2 ;  /* 0xff80000011117808 */ /* 0x000fe40005000000 */
[----:B------:R-:W-:Y:S02]  /*4510*/  FSEL R12, R12, -INF , !P6 ;  /* 0xff8000000c0c7808 */ /* 0x000fe40007000000 */
[----:B------:R-:W-:-:S02]  /*4520*/  ISETP.GT.AND P3, PT, R230, R10, PT ;  /* 0x0000000ae600720c */ /* 0x000fc40003f64270 */
[-C--:B------:R-:W-:Y:S02]  /*4530*/  ISETP.GE.AND P6, PT, R41, R229.reuse, PT ;  /* 0x000000e52900720c */ /* 0x080fe40003fc6270 */
[----:B------:R-:W-:Y:S02]  /*4540*/  FSEL R64, R64, -INF , !P0 ;  /* 0xff80000040407808 */ /* 0x000fe40004000000 */
[----:B------:R-:W-:Y:S02]  /*4550*/  FSEL R199, R17, -INF , !P5 ;  /* 0xff80000011c77808 */ /* 0x000fe40006800000 */
[----:B------:R-:W-:Y:S02]  /*4560*/  ISETP.GT.AND P0, PT, R230, R8, PT ;  /* 0x00000008e600720c */ /* 0x000fe40003f04270 */
[----:B------:R-:W-:Y:S02]  /*4570*/  ISETP.GE.AND P5, PT, R10, R229, PT ;  /* 0x000000e50a00720c */ /* 0x000fe40003fa6270 */
[----:B------:R-:W-:-:S02]  /*4580*/  FSEL R65, R65, -INF , !P3 ;  /* 0xff80000041417808 */ /* 0x000fc40005800000 */
[----:B------:R-:W-:Y:S02]  /*4590*/  FSEL R15, R15, -INF , !P6 ;  /* 0xff8000000f0f7808 */ /* 0x000fe40007000000 */
[----:B------:R-:W-:Y:S02]  /*45a0*/  ISETP.GE.AND P6, PT, R4, R229, PT ;  /* 0x000000e50400720c */ /* 0x000fe40003fc6270 */
[----:B------:R-:W-:Y:S02]  /*45b0*/  ISETP.GT.AND P3, PT, R2, R46, PT ;  /* 0x0000002e0200720c */ /* 0x000fe40003f64270 */
[----:B------:R-:W-:Y:S02]  /*45c0*/  ISETP.GT.AND P2, PT, R230, R9, PT ;  /* 0x00000009e600720c */ /* 0x000fe40003f44270 */
[----:B------:R-:W-:Y:S02]  /*45d0*/  FSEL R213, R65, -INF , !P5 ;  /* 0xff80000041d57808 */ /* 0x000fe40006800000 */
[----:B------:R-:W-:-:S02]  /*45e0*/  FSEL R61, R61, -INF , !P0 ;  /* 0xff8000003d3d7808 */ /* 0x000fc40004000000 */
[----:B------:R-:W-:Y:S02]  /*45f0*/  ISETP.GE.AND P5, PT, R8, R229, PT ;  /* 0x000000e50800720c */ /* 0x000fe40003fa6270 */
[----:B------:R-:W-:Y:S02]  /*4600*/  ISETP.GT.AND P0, PT, R2, R45, PT ;  /* 0x0000002d0200720c */ /* 0x000fe40003f04270 */
[----:B------:R-:W-:Y:S02]  /*4610*/  FSEL R25, R38, -INF , !P1 ;  /* 0xff80000026197808 */ /* 0x000fe40004800000 */
[----:B------:R-:W-:Y:S02]  /*4620*/  FSEL R202, R20, -INF , !P6 ;  /* 0xff80000014ca7808 */ /* 0x000fe40007000000 */
[----:B------:R-:W-:Y:S02]  /*4630*/  ISETP.GT.AND P1, PT, R2, R44, PT ;  /* 0x0000002c0200720c */ /* 0x000fe40003f24270 */
[----:B------:R-:W-:-:S02]  /*4640*/  FSEL R20, R39, -INF , !P3 ;  /* 0xff80000027147808 */ /* 0x000fc40005800000 */
[----:B------:R-:W-:Y:S02]  /*4650*/  FSEL R60, R60, -INF , !P2 ;  /* 0xff8000003c3c7808 */ /* 0x000fe40005000000 */
[----:B------:R-:W-:Y:S02]  /*4660*/  ISETP.GT.AND P3, PT, R2, R43, PT ;  /* 0x0000002b0200720c */ /* 0x000fe40003f64270 */
[-C--:B------:R-:W-:Y:S02]  /*4670*/  ISETP.GE.AND P2, PT, R46, R228.reuse, PT ;  /* 0x000000e42e00720c */ /* 0x080fe40003f46270 */
[----:B------:R-:W-:Y:S02]  /*4680*/  FSEL R211, R61, -INF , !P5 ;  /* 0xff8000003dd37808 */ /* 0x000fe40006800000 */
[----:B------:R-:W-:Y:S02]  /*4690*/  FSEL R24, R34, -INF , !P0 ;  /* 0xff80000022187808 */ /* 0x000fe40004000000 */
[----:B------:R-:W-:-:S02]  /*46a0*/  ISETP.GE.AND P5, PT, R44, R228, PT ;  /* 0x000000e42c00720c */ /* 0x000fc40003fa6270 */
[----:B------:R-:W-:Y:S02]  /*46b0*/  ISETP.GT.AND P0, PT, R2, R42, PT ;  /* 0x0000002a0200720c */ /* 0x000fe40003f04270 */
[----:B------:R-:W-:Y:S02]  /*46c0*/  FSEL R21, R35, -INF , !P1 ;  /* 0xff80000023157808 */ /* 0x000fe40004800000 */
[----:B------:R-:W-:Y:S02]  /*46d0*/  FSEL R25, R25, -INF , !P4 ;  /* 0xff80000019197808 */ /* 0x000fe40006000000 */
[----:B------:R-:W-:Y:S02]  /*46e0*/  ISETP.GE.AND P4, PT, R43, R228, PT ;  /* 0x000000e42b00720c */ /* 0x000fe40003f86270 */
[----:B------:R-:W-:Y:S02]  /*46f0*/  FSEL R30, R30, -INF , !P3 ;  /* 0xff8000001e1e7808 */ /* 0x000fe40005800000 */
[----:B------:R-:W-:-:S02]  /*4700*/  FSEL R20, R20, -INF , !P2 ;  /* 0xff80000014147808 */ /* 0x000fc40005000000 */
[----:B------:R-:W-:Y:S02]  /*4710*/  ISETP.GE.AND P6, PT, R5, R229, PT ;  /* 0x000000e50500720c */ /* 0x000fe40003fc6270 */
[-C--:B------:R-:W-:Y:S02]  /*4720*/  ISETP.GE.AND P2, PT, R42, R228.reuse, PT ;  /* 0x000000e42a00720c */ /* 0x080fe40003f46270 */
[----:B------:R-:W-:Y:S02]  /*4730*/  FSEL R21, R21, -INF , !P5 ;  /* 0xff80000015157808 */ /* 0x000fe40006800000 */
[----:B------:R-:W-:Y:S02]  /*4740*/  FSEL R31, R31, -INF , !P0 ;  /* 0xff8000001f1f7808 */ /* 0x000fe40004000000 */
[----:B------:R-:W-:Y:S02]  /*4750*/  ISETP.GT.AND P3, PT, R2, R13, PT ;  /* 0x0000000d0200720c */ /* 0x000fe40003f64270 */
[----:B------:R-:W-:-:S02]  /*4760*/  ISETP.GE.AND P5, PT, R13, R228, PT ;  /* 0x000000e40d00720c */ /* 0x000fc40003fa6270 */
[----:B------:R-:W-:Y:S02]  /*4770*/  FSEL R13, R30, -INF , !P4 ;  /* 0xff8000001e0d7808 */ /* 0x000fe40006000000 */
[----:B------:R-:W-:Y:S02]  /*4780*/  ISETP.GT.AND P0, PT, R2, R4, PT ;  /* 0x000000040200720c */ /* 0x000fe40003f04270 */
[----:B------:R-:W-:Y:S02]  /*4790*/  ISETP.GE.AND P4, PT, R4, R228, PT ;  /* 0x000000e40400720c */ /* 0x000fe40003f86270 */
[----:B------:R-:W-:Y:S02]  /*47a0*/  FSEL R200, R16, -INF , !P6 ;  /* 0xff80000010c87808 */ /* 0x000fe40007000000 */
[----:B------:R-:W-:Y:S02]  /*47b0*/  ISETP.GT.AND P1, PT, R2, R41, PT ;  /* 0x000000290200720c */ /* 0x000fe40003f24270 */
[----:B------:R-:W-:-:S02]  /*47c0*/  FSEL R4, R31, -INF , !P2 ;  /* 0xff8000001f047808 */ /* 0x000fc40005000000 */
[----:B------:R-:W-:Y:S02]  /*47d0*/  ISETP.GE.AND P6, PT, R11, R229, PT ;  /* 0x000000e50b00720c */ /* 0x000fe40003fc6270 */
[----:B------:R-:W-:Y:S02]  /*47e0*/  ISETP.GT.AND P2, PT, R2, R7, PT ;  /* 0x000000070200720c */ /* 0x000fe40003f44270 */
[----:B------:R-:W-:Y:S02]  /*47f0*/  FSEL R26, R26, -INF , !P1 ;  /* 0xff8000001a1a7808 */ /* 0x000fe40004800000 */
[----:B------:R-:W-:Y:S02]  /*4800*/  FSEL R27, R27, -INF , !P3 ;  /* 0xff8000001b1b7808 */ /* 0x000fe40005800000 */
[----:B------:R-:W-:Y:S02]  /*4810*/  FSEL R214, R64, -INF , !P6 ;  /* 0xff80000040d67808 */ /* 0x000fe40007000000 */
[----:B------:R-:W-:-:S02]  /*4820*/  ISETP.GE.AND P1, PT, R7, R228, PT ;  /* 0x000000e40700720c */ /* 0x000fc40003f26270 */
[----:B------:R-:W-:Y:S02]  /*4830*/  ISETP.GT.AND P3, PT, R2, R5, PT ;  /* 0x000000050200720c */ /* 0x000fe40003f64270 */
[----:B------:R-:W-:Y:S02]  /*4840*/  FSEL R23, R23, -INF , !P2 ;  /* 0xff80000017177808 */ /* 0x000fe40005000000 */
[----:B------:R-:W-:Y:S02]  /*4850*/  ISETP.GE.AND P6, PT, R9, R229, PT ;  /* 0x000000e50900720c */ /* 0x000fe40003fc6270 */
[----:B------:R-:W-:Y:S02]  /*4860*/  FSEL R168, R23, -INF , !P1 ;  /* 0xff80000017a87808 */ /* 0x000fe40004800000 */
[----:B------:R-:W-:Y:S02]  /*4870*/  FSEL R18, R18, -INF , !P3 ;  /* 0xff80000012127808 */ /* 0x000fe40005800000 */
[----:B------:R-:W-:-:S02]  /*4880*/  FSEL R212, R60, -INF , !P6 ;  /* 0xff8000003cd47808 */ /* 0x000fc40007000000 */
[----:B------:R-:W-:Y:S02]  /*4890*/  ISETP.GT.AND P1, PT, R2, R10, PT ;  /* 0x0000000a0200720c */ /* 0x000fe40003f24270 */
[-C--:B------:R-:W-:Y:S02]  /*48a0*/  ISETP.GE.AND P3, PT, R10, R228.reuse, PT ;  /* 0x000000e40a00720c */ /* 0x080fe40003f66270 */
[----:B------:R-:W-:Y:S02]  /*48b0*/  ISETP.GE.AND P6, PT, R45, R228, PT ;  /* 0x000000e42d00720c */ /* 0x000fe40003fc6270 */
[----:B------:R-:W-:Y:S02]  /*48c0*/  FSEL R22, R22, -INF , !P0 ;  /* 0xff80000016167808 */ /* 0x000fe40004000000 */
[----:B------:R-:W-:Y:S02]  /*48d0*/  FMNMX3.FTZ R10, R36, R37, R32, !PT ;  /* 0x00000025240a7276 */ /* 0x000fe40007810020 */
[----:B------:R-:W-:-:S02]  /*48e0*/  ISETP.GT.AND P0, PT, R2, R40, PT ;  /* 0x000000280200720c */ /* 0x000fc40003f04270 */
[----:B------:R-:W-:Y:S02]  /*48f0*/  ISETP.GT.AND P2, PT, R2, R11, PT ;  /* 0x0000000b0200720c */ /* 0x000fe40003f44270 */
[----:B------:R-:W-:Y:S02]  /*4900*/  FSEL R24, R24, -INF , !P6 ;  /* 0xff80000018187808 */ /* 0x000fe40007000000 */
[----:B------:R-:W-:Y:S02]  /*4910*/  FMNMX3.FTZ R10, R10, R28, R12, !PT ;  /* 0x0000001c0a0a7276 */ /* 0x000fe4000781000c */
[----:B------:R-:W-:Y:S02]  /*4920*/  FSEL R19, R19, -INF , !P0 ;  /* 0xff80000013137808 */ /* 0x000fe40004000000 */
[----:B------:R-:W-:Y:S02]  /*4930*/  ISETP.GT.AND P0, PT, R2, R9, PT ;  /* 0x000000090200720c */ /* 0x000fe40003f04270 */
[----:B------:R-:W-:-:S02]  /*4940*/  FSEL R66, R66, -INF , !P2 ;  /* 0xff80000042427808 */ /* 0x000fc40005000000 */
[-C--:B------:R-:W-:Y:S02]  /*4950*/  ISETP.GE.AND P2, PT, R9, R228.reuse, PT ;  /* 0x000000e40900720c */ /* 0x080fe40003f46270 */
[----:B------:R-:W-:Y:S02]  /*4960*/  ISETP.GE.AND P6, PT, R41, R228, PT ;  /* 0x000000e42900720c */ /* 0x000fe40003fc6270 */
[----:B------:R-:W-:Y:S02]  /*4970*/  FMNMX3.FTZ R9, R25, R20, R24, !PT ;  /* 0x0000001419097276 */ /* 0x000fe40007810018 */
[----:B------:R-:W-:Y:S02]  /*4980*/  FMNMX3.FTZ R10, R10, R14, R15, !PT ;  /* 0x0000000e0a0a7276 */ /* 0x000fe4000781000f */
[----:B------:R-:W-:Y:S02]  /*4990*/  FSEL R67, R67, -INF , !P1 ;  /* 0xff80000043437808 */ /* 0x000fe40004800000 */
[----:B------:R-:W-:-:S02]  /*49a0*/  FSEL R62, R62, -INF , !P0 ;  /* 0xff8000003e3e7808 */ /* 0x000fc40004000000 */
[----:B------:R-:W-:Y:S02]  /*49b0*/  ISETP.GT.AND P1, PT, R2, R8, PT ;  /* 0x000000080200720c */ /* 0x000fe40003f24270 */
[----:B------:R-:W-:Y:S02]  /*49c0*/  ISETP.GE.AND P0, PT, R8, R228, PT ;  /* 0x000000e40800720c */ /* 0x000fe40003f06270 */
[----:B------:R-:W-:Y:S02]  /*49d0*/  FSEL R7, R26, -INF , !P6 ;  /* 0xff8000001a077808 */ /* 0x000fe40007000000 */
[----:B------:R-:W-:Y:S02]  /*49e0*/  FMNMX3.FTZ R8, R9, R21, R13, !PT ;  /* 0x0000001509087276 */ /* 0x000fe4000781000d */
[----:B------:R-:W-:Y:S02]  /*49f0*/  FMNMX3.FTZ R10, R10, R6, R202, !PT ;  /* 0x000000060a0a7276 */ /* 0x000fe400078100ca */
[----:B------:R-:W-:-:S02]  /*4a00*/  ISETP.GE.AND P6, PT, R5, R228, PT ;  /* 0x000000e40500720c */ /* 0x000fc40003fc6270 */
[----:B------:R-:W-:Y:S02]  /*4a10*/  FSEL R5, R27, -INF , !P5 ;  /* 0xff8000001b057808 */ /* 0x000fe40006800000 */
[----:B------:R-:W-:Y:S02]  /*4a20*/  FSEL R169, R22, -INF , !P4 ;  /* 0xff80000016a97808 */ /* 0x000fe40006000000 */
[----:B------:R-:W-:Y:S02]  /*4a30*/  FMNMX3.FTZ R8, R8, R4, R7, !PT ;  /* 0x0000000408087276 */ /* 0x000fe40007810007 */
[----:B------:R-:W-:Y:S02]  /*4a40*/  FMNMX3.FTZ R10, R10, R201, R200, !PT ;  /* 0x000000c90a0a7276 */ /* 0x000fe400078100c8 */
[-C--:B------:R-:W-:Y:S02]  /*4a50*/  ISETP.GE.AND P5, PT, R40, R228.reuse, PT ;  /* 0x000000e42800720c */ /* 0x080fe40003fa6270 */
[----:B------:R-:W-:-:S02]  /*4a60*/  ISETP.GE.AND P4, PT, R11, R228, PT ;  /* 0x000000e40b00720c */ /* 0x000fc40003f86270 */
[----:B------:R-:W-:Y:S02]  /*4a70*/  FSEL R171, R18, -INF , !P6 ;  /* 0xff80000012ab7808 */ /* 0x000fe40007000000 */
        /* <DEDUP_REMOVED lines=73> */
.L_x_1612:
        /* <DEDUP_REMOVED lines=84> */
[----:B------:R-:W-:Y:S01]  /*5450*/  IMAD.IADD R198, R76, 0x1, R196 ;  /* 0x000000014cc67824 */ /* 0x000fe200078e02c4 */
[----:B------:R-:W-:Y:S01]  /*5460*/  PRMT R131, R131, 0x5410, R8 ;  /* 0x0000541083837816 */ /* 0x000fe20000000008 */
[----:B------:R-:W-:Y:S01]  /*5470*/  MUFU.EX2 R191, R191 ;  /* 0x000000bf00bf7308 */ /* 0x000fe20000000800 */
[----:B------:R-:W-:Y:S01]  /*5480*/  PRMT R130, R11, 0x5410, R130 ;  /* 0x000054100b827816 */ /* 0x000fe20000000082 */
[--C-:B------:R-:W-:Y:S01]  /*5490*/  FFMA.FTZ R188, R24, UR16, -R203.reuse ;  /* 0x0000001018bc7c23 */ /* 0x100fe200080108cb */
[C---:B------:R-:W-:Y:S01]  /*54a0*/  LOP3.LUT R11, R129.reuse, 0xffff, RZ, 0xc0, !PT ;  /* 0x0000ffff810b7812 */ /* 0x040fe200078ec0ff */
[----:B------:R-:W2:Y:S01]  /*54b0*/  MUFU.EX2 R187, R187 ;  /* 0x000000bb00bb7308 */ /* 0x000ea20000000800 */
[----:B------:R-:W-:Y:S01]  /*54c0*/  PRMT R8, R129, 0x7632, R8 ;  /* 0x0000763281087816 */ /* 0x000fe20000000008 */
[----:B------:R-:W-:Y:S01]  /*54d0*/  FFMA.FTZ R182, R21, UR16, -R203 ;  /* 0x0000001015b67c23 */ /* 0x000fe200080108cb */
[----:B------:R-:W-:Y:S01]  /*54e0*/  LOP3.LUT R128, R129, 0xff, RZ, 0xc0, !PT ;  /* 0x000000ff81807812 */ /* 0x000fe200078ec0ff */
[----:B------:R-:W-:Y:S01]  /*54f0*/  MUFU.EX2 R190, R190 ;  /* 0x000000be00be7308 */ /* 0x000fe20000000800 */
[----:B------:R-:W-:Y:S01]  /*5500*/  SHF.R.U32.HI R129, RZ, 0x18, R129 ;  /* 0x00000018ff817819 */ /* 0x000fe20000011681 */
[----:B------:R-:W3:Y:S01]  /*5510*/  LDSM.16.MT88.4 R48, [R198+0x1a000] ;  /* 0x01a00000c630783b */ /* 0x000ee20000004200 */
[----:B------:R-:W-:Y:S01]  /*5520*/  SHF.R.U32.HI R11, RZ, 0x8, R11 ;  /* 0x00000008ff0b7819 */ /* 0x000fe2000001160b */
[----:B------:R-:W4:Y:S01]  /*5530*/  MUFU.EX2 R189, R189 ;  /* 0x000000bd00bd7308 */ /* 0x000f220000000800 */
[----:B------:R-:W-:Y:S01]  /*5540*/  LOP3.LUT R8, R8, 0xff, RZ, 0xc0, !PT ;  /* 0x000000ff08087812 */ /* 0x000fe200078ec0ff */
[----:B------:R-:W5:Y:S01]  /*5550*/  LDSM.16.MT88.4 R148, [R198+0x18000] ;  /* 0x01800000c694783b */ /* 0x000f620000004200 */
[----:B------:R-:W-:Y:S01]  /*5560*/  PRMT R128, R128, 0x5410, R11 ;  /* 0x0000541080807816 */ /* 0x000fe2000000000b */
[----:B------:R-:W-:Y:S01]  /*5570*/  MUFU.EX2 R188, R188 ;  /* 0x000000bc00bc7308 */ /* 0x000fe20000000800 */
[----:B------:R-:W-:Y:S01]  /*5580*/  PRMT R129, R8, 0x5410, R129 ;  /* 0x0000541008817816 */ /* 0x000fe20000000081 */
[----:B------:R-:W-:Y:S01]  /*5590*/  LDSM.16.MT88.4 R80, [R198+0x1c000] ;  /* 0x01c00000c650783b */ /* 0x000fe20000004200 */
[--C-:B------:R-:W-:Y:S01]  /*55a0*/  HSET2.LE.AND R130, R130, R197.reuse, PT ;  /* 0x000000c582827233 */ /* 0x100fe20003803000 */
[----:B------:R-:W4:Y:S01]  /*55b0*/  MUFU.EX2 R182, R182 ;  /* 0x000000b600b67308 */ /* 0x000f220000000800 */
[----:B-1----:R-:W-:Y:S01]  /*55c0*/  F2FP.BF16.F32.PACK_AB R11, R192, R193 ;  /* 0x000000c1c00b723e */ /* 0x002fe200000010ff */
[----:B------:R-:W-:Y:S01]  /*55d0*/  LDSM.16.MT88.4 R112, [R198+0x1e000] ;  /* 0x01e00000c670783b */ /* 0x000fe20000004200 */
[----:B--2---:R-:W-:Y:S01]  /*55e0*/  F2FP.BF16.F32.PACK_AB R18, R187, R191 ;  /* 0x000000bfbb12723e */ /* 0x004fe200000010ff */
[--C-:B------:R-:W-:Y:S01]  /*55f0*/  FFMA.FTZ R185, R12, UR16, -R210.reuse ;  /* 0x000000100cb97c23 */ /* 0x100fe200080108d2 */
[--C-:B------:R-:W-:Y:S01]  /*5600*/  HSET2.LE.AND R128, R128, R197.reuse, PT ;  /* 0x000000c580807233 */ /* 0x100fe20003803000 */
[----:B------:R-:W-:Y:S01]  /*5610*/  LDSM.16.MT88.4 R132, [R194+0x18000] ;  /* 0x01800000c284783b */ /* 0x000fe20000004200 */
[--C-:B------:R-:W-:Y:S01]  /*5620*/  HSET2.LE.AND R129, R129, R197.reuse, PT ;  /* 0x000000c581817233 */ /* 0x100fe20003803000 */
[--C-:B------:R-:W-:Y:S01]  /*5630*/  FFMA.FTZ R180, R14, UR16, -R210.reuse ;  /* 0x000000100eb47c23 */ /* 0x100fe200080108d2 */
[----:B----4-:R-:W-:Y:S01]  /*5640*/  F2FP.BF16.F32.PACK_AB R8, R189, R190 ;  /* 0x000000bebd08723e */ /* 0x010fe200000010ff */
        /* <DEDUP_REMOVED lines=12> */
[----:B------:R-:W1:Y:S01]  /*5710*/  LDSM.16.MT88.4 R8, [R194+0x1e000] ;  /* 0x01e00000c208783b */ /* 0x000e620000004200 */
[----:B------:R-:W-:Y:S01]  /*5720*/  IMAD.WIDE.U32 R18, R18, -0x2daee0ad, RZ ;  /* 0xd2511f5312127825 */ /* 0x000fe200078e00ff */
[----:B------:R-:W-:-:S03]  /*5730*/  HSET2.LE.AND R131, R131, R197, PT ;  /* 0x000000c583837233 */ /* 0x000fc60003803000 */
[----:B------:R-:W-:Y:S01]  /*5740*/  FFMA.FTZ R181, R13, UR16, -R203 ;  /* 0x000000100db57c23 */ /* 0x000fe200080108cb */
[----:B------:R-:W2:Y:S01]  /*5750*/  MUFU.EX2 R176, R176 ;  /* 0x000000b000b07308 */ /* 0x000ea20000000800 */
[----:B------:R-:W-:Y:S01]  /*5760*/  IMAD.MOV.U32 R12, RZ, RZ, R18 ;  /* 0x000000ffff0c7224 */ /* 0x000fe200078e0012 */
[----:B------:R-:W-:Y:S01]  /*5770*/  LOP3.LUT R24, R16, UR22, R19, 0x96, !PT ;  /* 0x0000001610187c12 */ /* 0x000fe2000f8e9613 */
[--C-:B------:R-:W-:Y:S01]  /*5780*/  FFMA.FTZ R177, R7, UR16, -R203.reuse ;  /* 0x0000001007b17c23 */ /* 0x100fe200080108cb */
[----:B------:R-:W-:Y:S01]  /*5790*/  LOP3.LUT R131, R17, R131, RZ, 0xc0, !PT ;  /* 0x0000008311837212 */ /* 0x000fe200078ec0ff */
[--C-:B------:R-:W-:Y:S01]  /*57a0*/  FFMA.FTZ R175, R5, UR16, -R203.reuse ;  /* 0x0000001005af7c23 */ /* 0x100fe200080108cb */
[----:B------:R-:W-:Y:S01]  /*57b0*/  PRMT R27, R18, 0x7771, RZ ;  /* 0x00007771121b7816 */ /* 0x000fe200000000ff */
[----:B------:R-:W-:Y:S01]  /*57c0*/  FFMA.FTZ R178, R4, UR16, -R203 ;  /* 0x0000001004b27c23 */ /* 0x000fe200080108cb */
[C---:B------:R-:W-:Y:S01]  /*57d0*/  PRMT R14, R18.reuse, 0x7773, RZ ;  /* 0x00007773120e7816 */ /* 0x040fe200000000ff */
[----:B------:R-:W-:Y:S01]  /*57e0*/  MUFU.EX2 R185, R185 ;  /* 0x000000b900b97308 */ /* 0x000fe20000000800 */
[----:B------:R-:W-:Y:S01]  /*57f0*/  PRMT R25, R18, 0x7772, RZ ;  /* 0x0000777212197816 */ /* 0x000fe200000000ff */
[C---:B---3--:R-:W-:Y:S01]  /*5800*/  HMMA.16816.F32.BF16 R44, R128.reuse, R48, RZ ;  /* 0x00000030802c723c */ /* 0x048fe200000418ff */
[----:B------:R-:W3:Y:S01]  /*5810*/  LDSM.16.MT88.4 R16, [R198+0x1a800] ;  /* 0x01a80000c610783b */ /* 0x000ee20000004200 */
[----:B------:R-:W-:Y:S01]  /*5820*/  LOP3.LUT R12, R12, 0xff, RZ, 0xc0, !PT ;  /* 0x000000ff0c0c7812 */ /* 0x000fe200078ec0ff */
[----:B------:R-:W-:Y:S01]  /*5830*/  MUFU.EX2 R180, R180 ;  /* 0x000000b400b47308 */ /* 0x000fe20000000800 */
[C---:B------:R-:W-:Y:S01]  /*5840*/  LOP3.LUT R26, R24.reuse, 0xffff, RZ, 0xc0, !PT ;  /* 0x0000ffff181a7812 */ /* 0x040fe200078ec0ff */
[----:B------:R-:W4:Y:S01]  /*5850*/  LDSM.16.MT88.4 R20, [R198+0x18800] ;  /* 0x01880000c614783b */ /* 0x000f220000004200 */
[----:B------:R-:W-:Y:S01]  /*5860*/  PRMT R28, R24, 0x7632, R28 ;  /* 0x00007632181c7816 */ /* 0x000fe2000000001c */
[----:B------:R-:W-:Y:S01]  /*5870*/  MUFU.EX2 R181, R181 ;  /* 0x000000b500b57308 */ /* 0x000fe20000000800 */
[----:B------:R-:W-:Y:S01]  /*5880*/  PRMT R27, R12, 0x5410, R27 ;  /* 0x000054100c1b7816 */ /* 0x000fe2000000001b */
[C---:B------:R-:W-:Y:S01]  /*5890*/  HMMA.16816.F32.BF16 R48, R128.reuse, R50, RZ ;  /* 0x000000328030723c */ /* 0x040fe200000418ff */
[----:B------:R-:W-:Y:S01]  /*58a0*/  LOP3.LUT R5, R24, 0xff, RZ, 0xc0, !PT ;  /* 0x000000ff18057812 */ /* 0x000fe200078ec0ff */
[----:B------:R-:W-:Y:S01]  /*58b0*/  MUFU.EX2 R177, R177 ;  /* 0x000000b100b17308 */ /* 0x000fe20000000800 */
[----:B------:R-:W-:Y:S01]  /*58c0*/  SHF.R.U32.HI R26, RZ, 0x8, R26 ;  /* 0x00000008ff1a7819 */ /* 0x000fe2000001161a */
[----:B------:R-:W-:Y:S01]  /*58d0*/  LDSM.16.MT88.4 R32, [R196+0x18800] ;  /* 0x01880000c420783b */ /* 0x000fe20000004200 */
[----:B------:R-:W-:Y:S01]  /*58e0*/  PRMT R25, R25, 0x5410, R14 ;  /* 0x0000541019197816 */ /* 0x000fe2000000000e */
[----:B------:R-:W2:Y:S01]  /*58f0*/  MUFU.EX2 R175, R175 ;  /* 0x000000af00af7308 */ /* 0x000ea20000000800 */
[----:B------:R-:W-:Y:S01]  /*5900*/  LOP3.LUT R28, R28, 0xff, RZ, 0xc0, !PT ;  /* 0x000000ff1c1c7812 */ /* 0x000fe200078ec0ff */
[C---:B-----5:R-:W-:Y:S01]  /*5910*/  HMMA.16816.F32.BF16 R152, R128.reuse, R148, RZ ;  /* 0x000000948098723c */ /* 0x060fe200000418ff */
[----:B------:R-:W-:Y:S01]  /*5920*/  PRMT R26, R5, 0x5410, R26 ;  /* 0x00005410051a7816 */ /* 0x000fe2000000001a */
[----:B------:R-:W5:Y:S01]  /*5930*/  MUFU.EX2 R178, R178 ;  /* 0x000000b200b27308 */ /* 0x000f620000000800 */
[----:B------:R-:W-:Y:S01]  /*5940*/  LOP3.LUT R25, R25, 0xff00ff, RZ, 0xc0, !PT ;  /* 0x00ff00ff19197812 */ /* 0x000fe200078ec0ff */
[----:B------:R-:W4:Y:S01]  /*5950*/  LDSM.16.MT88.4 R12, [R198+0x1c800] ;  /* 0x01c80000c60c783b */ /* 0x000f220000004200 */
[--C-:B------:R-:W-:Y:S01]  /*5960*/  FFMA.FTZ R201, R201, UR16, -R210.reuse ;  /* 0x00000010c9c97c23 */ /* 0x100fe200080108d2 */
[--C-:B------:R-:W-:Y:S01]  /*5970*/  HSET2.LE.AND R26, R26, R197.reuse, PT ;  /* 0x000000c51a1a7233 */ /* 0x100fe20003803000 */
[----:B------:R-:W-:Y:S01]  /*5980*/  FFMA.FTZ R202, R202, UR16, -R210 ;  /* 0x00000010caca7c23 */ /* 0x000fe200080108d2 */
[C---:B-1----:R-:W-:Y:S01]  /*5990*/  HMMA.16816.F32.BF16 R124, R128.reuse, R8, RZ ;  /* 0x00000008807c723c */ /* 0x042fe200000418ff */
[----:B------:R-:W-:Y:S01]  /*59a0*/  SHF.R.U32.HI R8, RZ, 0x18, R24 ;  /* 0x00000018ff087819 */ /* 0x000fe20000011618 */
[----:B------:R-:W1:Y:S01]  /*59b0*/  LDSM.16.MT88.4 R4, [R198+0x1e800] ;  /* 0x01e80000c604783b */ /* 0x000e620000004200 */
[----:B------:R-:W-:Y:S01]  /*59c0*/  HSET2.LE.AND R9, R27, R197, PT ;  /* 0x000000c51b097233 */ /* 0x000fe20003803000 */
[--C-:B------:R-:W-:Y:S01]  /*59d0*/  FFMA.FTZ R208, R171, UR16, -R203.reuse ;  /* 0x00000010abd07c23 */ /* 0x100fe200080108cb */
[----:B--2---:R-:W-:Y:S01]  /*59e0*/  F2FP.BF16.F32.PACK_AB R24, R176, R179 ;  /* 0x000000b3b018723e */ /* 0x004fe200000010ff */
[--C-:B------:R-:W-:Y:S01]  /*59f0*/  FFMA.FTZ R209, R170, UR16, -R203.reuse ;  /* 0x00000010aad17c23 */ /* 0x100fe200080108cb */
[----:B------:R-:W-:Y:S01]  /*5a00*/  PRMT R8, R28, 0x5410, R8 ;  /* 0x000054101c087816 */ /* 0x000fe20000000008 */
[C---:B------:R-:W-:Y:S01]  /*5a10*/  HMMA.16816.F32.BF16 R76, R128.reuse, R80, RZ ;  /* 0x00000050804c723c */ /* 0x040fe200000418ff */
[----:B------:R-:W-:Y:S01]  /*5a20*/  F2FP.BF16.F32.PACK_AB R27, R175, R177 ;  /* 0x000000b1af1b723e */ /* 0x000fe200000010ff */
[----:B------:R-:W-:Y:S01]  /*5a30*/  LDSM.16.MT88.4 R28, [R194+0x18800] ;  /* 0x01880000c21c783b */ /* 0x000fe20000004200 */
[--C-:B------:R-:W-:Y:S01]  /*5a40*/  FFMA.FTZ R217, R168, UR16, -R203.reuse ;  /* 0x00000010a8d97c23 */ /* 0x100fe200080108cb */
[----:B------:R-:W-:Y:S01]  /*5a50*/  MUFU.EX2 R202, R202 ;  /* 0x000000ca00ca7308 */ /* 0x000fe20000000800 */
[--C-:B------:R-:W-:Y:S01]  /*5a60*/  FFMA.FTZ R205, R205, UR16, -R203.reuse ;  /* 0x00000010cdcd7c23 */ /* 0x100fe200080108cb */
[--C-:B------:R-:W-:Y:S01]  /*5a70*/  FFMA.FTZ R246, R204, UR16, -R203.reuse ;  /* 0x00000010ccf67c23 */ /* 0x100fe200080108cb */
[--C-:B------:R-:W-:Y:S01]  /*5a80*/  FFMA.FTZ R247, R211, UR16, -R210.reuse ;  /* 0x00000010d3f77c23 */ /* 0x100fe200080108d2 */
[C---:B------:R-:W-:Y:S01]  /*5a90*/  HMMA.16816.F32.BF16 R108, R128.reuse, R112, RZ ;  /* 0x00000070806c723c */ /* 0x040fe200000418ff */
[----:B------:R-:W-:Y:S01]  /*5aa0*/  MUFU.EX2 R208, R208 ;  /* 0x000000d000d07308 */ /* 0x000fe20000000800 */
[--C-:B------:R-:W-:Y:S01]  /*5ab0*/  FFMA.FTZ R214, R214, UR16, -R210.reuse ;  /* 0x00000010d6d67c23 */ /* 0x100fe200080108d2 */
[----:B------:R-:W-:Y:S01]  /*5ac0*/  FFMA.FTZ R213, R213, UR16, -R210 ;  /* 0x00000010d5d57c23 */ /* 0x000fe200080108d2 */
[----:B------:R-:W-:Y:S01]  /*5ad0*/  FFMA.FTZ R207, R207, UR16, -R203 ;  /* 0x00000010cfcf7c23 */ /* 0x000fe200080108cb */
        /* <DEDUP_REMOVED lines=8> */
[----:B------:R-:W-:Y:S01]  /*5b60*/  FADD.FTZ R191, R187, R191 ;  /* 0x000000bfbbbf7221 */ /* 0x000fe20000010000 */
[----:B------:R-:W-:Y:S01]  /*5b70*/  FADD.FTZ R188, R182, R188 ;  /* 0x000000bcb6bc7221 */ /* 0x000fe20000010000 */
[C---:B------:R-:W-:Y:S01]  /*5b80*/  HMMA.16816.F32.BF16 R144, R128.reuse, R140, RZ ;  /* 0x0000008c8090723c */ /* 0x040fe200000418ff */
[----:B------:R-:W-:Y:S04]  /*5b90*/  MUFU.EX2 R247, R247 ;  /* 0x000000f700f77308 */ /* 0x000fe80000000800 */
[----:B------:R-:W-:Y:S03]  /*5ba0*/  MUFU.EX2 R246, R246 ;  /* 0x000000f600f67308 */ /* 0x000fe60000000800 */
        /* <DEDUP_REMOVED lines=25> */
[C---:B------:R-:W-:Y:S01]  /*5d40*/  F2FP.BF16.F32.PACK_AB R9, R180.reuse, R185 ;  /* 0x000000b9b409723e */ /* 0x040fe200000010ff */
[----:B------:R-:W-:Y:S01]  /*5d50*/  FADD.FTZ R185, R185, R191 ;  /* 0x000000bfb9b97221 */ /* 0x000fe20000010000 */
[--C-:B------:R-:W-:Y:S02]  /*5d60*/  HSET2.LE.AND R11, R25, R197.reuse, PT ;  /* 0x000000c5190b7233 */ /* 0x100fe40003803000 */
[----:B------:R-:W-:Y:S01]  /*5d70*/  HSET2.LE.AND R24, R8, R197, PT ;  /* 0x000000c508187233 */ /* 0x000fe20003803000 */
[----:B------:R-:W-:Y:S01]  /*5d80*/  FADD.FTZ R185, R180, R185 ;  /* 0x000000b9b4b97221 */ /* 0x000fe20000010000 */
[C---:B-----5:R-:W-:Y:S01]  /*5d90*/  F2FP.BF16.F32.PACK_AB R25, R178.reuse, R181 ;  /* 0x000000b5b219723e */ /* 0x060fe200000010ff */
[----:B------:R-:W-:Y:S01]  /*5da0*/  FADD.FTZ R181, R181, R188 ;  /* 0x000000bcb5b57221 */ /* 0x000fe20000010000 */
[----:B------:R-:W-:Y:S01]  /*5db0*/  LOP3.LUT R8, R9, R26, RZ, 0xc0, !PT ;  /* 0x0000001a09087212 */ /* 0x000fe200078ec0ff */
[----:B------:R-:W-:Y:S01]  /*5dc0*/  FADD.FTZ R179, R179, R185 ;  /* 0x000000b9b3b37221 */ /* 0x000fe20000010000 */
[----:B------:R-:W-:Y:S01]  /*5dd0*/  LOP3.LUT R11, R27, R11, RZ, 0xc0, !PT ;  /* 0x0000000b1b0b7212 */ /* 0x000fe200078ec0ff */
[----:B------:R-:W-:Y:S01]  /*5de0*/  FADD.FTZ R181, R178, R181 ;  /* 0x000000b5b2b57221 */ /* 0x000fe20000010000 */
[----:B------:R-:W-:Y:S01]  /*5df0*/  LOP3.LUT R9, R25, R24, RZ, 0xc0, !PT ;  /* 0x0000001819097212 */ /* 0x000fe200078ec0ff */
[----:B------:R-:W-:Y:S01]  /*5e00*/  FADD.FTZ R179, R176, R179 ;  /* 0x000000b3b0b37221 */ /* 0x000fe20000010000 */
[----:B------:R-:W-:Y:S01]  /*5e10*/  LDSM.16.MT88.4 R24, [R196+0x1a800] ;  /* 0x01a80000c418783b */ /* 0x000fe20000004200 */
[----:B------:R-:W-:-:S04]  /*5e20*/  FADD.FTZ R177, R177, R181 ;  /* 0x000000b5b1b17221 */ /* 0x000fc80000010000 */
[----:B---3--:R-:W-:Y:S01]  /*5e30*/  HMMA.16816.F32.BF16 R44, R8, R16, R44 ;  /* 0x00000010082c723c */ /* 0x008fe2000004182c */
[----:B------:R-:W-:-:S07]  /*5e40*/  FADD.FTZ R177, R175, R177 ;  /* 0x000000b1afb17221 */ /* 0x000fce0000010000 */
        /* <DEDUP_REMOVED lines=12> */
[C---:B------:R-:W-:Y:S01]  /*5f10*/  HMMA.16816.F32.BF16 R112, R8.reuse, R6, R112 ;  /* 0x000000060870723c */ /* 0x040fe20000041870 */
[----:B------:R-:W2:Y:S07]  /*5f20*/  LDSM.16.MT88.4 R4, [R196+0x1c800] ;  /* 0x01c80000c404783b */ /* 0x000eae0000004200 */
[----:B---3--:R-:W-:Y:S01]  /*5f30*/  HMMA.16816.F32.BF16 R60, R8, R20, R60 ;  /* 0x00000014083c723c */ /* 0x008fe2000004183c */
[----:B------:R-:W-:-:S05]  /*5f40*/  IMAD.U32 R20, RZ, RZ, UR17 ;  /* 0x00000011ff147e24 */ /* 0x000fca000f8e00ff */
[----:B------:R-:W-:Y:S02]  /*5f50*/  LOP3.LUT R20, R20, UR31, R245, 0x96, !PT ;  /* 0x0000001f14147c12 */ /* 0x000fe4000f8e96f5 */
[----:B----4-:R-:W-:Y:S03]  /*5f60*/  HMMA.16816.F32.BF16 R52, R8, R12, R52 ;  /* 0x0000000c0834723c */ /* 0x010fe60000041834 */
[----:B------:R-:W-:-:S05]  /*5f70*/  IMAD.WIDE.U32 R20, R20, -0x326172a9, RZ ;  /* 0xcd9e8d5714147825 */ /* 0x000fca00078e00ff */
[----:B------:R-:W-:Y:S01]  /*5f80*/  HMMA.16816.F32.BF16 R56, R8, R14, R56 ;  /* 0x0000000e0838723c */ /* 0x000fe20000041838 */
[----:B------:R-:W3:Y:S01]  /*5f90*/  LDSM.16.MT88.4 R12, [R194+0x1c800] ;  /* 0x01c80000c20c783b */ /* 0x000ee20000004200 */
[----:B------:R-:W-:-:S06]  /*5fa0*/  LOP3.LUT R20, R20, UR13, R237, 0x96, !PT ;  /* 0x0000000d14147c12 */ /* 0x000fcc000f8e96ed */
[C---:B------:R-:W-:Y:S08]  /*5fb0*/  HMMA.16816.F32.BF16 R64, R8.reuse, R22, R64 ;  /* 0x000000160840723c */ /* 0x040ff00000041840 */
[----:B-1----:R-:W-:Y:S01]  /*5fc0*/  HMMA.16816.F32.BF16 R84, R8, R16, R84 ;  /* 0x000000100854723c */ /* 0x002fe20000041854 */
[----:B------:R-:W-:Y:S01]  /*5fd0*/  LOP3.LUT R16, R248, UR15, R21, 0x96, !PT ;  /* 0x0000000ff8107c12 */ /* 0x000fe2000f8e9615 */
[----:B------:R-:W-:-:S04]  /*5fe0*/  IMAD.WIDE.U32 R20, R20, -0x2daee0ad, RZ ;  /* 0xd2511f5314147825 */ /* 0x000fc800078e00ff */
[----:B------:R-:W-:Y:S02]  /*5ff0*/  IMAD.WIDE.U32 R16, R16, -0x2daee0ad, RZ ;  /* 0xd2511f5310107825 */ /* 0x000fe400078e00ff */
[----:B--2---:R-:W-:Y:S03]  /*6000*/  HMMA.16816.F32.BF16 R68, R8, R4, R68 ;  /* 0x000000040844723c */ /* 0x004fe60000041844 */
[----:B------:R-:W-:Y:S02]  /*6010*/  LOP3.LUT R22, R242, UR28, R17, 0x96, !PT ;  /* 0x0000001cf2167c12 */ /* 0x000fe4000f8e9611 */
[----:B------:R-:W-:-:S03]  /*6020*/  LOP3.LUT R224, R16, UR25, R21, 0x96, !PT ;  /* 0x0000001910e07c12 */ /* 0x000fc6000f8e9615 */
[----:B------:R-:W-:Y:S01]  /*6030*/  HMMA.16816.F32.BF16 R72, R8, R6, R72 ;  /* 0x000000060848723c */ /* 0x000fe20000041848 */
[----:B------:R-:W1:Y:S01]  /*6040*/  LDSM.16.MT88.4 R4, [R196+0x1e800] ;  /* 0x01e80000c404783b */ /* 0x000e620000004200 */
[----:B------:R-:W-:-:S04]  /*6050*/  IMAD.WIDE.U32 R22, R22, -0x326172a9, RZ ;  /* 0xcd9e8d5716167825 */ /* 0x000fc800078e00ff */
[----:B------:R-:W-:Y:S02]  /*6060*/  IMAD.WIDE.U32 R224, R224, -0x326172a9, RZ ;  /* 0xcd9e8d57e0e07825 */ /* 0x000fe400078e00ff */
[----:B------:R-:W-:Y:S01]  /*6070*/  HMMA.16816.F32.BF16 R88, R8, R18, R88 ;  /* 0x000000120858723c */ /* 0x000fe20000041858 */
[----:B------:R-:W2:Y:S02]  /*6080*/  LDSM.16.MT88.4 R16, [R195+0x1e800] ;  /* 0x01e80000c310783b */ /* 0x000ea40000004200 */
[----:B------:R-:W-:-:S05]  /*6090*/  LOP3.LUT R222, R22, UR7, R225, 0x96, !PT ;  /* 0x0000000716de7c12 */ /* 0x000fca000f8e96e1 */
[----:B---3--:R-:W-:Y:S01]  /*60a0*/  HMMA.16816.F32.BF16 R92, R8, R12, R92 ;  /* 0x0000000c085c723c */ /* 0x008fe2000004185c */
[----:B------:R-:W-:Y:S01]  /*60b0*/  LOP3.LUT R12, R236, UR12, R23, 0x96, !PT ;  /* 0x0000000cec0c7c12 */ /* 0x000fe2000f8e9617 */
[----:B------:R-:W-:-:S04]  /*60c0*/  IMAD.WIDE.U32 R222, R222, -0x2daee0ad, RZ ;  /* 0xd2511f53dede7825 */ /* 0x000fc800078e00ff */
[----:B------:R-:W-:Y:S02]  /*60d0*/  IMAD.WIDE.U32 R12, R12, -0x2daee0ad, RZ ;  /* 0xd2511f530c0c7825 */ /* 0x000fe400078e00ff */
[C---:B------:R-:W-:Y:S01]  /*60e0*/  HMMA.16816.F32.BF16 R96, R8.reuse, R14, R96 ;  /* 0x0000000e0860723c */ /* 0x040fe20000041860 */
[----:B------:R-:W-:Y:S02]  /*60f0*/  LOP3.LUT R22, R12, UR23, R223, 0x96, !PT ;  /* 0x000000170c167c12 */ /* 0x000fe4000f8e96df */
[----:B------:R-:W-:Y:S02]  /*6100*/  LOP3.LUT R220, R20, UR24, R13, 0x96, !PT ;  /* 0x0000001814dc7c12 */ /* 0x000fe4000f8e960d */
[----:B------:R-:W3:Y:S01]  /*6110*/  LDSM.16.MT88.4 R12, [R194+0x1e800] ;  /* 0x01e80000c20c783b */ /* 0x000ee20000004200 */
[----:B------:R-:W-:Y:S02]  /*6120*/  IMAD.WIDE.U32 R22, R22, -0x326172a9, RZ ;  /* 0xcd9e8d5716167825 */ /* 0x000fe400078e00ff */
[----:B------:R-:W-:Y:S02]  /*6130*/  HMMA.16816.F32.BF16 R136, R8, R28, R136 ;  /* 0x0000001c0888723c */ /* 0x000fe40000041888 */
[----:B------:R-:W-:Y:S01]  /*6140*/  IMAD.WIDE.U32 R220, R220, -0x326172a9, RZ ;  /* 0xcd9e8d57dcdc7825 */ /* 0x000fe200078e00ff */
[----:B------:R-:W-:-:S05]  /*6150*/  PRMT R21, R22, 0x7771, RZ ;  /* 0x0000777116157816 */ /* 0x000fca00000000ff */
[C---:B-1----:R-:W-:Y:S01]  /*6160*/  HMMA.16816.F32.BF16 R100, R8.reuse, R4, R100 ;  /* 0x000000040864723c */ /* 0x042fe20000041864 */
[----:B------:R-:W-:Y:S02]  /*6170*/  IMAD.MOV.U32 R4, RZ, RZ, R22 ;  /* 0x000000ffff047224 */ /* 0x000fe400078e0016 */
[----:B------:R-:W-:Y:S01]  /*6180*/  FFMA.FTZ R5, R200, UR16, -R210 ;  /* 0x00000010c8057c23 */ /* 0x000fe200080108d2 */
[----:B------:R-:W-:Y:S01]  /*6190*/  LOP3.LUT R20, R220, UR4, R23, 0x96, !PT ;  /* 0x00000004dc147c12 */ /* 0x000fe2000f8e9617 */
[----:B------:R1:W-:Y:S01]  /*61a0*/  MUFU.EX2 R200, R201 ;  /* 0x000000c900c87308 */ /* 0x0003e20000000800 */
[----:B------:R-:W-:Y:S01]  /*61b0*/  FFMA.FTZ R220, R169, UR16, -R203 ;  /* 0x00000010a9dc7c23 */ /* 0x000fe200080108cb */
[----:B------:R-:W-:Y:S01]  /*61c0*/  PRMT R23, R22, 0x7773, RZ ;  /* 0x0000777316177816 */ /* 0x000fe200000000ff */
[----:B------:R-:W-:Y:S01]  /*61d0*/  LDSM.16.MT88.4 R168, [R198+0x1b000] ;  /* 0x01b00000c6a8783b */ /* 0x000fe20000004200 */
[----:B--2---:R-:W-:Y:S01]  /*61e0*/  HMMA.16816.F32.BF16 R116, R8, R16, R116 ;  /* 0x000000100874723c */ /* 0x004fe20000041874 */
[----:B------:R-:W-:-:S02]  /*61f0*/  LOP3.LUT R16, R4, 0xff, RZ, 0xc0, !PT ;  /* 0x000000ff04107812 */ /* 0x000fc400078ec0ff */
[----:B------:R-:W-:Y:S01]  /*6200*/  PRMT R22, R22, 0x7772, RZ ;  /* 0x0000777216167816 */ /* 0x000fe200000000ff */
[----:B------:R-:W-:Y:S01]  /*6210*/  MUFU.EX2 R220, R220 ;  /* 0x000000dc00dc7308 */ /* 0x000fe20000000800 */
[----:B------:R-:W-:Y:S02]  /*6220*/  PRMT R21, R16, 0x5410, R21 ;  /* 0x0000541010157816 */ /* 0x000fe40000000015 */
[----:B------:R-:W-:Y:S01]  /*6230*/  PRMT R22, R22, 0x5410, R23 ;  /* 0x0000541016167816 */ /* 0x000fe20000000017 */
[----:B------:R-:W-:Y:S01]  /*6240*/  HMMA.16816.F32.BF16 R104, R8, R6, R104 ;  /* 0x000000060868723c */ /* 0x000fe20000041868 */
[----:B------:R-:W-:Y:S01]  /*6250*/  LOP3.LUT R16, R20, 0xff, RZ, 0xc0, !PT ;  /* 0x000000ff14107812 */ /* 0x000fe200078ec0ff */
[----:B-1----:R-:W-:Y:S01]  /*6260*/  FFMA.FTZ R201, R199, UR16, -R210 ;  /* 0x00000010c7c97c23 */ /* 0x002fe200080108d2 */
[----:B------:R-:W-:Y:S01]  /*6270*/  SHF.R.U32.HI R17, RZ, 0x18, R20 ;  /* 0x00000018ff117819 */ /* 0x000fe20000011614 */
[----:B------:R1:W-:Y:S01]  /*6280*/  MUFU.EX2 R199, R5 ;  /* 0x0000000500c77308 */ /* 0x0003e20000000800 */
[----:B------:R-:W-:-:S02]  /*6290*/  LOP3.LUT R22, R22, 0xff00ff, RZ, 0xc0, !PT ;  /* 0x00ff00ff16167812 */ /* 0x000fc400078ec0ff */
[----:B------:R-:W-:Y:S01]  /*62a0*/  HSET2.LE.AND R21, R21, R197, PT ;  /* 0x000000c515157233 */ /* 0x000fe20003803000 */
[C---:B------:R-:W-:Y:S01]  /*62b0*/  HMMA.16816.F32.BF16 R120, R8.reuse, R18, R120 ;  /* 0x000000120878723c */ /* 0x040fe20000041878 */
[----:B------:R-:W2:Y:S01]  /*62c0*/  MUFU.EX2 R201, R201 ;  /* 0x000000c900c97308 */ /* 0x000ea20000000800 */
[C---:B------:R-:W-:Y:S02]  /*62d0*/  LOP3.LUT R19, R20.reuse, 0xffff, RZ, 0xc0, !PT ;  /* 0x0000ffff14137812 */ /* 0x040fe400078ec0ff */
[----:B------:R-:W-:Y:S02]  /*62e0*/  PRMT R18, R20, 0x7632, R18 ;  /* 0x0000763214127816 */ /* 0x000fe40000000012 */
[----:B------:R-:W-:Y:S02]  /*62f0*/  SHF.R.U32.HI R19, RZ, 0x8, R19 ;  /* 0x00000008ff137819 */ /* 0x000fe40000011613 */
[----:B------:R-:W-:Y:S01]  /*6300*/  LOP3.LUT R18, R18, 0xff, RZ, 0xc0, !PT ;  /* 0x000000ff12127812 */ /* 0x000fe200078ec0ff */
[----:B------:R-:W-:Y:S01]  /*6310*/  HMMA.16816.F32.BF16 R132, R8, R30, R132 ;  /* 0x0000001e0884723c */ /* 0x000fe20000041884 */
[----:B-1----:R-:W1:Y:S01]  /*6320*/  LDSM.16.MT88.4 R4, [R198+0x19000] ;  /* 0x01900000c604783b */ /* 0x002e620000004200 */
[----:B------:R-:W-:-:S02]  /*6330*/  PRMT R16, R16, 0x5410, R19 ;  /* 0x0000541010107816 */ /* 0x000fc40000000013 */
[----:B------:R-:W-:Y:S02]  /*6340*/  PRMT R17, R18, 0x5410, R17 ;  /* 0x0000541012117816 */ /* 0x000fe40000000011 */
[--C-:B------:R-:W-:Y:S02]  /*6350*/  HSET2.LE.AND R22, R22, R197.reuse, PT ;  /* 0x000000c516167233 */ /* 0x100fe40003803000 */
[--C-:B------:R-:W-:Y:S01]  /*6360*/  HSET2.LE.AND R16, R16, R197.reuse, PT ;  /* 0x000000c510107233 */ /* 0x100fe20003803000 */
[----:B------:R-:W-:Y:S01]  /*6370*/  HMMA.16816.F32.BF16 R160, R8, R32, R160 ;  /* 0x0000002008a0723c */ /* 0x000fe200000418a0 */
[----:B------:R-:W-:Y:S02]  /*6380*/  HSET2.LE.AND R17, R17, R197, PT ;  /* 0x000000c511117233 */ /* 0x000fe40003803000 */
[----:B--2---:R-:W-:Y:S02]  /*6390*/  F2FP.BF16.F32.PACK_AB R30, R201, R199 ;  /* 0x000000c7c91e723e */ /* 0x004fe400000010ff */
[----:B------:R-:W-:-:S02]  /*63a0*/  F2FP.BF16.F32.PACK_AB R31, R209, R208 ;  /* 0x000000d0d11f723e */ /* 0x000fc400000010ff */
[----:B------:R-:W-:Y:S01]  /*63b0*/  F2FP.BF16.F32.PACK_AB R28, R200, R202 ;  /* 0x000000cac81c723e */ /* 0x000fe200000010ff */
[C---:B------:R-:W-:Y:S01]  /*63c0*/  HMMA.16816.F32.BF16 R156, R8.reuse, R34, R156 ;  /* 0x00000022089c723c */ /* 0x040fe2000004189c */
[----:B------:R-:W-:Y:S01]  /*63d0*/  F2FP.BF16.F32.PACK_AB R29, R217, R220 ;  /* 0x000000dcd91d723e */ /* 0x000fe200000010ff */
[----:B------:R-:W-:Y:S01]  /*63e0*/  LDSM.16.MT88.4 R32, [R198+0x1d000] ;  /* 0x01d00000c620783b */ /* 0x000fe20000004200 */
[----:B------:R-:W-:Y:S01]  /*63f0*/  LOP3.LUT R30, R30, R21, RZ, 0xc0, !PT ;  /* 0x000000151e1e7212 */ /* 0x000fe200078ec0ff */
[----:B------:R-:W-:Y:S01]  /*6400*/  FADD.FTZ R202, R202, R179 ;  /* 0x000000b3caca7221 */ /* 0x000fe20000010000 */
[----:B------:R-:W-:Y:S01]  /*6410*/  LOP3.LUT R31, R31, R22, RZ, 0xc0, !PT ;  /* 0x000000161f1f7212 */ /* 0x000fe200078ec0ff */
[----:B------:R-:W-:Y:S01]  /*6420*/  FADD.FTZ R220, R220, R177 ;  /* 0x000000b1dcdc7221 */ /* 0x000fe20000010000 */
[----:B------:R-:W-:Y:S01]  /*6430*/  LOP3.LUT R28, R28, R16, RZ, 0xc0, !PT ;  /* 0x000000101c1c7212 */ /* 0x000fe200078ec0ff */
[C---:B------:R-:W-:Y:S01]  /*6440*/  HMMA.16816.F32.BF16 R36, R8.reuse, R24, R36 ;  /* 0x000000180824723c */ /* 0x040fe20000041824 */
[----:B------:R-:W-:Y:S01]  /*6450*/  LOP3.LUT R29, R29, R17, RZ, 0xc0, !PT ;  /* 0x000000111d1d7212 */ /* 0x000fe200078ec0ff */
[----:B------:R-:W-:Y:S01]  /*6460*/  LDSM.16.MT88.4 R20, [R196+0x19000] ;  /* 0x01900000c414783b */ /* 0x000fe20000004200 */
[----:B------:R-:W-:Y:S01]  /*6470*/  LOP3.LUT R221, R224, UR6, R221, 0x96, !PT ;  /* 0x00000006e0dd7c12 */ /* 0x000fe2000f8e96dd */
[----:B------:R-:W-:Y:S01]  /*6480*/  FADD.FTZ R202, R200, R202 ;  /* 0x000000cac8ca7221 */ /* 0x000fe20000010000 */
[----:B------:R-:W-:Y:S01]  /*6490*/  FADD.FTZ R220, R217, R220 ;  /* 0x000000dcd9dc7221 */ /* 0x000fe20000010000 */
[----:B------:R-:W2:Y:S02]  /*64a0*/  LDSM.16.MT88.4 R16, [R195+0x19000] ;  /* 0x01900000c310783b */ /* 0x000ea40000004200 */
[----:B------:R-:W-:Y:S01]  /*64b0*/  HMMA.16816.F32.BF16 R40, R8, R26, R40 ;  /* 0x0000001a0828723c */ /* 0x000fe20000041828 */
[----:B------:R-:W-:Y:S01]  /*64c0*/  FADD.FTZ R199, R199, R202 ;  /* 0x000000cac7c77221 */ /* 0x000fe20000010000 */
[----:B------:R-:W-:Y:S01]  /*64d0*/  LDSM.16.MT88.4 R24, [R198+0x1f000] ;  /* 0x01f00000c618783b */ /* 0x000fe20000004200 */
[----:B------:R-:W-:-:S02]  /*64e0*/  FADD.FTZ R208, R208, R220 ;  /* 0x000000dcd0d07221 */ /* 0x000fc40000010000 */
[----:B------:R-:W-:Y:S02]  /*64f0*/  FADD.FTZ R199, R201, R199 ;  /* 0x000000c7c9c77221 */ /* 0x000fe40000010000 */
[----:B------:R-:W-:Y:S01]  /*6500*/  FADD.FTZ R208, R209, R208 ;  /* 0x000000d0d1d07221 */ /* 0x000fe20000010000 */
[C---:B---3--:R-:W-:Y:S08]  /*6510*/  HMMA.16816.F32.BF16 R124, R8.reuse, R12, R124 ;  /* 0x0000000c087c723c */ /* 0x048ff0000004187c */
[----:B------:R-:W-:Y:S01]  /*6520*/  HMMA.16816.F32.BF16 R128, R8, R14, R128 ;  /* 0x0000000e0880723c */ /* 0x000fe20000041880 */
[----:B------:R-:W3:Y:S04]  /*6530*/  LDSM.16.MT88.4 R8, [R196+0x1b000] ;  /* 0x01b00000c408783b */ /* 0x000ee80000004200 */
[----:B------:R-:W-:Y:S03]  /*6540*/  LDSM.16.MT88.4 R12, [R194+0x19000] ;  /* 0x01900000c20c783b */ /* 0x000fe60000004200 */
[C---:B-1----:R-:W-:Y:S08]  /*6550*/  HMMA.16816.F32.BF16 R152, R28.reuse, R4, R152 ;  /* 0x000000041c98723c */ /* 0x042ff00000041898 */
[C---:B------:R-:W-:Y:S01]  /*6560*/  HMMA.16816.F32.BF16 R148, R28.reuse, R6, R148 ;  /* 0x000000061c94723c */ /* 0x040fe20000041894 */
[----:B------:R-:W1:Y:S07]  /*6570*/  LDSM.16.MT88.4 R4, [R195+0x1b000] ;  /* 0x01b00000c304783b */ /* 0x000e6e0000004200 */
[C---:B--2---:R-:W-:Y:S08]  /*6580*/  HMMA.16816.F32.BF16 R144, R28.reuse, R16, R144 ;  /* 0x000000101c90723c */ /* 0x044ff00000041890 */
[C---:B------:R-:W-:Y:S01]  /*6590*/  HMMA.16816.F32.BF16 R140, R28.reuse, R18, R140 ;  /* 0x000000121c8c723c */ /* 0x040fe2000004188c */
[----:B------:R-:W-:Y:S07]  /*65a0*/  LDSM.16.MT88.4 R16, [R195+0x1d000] ;  /* 0x01d00000c310783b */ /* 0x000fee0000004200 */
[C---:B------:R-:W-:Y:S08]  /*65b0*/  HMMA.16816.F32.BF16 R76, R28.reuse, R32, R76 ;  /* 0x000000201c4c723c */ /* 0x040ff0000004184c */
[C---:B---3--:R-:W-:Y:S08]  /*65c0*/  HMMA.16816.F32.BF16 R36, R28.reuse, R8, R36 ;  /* 0x000000081c24723c */ /* 0x048ff00000041824 */
        /* <DEDUP_REMOVED lines=8> */
[C---:B------:R-:W-:Y:S01]  /*6650*/  HMMA.16816.F32.BF16 R80, R28.reuse, R34, R80 ;  /* 0x000000221c50723c */ /* 0x040fe20000041850 */
[----:B------:R-:W4:Y:S07]  /*6660*/  LDSM.16.MT88.4 R32, [R194+0x1f000] ;  /* 0x01f00000c220783b */ /* 0x000f2e0000004200 */
[----:B--2---:R-:W-:Y:S01]  /*6670*/  HMMA.16816.F32.BF16 R104, R28, R10, R104 ;  /* 0x0000000a1c68723c */ /* 0x004fe20000041868 */
[----:B------:R-:W-:-:S05]  /*6680*/  IMAD.WIDE.U32 R10, R221, -0x2daee0ad, RZ ;  /* 0xd2511f53dd0a7825 */ /* 0x000fca00078e00ff */
[----:B------:R-:W-:Y:S02]  /*6690*/  LOP3.LUT R222, R222, UR22, R11, 0x96, !PT ;  /* 0x00000016dede7c12 */ /* 0x000fe4000f8e960b */
[C---:B------:R-:W-:Y:S01]  /*66a0*/  HMMA.16816.F32.BF16 R100, R28.reuse, R8, R100 ;  /* 0x000000081c64723c */ /* 0x040fe20000041864 */
[----:B------:R-:W-:Y:S01]  /*66b0*/  FFMA.FTZ R8, R212, UR16, -R210 ;  /* 0x00000010d4087c23 */ /* 0x000fe200080108d2 */
[----:B------:R-:W-:Y:S01]  /*66c0*/  PRMT R9, R10, 0x7773, RZ ;  /* 0x000077730a097816 */ /* 0x000fe200000000ff */
[----:B------:R-:W-:Y:S04]  /*66d0*/  MUFU.EX2 R212, R214 ;  /* 0x000000d600d47308 */ /* 0x000fe80000000800 */
[----:B------:R-:W-:Y:S01]  /*66e0*/  MUFU.EX2 R210, R213 ;  /* 0x000000d500d27308 */ /* 0x000fe20000000800 */
[C---:B------:R-:W-:Y:S01]  /*66f0*/  HMMA.16816.F32.BF16 R84, R28.reuse, R16, R84 ;  /* 0x000000101c54723c */ /* 0x040fe20000041854 */
[----:B------:R-:W-:Y:S01]  /*6700*/  FFMA.FTZ R16, R206, UR16, -R203 ;  /* 0x00000010ce107c23 */ /* 0x000fe200080108cb */
[----:B------:R-:W-:Y:S01]  /*6710*/  LOP3.LUT R17, R222, 0xffff, RZ, 0xc0, !PT ;  /* 0x0000ffffde117812 */ /* 0x000fe200078ec0ff */
[----:B------:R2:W5:Y:S03]  /*6720*/  MUFU.EX2 R206, R8 ;  /* 0x0000000800ce7308 */ /* 0x0005660000000800 */
[----:B------:R-:W-:Y:S01]  /*6730*/  SHF.R.U32.HI R17, RZ, 0x8, R17 ;  /* 0x00000008ff117819 */ /* 0x000fe20000011611 */
[----:B------:R3:W-:Y:S01]  /*6740*/  MUFU.EX2 R205, R16 ;  /* 0x0000001000cd7308 */ /* 0x0007e20000000800 */
[----:B-1----:R-:W-:Y:S01]  /*6750*/  HMMA.16816.F32.BF16 R116, R28, R4, R116 ;  /* 0x000000041c74723c */ /* 0x002fe20000041874 */
[----:B------:R-:W-:-:S02]  /*6760*/  PRMT R5, R10, 0x7772, RZ ;  /* 0x000077720a057816 */ /* 0x000fc400000000ff */
[----:B------:R-:W-:Y:S01]  /*6770*/  PRMT R4, R10, 0x7771, RZ ;  /* 0x000077710a047816 */ /* 0x000fe200000000ff */
[----:B------:R-:W1:Y:S01]  /*6780*/  MUFU.EX2 R203, R207 ;  /* 0x000000cf00cb7308 */ /* 0x000e620000000800 */
[----:B------:R-:W-:-:S03]  /*6790*/  PRMT R5, R5, 0x5410, R9 ;  /* 0x0000541005057816 */ /* 0x000fc60000000009 */
[----:B------:R-:W-:Y:S01]  /*67a0*/  HMMA.16816.F32.BF16 R88, R28, R18, R88 ;  /* 0x000000121c58723c */ /* 0x000fe20000041858 */
[----:B--2---:R-:W-:Y:S01]  /*67b0*/  IMAD.MOV.U32 R8, RZ, RZ, R10 ;  /* 0x000000ffff087224 */ /* 0x004fe200078e000a */
[----:B------:R-:W-:-:S04]  /*67c0*/  LOP3.LUT R18, R222, 0xff, RZ, 0xc0, !PT ;  /* 0x000000ffde127812 */ /* 0x000fc800078ec0ff */
[----:B------:R-:W-:Y:S02]  /*67d0*/  LOP3.LUT R8, R8, 0xff, RZ, 0xc0, !PT ;  /* 0x000000ff08087812 */ /* 0x000fe400078ec0ff */
[C---:B------:R-:W-:Y:S01]  /*67e0*/  HMMA.16816.F32.BF16 R120, R28.reuse, R6, R120 ;  /* 0x000000061c78723c */ /* 0x040fe20000041878 */
[----:B------:R-:W-:Y:S02]  /*67f0*/  LOP3.LUT R7, R5, 0xff00ff, RZ, 0xc0, !PT ;  /* 0x00ff00ff05077812 */ /* 0x000fe400078ec0ff */
[----:B------:R-:W-:Y:S02]  /*6800*/  PRMT R4, R8, 0x5410, R4 ;  /* 0x0000541008047816 */ /* 0x000fe40000000004 */
[----:B------:R-:W-:Y:S01]  /*6810*/  PRMT R5, R18, 0x5410, R17 ;  /* 0x0000541012057816 */ /* 0x000fe20000000011 */
[----:B------:R-:W-:Y:S01]  /*6820*/  LDSM.16.MT88.4 R8, [R198+0x1d800] ;  /* 0x01d80000c608783b */ /* 0x000fe20000004200 */
[----:B------:R-:W-:Y:S01]  /*6830*/  PRMT R6, R222, 0x7632, R6 ;  /* 0x00007632de067816 */ /* 0x000fe20000000006 */
[----:B------:R-:W-:Y:S01]  /*6840*/  HMMA.16816.F32.BF16 R108, R28, R24, R108 ;  /* 0x000000181c6c723c */ /* 0x000fe2000004186c */
[----:B------:R-:W-:Y:S01]  /*6850*/  SHF.R.U32.HI R222, RZ, 0x18, R222 ;  /* 0x00000018ffde7819 */ /* 0x000fe200000116de */
[----:B---3--:R-:W-:Y:S01]  /*6860*/  LDSM.16.MT88.4 R16, [R196+0x19800] ;  /* 0x01980000c410783b */ /* 0x008fe20000004200 */
[----:B------:R-:W-:-:S02]  /*6870*/  LOP3.LUT R6, R6, 0xff, RZ, 0xc0, !PT ;  /* 0x000000ff06067812 */ /* 0x000fc400078ec0ff */
[--C-:B------:R-:W-:Y:S02]  /*6880*/  HSET2.LE.AND R7, R7, R197.reuse, PT ;  /* 0x000000c507077233 */ /* 0x100fe40003803000 */
[----:B------:R-:W-:Y:S01]  /*6890*/  PRMT R222, R6, 0x5410, R222 ;  /* 0x0000541006de7816 */ /* 0x000fe200000000de */
[C---:B------:R-:W-:Y:S01]  /*68a0*/  HMMA.16816.F32.BF16 R112, R28.reuse, R26, R112 ;  /* 0x0000001a1c70723c */ /* 0x040fe20000041870 */
[----:B------:R-:W2:Y:S01]  /*68b0*/  LDSM.16.MT88.4 R24, [R194+0x1b000] ;  /* 0x01b00000c218783b */ /* 0x000ea20000004200 */
[--C-:B------:R-:W-:Y:S02]  /*68c0*/  HSET2.LE.AND R6, R4, R197.reuse, PT ;  /* 0x000000c504067233 */ /* 0x100fe40003803000 */
[--C-:B------:R-:W-:Y:S02]  /*68d0*/  HSET2.LE.AND R4, R5, R197.reuse, PT ;  /* 0x000000c505047233 */ /* 0x100fe40003803000 */
[----:B------:R-:W-:Y:S02]  /*68e0*/  HSET2.LE.AND R5, R222, R197, PT ;  /* 0x000000c5de057233 */ /* 0x000fe40003803000 */
[C---:B------:R-:W-:Y:S08]  /*68f0*/  HMMA.16816.F32.BF16 R160, R28.reuse, R20, R160 ;  /* 0x000000141ca0723c */ /* 0x040ff000000418a0 */
[C---:B------:R-:W-:Y:S01]  /*6900*/  HMMA.16816.F32.BF16 R156, R28.reuse, R22, R156 ;  /* 0x000000161c9c723c */ /* 0x040fe2000004189c */
[----:B------:R-:W3:Y:S07]  /*6910*/  LDSM.16.MT88.4 R20, [R196+0x1d000] ;  /* 0x01d00000c414783b */ /* 0x000eee0000004200 */
[C---:B------:R-:W-:Y:S08]  /*6920*/  HMMA.16816.F32.BF16 R92, R28.reuse, R12, R92 ;  /* 0x0000000c1c5c723c */ /* 0x040ff0000004185c */
[C---:B------:R-:W-:Y:S01]  /*6930*/  HMMA.16816.F32.BF16 R96, R28.reuse, R14, R96 ;  /* 0x0000000e1c60723c */ /* 0x040fe20000041860 */
[----:B------:R-:W3:Y:S07]  /*6940*/  LDSM.16.MT88.4 R12, [R198+0x19800] ;  /* 0x01980000c60c783b */ /* 0x000eee0000004200 */
[----:B----4-:R-:W-:Y:S01]  /*6950*/  HMMA.16816.F32.BF16 R124, R28, R32, R124 ;  /* 0x000000201c7c723c */ /* 0x010fe2000004187c */
[----:B-----5:R-:W-:-:S02]  /*6960*/  F2FP.BF16.F32.PACK_AB R32, R247, R206 ;  /* 0x000000cef720723e */ /* 0x020fc400000010ff */
[----:B------:R-:W-:Y:S01]  /*6970*/  F2FP.BF16.F32.PACK_AB R33, R210, R212 ;  /* 0x000000d4d221723e */ /* 0x000fe200000010ff */
[----:B------:R-:W-:Y:S01]  /*6980*/  FADD.FTZ R212, R212, R199 ;  /* 0x000000c7d4d47221 */ /* 0x000fe20000010000 */
[----:B------:R-:W-:Y:S02]  /*6990*/  LOP3.LUT R6, R32, R6, RZ, 0xc0, !PT ;  /* 0x0000000620067212 */ /* 0x000fe400078ec0ff */
[----:B-1----:R-:W-:Y:S01]  /*69a0*/  F2FP.BF16.F32.PACK_AB R32, R205, R203 ;  /* 0x000000cbcd20723e */ /* 0x002fe200000010ff */
        /* <DEDUP_REMOVED lines=8> */
[----:B--2---:R-:W-:Y:S01]  /*6a30*/  HMMA.16816.F32.BF16 R60, R28, R24, R60 ;  /* 0x000000181c3c723c */ /* 0x004fe2000004183c */
[----:B------:R-:W-:Y:S01]  /*6a40*/  FADD.FTZ R212, R206, R212 ;  /* 0x000000d4ced47221 */ /* 0x000fe20000010000 */
[----:B------:R-:W-:-:S03]  /*6a50*/  FADD.FTZ R203, R204, R203 ;  /* 0x000000cbcccb7221 */ /* 0x000fc60000010000 */
[----:B------:R-:W-:Y:S01]  /*6a60*/  FADD.FTZ R247, R247, R212 ;  /* 0x000000d4f7f77221 */ /* 0x000fe20000010000 */
[----:B------:R-:W-:Y:S02]  /*6a70*/  FADD.FTZ R246, R246, R203 ;  /* 0x000000cbf6f67221 */ /* 0x000fe40000010000 */
[C---:B------:R-:W-:Y:S01]  /*6a80*/  HMMA.16816.F32.BF16 R64, R28.reuse, R26, R64 ;  /* 0x0000001a1c40723c */ /* 0x040fe20000041840 */
[----:B------:R-:W1:Y:S07]  /*6a90*/  LDSM.16.MT88.4 R24, [R198+0x1b800] ;  /* 0x01b80000c618783b */ /* 0x000e6e0000004200 */
[C---:B---3--:R-:W-:Y:S08]  /*6aa0*/  HMMA.16816.F32.BF16 R68, R28.reuse, R20, R68 ;  /* 0x000000141c44723c */ /* 0x048ff00000041844 */
[----:B------:R-:W-:Y:S01]  /*6ab0*/  HMMA.16816.F32.BF16 R72, R28, R22, R72 ;  /* 0x000000161c48723c */ /* 0x000fe20000041848 */
        /* <DEDUP_REMOVED lines=8> */
[----:B------:R-:W-:Y:S01]  /*6b40*/  HMMA.16816.F32.BF16 R156, R4, R18, R156 ;  /* 0x00000012049c723c */ /* 0x000fe2000004189c */
        /* <DEDUP_REMOVED lines=34> */
[C---:B------:R-:W-:Y:S08]  /*6d70*/  HMMA.16816.F32.BF16 R96, R4.reuse, R10, R96 ;  /* 0x0000000a0460723c */ /* 0x040ff00000041860 */
[C---:B-----5:R-:W-:Y:S08]  /*6d80*/  HMMA.16816.F32.BF16 R124, R4.reuse, R16, R124 ;  /* 0x00000010047c723c */ /* 0x060ff0000004187c */
[----:B------:R-:W-:Y:S01]  /*6d90*/  HMMA.16816.F32.BF16 R128, R4, R18, R128 ;  /* 0x000000120480723c */ /* 0x000fe20000041880 */
[----:B------:R-:W-:-:S04]  /*6da0*/  NOP ;  /* 0x0000000000007918 */ /* 0x000fc80000000000 */
[----:B------:R-:W-:-:S15]  /*6db0*/  BRA.U !UP0, `(.L_x_1613) ;  /* 0x0000008d08707547 */ /* 0x000fde000b800000 */
[----:B------:R-:W1:Y:S01]  /*6dc0*/  LDCU UR14, c[0x0][0x440] ;  /* 0x00008800ff0e77ac */ /* 0x000e620008000800 */
[----:B------:R-:W-:-:S04]  /*6dd0*/  DEPBAR.LE SB0, 0x0 ;  /* 0x000080000000791a */ /* 0x000fc80000000000 */
[----:B------:R-:W-:Y:S01]  /*6de0*/  UIADD3 UR25, UPT, UPT, UR21, -0x2, URZ ;  /* 0xfffffffe15197890 */ /* 0x000fe2000fffe0ff */
[----:B------:R-:W-:-:S03]  /*6df0*/  LOP3.LUT R185, R174, R166, RZ, 0xfc, !PT ;  /* 0x000000a6aeb97212 */ /* 0x000fc600078efcff */
[----:B------:R-:W-:Y:S01]  /*6e00*/  UIMAD.WIDE.U32 UR28, UR25, UR8, URZ ;  /* 0x00000008191c72a5 */ /* 0x000fe2000f8e00ff */
[----:B------:R-:W-:Y:S01]  /*6e10*/  LEA R185, R185, UR5, 0x1 ;  /* 0x00000005b9b97c11 */ /* 0x000fe2000f8e08ff */
[----:B------:R-:W-:Y:S02]  /*6e20*/  UIADD3 UR5, UPT, UPT, UR21, -0x1, URZ ;  /* 0xffffffff15057890 */ /* 0x000fe4000fffe0ff */
[----:B------:R-:W-:Y:S02]  /*6e30*/  UIMAD UR17, UR25, UR9, UR29 ;  /* 0x00000009191172a4 */ /* 0x000fe4000f8e021d */
[----:B------:R-:W-:Y:S01]  /*6e40*/  IMAD.U32 R12, RZ, RZ, UR28 ;  /* 0x0000001cff0c7e24 */ /* 0x000fe2000f8e00ff */
[----:B------:R-:W-:Y:S01]  /*6e50*/  USHF.L.U32 UR22, UR28, 0x6, URZ ;  /* 0x000000061c167899 */ /* 0x000fe200080006ff */
[----:B------:R-:W-:Y:S01]  /*6e60*/  IMAD.IADD R212, R172, 0x1, R185 ;  /* 0x00000001acd47824 */ /* 0x000fe200078e02b9 */
[----:B-1----:R-:W-:Y:S01]  /*6e70*/  ISETP.GE.AND P4, PT, R215, UR14, PT ;  /* 0x0000000ed7007c0c */ /* 0x002fe2000bf86270 */
[----:B------:R-:W-:Y:S01]  /*6e80*/  IMAD.U32 R6, RZ, RZ, UR17 ;  /* 0x00000011ff067e24 */ /* 0x000fe2000f8e00ff */
[----:B------:R-:W-:Y:S01]  /*6e90*/  ULEA UR22, UP0, UR8, UR22, 0x5 ;  /* 0x0000001608167291 */ /* 0x000fe2000f8028ff */
[----:B------:R-:W-:Y:S01]  /*6ea0*/  BAR.SYNC.DEFER_BLOCKING 0x0 ;  /* 0x0000000000007b1d */ /* 0x000fe20000010000 */
[----:B------:R-:W-:Y:S01]  /*6eb0*/  USHF.L.U64.HI UR16, UR28, 0x6, UR17 ;  /* 0x000000061c107899 */ /* 0x000fe20008010211 */
[-C--:B------:R-:W-:Y:S01]  /*6ec0*/  LEA R10, P1, R12, R232.reuse, 0x7 ;  /* 0x000000e80c0a7211 */ /* 0x080fe200078238ff */
[----:B------:R-:W-:Y:S01]  /*6ed0*/  IMAD.U32 R13, RZ, RZ, UR29 ;  /* 0x0000001dff0d7e24 */ /* 0x000fe2000f8e00ff */
[----:B------:R-:W-:Y:S01]  /*6ee0*/  ISETP.GE.AND P3, PT, R240, UR14, PT ;  /* 0x0000000ef0007c0c */ /* 0x000fe2000bf66270 */
[----:B------:R-:W-:Y:S01]  /*6ef0*/  ULEA.HI.X UR16, UR8, UR16, UR9, 0x5, UP0 ;  /* 0x0000001008107291 */ /* 0x000fe200080f2c09 */
[----:B------:R-:W-:Y:S01]  /*6f00*/  ISETP.GE.AND P2, PT, R239, UR14, PT ;  /* 0x0000000eef007c0c */ /* 0x000fe2000bf46270 */
[----:B------:R-:W-:Y:S01]  /*6f10*/  IMAD.U32 R5, RZ, RZ, UR22 ;  /* 0x00000016ff057e24 */ /* 0x000fe2000f8e00ff */
[----:B------:R-:W-:Y:S01]  /*6f20*/  LEA.HI.X R11, R12, R231, R6, 0x7, P1 ;  /* 0x000000e70c0b7211 */ /* 0x000fe200008f3c06 */
[----:B------:R-:W-:Y:S01]  /*6f30*/  USHF.L.U32 UR28, UR25, 0x1, URZ ;  /* 0x00000001191c7899 */ /* 0x000fe200080006ff */
[----:B------:R-:W-:Y:S01]  /*6f40*/  ISETP.GE.AND P1, PT, R238, UR14, PT ;  /* 0x0000000eee007c0c */ /* 0x000fe2000bf26270 */
[----:B------:R-:W-:Y:S01]  /*6f50*/  IMAD.U32 R4, RZ, RZ, UR16 ;  /* 0x00000010ff047e24 */ /* 0x000fe2000f8e00ff */
[----:B------:R-:W-:Y:S01]  /*6f60*/  LEA R8, P0, R5, R232, 0x1 ;  /* 0x000000e805087211 */ /* 0x000fe200078008ff */
[----:B------:R-:W-:-:S03]  /*6f70*/  UISETP.GT.U32.AND UP1, UPT, UR25, UR19, UPT ;  /* 0x000000131900728c */ /* 0x000fc6000bf24070 */
[----:B------:R-:W-:Y:S02]  /*6f80*/  LEA.HI.X R9, R5, R231, R4, 0x1, P0 ;  /* 0x000000e705097211 */ /* 0x000fe400000f0c04 */
[----:B------:R-:W-:-:S04]  /*6f90*/  ISETP.NE.AND P0, PT, R173, RZ, PT ;  /* 0x000000ffad00720c */ /* 0x000fc80003f05270 */
[----:B------:R-:W-:Y:S01]  /*6fa0*/  SEL R187, R165, 0xffffffe0, !P0 ;  /* 0xffffffe0a5bb7807 */ /* 0x000fe20004000000 */
[----:B------:R-:W-:Y:S01]  /*6fb0*/  @!PT LDS RZ, [RZ] ;  /* 0x00000000fffff984 */ /* 0x000fe20000000800 */
[----:B------:R-:W-:Y:S01]  /*6fc0*/  @!PT LDS RZ, [RZ] ;  /* 0x00000000fffff984 */ /* 0x000fe20000000800 */
[----:B------:R-:W-:Y:S01]  /*6fd0*/  @!PT LDS RZ, [RZ] ;  /* 0x00000000fffff984 */ /* 0x000fe20000000800 */
[----:B------:R-:W-:Y:S04]  /*6fe0*/  @!P4 LDGSTS.E.BYPASS.LTC128B.128 [R235+0x18000], desc[UR26][R10.64] ;  /* 0x180000000aebcfae */ /* 0x000fe8000b981a1a */
[C---:B------:R-:W-:Y:S01]  /*6ff0*/  IMAD.IADD R182, R187.reuse, 0x1, R185 ;  /* 0x00000001bbb67824 */ /* 0x040fe200078e02b9 */
[----:B------:R-:W-:Y:S01]  /*7000*/  @P4 STS.128 [R235+0x18000], RZ ;  /* 0x018000ffeb004388 */ /* 0x000fe20000000c00 */
[----:B------:R-:W-:Y:S02]  /*7010*/  IMAD.IADD R181, R186, 0x1, R187 ;  /* 0x00000001bab57824 */ /* 0x000fe400078e02bb */
[C---:B------:R-:W-:Y:S01]  /*7020*/  IMAD.IADD R213, R187.reuse, 0x1, R212 ;  /* 0x00000001bbd57824 */ /* 0x040fe200078e02d4 */
[----:B------:R-:W-:Y:S01]  /*7030*/  @!PT LDS RZ, [RZ] ;  /* 0x00000000fffff984 */ /* 0x000fe20000000800 */
[----:B------:R-:W-:Y:S01]  /*7040*/  @!PT LDS RZ, [RZ] ;  /* 0x00000000fffff984 */ /* 0x000fe20000000800 */
[----:B------:R-:W-:Y:S01]  /*7050*/  @!PT LDS RZ, [RZ] ;  /* 0x00000000fffff984 */ /* 0x000fe20000000800 */
[----:B------:R-:W-:Y:S01]  /*7060*/  @!P3 LDGSTS.E.BYPASS.LTC128B.128 [R235+0x1a000], desc[UR26][R10.64+0x80] ;  /* 0x1a0000800aebbfae */ /* 0x000fe2000b981a1a */
[----:B------:R-:W-:-:S03]  /*7070*/  IMAD.IADD R180, R187, 0x1, R0 ;  /* 0x00000001bbb47824 */ /* 0x000fc600078e0200 */
        /* <DEDUP_REMOVED lines=44> */
[----:B------:R-:W2:Y:S01]  /*7340*/  LDSM.16.M88.4 R196, [R0+0x10800] ;  /* 0x0108000000c4783b */ /* 0x000ea20000000200 */
[C---:B------:R-:W-:Y:S03]  /*7350*/  HMMA.16816.F32.BF16 R16, R168.reuse, R18, RZ ;  /* 0x00000012a810723c */ /* 0x040fe600000418ff */
[----:B------:R-:W0:Y:S05]  /*7360*/  LDGDEPBAR ;  /* 0x00000000000079af */ /* 0x000e2a0000000000 */
[C---:B---3--:R-:W-:Y:S08]  /*7370*/  HMMA.16816.F32.BF16 R12, R168.reuse, R192, RZ ;  /* 0x000000c0a80c723c */ /* 0x048ff000000418ff */
[C---:B----4-:R-:W-:Y:S08]  /*7380*/  HMMA.16816.F32.BF16 R188, R168.reuse, R176, RZ ;  /* 0x000000b0a8bc723c */ /* 0x050ff000000418ff */
[C---:B------:R-:W-:Y:S08]  /*7390*/  HMMA.16816.F32.BF16 R192, R168.reuse, R194, RZ ;  /* 0x000000c2a8c0723c */ /* 0x040ff000000418ff */
[C---:B------:R-:W-:Y:S08]  /*73a0*/  HMMA.16816.F32.BF16 R176, R168.reuse, R178, RZ ;  /* 0x000000b2a8b0723c */ /* 0x040ff000000418ff */
[C---:B-----5:R-:W-:Y:S08]  /*73b0*/  HMMA.16816.F32.BF16 R172, R168.reuse, R24, RZ ;  /* 0x00000018a8ac723c */ /* 0x060ff000000418ff */
[----:B------:R-:W-:Y:S01]  /*73c0*/  HMMA.16816.F32.BF16 R168, R168, R26, RZ ;  /* 0x0000001aa8a8723c */ /* 0x000fe200000418ff */
[----:B------:R-:W3:Y:S07]  /*73d0*/  LDSM.16.M88.4 R24, [R0+0x11000] ;  /* 0x011000000018783b */ /* 0x000eee0000000200 */
        /* <DEDUP_REMOVED lines=12> */
[----:B------:R-:W-:Y:S03]  /*74a0*/  LDSM.16.M88.4 R200, [R180+0x11000] ;  /* 0x01100000b4c8783b */ /* 0x000fe60000000200 */
        /* <DEDUP_REMOVED lines=8> */
[----:B------:R-:W-:Y:S07]  /*7530*/  LDSM.16.M88.4 R24, [R186+0x12800] ;  /* 0x01280000ba18783b */ /* 0x000fee0000000200 */
[C---:B-1----:R-:W-:Y:S08]  /*7540*/  HMMA.16816.F32.BF16 R172, R4.reuse, R8, R172 ;  /* 0x0000000804ac723c */ /* 0x042ff000000418ac */
[----:B------:R-:W-:Y:S01]  /*7550*/  HMMA.16816.F32.BF16 R168, R4, R10, R168 ;  /* 0x0000000a04a8723c */ /* 0x000fe200000418a8 */
[----:B------:R-:W-:Y:S04]  /*7560*/  LDSM.16.M88.4 R8, [R185+0x4000] ;  /* 0x00400000b908783b */ /* 0x000fe80000000200 */
[----:B------:R-:W1:Y:S03]  /*7570*/  LDSM.16.M88.4 R4, [R186+0x12000] ;  /* 0x01200000ba04783b */ /* 0x000e660000000200 */
[C---:B----4-:R-:W-:Y:S08]  /*7580*/  HMMA.16816.F32.BF16 R20, R32.reuse, R204, R20 ;  /* 0x000000cc2014723c */ /* 0x050ff00000041814 */
[C---:B------:R-:W-:Y:S01]  /*7590*/  HMMA.16816.F32.BF16 R16, R32.reuse, R206, R16 ;  /* 0x000000ce2010723c */ /* 0x040fe20000041810 */
[----:B------:R-:W3:Y:S07]  /*75a0*/  LDSM.16.M88.4 R204, [R186+0x13000] ;  /* 0x01300000bacc783b */ /* 0x000eee0000000200 */
        /* <DEDUP_REMOVED lines=16> */
[C---:B---3--:R-:W-:Y:S08]  /*76b0*/  HMMA.16816.F32.BF16 R188, R8.reuse, R204, R188 ;  /* 0x000000cc08bc723c */ /* 0x048ff000000418bc */
[C---:B------:R-:W-:Y:S01]  /*76c0*/  HMMA.16816.F32.BF16 R176, R8.reuse, R206, R176 ;  /* 0x000000ce08b0723c */ /* 0x040fe200000418b0 */
[----:B------:R-:W-:Y:S07]  /*76d0*/  LDSM.16.M88.4 R204, [R0+0x13000] ;  /* 0x0130000000cc783b */ /* 0x000fee0000000200 */
[C---:B--2---:R-:W-:Y:S08]  /*76e0*/  HMMA.16816.F32.BF16 R172, R8.reuse, R28, R172 ;  /* 0x0000001c08ac723c */ /* 0x044ff000000418ac */
[----:B------:R-:W-:Y:S01]  /*76f0*/  HMMA.16816.F32.BF16 R168, R8, R30, R168 ;  /* 0x0000001e08a8723c */ /* 0x000fe200000418a8 */
[----:B------:R-:W-:Y:S04]  /*7700*/  LDSM.16.M88.4 R28, [R212+0x4000] ;  /* 0x00400000d41c783b */ /* 0x000fe80000000200 */
[----:B------:R-:W2:Y:S03]  /*7710*/  LDSM.16.M88.4 R8, [R0+0x12000] ;  /* 0x012000000008783b */ /* 0x000ea60000000200 */
        /* <DEDUP_REMOVED lines=9> */
[C---:B----4-:R-:W-:Y:S08]  /*77b0*/  HMMA.16816.F32.BF16 R172, R4.reuse, R24, R172 ;  /* 0x0000001804ac723c */ /* 0x050ff000000418ac */
[----:B------:R-:W-:Y:S01]  /*77c0*/  HMMA.16816.F32.BF16 R168, R4, R26, R168 ;  /* 0x0000001a04a8723c */ /* 0x000fe200000418a8 */
[----:B------:R-:W-:Y:S04]  /*77d0*/  LDSM.16.M88.4 R4, [R213+0x4000] ;  /* 0x00400000d504783b */ /* 0x000fe80000000200 */
[----:B------:R-:W3:Y:S03]  /*77e0*/  LDSM.16.M88.4 R24, [R180+0x12000] ;  /* 0x01200000b418783b */ /* 0x000ee60000000200 */
        /* <DEDUP_REMOVED lines=45> */
[C---:B-1----:R-:W-:Y:S08]  /*7ac0*/  HMMA.16816.F32.BF16 R188, R4.reuse, R28, R188 ;  /* 0x0000001c04bc723c */ /* 0x042ff000000418bc */
[C---:B------:R-:W-:Y:S01]  /*7ad0*/  HMMA.16816.F32.BF16 R176, R4.reuse, R30, R176 ;  /* 0x0000001e04b0723c */ /* 0x040fe200000418b0 */
[----:B------:R-:W-:Y:S07]  /*7ae0*/  LDSM.16.M88.4 R28, [R180+0x14000] ;  /* 0x01400000b41c783b */ /* 0x000fee0000000200 */
[C---:B---3--:R-:W-:Y:S08]  /*7af0*/  HMMA.16816.F32.BF16 R172, R4.reuse, R24, R172 ;  /* 0x0000001804ac723c */ /* 0x048ff000000418ac */
        /* <DEDUP_REMOVED lines=19> */
[C---:B---3--:R-:W-:Y:S08]  /*7c30*/  HMMA.16816.F32.BF16 R12, R4.reuse, R24, R12 ;  /* 0x00000018040c723c */ /* 0x048ff0000004180c */
[C---:B------:R-:W-:Y:S01]  /*7c40*/  HMMA.16816.F32.BF16 R192, R4.reuse, R26, R192 ;  /* 0x0000001a04c0723c */ /* 0x040fe200000418c0 */
[----:B------:R-:W3:Y:S07]  /*7c50*/  LDSM.16.M88.4 R24, [R186+0x17800] ;  /* 0x01780000ba18783b */ /* 0x000eee0000000200 */
[C---:B--2---:R-:W-:Y:S08]  /*7c60*/  HMMA.16816.F32.BF16 R188, R4.reuse, R204, R188 ;  /* 0x000000cc04bc723c */ /* 0x044ff000000418bc */
[C---:B------:R-:W-:Y:S01]  /*7c70*/  HMMA.16816.F32.BF16 R176, R4.reuse, R206, R176 ;  /* 0x000000ce04b0723c */ /* 0x040fe200000418b0 */
[----:B------:R-:W-:Y:S07]  /*7c80*/  LDSM.16.M88.4 R204, [R182+0xc000] ;  /* 0x00c00000b6cc783b */ /* 0x000fee0000000200 */
[C---:B-----5:R-:W-:Y:S08]  /*7c90*/  HMMA.16816.F32.BF16 R172, R4.reuse, R200, R172 ;  /* 0x000000c804ac723c */ /* 0x060ff000000418ac */
[----:B------:R-:W-:Y:S01]  /*7ca0*/  HMMA.16816.F32.BF16 R168, R4, R202, R168 ;  /* 0x000000ca04a8723c */ /* 0x000fe200000418a8 */
[----:B------:R-:W2:Y:S04]  /*7cb0*/  LDSM.16.M88.4 R4, [R181+0x16000] ;  /* 0x01600000b504783b */ /* 0x000ea80000000200 */
[----:B------:R-:W-:Y:S03]  /*7cc0*/  LDSM.16.M88.4 R200, [R181+0x17000] ;  /* 0x01700000b5c8783b */ /* 0x000fe60000000200 */
[C---:B----4-:R-:W-:Y:S08]  /*7cd0*/  HMMA.16816.F32.BF16 R20, R8.reuse, R196, R20 ;  /* 0x000000c40814723c */ /* 0x050ff00000041814 */
[C---:B------:R-:W-:Y:S01]  /*7ce0*/  HMMA.16816.F32.BF16 R16, R8.reuse, R198, R16 ;  /* 0x000000c60810723c */ /* 0x040fe20000041810 */
[----:B------:R-:W-:Y:S07]  /*7cf0*/  LDSM.16.M88.4 R196, [R181+0x17800] ;  /* 0x01780000b5c4783b */ /* 0x000fee0000000200 */
        /* <DEDUP_REMOVED lines=8> */
[----:B------:R-:W-:Y:S04]  /*7d80*/  LDSM.16.M88.4 R8, [R213+0xc000] ;  /* 0x00c00000d508783b */ /* 0x000fe80000000200 */
[----:B------:R-:W-:Y:S03]  /*7d90*/  LDSM.16.M88.4 R24, [R0+0x16800] ;  /* 0x016800000018783b */ /* 0x000fe60000000200 */
[C---:B--2---:R-:W-:Y:S08]  /*7da0*/  HMMA.16816.F32.BF16 R20, R204.reuse, R4, R20 ;  /* 0x00000004cc14723c */ /* 0x044ff00000041814 */
[C---:B------:R-:W-:Y:S01]  /*7db0*/  HMMA.16816.F32.BF16 R16, R204.reuse, R6, R16 ;  /* 0x00000006cc10723c */ /* 0x040fe20000041810 */
[----:B------:R-:W2:Y:S07]  /*7dc0*/  LDSM.16.M88.4 R4, [R180+0x16000] ;  /* 0x01600000b404783b */ /* 0x000eae0000000200 */
[----:B------:R-:W-:Y:S08]  /*7dd0*/  HMMA.16816.F32.BF16 R12, R204, R208, R12 ;  /* 0x000000d0cc0c723c */ /* 0x000ff0000004180c */
[C---:B-1----:R-:W-:Y:S08]  /*7de0*/  HMMA.16816.F32.BF16 R20, R32.reuse, R28, R20 ;  /* 0x0000001c2014723c */ /* 0x042ff00000041814 */
[----:B------:R-:W-:Y:S01]  /*7df0*/  HMMA.16816.F32.BF16 R16, R32, R30, R16 ;  /* 0x0000001e2010723c */ /* 0x000fe20000041810 */
[----:B------:R-:W1:Y:S07]  /*7e00*/  LDSM.16.M88.4 R28, [R180+0x16800] ;  /* 0x01680000b41c783b */ /* 0x000e6e0000000200 */
[----:B------:R-:W-:Y:S01]  /*7e10*/  HMMA.16816.F32.BF16 R176, R204, R202, R176 ;  /* 0x000000caccb0723c */ /* 0x000fe200000418b0 */
[----:B------:R-:W-:-:S04]  /*7e20*/  IMAD.U32 R202, RZ, RZ, UR5 ;  /* 0x00000005ffca7e24 */ /* 0x000fc8000f8e00ff */
[----:B------:R-:W-:-:S03]  /*7e30*/  IMAD R202, R202, 0x40, R183 ;  /* 0x00000040caca7824 */ /* 0x000fc600078e02b7 */
[----:B------:R-:W-:Y:S08]  /*7e40*/  HMMA.16816.F32.BF16 R192, R204, R210, R192 ;  /* 0x000000d2ccc0723c */ /* 0x000ff000000418c0 */
[----:B--2---:R-:W-:Y:S01]  /*7e50*/  HMMA.16816.F32.BF16 R20, R8, R4, R20 ;  /* 0x000000040814723c */ /* 0x004fe20000041814 */
[----:B------:R-:W-:-:S05]  /*7e60*/  VIADD R4, R202, 0xffffffc0 ;  /* 0xffffffc0ca047836 */ /* 0x000fca0000000000 */
[-C--:B------:R-:W-:Y:S02]  /*7e70*/  ISETP.GT.AND P0, PT, R230, R4.reuse, PT ;  /* 0x00000004e600720c */ /* 0x080fe40003f04270 */
[----:B------:R-:W-:Y:S01]  /*7e80*/  HMMA.16816.F32.BF16 R12, R32, R24, R12 ;  /* 0x00000018200c723c */ /* 0x000fe2000004180c */
[----:B------:R-:W-:Y:S02]  /*7e90*/  ISETP.GT.AND P5, PT, R2, R4, PT ;  /* 0x000000040200720c */ /* 0x000fe40003fa4270 */
[----:B------:R-:W-:-:S05]  /*7ea0*/  ISETP.GE.AND P6, PT, R4, R229, PT ;  /* 0x000000e50400720c */ /* 0x000fca0003fc6270 */
[C---:B------:R-:W-:Y:S03]  /*7eb0*/  HMMA.16816.F32.BF16 R172, R204.reuse, R196, R172 ;  /* 0x000000c4ccac723c */ /* 0x040fe600000418ac */
[----:B------:R-:W-:Y:S02]  /*7ec0*/  FSEL R20, R20, -INF , !P0 ;  /* 0xff80000014147808 */ /* 0x000fe40004000000 */
[----:B------:R-:W-:Y:S01]  /*7ed0*/  ISETP.GE.AND P0, PT, R4, R228, PT ;  /* 0x000000e40400720c */ /* 0x000fe20003f06270 */
[----:B------:R-:W-:Y:S01]  /*7ee0*/  VIADD R4, R202, 0xffffffc1 ;  /* 0xffffffc1ca047836 */ /* 0x000fe20000000000 */
[----:B------:R-:W-:Y:S01]  /*7ef0*/  FSEL R22, R22, -INF , !P5 ;  /* 0xff80000016167808 */ /* 0x000fe20006800000 */
[----:B------:R-:W-:Y:S01]  /*7f00*/  HMMA.16816.F32.BF16 R168, R204, R198, R168 ;  /* 0x000000c6cca8723c */ /* 0x000fe200000418a8 */
[----:B------:R-:W2:Y:S02]  /*7f10*/  LDSM.16.M88.4 R196, [R0+0x17000] ;  /* 0x0170000000c4783b */ /* 0x000ea40000000200 */
[----:B------:R-:W-:-:S02]  /*7f20*/  ISETP.GT.AND P5, PT, R230, R4, PT ;  /* 0x00000004e600720c */ /* 0x000fc40003fa4270 */
[----:B------:R-:W-:Y:S02]  /*7f30*/  FSEL R25, R22, -INF , !P0 ;  /* 0xff80000016197808 */ /* 0x000fe40004000000 */
[----:B------:R-:W-:Y:S01]  /*7f40*/  ISETP.GT.AND P0, PT, R2, R4, PT ;  /* 0x000000040200720c */ /* 0x000fe20003f04270 */
[----:B------:R-:W-:Y:S01]  /*7f50*/  HMMA.16816.F32.BF16 R16, R8, R6, R16 ;  /* 0x000000060810723c */ /* 0x000fe20000041810 */
[----:B------:R-:W-:Y:S02]  /*7f60*/  FSEL R21, R21, -INF , !P5 ;  /* 0xff80000015157808 */ /* 0x000fe40006800000 */
[----:B------:R-:W-:Y:S02]  /*7f70*/  ISETP.GE.AND P5, PT, R4, R228, PT ;  /* 0x000000e40400720c */ /* 0x000fe40003fa6270 */
[----:B------:R-:W-:-:S03]  /*7f80*/  FSEL R23, R23, -INF , !P0 ;  /* 0xff80000017177808 */ /* 0x000fc60004000000 */
[----:B------:R-:W-:Y:S01]  /*7f90*/  HMMA.16816.F32.BF16 R192, R32, R26, R192 ;  /* 0x0000001a20c0723c */ /* 0x000fe200000418c0 */
[----:B------:R-:W-:Y:S01]  /*7fa0*/  FSEL R26, R20, -INF , !P6 ;  /* 0xff800000141a7808 */ /* 0x000fe20007000000 */
[----:B------:R-:W-:Y:S01]  /*7fb0*/  VIADD R20, R202, 0xffffffc8 ;  /* 0xffffffc8ca147836 */ /* 0x000fe20000000000 */
[----:B------:R-:W-:Y:S02]  /*7fc0*/  FSEL R24, R23, -INF , !P5 ;  /* 0xff80000017187808 */ /* 0x000fe40006800000 */
[----:B------:R-:W-:Y:S02]  /*7fd0*/  ISETP.GE.AND P6, PT, R4, R229, PT ;  /* 0x000000e50400720c */ /* 0x000fe40003fc6270 */
[-C--:B------:R-:W-:Y:S01]  /*7fe0*/  ISETP.GT.AND P0, PT, R230, R20.reuse, PT ;  /* 0x00000014e600720c */ /* 0x080fe20003f04270 */
[----:B-1----:R-:W-:Y:S01]  /*7ff0*/  HMMA.16816.F32.BF16 R12, R8, R28, R12 ;  /* 0x0000001c080c723c */ /* 0x002fe2000004180c */
[----:B------:R-:W-:Y:S01]  /*8000*/  ISETP.GT.AND P5, PT, R2, R20, PT ;  /* 0x000000140200720c */ /* 0x000fe20003fa4270 */
[----:B------:R-:W1:Y:S01]  /*8010*/  LDSM.16.M88.4 R4, [R180+0x17000] ;  /* 0x01700000b404783b */ /* 0x000e620000000200 */
[----:B------:R-:W-:Y:S01]  /*8020*/  FSEL R16, R16, -INF , !P0 ;  /* 0xff80000010107808 */ /* 0x000fe20004000000 */
[----:B------:R-:W-:Y:S01]  /*8030*/  VIADD R29, R202, 0xffffffc9 ;  /* 0xffffffc9ca1d7836 */ /* 0x000fe20000000000 */
[----:B------:R-:W-:-:S02]  /*8040*/  ISETP.GE.AND P0, PT, R20, R228, PT ;  /* 0x000000e41400720c */ /* 0x000fc40003f06270 */
[----:B------:R-:W-:Y:S01]  /*8050*/  FSEL R18, R18, -INF , !P5 ;  /* 0xff80000012127808 */ /* 0x000fe20006800000 */
[----:B------:R-:W-:Y:S01]  /*8060*/  HMMA.16816.F32.BF16 R188, R204, R200, R188 ;  /* 0x000000c8ccbc723c */ /* 0x000fe200000418bc */
[----:B------:R-:W-:Y:S02]  /*8070*/  FSEL R27, R21, -INF , !P6 ;  /* 0xff800000151b7808 */ /* 0x000fe40007000000 */
[----:B------:R-:W-:Y:S02]  /*8080*/  ISETP.GE.AND P6, PT, R20, R229, PT ;  /* 0x000000e51400720c */ /* 0x000fe40003fc6270 */
[----:B------:R3:W4:Y:S01]  /*8090*/  LDSM.16.M88.4 R20, [R0+0x17800] ;  /* 0x017800000014783b */ /* 0x0007220000000200 */
[----:B------:R-:W-:Y:S02]  /*80a0*/  FSEL R28, R18, -INF , !P0 ;  /* 0xff800000121c7808 */ /* 0x000fe40004000000 */
[-C--:B------:R-:W-:Y:S01]  /*80b0*/  ISETP.GT.AND P5, PT, R230, R29.reuse, PT ;  /* 0x0000001de600720c */ /* 0x080fe20003fa4270 */
[----:B------:R-:W-:Y:S01]  /*80c0*/  HMMA.16816.F32.BF16 R192, R8, R30, R192 ;  /* 0x0000001e08c0723c */ /* 0x000fe200000418c0 */
[----:B------:R-:W-:-:S02]  /*80d0*/  ISETP.GT.AND P0, PT, R2, R29, PT ;  /* 0x0000001d0200720c */ /* 0x000fc40003f04270 */
[----:B------:R-:W-:Y:S02]  /*80e0*/  FSEL R214, R16, -INF , !P6 ;  /* 0xff80000010d67808 */ /* 0x000fe40007000000 */
[----:B------:R-:W-:Y:S02]  /*80f0*/  FSEL R17, R17, -INF , !P5 ;  /* 0xff80000011117808 */ /* 0x000fe40006800000 */
[----:B------:R-:W-:Y:S01]  /*8100*/  FSEL R19, R19, -INF , !P0 ;  /* 0xff80000013137808 */ /* 0x000fe20004000000 */
[----:B--2---:R-:W-:Y:S01]  /*8110*/  HMMA.16816.F32.BF16 R176, R32, R198, R176 ;  /* 0x000000c620b0723c */ /* 0x004fe200000418b0 */
[C---:B------:R-:W-:Y:S02]  /*8120*/  ISETP.GE.AND P6, PT, R29.reuse, R229, PT ;  /* 0x000000e51d00720c */ /* 0x040fe40003fc6270 */
[----:B------:R-:W-:Y:S02]  /*8130*/  ISETP.GE.AND P5, PT, R29, R228, PT ;  /* 0x000000e41d00720c */ /* 0x000fe40003fa6270 */
[----:B------:R-:W-:-:S02]  /*8140*/  FSEL R30, R17, -INF , !P6 ;  /* 0xff800000111e7808 */ /* 0x000fc40007000000 */
[----:B------:R-:W-:Y:S01]  /*8150*/  FSEL R29, R19, -INF , !P5 ;  /* 0xff800000131d7808 */ /* 0x000fe20006800000 */
[----:B------:R-:W-:Y:S01]  /*8160*/  HMMA.16816.F32.BF16 R188, R32, R196, R188 ;  /* 0x000000c420bc723c */ /* 0x000fe200000418bc */
[----:B------:R-:W2:Y:S01]  /*8170*/  LDSM.16.M88.4 R16, [R180+0x17800] ;  /* 0x01780000b410783b */ /* 0x000ea20000000200 */
[----:B------:R-:W-:-:S04]  /*8180*/  DEPBAR.LE SB0, 0x0 ;  /* 0x000080000000791a */ /* 0x000fc80000000000 */
[----:B---3--:R-:W-:Y:S01]  /*8190*/  VIADD R0, R202, 0xffffffd0 ;  /* 0xffffffd0ca007836 */ /* 0x008fe20000000000 */
[----:B------:R-:W-:Y:S04]  /*81a0*/  BAR.SYNC.DEFER_BLOCKING 0x0 ;  /* 0x0000000000007b1d */ /* 0x000fe80000010000 */
[-C--:B------:R-:W-:Y:S01]  /*81b0*/  ISETP.GT.AND P0, PT, R230, R0.reuse, PT ;  /* 0x00000000e600720c */ /* 0x080fe20003f04270 */
[----:B-1----:R-:W-:Y:S01]  /*81c0*/  HMMA.16816.F32.BF16 R176, R8, R6, R176 ;  /* 0x0000000608b0723c */ /* 0x002fe200000418b0 */
[----:B------:R-:W-:Y:S02]  /*81d0*/  ISETP.GE.AND P6, PT, R0, R229, PT ;  /* 0x000000e50000720c */ /* 0x000fe40003fc6270 */
[----:B------:R-:W-:Y:S02]  /*81e0*/  FSEL R12, R12, -INF , !P0 ;  /* 0xff8000000c0c7808 */ /* 0x000fe40004000000 */
[----:B------:R-:W-:-:S02]  /*81f0*/  ISETP.GT.AND P5, PT, R2, R0, PT ;  /* 0x000000000200720c */ /* 0x000fc40003fa4270 */
[----:B------:R-:W-:Y:S01]  /*8200*/  ISETP.GE.AND P0, PT, R0, R228, PT ;  /* 0x000000e40000720c */ /* 0x000fe20003f06270 */
[----:B------:R-:W-:Y:S01]  /*8210*/  VIADD R0, R202, 0xffffffd1 ;  /* 0xffffffd1ca007836 */ /* 0x000fe20000000000 */
[----:B------:R-:W-:Y:S01]  /*8220*/  FSEL R14, R14, -INF , !P5 ;  /* 0xff8000000e0e7808 */ /* 0x000fe20006800000 */
[----:B------:R-:W-:Y:S01]  /*8230*/  HMMA.16816.F32.BF16 R188, R8, R4, R188 ;  /* 0x0000000408bc723c */ /* 0x000fe200000418bc */
[----:B------:R-:W-:Y:S01]  /*8240*/  FSEL R197, R12, -INF , !P6 ;  /* 0xff8000000cc57808 */ /* 0x000fe20007000000 */
[----:B------:R-:W-:Y:S01]  /*8250*/  VIADD R4, R202, 0xffffffe9 ;  /* 0xffffffe9ca047836 */ /* 0x000fe20000000000 */
[----:B------:R-:W-:Y:S02]  /*8260*/  ISETP.GT.AND P5, PT, R230, R0, PT ;  /* 0x00000000e600720c */ /* 0x000fe40003fa4270 */
[----:B------:R-:W-:Y:S02]  /*8270*/  FSEL R201, R14, -INF , !P0 ;  /* 0xff8000000ec97808 */ /* 0x000fe40004000000 */
[----:B------:R-:W-:Y:S01]  /*8280*/  FSEL R13, R13, -INF , !P5 ;  /* 0xff8000000d0d7808 */ /* 0x000fe20006800000 */
[----:B----4-:R-:W-:Y:S01]  /*8290*/  HMMA.16816.F32.BF16 R172, R32, R20, R172 ;  /* 0x0000001420ac723c */ /* 0x010fe200000418ac */
[----:B------:R-:W-:-:S02]  /*82a0*/  ISETP.GE.AND P6, PT, R0, R229, PT ;  /* 0x000000e50000720c */ /* 0x000fc40003fc6270 */
[----:B------:R-:W-:Y:S02]  /*82b0*/  ISETP.GT.AND P0, PT, R2, R0, PT ;  /* 0x000000000200720c */ /* 0x000fe40003f04270 */
[----:B------:R-:W-:Y:S01]  /*82c0*/  ISETP.GE.AND P5, PT, R0, R228, PT ;  /* 0x000000e40000720c */ /* 0x000fe20003fa6270 */
[----:B------:R-:W-:Y:S01]  /*82d0*/  VIADD R0, R202, 0xffffffd8 ;  /* 0xffffffd8ca007836 */ /* 0x000fe20000000000 */
[----:B------:R-:W-:Y:S01]  /*82e0*/  FSEL R15, R15, -INF , !P0 ;  /* 0xff8000000f0f7808 */ /* 0x000fe20004000000 */
[----:B------:R-:W-:Y:S01]  /*82f0*/  HMMA.16816.F32.BF16 R168, R32, R22, R168 ;  /* 0x0000001620a8723c */ /* 0x000fe200000418a8 */
[----:B------:R-:W-:Y:S02]  /*8300*/  FSEL R198, R13, -INF , !P6 ;  /* 0xff8000000dc67808 */ /* 0x000fe40007000000 */
[----:B------:R-:W-:Y:S02]  /*8310*/  ISETP.GT.AND P0, PT, R230, R0, PT ;  /* 0x00000000e600720c */ /* 0x000fe40003f04270 */
[----:B------:R-:W-:-:S02]  /*8320*/  FSEL R203, R15, -INF , !P5 ;  /* 0xff8000000fcb7808 */ /* 0x000fc40006800000 */
[----:B------:R-:W-:Y:S02]  /*8330*/  FSEL R192, R192, -INF , !P0 ;  /* 0xff800000c0c07808 */ /* 0x000fe40004000000 */
[----:B------:R-:W-:Y:S02]  /*8340*/  ISETP.GE.AND P6, PT, R0, R229, PT ;  /* 0x000000e50000720c */ /* 0x000fe40003fc6270 */
[----:B------:R-:W-:Y:S01]  /*8350*/  ISETP.GT.AND P5, PT, R2, R0, PT ;  /* 0x000000000200720c */ /* 0x000fe20003fa4270 */
[----:B--2---:R-:W-:Y:S01]  /*8360*/  HMMA.16816.F32.BF16 R172, R8, R16, R172 ;  /* 0x0000001008ac723c */ /* 0x004fe200000418ac */
[----:B------:R-:W-:Y:S01]  /*8370*/  ISETP.GE.AND P0, PT, R0, R228, PT ;  /* 0x000000e40000720c */ /* 0x000fe20003f06270 */
[----:B------:R-:W-:Y:S01]  /*8380*/  VIADD R0, R202, 0xffffffd9 ;  /* 0xffffffd9ca007836 */ /* 0x000fe20000000000 */
[----:B------:R-:W-:Y:S02]  /*8390*/  FSEL R194, R194, -INF , !P5 ;  /* 0xff800000c2c27808 */ /* 0x000fe40006800000 */
[----:B------:R-:W-:-:S02]  /*83a0*/  FSEL R200, R192, -INF , !P6 ;  /* 0xff800000c0c87808 */ /* 0x000fc40007000000 */
[-C--:B------:R-:W-:Y:S01]  /*83b0*/  ISETP.GT.AND P5, PT, R230, R0.reuse, PT ;  /* 0x00000000e600720c */ /* 0x080fe20003fa4270 */
[----:B------:R-:W-:Y:S01]  /*83c0*/  HMMA.16816.F32.BF16 R8, R8, R18, R168 ;  /* 0x000000120808723c */ /* 0x000fe200000418a8 */
        /* <DEDUP_REMOVED lines=10> */
[----:B------:R-:W-:Y:S02]  /*8470*/  FSEL R188, R188, -INF , !P0 ;  /* 0xff800000bcbc7808 */ /* 0x000fe40004000000 */
[----:B------:R-:W-:Y:S02]  /*8480*/  ISETP.GE.AND P6, PT, R0, R229, PT ;  /* 0x000000e50000720c */ /* 0x000fe40003fc6270 */
[----:B------:R-:W-:-:S02]  /*8490*/  ISETP.GT.AND P5, PT, R2, R0, PT ;  /* 0x000000000200720c */ /* 0x000fc40003fa4270 */
        /* <DEDUP_REMOVED lines=8> */
[C---:B------:R-:W-:Y:S02]  /*8520*/  ISETP.GE.AND P6, PT, R0.reuse, R229, PT ;  /* 0x000000e50000720c */ /* 0x040fe40003fc6270 */
        /* <DEDUP_REMOVED lines=8> */
[----:B------:R-:W-:Y:S02]  /*85b0*/  ISETP.GE.AND P0, PT, R0, R228, PT ;  /* 0x000000e40000720c */ /* 0x000fe40003f06270 */
[----:B------:R-:W-:Y:S02]  /*85c0*/  FSEL R178, R178, -INF , !P5 ;  /* 0xff800000b2b27808 */ /* 0x000fe40006800000 */
[----:B------:R-:W-:Y:S01]  /*85d0*/  ISETP.GE.AND P6, PT, R0, R229, PT ;  /* 0x000000e50000720c */ /* 0x000fe20003fc6270 */
[----:B------:R-:W-:Y:S01]  /*85e0*/  VIADD R0, R202, 0xfffffff0 ;  /* 0xfffffff0ca007836 */ /* 0x000fe20000000000 */
[----:B------:R-:W-:-:S02]  /*85f0*/  ISETP.GT.AND P5, PT, R230, R4, PT ;  /* 0x00000004e600720c */ /* 0x000fc40003fa4270 */
[----:B------:R-:W-:Y:S02]  /*8600*/  FSEL R207, R178, -INF , !P0 ;  /* 0xff800000b2cf7808 */ /* 0x000fe40004000000 */
[----:B------:R-:W-:Y:S02]  /*8610*/  ISETP.GT.AND P0, PT, R2, R4, PT ;  /* 0x000000040200720c */ /* 0x000fe40003f04270 */
[----:B------:R-:W-:Y:S02]  /*8620*/  FSEL R211, R176, -INF , !P6 ;  /* 0xff800000b0d37808 */ /* 0x000fe40007000000 */
[----:B------:R-:W-:Y:S02]  /*8630*/  FSEL R177, R177, -INF , !P5 ;  /* 0xff800000b1b17808 */ /* 0x000fe40006800000 */
[C---:B------:R-:W-:Y:S02]  /*8640*/  ISETP.GE.AND P6, PT, R4.reuse, R229, PT ;  /* 0x000000e50400720c */ /* 0x040fe40003fc6270 */
[----:B------:R-:W-:Y:S01]  /*8650*/  ISETP.GE.AND P5, PT, R4, R228, PT ;  /* 0x000000e40400720c */ /* 0x000fe20003fa6270 */
[----:B------:R-:W-:Y:S01]  /*8660*/  VIADD R4, R202, 0xfffffff1 ;  /* 0xfffffff1ca047836 */ /* 0x000fe20000000000 */
[----:B------:R-:W-:-:S02]  /*8670*/  FSEL R179, R179, -INF , !P0 ;  /* 0xff800000b3b37808 */ /* 0x000fc40004000000 */
[-C--:B------:R-:W-:Y:S02]  /*8680*/  ISETP.GT.AND P0, PT, R230, R0.reuse, PT ;  /* 0x00000000e600720c */ /* 0x080fe40003f04270 */
[----:B------:R-:W-:Y:S02]  /*8690*/  FSEL R212, R177, -INF , !P6 ;  /* 0xff800000b1d47808 */ /* 0x000fe40007000000 */
[----:B------:R-:W-:Y:S02]  /*86a0*/  FSEL R210, R179, -INF , !P5 ;  /* 0xff800000b3d27808 */ /* 0x000fe40006800000 */
[----:B------:R-:W-:Y:S02]  /*86b0*/  ISETP.GE.AND P6, PT, R0, R229, PT ;  /* 0x000000e50000720c */ /* 0x000fe40003fc6270 */
[----:B------:R-:W-:Y:S02]  /*86c0*/  ISETP.GT.AND P5, PT, R2, R0, PT ;  /* 0x000000000200720c */ /* 0x000fe40003fa4270 */
[----:B------:R-:W-:-:S02]  /*86d0*/  FSEL R172, R172, -INF , !P0 ;  /* 0xff800000acac7808 */ /* 0x000fc40004000000 */
[----:B------:R-:W-:Y:S01]  /*86e0*/  ISETP.GE.AND P0, PT, R0, R228, PT ;  /* 0x000000e40000720c */ /* 0x000fe20003f06270 */
[----:B------:R-:W-:Y:S01]  /*86f0*/  VIADD R0, R202, 0xfffffff8 ;  /* 0xfffffff8ca007836 */ /* 0x000fe20000000000 */
[----:B------:R-:W-:Y:S01]  /*8700*/  FSEL R168, R174, -INF , !P5 ;  /* 0xff800000aea87808 */ /* 0x000fe20006800000 */
[----:B------:R-:W-:Y:S01]  /*8710*/  VIADD R202, R202, 0xfffffff9 ;  /* 0xfffffff9caca7836 */ /* 0x000fe20000000000 */
[----:B------:R-:W-:Y:S02]  /*8720*/  FSEL R196, R172, -INF , !P6 ;  /* 0xff800000acc47808 */ /* 0x000fe40007000000 */
[----:B------:R-:W-:Y:S02]  /*8730*/  ISETP.GT.AND P6, PT, R230, R4, PT ;  /* 0x00000004e600720c */ /* 0x000fe40003fc4270 */
[----:B------:R-:W-:Y:S02]  /*8740*/  FSEL R168, R168, -INF , !P0 ;  /* 0xff800000a8a87808 */ /* 0x000fe40004000000 */
[----:B------:R-:W-:-:S02]  /*8750*/  ISETP.GE.AND P5, PT, R4, R229, PT ;  /* 0x000000e50400720c */ /* 0x000fc40003fa6270 */
[----:B------:R-:W-:Y:S02]  /*8760*/  ISETP.GT.AND P0, PT, R2, R4, PT ;  /* 0x000000040200720c */ /* 0x000fe40003f04270 */
[----:B------:R-:W-:Y:S02]  /*8770*/  FSEL R173, R173, -INF , !P6 ;  /* 0xff800000adad7808 */ /* 0x000fe40007000000 */
[----:B------:R-:W-:Y:S02]  /*8780*/  FSEL R171, R175, -INF , !P0 ;  /* 0xff800000afab7808 */ /* 0x000fe40004000000 */
[----:B------:R-:W-:Y:S02]  /*8790*/  FSEL R192, R173, -INF , !P5 ;  /* 0xff800000adc07808 */ /* 0x000fe40006800000 */
[----:B------:R-:W-:Y:S02]  /*87a0*/  ISETP.GE.AND P6, PT, R4, R228, PT ;  /* 0x000000e40400720c */ /* 0x000fe40003fc6270 */
[----:B------:R-:W-:-:S02]  /*87b0*/  ISETP.GT.AND P5, PT, R2, R0, PT ;  /* 0x000000000200720c */ /* 0x000fc40003fa4270 */
[----:B------:R-:W-:Y:S02]  /*87c0*/  ISETP.GT.AND P0, PT, R2, R202, PT ;  /* 0x000000ca0200720c */ /* 0x000fe40003f04270 */
[----:B------:R-:W-:Y:S02]  /*87d0*/  FSEL R171, R171, -INF , !P6 ;  /* 0xff800000abab7808 */ /* 0x000fe40007000000 */
[----:B------:R-:W-:Y:S01]  /*87e0*/  FSEL R170, R10, -INF , !P5 ;  /* 0xff8000000aaa7808 */ /* 0x000fe20006800000 */
[----:B------:R-:W-:Y:S01]  /*87f0*/  IMAD.U32 R10, RZ, RZ, UR28 ;  /* 0x0000001cff0a7e24 */ /* 0x000fe2000f8e00ff */
[----:B------:R-:W-:Y:S02]  /*8800*/  FSEL R169, R11, -INF , !P0 ;  /* 0xff8000000ba97808 */ /* 0x000fe40004000000 */
[----:B------:R-:W-:Y:S02]  /*8810*/  ISETP.GT.AND P6, PT, R230, R0, PT ;  /* 0x00000000e600720c */ /* 0x000fe40003fc4270 */
[----:B------:R-:W-:-:S02]  /*8820*/  ISETP.GE.AND P5, PT, R0, R229, PT ;  /* 0x000000e50000720c */ /* 0x000fc40003fa6270 */
[----:B------:R-:W-:Y:S02]  /*8830*/  ISETP.GE.AND P0, PT, R0, R228, PT ;  /* 0x000000e40000720c */ /* 0x000fe40003f06270 */
[----:B------:R-:W-:Y:S02]  /*8840*/  FMNMX3.FTZ R2, R164, R26, R27, !PT ;  /* 0x0000001aa4027276 */ /* 0x000fe4000781001b */
[----:B------:R-:W-:Y:S02]  /*8850*/  FMNMX3.FTZ R0, R3, R25, R24, !PT ;  /* 0x0000001903007276 */ /* 0x000fe40007810018 */
[----:B------:R-:W-:Y:S02]  /*8860*/  FMNMX3.FTZ R2, R2, R214, R30, !PT ;  /* 0x000000d602027276 */ /* 0x000fe4000781001e */
[----:B------:R-:W-:Y:S02]  /*8870*/  FMNMX3.FTZ R0, R0, R28, R29, !PT ;  /* 0x0000001c00007276 */ /* 0x000fe4000781001d */
[----:B------:R-:W-:-:S02]  /*8880*/  FMNMX3.FTZ R2, R2, R197, R198, !PT ;  /* 0x000000c502027276 */ /* 0x000fc400078100c6 */
[----:B------:R-:W-:Y:S02]  /*8890*/  FMNMX3.FTZ R0, R0, R201, R203, !PT ;  /* 0x000000c900007276 */ /* 0x000fe400078100cb */
[----:B------:R-:W-:Y:S02]  /*88a0*/  FMNMX3.FTZ R2, R2, R200, R213, !PT ;  /* 0x000000c802027276 */ /* 0x000fe400078100d5 */
[----:B------:R-:W-:Y:S02]  /*88b0*/  FMNMX3.FTZ R0, R0, R199, R204, !PT ;  /* 0x000000c700007276 */ /* 0x000fe400078100cc */
[----:B------:R-:W-:Y:S02]  /*88c0*/  FSEL R8, R8, -INF , !P6 ;  /* 0xff80000008087808 */ /* 0x000fe40007000000 */
[----:B------:R-:W-:Y:S02]  /*88d0*/  FMNMX3.FTZ R2, R2, R208, R209, !PT ;  /* 0x000000d002027276 */ /* 0x000fe400078100d1 */
[----:B------:R-:W-:-:S02]  /*88e0*/  ISETP.GT.AND P6, PT, R230, R202, PT ;  /* 0x000000cae600720c */ /* 0x000fc40003fc4270 */
[----:B------:R-:W-:Y:S02]  /*88f0*/  FMNMX3.FTZ R0, R0, R206, R205, !PT ;  /* 0x000000ce00007276 */ /* 0x000fe400078100cd */
[----:B------:R-:W-:Y:S02]  /*8900*/  FSEL R194, R8, -INF , !P5 ;  /* 0xff80000008c27808 */ /* 0x000fe40006800000 */
[----:B------:R-:W-:Y:S02]  /*8910*/  FSEL R170, R170, -INF , !P0 ;  /* 0xff800000aaaa7808 */ /* 0x000fe40004000000 */
[----:B------:R-:W-:Y:S02]  /*8920*/  FMNMX3.FTZ R2, R2, R211, R212, !PT ;  /* 0x000000d302027276 */ /* 0x000fe400078100d4 */
[C---:B------:R-:W-:Y:S02]  /*8930*/  ISETP.GE.AND P5, PT, R202.reuse, R229, PT ;  /* 0x000000e5ca00720c */ /* 0x040fe40003fa6270 */
[----:B------:R-:W-:-:S02]  /*8940*/  ISETP.GE.AND P0, PT, R202, R228, PT ;  /* 0x000000e4ca00720c */ /* 0x000fc40003f06270 */
[----:B------:R-:W-:Y:S02]  /*8950*/  FSEL R9, R9, -INF , !P6 ;  /* 0xff80000009097808 */ /* 0x000fe40007000000 */
[----:B------:R-:W-:Y:S02]  /*8960*/  FMNMX3.FTZ R0, R0, R207, R210, !PT ;  /* 0x000000cf00007276 */ /* 0x000fe400078100d2 */
[----:B------:R-:W-:Y:S02]  /*8970*/  LOP3.LUT R10, R10, UR31, R245, 0x96, !PT ;  /* 0x0000001f0a0a7c12 */ /* 0x000fe4000f8e96f5 */
[----:B------:R-:W-:Y:S02]  /*8980*/  FMNMX3.FTZ R4, R2, R196, R192, !PT ;  /* 0x000000c402047276 */ /* 0x000fe400078100c0 */
[----:B------:R-:W-:Y:S01]  /*8990*/  FSEL R193, R9, -INF , !P5 ;  /* 0xff80000009c17808 */ /* 0x000fe20006800000 */
[----:B------:R-:W-:Y:S01]  /*89a0*/  IMAD.WIDE.U32 R10, R10, -0x326172a9, RZ ;  /* 0xcd9e8d570a0a7825 */ /* 0x000fe200078e00ff */
[----:B------:R-:W-:-:S02]  /*89b0*/  FSEL R169, R169, -INF , !P0 ;  /* 0xff800000a9a97808 */ /* 0x000fc40004000000 */
[----:B------:R-:W-:Y:S02]  /*89c0*/  FMNMX3.FTZ R2, R0, R168, R171, !PT ;  /* 0x000000a800027276 */ /* 0x000fe400078100ab */
[----:B------:R-:W-:Y:S02]  /*89d0*/  FMNMX3.FTZ R0, R4, R194, R193, !PT ;  /* 0x000000c204007276 */ /* 0x000fe400078100c1 */
[----:B------:R-:W-:Y:S01]  /*89e0*/  FMNMX3.FTZ R2, R2, R170, R169, !PT ;  /* 0x000000aa02027276 */ /* 0x000fe200078100a9 */
[----:B------:R-:W-:Y:S06]  /*89f0*/  BRA.U !UP1, `(.L_x_1614) ;  /* 0x0000000109f87547 */ /* 0x000fec000b800000 */
[----:B------:R-:W-:-:S04]  /*8a00*/  UIADD3 UR14, UPT, UPT, UR21, -0x3, URZ ;  /* 0xfffffffd150e7890 */ /* 0x000fc8000fffe0ff */
[----:B------:R-:W-:-:S04]  /*8a10*/  UIMAD.WIDE.U32 UR16, UR14, UR10, URZ ;  /* 0x0000000a0e1072a5 */ /* 0x000fc8000f8e00ff */
[----:B------:R-:W-:Y:S02]  /*8a20*/  UIMAD UR14, UR14, UR11, UR17 ;  /* 0x0000000b0e0e72a4 */ /* 0x000fe4000f8e0211 */
[----:B------:R-:W-:Y:S02]  /*8a30*/  USHF.L.U32 UR5, UR16, 0x6, URZ ;  /* 0x0000000610057899 */ /* 0x000fe400080006ff */
[----:B------:R-:W-:Y:S02]  /*8a40*/  USHF.L.U64.HI UR14, UR16, 0x6, UR14 ;  /* 0x00000006100e7899 */ /* 0x000fe4000801020e */
[----:B------:R-:W-:Y:S02]  /*8a50*/  ULEA UR16, UP0, UR10, UR5, 0x5 ;  /* 0x000000050a107291 */ /* 0x000fe4000f8028ff */
[----:B------:R-:W-:Y:S02]  /*8a60*/  IMAD.U32 R7, RZ, RZ, UR5 ;  /* 0x00000005ff077e24 */ /* 0x000fe4000f8e00ff */
[----:B------:R-:W-:Y:S01]  /*8a70*/  IMAD.U32 R6, RZ, RZ, UR14 ;  /* 0x0000000eff067e24 */ /* 0x000fe2000f8e00ff */
[----:B------:R-:W-:Y:S01]  /*8a80*/  ULEA.HI.X UR5, UR10, UR14, UR11, 0x5, UP0 ;  /* 0x0000000e0a057291 */ /* 0x000fe200080f2c0b */
[----:B------:R-:W-:Y:S01]  /*8a90*/  IMAD.U32 R5, RZ, RZ, UR16 ;  /* 0x00000010ff057e24 */ /* 0x000fe2000f8e00ff */
[----:B------:R-:W-:-:S02]  /*8aa0*/  @!P4 LEA R18, P0, R7, R234, 0x1 ;  /* 0x000000ea0712c211 */ /* 0x000fc400078008ff */
[CC--:B------:R-:W-:Y:S02]  /*8ab0*/  @!P3 LEA R14, P6, R7.reuse, R234.reuse, 0x1 ;  /* 0x000000ea070eb211 */ /* 0x0c0fe400078c08ff */
[CC--:B------:R-:W-:Y:S01]  /*8ac0*/  @!P2 LEA R12, P5, R7.reuse, R234.reuse, 0x1 ;  /* 0x000000ea070ca211 */ /* 0x0c0fe200078a08ff */
[----:B------:R-:W-:Y:S01]  /*8ad0*/  IMAD.U32 R4, RZ, RZ, UR5 ;  /* 0x00000005ff047e24 */ /* 0x000fe2000f8e00ff */
[CCC-:B------:R-:W-:Y:S02]  /*8ae0*/  @!P4 LEA.HI.X R19, R7.reuse, R233.reuse, R6.reuse, 0x1, P0 ;  /* 0x000000e90713c211 */ /* 0x1c0fe400000f0c06 */
[CC--:B------:R-:W-:Y:S02]  /*8af0*/  @!P1 LEA R8, P0, R7.reuse, R234.reuse, 0x1 ;  /* 0x000000ea07089211 */ /* 0x0c0fe400078008ff */
[----:B------:R-:W-:Y:S01]  /*8b00*/  @!P3 LEA.HI.X R15, R7, R233, R6, 0x1, P6 ;  /* 0x000000e9070fb211 */ /* 0x000fe200030f0c06 */
[----:B------:R-:W-:Y:S01]  /*8b10*/  @!PT LDS RZ, [RZ] ;  /* 0x00000000fffff984 */ /* 0x000fe20000000800 */
[----:B------:R-:W-:Y:S01]  /*8b20*/  @!PT LDS RZ, [RZ] ;  /* 0x00000000fffff984 */ /* 0x000fe20000000800 */
[----:B------:R-:W-:Y:S01]  /*8b30*/  @!PT LDS RZ, [RZ] ;  /* 0x00000000fffff984 */ /* 0x000fe20000000800 */
[----:B------:R1:W-:Y:S01]  /*8b40*/  @!P4 LDGSTS.E.BYPASS.LTC128B.128 [R235+0x10000], desc[UR26][R18.64] ;  /* 0x1000000012ebcfae */ /* 0x0003e2000b981a1a */
[----:B------:R-:W-:-:S02]  /*8b50*/  LEA R16, P6, R5, R234, 0x1 ;  /* 0x000000ea05107211 */ /* 0x000fc400078c08ff */
[CCC-:B------:R-:W-:Y:S01]  /*8b60*/  @!P2 LEA.HI.X R13, R7.reuse, R233.reuse, R6.reuse, 0x1, P5 ;  /* 0x000000e9070da211 */ /* 0x1c0fe200028f0c06 */
[----:B------:R1:W-:Y:S01]  /*8b70*/  @P4 STS.128 [R235+0x10000], RZ ;  /* 0x010000ffeb004388 */ /* 0x0003e20000000c00 */
[-C--:B------:R-:W-:Y:S02]  /*8b80*/  @!P1 LEA.HI.X R9, R7, R233.reuse, R6, 0x1, P0 ;  /* 0x000000e907099211 */ /* 0x080fe400000f0c06 */
        /* <DEDUP_REMOVED lines=37> */
.L_x_1614:
[----:B------:R-:W2:Y:S01]  /*8de0*/  SHFL.BFLY PT, R4, R2, 0x2, 0x1f ;  /* 0x0c401f0002047f89 */ /* 0x000ea200000e0000 */
[----:B------:R-:W-:Y:S01]  /*8df0*/  LOP3.LUT R5, R248, UR15, R11, 0x96, !PT ;  /* 0x0000000ff8057c12 */ /* 0x000fe2000f8e960b */
[----:B------:R-:W-:Y:S01]  /*8e00*/  UIADD3 UR23, UPT, UPT, UR31, 0x76cf5d0a, URZ ;  /* 0x76cf5d0a1f177890 */ /* 0x000fe2000fffe0ff */
[----:B------:R-:W-:Y:S01]  /*8e10*/  LOP3.LUT R222, R10, UR13, R237, 0x96, !PT ;  /* 0x0000000d0ade7c12 */ /* 0x000fe2000f8e96ed */
[----:B-1----:R-:W1:Y:S01]  /*8e20*/  SHFL.BFLY PT, R8, R0, 0x2, 0x1f ;  /* 0x0c401f0000087f89 */ /* 0x002e6200000e0000 */
[----:B------:R-:W-:Y:S01]  /*8e30*/  UIADD3 UR22, UPT, UPT, UR31, 0x32370b8f, URZ ;  /* 0x32370b8f1f167890 */ /* 0x000fe2000fffe0ff */
[----:B------:R-:W-:Y:S01]  /*8e40*/  IMAD.WIDE.U32 R224, R5, -0x2daee0ad, RZ ;  /* 0xd2511f5305e07825 */ /* 0x000fe200078e00ff */
[----:B------:R-:W3:Y:S01]  /*8e50*/  S2UR UR5, SR_CgaCtaId ;  /* 0x00000000000579c3 */ /* 0x000ee20000008800 */
[----:B------:R-:W4:Y:S02]  /*8e60*/  LDCU UR24, c[0x0][0x45c] ;  /* 0x00008b80ff1877ac */ /* 0x000f240008000800 */
[----:B------:R-:W-:Y:S01]  /*8e70*/  IMAD.WIDE.U32 R222, R222, -0x2daee0ad, RZ ;  /* 0xd2511f53dede7825 */ /* 0x000fe200078e00ff */
[----:B------:R-:W-:Y:S01]  /*8e80*/  LOP3.LUT R5, R242, UR23, R225, 0x96, !PT ;  /* 0x00000017f2057c12 */ /* 0x000fe2000f8e96e1 */
[----:B------:R-:W-:Y:S01]  /*8e90*/  UIADD3 UR16, UPT, UPT, UR31, -0x56f99767, URZ ;  /* 0xa90668991f107890 */ /* 0x000fe2000fffe0ff */
[----:B------:R-:W-:-:S02]  /*8ea0*/  UMOV UR14, 0x400 ;  /* 0x00000400000e7882 */ /* 0x000fc40000000000 */
[----:B------:R-:W-:Y:S01]  /*8eb0*/  LOP3.LUT R224, R224, UR22, R223, 0x96, !PT ;  /* 0x00000016e0e07c12 */ /* 0x000fe2000f8e96df */
[----:B------:R-:W-:Y:S01]  /*8ec0*/  IMAD.WIDE.U32 R220, R5, -0x326172a9, RZ ;  /* 0xcd9e8d5705dc7825 */ /* 0x000fe200078e00ff */
[----:B------:R-:W-:Y:S02]  /*8ed0*/  UIADD3 UR17, UPT, UPT, UR31, -0x126145ec, URZ ;  /* 0xed9eba141f117890 */ /* 0x000fe4000fffe0ff */
[----:B------:R-:W-:Y:S01]  /*8ee0*/  UIADD3 UR28, UPT, UPT, UR28, 0x1, URZ ;  /* 0x000000011c1c7890 */ /* 0x000fe2000fffe0ff */
[----:B------:R-:W-:Y:S01]  /*8ef0*/  IMAD.WIDE.U32 R224, R224, -0x326172a9, RZ ;  /* 0xcd9e8d57e0e07825 */ /* 0x000fe200078e00ff */
[----:B--2---:R-:W-:-:S04]  /*8f00*/  FMNMX.FTZ R4, R2, R4, !PT ;  /* 0x0000000402047209 */ /* 0x004fc80007810000 */
[----:B------:R-:W-:Y:S02]  /*8f10*/  LOP3.LUT R220, R220, UR7, R225, 0x96, !PT ;  /* 0x00000007dcdc7c12 */ /* 0x000fe4000f8e96e1 */
[----:B-1----:R-:W-:Y:S01]  /*8f20*/  FMNMX.FTZ R8, R0, R8, !PT ;  /* 0x0000000800087209 */ /* 0x002fe20007810000 */
[----:B------:R-:W1:Y:S01]  /*8f30*/  SHFL.BFLY PT, R2, R4, 0x1, 0x1f ;  /* 0x0c201f0004027f89 */ /* 0x000e6200000e0000 */
[----:B------:R-:W-:Y:S01]  /*8f40*/  LOP3.LUT R0, R236, UR12, R221, 0x96, !PT ;  /* 0x0000000cec007c12 */ /* 0x000fe2000f8e96dd */
[----:B------:R-:W-:Y:S01]  /*8f50*/  IMAD.WIDE.U32 R220, R220, -0x2daee0ad, RZ ;  /* 0xd2511f53dcdc7825 */ /* 0x000fe200078e00ff */
[----:B---3--:R-:W-:Y:S01]  /*8f60*/  ULEA UR5, UR5, UR14, 0x18 ;  /* 0x0000000e05057291 */ /* 0x008fe2000f8ec0ff */
[----:B------:R-:W2:Y:S01]  /*8f70*/  SHFL.BFLY PT, R180, R8, 0x1, 0x1f ;  /* 0x0c201f0008b47f89 */ /* 0x000ea200000e0000 */
[----:B------:R-:W-:Y:S01]  /*8f80*/  UIADD3 UR14, UPT, UPT, UR31, 0x646e171e, URZ ;  /* 0x646e171e1f0e7890 */ /* 0x000fe2000fffe0ff */
[----:B------:R-:W-:Y:S01]  /*8f90*/  IMAD.WIDE.U32 R6, R0, -0x2daee0ad, RZ ;  /* 0xd2511f5300067825 */ /* 0x000fe200078e00ff */
[----:B------:R-:W-:-:S02]  /*8fa0*/  LOP3.LUT R0, R166, 0x200, R167, 0xf8, !PT ;  /* 0x00000200a6007812 */ /* 0x000fc400078ef8a7 */
[----:B------:R-:W-:Y:S02]  /*8fb0*/  LOP3.LUT R10, R6, UR16, R221, 0x96, !PT ;  /* 0x00000010060a7c12 */ /* 0x000fe4000f8e96dd */
[----:B------:R-:W-:Y:S02]  /*8fc0*/  LEA R166, R0, UR5, 0x1 ;  /* 0x0000000500a67c11 */ /* 0x000fe4000f8e08ff */
[----:B------:R-:W-:Y:S01]  /*8fd0*/  LOP3.LUT R222, R222, UR17, R7, 0x96, !PT ;  /* 0x00000011dede7c12 */ /* 0x000fe2000f8e9607 */
[----:B------:R-:W-:Y:S01]  /*8fe0*/  IMAD.WIDE.U32 R10, R10, -0x326172a9, RZ ;  /* 0xcd9e8d570a0a7825 */ /* 0x000fe200078e00ff */
[C---:B------:R-:W-:Y:S02]  /*8ff0*/  IADD3 R16, PT, PT, R166.reuse, 0x18000, RZ ;  /* 0x00018000a6107810 */ /* 0x040fe40007ffe0ff */
[----:B------:R-:W-:Y:S01]  /*9000*/  IADD3 R191, PT, PT, R166, 0x18040, RZ ;  /* 0x00018040a6bf7810 */ /* 0x000fe20007ffe0ff */
[----:B------:R-:W-:Y:S01]  /*9010*/  IMAD.WIDE.U32 R222, R222, -0x326172a9, RZ ;  /* 0xcd9e8d57dede7825 */ /* 0x000fe200078e00ff */
[----:B------:R-:W-:-:S02]  /*9020*/  PRMT R9, R10, 0x7773, RZ ;  /* 0x000077730a097816 */ /* 0x000fc400000000ff */
[----:B------:R-:W-:Y:S02]  /*9030*/  PRMT R6, R10, 0x7772, RZ ;  /* 0x000077720a067816 */ /* 0x000fe400000000ff */
[----:B-1----:R-:W-:Y:S02]  /*9040*/  FMNMX.FTZ R2, R4, R2, !PT ;  /* 0x0000000204027209 */ /* 0x002fe40007810000 */
[----:B------:R-:W-:Y:S02]  /*9050*/  MOV R12, R10 ;  /* 0x0000000a000c7202 */ /* 0x000fe40000000f00 */
[----:B--2---:R-:W-:Y:S01]  /*9060*/  FMNMX.FTZ R180, R8, R180, !PT ;  /* 0x000000b408b47209 */ /* 0x004fe20007810000 */
[C---:B----4-:R-:W-:Y:S01]  /*9070*/  FMUL.FTZ R167, R2.reuse, UR24 ;  /* 0x0000001802a77c20 */ /* 0x050fe20008410000 */
[----:B------:R-:W-:Y:S02]  /*9080*/  FSETP.NEU.FTZ.AND P0, PT, R2, -INF , PT ;  /* 0xff8000000200780b */ /* 0x000fe40003f1d000 */
[C---:B------:R-:W-:Y:S01]  /*9090*/  FSETP.NEU.FTZ.AND P5, PT, R180.reuse, -INF , PT ;  /* 0xff800000b400780b */ /* 0x040fe20003fbd000 */
[----:B------:R-:W-:Y:S01]  /*90a0*/  FMUL.FTZ R195, R180, UR24 ;  /* 0x00000018b4c37c20 */ /* 0x000fe20008410000 */
[----:B------:R-:W-:-:S02]  /*90b0*/  FSEL R8, R2, RZ, P0 ;  /* 0x000000ff02087208 */ /* 0x000fc40000000000 */
[----:B------:R-:W-:Y:S02]  /*90c0*/  FSEL R167, R167, RZ, P0 ;  /* 0x000000ffa7a77208 */ /* 0x000fe40000000000 */
[----:B------:R-:W-:Y:S01]  /*90d0*/  LOP3.LUT P0, RZ, R216, 0x2, RZ, 0xc0, !PT ;  /* 0x00000002d8ff7812 */ /* 0x000fe2000780c0ff */
[----:B------:R-:W-:Y:S01]  /*90e0*/  FADD.FTZ R8, R3, -R8 ;  /* 0x8000000803087221 */ /* 0x000fe20000010000 */
[----:B------:R-:W-:Y:S01]  /*90f0*/  PRMT R5, R10, 0x7771, RZ ;  /* 0x000077710a057816 */ /* 0x000fe200000000ff */
[----:B------:R-:W-:Y:S01]  /*9100*/  FFMA.FTZ R177, R28, UR24, -R167 ;  /* 0x000000181cb17c23 */ /* 0x000fe200080108a7 */
[----:B------:R-:W-:Y:S01]  /*9110*/  PRMT R6, R6, 0x5410, R9 ;  /* 0x0000541006067816 */ /* 0x000fe20000000009 */
[----:B------:R-:W1:Y:S01]  /*9120*/  LDC R10, c[0x0][0x4f8] ;  /* 0x00013e00ff0a7b82 */ /* 0x000e620000000800 */
[----:B------:R-:W-:Y:S01]  /*9130*/  FSEL R9, R180, RZ, P5 ;  /* 0x000000ffb4097208 */ /* 0x000fe20002800000 */
[--C-:B------:R-:W-:Y:S01]  /*9140*/  FFMA.FTZ R176, R29, UR24, -R167.reuse ;  /* 0x000000181db07c23 */ /* 0x100fe200080108a7 */
[----:B------:R-:W-:Y:S01]  /*9150*/  SEL R190, R165, 0xffffffe0, !P0 ;  /* 0xffffffe0a5be7807 */ /* 0x000fe20004000000 */
[----:B------:R-:W-:Y:S01]  /*9160*/  FFMA.FTZ R179, R25, UR24, -R167 ;  /* 0x0000001819b37c23 */ /* 0x000fe200080108a7 */
[----:B------:R-:W-:Y:S01]  /*9170*/  LOP3.LUT P0, R172, R216, 0x4, RZ, 0xc0, !PT ;  /* 0x00000004d8ac7812 */ /* 0x000fe2000780c0ff */
[----:B------:R-:W-:Y:S01]  /*9180*/  FADD.FTZ R9, R164, -R9 ;  /* 0x80000009a4097221 */ /* 0x000fe20000010000 */
[----:B------:R-:W-:Y:S01]  /*9190*/  IADD3 R164, PT, PT, R190, R166, RZ ;  /* 0x000000a6bea47210 */ /* 0x000fe20007ffe0ff */
[----:B------:R-:W-:Y:S01]  /*91a0*/  FFMA.FTZ R178, R24, UR24, -R167 ;  /* 0x0000001818b27c23 */ /* 0x000fe200080108a7 */
[----:B------:R-:W-:Y:S01]  /*91b0*/  FSEL R195, R195, RZ, P5 ;  /* 0x000000ffc3c37208 */ /* 0x000fe20002800000 */
[----:B------:R-:W-:Y:S01]  /*91c0*/  FMUL.FTZ R189, R9, UR24 ;  /* 0x0000001809bd7c20 */ /* 0x000fe20008410000 */
[----:B------:R-:W-:Y:S01]  /*91d0*/  LOP3.LUT R7, R222, UR4, R11, 0x96, !PT ;  /* 0x00000004de077c12 */ /* 0x000fe2000f8e960b */
[----:B------:R-:W2:Y:S01]  /*91e0*/  LDSM.16.MT88.4 R20, [R164+0x18000] ;  /* 0x01800000a414783b */ /* 0x000ea20000004200 */
[----:B------:R-:W-:Y:S01]  /*91f0*/  LOP3.LUT R12, R12, 0xff, RZ, 0xc0, !PT ;  /* 0x000000ff0c0c7812 */ /* 0x000fe200078ec0ff */
[--C-:B------:R-:W-:Y:S01]  /*9200*/  FFMA.FTZ R173, R214, UR24, -R195.reuse ;  /* 0x00000018d6ad7c23 */ /* 0x100fe200080108c3 */
[--C-:B------:R-:W-:Y:S01]  /*9210*/  FFMA.FTZ R3, R30, UR24, -R195.reuse ;  /* 0x000000181e037c23 */ /* 0x100fe200080108c3 */
[----:B------:R-:W-:Y:S01]  /*9220*/  LOP3.LUT R4, R7, 0xffff, RZ, 0xc0, !PT ;  /* 0x0000ffff07047812 */ /* 0x000fe200078ec0ff */
[--C-:B------:R-:W-:Y:S01]  /*9230*/  FFMA.FTZ R175, R26, UR24, -R195.reuse ;  /* 0x000000181aaf7c23 */ /* 0x100fe200080108c3 */
[----:B------:R-:W-:Y:S01]  /*9240*/  @P0 IADD3 R191, PT, PT, R16, -0x40, RZ ;  /* 0xffffffc010bf0810 */ /* 0x000fe20007ffe0ff */
[----:B------:R-:W-:Y:S01]  /*9250*/  FFMA.FTZ R174, R27, UR24, -R195 ;  /* 0x000000181bae7c23 */ /* 0x000fe200080108c3 */
[----:B------:R-:W-:Y:S01]  /*9260*/  LOP3.LUT R11, R7, 0xff, RZ, 0xc0, !PT ;  /* 0x000000ff070b7812 */ /* 0x000fe200078ec0ff */
[----:B------:R-:W-:Y:S01]  /*9270*/  MUFU.EX2 R173, R173 ;  /* 0x000000ad00ad7308 */ /* 0x000fe20000000800 */
[----:B------:R-:W-:Y:S01]  /*9280*/  SHF.R.U32.HI R4, RZ, 0x8, R4 ;  /* 0x00000008ff047819 */ /* 0x000fe20000011604 */
[----:B------:R-:W3:Y:S01]  /*9290*/  LDSM.16.MT88.4 R28, [R191] ;  /* 0x00000000bf1c783b */ /* 0x000ee20000004200 */
[----:B-1----:R-:W-:Y:S01]  /*92a0*/  LOP3.LUT R10, R10, 0xff, RZ, 0xc0, !PT ;  /* 0x000000ff0a0a7812 */ /* 0x002fe200078ec0ff */
[----:B------:R-:W1:Y:S01]  /*92b0*/  MUFU.EX2 R3, R3 ;  /* 0x0000000300037308 */ /* 0x000e620000000800 */
[----:B------:R-:W-:Y:S01]  /*92c0*/  PRMT R4, R11, 0x5410, R4 ;  /* 0x000054100b047816 */ /* 0x000fe20000000004 */
[----:B------:R-:W-:Y:S01]  /*92d0*/  FMUL.FTZ R8, R8, UR24 ;  /* 0x0000001808087c20 */ /* 0x000fe20008410000 */
[----:B------:R-:W-:Y:S01]  /*92e0*/  PRMT R11, R7, 0x7632, R11 ;  /* 0x00007632070b7816 */ /* 0x000fe2000000000b */
[----:B------:R-:W-:Y:S01]  /*92f0*/  MUFU.EX2 R175, R175 ;  /* 0x000000af00af7308 */ /* 0x000fe20000000800 */
[----:B------:R-:W-:Y:S01]  /*9300*/  LEA R165, R10, R10, 0x10 ;  /* 0x0000000a0aa57211 */ /* 0x000fe200078e80ff */
[----:B------:R-:W-:Y:S01]  /*9310*/  FFMA.FTZ R202, R197, UR24, -R195 ;  /* 0x00000018c5ca7c23 */ /* 0x000fe200080108c3 */
[----:B------:R-:W-:Y:S01]  /*9320*/  PRMT R5, R12, 0x5410, R5 ;  /* 0x000054100c057816 */ /* 0x000fe20000000005 */
[----:B------:R-:W4:Y:S01]  /*9330*/  MUFU.EX2 R174, R174 ;  /* 0x000000ae00ae7308 */ /* 0x000f220000000800 */
[----:B------:R-:W-:Y:S01]  /*9340*/  SHF.R.U32.HI R10, RZ, 0x18, R7 ;  /* 0x00000018ff0a7819 */ /* 0x000fe20000011607 */
[----:B------:R-:W-:Y:S01]  /*9350*/  LDSM.16.MT88.4 R12, [R166+0x18000] ;  /* 0x01800000a60c783b */ /* 0x000fe20000004200 */
[----:B------:R-:W-:Y:S01]  /*9360*/  LOP3.LUT R7, R6, 0xff00ff, RZ, 0xc0, !PT ;  /* 0x00ff00ff06077812 */ /* 0x000fe200078ec0ff */
[----:B------:R-:W-:Y:S01]  /*9370*/  MUFU.EX2 R179, R179 ;  /* 0x000000b300b37308 */ /* 0x000fe20000000800 */
[----:B------:R-:W-:Y:S01]  /*9380*/  LOP3.LUT R6, R11, 0xff, RZ, 0xc0, !PT ;  /* 0x000000ff0b067812 */ /* 0x000fe200078ec0ff */
[--C-:B------:R-:W-:Y:S01]  /*9390*/  FFMA.FTZ R200, R200, UR24, -R195.reuse ;  /* 0x00000018c8c87c23 */ /* 0x100fe200080108c3 */
[--C-:B------:R-:W-:Y:S01]  /*93a0*/  HSET2.LE.AND R9, R5, R165.reuse, PT ;  /* 0x000000a505097233 */ /* 0x100fe20003803000 */
[----:B------:R-:W-:Y:S01]  /*93b0*/  MUFU.EX2 R177, R177 ;  /* 0x000000b100b17308 */ /* 0x000fe20000000800 */
[----:B------:R-:W-:Y:S01]  /*93c0*/  PRMT R5, R6, 0x5410, R10 ;  /* 0x0000541006057816 */ /* 0x000fe2000000000a */
[----:B------:R-:W-:Y:S01]  /*93d0*/  FFMA.FTZ R197, R213, UR24, -R195 ;  /* 0x00000018d5c57c23 */ /* 0x000fe200080108c3 */
[----:B-1----:R-:W-:Y:S01]  /*93e0*/  F2FP.BF16.F32.PACK_AB R11, R3, R173 ;  /* 0x000000ad030b723e */ /* 0x002fe200000010ff */
[----:B------:R-:W1:Y:S01]  /*93f0*/  MUFU.EX2 R176, R176 ;  /* 0x000000b000b07308 */ /* 0x000e620000000800 */
[--C-:B------:R-:W-:Y:S01]  /*9400*/  HSET2.LE.AND R7, R7, R165.reuse, PT ;  /* 0x000000a507077233 */ /* 0x100fe20003803000 */
[--C-:B------:R-:W-:Y:S01]  /*9410*/  FFMA.FTZ R199, R199, UR24, -R167.reuse ;  /* 0x00000018c7c77c23 */ /* 0x100fe200080108a7 */
[----:B------:R-:W-:Y:S01]  /*9420*/  LOP3.LUT R6, R11, R9, RZ, 0xc0, !PT ;  /* 0x000000090b067212 */ /* 0x000fe200078ec0ff */
[----:B------:R-:W-:Y:S01]  /*9430*/  MUFU.EX2 R178, R178 ;  /* 0x000000b200b27308 */ /* 0x000fe20000000800 */
[--C-:B------:R-:W-:Y:S01]  /*9440*/  HSET2.LE.AND R4, R4, R165.reuse, PT ;  /* 0x000000a504047233 */ /* 0x100fe20003803000 */
[----:B------:R-:W-:Y:S01]  /*9450*/  FFMA.FTZ R203, R203, UR24, -R167 ;  /* 0x00000018cbcb7c23 */ /* 0x000fe200080108a7 */
[----:B------:R-:W-:Y:S01]  /*9460*/  HSET2.LE.AND R5, R5, R165, PT ;  /* 0x000000a505057233 */ /* 0x000fe20003803000 */
[----:B------:R-:W5:Y:S01]  /*9470*/  MUFU.EX2 R189, R189 ;  /* 0x000000bd00bd7308 */ /* 0x000f620000000800 */
[----:B----4-:R-:W-:Y:S01]  /*9480*/  F2FP.BF16.F32.PACK_AB R9, R174, R175 ;  /* 0x000000afae09723e */ /* 0x010fe200000010ff */
[--C-:B------:R-:W-:Y:S01]  /*9490*/  FFMA.FTZ R213, R208, UR24, -R195.reuse ;  /* 0x00000018d0d57c23 */ /* 0x100fe200080108c3 */
[----:B------:R-:W-:Y:S01]  /*94a0*/  IADD3 R190, PT, PT, R190, R191, RZ ;  /* 0x000000bfbebe7210 */ /* 0x000fe20007ffe0ff */
[----:B------:R4:W2:Y:S01]  /*94b0*/  MUFU.EX2 R188, R8 ;  /* 0x0000000800bc7308 */ /* 0x0008a20000000800 */
[----:B------:R-:W-:Y:S01]  /*94c0*/  LOP3.LUT R4, R9, R4, RZ, 0xc0, !PT ;  /* 0x0000000409047212 */ /* 0x000fe200078ec0ff */
[----:B------:R-:W-:Y:S01]  /*94d0*/  FFMA.FTZ R208, R209, UR24, -R195 ;  /* 0x00000018d1d07c23 */ /* 0x000fe200080108c3 */
[----:B-1----:R-:W-:Y:S01]  /*94e0*/  F2FP.BF16.F32.PACK_AB R10, R176, R177 ;  /* 0x000000b1b00a723e */ /* 0x002fe200000010ff */
[----:B------:R-:W-:Y:S01]  /*94f0*/  MUFU.EX2 R202, R202 ;  /* 0x000000ca00ca7308 */ /* 0x000fe20000000800 */
[----:B------:R-:W-:Y:S01]  /*9500*/  LOP3.LUT R222, R224, UR6, R223, 0x96, !PT ;  /* 0x00000006e0de7c12 */ /* 0x000fe2000f8e96df */
[----:B------:R-:W-:Y:S01]  /*9510*/  FFMA.FTZ R209, R211, UR24, -R195 ;  /* 0x00000018d3d17c23 */ /* 0x000fe200080108c3 */
[----:B------:R-:W-:Y:S01]  /*9520*/  LOP3.LUT R7, R10, R7, RZ, 0xc0, !PT ;  /* 0x000000070a077212 */ /* 0x000fe200078ec0ff */
[----:B------:R-:W-:Y:S01]  /*9530*/  MUFU.EX2 R200, R200 ;  /* 0x000000c800c87308 */ /* 0x000fe20000000800 */
[----:B------:R-:W-:Y:S01]  /*9540*/  FFMA.FTZ R211, R206, UR24, -R167 ;  /* 0x00000018ced37c23 */ /* 0x000fe200080108a7 */
[-C--:B-----5:R-:W-:Y:S01]  /*9550*/  FMUL.FTZ R16, R152, R189.reuse ;  /* 0x000000bd98107220 */ /* 0x0a0fe20000410000 */
[-C--:B------:R-:W-:Y:S01]  /*9560*/  FMUL.FTZ R17, R153, R189.reuse ;  /* 0x000000bd99117220 */ /* 0x080fe20000410000 */
[-C--:B------:R-:W-:Y:S01]  /*9570*/  FMUL.FTZ R24, R148, R189.reuse ;  /* 0x000000bd94187220 */ /* 0x080fe20000410000 */
[----:B------:R-:W-:Y:S01]  /*9580*/  FMUL.FTZ R25, R149, R189 ;  /* 0x000000bd95197220 */ /* 0x000fe20000410000 */
[----:B----4-:R-:W-:Y:S01]  /*9590*/  F2FP.BF16.F32.PACK_AB R8, R178, R179 ;  /* 0x000000b3b208723e */ /* 0x010fe200000010ff */
[-C--:B--2---:R-:W-:Y:S01]  /*95a0*/  FMUL.FTZ R18, R154, R188.reuse ;  /* 0x000000bc9a127220 */ /* 0x084fe20000410000 */
[-C--:B------:R-:W-:Y:S01]  /*95b0*/  FMUL.FTZ R19, R155, R188.reuse ;  /* 0x000000bc9b137220 */ /* 0x080fe20000410000 */
[-C--:B------:R-:W-:Y:S01]  /*95c0*/  FMUL.FTZ R26, R150, R188.reuse ;  /* 0x000000bc961a7220 */ /* 0x080fe20000410000 */
[----:B------:R-:W-:Y:S01]  /*95d0*/  LOP3.LUT R5, R8, R5, RZ, 0xc0, !PT ;  /* 0x0000000508057212 */ /* 0x000fe200078ec0ff */
        /* <DEDUP_REMOVED lines=11> */
[----:B------:R-:W1:Y:S01]  /*9690*/  LDSM.16.MT88.4 R136, [R191+0x2000] ;  /* 0x00200000bf88783b */ /* 0x000e620000004200 */
        /* <DEDUP_REMOVED lines=8> */
[----:B------:R-:W2:Y:S01]  /*9720*/  LDSM.16.MT88.4 R144, [R166+0x1a000] ;  /* 0x01a00000a690783b */ /* 0x000ea20000004200 */
        /* <DEDUP_REMOVED lines=81> */
[----:B------:R-:W-:Y:S01]  /*9c40*/  LDSM.16.MT88.4 R148, [R190] ;  /* 0x00000000be94783b */ /* 0x000fe20000004200 */
[-C--:B------:R-:W-:Y:S01]  /*9c50*/  FMUL.FTZ R116, R116, R189.reuse ;  /* 0x000000bd74747220 */ /* 0x080fe20000410000 */
[-C--:B------:R-:W-:Y:S01]  /*9c60*/  FMUL.FTZ R117, R117, R189.reuse ;  /* 0x000000bd75757220 */ /* 0x080fe20000410000 */
[-C--:B------:R-:W-:Y:S01]  /*9c70*/  FMUL.FTZ R118, R118, R188.reuse ;  /* 0x000000bc76767220 */ /* 0x080fe20000410000 */
[-C--:B------:R-:W-:Y:S01]  /*9c80*/  FMUL.FTZ R119, R119, R188.reuse ;  /* 0x000000bc77777220 */ /* 0x080fe20000410000 */
[----:B------:R-:W-:Y:S01]  /*9c90*/  IMAD.WIDE.U32 R222, R222, -0x2daee0ad, RZ ;  /* 0xd2511f53dede7825 */ /* 0x000fe200078e00ff */
[C---:B------:R-:W-:Y:S01]  /*9ca0*/  HMMA.16816.F32.BF16 R80, R4.reuse, R138, R80 ;  /* 0x0000008a0450723c */ /* 0x040fe20000041850 */
[----:B------:R-:W1:Y:S02]  /*9cb0*/  LDSM.16.MT88.4 R136, [R166+0x1e000] ;  /* 0x01e00000a688783b */ /* 0x000e640000004200 */
        /* <DEDUP_REMOVED lines=18> */
[----:B------:R-:W-:Y:S01]  /*9de0*/  LOP3.LUT R160, R220, UR14, R223, 0x96, !PT ;  /* 0x0000000edca07c12 */ /* 0x000fe2000f8e96df */
        /* <DEDUP_REMOVED lines=18> */
[----:B------:R-:W3:Y:S01]  /*9f10*/  MUFU.EX2 R197, R197 ;  /* 0x000000c500c57308 */ /* 0x000ee20000000800 */
[C---:B------:R-:W-:Y:S01]  /*9f20*/  HMMA.16816.F32.BF16 R64, R4.reuse, R146, R64 ;  /* 0x000000920440723c */ /* 0x040fe20000041840 */
[----:B------:R-:W4:Y:S01]  /*9f30*/  LDSM.16.MT88.4 R144, [R191+0x4000] ;  /* 0x00400000bf90783b */ /* 0x000f220000004200 */
[----:B------:R-:W-:Y:S01]  /*9f40*/  FFMA.FTZ R207, R207, UR24, -R167 ;  /* 0x00000018cfcf7c23 */ /* 0x000fe200080108a7 */
[----:B------:R-:W-:Y:S01]  /*9f50*/  MUFU.EX2 R199, R199 ;  /* 0x000000c700c77308 */ /* 0x000fe20000000800 */
[--C-:B------:R-:W-:Y:S01]  /*9f60*/  FFMA.FTZ R212, R212, UR24, -R195.reuse ;  /* 0x00000018d4d47c23 */ /* 0x100fe200080108c3 */
[----:B------:R-:W-:Y:S01]  /*9f70*/  LDSM.16.MT88.4 R152, [R164+0x18800] ;  /* 0x01880000a498783b */ /* 0x000fe20000004200 */
[--C-:B------:R-:W-:Y:S01]  /*9f80*/  FFMA.FTZ R196, R196, UR24, -R195.reuse ;  /* 0x00000018c4c47c23 */ /* 0x100fe200080108c3 */
[----:B------:R-:W-:Y:S01]  /*9f90*/  MUFU.EX2 R203, R203 ;  /* 0x000000cb00cb7308 */ /* 0x000fe20000000800 */
[C---:B-1----:R-:W-:Y:S01]  /*9fa0*/  HMMA.16816.F32.BF16 R100, R4.reuse, R136, R100 ;  /* 0x000000880464723c */ /* 0x042fe20000041864 */
[----:B------:R-:W-:Y:S01]  /*9fb0*/  FFMA.FTZ R192, R192, UR24, -R195 ;  /* 0x00000018c0c07c23 */ /* 0x000fe200080108c3 */
[--C-:B------:R-:W-:Y:S01]  /*9fc0*/  FFMA.FTZ R217, R168, UR24, -R167.reuse ;  /* 0x00000018a8d97c23 */ /* 0x100fe200080108a7 */
[----:B------:R-:W-:Y:S01]  /*9fd0*/  MUFU.EX2 R213, R213 ;  /* 0x000000d500d57308 */ /* 0x000fe20000000800 */
[----:B------:R-:W-:Y:S01]  /*9fe0*/  FFMA.FTZ R214, R169, UR24, -R167 ;  /* 0x00000018a9d67c23 */ /* 0x000fe200080108a7 */
[----:B------:R-:W-:Y:S01]  /*9ff0*/  FFMA.FTZ R175, R247, R189, R175 ;  /* 0x000000bdf7af7223 */ /* 0x000fe200000100af */
[----:B------:R-:W-:Y:S01]  /*a000*/  FFMA.FTZ R179, R246, R188, R179 ;  /* 0x000000bcf6b37223 */ /* 0x000fe200000100b3 */
[----:B------:R-:W-:Y:S01]  /*a010*/  MUFU.EX2 R208, R208 ;  /* 0x000000d000d07308 */ /* 0x000fe20000000800 */
[----:B------:R-:W-:Y:S01]  /*a020*/  HMMA.16816.F32.BF16 R104, R4, R138, R104 ;  /* 0x0000008a0468723c */ /* 0x000fe20000041868 */
[----:B------:R-:W1:Y:S01]  /*a030*/  LDSM.16.MT88.4 R136, [R190+0x6000] ;  /* 0x00600000be88783b */ /* 0x000e620000004200 */
[----:B------:R-:W-:Y:S01]  /*a040*/  FADD.FTZ R175, R174, R175 ;  /* 0x000000afaeaf7221 */ /* 0x000fe20000010000 */
[----:B------:R-:W-:Y:S01]  /*a050*/  MUFU.EX2 R209, R209 ;  /* 0x000000d100d17308 */ /* 0x000fe20000000800 */
[----:B------:R-:W-:-:S02]  /*a060*/  FADD.FTZ R179, R178, R179 ;  /* 0x000000b3b2b37221 */ /* 0x000fc40000010000 */
[----:B------:R-:W-:Y:S01]  /*a070*/  FADD.FTZ R173, R173, R175 ;  /* 0x000000afadad7221 */ /* 0x000fe20000010000 */
[----:B------:R5:W-:Y:S01]  /*a080*/  MUFU.EX2 R206, R212 ;  /* 0x000000d400ce7308 */ /* 0x000be20000000800 */
[C---:B------:R-:W-:Y:S01]  /*a090*/  HMMA.16816.F32.BF16 R8, R4.reuse, R12, R8 ;  /* 0x0000000c0408723c */ /* 0x040fe20000041808 */
[----:B------:R-:W-:Y:S01]  /*a0a0*/  FADD.FTZ R177, R177, R179 ;  /* 0x000000b3b1b17221 */ /* 0x000fe20000010000 */
[----:B------:R-:W-:Y:S01]  /*a0b0*/  FADD.FTZ R173, R3, R173 ;  /* 0x000000ad03ad7221 */ /* 0x000fe20000010000 */
[----:B------:R-:W-:Y:S01]  /*a0c0*/  MUFU.EX2 R211, R211 ;  /* 0x000000d300d37308 */ /* 0x000fe20000000800 */
[----:B------:R-:W-:Y:S01]  /*a0d0*/  MOV R3, R2 ;  /* 0x0000000200037202 */ /* 0x000fe20000000f00 */
[----:B------:R-:W-:Y:S02]  /*a0e0*/  FADD.FTZ R177, R176, R177 ;  /* 0x000000b1b0b17221 */ /* 0x000fe40000010000 */
[----:B------:R-:W-:Y:S01]  /*a0f0*/  MUFU.EX2 R207, R207 ;  /* 0x000000cf00cf7308 */ /* 0x000fe20000000800 */
[----:B--2---:R-:W-:Y:S03]  /*a100*/  HMMA.16816.F32.BF16 R92, R4, R140, R92 ;  /* 0x0000008c045c723c */ /* 0x004fe6000004185c */
[----:B------:R-:W-:Y:S01]  /*a110*/  MUFU.EX2 R196, R196 ;  /* 0x000000c400c47308 */ /* 0x000fe20000000800 */
[----:B-----5:R-:W-:-:S03]  /*a120*/  FFMA.FTZ R212, R171, UR24, -R167 ;  /* 0x00000018abd47c23 */ /* 0x020fc600080108a7 */
[----:B------:R-:W-:Y:S01]  /*a130*/  MUFU.EX2 R192, R192 ;  /* 0x000000c000c07308 */ /* 0x000fe20000000800 */
[C---:B------:R-:W-:Y:S01]  /*a140*/  HMMA.16816.F32.BF16 R96, R4.reuse, R142, R96 ;  /* 0x0000008e0460723c */ /* 0x040fe20000041860 */
[----:B------:R-:W2:Y:S02]  /*a150*/  LDSM.16.MT88.4 R140, [R191+0x6000] ;  /* 0x00600000bf8c783b */ /* 0x000ea40000004200 */
[----:B------:R-:W-:Y:S04]  /*a160*/  MUFU.EX2 R217, R217 ;  /* 0x000000d900d97308 */ /* 0x000fe80000000800 */
[----:B------:R-:W-:Y:S01]  /*a170*/  MUFU.EX2 R212, R212 ;  /* 0x000000d400d47308 */ /* 0x000fe20000000800 */
[C---:B----4-:R-:W-:Y:S03]  /*a180*/  HMMA.16816.F32.BF16 R84, R4.reuse, R144, R84 ;  /* 0x000000900454723c */ /* 0x050fe60000041854 */
[----:B------:R-:W-:Y:S05]  /*a190*/  MUFU.EX2 R214, R214 ;  /* 0x000000d600d67308 */ /* 0x000fea0000000800 */
[C---:B------:R-:W-:Y:S01]  /*a1a0*/  HMMA.16816.F32.BF16 R88, R4.reuse, R146, R88 ;  /* 0x000000920458723c */ /* 0x040fe20000041858 */
[----:B------:R-:W4:Y:S07]  /*a1b0*/  LDSM.16.MT88.4 R144, [R164+0x1e000] ;  /* 0x01e00000a490783b */ /* 0x000f2e0000004200 */
[----:B-1----:R-:W-:Y:S01]  /*a1c0*/  HMMA.16816.F32.BF16 R124, R4, R136, R124 ;  /* 0x00000088047c723c */ /* 0x002fe2000004187c */
[----:B------:R-:W-:-:S02]  /*a1d0*/  LOP3.LUT R136, R160, 0xff, RZ, 0xc0, !PT ;  /* 0x000000ffa0887812 */ /* 0x000fc400078ec0ff */
[----:B------:R-:W-:-:S04]  /*a1e0*/  PRMT R137, R160, 0x7632, R137 ;  /* 0x00007632a0897816 */ /* 0x000fc80000000089 */
[----:B------:R-:W-:Y:S01]  /*a1f0*/  LOP3.LUT R137, R137, 0xff, RZ, 0xc0, !PT ;  /* 0x000000ff89897812 */ /* 0x000fe200078ec0ff */
[C---:B------:R-:W-:Y:S01]  /*a200*/  HMMA.16816.F32.BF16 R12, R4.reuse, R14, R156 ;  /* 0x0000000e040c723c */ /* 0x040fe2000004189c */
[----:B------:R-:W-:Y:S07]  /*a210*/  LDSM.16.MT88.4 R156, [R166+0x18800] ;  /* 0x01880000a69c783b */ /* 0x000fee0000004200 */
[C---:B------:R-:W-:Y:S08]  /*a220*/  HMMA.16816.F32.BF16 R32, R4.reuse, R148, R32 ;  /* 0x000000940420723c */ /* 0x040ff00000041820 */
[----:B--2---:R-:W-:Y:S01]  /*a230*/  HMMA.16816.F32.BF16 R116, R4, R140, R116 ;  /* 0x0000008c0474723c */ /* 0x004fe20000041874 */
[----:B------:R-:W-:-:S02]  /*a240*/  MOV R141, R222 ;  /* 0x000000de008d7202 */ /* 0x000fc40000000f00 */
[----:B------:R-:W-:Y:S02]  /*a250*/  PRMT R140, R222, 0x7773, RZ ;  /* 0x00007773de8c7816 */ /* 0x000fe400000000ff */
[----:B------:R-:W-:-:S03]  /*a260*/  LOP3.LUT R141, R141, 0xff, RZ, 0xc0, !PT ;  /* 0x000000ff8d8d7812 */ /* 0x000fc600078ec0ff */
[C---:B------:R-:W-:Y:S08]  /*a270*/  HMMA.16816.F32.BF16 R120, R4.reuse, R142, R120 ;  /* 0x0000008e0478723c */ /* 0x040ff00000041878 */
[----:B----4-:R-:W-:Y:S01]  /*a280*/  HMMA.16816.F32.BF16 R108, R4, R144, R108 ;  /* 0x00000090046c723c */ /* 0x010fe2000004186c */
[C---:B------:R-:W-:Y:S02]  /*a290*/  PRMT R144, R222.reuse, 0x7771, RZ ;  /* 0x00007771de907816 */ /* 0x040fe400000000ff */
[----:B------:R-:W-:-:S02]  /*a2a0*/  PRMT R145, R222, 0x7772, RZ ;  /* 0x00007772de917816 */ /* 0x000fc400000000ff */
[----:B------:R-:W-:Y:S02]  /*a2b0*/  PRMT R144, R141, 0x5410, R144 ;  /* 0x000054108d907816 */ /* 0x000fe40000000090 */
[----:B------:R-:W-:Y:S01]  /*a2c0*/  PRMT R145, R145, 0x5410, R140 ;  /* 0x0000541091917816 */ /* 0x000fe2000000008c */
[C---:B------:R-:W-:Y:S01]  /*a2d0*/  HMMA.16816.F32.BF16 R112, R4.reuse, R146, R112 ;  /* 0x000000920470723c */ /* 0x040fe20000041870 */
[----:B------:R-:W1:Y:S01]  /*a2e0*/  LDSM.16.MT88.4 R140, [R191+0x800] ;  /* 0x00080000bf8c783b */ /* 0x000e620000004200 */
[----:B------:R-:W-:Y:S01]  /*a2f0*/  FFMA.FTZ R147, R198, UR24, -R195 ;  /* 0x00000018c6937c23 */ /* 0x000fe200080108c3 */
[--C-:B------:R-:W-:Y:S01]  /*a300*/  FFMA.FTZ R198, R204, UR24, -R167.reuse ;  /* 0x00000018ccc67c23 */ /* 0x100fe200080108a7 */
[----:B------:R-:W-:Y:S01]  /*a310*/  FFMA.FTZ R204, R201, UR24, -R167 ;  /* 0x00000018c9cc7c23 */ /* 0x000fe200080108a7 */
[----:B------:R-:W-:Y:S01]  /*a320*/  LOP3.LUT R146, R160, 0xffff, RZ, 0xc0, !PT ;  /* 0x0000ffffa0927812 */ /* 0x000fe200078ec0ff */
[----:B------:R-:W2:Y:S01]  /*a330*/  MUFU.EX2 R201, R147 ;  /* 0x0000009300c97308 */ /* 0x000ea20000000800 */
[----:B------:R-:W-:Y:S01]  /*a340*/  SHF.R.U32.HI R160, RZ, 0x18, R160 ;  /* 0x00000018ffa07819 */ /* 0x000fe200000116a0 */
[C---:B------:R-:W-:Y:S01]  /*a350*/  HMMA.16816.F32.BF16 R132, R4.reuse, R150, R132 ;  /* 0x000000960484723c */ /* 0x040fe20000041884 */
[----:B------:R-:W-:Y:S01]  /*a360*/  SHF.R.U32.HI R146, RZ, 0x8, R146 ;  /* 0x00000008ff927819 */ /* 0x000fe20000011692 */
[----:B------:R-:W4:Y:S01]  /*a370*/  MUFU.EX2 R198, R198 ;  /* 0x000000c600c67308 */ /* 0x000f220000000800 */
[----:B------:R-:W-:Y:S01]  /*a380*/  PRMT R160, R137, 0x5410, R160 ;  /* 0x0000541089a07816 */ /* 0x000fe200000000a0 */
[----:B------:R-:W5:Y:S01]  /*a390*/  LDSM.16.MT88.4 R148, [R190+0x800] ;  /* 0x00080000be94783b */ /* 0x000f620000004200 */
[----:B------:R-:W-:Y:S01]  /*a3a0*/  PRMT R136, R136, 0x5410, R146 ;  /* 0x0000541088887816 */ /* 0x000fe20000000092 */
[----:B------:R-:W4:Y:S01]  /*a3b0*/  MUFU.EX2 R204, R204 ;  /* 0x000000cc00cc7308 */ /* 0x000f220000000800 */
[----:B---3--:R-:W-:Y:S01]  /*a3c0*/  F2FP.BF16.F32.PACK_AB R137, R197, R200 ;  /* 0x000000c8c589723e */ /* 0x008fe200000010ff */
[----:B------:R-:W-:Y:S01]  /*a3d0*/  HMMA.16816.F32.BF16 R4, R4, R138, R128 ;  /* 0x0000008a0404723c */ /* 0x000fe20000041880 */
[----:B------:R-:W-:-:S02]  /*a3e0*/  LOP3.LUT R131, R145, 0xff00ff, RZ, 0xc0, !PT ;  /* 0x00ff00ff91837812 */ /* 0x000fc400078ec0ff */
[--C-:B------:R-:W-:Y:S02]  /*a3f0*/  HSET2.LE.AND R128, R136, R165.reuse, PT ;  /* 0x000000a588807233 */ /* 0x100fe40003803000 */
[----:B--2---:R-:W-:Y:S01]  /*a400*/  F2FP.BF16.F32.PACK_AB R129, R201, R202 ;  /* 0x000000cac981723e */ /* 0x004fe200000010ff */
[----:B------:R-:W-:Y:S01]  /*a410*/  FADD.FTZ R202, R202, R173 ;  /* 0x000000adcaca7221 */ /* 0x000fe20000010000 */
[--C-:B------:R-:W-:Y:S02]  /*a420*/  HSET2.LE.AND R130, R144, R165.reuse, PT ;  /* 0x000000a590827233 */ /* 0x100fe40003803000 */
[----:B------:R-:W-:Y:S01]  /*a430*/  LOP3.LUT R128, R129, R128, RZ, 0xc0, !PT ;  /* 0x0000008081807212 */ /* 0x000fe200078ec0ff */
[----:B------:R-:W2:Y:S01]  /*a440*/  LDSM.16.MT88.4 R144, [R166+0x1a800] ;  /* 0x01a80000a690783b */ /* 0x000ea20000004200 */
[--C-:B------:R-:W-:Y:S01]  /*a450*/  HSET2.LE.AND R131, R131, R165.reuse, PT ;  /* 0x000000a583837233 */ /* 0x100fe20003803000 */
[----:B------:R-:W-:Y:S01]  /*a460*/  FADD.FTZ R202, R201, R202 ;  /* 0x000000cac9ca7221 */ /* 0x000fe20000010000 */
[----:B------:R-:W-:-:S02]  /*a470*/  HSET2.LE.AND R129, R160, R165, PT ;  /* 0x000000a5a0817233 */ /* 0x000fc40003803000 */
[----:B----4-:R-:W-:Y:S01]  /*a480*/  F2FP.BF16.F32.PACK_AB R136, R198, R199 ;  /* 0x000000c7c688723e */ /* 0x010fe200000010ff */
        /* <DEDUP_REMOVED lines=8> */
[----:B------:R-:W-:Y:S02]  /*a510*/  LDSM.16.MT88.4 R136, [R164+0x1a800] ;  /* 0x01a80000a488783b */ /* 0x000fe40000004200 */
[----:B------:R-:W-:-:S02]  /*a520*/  FADD.FTZ R199, R199, R204 ;  /* 0x000000ccc7c77221 */ /* 0x000fc40000010000 */
[----:B------:R-:W-:Y:S02]  /*a530*/  LDSM.16.MT88.4 R160, [R190+0x2800] ;  /* 0x00280000bea0783b */ /* 0x000fe40000004200 */
[----:B-1----:R-:W-:Y:S01]  /*a540*/  HMMA.16816.F32.BF16 R24, R128, R140, R24 ;  /* 0x0000008c8018723c */ /* 0x002fe20000041818 */
[----:B------:R-:W-:-:S07]  /*a550*/  FADD.FTZ R199, R198, R199 ;  /* 0x000000c7c6c77221 */ /* 0x000fce0000010000 */
[C---:B------:R-:W-:Y:S01]  /*a560*/  HMMA.16816.F32.BF16 R28, R128.reuse, R142, R28 ;  /* 0x0000008e801c723c */ /* 0x040fe2000004181c */
[----:B------:R-:W1:Y:S07]  /*a570*/  LDSM.16.MT88.4 R140, [R191+0x2800] ;  /* 0x00280000bf8c783b */ /* 0x000e6e0000004200 */
[C---:B-----5:R-:W-:Y:S08]  /*a580*/  HMMA.16816.F32.BF16 R32, R128.reuse, R148, R32 ;  /* 0x000000948020723c */ /* 0x060ff00000041820 */
        /* <DEDUP_REMOVED lines=14> */
[----:B---3--:R-:W-:Y:S01]  /*a670*/  HMMA.16816.F32.BF16 R84, R128, R148, R84 ;  /* 0x000000948054723c */ /* 0x008fe20000041854 */
[----:B------:R-:W-:-:S04]  /*a680*/  MOV R148, UR28 ;  /* 0x0000001c00947c02 */ /* 0x000fc80008000f00 */
[----:B------:R-:W-:-:S03]  /*a690*/  LOP3.LUT R148, R148, UR31, R245, 0x96, !PT ;  /* 0x0000001f94947c12 */ /* 0x000fc6000f8e96f5 */
[----:B------:R-:W-:Y:S02]  /*a6a0*/  HMMA.16816.F32.BF16 R16, R128, R152, R16 ;  /* 0x000000988010723c */ /* 0x000fe40000041810 */
[----:B------:R-:W-:-:S05]  /*a6b0*/  IMAD.WIDE.U32 R148, R148, -0x326172a9, RZ ;  /* 0xcd9e8d5794947825 */ /* 0x000fca00078e00ff */
[----:B------:R-:W-:Y:S01]  /*a6c0*/  LOP3.LUT R149, R248, UR15, R149, 0x96, !PT ;  /* 0x0000000ff8957c12 */ /* 0x000fe2000f8e9695 */
[----:B------:R-:W-:Y:S01]  /*a6d0*/  HMMA.16816.F32.BF16 R20, R128, R154, R20 ;  /* 0x0000009a8014723c */ /* 0x000fe20000041814 */
[----:B------:R-:W3:Y:S01]  /*a6e0*/  LDSM.16.MT88.4 R152, [R164+0x1c800] ;  /* 0x01c80000a498783b */ /* 0x000ee20000004200 */
[----:B------:R-:W-:-:S06]  /*a6f0*/  LOP3.LUT R148, R148, UR13, R237, 0x96, !PT ;  /* 0x0000000d94947c12 */ /* 0x000fcc000f8e96ed */
[C---:B--2---:R-:W-:Y:S08]  /*a700*/  HMMA.16816.F32.BF16 R92, R128.reuse, R144, R92 ;  /* 0x00000090805c723c */ /* 0x044ff0000004185c */
[C---:B------:R-:W-:Y:S01]  /*a710*/  HMMA.16816.F32.BF16 R96, R128.reuse, R146, R96 ;  /* 0x000000928060723c */ /* 0x040fe20000041860 */
[----:B------:R-:W2:Y:S07]  /*a720*/  LDSM.16.MT88.4 R144, [R191+0x6800] ;  /* 0x00680000bf90783b */ /* 0x000eae0000004200 */
[C---:B-1----:R-:W-:Y:S08]  /*a730*/  HMMA.16816.F32.BF16 R100, R128.reuse, R140, R100 ;  /* 0x0000008c8064723c */ /* 0x042ff00000041864 */
[C---:B------:R-:W-:Y:S01]  /*a740*/  HMMA.16816.F32.BF16 R104, R128.reuse, R142, R104 ;  /* 0x0000008e8068723c */ /* 0x040fe20000041868 */
[----:B------:R-:W1:Y:S07]  /*a750*/  LDSM.16.MT88.4 R140, [R190+0x6800] ;  /* 0x00680000be8c783b */ /* 0x000e6e0000004200 */
[----:B----4-:R-:W-:Y:S01]  /*a760*/  HMMA.16816.F32.BF16 R68, R128, R156, R68 ;  /* 0x0000009c8044723c */ /* 0x010fe20000041844 */
[----:B------:R-:W-:-:S07]  /*a770*/  IMAD.WIDE.U32 R156, R149, -0x2daee0ad, RZ ;  /* 0xd2511f53959c7825 */ /* 0x000fce00078e00ff */
[----:B-----5:R-:W-:Y:S01]  /*a780*/  HMMA.16816.F32.BF16 R108, R128, R136, R108 ;  /* 0x00000088806c723c */ /* 0x020fe2000004186c */
        /* <DEDUP_REMOVED lines=8> */
[----:B------:R-:W-:Y:S01]  /*a810*/  HMMA.16816.F32.BF16 R112, R128, R138, R112 ;  /* 0x0000008a8070723c */ /* 0x000fe20000041870 */
[----:B------:R-:W-:-:S04]  /*a820*/  IMAD.WIDE.U32 R138, R137, -0x2daee0ad, RZ ;  /* 0xd2511f53898a7825 */ /* 0x000fc800078e00ff */
[----:B------:R-:W-:Y:S01]  /*a830*/  IMAD.WIDE.U32 R158, R158, -0x2daee0ad, RZ ;  /* 0xd2511f539e9e7825 */ /* 0x000fe200078e00ff */
[----:B------:R-:W-:Y:S02]  /*a840*/  LOP3.LUT R220, R136, UR17, R139, 0x96, !PT ;  /* 0x0000001188dc7c12 */ /* 0x000fe4000f8e968b */
[----:B------:R-:W-:Y:S02]  /*a850*/  HMMA.16816.F32.BF16 R60, R128, R160, R60 ;  /* 0x000000a0803c723c */ /* 0x000fe4000004183c */
[----:B------:R-:W-:Y:S01]  /*a860*/  LOP3.LUT R136, R138, UR16, R159, 0x96, !PT ;  /* 0x000000108a887c12 */ /* 0x000fe2000f8e969f */
[----:B------:R-:W-:-:S04]  /*a870*/  IMAD.WIDE.U32 R220, R220, -0x326172a9, RZ ;  /* 0xcd9e8d57dcdc7825 */ /* 0x000fc800078e00ff */
[----:B------:R-:W-:Y:S01]  /*a880*/  IMAD.WIDE.U32 R138, R136, -0x326172a9, RZ ;  /* 0xcd9e8d57888a7825 */ /* 0x000fe200078e00ff */
[----:B------:R-:W-:Y:S01]  /*a890*/  HMMA.16816.F32.BF16 R64, R128, R162, R64 ;  /* 0x000000a28040723c */ /* 0x000fe20000041840 */
[----:B------:R-:W-:-:S03]  /*a8a0*/  LOP3.LUT R156, R156, UR6, R221, 0x96, !PT ;  /* 0x000000069c9c7c12 */ /* 0x000fc6000f8e96dd */
[----:B------:R-:W-:Y:S02]  /*a8b0*/  LOP3.LUT R148, R220, UR4, R139, 0x96, !PT ;  /* 0x00000004dc947c12 */ /* 0x000fe4000f8e968b */
[----:B------:R-:W-:Y:S01]  /*a8c0*/  MOV R136, R138 ;  /* 0x0000008a00887202 */ /* 0x000fe20000000f00 */
[----:B------:R-:W-:Y:S01]  /*a8d0*/  IMAD.WIDE.U32 R156, R156, -0x2daee0ad, RZ ;  /* 0xd2511f539c9c7825 */ /* 0x000fe200078e00ff */
[----:B---3--:R-:W-:Y:S01]  /*a8e0*/  HMMA.16816.F32.BF16 R76, R128, R152, R76 ;  /* 0x00000098804c723c */ /* 0x008fe2000004184c */
[C---:B------:R-:W-:Y:S02]  /*a8f0*/  PRMT R137, R138.reuse, 0x7772, RZ ;  /* 0x000077728a897816 */ /* 0x040fe400000000ff */
[----:B------:R-:W-:-:S05]  /*a900*/  PRMT R149, R138, 0x7771, RZ ;  /* 0x000077718a957816 */ /* 0x000fca00000000ff */
[C---:B------:R-:W-:Y:S01]  /*a910*/  HMMA.16816.F32.BF16 R80, R128.reuse, R154, R80 ;  /* 0x0000009a8050723c */ /* 0x040fe20000041850 */
[----:B------:R-:W-:Y:S07]  /*a920*/  LDSM.16.MT88.4 R152, [R190+0x1000] ;  /* 0x00100000be98783b */ /* 0x000fee0000004200 */
[----:B------:R-:W-:Y:S01]  /*a930*/  HMMA.16816.F32.BF16 R88, R128, R150, R88 ;  /* 0x000000968058723c */ /* 0x000fe20000041858 */
[----:B------:R-:W-:Y:S02]  /*a940*/  PRMT R150, R138, 0x7773, RZ ;  /* 0x000077738a967816 */ /* 0x000fe400000000ff */
[----:B------:R-:W-:-:S02]  /*a950*/  F2FP.BF16.F32.PACK_AB R151, R206, R209 ;  /* 0x000000d1ce97723e */ /* 0x000fc400000010ff */
[----:B------:R-:W-:-:S03]  /*a960*/  PRMT R150, R137, 0x5410, R150 ;  /* 0x0000541089967816 */ /* 0x000fc60000000096 */
[----:B--2---:R-:W-:Y:S01]  /*a970*/  HMMA.16816.F32.BF16 R116, R128, R144, R116 ;  /* 0x000000908074723c */ /* 0x004fe20000041874 */
[----:B------:R-:W-:-:S07]  /*a980*/  LOP3.LUT R150, R150, 0xff00ff, RZ, 0xc0, !PT ;  /* 0x00ff00ff96967812 */ /* 0x000fce00078ec0ff */
[C---:B------:R-:W-:Y:S01]  /*a990*/  HMMA.16816.F32.BF16 R120, R128.reuse, R146, R120 ;  /* 0x000000928078723c */ /* 0x040fe20000041878 */
[----:B------:R-:W2:Y:S07]  /*a9a0*/  LDSM.16.MT88.4 R144, [R166+0x19000] ;  /* 0x01900000a690783b */ /* 0x000eae0000004200 */
[C---:B-1----:R-:W-:Y:S08]  /*a9b0*/  HMMA.16816.F32.BF16 R124, R128.reuse, R140, R124 ;  /* 0x0000008c807c723c */ /* 0x042ff0000004187c */
[----:B------:R-:W-:Y:S01]  /*a9c0*/  HMMA.16816.F32.BF16 R4, R128, R142, R4 ;  /* 0x0000008e8004723c */ /* 0x000fe20000041804 */
[--C-:B------:R-:W-:Y:S01]  /*a9d0*/  FFMA.FTZ R131, R210, UR24, -R167.reuse ;  /* 0x00000018d2837c23 */ /* 0x100fe200080108a7 */
[----:B------:R-:W-:Y:S01]  /*a9e0*/  FFMA.FTZ R210, R205, UR24, -R167 ;  /* 0x00000018cdd27c23 */ /* 0x000fe200080108a7 */
[----:B------:R-:W-:Y:S01]  /*a9f0*/  LOP3.LUT R129, R148, 0xffff, RZ, 0xc0, !PT ;  /* 0x0000ffff94817812 */ /* 0x000fe200078ec0ff */
[----:B------:R-:W1:Y:S01]  /*aa00*/  LDSM.16.MT88.4 R140, [R164+0x19000] ;  /* 0x01900000a48c783b */ /* 0x000e620000004200 */
[----:B------:R3:W4:Y:S01]  /*aa10*/  MUFU.EX2 R205, R131 ;  /* 0x0000008300cd7308 */ /* 0x0007220000000800 */
[----:B------:R-:W-:-:S02]  /*aa20*/  LOP3.LUT R128, R136, 0xff, RZ, 0xc0, !PT ;  /* 0x000000ff88807812 */ /* 0x000fc400078ec0ff */
[----:B------:R-:W-:Y:S01]  /*aa30*/  LOP3.LUT R130, R148, 0xff, RZ, 0xc0, !PT ;  /* 0x000000ff94827812 */ /* 0x000fe200078ec0ff */
[----:B------:R-:W5:Y:S01]  /*aa40*/  MUFU.EX2 R210, R210 ;  /* 0x000000d200d27308 */ /* 0x000f620000000800 */
[----:B------:R-:W-:Y:S01]  /*aa50*/  SHF.R.U32.HI R129, RZ, 0x8, R129 ;  /* 0x00000008ff817819 */ /* 0x000fe20000011681 */
[----:B------:R-:W1:Y:S01]  /*aa60*/  LDSM.16.MT88.4 R136, [R191+0x1000] ;  /* 0x00100000bf88783b */ /* 0x000e620000004200 */
[----:B------:R-:W-:Y:S02]  /*aa70*/  PRMT R128, R128, 0x5410, R149 ;  /* 0x0000541080807816 */ /* 0x000fe40000000095 */
[----:B------:R-:W-:Y:S02]  /*aa80*/  PRMT R129, R130, 0x5410, R129 ;  /* 0x0000541082817816 */ /* 0x000fe40000000081 */
[----:B------:R-:W-:Y:S01]  /*aa90*/  F2FP.BF16.F32.PACK_AB R149, R208, R213 ;  /* 0x000000d5d095723e */ /* 0x000fe200000010ff */
[----:B------:R-:W-:Y:S01]  /*aaa0*/  FADD.FTZ R213, R213, R200 ;  /* 0x000000c8d5d57221 */ /* 0x000fe20000010000 */
[----:B------:R-:W-:-:S02]  /*aab0*/  HSET2.LE.AND R130, R128, R165, PT ;  /* 0x000000a580827233 */ /* 0x000fc40003803000 */
[----:B---3--:R-:W-:Y:S01]  /*aac0*/  PRMT R131, R148, 0x7632, R131 ;  /* 0x0000763294837816 */ /* 0x008fe20000000083 */
[----:B------:R-:W-:Y:S01]  /*aad0*/  FADD.FTZ R213, R208, R213 ;  /* 0x000000d5d0d57221 */ /* 0x000fe20000010000 */
[----:B------:R-:W-:Y:S02]  /*aae0*/  SHF.R.U32.HI R148, RZ, 0x18, R148 ;  /* 0x00000018ff947819 */ /* 0x000fe40000011694 */
[----:B------:R-:W-:Y:S01]  /*aaf0*/  LOP3.LUT R131, R131, 0xff, RZ, 0xc0, !PT ;  /* 0x000000ff83837812 */ /* 0x000fe200078ec0ff */
[----:B------:R-:W-:Y:S01]  /*ab00*/  FADD.FTZ R209, R209, R213 ;  /* 0x000000d5d1d17221 */ /* 0x000fe20000010000 */
[--C-:B------:R-:W-:Y:S02]  /*ab10*/  HSET2.LE.AND R128, R129, R165.reuse, PT ;  /* 0x000000a581807233 */ /* 0x100fe40003803000 */
[----:B------:R-:W-:Y:S01]  /*ab20*/  PRMT R148, R131, 0x5410, R148 ;  /* 0x0000541083947816 */ /* 0x000fe20000000094 */
[----:B------:R-:W-:Y:S01]  /*ab30*/  FADD.FTZ R209, R206, R209 ;  /* 0x000000d1ced17221 */ /* 0x000fe20000010000 */
[----:B------:R-:W-:-:S02]  /*ab40*/  HSET2.LE.AND R131, R150, R165, PT ;  /* 0x000000a596837233 */ /* 0x000fc40003803000 */
[----:B----4-:R-:W-:Y:S02]  /*ab50*/  F2FP.BF16.F32.PACK_AB R150, R205, R207 ;  /* 0x000000cfcd96723e */ /* 0x010fe400000010ff */
[----:B------:R-:W-:Y:S02]  /*ab60*/  HSET2.LE.AND R129, R148, R165, PT ;  /* 0x000000a594817233 */ /* 0x000fe40003803000 */
[----:B-----5:R-:W-:Y:S01]  /*ab70*/  F2FP.BF16.F32.PACK_AB R148, R210, R211 ;  /* 0x000000d3d294723e */ /* 0x020fe200000010ff */
[----:B------:R-:W-:Y:S01]  /*ab80*/  FADD.FTZ R211, R211, R199 ;  /* 0x000000c7d3d37221 */ /* 0x000fe20000010000 */
[----:B------:R-:W-:Y:S02]  /*ab90*/  LOP3.LUT R130, R151, R130, RZ, 0xc0, !PT ;  /* 0x0000008297827212 */ /* 0x000fe400078ec0ff */
[----:B------:R-:W-:Y:S01]  /*aba0*/  LOP3.LUT R131, R150, R131, RZ, 0xc0, !PT ;  /* 0x0000008396837212 */ /* 0x000fe200078ec0ff */
[----:B------:R-:W-:Y:S01]  /*abb0*/  FADD.FTZ R211, R210, R211 ;  /* 0x000000d3d2d37221 */ /* 0x000fe20000010000 */
[----:B------:R-:W-:-:S02]  /*abc0*/  LOP3.LUT R128, R149, R128, RZ, 0xc0, !PT ;  /* 0x0000008095807212 */ /* 0x000fc400078ec0ff */
[----:B------:R-:W-:Y:S01]  /*abd0*/  LOP3.LUT R129, R148, R129, RZ, 0xc0, !PT ;  /* 0x0000008194817212 */ /* 0x000fe200078ec0ff */
[----:B------:R-:W-:Y:S01]  /*abe0*/  FADD.FTZ R207, R207, R211 ;  /* 0x000000d3cfcf7221 */ /* 0x000fe20000010000 */
[----:B------:R-:W3:Y:S03]  /*abf0*/  LDSM.16.MT88.4 R148, [R166+0x1b000] ;  /* 0x01b00000a694783b */ /* 0x000ee60000004200 */
[----:B------:R-:W-:Y:S02]  /*ac00*/  FADD.FTZ R207, R205, R207 ;  /* 0x000000cfcdcf7221 */ /* 0x000fe40000010000 */
[C---:B--2---:R-:W-:Y:S01]  /*ac10*/  HMMA.16816.F32.BF16 R160, R128.reuse, R144, R8 ;  /* 0x0000009080a0723c */ /* 0x044fe20000041808 */
[----:B------:R-:W-:Y:S07]  /*ac20*/  LDSM.16.MT88.4 R8, [R166+0x1d000] ;  /* 0x01d00000a608783b */ /* 0x000fee0000004200 */
[C---:B------:R-:W-:Y:S01]  /*ac30*/  HMMA.16816.F32.BF16 R12, R128.reuse, R146, R12 ;  /* 0x00000092800c723c */ /* 0x040fe2000004180c */
[----:B------:R-:W2:Y:S07]  /*ac40*/  LDSM.16.MT88.4 R144, [R164+0x1b000] ;  /* 0x01b00000a490783b */ /* 0x000eae0000004200 */
[C---:B-1----:R-:W-:Y:S08]  /*ac50*/  HMMA.16816.F32.BF16 R16, R128.reuse, R140, R16 ;  /* 0x0000008c8010723c */ /* 0x042ff00000041810 */
[C---:B------:R-:W-:Y:S01]  /*ac60*/  HMMA.16816.F32.BF16 R20, R128.reuse, R142, R20 ;  /* 0x0000008e8014723c */ /* 0x040fe20000041814 */
[----:B------:R-:W1:Y:S07]  /*ac70*/  LDSM.16.MT88.4 R140, [R191+0x3000] ;  /* 0x00300000bf8c783b */ /* 0x000e6e0000004200 */
[C---:B------:R-:W-:Y:S08]  /*ac80*/  HMMA.16816.F32.BF16 R24, R128.reuse, R136, R24 ;  /* 0x000000888018723c */ /* 0x040ff00000041818 */
        /* <DEDUP_REMOVED lines=26> */
[----:B-----5:R-:W-:Y:S01]  /*ae30*/  HMMA.16816.F32.BF16 R112, R128, R10, R112 ;  /* 0x0000000a8070723c */ /* 0x020fe20000041870 */
[--C-:B------:R-:W-:Y:S01]  /*ae40*/  FFMA.FTZ R10, R194, UR24, -R195.reuse ;  /* 0x00000018c20a7c23 */ /* 0x100fe200080108c3 */
[----:B------:R-:W-:Y:S01]  /*ae50*/  FFMA.FTZ R194, R193, UR24, -R195 ;  /* 0x00000018c1c27c23 */ /* 0x000fe200080108c3 */
[----:B------:R-:W-:-:S02]  /*ae60*/  FFMA.FTZ R195, R170, UR24, -R167 ;  /* 0x00000018aac37c23 */ /* 0x000fc400080108a7 */
[----:B------:R5:W-:Y:S01]  /*ae70*/  MUFU.EX2 R193, R10 ;  /* 0x0000000a00c17308 */ /* 0x000be20000000800 */
[----:B------:R-:W-:Y:S02]  /*ae80*/  LDSM.16.MT88.4 R168, [R164+0x1d800] ;  /* 0x01d80000a4a8783b */ /* 0x000fe40000004200 */
[C---:B----4-:R-:W-:Y:S01]  /*ae90*/  HMMA.16816.F32.BF16 R100, R128.reuse, R136, R100 ;  /* 0x000000888064723c */ /* 0x050fe20000041864 */
[----:B------:R-:W-:Y:S01]  /*aea0*/  LOP3.LUT R136, R158, UR14, R157, 0x96, !PT ;  /* 0x0000000e9e887c12 */ /* 0x000fe2000f8e969d */
[----:B------:R-:W4:Y:S01]  /*aeb0*/  MUFU.EX2 R194, R194 ;  /* 0x000000c200c27308 */ /* 0x000f220000000800 */
[----:B------:R-:W-:Y:S01]  /*aec0*/  PRMT R137, R156, 0x7773, RZ ;  /* 0x000077739c897816 */ /* 0x000fe200000000ff */
[----:B------:R-:W-:Y:S01]  /*aed0*/  UMOV UR14, UR25 ;  /* 0x00000019000e7c82 */ /* 0x000fe20008000000 */
[----:B------:R-:W-:Y:S01]  /*aee0*/  SHF.R.U32.HI R11, RZ, 0x18, R136 ;  /* 0x00000018ff0b7819 */ /* 0x000fe20000011688 */
[----:B------:R-:W4:Y:S02]  /*aef0*/  MUFU.EX2 R195, R195 ;  /* 0x000000c300c37308 */ /* 0x000f240000000800 */
[----:B------:R-:W-:Y:S01]  /*af00*/  HMMA.16816.F32.BF16 R104, R128, R138, R104 ;  /* 0x0000008a8068723c */ /* 0x000fe20000041868 */
[----:B------:R-:W-:-:S02]  /*af10*/  MOV R138, R156 ;  /* 0x0000009c008a7202 */ /* 0x000fc40000000f00 */
[----:B-----5:R-:W-:Y:S02]  /*af20*/  LOP3.LUT R10, R136, 0xff, RZ, 0xc0, !PT ;  /* 0x000000ff880a7812 */ /* 0x020fe400078ec0ff */
[----:B------:R-:W-:-:S03]  /*af30*/  LOP3.LUT R138, R138, 0xff, RZ, 0xc0, !PT ;  /* 0x000000ff8a8a7812 */ /* 0x000fc600078ec0ff */
[C---:B------:R-:W-:Y:S01]  /*af40*/  HMMA.16816.F32.BF16 R108, R128.reuse, R8, R108 ;  /* 0x00000008806c723c */ /* 0x040fe2000004186c */
[C---:B------:R-:W-:Y:S02]  /*af50*/  PRMT R9, R156.reuse, 0x7772, RZ ;  /* 0x000077729c097816 */ /* 0x040fe400000000ff */
[----:B------:R-:W-:Y:S02]  /*af60*/  PRMT R8, R156, 0x7771, RZ ;  /* 0x000077719c087816 */ /* 0x000fe400000000ff */
[----:B------:R-:W-:Y:S01]  /*af70*/  PRMT R9, R9, 0x5410, R137 ;  /* 0x0000541009097816 */ /* 0x000fe20000000089 */
[----:B------:R-:W5:Y:S01]  /*af80*/  LDSM.16.MT88.4 R156, [R166+0x19800] ;  /* 0x01980000a69c783b */ /* 0x000f620000004200 */
[----:B------:R-:W-:Y:S01]  /*af90*/  PRMT R8, R138, 0x5410, R8 ;  /* 0x000054108a087816 */ /* 0x000fe20000000008 */
[----:B---3--:R-:W-:Y:S01]  /*afa0*/  HMMA.16816.F32.BF16 R116, R128, R148, R116 ;  /* 0x000000948074723c */ /* 0x008fe20000041874 */
[C---:B------:R-:W-:Y:S02]  /*afb0*/  LOP3.LUT R149, R136.reuse, 0xffff, RZ, 0xc0, !PT ;  /* 0x0000ffff88957812 */ /* 0x040fe400078ec0ff */
[----:B------:R-:W-:-:S02]  /*afc0*/  PRMT R148, R136, 0x7632, R148 ;  /* 0x0000763288947816 */ /* 0x000fc40000000094 */
[----:B------:R-:W-:Y:S01]  /*afd0*/  SHF.R.U32.HI R149, RZ, 0x8, R149 ;  /* 0x00000008ff957819 */ /* 0x000fe20000011695 */
[----:B------:R-:W3:Y:S01]  /*afe0*/  LDSM.16.MT88.4 R136, [R166+0x1f800] ;  /* 0x01f80000a688783b */ /* 0x000ee20000004200 */
[----:B------:R-:W-:Y:S01]  /*aff0*/  LOP3.LUT R148, R148, 0xff, RZ, 0xc0, !PT ;  /* 0x000000ff94947812 */ /* 0x000fe200078ec0ff */
[C---:B------:R-:W-:Y:S01]  /*b000*/  HMMA.16816.F32.BF16 R120, R128.reuse, R150, R120 ;  /* 0x000000968078723c */ /* 0x040fe20000041878 */
[----:B------:R-:W-:Y:S02]  /*b010*/  LOP3.LUT R9, R9, 0xff00ff, RZ, 0xc0, !PT ;  /* 0x00ff00ff09097812 */ /* 0x000fe400078ec0ff */
[----:B------:R-:W-:Y:S02]  /*b020*/  PRMT R150, R10, 0x5410, R149 ;  /* 0x000054100a967816 */ /* 0x000fe40000000095 */
[----:B------:R-:W-:Y:S02]  /*b030*/  PRMT R149, R148, 0x5410, R11 ;  /* 0x0000541094957816 */ /* 0x000fe4000000000b */
[--C-:B------:R-:W-:Y:S01]  /*b040*/  HSET2.LE.AND R10, R8, R165.reuse, PT ;  /* 0x000000a5080a7233 */ /* 0x100fe20003803000 */
[----:B--2---:R-:W-:Y:S01]  /*b050*/  HMMA.16816.F32.BF16 R124, R128, R144, R124 ;  /* 0x00000090807c723c */ /* 0x004fe2000004187c */
[----:B------:R-:W-:-:S02]  /*b060*/  HSET2.LE.AND R11, R9, R165, PT ;  /* 0x000000a5090b7233 */ /* 0x000fc40003803000 */
[--C-:B------:R-:W-:Y:S02]  /*b070*/  HSET2.LE.AND R8, R150, R165.reuse, PT ;  /* 0x000000a596087233 */ /* 0x100fe40003803000 */
[----:B------:R-:W-:Y:S02]  /*b080*/  HSET2.LE.AND R9, R149, R165, PT ;  /* 0x000000a595097233 */ /* 0x000fe40003803000 */
[----:B------:R-:W-:Y:S01]  /*b090*/  F2FP.BF16.F32.PACK_AB R148, R192, R196 ;  /* 0x000000c4c094723e */ /* 0x000fe200000010ff */
[C---:B------:R-:W-:Y:S01]  /*b0a0*/  HMMA.16816.F32.BF16 R32, R128.reuse, R152, R32 ;  /* 0x000000988020723c */ /* 0x040fe20000041820 */
[----:B------:R-:W-:Y:S01]  /*b0b0*/  F2FP.BF16.F32.PACK_AB R145, R212, R217 ;  /* 0x000000d9d491723e */ /* 0x000fe200000010ff */
[----:B------:R-:W-:Y:S01]  /*b0c0*/  FADD.FTZ R196, R196, R209 ;  /* 0x000000d1c4c47221 */ /* 0x000fe20000010000 */
[----:B----4-:R-:W-:Y:S01]  /*b0d0*/  F2FP.BF16.F32.PACK_AB R144, R194, R193 ;  /* 0x000000c1c290723e */ /* 0x010fe200000010ff */
[----:B------:R-:W-:Y:S01]  /*b0e0*/  FADD.FTZ R217, R217, R207 ;  /* 0x000000cfd9d97221 */ /* 0x000fe20000010000 */
[----:B------:R-:W-:Y:S01]  /*b0f0*/  F2FP.BF16.F32.PACK_AB R165, R214, R195 ;  /* 0x000000c3d6a5723e */ /* 0x000fe200000010ff */
[----:B------:R-:W-:Y:S01]  /*b100*/  FADD.FTZ R196, R192, R196 ;  /* 0x000000c4c0c47221 */ /* 0x000fe20000010000 */
[----:B------:R-:W-:Y:S01]  /*b110*/  LOP3.LUT R8, R148, R8, RZ, 0xc0, !PT ;  /* 0x0000000894087212 */ /* 0x000fe200078ec0ff */
[C---:B------:R-:W-:Y:S01]  /*b120*/  HMMA.16816.F32.BF16 R132, R128.reuse, R154, R132 ;  /* 0x0000009a8084723c */ /* 0x040fe20000041884 */
[----:B------:R-:W-:Y:S01]  /*b130*/  LOP3.LUT R9, R145, R9, RZ, 0xc0, !PT ;  /* 0x0000000991097212 */ /* 0x000fe200078ec0ff */
[----:B------:R-:W2:Y:S01]  /*b140*/  LDSM.16.MT88.4 R152, [R166+0x1b800] ;  /* 0x01b80000a698783b */ /* 0x000ea20000004200 */
[----:B------:R-:W-:Y:S01]  /*b150*/  LOP3.LUT R10, R144, R10, RZ, 0xc0, !PT ;  /* 0x0000000a900a7212 */ /* 0x000fe200078ec0ff */
[----:B------:R-:W-:Y:S01]  /*b160*/  FADD.FTZ R217, R212, R217 ;  /* 0x000000d9d4d97221 */ /* 0x000fe20000010000 */
[----:B------:R-:W-:Y:S01]  /*b170*/  LOP3.LUT R11, R165, R11, RZ, 0xc0, !PT ;  /* 0x0000000ba50b7212 */ /* 0x000fe200078ec0ff */
[----:B------:R-:W4:Y:S01]  /*b180*/  LDSM.16.MT88.4 R148, [R164+0x19800] ;  /* 0x01980000a494783b */ /* 0x000f220000004200 */
[----:B------:R-:W-:Y:S01]  /*b190*/  FADD.FTZ R196, R193, R196 ;  /* 0x000000c4c1c47221 */ /* 0x000fe20000010000 */
[----:B------:R-:W-:Y:S01]  /*b1a0*/  HMMA.16816.F32.BF16 R4, R128, R146, R4 ;  /* 0x000000928004723c */ /* 0x000fe20000041804 */
[----:B------:R-:W-:Y:S01]  /*b1b0*/  FADD.FTZ R217, R195, R217 ;  /* 0x000000d9c3d97221 */ /* 0x000fe20000010000 */
[----:B------:R-:W4:Y:S01]  /*b1c0*/  LDSM.16.MT88.4 R144, [R164+0x1b800] ;  /* 0x01b80000a490783b */ /* 0x000f220000004200 */
[----:B------:R-:W-:-:S02]  /*b1d0*/  FADD.FTZ R247, R194, R196 ;  /* 0x000000c4c2f77221 */ /* 0x000fc40000010000 */
[----:B------:R-:W-:Y:S01]  /*b1e0*/  FADD.FTZ R246, R214, R217 ;  /* 0x000000d9d6f67221 */ /* 0x000fe20000010000 */
[----:B------:R-:W4:Y:S02]  /*b1f0*/  LDSM.16.MT88.4 R128, [R191+0x5800] ;  /* 0x00580000bf80783b */ /* 0x000f240000004200 */
[C---:B-1----:R-:W-:Y:S02]  /*b200*/  HMMA.16816.F32.BF16 R68, R8.reuse, R140, R68 ;  /* 0x0000008c0844723c */ /* 0x042fe40000041844 */
[----:B------:R-:W-:Y:S06]  /*b210*/  LDSM.16.MT88.4 R164, [R164+0x1f800] ;  /* 0x01f80000a4a4783b */ /* 0x000fec0000004200 */
[C---:B------:R-:W-:Y:S01]  /*b220*/  HMMA.16816.F32.BF16 R72, R8.reuse, R142, R72 ;  /* 0x0000008e0848723c */ /* 0x040fe20000041848 */
[----:B------:R-:W1:Y:S07]  /*b230*/  LDSM.16.MT88.4 R140, [R191+0x1800] ;  /* 0x00180000bf8c783b */ /* 0x000e6e0000004200 */
[C---:B-----5:R-:W-:Y:S08]  /*b240*/  HMMA.16816.F32.BF16 R160, R8.reuse, R156, R160 ;  /* 0x0000009c08a0723c */ /* 0x060ff000000418a0 */
[C---:B---3--:R-:W-:Y:S08]  /*b250*/  HMMA.16816.F32.BF16 R100, R8.reuse, R136, R100 ;  /* 0x000000880864723c */ /* 0x048ff00000041864 */
[C---:B--2---:R-:W-:Y:S08]  /*b260*/  HMMA.16816.F32.BF16 R36, R8.reuse, R152, R36 ;  /* 0x000000980824723c */ /* 0x044ff00000041824 */
[C---:B------:R-:W-:Y:S08]  /*b270*/  HMMA.16816.F32.BF16 R40, R8.reuse, R154, R40 ;  /* 0x0000009a0828723c */ /* 0x040ff00000041828 */
[C---:B------:R-:W-:Y:S01]  /*b280*/  HMMA.16816.F32.BF16 R104, R8.reuse, R138, R104 ;  /* 0x0000008a0868723c */ /* 0x040fe20000041868 */
[----:B------:R-:W2:Y:S07]  /*b290*/  LDSM.16.MT88.4 R136, [R191+0x3800] ;  /* 0x00380000bf88783b */ /* 0x000eae0000004200 */
[C---:B----4-:R-:W-:Y:S01]  /*b2a0*/  HMMA.16816.F32.BF16 R152, R8.reuse, R148, R16 ;  /* 0x000000940898723c */ /* 0x050fe20000041810 */
[----:B------:R-:W-:Y:S07]  /*b2b0*/  LDSM.16.MT88.4 R16, [R190+0x1800] ;  /* 0x00180000be10783b */ /* 0x000fee0000004200 */
[C---:B------:R-:W-:Y:S08]  /*b2c0*/  HMMA.16816.F32.BF16 R44, R8.reuse, R144, R44 ;  /* 0x00000090082c723c */ /* 0x040ff0000004182c */
[C---:B------:R-:W-:Y:S08]  /*b2d0*/  HMMA.16816.F32.BF16 R48, R8.reuse, R146, R48 ;  /* 0x000000920830723c */ /* 0x040ff00000041830 */
[C---:B------:R-:W-:Y:S08]  /*b2e0*/  HMMA.16816.F32.BF16 R84, R8.reuse, R128, R84 ;  /* 0x000000800854723c */ /* 0x040ff00000041854 */
[C---:B------:R-:W-:Y:S01]  /*b2f0*/  HMMA.16816.F32.BF16 R88, R8.reuse, R130, R88 ;  /* 0x000000820858723c */ /* 0x040fe20000041858 */
[----:B------:R-:W3:Y:S07]  /*b300*/  LDSM.16.MT88.4 R128, [R190+0x7800] ;  /* 0x00780000be80783b */ /* 0x000eee0000004200 */
[C---:B------:R-:W-:Y:S01]  /*b310*/  HMMA.16816.F32.BF16 R156, R8.reuse, R158, R12 ;  /* 0x0000009e089c723c */ /* 0x040fe2000004180c */
[----:B------:R-:W-:Y:S07]  /*b320*/  LDSM.16.MT88.4 R12, [R190+0x3800] ;  /* 0x00380000be0c783b */ /* 0x000fee0000004200 */
[C---:B------:R-:W-:Y:S01]  /*b330*/  HMMA.16816.F32.BF16 R148, R8.reuse, R150, R20 ;  /* 0x000000960894723c */ /* 0x040fe20000041814 */
[----:B------:R-:W4:Y:S07]  /*b340*/  LDSM.16.MT88.4 R20, [R191+0x7800] ;  /* 0x00780000bf14783b */ /* 0x000f2e0000004200 */
[C---:B-1----:R-:W-:Y:S01]  /*b350*/  HMMA.16816.F32.BF16 R144, R8.reuse, R140, R24 ;  /* 0x0000008c0890723c */ /* 0x042fe20000041818 */
[----:B------:R-:W1:Y:S07]  /*b360*/  LDSM.16.MT88.4 R24, [R190+0x5800] ;  /* 0x00580000be18783b */ /* 0x000e6e0000004200 */
[C---:B--2---:R-:W-:Y:S08]  /*b370*/  HMMA.16816.F32.BF16 R52, R8.reuse, R136, R52 ;  /* 0x000000880834723c */ /* 0x044ff00000041834 */
        /* <DEDUP_REMOVED lines=15> */
[----:B------:R-:W-:Y:S01]  /*b470*/  HMMA.16816.F32.BF16 R108, R8, R164, R108 ;  /* 0x000000a4086c723c */ /* 0x000fe2000004186c */
[----:B------:R-:W-:Y:S01]  /*b480*/  MOV R164, R180 ;  /* 0x000000b400a47202 */ /* 0x000fe20000000f00 */
[----:B------:R-:W-:-:S03]  /*b490*/  NOP ;  /* 0x0000000000007918 */ /* 0x000fc60000000000 */
[----:B------:R-:W-:-:S15]  /*b4a0*/  BRA.U !UP1, `(.L_x_1613) ;  /* 0x0000004509b47547 */ /* 0x000fde000b800000 */
[----:B------:R-:W-:-:S04]  /*b4b0*/  DEPBAR.LE SB0, 0x0 ;  /* 0x000080000000791a */ /* 0x000fc80000000000 */
[----:B------:R-:W-:-:S04]  /*b4c0*/  UIADD3 UR14, UPT, UPT, UR21, -0x3, URZ ;  /* 0xfffffffd150e7890 */ /* 0x000fc8000fffe0ff */
[----:B------:R-:W-:Y:S02]  /*b4d0*/  UIMAD.WIDE.U32 UR16, UR14, UR8, URZ ;  /* 0x000000080e1072a5 */ /* 0x000fe4000f8e00ff */
[----:B------:R-:W-:Y:S02]  /*b4e0*/  UIMAD.WIDE.U32 UR12, UR14, UR8, URZ ;  /* 0x000000080e0c72a5 */ /* 0x000fe4000f8e00ff */
[----:B------:R-:W-:Y:S02]  /*b4f0*/  UIMAD UR6, UR14, UR9, UR17 ;  /* 0x000000090e0672a4 */ /* 0x000fe4000f8e0211 */
[----:B------:R-:W-:Y:S02]  /*b500*/  USHF.L.U32 UR4, UR16, 0x6, URZ ;  /* 0x0000000610047899 */ /* 0x000fe400080006ff */
[----:B------:R-:W-:Y:S01]  /*b510*/  UIMAD UR7, UR14, UR9, UR13 ;  /* 0x000000090e0772a4 */ /* 0x000fe2000f8e020d */
[----:B------:R-:W-:Y:S01]  /*b520*/  IMAD.U32 R8, RZ, RZ, UR12 ;  /* 0x0000000cff087e24 */ /* 0x000fe2000f8e00ff */
[----:B------:R-:W-:Y:S01]  /*b530*/  USHF.L.U64.HI UR6, UR16, 0x6, UR6 ;  /* 0x0000000610067899 */ /* 0x000fe20008010206 */
[----:B------:R-:W-:Y:S01]  /*b540*/  IMAD.U32 R9, RZ, RZ, UR13 ;  /* 0x0000000dff097e24 */ /* 0x000fe2000f8e00ff */
[----:B------:R-:W-:-:S02]  /*b550*/  ULEA UR4, UP0, UR8, UR4, 0x5 ;  /* 0x0000000408047291 */ /* 0x000fc4000f8028ff */
[----:B------:R-:W-:Y:S01]  /*b560*/  IMAD.U32 R3, RZ, RZ, UR7 ;  /* 0x00000007ff037e24 */ /* 0x000fe2000f8e00ff */
[----:B------:R-:W-:Y:S01]  /*b570*/  BAR.SYNC.DEFER_BLOCKING 0x0 ;  /* 0x0000000000007b1d */ /* 0x000fe20000010000 */
[CC--:B------:R-:W-:Y:S01]  /*b580*/  LEA R6, P0, R8.reuse, R232.reuse, 0x7 ;  /* 0x000000e808067211 */ /* 0x0c0fe200078038ff */
[----:B------:R-:W-:Y:S01]  /*b590*/  ULEA.HI.X UR6, UR8, UR6, UR9, 0x5, UP0 ;  /* 0x0000000608067291 */ /* 0x000fe200080f2c09 */
[----:B------:R-:W-:Y:S01]  /*b5a0*/  MOV R4, UR4 ;  /* 0x0000000400047c02 */ /* 0x000fe20008000f00 */
[----:B------:R-:W-:Y:S01]  /*b5b0*/  UISETP.GT.U32.AND UP0, UPT, UR14, UR19, UPT ;  /* 0x000000130e00728c */ /* 0x000fe2000bf04070 */
[----:B------:R-:W-:Y:S02]  /*b5c0*/  LEA.HI.X R7, R8, R231, R3, 0x7, P0 ;  /* 0x000000e708077211 */ /* 0x000fe400000f3c03 */
[----:B------:R-:W-:Y:S01]  /*b5d0*/  LEA R8, P0, R4, R232, 0x1 ;  /* 0x000000e804087211 */ /* 0x000fe200078008ff */
[----:B------:R-:W-:-:S05]  /*b5e0*/  IMAD.U32 R3, RZ, RZ, UR6 ;  /* 0x00000006ff037e24 */ /* 0x000fca000f8e00ff */
        /* <DEDUP_REMOVED lines=8> */
[----:B------:R-:W-:Y:S01]  /*b670*/  IMAD.IADD R208, R185, 0x1, R3 ;  /* 0x00000001b9d07824 */ /* 0x000fe200078e0203 */
[----:B------:R-:W-:Y:S01]  /*b680*/  IADD3 R3, PT, PT, R186, R3, RZ ;  /* 0x00000003ba037210 */ /* 0x000fe20007ffe0ff */
[----:B------:R-:W-:Y:S02]  /*b690*/  @P4 STS.128 [R235+0x18000], RZ ;  /* 0x018000ffeb004388 */ /* 0x000fe40000000c00 */
        /* <DEDUP_REMOVED lines=45> */
[----:B-1----:R-:W1:Y:S04]  /*b970*/  LDSM.16.M88.4 R8, [R181+0x11000] ;  /* 0x01100000b508783b */ /* 0x002e680000000200 */
        /* <DEDUP_REMOVED lines=25> */
[----:B------:R-:W4:Y:S04]  /*bb10*/  LDSM.16.M88.4 R168, [R212] ;  /* 0x00000000d4a8783b */ /* 0x000f280000000200 */
[----:B------:R-:W5:Y:S03]  /*bb20*/  LDSM.16.M88.4 R188, [R187+0x10800] ;  /* 0x01080000bbbc783b */ /* 0x000f660000000200 */
[C---:B--2---:R-:W-:Y:S08]  /*bb30*/  HMMA.16816.F32.BF16 R32, R4.reuse, R176, R32 ;  /* 0x000000b00420723c */ /* 0x044ff00000041820 */
[C---:B------:R-:W-:Y:S01]  /*bb40*/  HMMA.16816.F32.BF16 R28, R4.reuse, R178, R28 ;  /* 0x000000b2041c723c */ /* 0x040fe2000004181c */
[----:B------:R-:W2:Y:S07]  /*bb50*/  LDSM.16.M88.4 R176, [R187+0x11000] ;  /* 0x01100000bbb0783b */ /* 0x000eae0000000200 */
[C---:B------:R-:W-:Y:S08]  /*bb60*/  HMMA.16816.F32.BF16 R24, R4.reuse, R172, R24 ;  /* 0x000000ac0418723c */ /* 0x040ff00000041818 */
[C---:B------:R-:W-:Y:S01]  /*bb70*/  HMMA.16816.F32.BF16 R20, R4.reuse, R174, R20 ;  /* 0x000000ae0414723c */ /* 0x040fe20000041814 */
[----:B------:R-:W2:Y:S07]  /*bb80*/  LDSM.16.M88.4 R172, [R187+0x11800] ;  /* 0x01180000bbac783b */ /* 0x000eae0000000200 */
[C---:B---3--:R-:W-:Y:S08]  /*bb90*/  HMMA.16816.F32.BF16 R16, R4.reuse, R164, R16 ;  /* 0x000000a40410723c */ /* 0x048ff00000041810 */
[C---:B------:R-:W-:Y:S01]  /*bba0*/  HMMA.16816.F32.BF16 R12, R4.reuse, R166, R12 ;  /* 0x000000a6040c723c */ /* 0x040fe2000004180c */
[----:B------:R-:W3:Y:S07]  /*bbb0*/  LDSM.16.M88.4 R164, [R186+0x12000] ;  /* 0x01200000baa4783b */ /* 0x000eee0000000200 */
[C---:B-1----:R-:W-:Y:S08]  /*bbc0*/  HMMA.16816.F32.BF16 R196, R4.reuse, R8, R196 ;  /* 0x0000000804c4723c */ /* 0x042ff000000418c4 */
[----:B------:R-:W-:Y:S01]  /*bbd0*/  HMMA.16816.F32.BF16 R192, R4, R10, R192 ;  /* 0x0000000a04c0723c */ /* 0x000fe200000418c0 */
[----:B------:R-:W1:Y:S04]  /*bbe0*/  LDSM.16.M88.4 R8, [R186+0x12800] ;  /* 0x01280000ba08783b */ /* 0x000e680000000200 */
[----:B------:R-:W1:Y:S03]  /*bbf0*/  LDSM.16.M88.4 R4, [R186+0x13000] ;  /* 0x01300000ba04783b */ /* 0x000e660000000200 */
        /* <DEDUP_REMOVED lines=16> */
[C---:B-1----:R-:W-:Y:S08]  /*bd00*/  HMMA.16816.F32.BF16 R24, R204.reuse, R8, R24 ;  /* 0x00000008cc18723c */ /* 0x042ff00000041818 */
[C---:B------:R-:W-:Y:S01]  /*bd10*/  HMMA.16816.F32.BF16 R20, R204.reuse, R10, R20 ;  /* 0x0000000acc14723c */ /* 0x040fe20000041814 */
[----:B------:R-:W-:Y:S07]  /*bd20*/  LDSM.16.M88.4 R8, [R208+0x4000] ;  /* 0x00400000d008783b */ /* 0x000fee0000000200 */
[C---:B------:R-:W-:Y:S08]  /*bd30*/  HMMA.16816.F32.BF16 R16, R204.reuse, R4, R16 ;  /* 0x00000004cc10723c */ /* 0x040ff00000041810 */
[C---:B------:R-:W-:Y:S01]  /*bd40*/  HMMA.16816.F32.BF16 R12, R204.reuse, R6, R12 ;  /* 0x00000006cc0c723c */ /* 0x040fe2000004180c */
[----:B------:R-:W1:Y:S07]  /*bd50*/  LDSM.16.M88.4 R4, [R3+0x12000] ;  /* 0x012000000304783b */ /* 0x000e6e0000000200 */
[C---:B----4-:R-:W-:Y:S08]  /*bd60*/  HMMA.16816.F32.BF16 R196, R204.reuse, R200, R196 ;  /* 0x000000c8ccc4723c */ /* 0x050ff000000418c4 */
[----:B------:R-:W-:Y:S01]  /*bd70*/  HMMA.16816.F32.BF16 R200, R204, R202, R192 ;  /* 0x000000caccc8723c */ /* 0x000fe200000418c0 */
[----:B------:R-:W4:Y:S04]  /*bd80*/  LDSM.16.M88.4 R192, [R3+0x12800] ;  /* 0x0128000003c0783b */ /* 0x000f280000000200 */
        /* <DEDUP_REMOVED lines=13> */
[----:B------:R-:W-:Y:S03]  /*be60*/  LDSM.16.M88.4 R188, [R187+0x13800] ;  /* 0x01380000bbbc783b */ /* 0x000fe60000000200 */
[C---:B-1----:R-:W-:Y:S08]  /*be70*/  HMMA.16816.F32.BF16 R32, R8.reuse, R4, R32 ;  /* 0x000000040820723c */ /* 0x042ff00000041820 */
[C---:B------:R-:W-:Y:S01]  /*be80*/  HMMA.16816.F32.BF16 R28, R8.reuse, R6, R28 ;  /* 0x00000006081c723c */ /* 0x040fe2000004181c */
[----:B------:R-:W1:Y:S07]  /*be90*/  LDSM.16.M88.4 R4, [R187+0x13000] ;  /* 0x01300000bb04783b */ /* 0x000e6e0000000200 */
[C---:B----4-:R-:W-:Y:S08]  /*bea0*/  HMMA.16816.F32.BF16 R24, R8.reuse, R192, R24 ;  /* 0x000000c00818723c */ /* 0x050ff00000041818 */
[C---:B------:R-:W-:Y:S01]  /*beb0*/  HMMA.16816.F32.BF16 R20, R8.reuse, R194, R20 ;  /* 0x000000c20814723c */ /* 0x040fe20000041814 */
[----:B------:R-:W-:Y:S07]  /*bec0*/  LDSM.16.M88.4 R192, [R185+0x8000] ;  /* 0x00800000b9c0783b */ /* 0x000fee0000000200 */
[C---:B--2---:R-:W-:Y:S08]  /*bed0*/  HMMA.16816.F32.BF16 R16, R8.reuse, R176, R16 ;  /* 0x000000b00810723c */ /* 0x044ff00000041810 */
[C---:B------:R-:W-:Y:S01]  /*bee0*/  HMMA.16816.F32.BF16 R12, R8.reuse, R178, R12 ;  /* 0x000000b2080c723c */ /* 0x040fe2000004180c */
[----:B------:R-:W2:Y:S07]  /*bef0*/  LDSM.16.M88.4 R176, [R186+0x14000] ;  /* 0x01400000bab0783b */ /* 0x000eae0000000200 */
[C---:B------:R-:W-:Y:S08]  /*bf00*/  HMMA.16816.F32.BF16 R196, R8.reuse, R204, R196 ;  /* 0x000000cc08c4723c */ /* 0x040ff000000418c4 */
[----:B------:R-:W-:Y:S01]  /*bf10*/  HMMA.16816.F32.BF16 R200, R8, R206, R200 ;  /* 0x000000ce08c8723c */ /* 0x000fe200000418c8 */
[----:B------:R-:W4:Y:S07]  /*bf20*/  LDSM.16.M88.4 R8, [R186+0x14800] ;  /* 0x01480000ba08783b */ /* 0x000f2e0000000200 */
[C---:B---3--:R-:W-:Y:S08]  /*bf30*/  HMMA.16816.F32.BF16 R24, R172.reuse, R164, R24 ;  /* 0x000000a4ac18723c */ /* 0x048ff00000041818 */
[C---:B------:R-:W-:Y:S01]  /*bf40*/  HMMA.16816.F32.BF16 R20, R172.reuse, R166, R20 ;  /* 0x000000a6ac14723c */ /* 0x040fe20000041814 */
[----:B------:R-:W3:Y:S07]  /*bf50*/  LDSM.16.M88.4 R164, [R186+0x15000] ;  /* 0x01500000baa4783b */ /* 0x000eee0000000200 */
[C---:B-----5:R-:W-:Y:S08]  /*bf60*/  HMMA.16816.F32.BF16 R32, R172.reuse, R168, R32 ;  /* 0x000000a8ac20723c */ /* 0x060ff00000041820 */
[C---:B------:R-:W-:Y:S01]  /*bf70*/  HMMA.16816.F32.BF16 R28, R172.reuse, R170, R28 ;  /* 0x000000aaac1c723c */ /* 0x040fe2000004181c */
[----:B------:R-:W5:Y:S07]  /*bf80*/  LDSM.16.M88.4 R168, [R186+0x15800] ;  /* 0x01580000baa8783b */ /* 0x000f6e0000000200 */
[C---:B-1----:R-:W-:Y:S08]  /*bf90*/  HMMA.16816.F32.BF16 R16, R172.reuse, R4, R16 ;  /* 0x00000004ac10723c */ /* 0x042ff00000041810 */
[C---:B------:R-:W-:Y:S01]  /*bfa0*/  HMMA.16816.F32.BF16 R12, R172.reuse, R6, R12 ;  /* 0x00000006ac0c723c */ /* 0x040fe2000004180c */
[----:B------:R-:W-:Y:S07]  /*bfb0*/  LDSM.16.M88.4 R4, [R181+0x14000] ;  /* 0x01400000b504783b */ /* 0x000fee0000000200 */
[C---:B------:R-:W-:Y:S01]  /*bfc0*/  HMMA.16816.F32.BF16 R204, R172.reuse, R188, R196 ;  /* 0x000000bcaccc723c */ /* 0x040fe200000418c4 */
[----:B------:R-:W1:Y:S07]  /*bfd0*/  LDSM.16.M88.4 R196, [R182+0x8000] ;  /* 0x00800000b6c4783b */ /* 0x000e6e0000000200 */
[----:B------:R-:W-:Y:S01]  /*bfe0*/  HMMA.16816.F32.BF16 R200, R172, R190, R200 ;  /* 0x000000beacc8723c */ /* 0x000fe200000418c8 */
[----:B------:R-:W-:Y:S04]  /*bff0*/  LDSM.16.M88.4 R172, [R181+0x15000] ;  /* 0x01500000b5ac783b */ /* 0x000fe80000000200 */
[----:B------:R-:W-:Y:S03]  /*c000*/  LDSM.16.M88.4 R188, [R181+0x15800] ;  /* 0x01580000b5bc783b */ /* 0x000fe60000000200 */
[C---:B--2---:R-:W-:Y:S08]  /*c010*/  HMMA.16816.F32.BF16 R32, R192.reuse, R176, R32 ;  /* 0x000000b0c020723c */ /* 0x044ff00000041820 */
[C---:B------:R-:W-:Y:S01]  /*c020*/  HMMA.16816.F32.BF16 R28, R192.reuse, R178, R28 ;  /* 0x000000b2c01c723c */ /* 0x040fe2000004181c */
[----:B------:R-:W2:Y:S07]  /*c030*/  LDSM.16.M88.4 R176, [R181+0x14800] ;  /* 0x01480000b5b0783b */ /* 0x000eae0000000200 */
[C---:B----4-:R-:W-:Y:S08]  /*c040*/  HMMA.16816.F32.BF16 R24, R192.reuse, R8, R24 ;  /* 0x00000008c018723c */ /* 0x050ff00000041818 */
[C---:B------:R-:W-:Y:S01]  /*c050*/  HMMA.16816.F32.BF16 R20, R192.reuse, R10, R20 ;  /* 0x0000000ac014723c */ /* 0x040fe20000041814 */
[----:B------:R-:W-:Y:S07]  /*c060*/  LDSM.16.M88.4 R8, [R3+0x14000] ;  /* 0x014000000308783b */ /* 0x000fee0000000200 */
[C---:B---3--:R-:W-:Y:S08]  /*c070*/  HMMA.16816.F32.BF16 R16, R192.reuse, R164, R16 ;  /* 0x000000a4c010723c */ /* 0x048ff00000041810 */
        /* <DEDUP_REMOVED lines=37> */
[----:B------:R-:W5:Y:S07]  /*c2d0*/  LDSM.16.M88.4 R188, [R186+0x17800] ;  /* 0x01780000babc783b */ /* 0x000f6e0000000200 */
        /* <DEDUP_REMOVED lines=18> */
[----:B------:R1:W2:Y:S04]  /*c400*/  LDSM.16.M88.4 R168, [R208+0xc000] ;  /* 0x00c00000d0a8783b */ /* 0x0002a80000000200 */
[----:B------:R-:W-:Y:S03]  /*c410*/  LDSM.16.M88.4 R188, [R187+0x16800] ;  /* 0x01680000bbbc783b */ /* 0x000fe60000000200 */
[C---:B---3--:R-:W-:Y:S08]  /*c420*/  HMMA.16816.F32.BF16 R24, R196.reuse, R8, R24 ;  /* 0x00000008c418723c */ /* 0x048ff00000041818 */
[C---:B------:R-:W-:Y:S01]  /*c430*/  HMMA.16816.F32.BF16 R20, R196.reuse, R10, R20 ;  /* 0x0000000ac414723c */ /* 0x040fe20000041814 */
[----:B------:R-:W3:Y:S07]  /*c440*/  LDSM.16.M88.4 R8, [R3+0x16800] ;  /* 0x016800000308783b */ /* 0x000eee0000000200 */
[C---:B------:R-:W-:Y:S08]  /*c450*/  HMMA.16816.F32.BF16 R16, R196.reuse, R176, R16 ;  /* 0x000000b0c410723c */ /* 0x040ff00000041810 */
[C---:B------:R-:W-:Y:S01]  /*c460*/  HMMA.16816.F32.BF16 R12, R196.reuse, R178, R12 ;  /* 0x000000b2c40c723c */ /* 0x040fe2000004180c */
[----:B------:R4:W5:Y:S07]  /*c470*/  LDSM.16.M88.4 R176, [R3+0x17800] ;  /* 0x0178000003b0783b */ /* 0x00096e0000000200 */
[C---:B------:R-:W-:Y:S08]  /*c480*/  HMMA.16816.F32.BF16 R32, R196.reuse, R192, R32 ;  /* 0x000000c0c420723c */ /* 0x040ff00000041820 */
[C---:B------:R-:W-:Y:S01]  /*c490*/  HMMA.16816.F32.BF16 R28, R196.reuse, R194, R28 ;  /* 0x000000c2c41c723c */ /* 0x040fe2000004181c */
[----:B------:R-:W-:Y:S07]  /*c4a0*/  LDSM.16.M88.4 R192, [R187+0x16000] ;  /* 0x01600000bbc0783b */ /* 0x000fee0000000200 */
[----:B-1----:R-:W-:Y:S01]  /*c4b0*/  HMMA.16816.F32.BF16 R208, R196, R4, R204 ;  /* 0x00000004c4d0723c */ /* 0x002fe200000418cc */
[----:B------:R-:W1:Y:S01]  /*c4c0*/  LDSM.16.M88.4 R204, [R212+0xc000] ;  /* 0x00c00000d4cc783b */ /* 0x000e620000000200 */
[----:B----4-:R-:W-:-:S05]  /*c4d0*/  MOV R3, UR21 ;  /* 0x0000001500037c02 */ /* 0x010fca0008000f00 */
[----:B------:R-:W-:Y:S01]  /*c4e0*/  IMAD R3, R3, 0x40, R183 ;  /* 0x0000004003037824 */ /* 0x000fe200078e02b7 */
[----:B------:R-:W-:Y:S01]  /*c4f0*/  HMMA.16816.F32.BF16 R200, R196, R6, R200 ;  /* 0x00000006c4c8723c */ /* 0x000fe200000418c8 */
[----:B------:R-:W4:Y:S04]  /*c500*/  LDSM.16.M88.4 R196, [R187+0x17800] ;  /* 0x01780000bbc4783b */ /* 0x000f280000000200 */
[----:B------:R-:W4:Y:S01]  /*c510*/  LDSM.16.M88.4 R4, [R187+0x17000] ;  /* 0x01700000bb04783b */ /* 0x000f220000000200 */
[----:B------:R-:W-:-:S04]  /*c520*/  DEPBAR.LE SB0, 0x0 ;  /* 0x000080000000791a */ /* 0x000fc80000000000 */
[----:B--2---:R-:W-:Y:S01]  /*c530*/  HMMA.16816.F32.BF16 R32, R168, R164, R32 ;  /* 0x000000a4a820723c */ /* 0x004fe20000041820 */
[----:B------:R-:W-:-:S07]  /*c540*/  IADD3 R164, PT, PT, R230, 0x8, RZ ;  /* 0x00000008e6a47810 */ /* 0x000fce0007ffe0ff */
[C---:B------:R-:W-:Y:S08]  /*c550*/  HMMA.16816.F32.BF16 R28, R168.reuse, R166, R28 ;  /* 0x000000a6a81c723c */ /* 0x040ff0000004181c */
[C---:B---3--:R-:W-:Y:S08]  /*c560*/  HMMA.16816.F32.BF16 R24, R168.reuse, R8, R24 ;  /* 0x00000008a818723c */ /* 0x048ff00000041818 */
[C---:B------:R-:W-:Y:S08]  /*c570*/  HMMA.16816.F32.BF16 R20, R168.reuse, R10, R20 ;  /* 0x0000000aa814723c */ /* 0x040ff00000041814 */
[C---:B-----5:R-:W-:Y:S08]  /*c580*/  HMMA.16816.F32.BF16 R208, R168.reuse, R176, R208 ;  /* 0x000000b0a8d0723c */ /* 0x060ff000000418d0 */
[C---:B------:R-:W-:Y:S08]  /*c590*/  HMMA.16816.F32.BF16 R200, R168.reuse, R178, R200 ;  /* 0x000000b2a8c8723c */ /* 0x040ff000000418c8 */
[C---:B------:R-:W-:Y:S08]  /*c5a0*/  HMMA.16816.F32.BF16 R16, R168.reuse, R172, R16 ;  /* 0x000000aca810723c */ /* 0x040ff00000041810 */
[----:B------:R-:W-:Y:S08]  /*c5b0*/  HMMA.16816.F32.BF16 R12, R168, R174, R12 ;  /* 0x000000aea80c723c */ /* 0x000ff0000004180c */
[C---:B-1----:R-:W-:Y:S08]  /*c5c0*/  HMMA.16816.F32.BF16 R32, R204.reuse, R192, R32 ;  /* 0x000000c0cc20723c */ /* 0x042ff00000041820 */
[C---:B------:R-:W-:Y:S08]  /*c5d0*/  HMMA.16816.F32.BF16 R28, R204.reuse, R194, R28 ;  /* 0x000000c2cc1c723c */ /* 0x040ff0000004181c */
[C---:B------:R-:W-:Y:S08]  /*c5e0*/  HMMA.16816.F32.BF16 R24, R204.reuse, R188, R24 ;  /* 0x000000bccc18723c */ /* 0x040ff00000041818 */
[C---:B------:R-:W-:Y:S08]  /*c5f0*/  HMMA.16816.F32.BF16 R20, R204.reuse, R190, R20 ;  /* 0x000000becc14723c */ /* 0x040ff00000041814 */
[C---:B----4-:R-:W-:Y:S08]  /*c600*/  HMMA.16816.F32.BF16 R208, R204.reuse, R196, R208 ;  /* 0x000000c4ccd0723c */ /* 0x050ff000000418d0 */
[C---:B------:R-:W-:Y:S08]  /*c610*/  HMMA.16816.F32.BF16 R200, R204.reuse, R198, R200 ;  /* 0x000000c6ccc8723c */ /* 0x040ff000000418c8 */
[----:B------:R-:W-:Y:S01]  /*c620*/  HMMA.16816.F32.BF16 R16, R204, R4, R16 ;  /* 0x00000004cc10723c */ /* 0x000fe20000041810 */
[----:B------:R-:W-:Y:S01]  /*c630*/  VIADD R4, R3, 0xffffff40 ;  /* 0xffffff4003047836 */ /* 0x000fe20000000000 */
[----:B------:R-:W-:Y:S04]  /*c640*/  BAR.SYNC.DEFER_BLOCKING 0x0 ;  /* 0x0000000000007b1d */ /* 0x000fe80000010000 */
[----:B------:R-:W-:-:S02]  /*c650*/  ISETP.GE.AND P0, PT, R4, R229, PT ;  /* 0x000000e50400720c */ /* 0x000fc40003f06270 */
[----:B------:R-:W-:Y:S01]  /*c660*/  HMMA.16816.F32.BF16 R12, R204, R6, R12 ;  /* 0x00000006cc0c723c */ /* 0x000fe2000004180c */
[----:B------:R-:W-:Y:S01]  /*c670*/  ISETP.GT.AND P6, PT, R230, R4, PT ;  /* 0x00000004e600720c */ /* 0x000fe20003fc4270 */
[----:B------:R-:W-:Y:S01]  /*c680*/  VIADD R7, R3, 0xffffff41 ;  /* 0xffffff4103077836 */ /* 0x000fe20000000000 */
[----:B------:R-:W-:Y:S02]  /*c690*/  ISETP.GE.AND P5, PT, R4, R228, PT ;  /* 0x000000e40400720c */ /* 0x000fe40003fa6270 */
[----:B------:R-:W-:Y:S01]  /*c6a0*/  P2R R8, PR, RZ, 0x1 ;  /* 0x00000001ff087803 */ /* 0x000fe20000000000 */
[----:B------:R-:W-:-:S14]  /*c6b0*/  BRA.U !UP0, `(.L_x_1615) ;  /* 0x0000000108f87547 */ /* 0x000fdc000b800000 */
[----:B------:R-:W-:-:S04]  /*c6c0*/  UIADD3 UR6, UPT, UPT, UR21, -0x4, URZ ;  /* 0xfffffffc15067890 */ /* 0x000fc8000fffe0ff */
[----:B------:R-:W-:-:S04]  /*c6d0*/  UIMAD.WIDE.U32 UR8, UR6, UR10, URZ ;  /* 0x0000000a060872a5 */ /* 0x000fc8000f8e00ff */
[----:B------:R-:W-:Y:S02]  /*c6e0*/  UIMAD UR6, UR6, UR11, UR9 ;  /* 0x0000000b060672a4 */ /* 0x000fe4000f8e0209 */
[----:B------:R-:W-:Y:S02]  /*c6f0*/  USHF.L.U32 UR4, UR8, 0x6, URZ ;  /* 0x0000000608047899 */ /* 0x000fe400080006ff */
[----:B------:R-:W-:-:S04]  /*c700*/  USHF.L.U64.HI UR6, UR8, 0x6, UR6 ;  /* 0x0000000608067899 */ /* 0x000fc80008010206 */
[----:B------:R-:W-:Y:S01]  /*c710*/  IMAD.U32 R6, RZ, RZ, UR4 ;  /* 0x00000004ff067e24 */ /* 0x000fe2000f8e00ff */
[----:B------:R-:W-:Y:S01]  /*c720*/  ULEA UR4, UP0, UR10, UR4, 0x5 ;  /* 0x000000040a047291 */ /* 0x000fe2000f8028ff */
[----:B------:R-:W-:-:S03]  /*c730*/  IMAD.U32 R5, RZ, RZ, UR6 ;  /* 0x00000006ff057e24 */ /* 0x000fc6000f8e00ff */
[----:B------:R-:W-:Y:S01]  /*c740*/  @!P4 LEA R170, P0, R6, R234, 0x1 ;  /* 0x000000ea06aac211 */ /* 0x000fe200078008ff */
[----:B------:R-:W-:-:S03]  /*c750*/  ULEA.HI.X UR6, UR10, UR6, UR11, 0x5, UP0 ;  /* 0x000000060a067291 */ /* 0x000fc600080f2c0b */
[C---:B------:R-:W-:Y:S02]  /*c760*/  @!P4 LEA.HI.X R171, R6.reuse, R233, R5, 0x1, P0 ;  /* 0x000000e906abc211 */ /* 0x040fe400000f0c05 */
[----:B------:R-:W-:-:S03]  /*c770*/  @!P3 LEA R168, P0, R6, R234, 0x1 ;  /* 0x000000ea06a8b211 */ /* 0x000fc600078008ff */
[----:B------:R-:W-:Y:S01]  /*c780*/  @!PT LDS RZ, [RZ] ;  /* 0x00000000fffff984 */ /* 0x000fe20000000800 */
[----:B------:R-:W-:Y:S01]  /*c790*/  @!PT LDS RZ, [RZ] ;  /* 0x00000000fffff984 */ /* 0x000fe20000000800 */
[----:B------:R-:W-:Y:S01]  /*c7a0*/  @!PT LDS RZ, [RZ] ;  /* 0x00000000fffff984 */ /* 0x000fe20000000800 */
[----:B------:R1:W-:Y:S01]  /*c7b0*/  @!P4 LDGSTS.E.BYPASS.LTC128B.128 [R235+0x10000], desc[UR26][R170.64] ;  /* 0x10000000aaebcfae */ /* 0x0003e2000b981a1a */
[CCC-:B------:R-:W-:Y:S02]  /*c7c0*/  @!P3 LEA.HI.X R169, R6.reuse, R233.reuse, R5.reuse, 0x1, P0 ;  /* 0x000000e906a9b211 */ /* 0x1c0fe400000f0c05 */
[CC--:B------:R-:W-:Y:S01]  /*c7d0*/  @!P2 LEA R166, P0, R6.reuse, R234.reuse, 0x1 ;  /* 0x000000ea06a6a211 */ /* 0x0c0fe200078008ff */
[----:B------:R1:W-:Y:S03]  /*c7e0*/  @P4 STS.128 [R235+0x10000], RZ ;  /* 0x010000ffeb004388 */ /* 0x0003e60000000c00 */
[C---:B------:R-:W-:Y:S01]  /*c7f0*/  @!P2 LEA.HI.X R167, R6.reuse, R233, R5, 0x1, P0 ;  /* 0x000000e906a7a211 */ /* 0x040fe200000f0c05 */
[----:B------:R-:W-:Y:S01]  /*c800*/  @!PT LDS RZ, [RZ] ;  /* 0x00000000fffff984 */ /* 0x000fe20000000800 */
[----:B------:R-:W-:Y:S01]  /*c810*/  @!PT LDS RZ, [RZ] ;  /* 0x00000000fffff984 */ /* 0x000fe20000000800 */
[----:B------:R-:W-:Y:S01]  /*c820*/  @!PT LDS RZ, [RZ] ;  /* 0x00000000fffff984 */ /* 0x000fe20000000800 */
[----:B------:R1:W-:Y:S01]  /*c830*/  @!P3 LDGSTS.E.BYPASS.LTC128B.128 [R235+0x12000], desc[UR26][R168.64+0x80] ;  /* 0x12000080a8ebbfae */ /* 0x0003e2000b981a1a */
[----:B------:R-:W-:-:S03]  /*c840*/  @!P1 LEA R10, P0, R6, R234, 0x1 ;  /* 0x000000ea060a9211 */ /* 0x000fc600078008ff */
[----:B------:R1:W-:Y:S01]  /*c850*/  @P3 STS.128 [R235+0x12000], RZ ;  /* 0x012000ffeb003388 */ /* 0x0003e20000000c00 */
[-C--:B------:R-:W-:Y:S01]  /*c860*/  @!P1 LEA.HI.X R11, R6, R233.reuse, R5, 0x1, P0 ;  /* 0x000000e9060b9211 */ /* 0x080fe200000f0c05 */
[----:B------:R-:W-:Y:S02]  /*c870*/  IMAD.U32 R6, RZ, RZ, UR4 ;  /* 0x00000004ff067e24 */ /* 0x000fe4000f8e00ff */
[----:B------:R-:W-:Y:S01]  /*c880*/  IMAD.U32 R5, RZ, RZ, UR6 ;  /* 0x00000006ff057e24 */ /* 0x000fe2000f8e00ff */
[----:B------:R-:W-:Y:S01]  /*c890*/  @!PT LDS RZ, [RZ] ;  /* 0x00000000fffff984 */ /* 0x000fe20000000800 */
[----:B------:R-:W-:Y:S01]  /*c8a0*/  @!PT LDS RZ, [RZ] ;  /* 0x00000000fffff984 */ /* 0x000fe20000000800 */
[----:B------:R-:W-:Y:S01]  /*c8b0*/  @!PT LDS RZ, [RZ] ;  /* 0x00000000fffff984 */ /* 0x000fe20000000800 */
[----:B------:R1:W-:Y:S02]  /*c8c0*/  @!P2 LDGSTS.E.BYPASS.LTC128B.128 [R235+0x14000], desc[UR26][R166.64+0x100] ;  /* 0x14000100a6ebafae */ /* 0x0003e4000b981a1a */
[C---:B------:R-:W-:Y:S02]  /*c8d0*/  LEA R172, P0, R6.reuse, R234, 0x1 ;  /* 0x000000ea06ac7211 */ /* 0x040fe400078008ff */
[----:B------:R1:W-:Y:S02]  /*c8e0*/  @P2 STS.128 [R235+0x14000], RZ ;  /* 0x014000ffeb002388 */ /* 0x0003e40000000c00 */
[----:B------:R-:W-:-:S02]  /*c8f0*/  LEA.HI.X R173, R6, R233, R5, 0x1, P0 ;  /* 0x000000e906ad7211 */ /* 0x000fc400000f0c05 */
        /* <DEDUP_REMOVED lines=26> */
.L_x_1615:
[----:B------:R-:W-:Y:S01]  /*caa0*/  ISETP.GT.AND P0, PT, R164, R4, PT ;  /* 0x00000004a400720c */ /* 0x000fe20003f04270 */
[C---:B------:R-:W-:Y:S01]  /*cab0*/  VIADD R4, R3.reuse, 0xffffff48 ;  /* 0xffffff4803047836 */ /* 0x040fe20000000000 */
[----:B------:R-:W-:Y:S01]  /*cac0*/  FSEL R32, R32, -INF , !P6 ;  /* 0xff80000020207808 */ /* 0x000fe20007000000 */
[----:B------:R-:W-:Y:S01]  /*cad0*/  VIADD R5, R3, 0xffffff50 ;  /* 0xffffff5003057836 */ /* 0x000fe20000000000 */
[-C--:B------:R-:W-:Y:S01]  /*cae0*/  ISETP.GT.AND P1, PT, R230, R7.reuse, PT ;  /* 0x00000007e600720c */ /* 0x080fe20003f24270 */
[----:B------:R-:W-:Y:S01]  /*caf0*/  USHF.L.U32 UR22, UR14, 0x1, URZ ;  /* 0x000000010e167899 */ /* 0x000fe200080006ff */
[----:B------:R-:W-:Y:S01]  /*cb00*/  ISETP.NE.AND P6, PT, R8, RZ, PT ;  /* 0x000000ff0800720c */ /* 0x000fe20003fc5270 */
[----:B------:R-:W-:Y:S01]  /*cb10*/  UIADD3 UR10, UPT, UPT, UR30, -0x61c88647, URZ ;  /* 0x9e3779b91e0a7890 */ /* 0x000fe2000fffe0ff */
[----:B------:R-:W-:Y:S01]  /*cb20*/  FSEL R6, R34, -INF , !P0 ;  /* 0xff80000022067808 */ /* 0x000fe20004000000 */
[----:B------:R-:W-:Y:S01]  /*cb30*/  UIADD3 UR9, UPT, UPT, UR30, 0x3c6ef372, URZ ;  /* 0x3c6ef3721e097890 */ /* 0x000fe2000fffe0ff */
[----:B------:R-:W-:Y:S01]  /*cb40*/  ISETP.GT.AND P3, PT, R164, R7, PT ;  /* 0x00000007a400720c */ /* 0x000fe20003f64270 */
[----:B------:R-:W-:Y:S01]  /*cb50*/  UIADD3 UR16, UPT, UPT, UR31, 0x76cf5d0a, URZ ;  /* 0x76cf5d0a1f107890 */ /* 0x000fe2000fffe0ff */
[CC--:B------:R-:W-:Y:S01]  /*cb60*/  ISETP.GE.AND P2, PT, R7.reuse, R229.reuse, PT ;  /* 0x000000e50700720c */ /* 0x0c0fe20003f46270 */
[----:B------:R-:W-:Y:S01]  /*cb70*/  UIADD3 UR15, UPT, UPT, UR31, 0x32370b8f, URZ ;  /* 0x32370b8f1f0f7890 */ /* 0x000fe2000fffe0ff */
[----:B------:R-:W-:Y:S01]  /*cb80*/  ISETP.GE.AND P4, PT, R7, R228, PT ;  /* 0x000000e40700720c */ /* 0x000fe20003f86270 */
[----:B------:R-:W-:Y:S01]  /*cb90*/  VIADD R7, R3, 0xffffff49 ;  /* 0xffffff4903077836 */ /* 0x000fe20000000000 */
[----:B------:R-:W-:Y:S01]  /*cba0*/  FSEL R8, R32, -INF , !P6 ;  /* 0xff80000020087808 */ /* 0x000fe20007000000 */
[----:B------:R-:W-:Y:S01]  /*cbb0*/  UIADD3 UR8, UPT, UPT, UR30, -0x255992d5, URZ ;  /* 0xdaa66d2b1e087890 */ /* 0x000fe2000fffe0ff */
[----:B------:R-:W-:Y:S01]  /*cbc0*/  FSEL R6, R6, -INF , !P5 ;  /* 0xff80000006067808 */ /* 0x000fe20006800000 */
[----:B------:R-:W-:Y:S01]  /*cbd0*/  UIADD3 UR4, UPT, UPT, UR30, 0x78dde6e4, URZ ;  /* 0x78dde6e41e047890 */ /* 0x000fe2000fffe0ff */
[----:B------:R-:W-:Y:S01]  /*cbe0*/  FSEL R9, R33, -INF , !P1 ;  /* 0xff80000021097808 */ /* 0x000fe20004800000 */
[----:B------:R-:W-:Y:S01]  /*cbf0*/  UIADD3 UR13, UPT, UPT, UR31, -0x126145ec, URZ ;  /* 0xed9eba141f0d7890 */ /* 0x000fe2000fffe0ff */
[----:B------:R-:W-:Y:S01]  /*cc00*/  ISETP.GT.AND P0, PT, R230, R4, PT ;  /* 0x00000004e600720c */ /* 0x000fe20003f04270 */
[----:B------:R-:W-:Y:S01]  /*cc10*/  UIADD3 UR12, UPT, UPT, UR31, -0x56f99767, URZ ;  /* 0xa90668991f0c7890 */ /* 0x000fe2000fffe0ff */
[C---:B------:R-:W-:Y:S01]  /*cc20*/  ISETP.GE.AND P6, PT, R4.reuse, R229, PT ;  /* 0x000000e50400720c */ /* 0x040fe20003fc6270 */
[----:B------:R-:W-:Y:S01]  /*cc30*/  UIADD3 UR6, UPT, UPT, UR30, -0x4ab325aa, URZ ;  /* 0xb54cda561e067890 */ /* 0x000fe2000fffe0ff */
[----:B------:R-:W-:Y:S01]  /*cc40*/  ISETP.GE.AND P5, PT, R4, R228, PT ;  /* 0x000000e40400720c */ /* 0x000fe20003fa6270 */
[----:B------:R-:W2:Y:S01]  /*cc50*/  LDCU UR17, c[0x0][0x45c] ;  /* 0x00008b80ff1177ac */ /* 0x000ea20008000800 */
[----:B------:R-:W-:Y:S01]  /*cc60*/  ISETP.GT.AND P1, PT, R164, R4, PT ;  /* 0x00000004a400720c */ /* 0x000fe20003f24270 */
[----:B------:R-:W-:Y:S01]  /*cc70*/  IMAD.MOV.U32 R187, RZ, RZ, 0x20 ;  /* 0x00000020ffbb7424 */ /* 0x000fe200078e00ff */
[----:B------:R-:W-:Y:S01]  /*cc80*/  FSEL R4, R35, -INF , !P3 ;  /* 0xff80000023047808 */ /* 0x000fe20005800000 */
[----:B------:R-:W-:Y:S01]  /*cc90*/  UIADD3 UR7, UPT, UPT, UR30, 0x1715609d, URZ ;  /* 0x1715609d1e077890 */ /* 0x000fe2000fffe0ff */
[----:B------:R-:W-:Y:S01]  /*cca0*/  FSEL R9, R9, -INF , !P2 ;  /* 0xff80000009097808 */ /* 0x000fe20005000000 */
[----:B------:R-:W-:Y:S01]  /*ccb0*/  UIADD3 UR11, UPT, UPT, UR31, 0x646e171e, URZ ;  /* 0x646e171e1f0b7890 */ /* 0x000fe2000fffe0ff */
[----:B------:R-:W-:Y:S01]  /*ccc0*/  ISETP.GT.AND P2, PT, R230, R7, PT ;  /* 0x00000007e600720c */ /* 0x000fe20003f44270 */
[----:B------:R-:W-:Y:S01]  /*ccd0*/  UISETP.GT.U32.AND UP0, UPT, UR14, UR19, UPT ;  /* 0x000000130e00728c */ /* 0x000fe2000bf04070 */
[----:B-1----:R-:W-:Y:S01]  /*cce0*/  FSEL R11, R28, -INF , !P0 ;  /* 0xff8000001c0b7808 */ /* 0x002fe20004000000 */
[----:B------:R-:W-:Y:S01]  /*ccf0*/  VIADD R28, R3, 0xffffff58 ;  /* 0xffffff58031c7836 */ /* 0x000fe20000000000 */
[----:B------:R-:W-:-:S02]  /*cd00*/  FSEL R4, R4, -INF , !P4 ;  /* 0xff80000004047808 */ /* 0x000fc40006000000 */
[C---:B------:R-:W-:Y:S02]  /*cd10*/  ISETP.GE.AND P3, PT, R7.reuse, R229, PT ;  /* 0x000000e50700720c */ /* 0x040fe40003f66270 */
[----:B------:R-:W-:Y:S02]  /*cd20*/  ISETP.GE.AND P4, PT, R7, R228, PT ;  /* 0x000000e40700720c */ /* 0x000fe40003f86270 */
[----:B------:R-:W-:Y:S02]  /*cd30*/  ISETP.GT.AND P0, PT, R164, R7, PT ;  /* 0x00000007a400720c */ /* 0x000fe40003f04270 */
[----:B------:R-:W-:Y:S01]  /*cd40*/  FSEL R7, R30, -INF , !P1 ;  /* 0xff8000001e077808 */ /* 0x000fe20004800000 */
[----:B------:R-:W-:Y:S01]  /*cd50*/  @UP0 UIADD3 UR21, UPT, UPT, UR21, -0x4, URZ ;  /* 0xfffffffc15150890 */ /* 0x000fe2000fffe0ff */
[----:B------:R-:W-:Y:S01]  /*cd60*/  FSEL R10, R29, -INF , !P2 ;  /* 0xff8000001d0a7808 */ /* 0x000fe20005000000 */
[----:B------:R-:W-:Y:S01]  /*cd70*/  VIADD R29, R3, 0xffffff51 ;  /* 0xffffff51031d7836 */ /* 0x000fe20000000000 */
[----:B------:R-:W-:-:S02]  /*cd80*/  FSEL R11, R11, -INF , !P6 ;  /* 0xff8000000b0b7808 */ /* 0x000fc40007000000 */
[----:B------:R-:W-:Y:S02]  /*cd90*/  ISETP.GT.AND P1, PT, R230, R5, PT ;  /* 0x00000005e600720c */ /* 0x000fe40003f24270 */
[----:B------:R-:W-:Y:S02]  /*cda0*/  FSEL R7, R7, -INF , !P5 ;  /* 0xff80000007077808 */ /* 0x000fe40006800000 */
[C---:B------:R-:W-:Y:S02]  /*cdb0*/  ISETP.GE.AND P6, PT, R5.reuse, R229, PT ;  /* 0x000000e50500720c */ /* 0x040fe40003fc6270 */
[----:B------:R-:W-:Y:S02]  /*cdc0*/  ISETP.GE.AND P5, PT, R5, R228, PT ;  /* 0x000000e40500720c */ /* 0x000fe40003fa6270 */
[----:B------:R-:W-:Y:S02]  /*cdd0*/  ISETP.GT.AND P2, PT, R164, R5, PT ;  /* 0x00000005a400720c */ /* 0x000fe40003f44270 */
[----:B------:R-:W-:-:S02]  /*cde0*/  FSEL R5, R31, -INF , !P0 ;  /* 0xff8000001f057808 */ /* 0x000fc40004000000 */
[-C--:B------:R-:W-:Y:S02]  /*cdf0*/  ISETP.GT.AND P0, PT, R230, R29.reuse, PT ;  /* 0x0000001de600720c */ /* 0x080fe40003f04270 */
[----:B------:R-:W-:Y:S02]  /*ce00*/  FSEL R24, R24, -INF , !P1 ;  /* 0xff80000018187808 */ /* 0x000fe40004800000 */
[----:B------:R-:W-:Y:S01]  /*ce10*/  FSEL R197, R25, -INF , !P0 ;  /* 0xff80000019c57808 */ /* 0x000fe20004000000 */
[C---:B------:R-:W-:Y:S01]  /*ce20*/  VIADD R25, R3.reuse, 0xffffff59 ;  /* 0xffffff5903197836 */ /* 0x040fe20000000000 */
[----:B------:R-:W-:Y:S02]  /*ce30*/  ISETP.GT.AND P1, PT, R164, R29, PT ;  /* 0x0000001da400720c */ /* 0x000fe40003f24270 */
[----:B------:R-:W-:Y:S02]  /*ce40*/  FSEL R26, R26, -INF , !P2 ;  /* 0xff8000001a1a7808 */ /* 0x000fe40005000000 */
[----:B------:R-:W-:Y:S01]  /*ce50*/  FSEL R196, R24, -INF , !P6 ;  /* 0xff80000018c47808 */ /* 0x000fe20007000000 */
[----:B------:R-:W-:Y:S01]  /*ce60*/  VIADD R24, R3, 0xffffff60 ;  /* 0xffffff6003187836 */ /* 0x000fe20000000000 */
[----:B------:R-:W-:-:S02]  /*ce70*/  ISETP.GT.AND P2, PT, R230, R28, PT ;  /* 0x0000001ce600720c */ /* 0x000fc40003f44270 */
[----:B------:R-:W-:Y:S02]  /*ce80*/  ISETP.GT.AND P0, PT, R164, R28, PT ;  /* 0x0000001ca400720c */ /* 0x000fe40003f04270 */
[----:B------:R-:W-:Y:S02]  /*ce90*/  FSEL R27, R27, -INF , !P1 ;  /* 0xff8000001b1b7808 */ /* 0x000fe40004800000 */
[----:B------:R-:W-:Y:S02]  /*cea0*/  ISETP.GE.AND P6, PT, R28, R229, PT ;  /* 0x000000e51c00720c */ /* 0x000fe40003fc6270 */
[----:B------:R-:W-:Y:S02]  /*ceb0*/  ISETP.GT.AND P1, PT, R230, R25, PT ;  /* 0x00000019e600720c */ /* 0x000fe40003f24270 */
[----:B------:R-:W-:Y:S02]  /*cec0*/  FSEL R20, R20, -INF , !P2 ;  /* 0xff80000014147808 */ /* 0x000fe40005000000 */
[----:B------:R-:W-:-:S02]  /*ced0*/  FSEL R22, R22, -INF , !P0 ;  /* 0xff80000016167808 */ /* 0x000fc40004000000 */
[----:B------:R-:W-:Y:S02]  /*cee0*/  ISETP.GT.AND P0, PT, R230, R24, PT ;  /* 0x00000018e600720c */ /* 0x000fe40003f04270 */
[----:B------:R-:W-:Y:S02]  /*cef0*/  FSEL R10, R10, -INF , !P3 ;  /* 0xff8000000a0a7808 */ /* 0x000fe40005800000 */
[----:B------:R-:W-:Y:S02]  /*cf00*/  ISETP.GE.AND P3, PT, R29, R229, PT ;  /* 0x000000e51d00720c */ /* 0x000fe40003f66270 */
[----:B------:R-:W-:Y:S01]  /*cf10*/  FSEL R192, R20, -INF , !P6 ;  /* 0xff80000014c07808 */ /* 0x000fe20007000000 */
[----:B------:R-:W-:Y:S01]  /*cf20*/  VIADD R20, R3, 0xffffff68 ;  /* 0xffffff6803147836 */ /* 0x000fe20000000000 */
[----:B------:R-:W-:Y:S01]  /*cf30*/  FSEL R195, R21, -INF , !P1 ;  /* 0xff80000015c37808 */ /* 0x000fe20004800000 */
[----:B------:R-:W-:Y:S01]  /*cf40*/  VIADD R21, R3, 0xffffff61 ;  /* 0xffffff6103157836 */ /* 0x000fe20000000000 */
[----:B------:R-:W-:-:S02]  /*cf50*/  ISETP.GT.AND P2, PT, R164, R25, PT ;  /* 0x00000019a400720c */ /* 0x000fc40003f44270 */
[-C--:B------:R-:W-:Y:S02]  /*cf60*/  ISETP.GE.AND P6, PT, R24, R229.reuse, PT ;  /* 0x000000e51800720c */ /* 0x080fe40003fc6270 */
[----:B------:R-:W-:Y:S02]  /*cf70*/  FSEL R16, R16, -INF , !P0 ;  /* 0xff80000010107808 */ /* 0x000fe40004000000 */
[----:B------:R-:W-:Y:S02]  /*cf80*/  FSEL R5, R5, -INF , !P4 ;  /* 0xff80000005057808 */ /* 0x000fe40006000000 */
[----:B------:R-:W-:Y:S02]  /*cf90*/  ISETP.GE.AND P4, PT, R29, R228, PT ;  /* 0x000000e41d00720c */ /* 0x000fe40003f86270 */
[----:B------:R-:W-:Y:S02]  /*cfa0*/  FSEL R197, R197, -INF , !P3 ;  /* 0xff800000c5c57808 */ /* 0x000fe40005800000 */
[----:B------:R-:W-:-:S02]  /*cfb0*/  ISETP.GE.AND P3, PT, R25, R229, PT ;  /* 0x000000e51900720c */ /* 0x000fc40003f66270 */
[----:B------:R-:W-:Y:S02]  /*cfc0*/  FSEL R23, R23, -INF , !P2 ;  /* 0xff80000017177808 */ /* 0x000fe40005000000 */
[----:B------:R-:W-:Y:S01]  /*cfd0*/  FSEL R205, R16, -INF , !P6 ;  /* 0xff80000010cd7808 */ /* 0x000fe20007000000 */
[----:B------:R-:W-:Y:S01]  /*cfe0*/  VIADD R16, R3, 0xffffff69 ;  /* 0xffffff6903107836 */ /* 0x000fe20000000000 */
[----:B------:R-:W-:Y:S02]  /*cff0*/  ISETP.GT.AND P1, PT, R164, R24, PT ;  /* 0x00000018a400720c */ /* 0x000fe40003f24270 */
[-C--:B------:R-:W-:Y:S02]  /*d000*/  ISETP.GT.AND P2, PT, R230, R21.reuse, PT ;  /* 0x00000015e600720c */ /* 0x080fe40003f44270 */
[----:B------:R-:W-:Y:S02]  /*d010*/  ISETP.GT.AND P0, PT, R164, R21, PT ;  /* 0x00000015a400720c */ /* 0x000fe40003f04270 */
[----:B------:R-:W-:-:S02]  /*d020*/  FSEL R194, R27, -INF , !P4 ;  /* 0xff8000001bc27808 */ /* 0x000fc40006000000 */
[----:B------:R-:W-:Y:S02]  /*d030*/  ISETP.GE.AND P4, PT, R25, R228, PT ;  /* 0x000000e41900720c */ /* 0x000fe40003f86270 */
[----:B------:R-:W-:Y:S02]  /*d040*/  FSEL R195, R195, -INF , !P3 ;  /* 0xff800000c3c37808 */ /* 0x000fe40005800000 */
[----:B------:R-:W-:Y:S02]  /*d050*/  ISETP.GE.AND P3, PT, R21, R229, PT ;  /* 0x000000e51500720c */ /* 0x000fe40003f66270 */
[----:B------:R-:W-:Y:S02]  /*d060*/  FSEL R18, R18, -INF , !P1 ;  /* 0xff80000012127808 */ /* 0x000fe40004800000 */
[----:B------:R-:W-:Y:S01]  /*d070*/  FSEL R204, R17, -INF , !P2 ;  /* 0xff80000011cc7808 */ /* 0x000fe20005000000 */
[----:B------:R-:W-:Y:S01]  /*d080*/  VIADD R17, R3, 0xffffff70 ;  /* 0xffffff7003117836 */ /* 0x000fe20000000000 */
[----:B------:R-:W-:-:S02]  /*d090*/  FSEL R19, R19, -INF , !P0 ;  /* 0xff80000013137808 */ /* 0x000fc40004000000 */
[-C--:B------:R-:W-:Y:S02]  /*d0a0*/  ISETP.GT.AND P1, PT, R230, R20.reuse, PT ;  /* 0x00000014e600720c */ /* 0x080fe40003f24270 */
[----:B------:R-:W-:Y:S02]  /*d0b0*/  ISETP.GT.AND P2, PT, R164, R20, PT ;  /* 0x00000014a400720c */ /* 0x000fe40003f44270 */
[----:B------:R-:W-:Y:S02]  /*d0c0*/  ISETP.GT.AND P0, PT, R230, R16, PT ;  /* 0x00000010e600720c */ /* 0x000fe40003f04270 */
[----:B------:R-:W-:Y:S02]  /*d0d0*/  FSEL R193, R23, -INF , !P4 ;  /* 0xff80000017c17808 */ /* 0x000fe40006000000 */
[----:B------:R-:W-:Y:S02]  /*d0e0*/  ISETP.GE.AND P4, PT, R21, R228, PT ;  /* 0x000000e41500720c */ /* 0x000fe40003f86270 */
[----:B------:R-:W-:-:S02]  /*d0f0*/  FSEL R204, R204, -INF , !P3 ;  /* 0xff800000cccc7808 */ /* 0x000fc40005800000 */
[-C--:B------:R-:W-:Y:S02]  /*d100*/  ISETP.GE.AND P6, PT, R20, R229.reuse, PT ;  /* 0x000000e51400720c */ /* 0x080fe40003fc6270 */
[----:B------:R-:W-:Y:S02]  /*d110*/  ISETP.GE.AND P3, PT, R16, R229, PT ;  /* 0x000000e51000720c */ /* 0x000fe40003f66270 */
[----:B------:R-:W-:Y:S02]  /*d120*/  FSEL R12, R12, -INF , !P1 ;  /* 0xff8000000c0c7808 */ /* 0x000fe40004800000 */
[----:B------:R-:W-:Y:S02]  /*d130*/  FSEL R14, R14, -INF , !P2 ;  /* 0xff8000000e0e7808 */ /* 0x000fe40005000000 */
[----:B------:R-:W-:Y:S02]  /*d140*/  FSEL R13, R13, -INF , !P0 ;  /* 0xff8000000d0d7808 */ /* 0x000fe40004000000 */
[----:B------:R-:W-:-:S02]  /*d150*/  ISETP.GT.AND P2, PT, R230, R17, PT ;  /* 0x00000011e600720c */ /* 0x000fc40003f44270 */
[----:B------:R-:W-:Y:S02]  /*d160*/  FSEL R198, R19, -INF , !P4 ;  /* 0xff80000013c67808 */ /* 0x000fe40006000000 */
[----:B------:R-:W-:Y:S02]  /*d170*/  ISETP.GE.AND P4, PT, R16, R228, PT ;  /* 0x000000e41000720c */ /* 0x000fe40003f86270 */
[----:B------:R-:W-:Y:S01]  /*d180*/  ISETP.GT.AND P1, PT, R164, R16, PT ;  /* 0x00000010a400720c */ /* 0x000fe20003f24270 */
[----:B------:R-:W-:Y:S01]  /*d190*/  VIADD R16, R3, 0xffffff71 ;  /* 0xffffff7103107836 */ /* 0x000fe20000000000 */
[----:B------:R-:W-:Y:S02]  /*d1a0*/  FSEL R207, R12, -INF , !P6 ;  /* 0xff8000000ccf7808 */ /* 0x000fe40007000000 */
[----:B------:R-:W-:Y:S01]  /*d1b0*/  FSEL R206, R13, -INF , !P3 ;  /* 0xff8000000dce7808 */ /* 0x000fe20005800000 */
[----:B------:R-:W-:Y:S01]  /*d1c0*/  VIADD R13, R3, 0xffffff78 ;  /* 0xffffff78030d7836 */ /* 0x000fe20000000000 */
[----:B------:R-:W-:Y:S01]  /*d1d0*/  ISETP.GE.AND P6, PT, R17, R229, PT ;  /* 0x000000e51100720c */ /* 0x000fe20003fc6270 */
[----:B------:R-:W-:Y:S01]  /*d1e0*/  VIADD R3, R3, 0xffffff79 ;  /* 0xffffff7903037836 */ /* 0x000fe20000000000 */
[----:B------:R-:W-:-:S02]  /*d1f0*/  FSEL R189, R208, -INF , !P2 ;  /* 0xff800000d0bd7808 */ /* 0x000fc40005000000 */
[C---:B------:R-:W-:Y:S02]  /*d200*/  ISETP.GT.AND P3, PT, R164.reuse, R17, PT ;  /* 0x00000011a400720c */ /* 0x040fe40003f64270 */
[----:B------:R-:W-:Y:S02]  /*d210*/  FSEL R12, R15, -INF , !P1 ;  /* 0xff8000000f0c7808 */ /* 0x000fe40004800000 */
[-C--:B------:R-:W-:Y:S02]  /*d220*/  ISETP.GT.AND P2, PT, R164, R16.reuse, PT ;  /* 0x00000010a400720c */ /* 0x080fe40003f44270 */
[----:B------:R-:W-:Y:S02]  /*d230*/  FSEL R189, R189, -INF , !P6 ;  /* 0xff800000bdbd7808 */ /* 0x000fe40007000000 */
[C---:B------:R-:W-:Y:S02]  /*d240*/  ISETP.GT.AND P1, PT, R230.reuse, R16, PT ;  /* 0x00000010e600720c */ /* 0x040fe40003f24270 */
[----:B------:R-:W-:-:S02]  /*d250*/  ISETP.GT.AND P6, PT, R230, R13, PT ;  /* 0x0000000de600720c */ /* 0x000fc40003fc4270 */
[----:B------:R-:W-:Y:S02]  /*d260*/  FSEL R174, R210, -INF , !P3 ;  /* 0xff800000d2ae7808 */ /* 0x000fe40005800000 */
[----:B------:R-:W-:Y:S02]  /*d270*/  FSEL R173, R211, -INF , !P2 ;  /* 0xff800000d3ad7808 */ /* 0x000fe40005000000 */
[-C--:B------:R-:W-:Y:S02]  /*d280*/  ISETP.GE.AND P3, PT, R16, R229.reuse, PT ;  /* 0x000000e51000720c */ /* 0x080fe40003f66270 */
[----:B------:R-:W-:Y:S02]  /*d290*/  FSEL R179, R209, -INF , !P1 ;  /* 0xff800000d1b37808 */ /* 0x000fe40004800000 */
[----:B------:R-:W-:Y:S02]  /*d2a0*/  ISETP.GE.AND P2, PT, R13, R229, PT ;  /* 0x000000e50d00720c */ /* 0x000fe40003f46270 */
[----:B------:R-:W-:-:S02]  /*d2b0*/  FSEL R176, R200, -INF , !P6 ;  /* 0xff800000c8b07808 */ /* 0x000fc40007000000 */
[----:B------:R-:W-:Y:S02]  /*d2c0*/  FMNMX3.FTZ R15, R180, R8, R9, !PT ;  /* 0x00000008b40f7276 */ /* 0x000fe40007810009 */
[----:B------:R-:W-:Y:S02]  /*d2d0*/  FSEL R179, R179, -INF , !P3 ;  /* 0xff800000b3b37808 */ /* 0x000fe40005800000 */
[----:B------:R-:W-:Y:S02]  /*d2e0*/  FSEL R176, R176, -INF , !P2 ;  /* 0xff800000b0b07808 */ /* 0x000fe40005000000 */
[----:B------:R-:W-:Y:S02]  /*d2f0*/  FMNMX3.FTZ R15, R15, R11, R10, !PT ;  /* 0x0000000b0f0f7276 */ /* 0x000fe4000781000a */
[----:B------:R-:W-:Y:S02]  /*d300*/  ISETP.GE.AND P6, PT, R13, R228, PT ;  /* 0x000000e40d00720c */ /* 0x000fe40003fc6270 */
[----:B------:R-:W-:-:S02]  /*d310*/  ISETP.GT.AND P3, PT, R164, R13, PT ;  /* 0x0000000da400720c */ /* 0x000fc40003f64270 */
[----:B------:R-:W-:Y:S02]  /*d320*/  ISETP.GT.AND P2, PT, R230, R3, PT ;  /* 0x00000003e600720c */ /* 0x000fe40003f44270 */
[----:B------:R-:W-:Y:S02]  /*d330*/  FMNMX3.FTZ R13, R2, R6, R4, !PT ;  /* 0x00000006020d7276 */ /* 0x000fe40007810004 */
[----:B------:R-:W-:Y:S02]  /*d340*/  FSEL R190, R26, -INF , !P5 ;  /* 0xff8000001abe7808 */ /* 0x000fe40006800000 */
[----:B------:R-:W-:Y:S02]  /*d350*/  ISETP.GE.AND P5, PT, R28, R228, PT ;  /* 0x000000e41c00720c */ /* 0x000fe40003fa6270 */
[----:B------:R-:W-:Y:S02]  /*d360*/  FMNMX3.FTZ R15, R15, R196, R197, !PT ;  /* 0x000000c40f0f7276 */ /* 0x000fe400078100c5 */
[----:B------:R-:W-:-:S02]  /*d370*/  FSEL R175, R201, -INF , !P2 ;  /* 0xff800000c9af7808 */ /* 0x000fc40005000000 */
[----:B------:R-:W-:Y:S02]  /*d380*/  ISETP.GE.AND P2, PT, R3, R229, PT ;  /* 0x000000e50300720c */ /* 0x000fe40003f46270 */
[----:B------:R-:W-:Y:S02]  /*d390*/  FMNMX3.FTZ R13, R13, R7, R5, !PT ;  /* 0x000000070d0d7276 */ /* 0x000fe40007810005 */
[----:B------:R-:W-:Y:S02]  /*d3a0*/  FSEL R191, R22, -INF , !P5 ;  /* 0xff80000016bf7808 */ /* 0x000fe40006800000 */
[----:B------:R-:W-:Y:S02]  /*d3b0*/  ISETP.GE.AND P5, PT, R24, R228, PT ;  /* 0x000000e41800720c */ /* 0x000fe40003fa6270 */
[----:B------:R-:W-:Y:S02]  /*d3c0*/  FMNMX3.FTZ R15, R15, R192, R195, !PT ;  /* 0x000000c00f0f7276 */ /* 0x000fe400078100c3 */
[----:B------:R-:W-:-:S02]  /*d3d0*/  FSEL R172, R202, -INF , !P3 ;  /* 0xff800000caac7808 */ /* 0x000fc40005800000 */
[----:B------:R-:W-:Y:S02]  /*d3e0*/  FSEL R175, R175, -INF , !P2 ;  /* 0xff800000afaf7808 */ /* 0x000fe40005000000 */
[----:B------:R-:W-:Y:S02]  /*d3f0*/  FMNMX3.FTZ R13, R13, R190, R194, !PT ;  /* 0x000000be0d0d7276 */ /* 0x000fe400078100c2 */
[----:B------:R-:W-:Y:S02]  /*d400*/  ISETP.GT.AND P3, PT, R164, R3, PT ;  /* 0x00000003a400720c */ /* 0x000fe40003f64270 */
[----:B------:R-:W-:Y:S01]  /*d410*/  ISETP.GE.AND P2, PT, R3, R228, PT ;  /* 0x000000e40300720c */ /* 0x000fe20003f46270 */
[----:B------:R-:W-:Y:S01]  /*d420*/  IMAD.U32 R3, RZ, RZ, UR22 ;  /* 0x00000016ff037e24 */ /* 0x000fe2000f8e00ff */
[----:B------:R-:W-:Y:S01]  /*d430*/  FSEL R199, R18, -INF , !P5 ;  /* 0xff80000012c77808 */ /* 0x000fe20006800000 */
[----:B------:R-:W-:Y:S01]  /*d440*/  UIADD3 UR22, UPT, UPT, UR22, 0x1, URZ ;  /* 0x0000000116167890 */ /* 0x000fe2000fffe0ff */
[----:B------:R-:W-:-:S02]  /*d450*/  FMNMX3.FTZ R15, R15, R205, R204, !PT ;  /* 0x000000cd0f0f7276 */ /* 0x000fc400078100cc */
[-C--:B------:R-:W-:Y:S02]  /*d460*/  ISETP.GE.AND P5, PT, R20, R228.reuse, PT ;  /* 0x000000e41400720c */ /* 0x080fe40003fa6270 */
[----:B------:R-:W-:Y:S02]  /*d470*/  FMNMX3.FTZ R13, R13, R191, R193, !PT ;  /* 0x000000bf0d0d7276 */ /* 0x000fe400078100c1 */
[----:B------:R-:W-:Y:S02]  /*d480*/  FMNMX3.FTZ R15, R15, R207, R206, !PT ;  /* 0x000000cf0f0f7276 */ /* 0x000fe400078100ce */
[----:B------:R-:W-:Y:S02]  /*d490*/  LOP3.LUT R3, R3, UR31, R245, 0x96, !PT ;  /* 0x0000001f03037c12 */ /* 0x000fe4000f8e96f5 */
[----:B------:R-:W-:Y:S02]  /*d4a0*/  FSEL R200, R12, -INF , !P4 ;  /* 0xff8000000cc87808 */ /* 0x000fe40006000000 */
[-C--:B------:R-:W-:Y:S01]  /*d4b0*/  ISETP.GE.AND P0, PT, R17, R228.reuse, PT ;  /* 0x000000e41100720c */ /* 0x080fe20003f06270 */
[----:B------:R-:W-:Y:S01]  /*d4c0*/  IMAD.WIDE.U32 R208, R3, -0x326172a9, RZ ;  /* 0xcd9e8d5703d07825 */ /* 0x000fe200078e00ff */
        /* <DEDUP_REMOVED lines=9> */
[----:B------:R-:W-:Y:S01]  /*d560*/  FMNMX3.FTZ R3, R12, R174, R173, !PT ;  /* 0x000000ae0c037276 */ /* 0x000fe200078100ad */
[----:B------:R-:W1:Y:S01]  /*d570*/  SHFL.BFLY PT, R14, R15, 0x2, 0x1f ;  /* 0x0c401f000f0e7f89 */ /* 0x000e6200000e0000 */
[----:B------:R-:W-:Y:S02]  /*d580*/  LOP3.LUT R12, R248, UR10, R209, 0x96, !PT ;  /* 0x0000000af80c7c12 */ /* 0x000fe4000f8e96d1 */
[----:B------:R-:W-:Y:S02]  /*d590*/  LOP3.LUT R208, R208, UR9, R237, 0x96, !PT ;  /* 0x00000009d0d07c12 */ /* 0x000fe4000f8e96ed */
[----:B------:R-:W-:Y:S01]  /*d5a0*/  FSEL R172, R172, -INF , !P6 ;  /* 0xff800000acac7808 */ /* 0x000fe20007000000 */
[----:B------:R-:W-:Y:S01]  /*d5b0*/  IMAD.WIDE.U32 R210, R12, -0x2daee0ad, RZ ;  /* 0xd2511f530cd27825 */ /* 0x000fe200078e00ff */
[----:B------:R-:W-:-:S02]  /*d5c0*/  FSEL R171, R171, -INF , !P2 ;  /* 0xff800000abab7808 */ /* 0x000fc40005000000 */
[----:B------:R-:W-:Y:S01]  /*d5d0*/  LEA R169, R0, UR5, 0x1 ;  /* 0x0000000500a97c11 */ /* 0x000fe2000f8e08ff */
[----:B------:R-:W-:Y:S01]  /*d5e0*/  IMAD.WIDE.U32 R208, R208, -0x2daee0ad, RZ ;  /* 0xd2511f53d0d07825 */ /* 0x000fe200078e00ff */
[----:B------:R-:W-:Y:S02]  /*d5f0*/  FMNMX3.FTZ R3, R3, R172, R171, !PT ;  /* 0x000000ac03037276 */ /* 0x000fe400078100ab */
[----:B------:R-:W-:Y:S01]  /*d600*/  LOP3.LUT R12, R242, UR16, R211, 0x96, !PT ;  /* 0x00000010f20c7c12 */ /* 0x000fe2000f8e96d3 */
[----:B------:R-:W-:Y:S01]  /*d610*/  VIADD R188, R169, 0x18040 ;  /* 0x00018040a9bc7836 */ /* 0x000fe20000000000 */
[----:B------:R-:W-:Y:S01]  /*d620*/  LOP3.LUT R210, R210, UR15, R209, 0x96, !PT ;  /* 0x0000000fd2d27c12 */ /* 0x000fe2000f8e96d1 */
[----:B------:R-:W3:Y:S02]  /*d630*/  SHFL.BFLY PT, R13, R3, 0x2, 0x1f ;  /* 0x0c401f00030d7f89 */ /* 0x000ee400000e0000 */
[----:B------:R-:W-:-:S04]  /*d640*/  IMAD.WIDE.U32 R202, R12, -0x326172a9, RZ ;  /* 0xcd9e8d570cca7825 */ /* 0x000fc800078e00ff */
[----:B------:R-:W-:Y:S01]  /*d650*/  IMAD.WIDE.U32 R210, R210, -0x326172a9, RZ ;  /* 0xcd9e8d57d2d27825 */ /* 0x000fe200078e00ff */
[----:B------:R-:W-:Y:S02]  /*d660*/  LOP3.LUT R12, R236, UR8, R203, 0x96, !PT ;  /* 0x00000008ec0c7c12 */ /* 0x000fe4000f8e96cb */
[----:B-1----:R-:W-:Y:S02]  /*d670*/  FMNMX.FTZ R14, R15, R14, !PT ;  /* 0x0000000e0f0e7209 */ /* 0x002fe40007810000 */
[----:B------:R-:W-:Y:S01]  /*d680*/  LOP3.LUT R202, R202, UR4, R211, 0x96, !PT ;  /* 0x00000004caca7c12 */ /* 0x000fe2000f8e96d3 */
[----:B------:R-:W-:Y:S02]  /*d690*/  IMAD.WIDE.U32 R16, R12, -0x2daee0ad, RZ ;  /* 0xd2511f530c107825 */ /* 0x000fe400078e00ff */
[----:B------:R-:W1:Y:S02]  /*d6a0*/  SHFL.BFLY PT, R164, R14, 0x1, 0x1f ;  /* 0x0c201f000ea47f89 */ /* 0x000e6400000e0000 */
[----:B------:R-:W-:Y:S01]  /*d6b0*/  IMAD.WIDE.U32 R202, R202, -0x2daee0ad, RZ ;  /* 0xd2511f53caca7825 */ /* 0x000fe200078e00ff */
[----:B------:R-:W-:-:S04]  /*d6c0*/  LOP3.LUT R208, R208, UR13, R17, 0x96, !PT ;  /* 0x0000000dd0d07c12 */ /* 0x000fc8000f8e9611 */
[----:B------:R-:W-:Y:S01]  /*d6d0*/  LOP3.LUT R12, R16, UR12, R203, 0x96, !PT ;  /* 0x0000000c100c7c12 */ /* 0x000fe2000f8e96cb */
[----:B------:R-:W-:Y:S01]  /*d6e0*/  IMAD.WIDE.U32 R208, R208, -0x326172a9, RZ ;  /* 0xcd9e8d57d0d07825 */ /* 0x000fe200078e00ff */
[----:B---3--:R-:W-:-:S03]  /*d6f0*/  FMNMX.FTZ R13, R3, R13, !PT ;  /* 0x0000000d030d7209 */ /* 0x008fc60007810000 */
[----:B------:R-:W-:Y:S02]  /*d700*/  IMAD.WIDE.U32 R18, R12, -0x326172a9, RZ ;  /* 0xcd9e8d570c127825 */ /* 0x000fe400078e00ff */
[----:B------:R-:W3:Y:S02]  /*d710*/  SHFL.BFLY PT, R3, R13, 0x1, 0x1f ;  /* 0x0c201f000d037f89 */ /* 0x000ee400000e0000 */
[----:B------:R-:W-:Y:S01]  /*d720*/  IMAD.MOV.U32 R15, RZ, RZ, R18 ;  /* 0x000000ffff0f7224 */ /* 0x000fe200078e0012 */
[----:B------:R-:W-:Y:S02]  /*d730*/  LOP3.LUT R12, R208, UR6, R19, 0x96, !PT ;  /* 0x00000006d00c7c12 */ /* 0x000fe4000f8e9613 */
[C---:B------:R-:W-:Y:S02]  /*d740*/  PRMT R17, R18.reuse, 0x7771, RZ ;  /* 0x0000777112117816 */ /* 0x040fe400000000ff */
[C---:B------:R-:W-:Y:S02]  /*d750*/  PRMT R19, R18.reuse, 0x7773, RZ ;  /* 0x0000777312137816 */ /* 0x040fe400000000ff */
[----:B------:R-:W-:-:S02]  /*d760*/  PRMT R18, R18, 0x7772, RZ ;  /* 0x0000777212127816 */ /* 0x000fc400000000ff */
[----:B-1----:R-:W-:Y:S02]  /*d770*/  FMNMX.FTZ R164, R14, R164, !PT ;  /* 0x000000a40ea47209 */ /* 0x002fe40007810000 */
[----:B------:R-:W-:Y:S02]  /*d780*/  PRMT R18, R18, 0x5410, R19 ;  /* 0x0000541012127816 */ /* 0x000fe40000000013 */
[----:B------:R-:W1:Y:S01]  /*d790*/  LDC R19, c[0x0][0x4f8] ;  /* 0x00013e00ff137b82 */ /* 0x000e620000000800 */
[C---:B--2---:R-:W-:Y:S01]  /*d7a0*/  FMUL.FTZ R178, R164.reuse, UR17 ;  /* 0x00000011a4b27c20 */ /* 0x044fe20008410000 */
[----:B------:R-:W-:Y:S02]  /*d7b0*/  FSETP.NEU.FTZ.AND P1, PT, R164, -INF , PT ;  /* 0xff800000a400780b */ /* 0x000fe40003f3d000 */
[----:B------:R-:W-:Y:S02]  /*d7c0*/  LOP3.LUT R16, R12, 0xffff, RZ, 0xc0, !PT ;  /* 0x0000ffff0c107812 */ /* 0x000fe400078ec0ff */
[----:B------:R-:W-:-:S02]  /*d7d0*/  FSEL R178, R178, RZ, P1 ;  /* 0x000000ffb2b27208 */ /* 0x000fc40000800000 */
[----:B------:R-:W-:Y:S02]  /*d7e0*/  LOP3.LUT R14, R12, 0xff, RZ, 0xc0, !PT ;  /* 0x000000ff0c0e7812 */ /* 0x000fe400078ec0ff */
[----:B---3--:R-:W-:Y:S01]  /*d7f0*/  FMNMX.FTZ R3, R13, R3, !PT ;  /* 0x000000030d037209 */ /* 0x008fe20007810000 */
[----:B------:R-:W-:Y:S01]  /*d800*/  FFMA.FTZ R167, R9, UR17, -R178 ;  /* 0x0000001109a77c23 */ /* 0x000fe200080108b2 */
[----:B------:R-:W-:Y:S01]  /*d810*/  SHF.R.U32.HI R16, RZ, 0x8, R16 ;  /* 0x00000008ff107819 */ /* 0x000fe20000011610 */
[--C-:B------:R-:W-:Y:S01]  /*d820*/  FFMA.FTZ R165, R10, UR17, -R178.reuse ;  /* 0x000000110aa57c23 */ /* 0x100fe200080108b2 */
[C---:B------:R-:W-:Y:S01]  /*d830*/  FSETP.NEU.FTZ.AND P0, PT, R3.reuse, -INF , PT ;  /* 0xff8000000300780b */ /* 0x040fe20003f1d000 */
[----:B------:R-:W-:Y:S01]  /*d840*/  FMUL.FTZ R177, R3, UR17 ;  /* 0x0000001103b17c20 */ /* 0x000fe20008410000 */
[----:B------:R-:W-:Y:S01]  /*d850*/  FSEL R9, R164, RZ, P1 ;  /* 0x000000ffa4097208 */ /* 0x000fe20000800000 */
[--C-:B------:R-:W-:Y:S01]  /*d860*/  FFMA.FTZ R181, R8, UR17, -R178.reuse ;  /* 0x0000001108b57c23 */ /* 0x100fe200080108b2 */
[----:B------:R-:W-:Y:S01]  /*d870*/  R2P PR, R216, 0x6 ;  /* 0x00000006d8007804 */ /* 0x000fe20000000000 */
[----:B------:R-:W-:Y:S01]  /*d880*/  FFMA.FTZ R166, R11, UR17, -R178 ;  /* 0x000000110ba67c23 */ /* 0x000fe200080108b2 */
[----:B------:R-:W-:Y:S01]  /*d890*/  FSEL R177, R177, RZ, P0 ;  /* 0x000000ffb1b17208 */ /* 0x000fe20000000000 */
[----:B------:R-:W-:Y:S01]  /*d8a0*/  FADD.FTZ R9, R180, -R9 ;  /* 0x80000009b4097221 */ /* 0x000fe20000010000 */
[----:B------:R-:W-:Y:S01]  /*d8b0*/  PRMT R16, R14, 0x5410, R16 ;  /* 0x000054100e107816 */ /* 0x000fe20000000010 */
[----:B------:R-:W-:Y:S01]  /*d8c0*/  MUFU.EX2 R181, R181 ;  /* 0x000000b500b57308 */ /* 0x000fe20000000800 */
[----:B-1----:R-:W-:Y:S01]  /*d8d0*/  LOP3.LUT R19, R19, 0xff, RZ, 0xc0, !PT ;  /* 0x000000ff13137812 */ /* 0x002fe200078ec0ff */
[--C-:B------:R-:W-:Y:S01]  /*d8e0*/  FFMA.FTZ R182, R4, UR17, -R177.reuse ;  /* 0x0000001104b67c23 */ /* 0x100fe200080108b1 */
[----:B------:R-:W-:Y:S01]  /*d8f0*/  FSEL R10, R3, RZ, P0 ;  /* 0x000000ff030a7208 */ /* 0x000fe20000000000 */
[--C-:B------:R-:W-:Y:S01]  /*d900*/  FFMA.FTZ R6, R6, UR17, -R177.reuse ;  /* 0x0000001106067c23 */ /* 0x100fe200080108b1 */
[----:B------:R-:W-:Y:S01]  /*d910*/  FFMA.FTZ R180, R7, UR17, -R177 ;  /* 0x0000001107b47c23 */ /* 0x000fe200080108b1 */
[----:B------:R-:W-:Y:S01]  /*d920*/  IMAD R170, R19, 0x10000, R19 ;  /* 0x0001000013aa7824 */ /* 0x000fe200078e0213 */
[----:B------:R-:W-:Y:S01]  /*d930*/  PRMT R13, R12, 0x7632, R13 ;  /* 0x000076320c0d7816 */ /* 0x000fe2000000000d */
[----:B------:R1:W-:Y:S01]  /*d940*/  MUFU.EX2 R0, R6 ;  /* 0x0000000600007308 */ /* 0x0003e20000000800 */
[----:B------:R-:W-:Y:S01]  /*d950*/  FMUL.FTZ R9, R9, UR17 ;  /* 0x0000001109097c20 */ /* 0x000fe20008410000 */
[----:B------:R-:W-:Y:S01]  /*d960*/  SHF.R.U32.HI R8, RZ, 0x18, R12 ;  /* 0x00000018ff087819 */ /* 0x000fe2000001160c */
[--C-:B------:R-:W-:Y:S01]  /*d970*/  FFMA.FTZ R197, R197, UR17, -R178.reuse ;  /* 0x00000011c5c57c23 */ /* 0x100fe200080108b2 */
[--C-:B------:R-:W-:Y:S01]  /*d980*/  HSET2.LE.AND R4, R16, R170.reuse, PT ;  /* 0x000000aa10047233 */ /* 0x100fe20003803000 */
[----:B------:R-:W-:Y:S01]  /*d990*/  VIADD R16, R169, 0x18000 ;  /* 0x00018000a9107836 */ /* 0x000fe20000000000 */
[----:B------:R-:W-:Y:S01]  /*d9a0*/  MUFU.EX2 R167, R167 ;  /* 0x000000a700a77308 */ /* 0x000fe20000000800 */
[----:B------:R-:W-:Y:S01]  /*d9b0*/  LOP3.LUT R15, R15, 0xff, RZ, 0xc0, !PT ;  /* 0x000000ff0f0f7812 */ /* 0x000fe200078ec0ff */
[----:B------:R-:W-:Y:S01]  /*d9c0*/  FFMA.FTZ R196, R196, UR17, -R178 ;  /* 0x00000011c4c47c23 */ /* 0x000fe200080108b2 */
[----:B------:R-:W-:Y:S01]  /*d9d0*/  @P2 VIADD R188, R16, 0xffffffc0 ;  /* 0xffffffc010bc2836 */ /* 0x000fe20000000000 */
[----:B------:R-:W-:Y:S01]  /*d9e0*/  MUFU.EX2 R166, R166 ;  /* 0x000000a600a67308 */ /* 0x000fe20000000800 */
[----:B------:R-:W-:Y:S01]  /*d9f0*/  LOP3.LUT R12, R13, 0xff, RZ, 0xc0, !PT ;  /* 0x000000ff0d0c7812 */ /* 0x000fe200078ec0ff */
[----:B------:R-:W-:Y:S01]  /*da00*/  FFMA.FTZ R194, R194, UR17, -R177 ;  /* 0x00000011c2c27c23 */ /* 0x000fe200080108b1 */
[----:B------:R-:W-:Y:S01]  /*da10*/  PRMT R17, R15, 0x5410, R17 ;  /* 0x000054100f117816 */ /* 0x000fe20000000011 */
[----:B------:R-:W2:Y:S01]  /*da20*/  LDSM.16.MT88.4 R28, [R188] ;  /* 0x00000000bc1c783b */ /* 0x000ea20000004200 */
[----:B-1----:R-:W-:Y:S01]  /*da30*/  FADD.FTZ R6, R2, -R10 ;  /* 0x8000000a02067221 */ /* 0x002fe20000010000 */
[--C-:B------:R-:W-:Y:S01]  /*da40*/  FFMA.FTZ R2, R5, UR17, -R177.reuse ;  /* 0x0000001105027c23 */ /* 0x100fe200080108b1 */
[----:B------:R-:W1:Y:S01]  /*da50*/  MUFU.EX2 R165, R165 ;  /* 0x000000a500a57308 */ /* 0x000e620000000800 */
[----:B------:R-:W-:Y:S01]  /*da60*/  PRMT R8, R12, 0x5410, R8 ;  /* 0x000054100c087816 */ /* 0x000fe20000000008 */
[----:B------:R-:W-:Y:S01]  /*da70*/  FMUL.FTZ R185, R6, UR17 ;  /* 0x0000001106b97c20 */ /* 0x000fe20008410000 */
[----:B------:R-:W-:Y:S01]  /*da80*/  LOP3.LUT R7, R18, 0xff00ff, RZ, 0xc0, !PT ;  /* 0x00ff00ff12077812 */ /* 0x000fe200078ec0ff */
[----:B------:R-:W-:Y:S01]  /*da90*/  MUFU.EX2 R180, R180 ;  /* 0x000000b400b47308 */ /* 0x000fe20000000800 */
[--C-:B------:R-:W-:Y:S01]  /*daa0*/  HSET2.LE.AND R6, R17, R170.reuse, PT ;  /* 0x000000aa11067233 */ /* 0x100fe20003803000 */
[----:B------:R-:W-:Y:S01]  /*dab0*/  LDSM.16.MT88.4 R12, [R169+0x18000] ;  /* 0x01800000a90c783b */ /* 0x000fe20000004200 */
[--C-:B------:R-:W-:Y:S01]  /*dac0*/  HSET2.LE.AND R5, R8, R170.reuse, PT ;  /* 0x000000aa08057233 */ /* 0x100fe20003803000 */
[----:B------:R-:W3:Y:S01]  /*dad0*/  MUFU.EX2 R2, R2 ;  /* 0x0000000200027308 */ /* 0x000ee20000000800 */
[----:B------:R-:W-:Y:S01]  /*dae0*/  HSET2.LE.AND R7, R7, R170, PT ;  /* 0x000000aa07077233 */ /* 0x000fe20003803000 */
[--C-:B------:R-:W-:Y:S01]  /*daf0*/  FFMA.FTZ R206, R206, UR17, -R178.reuse ;  /* 0x00000011cece7c23 */ /* 0x100fe200080108b2 */
[----:B------:R-:W-:Y:S01]  /*db00*/  SEL R187, R187, 0xffffffe0, !P1 ;  /* 0xffffffe0bbbb7807 */ /* 0x000fe20004800000 */
[----:B------:R-:W4:Y:S01]  /*db10*/  MUFU.EX2 R182, R182 ;  /* 0x000000b600b67308 */ /* 0x000f220000000800 */
[----:B------:R-:W-:Y:S01]  /*db20*/  FFMA.FTZ R203, R205, UR17, -R178 ;  /* 0x00000011cdcb7c23 */ /* 0x000fe200080108b2 */
[----:B-1----:R-:W-:Y:S01]  /*db30*/  F2FP.BF16.F32.PACK_AB R11, R165, R166 ;  /* 0x000000a6a50b723e */ /* 0x002fe200000010ff */
[----:B------:R-:W-:Y:S01]  /*db40*/  FFMA.FTZ R205, R201, UR17, -R177 ;  /* 0x00000011c9cd7c23 */ /* 0x000fe200080108b1 */
[----:B------:R1:W5:Y:S01]  /*db50*/  MUFU.EX2 R186, R9 ;  /* 0x0000000900ba7308 */ /* 0x0003620000000800 */
[----:B------:R-:W-:Y:S01]  /*db60*/  IMAD.IADD R168, R169, 0x1, R187 ;  /* 0x00000001a9a87824 */ /* 0x000fe200078e02bb */
[----:B------:R-:W-:Y:S01]  /*db70*/  LOP3.LUT R6, R11, R6, RZ, 0xc0, !PT ;  /* 0x000000060b067212 */ /* 0x000fe200078ec0ff */
[----:B------:R-:W-:Y:S01]  /*db80*/  IMAD.IADD R187, R187, 0x1, R188 ;  /* 0x00000001bbbb7824 */ /* 0x000fe200078e02bc */
[----:B------:R-:W2:Y:S01]  /*db90*/  MUFU.EX2 R185, R185 ;  /* 0x000000b900b97308 */ /* 0x000ea20000000800 */
[--C-:B------:R-:W-:Y:S01]  /*dba0*/  FFMA.FTZ R200, R200, UR17, -R177.reuse ;  /* 0x00000011c8c87c23 */ /* 0x100fe200080108b1 */
[----:B---3--:R-:W-:Y:S01]  /*dbb0*/  F2FP.BF16.F32.PACK_AB R10, R2, R180 ;  /* 0x000000b4020a723e */ /* 0x008fe200000010ff */
[----:B------:R-:W-:Y:S01]  /*dbc0*/  LDSM.16.MT88.4 R20, [R168+0x18000] ;  /* 0x01800000a814783b */ /* 0x000fe20000004200 */
[----:B------:R-:W-:Y:S01]  /*dbd0*/  MUFU.EX2 R196, R196 ;  /* 0x000000c400c47308 */ /* 0x000fe20000000800 */
[----:B------:R-:W-:Y:S01]  /*dbe0*/  FFMA.FTZ R198, R198, UR17, -R177 ;  /* 0x00000011c6c67c23 */ /* 0x000fe200080108b1 */
[----:B----4-:R-:W-:Y:S01]  /*dbf0*/  F2FP.BF16.F32.PACK_AB R8, R182, R0 ;  /* 0x00000000b608723e */ /* 0x010fe200000010ff */
[----:B------:R-:W-:Y:S01]  /*dc00*/  FFMA.FTZ R189, R189, UR17, -R178 ;  /* 0x00000011bdbd7c23 */ /* 0x000fe200080108b2 */
[----:B------:R-:W-:Y:S01]  /*dc10*/  LOP3.LUT R7, R10, R7, RZ, 0xc0, !PT ;  /* 0x000000070a077212 */ /* 0x000fe200078ec0ff */
[----:B------:R-:W-:Y:S01]  /*dc20*/  MUFU.EX2 R194, R194 ;  /* 0x000000c200c27308 */ /* 0x000fe20000000800 */
[----:B-1----:R-:W-:Y:S01]  /*dc30*/  F2FP.BF16.F32.PACK_AB R9, R167, R181 ;  /* 0x000000b5a709723e */ /* 0x002fe200000010ff */
[-C--:B-----5:R-:W-:Y:S01]  /*dc40*/  FMUL.FTZ R24, R144, R186.reuse ;  /* 0x000000ba90187220 */ /* 0x0a0fe20000410000 */
[----:B------:R-:W-:Y:S01]  /*dc50*/  LOP3.LUT R5, R8, R5, RZ, 0xc0, !PT ;  /* 0x0000000508057212 */ /* 0x000fe200078ec0ff */
[----:B------:R-:W-:Y:S01]  /*dc60*/  FMUL.FTZ R25, R145, R186 ;  /* 0x000000ba91197220 */ /* 0x000fe20000410000 */
[----:B------:R-:W-:Y:S01]  /*dc70*/  LOP3.LUT R4, R9, R4, RZ, 0xc0, !PT ;  /* 0x0000000409047212 */ /* 0x000fe200078ec0ff */
[-C--:B--2---:R-:W-:Y:S01]  /*dc80*/  FMUL.FTZ R26, R146, R185.reuse ;  /* 0x000000b9921a7220 */ /* 0x084fe20000410000 */
[-C--:B------:R-:W-:Y:S01]  /*dc90*/  FMUL.FTZ R27, R147, R185.reuse ;  /* 0x000000b9931b7220 */ /* 0x080fe20000410000 */
[-C--:B------:R-:W-:Y:S01]  /*dca0*/  FMUL.FTZ R140, R140, R186.reuse ;  /* 0x000000ba8c8c7220 */ /* 0x080fe20000410000 */
[-C--:B------:R-:W-:Y:S01]  /*dcb0*/  FMUL.FTZ R141, R141, R186.reuse ;  /* 0x000000ba8d8d7220 */ /* 0x080fe20000410000 */
[-C--:B------:R-:W-:Y:S01]  /*dcc0*/  FMUL.FTZ R142, R142, R185.reuse ;  /* 0x000000b98e8e7220 */ /* 0x080fe20000410000 */
[-C--:B------:R-:W-:Y:S01]  /*dcd0*/  FMUL.FTZ R143, R143, R185.reuse ;  /* 0x000000b98f8f7220 */ /* 0x080fe20000410000 */
[----:B------:R-:W1:Y:S01]  /*dce0*/  LDSM.16.MT88.4 R144, [R188+0x2000] ;  /* 0x00200000bc90783b */ /* 0x000e620000004200 */
[-C--:B------:R-:W-:Y:S01]  /*dcf0*/  FMUL.FTZ R32, R136, R186.reuse ;  /* 0x000000ba88207220 */ /* 0x080fe20000410000 */
[C---:B------:R-:W-:Y:S01]  /*dd00*/  HMMA.16816.F32.BF16 R24, R4.reuse, R28, R24 ;  /* 0x0000001c0418723c */ /* 0x040fe20000041818 */
[-C--:B------:R-:W-:Y:S01]  /*dd10*/  FMUL.FTZ R33, R137, R186.reuse ;  /* 0x000000ba89217220 */ /* 0x080fe20000410000 */
[-C--:B------:R-:W-:Y:S01]  /*dd20*/  FMUL.FTZ R34, R138, R185.reuse ;  /* 0x000000b98a227220 */ /* 0x080fe20000410000 */
[-C--:B------:R-:W-:Y:S01]  /*dd30*/  FMUL.FTZ R35, R139, R185.reuse ;  /* 0x000000b98b237220 */ /* 0x080fe20000410000 */
[-C--:B------:R-:W-:Y:S01]  /*dd40*/  FMUL.FTZ R44, R44, R186.reuse ;  /* 0x000000ba2c2c7220 */ /* 0x080fe20000410000 */
[----:B------:R-:W-:Y:S01]  /*dd50*/  LDSM.16.MT88.4 R136, [R187+0x2000] ;  /* 0x00200000bb88783b */ /* 0x000fe20000004200 */
        /* <DEDUP_REMOVED lines=138> */
[----:B------:R-:W-:Y:S01]  /*e600*/  LOP3.LUT R144, R210, UR7, R209, 0x96, !PT ;  /* 0x00000007d2907c12 */ /* 0x000fe2000f8e96d1 */
[----:B------:R1:W-:Y:S01]  /*e610*/  MUFU.EX2 R201, R206 ;  /* 0x000000ce00c97308 */ /* 0x0003e20000000800 */
[----:B------:R-:W-:Y:S01]  /*e620*/  FFMA.FTZ R173, R173, UR17, -R177 ;  /* 0x00000011adad7c23 */ /* 0x000fe200080108b1 */
[----:B------:R-:W-:Y:S01]  /*e630*/  FFMA.FTZ R181, R247, R186, R181 ;  /* 0x000000baf7b57223 */ /* 0x000fe200000100b5 */
[----:B------:R-:W-:Y:S01]  /*e640*/  FFMA.FTZ R0, R246, R185, R0 ;  /* 0x000000b9f6007223 */ /* 0x000fe20000010000 */
[----:B------:R-:W-:Y:S01]  /*e650*/  IMAD.WIDE.U32 R144, R144, -0x2daee0ad, RZ ;  /* 0xd2511f5390907825 */ /* 0x000fe200078e00ff */
[----:B------:R-:W-:Y:S01]  /*e660*/  MUFU.EX2 R203, R203 ;  /* 0x000000cb00cb7308 */ /* 0x000fe20000000800 */
[C---:B------:R-:W-:Y:S02]  /*e670*/  HMMA.16816.F32.BF16 R16, R4.reuse, R20, R16 ;  /* 0x000000140410723c */ /* 0x040fe40000041810 */
[----:B------:R-:W-:Y:S01]  /*e680*/  FADD.FTZ R181, R167, R181 ;  /* 0x000000b5a7b57221 */ /* 0x000fe20000010000 */
[----:B------:R-:W-:Y:S01]  /*e690*/  FADD.FTZ R0, R182, R0 ;  /* 0x00000000b6007221 */ /* 0x000fe20000010000 */
[----:B------:R-:W-:Y:S01]  /*e6a0*/  LOP3.LUT R202, R202, UR11, R145, 0x96, !PT ;  /* 0x0000000bcaca7c12 */ /* 0x000fe2000f8e9691 */
[----:B------:R-:W-:Y:S01]  /*e6b0*/  MUFU.EX2 R205, R205 ;  /* 0x000000cd00cd7308 */ /* 0x000fe20000000800 */
[----:B------:R-:W-:Y:S01]  /*e6c0*/  FADD.FTZ R166, R166, R181 ;  /* 0x000000b5a6a67221 */ /* 0x000fe20000010000 */
[----:B------:R-:W-:Y:S01]  /*e6d0*/  FADD.FTZ R180, R180, R0 ;  /* 0x00000000b4b47221 */ /* 0x000fe20000010000 */
[C---:B--2---:R-:W-:Y:S01]  /*e6e0*/  HMMA.16816.F32.BF16 R92, R4.reuse, R140, R92 ;  /* 0x0000008c045c723c */ /* 0x044fe2000004185c */
[----:B------:R-:W-:Y:S01]  /*e6f0*/  MUFU.EX2 R200, R200 ;  /* 0x000000c800c87308 */ /* 0x000fe20000000800 */
[----:B-1----:R-:W-:Y:S01]  /*e700*/  FFMA.FTZ R206, R179, UR17, -R178 ;  /* 0x00000011b3ce7c23 */ /* 0x002fe200080108b2 */
[----:B------:R-:W-:Y:S01]  /*e710*/  FADD.FTZ R166, R165, R166 ;  /* 0x000000a6a5a67221 */ /* 0x000fe20000010000 */
[----:B------:R-:W-:Y:S01]  /*e720*/  FADD.FTZ R180, R2, R180 ;  /* 0x000000b402b47221 */ /* 0x000fe20000010000 */
[----:B------:R-:W-:Y:S03]  /*e730*/  MUFU.EX2 R198, R198 ;  /* 0x000000c600c67308 */ /* 0x000fe60000000800 */
[C---:B------:R-:W-:Y:S01]  /*e740*/  HMMA.16816.F32.BF16 R96, R4.reuse, R142, R96 ;  /* 0x0000008e0460723c */ /* 0x040fe20000041860 */
[----:B------:R-:W1:Y:S01]  /*e750*/  LDSM.16.MT88.4 R140, [R188+0x6000] ;  /* 0x00600000bc8c783b */ /* 0x000e620000004200 */
[----:B------:R-:W-:Y:S04]  /*e760*/  MUFU.EX2 R189, R189 ;  /* 0x000000bd00bd7308 */ /* 0x000fe80000000800 */
[----:B------:R-:W-:Y:S02]  /*e770*/  MUFU.EX2 R206, R206 ;  /* 0x000000ce00ce7308 */ /* 0x000fe40000000800 */
[C---:B------:R-:W-:Y:S01]  /*e780*/  HMMA.16816.F32.BF16 R12, R4.reuse, R14, R156 ;  /* 0x0000000e040c723c */ /* 0x040fe2000004189c */
[----:B------:R-:W-:Y:S07]  /*e790*/  LDSM.16.MT88.4 R156, [R187+0x6000] ;  /* 0x00600000bb9c783b */ /* 0x000fee0000004200 */
[C---:B------:R-:W-:Y:S01]  /*e7a0*/  HMMA.16816.F32.BF16 R20, R4.reuse, R22, R148 ;  /* 0x000000160414723c */ /* 0x040fe20000041894 */
[----:B------:R-:W2:Y:S07]  /*e7b0*/  LDSM.16.MT88.4 R148, [R169+0x1a000] ;  /* 0x01a00000a994783b */ /* 0x000eae0000004200 */
[----:B---3--:R-:W-:Y:S01]  /*e7c0*/  HMMA.16816.F32.BF16 R108, R4, R136, R108 ;  /* 0x00000088046c723c */ /* 0x008fe2000004186c */
[----:B------:R-:W-:Y:S01]  /*e7d0*/  IMAD.MOV.U32 R136, RZ, RZ, R144 ;  /* 0x000000ffff887224 */ /* 0x000fe200078e0090 */
[----:B------:R-:W-:-:S04]  /*e7e0*/  PRMT R137, R144, 0x7773, RZ ;  /* 0x0000777390897816 */ /* 0x000fc800000000ff */
[----:B------:R-:W-:Y:S02]  /*e7f0*/  LOP3.LUT R136, R136, 0xff, RZ, 0xc0, !PT ;  /* 0x000000ff88887812 */ /* 0x000fe400078ec0ff */
[C---:B------:R-:W-:Y:S01]  /*e800*/  HMMA.16816.F32.BF16 R112, R4.reuse, R138, R112 ;  /* 0x0000008a0470723c */ /* 0x040fe20000041870 */
[C---:B------:R-:W-:Y:S02]  /*e810*/  PRMT R138, R144.reuse, 0x7771, RZ ;  /* 0x00007771908a7816 */ /* 0x040fe400000000ff */
[----:B------:R-:W-:Y:S02]  /*e820*/  PRMT R139, R144, 0x7772, RZ ;  /* 0x00007772908b7816 */ /* 0x000fe400000000ff */
[----:B------:R-:W-:Y:S01]  /*e830*/  PRMT R138, R136, 0x5410, R138 ;  /* 0x00005410888a7816 */ /* 0x000fe2000000008a */
[--C-:B------:R-:W-:Y:S01]  /*e840*/  FFMA.FTZ R136, R195, UR17, -R178.reuse ;  /* 0x00000011c3887c23 */ /* 0x100fe200080108b2 */
[----:B------:R-:W-:Y:S01]  /*e850*/  PRMT R139, R139, 0x5410, R137 ;  /* 0x000054108b8b7816 */ /* 0x000fe20000000089 */
[----:B------:R-:W-:Y:S01]  /*e860*/  FFMA.FTZ R137, R192, UR17, -R178 ;  /* 0x00000011c0897c23 */ /* 0x000fe200080108b2 */
[----:B-1----:R-:W-:Y:S01]  /*e870*/  HMMA.16816.F32.BF16 R116, R4, R140, R116 ;  /* 0x0000008c0474723c */ /* 0x002fe20000041874 */
[----:B------:R-:W-:Y:S01]  /*e880*/  FFMA.FTZ R141, R193, UR17, -R177 ;  /* 0x00000011c18d7c23 */ /* 0x000fe200080108b1 */
[----:B------:R1:W3:Y:S01]  /*e890*/  MUFU.EX2 R192, R197 ;  /* 0x000000c500c07308 */ /* 0x0002e20000000800 */
[----:B------:R-:W-:-:S02]  /*e8a0*/  LOP3.LUT R139, R139, 0xff00ff, RZ, 0xc0, !PT ;  /* 0x00ff00ff8b8b7812 */ /* 0x000fc400078ec0ff */
[C---:B------:R-:W-:Y:S01]  /*e8b0*/  PRMT R140, R202.reuse, 0x7632, R140 ;  /* 0x00007632ca8c7816 */ /* 0x040fe2000000008c */
[----:B------:R4:W-:Y:S01]  /*e8c0*/  MUFU.EX2 R195, R137 ;  /* 0x0000008900c37308 */ /* 0x0009e20000000800 */
[--C-:B------:R-:W-:Y:S01]  /*e8d0*/  HSET2.LE.AND R138, R138, R170.reuse, PT ;  /* 0x000000aa8a8a7233 */ /* 0x100fe20003803000 */
[C---:B------:R-:W-:Y:S01]  /*e8e0*/  HMMA.16816.F32.BF16 R120, R4.reuse, R142, R120 ;  /* 0x0000008e0478723c */ /* 0x040fe20000041878 */
[--C-:B------:R-:W-:Y:S01]  /*e8f0*/  FFMA.FTZ R143, R191, UR17, -R177.reuse ;  /* 0x00000011bf8f7c23 */ /* 0x100fe200080108b1 */
[----:B------:R-:W-:Y:S01]  /*e900*/  LOP3.LUT R142, R202, 0xffff, RZ, 0xc0, !PT ;  /* 0x0000ffffca8e7812 */ /* 0x000fe200078ec0ff */
[----:B------:R5:W2:Y:S01]  /*e910*/  MUFU.EX2 R191, R136 ;  /* 0x0000008800bf7308 */ /* 0x000aa20000000800 */
[----:B------:R-:W-:Y:S02]  /*e920*/  LOP3.LUT R140, R140, 0xff, RZ, 0xc0, !PT ;  /* 0x000000ff8c8c7812 */ /* 0x000fe400078ec0ff */
[----:B------:R-:W-:Y:S01]  /*e930*/  SHF.R.U32.HI R142, RZ, 0x8, R142 ;  /* 0x00000008ff8e7819 */ /* 0x000fe2000001168e */
[----:B------:R-:W-:Y:S01]  /*e940*/  MUFU.EX2 R193, R143 ;  /* 0x0000008f00c17308 */ /* 0x000fe20000000800 */
[----:B-1----:R-:W-:Y:S01]  /*e950*/  FFMA.FTZ R197, R190, UR17, -R177 ;  /* 0x00000011bec57c23 */ /* 0x002fe200080108b1 */
[----:B------:R-:W-:Y:S01]  /*e960*/  HMMA.16816.F32.BF16 R104, R4, R146, R104 ;  /* 0x000000920468723c */ /* 0x000fe20000041868 */
[----:B------:R-:W1:Y:S01]  /*e970*/  LDSM.16.MT88.4 R144, [R168+0x18800] ;  /* 0x01880000a890783b */ /* 0x000e620000004200 */
[----:B------:R2:W2:Y:S01]  /*e980*/  MUFU.EX2 R190, R141 ;  /* 0x0000008d00be7308 */ /* 0x0004a20000000800 */
[----:B------:R-:W-:-:S02]  /*e990*/  HSET2.LE.AND R139, R139, R170, PT ;  /* 0x000000aa8b8b7233 */ /* 0x000fc40003803000 */
[----:B----4-:R-:W-:Y:S01]  /*e9a0*/  LOP3.LUT R137, R202, 0xff, RZ, 0xc0, !PT ;  /* 0x000000ffca897812 */ /* 0x010fe200078ec0ff */
[----:B------:R-:W4:Y:S01]  /*e9b0*/  MUFU.EX2 R197, R197 ;  /* 0x000000c500c57308 */ /* 0x000f220000000800 */
[----:B---3--:R-:W-:Y:S01]  /*e9c0*/  F2FP.BF16.F32.PACK_AB R160, R192, R196 ;  /* 0x000000c4c0a0723e */ /* 0x008fe200000010ff */
[C---:B------:R-:W-:Y:S01]  /*e9d0*/  HMMA.16816.F32.BF16 R32, R4.reuse, R152, R32 ;  /* 0x000000980420723c */ /* 0x040fe20000041820 */
[----:B-----5:R-:W-:Y:S01]  /*e9e0*/  SHF.R.U32.HI R136, RZ, 0x18, R202 ;  /* 0x00000018ff887819 */ /* 0x020fe200000116ca */
[----:B------:R-:W-:Y:S01]  /*e9f0*/  FFMA.FTZ R202, R207, UR17, -R178 ;  /* 0x00000011cfca7c23 */ /* 0x000fe200080108b2 */
[----:B------:R-:W-:Y:S01]  /*ea00*/  PRMT R137, R137, 0x5410, R142 ;  /* 0x0000541089897816 */ /* 0x000fe2000000008e */
[----:B------:R-:W-:Y:S01]  /*ea10*/  FFMA.FTZ R207, R176, UR17, -R178 ;  /* 0x00000011b0cf7c23 */ /* 0x000fe200080108b2 */
[----:B------:R-:W-:Y:S01]  /*ea20*/  PRMT R136, R140, 0x5410, R136 ;  /* 0x000054108c887816 */ /* 0x000fe20000000088 */
[----:B------:R-:W-:Y:S01]  /*ea30*/  FADD.FTZ R196, R196, R166 ;  /* 0x000000a6c4c47221 */ /* 0x000fe20000010000 */
[----:B--2---:R-:W-:Y:S01]  /*ea40*/  F2FP.BF16.F32.PACK_AB R141, R191, R195 ;  /* 0x000000c3bf8d723e */ /* 0x004fe200000010ff */
[C---:B------:R-:W-:Y:S01]  /*ea50*/  HMMA.16816.F32.BF16 R132, R4.reuse, R154, R132 ;  /* 0x0000009a0484723c */ /* 0x040fe20000041884 */
[----:B------:R-:W-:Y:S01]  /*ea60*/  F2FP.BF16.F32.PACK_AB R143, R190, R193 ;  /* 0x000000c1be8f723e */ /* 0x000fe200000010ff */
[----:B------:R-:W-:Y:S01]  /*ea70*/  LDSM.16.MT88.4 R152, [R169+0x18800] ;  /* 0x01880000a998783b */ /* 0x000fe20000004200 */
[----:B------:R-:W-:Y:S01]  /*ea80*/  LOP3.LUT R138, R141, R138, RZ, 0xc0, !PT ;  /* 0x0000008a8d8a7212 */ /* 0x000fe200078ec0ff */
[----:B------:R-:W2:Y:S01]  /*ea90*/  MUFU.EX2 R202, R202 ;  /* 0x000000ca00ca7308 */ /* 0x000ea20000000800 */
[----:B------:R-:W-:Y:S01]  /*eaa0*/  LOP3.LUT R139, R143, R139, RZ, 0xc0, !PT ;  /* 0x0000008b8f8b7212 */ /* 0x000fe200078ec0ff */
[----:B------:R-:W-:Y:S01]  /*eab0*/  FADD.FTZ R196, R192, R196 ;  /* 0x000000c4c0c47221 */ /* 0x000fe20000010000 */
[----:B------:R-:W3:Y:S01]  /*eac0*/  LDSM.16.MT88.4 R140, [R187+0x800] ;  /* 0x00080000bb8c783b */ /* 0x000ee20000004200 */
[----:B------:R-:W-:Y:S01]  /*ead0*/  HMMA.16816.F32.BF16 R36, R4, R148, R36 ;  /* 0x000000940424723c */ /* 0x000fe20000041824 */
[----:B------:R-:W-:Y:S01]  /*eae0*/  MUFU.EX2 R207, R207 ;  /* 0x000000cf00cf7308 */ /* 0x000fe20000000800 */
[----:B------:R-:W-:-:S04]  /*eaf0*/  FADD.FTZ R195, R195, R196 ;  /* 0x000000c4c3c37221 */ /* 0x000fc80000010000 */
[----:B------:R-:W-:Y:S02]  /*eb00*/  FADD.FTZ R195, R191, R195 ;  /* 0x000000c3bfc37221 */ /* 0x000fe40000010000 */
[C---:B------:R-:W-:Y:S01]  /*eb10*/  HMMA.16816.F32.BF16 R40, R4.reuse, R150, R40 ;  /* 0x000000960428723c */ /* 0x040fe20000041828 */
[----:B------:R-:W-:Y:S07]  /*eb20*/  LDSM.16.MT88.4 R148, [R188+0x800] ;  /* 0x00080000bc94783b */ /* 0x000fee0000004200 */
[----:B------:R-:W-:Y:S01]  /*eb30*/  HMMA.16816.F32.BF16 R124, R4, R156, R124 ;  /* 0x0000009c047c723c */ /* 0x000fe2000004187c */
[----:B------:R-:W-:-:S02]  /*eb40*/  HSET2.LE.AND R157, R137, R170, PT ;  /* 0x000000aa899d7233 */ /* 0x000fc40003803000 */
[----:B------:R-:W-:Y:S02]  /*eb50*/  HSET2.LE.AND R137, R136, R170, PT ;  /* 0x000000aa88897233 */ /* 0x000fe40003803000 */
[----:B----4-:R-:W-:Y:S01]  /*eb60*/  F2FP.BF16.F32.PACK_AB R156, R194, R197 ;  /* 0x000000c5c29c723e */ /* 0x010fe200000010ff */
[----:B------:R-:W-:Y:S01]  /*eb70*/  FADD.FTZ R197, R197, R180 ;  /* 0x000000b4c5c57221 */ /* 0x000fe20000010000 */
[----:B------:R-:W-:Y:S01]  /*eb80*/  LOP3.LUT R136, R160, R157, RZ, 0xc0, !PT ;  /* 0x0000009da0887212 */ /* 0x000fe200078ec0ff */
[----:B------:R-:W-:Y:S01]  /*eb90*/  HMMA.16816.F32.BF16 R4, R4, R158, R128 ;  /* 0x0000009e0404723c */ /* 0x000fe20000041880 */
[----:B------:R-:W4:Y:S01]  /*eba0*/  LDSM.16.MT88.4 R128, [R169+0x1a800] ;  /* 0x01a80000a980783b */ /* 0x000f220000004200 */
[----:B------:R-:W-:Y:S01]  /*ebb0*/  LOP3.LUT R137, R156, R137, RZ, 0xc0, !PT ;  /* 0x000000899c897212 */ /* 0x000fe200078ec0ff */
[----:B------:R-:W-:Y:S02]  /*ebc0*/  FADD.FTZ R197, R194, R197 ;  /* 0x000000c5c2c57221 */ /* 0x000fe40000010000 */
[----:B------:R-:W-:Y:S02]  /*ebd0*/  LDSM.16.MT88.4 R156, [R187+0x2800] ;  /* 0x00280000bb9c783b */ /* 0x000fe40000004200 */
[----:B------:R-:W-:-:S02]  /*ebe0*/  FADD.FTZ R193, R193, R197 ;  /* 0x000000c5c1c17221 */ /* 0x000fc40000010000 */
[----:B-1----:R-:W-:Y:S01]  /*ebf0*/  HMMA.16816.F32.BF16 R16, R136, R144, R16 ;  /* 0x000000908810723c */ /* 0x002fe20000041810 */
[----:B------:R-:W-:Y:S01]  /*ec00*/  LDSM.16.MT88.4 R160, [R168+0x1a800] ;  /* 0x01a80000a8a0783b */ /* 0x000fe20000004200 */
[----:B------:R-:W-:-:S06]  /*ec10*/  FADD.FTZ R193, R190, R193 ;  /* 0x000000c1bec17221 */ /* 0x000fcc0000010000 */
        /* <DEDUP_REMOVED lines=14> */
[----:B---3--:R-:W-:Y:S01]  /*ed00*/  HMMA.16816.F32.BF16 R84, R136, R140, R84 ;  /* 0x0000008c8854723c */ /* 0x008fe20000041854 */
[----:B------:R-:W-:-:S07]  /*ed10*/  IMAD.U32 R140, RZ, RZ, UR22 ;  /* 0x00000016ff8c7e24 */ /* 0x000fce000f8e00ff */
[----:B----4-:R-:W-:Y:S01]  /*ed20*/  HMMA.16816.F32.BF16 R92, R136, R128, R92 ;  /* 0x00000080885c723c */ /* 0x010fe2000004185c */
[----:B------:R-:W-:-:S05]  /*ed30*/  LOP3.LUT R128, R140, UR31, R245, 0x96, !PT ;  /* 0x0000001f8c807c12 */ /* 0x000fca000f8e96f5 */
[----:B------:R-:W-:Y:S02]  /*ed40*/  IMAD.WIDE.U32 R128, R128, -0x326172a9, RZ ;  /* 0xcd9e8d5780807825 */ /* 0x000fe400078e00ff */
[----:B------:R-:W-:Y:S01]  /*ed50*/  HMMA.16816.F32.BF16 R88, R136, R142, R88 ;  /* 0x0000008e8858723c */ /* 0x000fe20000041858 */
[----:B------:R-:W3:Y:S02]  /*ed60*/  LDSM.16.MT88.4 R140, [R188+0x6800] ;  /* 0x00680000bc8c783b */ /* 0x000ee40000004200 */
[----:B------:R-:W-:Y:S02]  /*ed70*/  LOP3.LUT R129, R248, UR10, R129, 0x96, !PT ;  /* 0x0000000af8817c12 */ /* 0x000fe4000f8e9681 */
[----:B------:R-:W-:-:S03]  /*ed80*/  LOP3.LUT R128, R128, UR9, R237, 0x96, !PT ;  /* 0x0000000980807c12 */ /* 0x000fc6000f8e96ed */
[----:B------:R-:W-:Y:S01]  /*ed90*/  IMAD.WIDE.U32 R208, R129, -0x2daee0ad, RZ ;  /* 0xd2511f5381d07825 */ /* 0x000fe200078e00ff */
[----:B------:R-:W-:Y:S03]  /*eda0*/  HMMA.16816.F32.BF16 R96, R136, R130, R96 ;  /* 0x000000828860723c */ /* 0x000fe60000041860 */
[----:B------:R-:W-:Y:S01]  /*edb0*/  IMAD.WIDE.U32 R128, R128, -0x2daee0ad, RZ ;  /* 0xd2511f5380807825 */ /* 0x000fe200078e00ff */
[----:B------:R-:W-:-:S04]  /*edc0*/  LOP3.LUT R130, R242, UR16, R209, 0x96, !PT ;  /* 0x00000010f2827c12 */ /* 0x000fc8000f8e96d1 */
[----:B------:R-:W-:Y:S01]  /*edd0*/  LOP3.LUT R208, R208, UR15, R129, 0x96, !PT ;  /* 0x0000000fd0d07c12 */ /* 0x000fe2000f8e9681 */
[----:B-1----:R-:W-:Y:S01]  /*ede0*/  HMMA.16816.F32.BF16 R100, R136, R144, R100 ;  /* 0x000000908864723c */ /* 0x002fe20000041864 */
[----:B------:R-:W-:-:S04]  /*edf0*/  IMAD.WIDE.U32 R130, R130, -0x326172a9, RZ ;  /* 0xcd9e8d5782827825 */ /* 0x000fc800078e00ff */
[----:B------:R-:W-:Y:S01]  /*ee00*/  IMAD.WIDE.U32 R208, R208, -0x326172a9, RZ ;  /* 0xcd9e8d57d0d07825 */ /* 0x000fe200078e00ff */
[----:B------:R-:W-:Y:S02]  /*ee10*/  LOP3.LUT R129, R236, UR8, R131, 0x96, !PT ;  /* 0x00000008ec817c12 */ /* 0x000fe4000f8e9683 */
[----:B------:R-:W-:Y:S01]  /*ee20*/  HMMA.16816.F32.BF16 R104, R136, R146, R104 ;  /* 0x000000928868723c */ /* 0x000fe20000041868 */
[----:B------:R-:W1:Y:S01]  /*ee30*/  LDSM.16.MT88.4 R144, [R187+0x6800] ;  /* 0x00680000bb90783b */ /* 0x000e620000004200 */
[----:B------:R-:W-:Y:S01]  /*ee40*/  LOP3.LUT R210, R130, UR4, R209, 0x96, !PT ;  /* 0x0000000482d27c12 */ /* 0x000fe2000f8e96d1 */
[----:B------:R-:W-:-:S04]  /*ee50*/  IMAD.WIDE.U32 R212, R129, -0x2daee0ad, RZ ;  /* 0xd2511f5381d47825 */ /* 0x000fc800078e00ff */
[----:B------:R-:W-:Y:S01]  /*ee60*/  FFMA.FTZ R209, R172, UR17, -R177 ;  /* 0x00000011acd17c23 */ /* 0x000fe200080108b1 */
[----:B------:R-:W-:Y:S01]  /*ee70*/  IMAD.WIDE.U32 R210, R210, -0x2daee0ad, RZ ;  /* 0xd2511f53d2d27825 */ /* 0x000fe200078e00ff */
[C---:B-----5:R-:W-:Y:S04]  /*ee80*/  HMMA.16816.F32.BF16 R76, R136.reuse, R148, R76 ;  /* 0x00000094884c723c */ /* 0x060fe8000004184c */
[----:B------:R-:W-:Y:S04]  /*ee90*/  MUFU.EX2 R209, R209 ;  /* 0x000000d100d17308 */ /* 0x000fe80000000800 */
[C---:B------:R-:W-:Y:S01]  /*eea0*/  HMMA.16816.F32.BF16 R80, R136.reuse, R150, R80 ;  /* 0x000000968850723c */ /* 0x040fe20000041850 */
[----:B------:R-:W4:Y:S07]  /*eeb0*/  LDSM.16.MT88.4 R148, [R168+0x1e800] ;  /* 0x01e80000a894783b */ /* 0x000f2e0000004200 */
[----:B---3--:R-:W-:Y:S01]  /*eec0*/  HMMA.16816.F32.BF16 R116, R136, R140, R116 ;  /* 0x0000008c8874723c */ /* 0x008fe20000041874 */
[----:B------:R-:W-:Y:S01]  /*eed0*/  LOP3.LUT R140, R212, UR12, R211, 0x96, !PT ;  /* 0x0000000cd48c7c12 */ /* 0x000fe2000f8e96d3 */
[----:B------:R-:W-:Y:S01]  /*eee0*/  FFMA.FTZ R211, R174, UR17, -R177 ;  /* 0x00000011aed37c23 */ /* 0x000fe200080108b1 */
[----:B------:R-:W-:-:S03]  /*eef0*/  LOP3.LUT R212, R128, UR13, R213, 0x96, !PT ;  /* 0x0000000d80d47c12 */ /* 0x000fc6000f8e96d5 */
[----:B------:R-:W-:Y:S02]  /*ef00*/  IMAD.WIDE.U32 R140, R140, -0x326172a9, RZ ;  /* 0xcd9e8d578c8c7825 */ /* 0x000fe400078e00ff */
[C---:B------:R-:W-:Y:S01]  /*ef10*/  HMMA.16816.F32.BF16 R8, R136.reuse, R152, R8 ;  /* 0x000000988808723c */ /* 0x040fe20000041808 */
[----:B------:R-:W-:Y:S01]  /*ef20*/  MUFU.EX2 R211, R211 ;  /* 0x000000d300d37308 */ /* 0x000fe20000000800 */
[----:B------:R-:W-:Y:S01]  /*ef30*/  IMAD.MOV.U32 R130, RZ, RZ, R140 ;  /* 0x000000ffff827224 */ /* 0x000fe200078e008c */
[----:B------:R-:W-:Y:S01]  /*ef40*/  PRMT R128, R140, 0x7771, RZ ;  /* 0x000077718c807816 */ /* 0x000fe200000000ff */
[----:B------:R-:W-:Y:S01]  /*ef50*/  IMAD.WIDE.U32 R212, R212, -0x326172a9, RZ ;  /* 0xcd9e8d57d4d47825 */ /* 0x000fe200078e00ff */
[C---:B------:R-:W-:Y:S02]  /*ef60*/  PRMT R129, R140.reuse, 0x7773, RZ ;  /* 0x000077738c817816 */ /* 0x040fe400000000ff */
[----:B------:R-:W-:Y:S01]  /*ef70*/  PRMT R131, R140, 0x7772, RZ ;  /* 0x000077728c837816 */ /* 0x000fe200000000ff */
[----:B------:R-:W-:Y:S01]  /*ef80*/  HMMA.16816.F32.BF16 R12, R136, R154, R12 ;  /* 0x0000009a880c723c */ /* 0x000fe2000004180c */
[----:B------:R-:W3:Y:S01]  /*ef90*/  LDSM.16.MT88.4 R152, [R169+0x1c800] ;  /* 0x01c80000a998783b */ /* 0x000ee20000004200 */
[----:B------:R-:W-:-:S02]  /*efa0*/  LOP3.LUT R140, R130, 0xff, RZ, 0xc0, !PT ;  /* 0x000000ff828c7812 */ /* 0x000fc400078ec0ff */
[----:B------:R-:W-:Y:S01]  /*efb0*/  LOP3.LUT R130, R212, UR6, R141, 0x96, !PT ;  /* 0x00000006d4827c12 */ /* 0x000fe2000f8e968d */
[----:B------:R-:W-:Y:S01]  /*efc0*/  FFMA.FTZ R212, R175, UR17, -R178 ;  /* 0x00000011afd47c23 */ /* 0x000fe200080108b2 */
[----:B------:R-:W-:Y:S02]  /*efd0*/  PRMT R128, R140, 0x5410, R128 ;  /* 0x000054108c807816 */ /* 0x000fe40000000080 */
[C---:B------:R-:W-:Y:S01]  /*efe0*/  HMMA.16816.F32.BF16 R60, R136.reuse, R156, R60 ;  /* 0x0000009c883c723c */ /* 0x040fe2000004183c */
[C---:B------:R-:W-:Y:S02]  /*eff0*/  PRMT R140, R130.reuse, 0x7632, R140 ;  /* 0x00007632828c7816 */ /* 0x040fe4000000008c */
[----:B------:R-:W-:Y:S01]  /*f000*/  PRMT R131, R131, 0x5410, R129 ;  /* 0x0000541083837816 */ /* 0x000fe20000000081 */
[----:B------:R-:W-:Y:S01]  /*f010*/  MUFU.EX2 R212, R212 ;  /* 0x000000d400d47308 */ /* 0x000fe20000000800 */
[C---:B------:R-:W-:Y:S02]  /*f020*/  LOP3.LUT R141, R130.reuse, 0xffff, RZ, 0xc0, !PT ;  /* 0x0000ffff828d7812 */ /* 0x040fe400078ec0ff */
[----:B------:R-:W-:Y:S01]  /*f030*/  LOP3.LUT R129, R130, 0xff, RZ, 0xc0, !PT ;  /* 0x000000ff82817812 */ /* 0x000fe200078ec0ff */
[----:B------:R-:W-:Y:S01]  /*f040*/  HMMA.16816.F32.BF16 R64, R136, R158, R64 ;  /* 0x0000009e8840723c */ /* 0x000fe20000041840 */
[----:B------:R-:W5:Y:S01]  /*f050*/  LDSM.16.MT88.4 R156, [R169+0x19000] ;  /* 0x01900000a99c783b */ /* 0x000f620000004200 */
[----:B------:R-:W-:-:S02]  /*f060*/  SHF.R.U32.HI R130, RZ, 0x18, R130 ;  /* 0x00000018ff827819 */ /* 0x000fc40000011682 */
[----:B------:R-:W-:Y:S02]  /*f070*/  LOP3.LUT R140, R140, 0xff, RZ, 0xc0, !PT ;  /* 0x000000ff8c8c7812 */ /* 0x000fe400078ec0ff */
[----:B------:R-:W-:Y:S02]  /*f080*/  SHF.R.U32.HI R141, RZ, 0x8, R141 ;  /* 0x00000008ff8d7819 */ /* 0x000fe4000001168d */
[C---:B------:R-:W-:Y:S01]  /*f090*/  HMMA.16816.F32.BF16 R120, R136.reuse, R142, R120 ;  /* 0x0000008e8878723c */ /* 0x040fe20000041878 */
[----:B------:R-:W-:Y:S01]  /*f0a0*/  HSET2.LE.AND R143, R128, R170, PT ;  /* 0x000000aa808f7233 */ /* 0x000fe20003803000 */
[----:B------:R-:W-:Y:S01]  /*f0b0*/  FFMA.FTZ R142, R204, UR17, -R178 ;  /* 0x00000011cc8e7c23 */ /* 0x000fe200080108b2 */
[----:B------:R-:W-:Y:S01]  /*f0c0*/  FFMA.FTZ R204, R199, UR17, -R177 ;  /* 0x00000011c7cc7c23 */ /* 0x000fe200080108b1 */
[----:B------:R-:W-:Y:S02]  /*f0d0*/  PRMT R128, R140, 0x5410, R130 ;  /* 0x000054108c807816 */ /* 0x000fe40000000082 */
[----:B------:R3:W5:Y:S01]  /*f0e0*/  MUFU.EX2 R199, R142 ;  /* 0x0000008e00c77308 */ /* 0x0007620000000800 */
[----:B------:R-:W-:Y:S01]  /*f0f0*/  PRMT R129, R129, 0x5410, R141 ;  /* 0x0000541081817816 */ /* 0x000fe2000000008d */
[----:B-1----:R-:W-:Y:S01]  /*f100*/  HMMA.16816.F32.BF16 R124, R136, R144, R124 ;  /* 0x00000090887c723c */ /* 0x002fe2000004187c */
[----:B--2---:R-:W-:Y:S01]  /*f110*/  F2FP.BF16.F32.PACK_AB R144, R201, R202 ;  /* 0x000000cac990723e */ /* 0x004fe200000010ff */
[----:B------:R-:W1:Y:S01]  /*f120*/  MUFU.EX2 R204, R204 ;  /* 0x000000cc00cc7308 */ /* 0x000e620000000800 */
[----:B------:R-:W-:-:S02]  /*f130*/  LOP3.LUT R131, R131, 0xff00ff, RZ, 0xc0, !PT ;  /* 0x00ff00ff83837812 */ /* 0x000fc400078ec0ff */
[----:B------:R-:W-:Y:S02]  /*f140*/  LOP3.LUT R130, R144, R143, RZ, 0xc0, !PT ;  /* 0x0000008f90827212 */ /* 0x000fe400078ec0ff */
[----:B------:R-:W-:Y:S01]  /*f150*/  LOP3.LUT R208, R208, UR7, R213, 0x96, !PT ;  /* 0x00000007d0d07c12 */ /* 0x000fe2000f8e96d5 */
[----:B----4-:R-:W-:Y:S01]  /*f160*/  HMMA.16816.F32.BF16 R108, R136, R148, R108 ;  /* 0x00000094886c723c */ /* 0x010fe2000004186c */
[----:B------:R-:W-:Y:S02]  /*f170*/  HSET2.LE.AND R131, R131, R170, PT ;  /* 0x000000aa83837233 */ /* 0x000fe40003803000 */
[----:B---3--:R-:W-:-:S05]  /*f180*/  F2FP.BF16.F32.PACK_AB R142, R200, R205 ;  /* 0x000000cdc88e723e */ /* 0x008fca00000010ff */
[----:B------:R-:W-:Y:S01]  /*f190*/  HMMA.16816.F32.BF16 R112, R136, R150, R112 ;  /* 0x000000968870723c */ /* 0x000fe20000041870 */
[----:B------:R-:W2:Y:S01]  /*f1a0*/  LDSM.16.MT88.4 R148, [R188+0x1000] ;  /* 0x00100000bc94783b */ /* 0x000ea20000004200 */
[----:B------:R-:W-:-:S03]  /*f1b0*/  LOP3.LUT R131, R142, R131, RZ, 0xc0, !PT ;  /* 0x000000838e837212 */ /* 0x000fc600078ec0ff */
[----:B------:R-:W-:Y:S03]  /*f1c0*/  LDSM.16.MT88.4 R140, [R169+0x1b000] ;  /* 0x01b00000a98c783b */ /* 0x000fe60000004200 */
[C---:B------:R-:W-:Y:S01]  /*f1d0*/  HMMA.16816.F32.BF16 R4, R136.reuse, R146, R4 ;  /* 0x000000928804723c */ /* 0x040fe20000041804 */
[----:B------:R-:W3:Y:S07]  /*f1e0*/  LDSM.16.MT88.4 R144, [R187+0x1000] ;  /* 0x00100000bb90783b */ /* 0x000eee0000004200 */
[----:B------:R-:W-:Y:S01]  /*f1f0*/  HMMA.16816.F32.BF16 R44, R136, R160, R44 ;  /* 0x000000a0882c723c */ /* 0x000fe2000004182c */
[----:B------:R-:W-:-:S02]  /*f200*/  HSET2.LE.AND R160, R129, R170, PT ;  /* 0x000000aa81a07233 */ /* 0x000fc40003803000 */
[----:B------:R-:W-:Y:S02]  /*f210*/  HSET2.LE.AND R129, R128, R170, PT ;  /* 0x000000aa80817233 */ /* 0x000fe40003803000 */
[----:B-----5:R-:W-:Y:S01]  /*f220*/  F2FP.BF16.F32.PACK_AB R128, R199, R203 ;  /* 0x000000cbc780723e */ /* 0x020fe200000010ff */
[----:B------:R-:W-:Y:S01]  /*f230*/  FADD.FTZ R203, R203, R195 ;  /* 0x000000c3cbcb7221 */ /* 0x000fe20000010000 */
[----:B-1----:R-:W-:Y:S01]  /*f240*/  F2FP.BF16.F32.PACK_AB R161, R198, R204 ;  /* 0x000000ccc6a1723e */ /* 0x002fe200000010ff */
[----:B------:R-:W-:Y:S01]  /*f250*/  HMMA.16816.F32.BF16 R48, R136, R162, R48 ;  /* 0x000000a28830723c */ /* 0x000fe20000041830 */
[----:B------:R-:W-:Y:S01]  /*f260*/  LOP3.LUT R128, R128, R160, RZ, 0xc0, !PT ;  /* 0x000000a080807212 */ /* 0x000fe200078ec0ff */
[----:B------:R-:W-:Y:S01]  /*f270*/  FADD.FTZ R204, R204, R193 ;  /* 0x000000c1cccc7221 */ /* 0x000fe20000010000 */
[----:B------:R-:W-:Y:S01]  /*f280*/  LOP3.LUT R129, R161, R129, RZ, 0xc0, !PT ;  /* 0x00000081a1817212 */ /* 0x000fe200078ec0ff */
[----:B------:R-:W-:Y:S02]  /*f290*/  FADD.FTZ R203, R199, R203 ;  /* 0x000000cbc7cb7221 */ /* 0x000fe40000010000 */
[----:B------:R-:W-:-:S02]  /*f2a0*/  FADD.FTZ R204, R198, R204 ;  /* 0x000000ccc6cc7221 */ /* 0x000fc40000010000 */
[----:B------:R-:W-:Y:S01]  /*f2b0*/  HMMA.16816.F32.BF16 R68, R136, R152, R68 ;  /* 0x000000988844723c */ /* 0x000fe20000041844 */
[----:B------:R-:W-:Y:S01]  /*f2c0*/  FADD.FTZ R202, R202, R203 ;  /* 0x000000cbcaca7221 */ /* 0x000fe20000010000 */
[----:B------:R-:W-:-:S03]  /*f2d0*/  FADD.FTZ R205, R205, R204 ;  /* 0x000000cccdcd7221 */ /* 0x000fc60000010000 */
[----:B------:R-:W-:Y:S01]  /*f2e0*/  FADD.FTZ R202, R201, R202 ;  /* 0x000000cac9ca7221 */ /* 0x000fe20000010000 */
[----:B------:R-:W-:Y:S02]  /*f2f0*/  FADD.FTZ R205, R200, R205 ;  /* 0x000000cdc8cd7221 */ /* 0x000fe40000010000 */
[----:B------:R-:W-:Y:S01]  /*f300*/  HMMA.16816.F32.BF16 R72, R136, R154, R72 ;  /* 0x0000009a8848723c */ /* 0x000fe20000041848 */
[----:B------:R-:W1:Y:S01]  /*f310*/  LDSM.16.MT88.4 R136, [R168+0x1b000] ;  /* 0x01b00000a888783b */ /* 0x000e620000004200 */
[----:B------:R-:W-:-:S03]  /*f320*/  FADD.FTZ R205, R211, R205 ;  /* 0x000000cdd3cd7221 */ /* 0x000fc60000010000 */
[----:B------:R-:W-:Y:S03]  /*f330*/  LDSM.16.MT88.4 R152, [R168+0x19000] ;  /* 0x01900000a898783b */ /* 0x000fe60000004200 */
        /* <DEDUP_REMOVED lines=16> */
[----:B------:R-:W5:Y:S07]  /*f440*/  LDSM.16.MT88.4 R152, [R168+0x1d000] ;  /* 0x01d00000a898783b */ /* 0x000f6e0000004200 */
[C---:B------:R-:W-:Y:S01]  /*f450*/  HMMA.16816.F32.BF16 R12, R128.reuse, R158, R12 ;  /* 0x0000009e800c723c */ /* 0x040fe2000004180c */
[----:B------:R-:W5:Y:S07]  /*f460*/  LDSM.16.MT88.4 R156, [R169+0x1d000] ;  /* 0x01d00000a99c783b */ /* 0x000f6e0000004200 */
[C---:B------:R-:W-:Y:S08]  /*f470*/  HMMA.16816.F32.BF16 R36, R128.reuse, R140, R36 ;  /* 0x0000008c8024723c */ /* 0x040ff00000041824 */
[C---:B------:R-:W-:Y:S01]  /*f480*/  HMMA.16816.F32.BF16 R40, R128.reuse, R142, R40 ;  /* 0x0000008e8028723c */ /* 0x040fe20000041828 */
[----:B------:R-:W5:Y:S07]  /*f490*/  LDSM.16.MT88.4 R140, [R187+0x5000] ;  /* 0x00500000bb8c783b */ /* 0x000f6e0000004200 */
[C---:B--2---:R-:W-:Y:S08]  /*f4a0*/  HMMA.16816.F32.BF16 R60, R128.reuse, R148, R60 ;  /* 0x00000094803c723c */ /* 0x044ff0000004183c */
[C---:B------:R-:W-:Y:S01]  /*f4b0*/  HMMA.16816.F32.BF16 R64, R128.reuse, R150, R64 ;  /* 0x000000968040723c */ /* 0x040fe20000041840 */
[----:B------:R-:W-:Y:S07]  /*f4c0*/  LDSM.16.MT88.4 R148, [R187+0x7000] ;  /* 0x00700000bb94783b */ /* 0x000fee0000004200 */
[C---:B---3--:R-:W-:Y:S08]  /*f4d0*/  HMMA.16816.F32.BF16 R84, R128.reuse, R144, R84 ;  /* 0x000000908054723c */ /* 0x048ff00000041854 */
[C---:B------:R-:W-:Y:S01]  /*f4e0*/  HMMA.16816.F32.BF16 R88, R128.reuse, R146, R88 ;  /* 0x000000928058723c */ /* 0x040fe20000041858 */
[----:B------:R-:W2:Y:S07]  /*f4f0*/  LDSM.16.MT88.4 R144, [R188+0x7000] ;  /* 0x00700000bc90783b */ /* 0x000eae0000004200 */
[----:B-1----:R-:W-:Y:S01]  /*f500*/  HMMA.16816.F32.BF16 R104, R128, R138, R104 ;  /* 0x0000008a8068723c */ /* 0x002fe20000041868 */
[----:B------:R-:W-:-:S04]  /*f510*/  IMAD.WIDE.U32 R138, R208, -0x2daee0ad, RZ ;  /* 0xd2511f53d08a7825 */ /* 0x000fc800078e00ff */
[----:B------:R-:W-:Y:S02]  /*f520*/  FFMA.FTZ R208, R171, UR17, -R177 ;  /* 0x00000011abd07c23 */ /* 0x000fe400080108b1 */
[----:B------:R-:W-:Y:S01]  /*f530*/  LDSM.16.MT88.4 R176, [R168+0x1b800] ;  /* 0x01b80000a8b0783b */ /* 0x000fe20000004200 */
[--C-:B------:R-:W-:Y:S01]  /*f540*/  LOP3.LUT R210, R210, UR11, R139.reuse, 0x96, !PT ;  /* 0x0000000bd2d27c12 */ /* 0x100fe2000f8e968b */
[----:B------:R-:W-:Y:S01]  /*f550*/  HMMA.16816.F32.BF16 R100, R128, R136, R100 ;  /* 0x000000888064723c */ /* 0x000fe20000041864 */
[----:B------:R-:W-:Y:S01]  /*f560*/  IMAD.MOV.U32 R136, RZ, RZ, R138 ;  /* 0x000000ffff887224 */ /* 0x000fe200078e008a */
[----:B------:R-:W-:Y:S01]  /*f570*/  PRMT R137, R138, 0x7773, RZ ;  /* 0x000077738a897816 */ /* 0x000fe200000000ff */
[----:B------:R-:W-:Y:S01]  /*f580*/  MUFU.EX2 R208, R208 ;  /* 0x000000d000d07308 */ /* 0x000fe20000000800 */
[----:B------:R-:W-:-:S04]  /*f590*/  PRMT R139, R210, 0x7632, R139 ;  /* 0x00007632d28b7816 */ /* 0x000fc8000000008b */
[C---:B----4-:R-:W-:Y:S01]  /*f5a0*/  HMMA.16816.F32.BF16 R108, R128.reuse, R8, R108 ;  /* 0x00000008806c723c */ /* 0x050fe2000004186c */
[C---:B------:R-:W-:Y:S02]  /*f5b0*/  PRMT R8, R138.reuse, 0x7772, RZ ;  /* 0x000077728a087816 */ /* 0x040fe400000000ff */
[----:B------:R-:W-:Y:S02]  /*f5c0*/  PRMT R9, R138, 0x7771, RZ ;  /* 0x000077718a097816 */ /* 0x000fe400000000ff */
[----:B------:R-:W-:Y:S02]  /*f5d0*/  LOP3.LUT R138, R210, 0xffff, RZ, 0xc0, !PT ;  /* 0x0000ffffd28a7812 */ /* 0x000fe400078ec0ff */
[----:B------:R-:W-:Y:S01]  /*f5e0*/  PRMT R8, R8, 0x5410, R137 ;  /* 0x0000541008087816 */ /* 0x000fe20000000089 */
[----:B------:R-:W-:Y:S01]  /*f5f0*/  HMMA.16816.F32.BF16 R112, R128, R10, R112 ;  /* 0x0000000a8070723c */ /* 0x000fe20000041870 */
[----:B------:R-:W-:Y:S02]  /*f600*/  LOP3.LUT R10, R136, 0xff, RZ, 0xc0, !PT ;  /* 0x000000ff880a7812 */ /* 0x000fe400078ec0ff */
[----:B------:R-:W-:-:S02]  /*f610*/  SHF.R.U32.HI R137, RZ, 0x18, R210 ;  /* 0x00000018ff897819 */ /* 0x000fc400000116d2 */
[----:B------:R-:W-:Y:S02]  /*f620*/  SHF.R.U32.HI R138, RZ, 0x8, R138 ;  /* 0x00000008ff8a7819 */ /* 0x000fe4000001168a */
[----:B------:R-:W-:Y:S01]  /*f630*/  LOP3.LUT R136, R139, 0xff, RZ, 0xc0, !PT ;  /* 0x000000ff8b887812 */ /* 0x000fe200078ec0ff */
[C---:B-----5:R-:W-:Y:S01]  /*f640*/  HMMA.16816.F32.BF16 R76, R128.reuse, R152, R76 ;  /* 0x00000098804c723c */ /* 0x060fe2000004184c */
[----:B------:R-:W-:Y:S02]  /*f650*/  LOP3.LUT R11, R210, 0xff, RZ, 0xc0, !PT ;  /* 0x000000ffd20b7812 */ /* 0x000fe400078ec0ff */
[----:B------:R-:W-:Y:S01]  /*f660*/  PRMT R10, R10, 0x5410, R9 ;  /* 0x000054100a0a7816 */ /* 0x000fe20000000009 */
[----:B------:R1:W3:Y:S01]  /*f670*/  MUFU.EX2 R210, R173 ;  /* 0x000000ad00d27308 */ /* 0x0002e20000000800 */
[----:B------:R-:W-:Y:S02]  /*f680*/  PRMT R11, R11, 0x5410, R138 ;  /* 0x000054100b0b7816 */ /* 0x000fe4000000008a */
[----:B------:R-:W-:Y:S01]  /*f690*/  PRMT R9, R136, 0x5410, R137 ;  /* 0x0000541088097816 */ /* 0x000fe20000000089 */
[----:B------:R-:W-:Y:S01]  /*f6a0*/  HMMA.16816.F32.BF16 R80, R128, R154, R80 ;  /* 0x0000009a8050723c */ /* 0x000fe20000041850 */
[----:B------:R-:W4:Y:S01]  /*f6b0*/  LDSM.16.MT88.4 R152, [R169+0x1f800] ;  /* 0x01f80000a998783b */ /* 0x000f220000004200 */
[----:B------:R-:W-:-:S02]  /*f6c0*/  HSET2.LE.AND R10, R10, R170, PT ;  /* 0x000000aa0a0a7233 */ /* 0x000fc40003803000 */
[----:B------:R-:W-:Y:S01]  /*f6d0*/  HSET2.LE.AND R9, R9, R170, PT ;  /* 0x000000aa09097233 */ /* 0x000fe20003803000 */
[----:B------:R-:W-:Y:S03]  /*f6e0*/  LDSM.16.MT88.4 R136, [R169+0x1d800] ;  /* 0x01d80000a988783b */ /* 0x000fe60000004200 */
[----:B------:R-:W-:Y:S01]  /*f6f0*/  HMMA.16816.F32.BF16 R68, R128, R156, R68 ;  /* 0x0000009c8044723c */ /* 0x000fe20000041844 */
[----:B-1----:R-:W-:Y:S01]  /*f700*/  LDSM.16.MT88.4 R172, [R168+0x1d800] ;  /* 0x01d80000a8ac783b */ /* 0x002fe20000004200 */
[----:B---3--:R-:W-:-:S04]  /*f710*/  FADD.FTZ R205, R210, R205 ;  /* 0x000000cdd2cd7221 */ /* 0x008fc80000010000 */
[----:B------:R-:W-:Y:S02]  /*f720*/  FADD.FTZ R205, R209, R205 ;  /* 0x000000cdd1cd7221 */ /* 0x000fe40000010000 */
[----:B------:R-:W-:Y:S01]  /*f730*/  HMMA.16816.F32.BF16 R72, R128, R158, R72 ;  /* 0x0000009e8048723c */ /* 0x000fe20000041848 */
[----:B------:R-:W1:Y:S01]  /*f740*/  LDSM.16.MT88.4 R156, [R169+0x19800] ;  /* 0x01980000a99c783b */ /* 0x000e620000004200 */
[----:B------:R-:W-:-:S06]  /*f750*/  FADD.FTZ R246, R208, R205 ;  /* 0x000000cdd0f67221 */ /* 0x000fcc0000010000 */
[C---:B------:R-:W-:Y:S08]  /*f760*/  HMMA.16816.F32.BF16 R92, R128.reuse, R140, R92 ;  /* 0x0000008c805c723c */ /* 0x040ff0000004185c */
[C---:B------:R-:W-:Y:S01]  /*f770*/  HMMA.16816.F32.BF16 R96, R128.reuse, R142, R96 ;  /* 0x0000008e8060723c */ /* 0x040fe20000041860 */
[----:B------:R-:W3:Y:S07]  /*f780*/  LDSM.16.MT88.4 R140, [R169+0x1b800] ;  /* 0x01b80000a98c783b */ /* 0x000eee0000004200 */
[----:B--2---:R-:W-:Y:S01]  /*f790*/  HMMA.16816.F32.BF16 R116, R128, R144, R116 ;  /* 0x000000908074723c */ /* 0x004fe20000041874 */
[----:B------:R-:W-:-:S02]  /*f7a0*/  LOP3.LUT R145, R8, 0xff00ff, RZ, 0xc0, !PT ;  /* 0x00ff00ff08917812 */ /* 0x000fc400078ec0ff */
[--C-:B------:R-:W-:Y:S02]  /*f7b0*/  HSET2.LE.AND R8, R11, R170.reuse, PT ;  /* 0x000000aa0b087233 */ /* 0x100fe40003803000 */
[----:B------:R-:W-:Y:S01]  /*f7c0*/  F2FP.BF16.F32.PACK_AB R144, R206, R189 ;  /* 0x000000bdce90723e */ /* 0x000fe200000010ff */
[----:B------:R-:W-:Y:S01]  /*f7d0*/  FADD.FTZ R189, R189, R202 ;  /* 0x000000cabdbd7221 */ /* 0x000fe20000010000 */
[----:B------:R-:W-:Y:S01]  /*f7e0*/  HSET2.LE.AND R11, R145, R170, PT ;  /* 0x000000aa910b7233 */ /* 0x000fe20003803000 */
[C---:B------:R-:W-:Y:S01]  /*f7f0*/  HMMA.16816.F32.BF16 R120, R128.reuse, R146, R120 ;  /* 0x000000928078723c */ /* 0x040fe20000041878 */
[----:B------:R-:W-:Y:S01]  /*f800*/  LOP3.LUT R8, R144, R8, RZ, 0xc0, !PT ;  /* 0x0000000890087212 */ /* 0x000fe200078ec0ff */
[----:B------:R-:W-:Y:S01]  /*f810*/  FADD.FTZ R189, R206, R189 ;  /* 0x000000bdcebd7221 */ /* 0x000fe20000010000 */
[----:B------:R-:W-:Y:S02]  /*f820*/  F2FP.BF16.F32.PACK_AB R146, R210, R211 ;  /* 0x000000d3d292723e */ /* 0x000fe400000010ff */
[----:B------:R-:W-:Y:S01]  /*f830*/  F2FP.BF16.F32.PACK_AB R145, R212, R207 ;  /* 0x000000cfd491723e */ /* 0x000fe200000010ff */
[----:B------:R-:W-:Y:S01]  /*f840*/  FADD.FTZ R189, R207, R189 ;  /* 0x000000bdcfbd7221 */ /* 0x000fe20000010000 */
[----:B------:R-:W-:Y:S01]  /*f850*/  F2FP.BF16.F32.PACK_AB R144, R208, R209 ;  /* 0x000000d1d090723e */ /* 0x000fe200000010ff */
[----:B------:R-:W-:Y:S01]  /*f860*/  HMMA.16816.F32.BF16 R124, R128, R148, R124 ;  /* 0x00000094807c723c */ /* 0x000fe2000004187c */
[----:B------:R-:W-:Y:S01]  /*f870*/  LOP3.LUT R9, R146, R9, RZ, 0xc0, !PT ;  /* 0x0000000992097212 */ /* 0x000fe200078ec0ff */
[----:B------:R-:W-:Y:S01]  /*f880*/  FADD.FTZ R247, R212, R189 ;  /* 0x000000bdd4f77221 */ /* 0x000fe20000010000 */
[----:B------:R-:W-:-:S02]  /*f890*/  LOP3.LUT R10, R145, R10, RZ, 0xc0, !PT ;  /* 0x0000000a910a7212 */ /* 0x000fc400078ec0ff */
[----:B------:R-:W-:Y:S02]  /*f8a0*/  LOP3.LUT R11, R144, R11, RZ, 0xc0, !PT ;  /* 0x0000000b900b7212 */ /* 0x000fe400078ec0ff */
[----:B------:R-:W-:Y:S01]  /*f8b0*/  LDSM.16.MT88.4 R144, [R168+0x1f800] ;  /* 0x01f80000a890783b */ /* 0x000fe20000004200 */
[----:B------:R-:W-:Y:S03]  /*f8c0*/  HMMA.16816.F32.BF16 R4, R128, R150, R4 ;  /* 0x000000968004723c */ /* 0x000fe60000041804 */
[----:B------:R-:W2:Y:S04]  /*f8d0*/  LDSM.16.MT88.4 R148, [R168+0x19800] ;  /* 0x01980000a894783b */ /* 0x000ea80000004200 */
[----:B------:R-:W5:Y:S01]  /*f8e0*/  LDSM.16.MT88.4 R128, [R188+0x7800] ;  /* 0x00780000bc80783b */ /* 0x000f620000004200 */
[C---:B----4-:R-:W-:Y:S03]  /*f8f0*/  HMMA.16816.F32.BF16 R100, R8.reuse, R152, R100 ;  /* 0x000000980864723c */ /* 0x050fe60000041864 */
[----:B------:R-:W-:Y:S05]  /*f900*/  LDSM.16.MT88.4 R168, [R188+0x3800] ;  /* 0x00380000bca8783b */ /* 0x000fea0000004200 */
[C---:B------:R-:W-:Y:S08]  /*f910*/  HMMA.16816.F32.BF16 R104, R8.reuse, R154, R104 ;  /* 0x0000009a0868723c */ /* 0x040ff00000041868 */
[C---:B-1----:R-:W-:Y:S08]  /*f920*/  HMMA.16816.F32.BF16 R160, R8.reuse, R156, R160 ;  /* 0x0000009c08a0723c */ /* 0x042ff000000418a0 */
[C---:B---3--:R-:W-:Y:S08]  /*f930*/  HMMA.16816.F32.BF16 R36, R8.reuse, R140, R36 ;  /* 0x0000008c0824723c */ /* 0x048ff00000041824 */
[C---:B------:R-:W-:Y:S01]  /*f940*/  HMMA.16816.F32.BF16 R40, R8.reuse, R142, R40 ;  /* 0x0000008e0828723c */ /* 0x040fe20000041828 */
[----:B------:R-:W1:Y:S07]  /*f950*/  LDSM.16.MT88.4 R140, [R188+0x1800] ;  /* 0x00180000bc8c783b */ /* 0x000e6e0000004200 */
[C---:B------:R-:W-:Y:S08]  /*f960*/  HMMA.16816.F32.BF16 R68, R8.reuse, R136, R68 ;  /* 0x000000880844723c */ /* 0x040ff00000041844 */
[C---:B------:R-:W-:Y:S01]  /*f970*/  HMMA.16816.F32.BF16 R72, R8.reuse, R138, R72 ;  /* 0x0000008a0848723c */ /* 0x040fe20000041848 */
[----:B------:R-:W3:Y:S07]  /*f980*/  LDSM.16.MT88.4 R136, [R188+0x5800] ;  /* 0x00580000bc88783b */ /* 0x000eee0000004200 */
[C---:B--2---:R-:W-:Y:S01]  /*f990*/  HMMA.16816.F32.BF16 R152, R8.reuse, R148, R16 ;  /* 0x000000940898723c */ /* 0x044fe20000041810 */
[----:B------:R-:W-:Y:S07]  /*f9a0*/  LDSM.16.MT88.4 R16, [R187+0x3800] ;  /* 0x00380000bb10783b */ /* 0x000fee0000004200 */
[C---:B-----5:R-:W-:Y:S08]  /*f9b0*/  HMMA.16816.F32.BF16 R116, R8.reuse, R128, R116 ;  /* 0x000000800874723c */ /* 0x060ff00000041874 */
[C---:B------:R-:W-:Y:S01]  /*f9c0*/  HMMA.16816.F32.BF16 R120, R8.reuse, R130, R120 ;  /* 0x000000820878723c */ /* 0x040fe20000041878 */
[----:B------:R-:W2:Y:S07]  /*f9d0*/  LDSM.16.MT88.4 R128, [R187+0x7800] ;  /* 0x00780000bb80783b */ /* 0x000eae0000004200 */
[C---:B------:R-:W-:Y:S01]  /*f9e0*/  HMMA.16816.F32.BF16 R156, R8.reuse, R158, R12 ;  /* 0x0000009e089c723c */ /* 0x040fe2000004180c */
[----:B------:R-:W4:Y:S07]  /*f9f0*/  LDSM.16.MT88.4 R12, [R187+0x1800] ;  /* 0x00180000bb0c783b */ /* 0x000f2e0000004200 */
[C---:B------:R-:W-:Y:S01]  /*fa00*/  HMMA.16816.F32.BF16 R148, R8.reuse, R150, R20 ;  /* 0x000000960894723c */ /* 0x040fe20000041814 */
[----:B------:R-:W5:Y:S07]  /*fa10*/  LDSM.16.MT88.4 R20, [R187+0x5800] ;  /* 0x00580000bb14783b */ /* 0x000f6e0000004200 */
[C---:B------:R-:W-:Y:S08]  /*fa20*/  HMMA.16816.F32.BF16 R108, R8.reuse, R144, R108 ;  /* 0x00000090086c723c */ /* 0x040ff0000004186c */
[C---:B------:R-:W-:Y:S08]  /*fa30*/  HMMA.16816.F32.BF16 R112, R8.reuse, R146, R112 ;  /* 0x000000920870723c */ /* 0x040ff00000041870 */
[C---:B-1----:R-:W-:Y:S08]  /*fa40*/  HMMA.16816.F32.BF16 R144, R8.reuse, R140, R24 ;  /* 0x0000008c0890723c */ /* 0x042ff00000041818 */
[C---:B---3--:R-:W-:Y:S08]  /*fa50*/  HMMA.16816.F32.BF16 R84, R8.reuse, R136, R84 ;  /* 0x000000880854723c */ /* 0x048ff00000041854 */
        /* <DEDUP_REMOVED lines=13> */
[C---:B-----5:R-:W-:Y:S08]  /*fb30*/  HMMA.16816.F32.BF16 R92, R8.reuse, R20, R92 ;  /* 0x00000014085c723c */ /* 0x060ff0000004185c */
[C---:B------:R-:W-:Y:S08]  /*fb40*/  HMMA.16816.F32.BF16 R96, R8.reuse, R22, R96 ;  /* 0x000000160860723c */ /* 0x040ff00000041860 */
[----:B------:R-:W-:Y:S01]  /*fb50*/  HMMA.16816.F32.BF16 R128, R8, R130, R4 ;  /* 0x000000820880723c */ /* 0x000fe20000041804 */
[----:B------:R-:W-:-:S04]  /*fb60*/  NOP ;  /* 0x0000000000007918 */ /* 0x000fc80000000000 */
[----:B------:R-:W-:-:S15]  /*fb70*/  BRA.U UP0, `(.L_x_1616) ;  /* 0x0000000100047547 */ /* 0x000fde000b800000 */
.L_x_1613:
[----:B------:R-:W-:-:S12]  /*fb80*/  UIADD3 UR21, UPT, UPT, UR14, -0x1, URZ ;  /* 0xffffffff0e157890 */ /* 0x000fd8000fffe0ff */
.L_x_1616:
        /* <DEDUP_REMOVED lines=24> */
.L_x_1620:
[----:B------:R-:W1:Y:S01]  /*fd10*/  LDC.64 R4, c[0x0][0x3b8] ;  /* 0x0000ee00ff047b82 */ /* 0x000e620000000a00 */
[----:B------:R-:W-:Y:S01]  /*fd20*/  UIADD3 UR6, UPT, UPT, UR21, -0x1, URZ ;  /* 0xffffffff15067890 */ /* 0x000fe2000fffe0ff */
[----:B------:R-:W-:Y:S04]  /*fd30*/  LOP3.LUT R6, R241, 0x1f8, RZ, 0xc0, !PT ;  /* 0x000001f8f1067812 */ /* 0x000fe800078ec0ff */
[----:B------:R-:W-:Y:S04]  /*fd40*/  LOP3.LUT R6, R6, 0x38, R216, 0x78, !PT ;  /* 0x0000003806067812 */ /* 0x000fe800078e78d8 */
[----:B------:R-:W-:Y:S04]  /*fd50*/  LOP3.LUT R6, R6, 0x1e00, R241, 0xf8, !PT ;  /* 0x00001e0006067812 */ /* 0x000fe800078ef8f1 */
[----:B------:R-:W-:Y:S01]  /*fd60*/  LEA R235, R6, UR5, 0x1 ;  /* 0x0000000506eb7c11 */ /* 0x000fe2000f8e08ff */
[----:B-1----:R-:W-:Y:S04]  /*fd70*/  IMAD.WIDE.U32 R186, R4, UR6, RZ ;  /* 0x0000000604ba7c25 */ /* 0x002fe8000f8e00ff */
[----:B------:R-:W-:Y:S01]  /*fd80*/  IMAD R179, R5, UR6, R187 ;  /* 0x0000000605b37c24 */ /* 0x000fe2000f8e02bb */
[CC--:B------:R-:W-:Y:S01]  /*fd90*/  LEA R180, P3, R186.reuse, R234.reuse, 0x7 ;  /* 0x000000eabab47211 */ /* 0x0c0fe200078638ff */
[C---:B------:R-:W-:Y:S03]  /*fda0*/  IMAD.SHL.U32 R7, R186.reuse, 0x40, RZ ;  /* 0x00000040ba077824 */ /* 0x040fe600078e00ff */
[--C-:B------:R-:W-:Y:S02]  /*fdb0*/  LEA.HI.X R181, R186, R233, R179.reuse, 0x7, P3 ;  /* 0x000000e9bab57211 */ /* 0x100fe400018f3cb3 */
[----:B------:R-:W-:Y:S02]  /*fdc0*/  ISETP.GE.AND P3, PT, R215, UR17, PT ;  /* 0x00000011d7007c0c */ /* 0x000fe4000bf66270 */
[----:B------:R-:W-:Y:S02]  /*fdd0*/  LEA R7, P5, R4, R7, 0x5 ;  /* 0x0000000704077211 */ /* 0x000fe400078a28ff */
[----:B------:R-:W-:Y:S04]  /*fde0*/  SHF.L.U64.HI R171, R186, 0x6, R179 ;  /* 0x00000006baab7819 */ /* 0x000fe800000102b3 */
[----:B------:R-:W-:Y:S02]  /*fdf0*/  LEA.HI.X R171, R4, R171, R5, 0x5, P5 ;  /* 0x000000ab04ab7211 */ /* 0x000fe400028f2c05 */
        /* <DEDUP_REMOVED lines=44> */
.L_x_1618:
        /* <DEDUP_REMOVED lines=8> */
[----:B------:R-:W-:Y:S01]  /*10140*/  IMAD R7, R225, UR21, R9 ;  /* 0x00000015e1077c24 */ /* 0x000fe2000f8e0209 */
[CC--:B------:R-:W-:Y:S01]  /*10150*/  LEA R6, P1, R8.reuse, R232.reuse, 0x7 ;  /* 0x000000e808067211 */ /* 0x0c0fe200078238ff */
[C---:B------:R-:W-:Y:S01]  /*10160*/  IMAD.SHL.U32 R5, R8.reuse, 0x40, RZ ;  /* 0x0000004008057824 */ /* 0x040fe200078e00ff */
[C---:B------:R-:W-:Y:S02]  /*10170*/  LOP3.LUT R240, R215.reuse, 0x40, RZ, 0xfc, !PT ;  /* 0x00000040d7f07812 */ /* 0x040fe400078efcff */
        /* <DEDUP_REMOVED lines=40> */
[C-C-:B------:R-:W-:Y:S02]  /*10400*/  IMAD.IADD R221, R223.reuse, 0x1, R212.reuse ;  /* 0x00000001dfdd7824 */ /* 0x140fe400078e02d4 */
[----:B------:R-:W-:Y:S01]  /*10410*/  @!PT LDS RZ, [RZ] ;  /* 0x00000000fffff984 */ /* 0x000fe20000000800 */
[----:B------:R-:W-:Y:S01]  /*10420*/  @!PT LDS RZ, [RZ] ;  /* 0x00000000fffff984 */ /* 0x000fe20000000800 */
[----:B------:R-:W-:Y:S01]  /*10430*/  @!PT LDS RZ, [RZ] ;  /* 0x00000000fffff984 */ /* 0x000fe20000000800 */
[----:B------:R-:W-:Y:S01]  /*10440*/  @!P3 LDGSTS.E.BYPASS.LTC128B.128 [R235+0x19000], desc[UR26][R4.64] ;  /* 0x1900000004ebbfae */ /* 0x000fe2000b981a1a */
[C---:B------:R-:W-:Y:S02]  /*10450*/  IMAD.IADD R211, R208.reuse, 0x1, R212 ;  /* 0x00000001d0d37824 */ /* 0x040fe400078e02d4 */
        /* <DEDUP_REMOVED lines=22> */
[----:B------:R-:W2:Y:S05]  /*105c0*/  LDSM.16.M88.4 R16, [R222+UR5+0x10800] ;  /* 0x01080005de10783b */ /* 0x000eaa0008000200 */
[----:B------:R-:W3:Y:S05]  /*105d0*/  LDSM.16.M88.4 R24, [R222+UR5+0x11000] ;  /* 0x01100005de18783b */ /* 0x000eea0008000200 */
[----:B------:R-:W0:Y:S05]  /*105e0*/  LDGDEPBAR ;  /* 0x00000000000079af */ /* 0x000e2a0000000000 */
[----:B------:R-:W4:Y:S05]  /*105f0*/  LDSM.16.M88.4 R164, [R222+UR5+0x11800] ;  /* 0x01180005dea4783b */ /* 0x000f2a0008000200 */
[----:B------:R-:W-:Y:S05]  /*10600*/  LDSM.16.M88.4 R168, [R221] ;  /* 0x00000000dda8783b */ /* 0x000fea0000000200 */
[----:B------:R-:W5:Y:S05]  /*10610*/  LDSM.16.M88.4 R172, [R211+0x10000] ;  /* 0x01000000d3ac783b */ /* 0x000f6a0000000200 */
[----:B------:R-:W5:Y:S05]  /*10620*/  LDSM.16.M88.4 R176, [R211+0x10800] ;  /* 0x01080000d3b0783b */ /* 0x000f6a0000000200 */
[----:B------:R-:W5:Y:S01]  /*10630*/  LDSM.16.M88.4 R180, [R211+0x11000] ;  /* 0x01100000d3b4783b */ /* 0x000f620000000200 */
[C---:B-1----:R-:W-:Y:S04]  /*10640*/  HMMA.16816.F32.BF16 R4, R32.reuse, R8, RZ ;  /* 0x000000082004723c */ /* 0x042fe800000418ff */
[----:B------:R-:W1:Y:S04]  /*10650*/  LDSM.16.M88.4 R184, [R211+0x11800] ;  /* 0x01180000d3b8783b */ /* 0x000e680000000200 */
[C---:B------:R-:W-:Y:S01]  /*10660*/  HMMA.16816.F32.BF16 R8, R32.reuse, R10, RZ ;  /* 0x0000000a2008723c */ /* 0x040fe200000418ff */
[----:B------:R-:W-:Y:S05]  /*10670*/  LDSM.16.M88.4 R188, [R210] ;  /* 0x00000000d2bc783b */ /* 0x000fea0000000200 */
[----:B------:R-:W1:Y:S02]  /*10680*/  LDSM.16.M88.4 R192, [R208+0x10000] ;  /* 0x01000000d0c0783b */ /* 0x000e640000000200 */
[C---:B--2---:R-:W-:Y:S03]  /*10690*/  HMMA.16816.F32.BF16 R12, R32.reuse, R16, RZ ;  /* 0x00000010200c723c */ /* 0x044fe600000418ff */
[----:B------:R-:W-:Y:S05]  /*106a0*/  LDSM.16.M88.4 R196, [R208+0x11000] ;  /* 0x01100000d0c4783b */ /* 0x000fea0000000200 */
[C---:B------:R-:W-:Y:S01]  /*106b0*/  HMMA.16816.F32.BF16 R16, R32.reuse, R18, RZ ;  /* 0x000000122010723c */ /* 0x040fe200000418ff */
[----:B------:R-:W-:Y:S05]  /*106c0*/  LDSM.16.M88.4 R200, [R209] ;  /* 0x00000000d1c8783b */ /* 0x000fea0000000200 */
[----:B------:R-:W-:Y:S02]  /*106d0*/  LDSM.16.M88.4 R204, [R3+0x10000] ;  /* 0x0100000003cc783b */ /* 0x000fe40000000200 */
[C---:B---3--:R-:W-:Y:S08]  /*106e0*/  HMMA.16816.F32.BF16 R20, R32.reuse, R24, RZ ;  /* 0x000000182014723c */ /* 0x048ff000000418ff */
[C---:B------:R-:W-:Y:S08]  /*106f0*/  HMMA.16816.F32.BF16 R24, R32.reuse, R26, RZ ;  /* 0x0000001a2018723c */ /* 0x040ff000000418ff */
[C---:B----4-:R-:W-:Y:S08]  /*10700*/  HMMA.16816.F32.BF16 R28, R32.reuse, R164, RZ ;  /* 0x000000a4201c723c */ /* 0x050ff000000418ff */
[----:B------:R-:W-:Y:S01]  /*10710*/  HMMA.16816.F32.BF16 R32, R32, R166, RZ ;  /* 0x000000a62020723c */ /* 0x000fe200000418ff */
[----:B------:R-:W2:Y:S07]  /*10720*/  LDSM.16.M88.4 R164, [R208+0x10800] ;  /* 0x01080000d0a4783b */ /* 0x000eae0000000200 */
[C---:B-----5:R-:W-:Y:S08]  /*10730*/  HMMA.16816.F32.BF16 R4, R168.reuse, R172, R4 ;  /* 0x000000aca804723c */ /* 0x060ff00000041804 */
        /* <DEDUP_REMOVED lines=11> */
[----:B------:R-:W-:Y:S02]  /*107f0*/  LDSM.16.M88.4 R184, [R223+0x4000] ;  /* 0x00400000dfb8783b */ /* 0x000fe40000000200 */
[C---:B------:R-:W-:Y:S08]  /*10800*/  HMMA.16816.F32.BF16 R4, R188.reuse, R192, R4 ;  /* 0x000000c0bc04723c */ /* 0x040ff00000041804 */
[C---:B------:R-:W-:Y:S01]  /*10810*/  HMMA.16816.F32.BF16 R8, R188.reuse, R194, R8 ;  /* 0x000000c2bc08723c */ /* 0x040fe20000041808 */
[----:B------:R-:W4:Y:S07]  /*10820*/  LDSM.16.M88.4 R192, [R222+UR5+0x12000] ;  /* 0x01200005dec0783b */ /* 0x000f2e0008000200 */
[C---:B--2---:R-:W-:Y:S08]  /*10830*/  HMMA.16816.F32.BF16 R12, R188.reuse, R164, R12 ;  /* 0x000000a4bc0c723c */ /* 0x044ff0000004180c */
[C---:B------:R-:W-:Y:S01]  /*10840*/  HMMA.16816.F32.BF16 R16, R188.reuse, R166, R16 ;  /* 0x000000a6bc10723c */ /* 0x040fe20000041810 */
[----:B------:R-:W2:Y:S07]  /*10850*/  LDSM.16.M88.4 R164, [R222+UR5+0x12800] ;  /* 0x01280005dea4783b */ /* 0x000eae0008000200 */
[C---:B------:R-:W-:Y:S08]  /*10860*/  HMMA.16816.F32.BF16 R20, R188.reuse, R196, R20 ;  /* 0x000000c4bc14723c */ /* 0x040ff00000041814 */
[C---:B------:R-:W-:Y:S01]  /*10870*/  HMMA.16816.F32.BF16 R24, R188.reuse, R198, R24 ;  /* 0x000000c6bc18723c */ /* 0x040fe20000041818 */
[----:B------:R-:W-:Y:S07]  /*10880*/  LDSM.16.M88.4 R196, [R221+0x4000] ;  /* 0x00400000ddc4783b */ /* 0x000fee0000000200 */
[C---:B---3--:R-:W-:Y:S08]  /*10890*/  HMMA.16816.F32.BF16 R28, R188.reuse, R172, R28 ;  /* 0x000000acbc1c723c */ /* 0x048ff0000004181c */
[----:B------:R-:W-:Y:S01]  /*108a0*/  HMMA.16816.F32.BF16 R32, R188, R174, R32 ;  /* 0x000000aebc20723c */ /* 0x000fe20000041820 */
[----:B------:R-:W3:Y:S05]  /*108b0*/  LDSM.16.M88.4 R172, [R222+UR5+0x13000] ;  /* 0x01300005deac783b */ /* 0x000eea0008000200 */
[----:B------:R-:W5:Y:S02]  /*108c0*/  LDSM.16.M88.4 R188, [R222+UR5+0x13800] ;  /* 0x01380005debc783b */ /* 0x000f640008000200 */
        /* <DEDUP_REMOVED lines=9> */
[C---:B------:R-:W-:Y:S08]  /*10960*/  HMMA.16816.F32.BF16 R28, R200.reuse, R180, R28 ;  /* 0x000000b4c81c723c */ /* 0x040ff0000004181c */
[----:B------:R-:W-:Y:S01]  /*10970*/  HMMA.16816.F32.BF16 R32, R200, R182, R32 ;  /* 0x000000b6c820723c */ /* 0x000fe20000041820 */
[----:B------:R-:W1:Y:S05]  /*10980*/  LDSM.16.M88.4 R180, [R211+0x13800] ;  /* 0x01380000d3b4783b */ /* 0x000e6a0000000200 */
[----:B------:R-:W-:Y:S02]  /*10990*/  LDSM.16.M88.4 R200, [R208+0x12000] ;  /* 0x01200000d0c8783b */ /* 0x000fe40000000200 */
        /* <DEDUP_REMOVED lines=11> */
[----:B------:R-:W5:Y:S05]  /*10a50*/  LDSM.16.M88.4 R184, [R208+0x13800] ;  /* 0x01380000d0b8783b */ /* 0x000f6a0000000200 */
[----:B------:R-:W-:Y:S02]  /*10a60*/  LDSM.16.M88.4 R188, [R209+0x4000] ;  /* 0x00400000d1bc783b */ /* 0x000fe40000000200 */
        /* <DEDUP_REMOVED lines=15> */
[----:B------:R-:W4:Y:S07]  /*10b60*/  LDSM.16.M88.4 R200, [R222+UR5+0x14000] ;  /* 0x01400005dec8783b */ /* 0x000f2e0008000200 */
[C---:B--2---:R-:W-:Y:S08]  /*10b70*/  HMMA.16816.F32.BF16 R12, R192.reuse, R164, R12 ;  /* 0x000000a4c00c723c */ /* 0x044ff0000004180c */
[C---:B------:R-:W-:Y:S01]  /*10b80*/  HMMA.16816.F32.BF16 R16, R192.reuse, R166, R16 ;  /* 0x000000a6c010723c */ /* 0x040fe20000041810 */
[----:B------:R-:W2:Y:S07]  /*10b90*/  LDSM.16.M88.4 R164, [R222+UR5+0x14800] ;  /* 0x01480005dea4783b */ /* 0x000eae0008000200 */
[C---:B---3--:R-:W-:Y:S08]  /*10ba0*/  HMMA.16816.F32.BF16 R20, R192.reuse, R172, R20 ;  /* 0x000000acc014723c */ /* 0x048ff00000041814 */
[C---:B------:R-:W-:Y:S01]  /*10bb0*/  HMMA.16816.F32.BF16 R24, R192.reuse, R174, R24 ;  /* 0x000000aec018723c */ /* 0x040fe20000041818 */
[----:B------:R-:W3:Y:S07]  /*10bc0*/  LDSM.16.M88.4 R172, [R222+UR5+0x15000] ;  /* 0x01500005deac783b */ /* 0x000eee0008000200 */
[C---:B-----5:R-:W-:Y:S08]  /*10bd0*/  HMMA.16816.F32.BF16 R28, R192.reuse, R184, R28 ;  /* 0x000000b8c01c723c */ /* 0x060ff0000004181c */
[----:B------:R-:W-:Y:S01]  /*10be0*/  HMMA.16816.F32.BF16 R32, R192, R186, R32 ;  /* 0x000000bac020723c */ /* 0x000fe20000041820 */
[----:B------:R-:W5:Y:S05]  /*10bf0*/  LDSM.16.M88.4 R184, [R222+UR5+0x15800] ;  /* 0x01580005deb8783b */ /* 0x000f6a0008000200 */
        /* <DEDUP_REMOVED lines=79> */
[C---:B------:R-:W-:Y:S03]  /*110f0*/  HMMA.16816.F32.BF16 R4, R188.reuse, R204, R4 ;  /* 0x000000ccbc04723c */ /* 0x040fe60000041804 */
[----:B------:R-:W5:Y:S05]  /*11100*/  LDSM.16.M88.4 R208, [R3+0x16000] ;  /* 0x0160000003d0783b */ /* 0x000f6a0000000200 */
[C---:B------:R-:W-:Y:S08]  /*11110*/  HMMA.16816.F32.BF16 R8, R188.reuse, R206, R8 ;  /* 0x000000cebc08723c */ /* 0x040ff00000041808 */
[C---:B-1----:R-:W-:Y:S08]  /*11120*/  HMMA.16816.F32.BF16 R12, R188.reuse, R168, R12 ;  /* 0x000000a8bc0c723c */ /* 0x042ff0000004180c */
[C---:B------:R-:W-:Y:S01]  /*11130*/  HMMA.16816.F32.BF16 R16, R188.reuse, R170, R16 ;  /* 0x000000aabc10723c */ /* 0x040fe20000041810 */
[----:B------:R-:W1:Y:S07]  /*11140*/  LDSM.16.M88.4 R168, [R3+0x16800] ;  /* 0x0168000003a8783b */ /* 0x000e6e0000000200 */
[C---:B------:R-:W-:Y:S08]  /*11150*/  HMMA.16816.F32.BF16 R20, R188.reuse, R176, R20 ;  /* 0x000000b0bc14723c */ /* 0x040ff00000041814 */
[C---:B------:R-:W-:Y:S08]  /*11160*/  HMMA.16816.F32.BF16 R24, R188.reuse, R178, R24 ;  /* 0x000000b2bc18723c */ /* 0x040ff00000041818 */
[C---:B------:R-:W-:Y:S08]  /*11170*/  HMMA.16816.F32.BF16 R28, R188.reuse, R180, R28 ;  /* 0x000000b4bc1c723c */ /* 0x040ff0000004181c */
[----:B------:R-:W-:Y:S08]  /*11180*/  HMMA.16816.F32.BF16 R32, R188, R182, R32 ;  /* 0x000000b6bc20723c */ /* 0x000ff00000041820 */
[C---:B----4-:R-:W-:Y:S08]  /*11190*/  HMMA.16816.F32.BF16 R4, R196.reuse, R200, R4 ;  /* 0x000000c8c404723c */ /* 0x050ff00000041804 */
[C---:B------:R-:W-:Y:S08]  /*111a0*/  HMMA.16816.F32.BF16 R8, R196.reuse, R202, R8 ;  /* 0x000000cac408723c */ /* 0x040ff00000041808 */
[C---:B--2---:R-:W-:Y:S08]  /*111b0*/  HMMA.16816.F32.BF16 R12, R196.reuse, R164, R12 ;  /* 0x000000a4c40c723c */ /* 0x044ff0000004180c */
[C---:B------:R-:W-:Y:S01]  /*111c0*/  HMMA.16816.F32.BF16 R16, R196.reuse, R166, R16 ;  /* 0x000000a6c410723c */ /* 0x040fe20000041810 */
[----:B------:R-:W2:Y:S07]  /*111d0*/  LDSM.16.M88.4 R164, [R3+0x17000] ;  /* 0x0170000003a4783b */ /* 0x000eae0000000200 */
[C---:B---3--:R-:W-:Y:S01]  /*111e0*/  HMMA.16816.F32.BF16 R20, R196.reuse, R172, R20 ;  /* 0x000000acc414723c */ /* 0x048fe20000041814 */
[----:B------:R-:W-:Y:S07]  /*111f0*/  IMAD.U32 R172, RZ, RZ, UR21 ;  /* 0x00000015ffac7e24 */ /* 0x000fee000f8e00ff */
[C---:B------:R-:W-:Y:S08]  /*11200*/  HMMA.16816.F32.BF16 R24, R196.reuse, R174, R24 ;  /* 0x000000aec418723c */ /* 0x040ff00000041818 */
[C---:B-----5:R-:W-:Y:S03]  /*11210*/  HMMA.16816.F32.BF16 R28, R196.reuse, R184, R28 ;  /* 0x000000b8c41c723c */ /* 0x060fe6000004181c */
[----:B------:R-:W-:Y:S05]  /*11220*/  IMAD.SHL.U32 R184, R216, 0x2, RZ ;  /* 0x00000002d8b87824 */ /* 0x000fea00078e00ff */
[----:B------:R-:W-:Y:S01]  /*11230*/  LOP3.LUT R183, R184, 0x6, RZ, 0xc0, !PT ;  /* 0x00000006b8b77812 */ /* 0x000fe200078ec0ff */
[----:B------:R-:W-:Y:S04]  /*11240*/  HMMA.16816.F32.BF16 R32, R196, R186, R32 ;  /* 0x000000bac420723c */ /* 0x000fe80000041820 */
[----:B------:R-:W-:Y:S04]  /*11250*/  IMAD R172, R172, 0x40, R183 ;  /* 0x00000040acac7824 */ /* 0x000fe800078e02b7 */
[C---:B------:R-:W-:Y:S05]  /*11260*/  HMMA.16816.F32.BF16 R4, R192.reuse, R208, R4 ;  /* 0x000000d0c004723c */ /* 0x040fea0000041804 */
[-C--:B------:R-:W-:Y:S01]  /*11270*/  ISETP.GT.AND P6, PT, R230, R172.reuse, PT ;  /* 0x000000ace600720c */ /* 0x080fe20003fc4270 */
[----:B------:R-:W-:Y:S02]  /*11280*/  VIADD R173, R172, 0x1 ;  /* 0x00000001acad7836 */ /* 0x000fe40000000000 */
[C---:B------:R-:W-:Y:S03]  /*11290*/  HMMA.16816.F32.BF16 R8, R192.reuse, R210, R8 ;  /* 0x000000d2c008723c */ /* 0x040fe60000041808 */
[-C--:B------:R-:W-:Y:S01]  /*112a0*/  ISETP.GT.AND P5, PT, R230, R173.reuse, PT ;  /* 0x000000ade600720c */ /* 0x080fe20003fa4270 */
[C---:B------:R-:W-:Y:S02]  /*112b0*/  VIADD R177, R172.reuse, 0x9 ;  /* 0x00000009acb17836 */ /* 0x040fe40000000000 */
[----:B------:R-:W-:Y:S02]  /*112c0*/  VIADD R178, R172, 0x30 ;  /* 0x00000030acb27836 */ /* 0x000fe40000000000 */
[C---:B-1----:R-:W-:Y:S03]  /*112d0*/  HMMA.16816.F32.BF16 R12, R192.reuse, R168, R12 ;  /* 0x000000a8c00c723c */ /* 0x042fe6000004180c */
[----:B------:R-:W-:Y:S01]  /*112e0*/  FSEL R168, R4, -INF , !P6 ;  /* 0xff80000004a87808 */ /* 0x000fe20007000000 */
[----:B------:R-:W-:Y:S01]  /*112f0*/  VIADD R169, R172, 0x8 ;  /* 0x00000008aca97836 */ /* 0x000fe20000000000 */
[----:B------:R-:W-:Y:S02]  /*11300*/  FSEL R174, R5, -INF , !P5 ;  /* 0xff80000005ae7808 */ /* 0x000fe40006800000 */
[C---:B------:R-:W-:Y:S01]  /*11310*/  ISETP.GT.AND P6, PT, R226.reuse, R172, PT ;  /* 0x000000ace200720c */ /* 0x040fe20003fc4270 */
[C---:B------:R-:W-:Y:S03]  /*11320*/  HMMA.16816.F32.BF16 R16, R192.reuse, R170, R16 ;  /* 0x000000aac010723c */ /* 0x040fe60000041810 */
[----:B------:R-:W-:Y:S01]  /*11330*/  ISETP.GT.AND P5, PT, R226, R173, PT ;  /* 0x000000ade200720c */ /* 0x000fe20003fa4270 */
[----:B------:R-:W-:Y:S01]  /*11340*/  VIADD R170, R172, 0x10 ;  /* 0x00000010acaa7836 */ /* 0x000fe20000000000 */
[----:B------:R-:W-:Y:S02]  /*11350*/  FSEL R175, R6, -INF , !P6 ;  /* 0xff80000006af7808 */ /* 0x000fe40007000000 */
[----:B------:R-:W-:Y:S01]  /*11360*/  FSEL R176, R7, -INF , !P5 ;  /* 0xff80000007b07808 */ /* 0x000fe20006800000 */
[C---:B--2---:R-:W-:Y:S01]  /*11370*/  HMMA.16816.F32.BF16 R20, R192.reuse, R164, R20 ;  /* 0x000000a4c014723c */ /* 0x044fe20000041814 */
[----:B------:R1:W2:Y:S01]  /*11380*/  LDSM.16.M88.4 R4, [R3+0x17800] ;  /* 0x017800000304783b */ /* 0x0002a20000000200 */
[----:B------:R-:W-:Y:S04]  /*11390*/  DEPBAR.LE SB0, 0x0 ;  /* 0x000080000000791a */ /* 0x000fe80000000000 */
[----:B------:R-:W-:Y:S01]  /*113a0*/  BAR.SYNC.DEFER_BLOCKING 0x0 ;  /* 0x0000000000007b1d */ /* 0x000fe20000010000 */
[C---:B------:R-:W-:Y:S01]  /*113b0*/  ISETP.GT.AND P6, PT, R230.reuse, R169, PT ;  /* 0x000000a9e600720c */ /* 0x040fe20003fc4270 */
[C---:B------:R-:W-:Y:S05]  /*113c0*/  HMMA.16816.F32.BF16 R24, R192.reuse, R166, R24 ;  /* 0x000000a6c018723c */ /* 0x040fea0000041818 */
[----:B------:R-:W-:Y:S01]  /*113d0*/  ISETP.GT.AND P5, PT, R230, R177, PT ;  /* 0x000000b1e600720c */ /* 0x000fe20003fa4270 */
[----:B------:R-:W-:Y:S01]  /*113e0*/  VIADD R167, R172, 0x20 ;  /* 0x00000020aca77836 */ /* 0x000fe20000000000 */
[----:B------:R-:W-:Y:S01]  /*113f0*/  FSEL R8, R8, -INF , !P6 ;  /* 0xff80000008087808 */ /* 0x000fe20007000000 */
[----:B------:R-:W-:Y:S01]  /*11400*/  VIADD R166, R172, 0x21 ;  /* 0x00000021aca67836 */ /* 0x000fe20000000000 */
[----:B------:R-:W-:Y:S02]  /*11410*/  FSEL R9, R9, -INF , !P5 ;  /* 0xff80000009097808 */ /* 0x000fe40006800000 */
[C---:B------:R-:W-:Y:S02]  /*11420*/  ISETP.GT.AND P6, PT, R226.reuse, R169, PT ;  /* 0x000000a9e200720c */ /* 0x040fe40003fc4270 */
[----:B------:R-:W-:Y:S02]  /*11430*/  ISETP.GT.AND P5, PT, R226, R177, PT ;  /* 0x000000b1e200720c */ /* 0x000fe40003fa4270 */
[----:B------:R-:W-:Y:S01]  /*11440*/  FSEL R10, R10, -INF , !P6 ;  /* 0xff8000000a0a7808 */ /* 0x000fe20007000000 */
[----:B-1----:R-:W-:Y:S01]  /*11450*/  VIADD R3, R172, 0x11 ;  /* 0x00000011ac037836 */ /* 0x002fe20000000000 */
[----:B------:R-:W-:Y:S02]  /*11460*/  FSEL R11, R11, -INF , !P5 ;  /* 0xff8000000b0b7808 */ /* 0x000fe40006800000 */
[CC--:B------:R-:W-:Y:S02]  /*11470*/  ISETP.GT.AND P6, PT, R230.reuse, R170.reuse, PT ;  /* 0x000000aae600720c */ /* 0x0c0fe40003fc4270 */
[-C--:B------:R-:W-:Y:S02]  /*11480*/  ISETP.GT.AND P5, PT, R230, R3.reuse, PT ;  /* 0x00000003e600720c */ /* 0x080fe40003fa4270 */
[----:B------:R-:W-:Y:S01]  /*11490*/  FSEL R165, R12, -INF , !P6 ;  /* 0xff8000000ca57808 */ /* 0x000fe20007000000 */
[C---:B------:R-:W-:Y:S01]  /*114a0*/  VIADD R12, R172.reuse, 0x19 ;  /* 0x00000019ac0c7836 */ /* 0x040fe20000000000 */
[----:B------:R-:W-:Y:S01]  /*114b0*/  FSEL R164, R13, -INF , !P5 ;  /* 0xff8000000da47808 */ /* 0x000fe20006800000 */
[----:B------:R-:W-:Y:S01]  /*114c0*/  VIADD R13, R172, 0x18 ;  /* 0x00000018ac0d7836 */ /* 0x000fe20000000000 */
[C---:B------:R-:W-:Y:S02]  /*114d0*/  ISETP.GT.AND P6, PT, R226.reuse, R170, PT ;  /* 0x000000aae200720c */ /* 0x040fe40003fc4270 */
[----:B------:R-:W-:Y:S02]  /*114e0*/  ISETP.GT.AND P5, PT, R226, R3, PT ;  /* 0x00000003e200720c */ /* 0x000fe40003fa4270 */
[----:B------:R-:W-:Y:S02]  /*114f0*/  FSEL R14, R14, -INF , !P6 ;  /* 0xff8000000e0e7808 */ /* 0x000fe40007000000 */
[----:B------:R-:W-:Y:S01]  /*11500*/  FSEL R15, R15, -INF , !P5 ;  /* 0xff8000000f0f7808 */ /* 0x000fe20006800000 */
[C---:B--2---:R-:W-:Y:S03]  /*11510*/  HMMA.16816.F32.BF16 R28, R192.reuse, R4, R28 ;  /* 0x00000004c01c723c */ /* 0x044fe6000004181c */
[CC--:B------:R-:W-:Y:S02]  /*11520*/  ISETP.GT.AND P6, PT, R230.reuse, R13.reuse, PT ;  /* 0x0000000de600720c */ /* 0x0c0fe40003fc4270 */
[-C--:B------:R-:W-:Y:S02]  /*11530*/  ISETP.GT.AND P5, PT, R230, R12.reuse, PT ;  /* 0x0000000ce600720c */ /* 0x080fe40003fa4270 */
[----:B------:R-:W-:Y:S01]  /*11540*/  FSEL R201, R16, -INF , !P6 ;  /* 0xff80000010c97808 */ /* 0x000fe20007000000 */
[----:B------:R-:W-:Y:S03]  /*11550*/  HMMA.16816.F32.BF16 R32, R192, R6, R32 ;  /* 0x00000006c020723c */ /* 0x000fe60000041820 */
[----:B------:R-:W-:Y:S01]  /*11560*/  ISETP.GT.AND P6, PT, R226, R13, PT ;  /* 0x0000000de200720c */ /* 0x000fe20003fc4270 */
[C---:B------:R-:W-:Y:S01]  /*11570*/  VIADD R16, R172.reuse, 0x29 ;  /* 0x00000029ac107836 */ /* 0x040fe20000000000 */
        /* <DEDUP_REMOVED lines=24> */
.L_x_1619:
[----:B-1----:R-:W-:Y:S01]  /*11700*/  VIADD R4, R172, 0x39 ;  /* 0x00000039ac047836 */ /* 0x002fe20000000000 */
[-C--:B------:R-:W-:Y:S01]  /*11710*/  ISETP.GT.AND P5, PT, R226, R178.reuse, PT ;  /* 0x000000b2e200720c */ /* 0x080fe20003fa4270 */
[----:B------:R-:W-:Y:S01]  /*11720*/  VIADD R171, R172, 0x31 ;  /* 0x00000031acab7836 */ /* 0x000fe20000000000 */
[----:B------:R-:W-:Y:S01]  /*11730*/  ISETP.GT.AND P1, PT, R230, R178, PT ;  /* 0x000000b2e600720c */ /* 0x000fe20003f24270 */
[----:B------:R-:W-:Y:S01]  /*11740*/  VIADD R5, R172, 0x38 ;  /* 0x00000038ac057836 */ /* 0x000fe20000000000 */
[----:B------:R-:W-:Y:S01]  /*11750*/  FSEL R30, R30, -INF , !P5 ;  /* 0xff8000001e1e7808 */ /* 0x000fe20006800000 */
[----:B------:R-:W-:Y:S01]  /*11760*/  USHF.L.U32 UR22, UR21, 0x1, URZ ;  /* 0x0000000115167899 */ /* 0x000fe200080006ff */
[----:B------:R-:W-:Y:S01]  /*11770*/  ISETP.GT.AND P5, PT, R230, R4, PT ;  /* 0x00000004e600720c */ /* 0x000fe20003fa4270 */
[----:B------:R-:W-:Y:S01]  /*11780*/  UIADD3 UR9, UPT, UPT, UR30, -0x61c88647, URZ ;  /* 0x9e3779b91e097890 */ /* 0x000fe2000fffe0ff */
[----:B------:R-:W-:Y:S01]  /*11790*/  FSEL R28, R28, -INF , !P1 ;  /* 0xff8000001c1c7808 */ /* 0x000fe20004800000 */
[----:B------:R-:W-:Y:S01]  /*117a0*/  UIADD3 UR11, UPT, UPT, UR30, 0x3c6ef372, URZ ;  /* 0x3c6ef3721e0b7890 */ /* 0x000fe2000fffe0ff */
[----:B------:R-:W-:Y:S01]  /*117b0*/  FSEL R33, R33, -INF , !P5 ;  /* 0xff80000021217808 */ /* 0x000fe20006800000 */
[----:B------:R-:W-:Y:S01]  /*117c0*/  UIADD3 UR16, UPT, UPT, UR31, 0x76cf5d0a, URZ ;  /* 0x76cf5d0a1f107890 */ /* 0x000fe2000fffe0ff */
[----:B------:R-:W-:Y:S01]  /*117d0*/  ISETP.GT.AND P1, PT, R226, R171, PT ;  /* 0x000000abe200720c */ /* 0x000fe20003f24270 */
[----:B------:R-:W-:Y:S01]  /*117e0*/  UIADD3 UR15, UPT, UPT, UR31, 0x32370b8f, URZ ;  /* 0x32370b8f1f0f7890 */ /* 0x000fe2000fffe0ff */
[----:B------:R-:W-:Y:S01]  /*117f0*/  ISETP.GE.AND P5, PT, R173, R229, PT ;  /* 0x000000e5ad00720c */ /* 0x000fe20003fa6270 */
[----:B------:R-:W-:Y:S01]  /*11800*/  UIADD3 UR7, UPT, UPT, UR30, -0x255992d5, URZ ;  /* 0xdaa66d2b1e077890 */ /* 0x000fe2000fffe0ff */
[----:B------:R-:W-:Y:S01]  /*11810*/  ISETP.GT.AND P0, PT, R230, R171, PT ;  /* 0x000000abe600720c */ /* 0x000fe20003f04270 */
[----:B------:R-:W-:Y:S01]  /*11820*/  UIADD3 UR8, UPT, UPT, UR30, 0x78dde6e4, URZ ;  /* 0x78dde6e41e087890 */ /* 0x000fe2000fffe0ff */
[----:B------:R-:W-:Y:S01]  /*11830*/  FSEL R31, R31, -INF , !P1 ;  /* 0xff8000001f1f7808 */ /* 0x000fe20004800000 */
[----:B------:R-:W-:Y:S01]  /*11840*/  UIADD3 UR13, UPT, UPT, UR31, -0x56f99767, URZ ;  /* 0xa90668991f0d7890 */ /* 0x000fe2000fffe0ff */
[----:B------:R-:W-:Y:S01]  /*11850*/  FSEL R7, R174, -INF , !P5 ;  /* 0xff800000ae077808 */ /* 0x000fe20006800000 */
[----:B------:R-:W-:Y:S01]  /*11860*/  UIADD3 UR14, UPT, UPT, UR31, -0x126145ec, URZ ;  /* 0xed9eba141f0e7890 */ /* 0x000fe2000fffe0ff */
[----:B------:R-:W-:Y:S01]  /*11870*/  FSEL R29, R29, -INF , !P0 ;  /* 0xff8000001d1d7808 */ /* 0x000fe20004000000 */
[----:B------:R-:W-:Y:S01]  /*11880*/  UIADD3 UR6, UPT, UPT, UR30, -0x4ab325aa, URZ ;  /* 0xb54cda561e067890 */ /* 0x000fe2000fffe0ff */
[----:B------:R-:W-:Y:S01]  /*11890*/  ISETP.GE.AND P5, PT, R177, R229, PT ;  /* 0x000000e5b100720c */ /* 0x000fe20003fa6270 */
[----:B------:R-:W-:Y:S01]  /*118a0*/  UIADD3 UR10, UPT, UPT, UR30, 0x1715609d, URZ ;  /* 0x1715609d1e0a7890 */ /* 0x000fe2000fffe0ff */
[-C--:B------:R-:W-:Y:S01]  /*118b0*/  ISETP.GT.AND P1, PT, R226, R5.reuse, PT ;  /* 0x00000005e200720c */ /* 0x080fe20003f24270 */
[----:B------:R-:W-:Y:S01]  /*118c0*/  UIADD3 UR12, UPT, UPT, UR31, 0x646e171e, URZ ;  /* 0x646e171e1f0c7890 */ /* 0x000fe2000fffe0ff */
[----:B------:R-:W-:Y:S01]  /*118d0*/  ISETP.GT.AND P0, PT, R230, R5, PT ;  /* 0x00000005e600720c */ /* 0x000fe20003f04270 */
[----:B------:R-:W-:Y:S01]  /*118e0*/  UISETP.GT.AND UP0, UPT, UR21, UR19, UPT ;  /* 0x000000131500728c */ /* 0x000fe2000bf04270 */
[----:B------:R-:W-:Y:S01]  /*118f0*/  FSEL R34, R34, -INF , !P1 ;  /* 0xff80000022227808 */ /* 0x000fe20004800000 */
[----:B------:R-:W-:Y:S01]  /*11900*/  UIADD3 UR21, UPT, UPT, UR21, -0x1, URZ ;  /* 0xffffffff15157890 */ /* 0x000fe2000fffe0ff */
[----:B------:R-:W-:Y:S02]  /*11910*/  FSEL R9, R9, -INF , !P5 ;  /* 0xff80000009097808 */ /* 0x000fe40006800000 */
[----:B------:R-:W-:Y:S02]  /*11920*/  FSEL R32, R32, -INF , !P0 ;  /* 0xff80000020207808 */ /* 0x000fe40004000000 */
[----:B------:R-:W-:Y:S02]  /*11930*/  ISETP.GE.AND P1, PT, R173, R228, PT ;  /* 0x000000e4ad00720c */ /* 0x000fe40003f26270 */
[-C--:B------:R-:W-:Y:S02]  /*11940*/  ISETP.GE.AND P5, PT, R3, R229.reuse, PT ;  /* 0x000000e50300720c */ /* 0x080fe40003fa6270 */
[----:B------:R-:W-:Y:S02]  /*11950*/  ISETP.GT.AND P0, PT, R226, R4, PT ;  /* 0x00000004e200720c */ /* 0x000fe40003f04270 */
[----:B------:R-:W-:Y:S02]  /*11960*/  FSEL R168, R168, -INF , !P6 ;  /* 0xff800000a8a87808 */ /* 0x000fe40007000000 */
[----:B------:R-:W-:Y:S02]  /*11970*/  FSEL R174, R164, -INF , !P5 ;  /* 0xff800000a4ae7808 */ /* 0x000fe40006800000 */
[-C--:B------:R-:W-:Y:S02]  /*11980*/  ISETP.GE.AND P4, PT, R172, R228.reuse, PT ;  /* 0x000000e4ac00720c */ /* 0x080fe40003f86270 */
[----:B------:R-:W-:Y:S02]  /*11990*/  FSEL R176, R176, -INF , !P1 ;  /* 0xff800000b0b07808 */ /* 0x000fe40004800000 */
[-C--:B------:R-:W-:Y:S02]  /*119a0*/  ISETP.GE.AND P6, PT, R169, R228.reuse, PT ;  /* 0x000000e4a900720c */ /* 0x080fe40003fc6270 */
[----:B------:R-:W-:Y:S02]  /*119b0*/  FSEL R35, R35, -INF , !P0 ;  /* 0xff80000023237808 */ /* 0x000fe40004000000 */
[-C--:B------:R-:W-:Y:S02]  /*119c0*/  ISETP.GE.AND P1, PT, R170, R229.reuse, PT ;  /* 0x000000e5aa00720c */ /* 0x080fe40003f26270 */
[-C--:B------:R-:W-:Y:S02]  /*119d0*/  ISETP.GE.AND P5, PT, R12, R229.reuse, PT ;  /* 0x000000e50c00720c */ /* 0x080fe40003fa6270 */
[-C--:B------:R-:W-:Y:S02]  /*119e0*/  ISETP.GE.AND P0, PT, R169, R229.reuse, PT ;  /* 0x000000e5a900720c */ /* 0x080fe40003f06270 */
[----:B------:R-:W-:Y:S02]  /*119f0*/  FSEL R6, R175, -INF , !P4 ;  /* 0xff800000af067808 */ /* 0x000fe40006000000 */
[----:B------:R-:W-:Y:S02]  /*11a00*/  FSEL R10, R10, -INF , !P6 ;  /* 0xff8000000a0a7808 */ /* 0x000fe40007000000 */
[----:B------:R-:W-:Y:S02]  /*11a10*/  FSEL R175, R165, -INF , !P1 ;  /* 0xff800000a5af7808 */ /* 0x000fe40004800000 */
[-C--:B------:R-:W-:Y:S02]  /*11a20*/  ISETP.GE.AND P4, PT, R177, R228.reuse, PT ;  /* 0x000000e4b100720c */ /* 0x080fe40003f86270 */
[----:B------:R-:W-:Y:S02]  /*11a30*/  ISETP.GE.AND P6, PT, R3, R228, PT ;  /* 0x000000e40300720c */ /* 0x000fe40003fc6270 */
        /* <DEDUP_REMOVED lines=8> */
[----:B------:R-:W-:Y:S02]  /*11ac0*/  FSEL R198, R18, -INF , !P1 ;  /* 0xff80000012c67808 */ /* 0x000fe40004800000 */
[----:B------:R-:W-:Y:S02]  /*11ad0*/  FMNMX3.FTZ R3, R3, R8, R9, !PT ;  /* 0x0000000803037276 */ /* 0x000fe40007810009 */
[-C--:B------:R-:W-:Y:S02]  /*11ae0*/  ISETP.GE.AND P4, PT, R13, R229.reuse, PT ;  /* 0x000000e50d00720c */ /* 0x080fe40003f86270 */
[-C--:B------:R-:W-:Y:S02]  /*11af0*/  ISETP.GE.AND P1, PT, R166, R228.reuse, PT ;  /* 0x000000e4a600720c */ /* 0x080fe40003f26270 */
[----:B------:R-:W-:Y:S02]  /*11b00*/  ISETP.GE.AND P5, PT, R16, R229, PT ;  /* 0x000000e51000720c */ /* 0x000fe40003fa6270 */
[----:B------:R-:W-:Y:S02]  /*11b10*/  FSEL R173, R14, -INF , !P0 ;  /* 0xff8000000ead7808 */ /* 0x000fe40004000000 */
        /* <DEDUP_REMOVED lines=8> */
[-C--:B------:R-:W-:Y:S02]  /*11ba0*/  ISETP.GE.AND P5, PT, R171, R229.reuse, PT ;  /* 0x000000e5ab00720c */ /* 0x080fe40003fa6270 */
[----:B------:R-:W-:Y:S02]  /*11bb0*/  FSEL R200, R19, -INF , !P0 ;  /* 0xff80000013c87808 */ /* 0x000fe40004000000 */
[----:B------:R-:W-:Y:S02]  /*11bc0*/  FMNMX3.FTZ R3, R2, R6, R176, !PT ;  /* 0x0000000602037276 */ /* 0x000fe400078100b0 */
[----:B------:R-:W-:Y:S02]  /*11bd0*/  ISETP.GE.AND P0, PT, R17, R229, PT ;  /* 0x000000e51100720c */ /* 0x000fe40003f06270 */
[----:B------:R-:W-:Y:S02]  /*11be0*/  FSEL R209, R20, -INF , !P6 ;  /* 0xff80000014d17808 */ /* 0x000fe40007000000 */
[----:B------:R-:W-:Y:S02]  /*11bf0*/  FMNMX3.FTZ R12, R12, R201, R199, !PT ;  /* 0x000000c90c0c7276 */ /* 0x000fe400078100c7 */
[----:B------:R-:W-:Y:S02]  /*11c00*/  FSEL R197, R28, -INF , !P1 ;  /* 0xff8000001cc57808 */ /* 0x000fe40004800000 */
[----:B------:R-:W-:Y:S02]  /*11c10*/  FSEL R194, R29, -INF , !P5 ;  /* 0xff8000001dc27808 */ /* 0x000fe40006800000 */
[----:B------:R-:W-:Y:S02]  /*11c20*/  FMNMX3.FTZ R3, R3, R10, R11, !PT ;  /* 0x0000000a03037276 */ /* 0x000fe4000781000b */
[C---:B------:R-:W-:Y:S02]  /*11c30*/  ISETP.GE.AND P1, PT, R5.reuse, R229, PT ;  /* 0x000000e50500720c */ /* 0x040fe40003f26270 */
[-C--:B------:R-:W-:Y:S02]  /*11c40*/  ISETP.GE.AND P5, PT, R5, R228.reuse, PT ;  /* 0x000000e40500720c */ /* 0x080fe40003fa6270 */
[----:B------:R-:W-:Y:S02]  /*11c50*/  FSEL R222, R24, -INF , !P0 ;  /* 0xff80000018de7808 */ /* 0x000fe40004000000 */
[----:B------:R-:W-:Y:S02]  /*11c60*/  FMNMX3.FTZ R5, R12, R209, R208, !PT ;  /* 0x000000d10c057276 */ /* 0x000fe400078100d0 */
[----:B------:R-:W-:Y:S02]  /*11c70*/  ISETP.GE.AND P4, PT, R167, R228, PT ;  /* 0x000000e4a700720c */ /* 0x000fe40003f86270 */
[----:B------:R-:W-:Y:S02]  /*11c80*/  FMNMX3.FTZ R3, R3, R173, R172, !PT ;  /* 0x000000ad03037276 */ /* 0x000fe400078100ac */
[----:B------:R-:W-:Y:S02]  /*11c90*/  FSEL R193, R32, -INF , !P1 ;  /* 0xff80000020c17808 */ /* 0x000fe40004800000 */
[----:B------:R-:W-:Y:S02]  /*11ca0*/  ISETP.GE.AND P1, PT, R4, R229, PT ;  /* 0x000000e50400720c */ /* 0x000fe40003f26270 */
[----:B------:R-:W-:Y:S02]  /*11cb0*/  FMNMX3.FTZ R5, R5, R222, R221, !PT ;  /* 0x000000de05057276 */ /* 0x000fe400078100dd */
[-C--:B------:R-:W-:Y:S02]  /*11cc0*/  ISETP.GE.AND P6, PT, R17, R228.reuse, PT ;  /* 0x000000e41100720c */ /* 0x080fe40003fc6270 */
[----:B------:R-:W-:Y:S01]  /*11cd0*/  FSEL R207, R22, -INF , !P4 ;  /* 0xff80000016cf7808 */ /* 0x000fe20006000000 */
[----:B------:R-:W1:Y:S01]  /*11ce0*/  LDC R17, c[0x0][0x4f8] ;  /* 0x00013e00ff117b82 */ /* 0x000e620000000800 */
[----:B------:R-:W-:Y:S02]  /*11cf0*/  ISETP.GE.AND P4, PT, R16, R228, PT ;  /* 0x000000e41000720c */ /* 0x000fe40003f86270 */
[----:B------:R-:W-:Y:S02]  /*11d00*/  FMNMX3.FTZ R3, R3, R198, R200, !PT ;  /* 0x000000c603037276 */ /* 0x000fe400078100c8 */
[----:B------:R-:W-:Y:S02]  /*11d10*/  FSEL R179, R33, -INF , !P1 ;  /* 0xff80000021b37808 */ /* 0x000fe40004800000 */
[----:B------:R-:W-:Y:S02]  /*11d20*/  FMNMX3.FTZ R5, R5, R197, R194, !PT ;  /* 0x000000c505057276 */ /* 0x000fe400078100c2 */
[----:B------:R-:W-:Y:S02]  /*11d30*/  FSEL R211, R26, -INF , !P6 ;  /* 0xff8000001ad37808 */ /* 0x000fe40007000000 */
[-C--:B------:R-:W-:Y:S02]  /*11d40*/  ISETP.GE.AND P0, PT, R178, R228.reuse, PT ;  /* 0x000000e4b200720c */ /* 0x080fe40003f06270 */
[-C--:B------:R-:W-:Y:S02]  /*11d50*/  ISETP.GE.AND P6, PT, R171, R228.reuse, PT ;  /* 0x000000e4ab00720c */ /* 0x080fe40003fc6270 */
[----:B------:R-:W-:Y:S02]  /*11d60*/  FSEL R210, R27, -INF , !P4 ;  /* 0xff8000001bd27808 */ /* 0x000fe40006000000 */
[----:B------:R-:W-:Y:S02]  /*11d70*/  FMNMX3.FTZ R3, R3, R207, R206, !PT ;  /* 0x000000cf03037276 */ /* 0x000fe400078100ce */
[----:B------:R-:W-:Y:S02]  /*11d80*/  FMNMX3.FTZ R5, R5, R193, R179, !PT ;  /* 0x000000c105057276 */ /* 0x000fe400078100b3 */
[----:B------:R-:W-:Y:S02]  /*11d90*/  FSEL R178, R30, -INF , !P0 ;  /* 0xff8000001eb27808 */ /* 0x000fe40004000000 */
[----:B------:R-:W-:Y:S01]  /*11da0*/  FSEL R177, R31, -INF , !P6 ;  /* 0xff8000001fb17808 */ /* 0x000fe20007000000 */
[----:B------:R-:W2:Y:S01]  /*11db0*/  SHFL.BFLY PT, R12, R5, 0x2, 0x1f ;  /* 0x0c401f00050c7f89 */ /* 0x000ea200000e0000 */
        /* <DEDUP_REMOVED lines=15> */
[----:B------:R-:W-:Y:S02]  /*11eb0*/  IMAD.IADD R181, R167, 0x1, R212 ;  /* 0x00000001a7b57824 */ /* 0x000fe400078e02d4 */
        /* <DEDUP_REMOVED lines=8> */
[----:B------:R-:W-:Y:S02]  /*11f40*/  LOP3.LUT R202, R202, UR8, R205, 0x96, !PT ;  /* 0x00000008caca7c12 */ /* 0x000fe4000f8e96cd */
[----:B--2---:R-:W-:Y:S02]  /*11f50*/  FMNMX.FTZ R5, R5, R12, !PT ;  /* 0x0000000c05057209 */ /* 0x004fe40007810000 */
[----:B---3--:R-:W-:Y:S02]  /*11f60*/  FMNMX.FTZ R4, R3, R4, !PT ;  /* 0x0000000403047209 */ /* 0x008fe40007810000 */
[----:B------:R-:W-:Y:S01]  /*11f70*/  LOP3.LUT R12, R236, UR7, R203, 0x96, !PT ;  /* 0x00000007ec0c7c12 */ /* 0x000fe2000f8e96cb */
[----:B------:R-:W2:Y:S01]  /*11f80*/  SHFL.BFLY PT, R164, R5, 0x1, 0x1f ;  /* 0x0c201f0005a47f89 */ /* 0x000ea200000e0000 */
[----:B------:R-:W-:Y:S01]  /*11f90*/  IMAD.WIDE.U32 R202, R202, -0x2daee0ad, RZ ;  /* 0xd2511f53caca7825 */ /* 0x000fe200078e00ff */
[----:B-1----:R-:W-:Y:S06]  /*11fa0*/  LOP3.LUT R17, R17, 0xff, RZ, 0xc0, !PT ;  /* 0x000000ff11117812 */ /* 0x002fec00078ec0ff */
[----:B------:R-:W1:Y:S01]  /*11fb0*/  SHFL.BFLY PT, R3, R4, 0x1, 0x1f ;  /* 0x0c201f0004037f89 */ /* 0x000e6200000e0000 */
[----:B------:R-:W-:Y:S03]  /*11fc0*/  IMAD.WIDE.U32 R12, R12, -0x2daee0ad, RZ ;  /* 0xd2511f530c0c7825 */ /* 0x000fe600078e00ff */
[----:B------:R-:W-:Y:S02]  /*11fd0*/  LOP3.LUT R14, R12, UR13, R203, 0x96, !PT ;  /* 0x0000000d0c0e7c12 */ /* 0x000fe4000f8e96cb */
[----:B------:R-:W-:Y:S03]  /*11fe0*/  LOP3.LUT R250, R250, UR14, R13, 0x96, !PT ;  /* 0x0000000efafa7c12 */ /* 0x000fe6000f8e960d */
[----:B------:R-:W-:Y:S04]  /*11ff0*/  IMAD.WIDE.U32 R14, R14, -0x326172a9, RZ ;  /* 0xcd9e8d570e0e7825 */ /* 0x000fe800078e00ff */
[----:B------:R-:W-:Y:S01]  /*12000*/  IMAD.MOV.U32 R12, RZ, RZ, R14 ;  /* 0x000000ffff0c7224 */ /* 0x000fe200078e000e */
[----:B------:R-:W-:Y:S01]  /*12010*/  PRMT R170, R14, 0x7771, RZ ;  /* 0x000077710eaa7816 */ /* 0x000fe200000000ff */
[----:B------:R-:W-:Y:S01]  /*12020*/  IMAD.WIDE.U32 R250, R250, -0x326172a9, RZ ;  /* 0xcd9e8d57fafa7825 */ /* 0x000fe200078e00ff */
[----:B------:R-:W-:Y:S02]  /*12030*/  PRMT R13, R14, 0x7773, RZ ;  /* 0x000077730e0d7816 */ /* 0x000fe400000000ff */
[----:B--2---:R-:W-:Y:S02]  /*12040*/  FMNMX.FTZ R164, R5, R164, !PT ;  /* 0x000000a405a47209 */ /* 0x004fe40007810000 */
[----:B------:R-:W-:Y:S02]  /*12050*/  LOP3.LUT R12, R12, 0xff, RZ, 0xc0, !PT ;  /* 0x000000ff0c0c7812 */ /* 0x000fe400078ec0ff */
[C---:B------:R-:W-:Y:S01]  /*12060*/  FSETP.NEU.FTZ.AND P1, PT, R164.reuse, -INF , PT ;  /* 0xff800000a400780b */ /* 0x040fe20003f3d000 */
[----:B------:R-:W-:Y:S01]  /*12070*/  FMUL.FTZ R195, R164, UR4 ;  /* 0x00000004a4c37c20 */ /* 0x000fe20008410000 */
[----:B------:R-:W-:Y:S02]  /*12080*/  LOP3.LUT R5, R250, UR6, R15, 0x96, !PT ;  /* 0x00000006fa057c12 */ /* 0x000fe4000f8e960f */
[----:B------:R-:W-:Y:S02]  /*12090*/  PRMT R170, R12, 0x5410, R170 ;  /* 0x000054100caa7816 */ /* 0x000fe400000000aa */
[----:B------:R-:W-:Y:S02]  /*120a0*/  FSEL R195, R195, RZ, P1 ;  /* 0x000000ffc3c37208 */ /* 0x000fe40000800000 */
[----:B-1----:R-:W-:Y:S02]  /*120b0*/  FMNMX.FTZ R3, R4, R3, !PT ;  /* 0x0000000304037209 */ /* 0x002fe40007810000 */
[----:B------:R-:W-:Y:S01]  /*120c0*/  PRMT R16, R14, 0x7772, RZ ;  /* 0x000077720e107816 */ /* 0x000fe200000000ff */
[--C-:B------:R-:W-:Y:S01]  /*120d0*/  FFMA.FTZ R187, R8, UR4, -R195.reuse ;  /* 0x0000000408bb7c23 */ /* 0x100fe200080108c3 */
[----:B------:R-:W-:Y:S01]  /*120e0*/  LOP3.LUT R12, R5, 0xffff, RZ, 0xc0, !PT ;  /* 0x0000ffff050c7812 */ /* 0x000fe200078ec0ff */
[----:B------:R-:W-:Y:S01]  /*120f0*/  FMUL.FTZ R196, R3, UR4 ;  /* 0x0000000403c47c20 */ /* 0x000fe20008410000 */
[----:B------:R-:W-:Y:S01]  /*12100*/  PRMT R4, R5, 0x7632, R4 ;  /* 0x0000763205047816 */ /* 0x000fe20000000004 */
[----:B------:R-:W-:Y:S01]  /*12110*/  FFMA.FTZ R186, R9, UR4, -R195 ;  /* 0x0000000409ba7c23 */ /* 0x000fe200080108c3 */
[----:B------:R-:W-:Y:S01]  /*12120*/  PRMT R16, R16, 0x5410, R13 ;  /* 0x0000541010107816 */ /* 0x000fe2000000000d */
[--C-:B------:R-:W-:Y:S01]  /*12130*/  FFMA.FTZ R191, R168, UR4, -R195.reuse ;  /* 0x00000004a8bf7c23 */ /* 0x100fe200080108c3 */
[----:B------:R-:W-:Y:S01]  /*12140*/  SHF.R.U32.HI R8, RZ, 0x8, R12 ;  /* 0x00000008ff087819 */ /* 0x000fe2000001160c */
[----:B------:R-:W-:Y:S01]  /*12150*/  FFMA.FTZ R189, R7, UR4, -R195 ;  /* 0x0000000407bd7c23 */ /* 0x000fe200080108c3 */
[----:B------:R-:W-:Y:S01]  /*12160*/  SHF.R.U32.HI R169, RZ, 0x18, R5 ;  /* 0x00000018ffa97819 */ /* 0x000fe20000011605 */
[----:B------:R-:W1:Y:S01]  /*12170*/  LDSM.16.MT88.4 R12, [R167+0x18000] ;  /* 0x01800000a70c783b */ /* 0x000e620000004200 */
[----:B------:R-:W-:Y:S01]  /*12180*/  LOP3.LUT R4, R4, 0xff, RZ, 0xc0, !PT ;  /* 0x000000ff04047812 */ /* 0x000fe200078ec0ff */
[----:B------:R-:W-:Y:S01]  /*12190*/  MUFU.EX2 R187, R187 ;  /* 0x000000bb00bb7308 */ /* 0x000fe20000000800 */
[----:B------:R-:W-:Y:S01]  /*121a0*/  FSETP.NEU.FTZ.AND P0, PT, R3, -INF , PT ;  /* 0xff8000000300780b */ /* 0x000fe20003f1d000 */
[--C-:B------:R-:W-:Y:S01]  /*121b0*/  FFMA.FTZ R201, R201, UR4, -R195.reuse ;  /* 0x00000004c9c97c23 */ /* 0x100fe200080108c3 */
[----:B------:R-:W-:Y:S07]  /*121c0*/  LOP3.LUT R9, R5, 0xff, RZ, 0xc0, !PT ;  /* 0x000000ff05097812 */ /* 0x000fee00078ec0ff */
[----:B------:R-:W2:Y:S01]  /*121d0*/  MUFU.EX2 R186, R186 ;  /* 0x000000ba00ba7308 */ /* 0x000ea20000000800 */
[----:B------:R-:W-:Y:S01]  /*121e0*/  FSEL R5, R164, RZ, P1 ;  /* 0x000000ffa4057208 */ /* 0x000fe20000800000 */
[----:B------:R-:W-:Y:S01]  /*121f0*/  FFMA.FTZ R221, R221, UR4, -R195 ;  /* 0x00000004dddd7c23 */ /* 0x000fe200080108c3 */
[----:B------:R-:W-:Y:S07]  /*12200*/  PRMT R169, R4, 0x5410, R169 ;  /* 0x0000541004a97816 */ /* 0x000fee00000000a9 */
[----:B------:R-:W-:Y:S01]  /*12210*/  MUFU.EX2 R191, R191 ;  /* 0x000000bf00bf7308 */ /* 0x000fe20000000800 */
[----:B------:R-:W-:Y:S01]  /*12220*/  FSEL R196, R196, RZ, P0 ;  /* 0x000000ffc4c47208 */ /* 0x000fe20000000000 */
[----:B------:R-:W-:Y:S01]  /*12230*/  FADD.FTZ R0, -R5, R0 ;  /* 0x0000000005007221 */ /* 0x000fe20000010100 */
[----:B------:R-:W-:Y:S07]  /*12240*/  FSEL R4, R3, RZ, P0 ;  /* 0x000000ff03047208 */ /* 0x000fee0000000000 */
[----:B------:R-:W3:Y:S01]  /*12250*/  MUFU.EX2 R189, R189 ;  /* 0x000000bd00bd7308 */ /* 0x000ee20000000800 */
[----:B------:R-:W-:Y:S01]  /*12260*/  PRMT R8, R9, 0x5410, R8 ;  /* 0x0000541009087816 */ /* 0x000fe20000000008 */
[--C-:B------:R-:W-:Y:S01]  /*12270*/  FFMA.FTZ R185, R10, UR4, -R196.reuse ;  /* 0x000000040ab97c23 */ /* 0x100fe200080108c4 */
[--C-:B------:R-:W-:Y:S01]  /*12280*/  FFMA.FTZ R188, R11, UR4, -R196.reuse ;  /* 0x000000040bbc7c23 */ /* 0x100fe200080108c4 */
[--C-:B------:R-:W-:Y:S01]  /*12290*/  FFMA.FTZ R190, R176, UR4, -R196.reuse ;  /* 0x00000004b0be7c23 */ /* 0x100fe200080108c4 */
[----:B------:R-:W-:Y:S01]  /*122a0*/  FFMA.FTZ R192, R6, UR4, -R196 ;  /* 0x0000000406c07c23 */ /* 0x000fe200080108c4 */
[----:B------:R-:W-:Y:S01]  /*122b0*/  FADD.FTZ R2, -R4, R2 ;  /* 0x0000000204027221 */ /* 0x000fe20000010100 */
[----:B------:R-:W-:Y:S03]  /*122c0*/  FMUL.FTZ R4, R0, UR4 ;  /* 0x0000000400047c20 */ /* 0x000fe60008410000 */
[----:B------:R-:W-:Y:S01]  /*122d0*/  MUFU.EX2 R185, R185 ;  /* 0x000000b900b97308 */ /* 0x000fe20000000800 */
[----:B------:R-:W-:Y:S02]  /*122e0*/  IMAD R176, R17, 0x10000, R17 ;  /* 0x0001000011b07824 */ /* 0x000fe400078e0211 */
[----:B------:R-:W-:Y:S01]  /*122f0*/  FMUL.FTZ R0, R2, UR4 ;  /* 0x0000000402007c20 */ /* 0x000fe20008410000 */
[----:B------:R-:W-:Y:S06]  /*12300*/  LOP3.LUT R16, R16, 0xff00ff, RZ, 0xc0, !PT ;  /* 0x00ff00ff10107812 */ /* 0x000fec00078ec0ff */
[----:B------:R-:W4:Y:S01]  /*12310*/  MUFU.EX2 R2, R4 ;  /* 0x0000000400027308 */ /* 0x000f220000000800 */
[----:B--2---:R-:W-:Y:S01]  /*12320*/  F2FP.BF16.F32.PACK_AB R7, R186, R187 ;  /* 0x000000bbba07723e */ /* 0x004fe200000010ff */
[--C-:B------:R-:W-:Y:S01]  /*12330*/  FFMA.FTZ R203, R172, UR4, -R196.reuse ;  /* 0x00000004accb7c23 */ /* 0x100fe200080108c4 */
[--C-:B------:R-:W-:Y:S07]  /*12340*/  HSET2.LE.AND R168, R8, R176.reuse, PT ;  /* 0x000000b008a87233 */ /* 0x100fee0003803000 */
[----:B------:R-:W2:Y:S01]  /*12350*/  MUFU.EX2 R188, R188 ;  /* 0x000000bc00bc7308 */ /* 0x000ea20000000800 */
[----:B------:R-:W-:Y:S01]  /*12360*/  VIADD R8, R167, 0x18000 ;  /* 0x00018000a7087836 */ /* 0x000fe20000000000 */
[--C-:B------:R-:W-:Y:S01]  /*12370*/  HSET2.LE.AND R170, R170, R176.reuse, PT ;  /* 0x000000b0aaaa7233 */ /* 0x100fe20003803000 */
[----:B------:R-:W-:Y:S07]  /*12380*/  FFMA.FTZ R178, R178, UR4, -R196 ;  /* 0x00000004b2b27c23 */ /* 0x000fee00080108c4 */
[----:B------:R-:W-:Y:S01]  /*12390*/  MUFU.EX2 R192, R192 ;  /* 0x000000c000c07308 */ /* 0x000fe20000000800 */
[--C-:B------:R-:W-:Y:S01]  /*123a0*/  HSET2.LE.AND R171, R16, R176.reuse, PT ;  /* 0x000000b010ab7233 */ /* 0x100fe20003803000 */
[----:B------:R-:W-:Y:S01]  /*123b0*/  @P2 VIADD R180, R8, 0xffffffc0 ;  /* 0xffffffc008b42836 */ /* 0x000fe20000000000 */
[--C-:B------:R-:W-:Y:S07]  /*123c0*/  HSET2.LE.AND R169, R169, R176.reuse, PT ;  /* 0x000000b0a9a97233 */ /* 0x100fee0003803000 */
[----:B------:R-:W5:Y:S01]  /*123d0*/  MUFU.EX2 R190, R190 ;  /* 0x000000be00be7308 */ /* 0x000f620000000800 */
[----:B---3--:R-:W-:Y:S01]  /*123e0*/  F2FP.BF16.F32.PACK_AB R5, R189, R191 ;  /* 0x000000bfbd05723e */ /* 0x008fe200000010ff */
[C---:B----4-:R-:W-:Y:S01]  /*123f0*/  FMUL.FTZ R8, R2.reuse, R156 ;  /* 0x0000009c02087220 */ /* 0x050fe20000410000 */
[----:B------:R-:W3:Y:S07]  /*12400*/  LDSM.16.MT88.4 R28, [R180] ;  /* 0x00000000b41c783b */ /* 0x000eee0000004200 */
[----:B------:R-:W4:Y:S01]  /*12410*/  MUFU.EX2 R0, R0 ;  /* 0x0000000000007308 */ /* 0x000f220000000800 */
[----:B------:R-:W-:Y:S01]  /*12420*/  LOP3.LUT R170, R7, R170, RZ, 0xc0, !PT ;  /* 0x000000aa07aa7212 */ /* 0x000fe200078ec0ff */
[----:B------:R-:W-:Y:S01]  /*12430*/  FMUL.FTZ R9, R2, R157 ;  /* 0x0000009d02097220 */ /* 0x000fe20000410000 */
[----:B--2---:R-:W-:Y:S01]  /*12440*/  F2FP.BF16.F32.PACK_AB R6, R188, R185 ;  /* 0x000000b9bc06723e */ /* 0x004fe200000010ff */
[----:B------:R-:W-:Y:S01]  /*12450*/  IMAD.IADD R182, R212, 0x1, R180 ;  /* 0x00000001d4b67824 */ /* 0x000fe200078e02b4 */
[----:B------:R-:W-:Y:S01]  /*12460*/  LOP3.LUT R168, R5, R168, RZ, 0xc0, !PT ;  /* 0x000000a805a87212 */ /* 0x000fe200078ec0ff */
[----:B------:R-:W-:Y:S01]  /*12470*/  FMUL.FTZ R5, R2, R161 ;  /* 0x000000a102057220 */ /* 0x000fe20000410000 */
[----:B------:R-:W-:Y:S01]  /*12480*/  LOP3.LUT R171, R6, R171, RZ, 0xc0, !PT ;  /* 0x000000ab06ab7212 */ /* 0x000fe200078ec0ff */
[C---:B------:R-:W-:Y:S01]  /*12490*/  FMUL.FTZ R16, R2.reuse, R148 ;  /* 0x0000009402107220 */ /* 0x040fe20000410000 */
[----:B------:R-:W-:Y:S01]  /*124a0*/  FMUL.FTZ R17, R2, R149 ;  /* 0x0000009502117220 */ /* 0x000fe20000410000 */
[----:B-----5:R-:W-:Y:S01]  /*124b0*/  F2FP.BF16.F32.PACK_AB R4, R190, R192 ;  /* 0x000000c0be04723e */ /* 0x020fe200000010ff */
[C---:B------:R-:W-:Y:S01]  /*124c0*/  FMUL.FTZ R24, R2.reuse, R140 ;  /* 0x0000008c02187220 */ /* 0x040fe20000410000 */
[C---:B------:R-:W-:Y:S01]  /*124d0*/  FMUL.FTZ R25, R2.reuse, R141 ;  /* 0x0000008d02197220 */ /* 0x040fe20000410000 */
[----:B------:R-:W-:Y:S01]  /*124e0*/  FMUL.FTZ R32, R2, R132 ;  /* 0x0000008402207220 */ /* 0x000fe20000410000 */
[----:B------:R-:W-:Y:S01]  /*124f0*/  LOP3.LUT R169, R4, R169, RZ, 0xc0, !PT ;  /* 0x000000a904a97212 */ /* 0x000fe200078ec0ff */
[----:B------:R-:W-:Y:S01]  /*12500*/  FMUL.FTZ R4, R2, R160 ;  /* 0x000000a002047220 */ /* 0x000fe20000410000 */
[C---:B----4-:R-:W-:Y:S01]  /*12510*/  FMUL.FTZ R6, R0.reuse, R162 ;  /* 0x000000a200067220 */ /* 0x050fe20000410000 */
[C---:B------:R-:W-:Y:S01]  /*12520*/  FMUL.FTZ R7, R0.reuse, R163 ;  /* 0x000000a300077220 */ /* 0x040fe20000410000 */
[C---:B------:R-:W-:Y:S01]  /*12530*/  FMUL.FTZ R10, R0.reuse, R158 ;  /* 0x0000009e000a7220 */ /* 0x040fe20000410000 */
[----:B------:R-:W-:Y:S01]  /*12540*/  LDSM.16.MT88.4 R160, [R181+0x1a800] ;  /* 0x01a80000b5a0783b */ /* 0x000fe20000004200 */
[C---:B------:R-:W-:Y:S01]  /*12550*/  FMUL.FTZ R11, R0.reuse, R159 ;  /* 0x0000009f000b7220 */ /* 0x040fe20000410000 */
[C---:B------:R-:W-:Y:S01]  /*12560*/  FMUL.FTZ R19, R0.reuse, R151 ;  /* 0x0000009700137220 */ /* 0x040fe20000410000 */
[C---:B------:R-:W-:Y:S01]  /*12570*/  FMUL.FTZ R26, R0.reuse, R142 ;  /* 0x0000008e001a7220 */ /* 0x040fe20000410000 */
[----:B------:R-:W-:Y:S01]  /*12580*/  FMUL.FTZ R27, R0, R143 ;  /* 0x0000008f001b7220 */ /* 0x000fe20000410000 */
[C---:B-1----:R-:W-:Y:S01]  /*12590*/  HMMA.16816.F32.BF16 R4, R168.reuse, R12, R4 ;  /* 0x0000000ca804723c */ /* 0x042fe20000041804 */
[----:B------:R-:W-:Y:S02]  /*125a0*/  MUFU.EX2 R203, R203 ;  /* 0x000000cb00cb7308 */ /* 0x000fe40000000800 */
[----:B------:R-:W-:Y:S02]  /*125b0*/  LDSM.16.MT88.4 R140, [R182+0x2000] ;  /* 0x00200000b68c783b */ /* 0x000fe40000004200 */
[C---:B------:R-:W-:Y:S01]  /*125c0*/  FMUL.FTZ R12, R2.reuse, R152 ;  /* 0x00000098020c7220 */ /* 0x040fe20000410000 */
[C---:B------:R-:W-:Y:S01]  /*125d0*/  FMUL.FTZ R13, R2.reuse, R153 ;  /* 0x00000099020d7220 */ /* 0x040fe20000410000 */
[----:B------:R-:W-:Y:S01]  /*125e0*/  FMUL.FTZ R33, R2, R133 ;  /* 0x0000008502217220 */ /* 0x000fe20000410000 */
[C---:B------:R-:W-:Y:S03]  /*125f0*/  HMMA.16816.F32.BF16 R8, R168.reuse, R14, R8 ;  /* 0x0000000ea808723c */ /* 0x040fe60000041808 */
[C---:B------:R-:W-:Y:S01]  /*12600*/  FMUL.FTZ R14, R0.reuse, R154 ;  /* 0x0000009a000e7220 */ /* 0x040fe20000410000 */
[C---:B------:R-:W-:Y:S01]  /*12610*/  FMUL.FTZ R15, R0.reuse, R155 ;  /* 0x0000009b000f7220 */ /* 0x040fe20000410000 */
[----:B------:R-:W-:Y:S01]  /*12620*/  LDSM.16.MT88.4 R156, [R167+0x1a800] ;  /* 0x01a80000a79c783b */ /* 0x000fe20000004200 */
[C---:B------:R-:W-:Y:S01]  /*12630*/  FMUL.FTZ R34, R0.reuse, R134 ;  /* 0x0000008600227220 */ /* 0x040fe20000410000 */
[C---:B------:R-:W-:Y:S01]  /*12640*/  FMUL.FTZ R35, R0.reuse, R135 ;  /* 0x0000008700237220 */ /* 0x040fe20000410000 */
[--C-:B------:R-:W-:Y:S01]  /*12650*/  FFMA.FTZ R177, R177, UR4, -R196.reuse ;  /* 0x00000004b1b17c23 */ /* 0x100fe200080108c4 */
[----:B------:R-:W-:Y:S01]  /*12660*/  FMUL.FTZ R18, R0, R150 ;  /* 0x0000009600127220 */ /* 0x000fe20000410000 */
[C---:B------:R-:W-:Y:S01]  /*12670*/  FMUL.FTZ R36, R2.reuse, R36 ;  /* 0x0000002402247220 */ /* 0x040fe20000410000 */
[C---:B------:R-:W-:Y:S02]  /*12680*/  HMMA.16816.F32.BF16 R12, R168.reuse, R20, R12 ;  /* 0x00000014a80c723c */ /* 0x040fe4000004180c */
[----:B------:R-:W1:Y:S01]  /*12690*/  LDSM.16.MT88.4 R152, [R182] ;  /* 0x00000000b698783b */ /* 0x000e620000004200 */
[C---:B------:R-:W-:Y:S01]  /*126a0*/  FMUL.FTZ R20, R2.reuse, R144 ;  /* 0x0000009002147220 */ /* 0x040fe20000410000 */
[C---:B------:R-:W-:Y:S01]  /*126b0*/  FMUL.FTZ R21, R2.reuse, R145 ;  /* 0x0000009102157220 */ /* 0x040fe20000410000 */
[----:B------:R-:W-:Y:S01]  /*126c0*/  FMUL.FTZ R37, R2, R37 ;  /* 0x0000002502257220 */ /* 0x000fe20000410000 */
[C---:B------:R-:W-:Y:S01]  /*126d0*/  FMUL.FTZ R38, R0.reuse, R38 ;  /* 0x0000002600267220 */ /* 0x040fe20000410000 */
[C---:B------:R-:W-:Y:S01]  /*126e0*/  FMUL.FTZ R39, R0.reuse, R39 ;  /* 0x0000002700277220 */ /* 0x040fe20000410000 */
        /* <DEDUP_REMOVED lines=10> */
[C---:B---3--:R-:W-:Y:S03]  /*12790*/  HMMA.16816.F32.BF16 R20, R168.reuse, R28, R20 ;  /* 0x0000001ca814723c */ /* 0x048fe60000041814 */
        /* <DEDUP_REMOVED lines=115> */
[--C-:B------:R-:W-:Y:S01]  /*12ed0*/  FFMA.FTZ R220, R222, UR4, -R195.reuse ;  /* 0x00000004dedc7c23 */ /* 0x100fe200080108c3 */
[C---:B------:R-:W-:Y:S01]  /*12ee0*/  HMMA.16816.F32.BF16 R88, R168.reuse, R142, R88 ;  /* 0x0000008ea858723c */ /* 0x040fe20000041858 */
[----:B------:R-:W3:Y:S02]  /*12ef0*/  LDSM.16.MT88.4 R140, [R181+0x1e000] ;  /* 0x01e00000b58c783b */ /* 0x000ee40000004200 */
[----:B------:R-:W-:Y:S01]  /*12f00*/  FFMA.FTZ R222, R193, UR4, -R195 ;  /* 0x00000004c1de7c23 */ /* 0x000fe200080108c3 */
[----:B------:R-:W-:Y:S01]  /*12f10*/  LOP3.LUT R204, R204, UR10, R251, 0x96, !PT ;  /* 0x0000000acccc7c12 */ /* 0x000fe2000f8e96fb */
[----:B------:R-:W-:Y:S01]  /*12f20*/  MUFU.EX2 R193, R178 ;  /* 0x000000b200c17308 */ /* 0x000fe20000000800 */
[--C-:B------:R-:W-:Y:S01]  /*12f30*/  FFMA.FTZ R200, R200, UR4, -R196.reuse ;  /* 0x00000004c8c87c23 */ /* 0x100fe200080108c4 */
[----:B------:R-:W-:Y:S01]  /*12f40*/  FFMA.FTZ R206, R206, UR4, -R196 ;  /* 0x00000004cece7c23 */ /* 0x000fe200080108c4 */
[----:B------:R-:W-:Y:S01]  /*12f50*/  FFMA.FTZ R191, R2, R247, R191 ;  /* 0x000000f702bf7223 */ /* 0x000fe200000100bf */
[C---:B-1----:R-:W-:Y:S06]  /*12f60*/  HMMA.16816.F32.BF16 R92, R168.reuse, R136, R92 ;  /* 0x00000088a85c723c */ /* 0x042fec000004185c */
[----:B------:R-:W-:Y:S01]  /*12f70*/  MUFU.EX2 R220, R220 ;  /* 0x000000dc00dc7308 */ /* 0x000fe20000000800 */
[----:B------:R-:W-:Y:S04]  /*12f80*/  IMAD.WIDE.U32 R204, R204, -0x2daee0ad, RZ ;  /* 0xd2511f53cccc7825 */ /* 0x000fe800078e00ff */
[----:B------:R-:W-:Y:S05]  /*12f90*/  FFMA.FTZ R192, R0, R246, R192 ;  /* 0x000000f600c07223 */ /* 0x000fea00000100c0 */
[----:B------:R-:W-:Y:S01]  /*12fa0*/  MUFU.EX2 R206, R206 ;  /* 0x000000ce00ce7308 */ /* 0x000fe20000000800 */
[----:B------:R-:W-:Y:S01]  /*12fb0*/  FADD.FTZ R191, R189, R191 ;  /* 0x000000bfbdbf7221 */ /* 0x000fe20000010000 */
[----:B------:R-:W-:Y:S01]  /*12fc0*/  IMAD.MOV.U32 R2, RZ, RZ, R3 ;  /* 0x000000ffff027224 */ /* 0x000fe200078e0003 */
[C---:B------:R-:W-:Y:S01]  /*12fd0*/  HMMA.16816.F32.BF16 R96, R168.reuse, R138, R96 ;  /* 0x0000008aa860723c */ /* 0x040fe20000041860 */
[----:B------:R-:W1:Y:S06]  /*12fe0*/  LDSM.16.MT88.4 R136, [R180+0x6000] ;  /* 0x00600000b488783b */ /* 0x000e6c0000004200 */
[----:B------:R-:W-:Y:S01]  /*12ff0*/  MUFU.EX2 R200, R200 ;  /* 0x000000c800c87308 */ /* 0x000fe20000000800 */
[----:B------:R-:W-:Y:S01]  /*13000*/  LOP3.LUT R149, R202, UR12, R205, 0x96, !PT ;  /* 0x0000000cca957c12 */ /* 0x000fe2000f8e96cd */
[--C-:B------:R-:W-:Y:S01]  /*13010*/  FFMA.FTZ R205, R175, UR4, -R195.reuse ;  /* 0x00000004afcd7c23 */ /* 0x100fe200080108c3 */
[----:B------:R-:W-:Y:S07]  /*13020*/  FFMA.FTZ R202, R174, UR4, -R195 ;  /* 0x00000004aeca7c23 */ /* 0x000fee00080108c3 */
[----:B------:R-:W-:Y:S01]  /*13030*/  MUFU.EX2 R222, R222 ;  /* 0x000000de00de7308 */ /* 0x000fe20000000800 */
[C---:B------:R-:W-:Y:S01]  /*13040*/  PRMT R150, R149.reuse, 0x7632, R150 ;  /* 0x0000763295967816 */ /* 0x040fe20000000096 */
[C---:B--2---:R-:W-:Y:S08]  /*13050*/  HMMA.16816.F32.BF16 R100, R168.reuse, R132, R100 ;  /* 0x00000084a864723c */ /* 0x044ff00000041864 */
[----:B------:R-:W-:Y:S01]  /*13060*/  MUFU.EX2 R205, R205 ;  /* 0x000000cd00cd7308 */ /* 0x000fe20000000800 */
[----:B------:R-:W-:Y:S01]  /*13070*/  IMAD.MOV.U32 R132, RZ, RZ, R204 ;  /* 0x000000ffff847224 */ /* 0x000fe200078e00cc */
[----:B------:R-:W-:Y:S01]  /*13080*/  LOP3.LUT R150, R150, 0xff, RZ, 0xc0, !PT ;  /* 0x000000ff96967812 */ /* 0x000fe200078ec0ff */
[----:B------:R-:W-:Y:S07]  /*13090*/  FADD.FTZ R192, R190, R192 ;  /* 0x000000c0bec07221 */ /* 0x000fee0000010000 */
[----:B------:R-:W-:Y:S01]  /*130a0*/  MUFU.EX2 R202, R202 ;  /* 0x000000ca00ca7308 */ /* 0x000fe20000000800 */
[----:B------:R-:W-:Y:S01]  /*130b0*/  LOP3.LUT R148, R149, 0xffff, RZ, 0xc0, !PT ;  /* 0x0000ffff95947812 */ /* 0x000fe200078ec0ff */
[C---:B------:R-:W-:Y:S03]  /*130c0*/  HMMA.16816.F32.BF16 R104, R168.reuse, R134, R104 ;  /* 0x00000086a868723c */ /* 0x040fe60000041868 */
[----:B------:R-:W-:Y:S01]  /*130d0*/  SHF.R.U32.HI R148, RZ, 0x8, R148 ;  /* 0x00000008ff947819 */ /* 0x000fe20000011694 */
[----:B------:R-:W-:Y:S02]  /*130e0*/  IMAD.MOV.U32 R0, RZ, RZ, R164 ;  /* 0x000000ffff007224 */ /* 0x000fe400078e00a4 */
[----:B------:R-:W-:Y:S01]  /*130f0*/  FADD.FTZ R187, R187, R191 ;  /* 0x000000bfbbbb7221 */ /* 0x000fe20000010000 */
[----:B------:R-:W-:Y:S01]  /*13100*/  FADD.FTZ R185, R185, R192 ;  /* 0x000000c0b9b97221 */ /* 0x000fe20000010000 */
[C---:B---3--:R-:W-:Y:S03]  /*13110*/  HMMA.16816.F32.BF16 R108, R168.reuse, R140, R108 ;  /* 0x0000008ca86c723c */ /* 0x048fe6000004186c */
[----:B------:R-:W-:Y:S01]  /*13120*/  PRMT R141, R204, 0x7773, RZ ;  /* 0x00007773cc8d7816 */ /* 0x000fe200000000ff */
[----:B------:R-:W-:Y:S01]  /*13130*/  FADD.FTZ R187, R186, R187 ;  /* 0x000000bbbabb7221 */ /* 0x000fe20000010000 */
[----:B------:R-:W-:Y:S01]  /*13140*/  PRMT R140, R204, 0x7772, RZ ;  /* 0x00007772cc8c7816 */ /* 0x000fe200000000ff */
[----:B------:R-:W-:Y:S02]  /*13150*/  FADD.FTZ R185, R188, R185 ;  /* 0x000000b9bcb97221 */ /* 0x000fe40000010000 */
[C---:B------:R-:W-:Y:S03]  /*13160*/  HMMA.16816.F32.BF16 R112, R168.reuse, R142, R112 ;  /* 0x0000008ea870723c */ /* 0x040fe60000041870 */
[----:B------:R-:W-:Y:S01]  /*13170*/  FFMA.FTZ R143, R199, UR4, -R195 ;  /* 0x00000004c78f7c23 */ /* 0x000fe200080108c3 */
[----:B------:R-:W-:Y:S01]  /*13180*/  PRMT R142, R204, 0x7771, RZ ;  /* 0x00007771cc8e7816 */ /* 0x000fe200000000ff */
[----:B------:R2:W-:Y:S01]  /*13190*/  MUFU.EX2 R199, R201 ;  /* 0x000000c900c77308 */ /* 0x0005e20000000800 */
[----:B------:R-:W-:Y:S01]  /*131a0*/  PRMT R140, R140, 0x5410, R141 ;  /* 0x000054108c8c7816 */ /* 0x000fe2000000008d */
[----:B------:R-:W-:Y:S01]  /*131b0*/  FFMA.FTZ R204, R173, UR4, -R196 ;  /* 0x00000004adcc7c23 */ /* 0x000fe200080108c4 */
[C---:B-1----:R-:W-:Y:S01]  /*131c0*/  HMMA.16816.F32.BF16 R116, R168.reuse, R136, R116 ;  /* 0x00000088a874723c */ /* 0x042fe20000041874 */
[----:B------:R-:W-:Y:S02]  /*131d0*/  LDSM.16.MT88.4 R172, [R181+0x1c800] ;  /* 0x01c80000b5ac783b */ /* 0x000fe40000004200 */
[----:B------:R-:W-:Y:S04]  /*131e0*/  LOP3.LUT R136, R132, 0xff, RZ, 0xc0, !PT ;  /* 0x000000ff84887812 */ /* 0x000fe800078ec0ff */
[----:B------:R-:W-:Y:S01]  /*131f0*/  MUFU.EX2 R204, R204 ;  /* 0x000000cc00cc7308 */ /* 0x000fe20000000800 */
[----:B------:R-:W-:Y:S02]  /*13200*/  LOP3.LUT R137, R149, 0xff, RZ, 0xc0, !PT ;  /* 0x000000ff95897812 */ /* 0x000fe400078ec0ff */
        /* <DEDUP_REMOVED lines=76> */
[C---:B------:R-:W-:Y:S01]  /*136d0*/  HMMA.16816.F32.BF16 R96, R136.reuse, R150, R96 ;  /* 0x000000968860723c */ /* 0x040fe20000041860 */
[----:B------:R-:W-:Y:S02]  /*136e0*/  LDSM.16.MT88.4 R148, [R181+0x19000] ;  /* 0x01900000b594783b */ /* 0x000fe40000004200 */
[----:B------:R-:W-:Y:S04]  /*136f0*/  IMAD.WIDE.U32 R146, R146, -0x326172a9, RZ ;  /* 0xcd9e8d5792927825 */ /* 0x000fe800078e00ff */
[----:B------:R-:W-:Y:S01]  /*13700*/  IMAD.WIDE.U32 R172, R172, -0x326172a9, RZ ;  /* 0xcd9e8d57acac7825 */ /* 0x000fe200078e00ff */
[C---:B-----5:R-:W-:Y:S03]  /*13710*/  HMMA.16816.F32.BF16 R100, R136.reuse, R152, R100 ;  /* 0x000000988864723c */ /* 0x060fe60000041864 */
[----:B------:R-:W-:Y:S02]  /*13720*/  LOP3.LUT R145, R236, UR7, R147, 0x96, !PT ;  /* 0x00000007ec917c12 */ /* 0x000fe4000f8e9693 */
[----:B------:R-:W-:Y:S01]  /*13730*/  LOP3.LUT R174, R146, UR8, R173, 0x96, !PT ;  /* 0x0000000892ae7c12 */ /* 0x000fe2000f8e96ad */
[--C-:B------:R-:W-:Y:S02]  /*13740*/  FFMA.FTZ R146, R211, UR4, -R196.reuse ;  /* 0x00000004d3927c23 */ /* 0x100fe400080108c4 */
[C---:B------:R-:W-:Y:S01]  /*13750*/  HMMA.16816.F32.BF16 R104, R136.reuse, R154, R104 ;  /* 0x0000009a8868723c */ /* 0x040fe20000041868 */
[----:B------:R3:W-:Y:S02]  /*13760*/  MUFU.EX2 R211, R221 ;  /* 0x000000dd00d37308 */ /* 0x0007e40000000800 */
[----:B------:R-:W-:Y:S04]  /*13770*/  IMAD.WIDE.U32 R174, R174, -0x2daee0ad, RZ ;  /* 0xd2511f53aeae7825 */ /* 0x000fe800078e00ff */
[----:B------:R-:W-:Y:S01]  /*13780*/  IMAD.WIDE.U32 R250, R145, -0x2daee0ad, RZ ;  /* 0xd2511f5391fa7825 */ /* 0x000fe200078e00ff */
[C---:B-1----:R-:W-:Y:S03]  /*13790*/  HMMA.16816.F32.BF16 R108, R136.reuse, R132, R108 ;  /* 0x00000084886c723c */ /* 0x042fe6000004186c */
[----:B------:R-:W-:Y:S02]  /*137a0*/  LOP3.LUT R152, R250, UR13, R175, 0x96, !PT ;  /* 0x0000000dfa987c12 */ /* 0x000fe4000f8e96af */
[----:B------:R-:W-:Y:S01]  /*137b0*/  LOP3.LUT R250, R144, UR14, R251, 0x96, !PT ;  /* 0x0000000e90fa7c12 */ /* 0x000fe2000f8e96fb */
[----:B---3--:R-:W-:Y:S02]  /*137c0*/  FFMA.FTZ R221, R207, UR4, -R196 ;  /* 0x00000004cfdd7c23 */ /* 0x008fe400080108c4 */
[C---:B------:R-:W-:Y:S01]  /*137d0*/  HMMA.16816.F32.BF16 R112, R136.reuse, R134, R112 ;  /* 0x000000868870723c */ /* 0x040fe20000041870 */
[----:B------:R-:W1:Y:S02]  /*137e0*/  LDSM.16.MT88.4 R132, [R182+0x6800] ;  /* 0x00680000b684783b */ /* 0x000e640000004200 */
[----:B------:R-:W-:Y:S01]  /*137f0*/  IMAD.WIDE.U32 R152, R152, -0x326172a9, RZ ;  /* 0xcd9e8d5798987825 */ /* 0x000fe200078e00ff */
[----:B------:R-:W-:Y:S03]  /*13800*/  MUFU.EX2 R221, R221 ;  /* 0x000000dd00dd7308 */ /* 0x000fe60000000800 */
[----:B------:R-:W-:Y:S01]  /*13810*/  IMAD.MOV.U32 R144, RZ, RZ, R152 ;  /* 0x000000ffff907224 */ /* 0x000fe200078e0098 */
[C---:B--2---:R-:W-:Y:S03]  /*13820*/  HMMA.16816.F32.BF16 R116, R136.reuse, R140, R116 ;  /* 0x0000008c8874723c */ /* 0x044fe60000041874 */
[----:B------:R-:W-:Y:S01]  /*13830*/  PRMT R140, R152, 0x7771, RZ ;  /* 0x00007771988c7816 */ /* 0x000fe200000000ff */
[----:B------:R-:W-:Y:S01]  /*13840*/  IMAD.WIDE.U32 R250, R250, -0x326172a9, RZ ;  /* 0xcd9e8d57fafa7825 */ /* 0x000fe200078e00ff */
[----:B------:R-:W-:Y:S02]  /*13850*/  LOP3.LUT R144, R144, 0xff, RZ, 0xc0, !PT ;  /* 0x000000ff90907812 */ /* 0x000fe400078ec0ff */
[----:B------:R-:W-:Y:S01]  /*13860*/  PRMT R145, R152, 0x7772, RZ ;  /* 0x0000777298917816 */ /* 0x000fe200000000ff */
[C---:B------:R-:W-:Y:S03]  /*13870*/  HMMA.16816.F32.BF16 R120, R136.reuse, R142, R120 ;  /* 0x0000008e8878723c */ /* 0x040fe60000041878 */
[----:B------:R-:W-:Y:S01]  /*13880*/  PRMT R140, R144, 0x5410, R140 ;  /* 0x00005410908c7816 */ /* 0x000fe2000000008c */
[----:B------:R-:W-:Y:S01]  /*13890*/  FFMA.FTZ R144, R210, UR4, -R196 ;  /* 0x00000004d2907c23 */ /* 0x000fe200080108c4 */
[----:B------:R-:W-:Y:S01]  /*138a0*/  PRMT R141, R152, 0x7773, RZ ;  /* 0x00007773988d7816 */ /* 0x000fe200000000ff */
[----:B------:R-:W-:Y:S01]  /*138b0*/  MUFU.EX2 R210, R146 ;  /* 0x0000009200d27308 */ /* 0x000fe20000000800 */
[----:B------:R-:W-:Y:S01]  /*138c0*/  LOP3.LUT R152, R250, UR6, R153, 0x96, !PT ;  /* 0x00000006fa987c12 */ /* 0x000fe2000f8e9699 */
[----:B------:R-:W-:Y:S01]  /*138d0*/  FFMA.FTZ R153, R209, UR4, -R195 ;  /* 0x00000004d1997c23 */ /* 0x000fe200080108c3 */
[----:B------:R-:W-:Y:S07]  /*138e0*/  PRMT R141, R145, 0x5410, R141 ;  /* 0x00005410918d7816 */ /* 0x000fee000000008d */
[----:B------:R2:W3:Y:S01]  /*138f0*/  MUFU.EX2 R209, R144 ;  /* 0x0000009000d17308 */ /* 0x0004e20000000800 */
[----:B------:R-:W-:Y:S01]  /*13900*/  FFMA.FTZ R142, R208, UR4, -R195 ;  /* 0x00000004d08e7c23 */ /* 0x000fe200080108c3 */
[C---:B------:R-:W-:Y:S02]  /*13910*/  LOP3.LUT R143, R152.reuse, 0xffff, RZ, 0xc0, !PT ;  /* 0x0000ffff988f7812 */ /* 0x040fe400078ec0ff */
[C---:B------:R-:W-:Y:S06]  /*13920*/  PRMT R161, R152.reuse, 0x7632, R161 ;  /* 0x0000763298a17816 */ /* 0x040fec00000000a1 */
[----:B------:R4:W-:Y:S01]  /*13930*/  MUFU.EX2 R207, R142 ;  /* 0x0000008e00cf7308 */ /* 0x0009e20000000800 */
[----:B------:R-:W-:Y:S02]  /*13940*/  LOP3.LUT R160, R152, 0xff, RZ, 0xc0, !PT ;  /* 0x000000ff98a07812 */ /* 0x000fe400078ec0ff */
[----:B------:R-:W-:Y:S07]  /*13950*/  SHF.R.U32.HI R143, RZ, 0x8, R143 ;  /* 0x00000008ff8f7819 */ /* 0x000fee000001168f */
[----:B------:R5:W5:Y:S01]  /*13960*/  MUFU.EX2 R208, R153 ;  /* 0x0000009900d07308 */ /* 0x000b620000000800 */
[----:B------:R-:W-:Y:S02]  /*13970*/  LOP3.LUT R161, R161, 0xff, RZ, 0xc0, !PT ;  /* 0x000000ffa1a17812 */ /* 0x000fe400078ec0ff */
[----:B------:R-:W-:Y:S01]  /*13980*/  PRMT R160, R160, 0x5410, R143 ;  /* 0x00005410a0a07816 */ /* 0x000fe2000000008f */
[----:B--2---:R-:W2:Y:S01]  /*13990*/  LDSM.16.MT88.4 R144, [R167+0x19000] ;  /* 0x01900000a790783b */ /* 0x004ea20000004200 */
[C---:B-1----:R-:W-:Y:S03]  /*139a0*/  HMMA.16816.F32.BF16 R124, R136.reuse, R132, R124 ;  /* 0x00000084887c723c */ /* 0x042fe6000004187c */
[----:B------:R-:W-:Y:S02]  /*139b0*/  LOP3.LUT R143, R141, 0xff00ff, RZ, 0xc0, !PT ;  /* 0x00ff00ff8d8f7812 */ /* 0x000fe400078ec0ff */
[----:B----4-:R-:W-:Y:S02]  /*139c0*/  SHF.R.U32.HI R142, RZ, 0x18, R152 ;  /* 0x00000018ff8e7819 */ /* 0x010fe40000011698 */
[----:B---3--:R-:W-:Y:S01]  /*139d0*/  F2FP.BF16.F32.PACK_AB R133, R209, R210 ;  /* 0x000000d2d185723e */ /* 0x008fe200000010ff */
[----:B------:R-:W-:Y:S01]  /*139e0*/  HMMA.16816.F32.BF16 R128, R136, R134, R128 ;  /* 0x000000868880723c */ /* 0x000fe20000041880 */
[----:B-----5:R-:W1:Y:S02]  /*139f0*/  LDSM.16.MT88.4 R152, [R180+0x1000] ;  /* 0x00100000b498783b */ /* 0x020e640000004200 */
[----:B------:R-:W-:Y:S02]  /*13a00*/  PRMT R141, R161, 0x5410, R142 ;  /* 0x00005410a18d7816 */ /* 0x000fe4000000008e */
[--C-:B------:R-:W-:Y:S02]  /*13a10*/  HSET2.LE.AND R142, R140, R176.reuse, PT ;  /* 0x000000b08c8e7233 */ /* 0x100fe40003803000 */
[----:B------:R-:W-:Y:S02]  /*13a20*/  F2FP.BF16.F32.PACK_AB R140, R211, R220 ;  /* 0x000000dcd38c723e */ /* 0x000fe400000010ff */
[--C-:B------:R-:W-:Y:S01]  /*13a30*/  HSET2.LE.AND R143, R143, R176.reuse, PT ;  /* 0x000000b08f8f7233 */ /* 0x100fe20003803000 */
[----:B------:R-:W-:Y:S01]  /*13a40*/  LDSM.16.MT88.4 R136, [R181+0x1b000] ;  /* 0x01b00000b588783b */ /* 0x000fe20000004200 */
[----:B------:R-:W-:Y:S02]  /*13a50*/  LOP3.LUT R142, R140, R142, RZ, 0xc0, !PT ;  /* 0x0000008e8c8e7212 */ /* 0x000fe400078ec0ff */
[--C-:B------:R-:W-:Y:S02]  /*13a60*/  HSET2.LE.AND R140, R160, R176.reuse, PT ;  /* 0x000000b0a08c7233 */ /* 0x100fe40003803000 */
[--C-:B------:R-:W-:Y:S02]  /*13a70*/  HSET2.LE.AND R141, R141, R176.reuse, PT ;  /* 0x000000b08d8d7233 */ /* 0x100fe40003803000 */
[----:B------:R-:W-:Y:S01]  /*13a80*/  F2FP.BF16.F32.PACK_AB R132, R207, R208 ;  /* 0x000000d0cf84723e */ /* 0x000fe200000010ff */
        /* <DEDUP_REMOVED lines=8> */
[----:B------:R-:W3:Y:S01]  /*13b10*/  LDSM.16.MT88.4 R132, [R167+0x1b000] ;  /* 0x01b00000a784783b */ /* 0x000ee20000004200 */
[----:B------:R-:W-:Y:S01]  /*13b20*/  FADD.FTZ R220, R220, R208 ;  /* 0x000000d0dcdc7221 */ /* 0x000fe20000010000 */
[----:B------:R-:W-:Y:S03]  /*13b30*/  FADD.FTZ R210, R210, R221 ;  /* 0x000000ddd2d27221 */ /* 0x000fe60000010000 */
[----:B------:R-:W-:Y:S01]  /*13b40*/  FADD.FTZ R220, R211, R220 ;  /* 0x000000dcd3dc7221 */ /* 0x000fe20000010000 */
[C---:B--2---:R-:W-:Y:S02]  /*13b50*/  HMMA.16816.F32.BF16 R4, R140.reuse, R144, R4 ;  /* 0x000000908c04723c */ /* 0x044fe40000041804 */
[----:B------:R-:W-:Y:S03]  /*13b60*/  LDSM.16.MT88.4 R160, [R181+0x1d000] ;  /* 0x01d00000b5a0783b */ /* 0x000fe60000004200 */
[----:B------:R-:W-:Y:S03]  /*13b70*/  FADD.FTZ R210, R209, R210 ;  /* 0x000000d2d1d27221 */ /* 0x000fe60000010000 */
[C---:B------:R-:W-:Y:S02]  /*13b80*/  HMMA.16816.F32.BF16 R8, R140.reuse, R146, R8 ;  /* 0x000000928c08723c */ /* 0x040fe40000041808 */
[----:B------:R-:W2:Y:S06]  /*13b90*/  LDSM.16.MT88.4 R144, [R180+0x3000] ;  /* 0x00300000b490783b */ /* 0x000eac0000004200 */
        /* <DEDUP_REMOVED lines=9> */
[C---:B---3--:R-:W-:Y:S08]  /*13c30*/  HMMA.16816.F32.BF16 R36, R140.reuse, R132, R36 ;  /* 0x000000848c24723c */ /* 0x048ff00000041824 */
[C---:B------:R-:W-:Y:S01]  /*13c40*/  HMMA.16816.F32.BF16 R40, R140.reuse, R134, R40 ;  /* 0x000000868c28723c */ /* 0x040fe20000041828 */
[----:B------:R-:W3:Y:S07]  /*13c50*/  LDSM.16.MT88.4 R132, [R167+0x1f000] ;  /* 0x01f00000a784783b */ /* 0x000eee0000004200 */
[C---:B------:R-:W-:Y:S08]  /*13c60*/  HMMA.16816.F32.BF16 R44, R140.reuse, R136, R44 ;  /* 0x000000888c2c723c */ /* 0x040ff0000004182c */
[C---:B------:R-:W-:Y:S01]  /*13c70*/  HMMA.16816.F32.BF16 R48, R140.reuse, R138, R48 ;  /* 0x0000008a8c30723c */ /* 0x040fe20000041830 */
[----:B------:R-:W3:Y:S07]  /*13c80*/  LDSM.16.MT88.4 R136, [R181+0x1f000] ;  /* 0x01f00000b588783b */ /* 0x000eee0000004200 */
[C---:B--2---:R-:W-:Y:S08]  /*13c90*/  HMMA.16816.F32.BF16 R52, R140.reuse, R144, R52 ;  /* 0x000000908c34723c */ /* 0x044ff00000041834 */
[C---:B------:R-:W-:Y:S01]  /*13ca0*/  HMMA.16816.F32.BF16 R56, R140.reuse, R146, R56 ;  /* 0x000000928c38723c */ /* 0x040fe20000041838 */
[----:B------:R-:W2:Y:S07]  /*13cb0*/  LDSM.16.MT88.4 R144, [R180+0x7000] ;  /* 0x00700000b490783b */ /* 0x000eae0000004200 */
[C---:B----4-:R-:W-:Y:S08]  /*13cc0*/  HMMA.16816.F32.BF16 R60, R140.reuse, R148, R60 ;  /* 0x000000948c3c723c */ /* 0x050ff0000004183c */
[C---:B------:R-:W-:Y:S03]  /*13cd0*/  HMMA.16816.F32.BF16 R64, R140.reuse, R150, R64 ;  /* 0x000000968c40723c */ /* 0x040fe60000041840 */
[----:B------:R-:W-:Y:S05]  /*13ce0*/  LOP3.LUT R150, R172, UR10, R251, 0x96, !PT ;  /* 0x0000000aac967c12 */ /* 0x000fea000f8e96fb */
[C---:B-1----:R-:W-:Y:S03]  /*13cf0*/  HMMA.16816.F32.BF16 R68, R140.reuse, R152, R68 ;  /* 0x000000988c44723c */ /* 0x042fe60000041844 */
        /* <DEDUP_REMOVED lines=8> */
[C---:B------:R-:W-:Y:S01]  /*13d80*/  HMMA.16816.F32.BF16 R76, R140.reuse, R160, R76 ;  /* 0x000000a08c4c723c */ /* 0x040fe2000004184c */
[----:B------:R1:W-:Y:S10]  /*13d90*/  MUFU.EX2 R194, R151 ;  /* 0x0000009700c27308 */ /* 0x0003f40000000800 */
[----:B------:R-:W-:Y:S01]  /*13da0*/  MUFU.EX2 R195, R195 ;  /* 0x000000c300c37308 */ /* 0x000fe20000000800 */
[C---:B------:R-:W-:Y:S09]  /*13db0*/  HMMA.16816.F32.BF16 R80, R140.reuse, R162, R80 ;  /* 0x000000a28c50723c */ /* 0x040ff20000041850 */
[----:B------:R-:W4:Y:S01]  /*13dc0*/  MUFU.EX2 R197, R197 ;  /* 0x000000c500c57308 */ /* 0x000f220000000800 */
[C---:B------:R-:W-:Y:S03]  /*13dd0*/  HMMA.16816.F32.BF16 R84, R140.reuse, R168, R84 ;  /* 0x000000a88c54723c */ /* 0x040fe60000041854 */
[----:B------:R-:W-:Y:S02]  /*13de0*/  LOP3.LUT R168, R174, 0xff, RZ, 0xc0, !PT ;  /* 0x000000ffaea87812 */ /* 0x000fe400078ec0ff */
[----:B------:R-:W-:Y:S03]  /*13df0*/  SHF.R.U32.HI R169, RZ, 0x18, R174 ;  /* 0x00000018ffa97819 */ /* 0x000fe600000116ae */
[C---:B------:R-:W-:Y:S03]  /*13e00*/  HMMA.16816.F32.BF16 R88, R140.reuse, R170, R88 ;  /* 0x000000aa8c58723c */ /* 0x040fe60000041858 */
[----:B------:R-:W-:Y:S05]  /*13e10*/  LOP3.LUT R170, R148, 0xff, RZ, 0xc0, !PT ;  /* 0x000000ff94aa7812 */ /* 0x000fea00078ec0ff */
[C---:B-----5:R-:W-:Y:S08]  /*13e20*/  HMMA.16816.F32.BF16 R92, R140.reuse, R156, R92 ;  /* 0x0000009c8c5c723c */ /* 0x060ff0000004185c */
[C---:B------:R-:W-:Y:S01]  /*13e30*/  HMMA.16816.F32.BF16 R96, R140.reuse, R158, R96 ;  /* 0x0000009e8c60723c */ /* 0x040fe20000041860 */
[----:B------:R-:W-:Y:S07]  /*13e40*/  LDSM.16.MT88.4 R156, [R167+0x19800] ;  /* 0x01980000a79c783b */ /* 0x000fee0000004200 */
[C---:B---3--:R-:W-:Y:S08]  /*13e50*/  HMMA.16816.F32.BF16 R100, R140.reuse, R132, R100 ;  /* 0x000000848c64723c */ /* 0x048ff00000041864 */
[C---:B------:R-:W-:Y:S01]  /*13e60*/  HMMA.16816.F32.BF16 R104, R140.reuse, R134, R104 ;  /* 0x000000868c68723c */ /* 0x040fe20000041868 */
[----:B------:R-:W3:Y:S07]  /*13e70*/  LDSM.16.MT88.4 R132, [R182+0x7000] ;  /* 0x00700000b684783b */ /* 0x000eee0000004200 */
[C---:B------:R-:W-:Y:S03]  /*13e80*/  HMMA.16816.F32.BF16 R108, R140.reuse, R136, R108 ;  /* 0x000000888c6c723c */ /* 0x040fe6000004186c */
[C---:B------:R-:W-:Y:S02]  /*13e90*/  PRMT R136, R150.reuse, 0x7772, RZ ;  /* 0x0000777296887816 */ /* 0x040fe400000000ff */
[----:B------:R-:W-:Y:S02]  /*13ea0*/  PRMT R137, R150, 0x7771, RZ ;  /* 0x0000777196897816 */ /* 0x000fe400000000ff */
[----:B------:R-:W-:Y:S01]  /*13eb0*/  PRMT R136, R136, 0x5410, R149 ;  /* 0x0000541088887816 */ /* 0x000fe20000000095 */
[C---:B------:R-:W-:Y:S01]  /*13ec0*/  HMMA.16816.F32.BF16 R112, R140.reuse, R138, R112 ;  /* 0x0000008a8c70723c */ /* 0x040fe20000041870 */
[----:B-1----:R-:W1:Y:S02]  /*13ed0*/  LDSM.16.MT88.4 R148, [R181+0x19800] ;  /* 0x01980000b594783b */ /* 0x002e640000004200 */
[--C-:B------:R-:W-:Y:S01]  /*13ee0*/  FFMA.FTZ R138, R166, UR4, -R196.reuse ;  /* 0x00000004a68a7c23 */ /* 0x100fe200080108c4 */
[----:B------:R-:W-:Y:S01]  /*13ef0*/  PRMT R139, R174, 0x7632, R139 ;  /* 0x00007632ae8b7816 */ /* 0x000fe2000000008b */
[----:B------:R-:W5:Y:S01]  /*13f00*/  MUFU.EX2 R166, R177 ;  /* 0x000000b100a67308 */ /* 0x000f620000000800 */
[----:B------:R-:W-:Y:S01]  /*13f10*/  PRMT R170, R170, 0x5410, R137 ;  /* 0x00005410aaaa7816 */ /* 0x000fe20000000089 */
[----:B------:R-:W-:Y:S01]  /*13f20*/  FFMA.FTZ R196, R165, UR4, -R196 ;  /* 0x00000004a5c47c23 */ /* 0x000fe200080108c4 */
[C---:B--2---:R-:W-:Y:S07]  /*13f30*/  HMMA.16816.F32.BF16 R116, R140.reuse, R144, R116 ;  /* 0x000000908c74723c */ /* 0x044fee0000041874 */
[----:B------:R2:W-:Y:S01]  /*13f40*/  MUFU.EX2 R165, R138 ;  /* 0x0000008a00a57308 */ /* 0x0005e20000000800 */
[----:B------:R-:W-:Y:S09]  /*13f50*/  LOP3.LUT R144, R174, 0xffff, RZ, 0xc0, !PT ;  /* 0x0000ffffae907812 */ /* 0x000ff200078ec0ff */
[----:B------:R-:W1:Y:S01]  /*13f60*/  MUFU.EX2 R196, R196 ;  /* 0x000000c400c47308 */ /* 0x000e620000000800 */
[----:B------:R-:W-:Y:S01]  /*13f70*/  LDSM.16.MT88.4 R172, [R182+0x1800] ;  /* 0x00180000b6ac783b */ /* 0x000fe20000004200 */
[----:B------:R-:W-:Y:S01]  /*13f80*/  SHF.R.U32.HI R144, RZ, 0x8, R144 ;  /* 0x00000008ff907819 */ /* 0x000fe20000011690 */
[C---:B------:R-:W-:Y:S03]  /*13f90*/  HMMA.16816.F32.BF16 R120, R140.reuse, R146, R120 ;  /* 0x000000928c78723c */ /* 0x040fe60000041878 */
[----:B------:R-:W-:Y:S02]  /*13fa0*/  PRMT R168, R168, 0x5410, R144 ;  /* 0x00005410a8a87816 */ /* 0x000fe40000000090 */
[----:B------:R-:W-:Y:S02]  /*13fb0*/  LOP3.LUT R139, R139, 0xff, RZ, 0xc0, !PT ;  /* 0x000000ff8b8b7812 */ /* 0x000fe400078ec0ff */
[----:B------:R-:W-:Y:S01]  /*13fc0*/  LOP3.LUT R171, R136, 0xff00ff, RZ, 0xc0, !PT ;  /* 0x00ff00ff88ab7812 */ /* 0x000fe200078ec0ff */
[C---:B---3--:R-:W-:Y:S03]  /*13fd0*/  HMMA.16816.F32.BF16 R124, R140.reuse, R132, R124 ;  /* 0x000000848c7c723c */ /* 0x048fe6000004187c */
[----:B------:R-:W-:Y:S02]  /*13fe0*/  PRMT R169, R139, 0x5410, R169 ;  /* 0x000054108ba97816 */ /* 0x000fe400000000a9 */
[--C-:B------:R-:W-:Y:S01]  /*13ff0*/  HSET2.LE.AND R168, R168, R176.reuse, PT ;  /* 0x000000b0a8a87233 */ /* 0x100fe20003803000 */
[----:B--2---:R-:W2:Y:S01]  /*14000*/  LDSM.16.MT88.4 R136, [R180+0x1800] ;  /* 0x00180000b488783b */ /* 0x004ea20000004200 */
[C---:B----4-:R-:W-:Y:S01]  /*14010*/  F2FP.BF16.F32.PACK_AB R144, R197.reuse, R194 ;  /* 0x000000c2c590723e */ /* 0x050fe200000010ff */
        /* <DEDUP_REMOVED lines=8> */
[----:B-----5:R-:W-:Y:S01]  /*140a0*/  F2FP.BF16.F32.PACK_AB R144, R166, R193 ;  /* 0x000000c1a690723e */ /* 0x020fe200000010ff */
[----:B------:R-:W-:Y:S01]  /*140b0*/  FADD.FTZ R193, R193, R210 ;  /* 0x000000d2c1c17221 */ /* 0x000fe20000010000 */
[C---:B------:R-:W-:Y:S01]  /*140c0*/  F2FP.BF16.F32.PACK_AB R133, R195.reuse, R222 ;  /* 0x000000dec385723e */ /* 0x040fe200000010ff */
[----:B------:R-:W-:Y:S01]  /*140d0*/  FADD.FTZ R194, R222, R194 ;  /* 0x000000c2dec27221 */ /* 0x000fe20000010000 */
[----:B-1----:R-:W-:Y:S01]  /*140e0*/  F2FP.BF16.F32.PACK_AB R132, R196, R165 ;  /* 0x000000a5c484723e */ /* 0x002fe200000010ff */
        /* <DEDUP_REMOVED lines=52> */
.L_x_1617:
        /* <DEDUP_REMOVED lines=9> */
[----:B------:R-:W-:Y:S02]  /*144c0*/  LOP3.LUT P2, RZ, R216, 0x8, RZ, 0xc0, !PT ;  /* 0x00000008d8ff7812 */ /* 0x000fe4000784c0ff */
[----:B------:R-:W-:Y:S01]  /*144d0*/  LOP3.LUT R5, R5, 0x38, R184, 0xf8, !PT ;  /* 0x0000003805057812 */ /* 0x000fe200078ef8b8 */
[----:B------:R-:W2:Y:S01]  /*144e0*/  LDCU.U8 UR11, c[0x0][0x548] ;  /* 0x0000a900ff0b77ac */ /* 0x000ea20008000000 */
[----:B------:R-:W-:-:S02]  /*144f0*/  MOV R7, 0x20 ;  /* 0x0000002000077802 */ /* 0x000fc40000000f00 */
[----:B------:R-:W-:Y:S01]  /*14500*/  LOP3.LUT R5, R5, R183, R218, 0xfe, !PT ;  /* 0x000000b705057212 */ /* 0x000fe200078efeda */
[----:B------:R-:W-:Y:S01]  /*14510*/  UISETP.NE.AND UP2, UPT, UR20, -0x1, UPT ;  /* 0xffffffff1400788c */ /* 0x000fe2000bf45270 */
[----:B------:R-:W-:Y:S01]  /*14520*/  LOP3.LUT P0, RZ, R216, 0x4, RZ, 0xc0, !PT ;  /* 0x00000004d8ff7812 */ /* 0x000fe2000780c0ff */
[----:B------:R-:W3:Y:S01]  /*14530*/  @!UP3 LDCU.64 UR8, c[0x0][0x400] ;  /* 0x00008000ff08b7ac */ /* 0x000ee20008000a00 */
[----:B------:R-:W-:Y:S02]  /*14540*/  MOV R8, 0x10 ;  /* 0x0000001000087802 */ /* 0x000fe40000000f00 */
[----:B------:R-:W-:Y:S01]  /*14550*/  LEA R5, R5, UR5, 0x1 ;  /* 0x0000000505057c11 */ /* 0x000fe2000f8e08ff */
[----:B------:R-:W5:Y:S01]  /*14560*/  @UP3 LDCU.64 UR6, c[0x0][0x408] ;  /* 0x00008100ff0637ac */ /* 0x000f620008000a00 */
[----:B------:R-:W-:Y:S01]  /*14570*/  SEL R7, R7, 0xffffffe0, !P2 ;  /* 0xffffffe007077807 */ /* 0x000fe20005000000 */
[----:B-1----:R-:W-:Y:S01]  /*14580*/  FADD.FTZ R246, R0, R246 ;  /* 0x000000f600f67221 */ /* 0x002fe20000010000 */
[----:B------:R-:W-:Y:S01]  /*14590*/  SEL R8, R8, 0xfffffff0, !P0 ;  /* 0xfffffff008087807 */ /* 0x000fe20004000000 */
[----:B------:R-:W1:Y:S01]  /*145a0*/  LDCU UR13, c[0x0][0x434] ;  /* 0x00008680ff0d77ac */ /* 0x000e620008000800 */
[C---:B------:R-:W-:Y:S01]  /*145b0*/  IADD3 R10, PT, PT, R5.reuse, 0x40, RZ ;  /* 0x00000040050a7810 */ /* 0x040fe20007ffe0ff */
[----:B----4-:R-:W-:Y:S01]  /*145c0*/  FADD.FTZ R4, R4, R247 ;  /* 0x000000f704047221 */ /* 0x010fe20000010000 */
[----:B------:R-:W4:Y:S01]  /*145d0*/  SHFL.BFLY PT, R2, R246, 0x1, 0x1f ;  /* 0x0c201f00f6027f89 */ /* 0x000f2200000e0000 */
[----:B------:R-:W-:-:S02]  /*145e0*/  IADD3 R9, PT, PT, R5, R7, RZ ;  /* 0x0000000705097210 */ /* 0x000fc40007ffe0ff */
[----:B------:R-:W-:Y:S01]  /*145f0*/  @P1 IADD3 R10, PT, PT, R5, -0x40, RZ ;  /* 0xffffffc0050a1810 */ /* 0x000fe20007ffe0ff */
[----:B------:R-:W2:Y:S01]  /*14600*/  SHFL.BFLY PT, R0, R4, 0x1, 0x1f ;  /* 0x0c201f0004007f89 */ /* 0x000ea200000e0000 */
[C---:B------:R-:W-:Y:S02]  /*14610*/  IADD3 R11, PT, PT, R8.reuse, R9, RZ ;  /* 0x00000009080b7210 */ /* 0x040fe40007ffe0ff */
[-C--:B------:R-:W-:Y:S01]  /*14620*/  IADD3 R7, PT, PT, R7, R10.reuse, RZ ;  /* 0x0000000a07077210 */ /* 0x080fe20007ffe0ff */
[----:B---3--:R-:W-:Y:S01]  /*14630*/  @!UP3 UIMAD.WIDE.U32 UR14, UR12, UR8, URZ ;  /* 0x000000080c0eb2a5 */ /* 0x008fe2000f8e00ff */
[----:B------:R-:W-:Y:S01]  /*14640*/  IADD3 R12, PT, PT, R8, R10, RZ ;  /* 0x0000000a080c7210 */ /* 0x000fe20007ffe0ff */
[----:B------:R-:W3:Y:S01]  /*14650*/  S2UR UR8, SR_CTAID.X ;  /* 0x00000000000879c3 */ /* 0x000ee20000002500 */
[----:B-----5:R-:W-:Y:S02]  /*14660*/  @UP3 UIMAD.WIDE.U32 UR16, UR20, UR6, URZ ;  /* 0x00000006141032a5 */ /* 0x020fe4000f8e00ff */
[----:B------:R-:W-:-:S02]  /*14670*/  @!UP3 UIMAD UR9, UR12, UR9, UR15 ;  /* 0x000000090c09b2a4 */ /* 0x000fc4000f8e020f */
[----:B------:R-:W-:Y:S02]  /*14680*/  @UP3 UIMAD UR9, UR20, UR7, UR17 ;  /* 0x00000007140932a4 */ /* 0x000fe4000f8e0211 */
[----:B------:R-:W-:Y:S01]  /*14690*/  @!UP2 UIMAD UR20, UR12, UR10, URZ ;  /* 0x0000000a0c14a2a4 */ /* 0x000fe2000f8e02ff */
[----:B------:R-:W1:Y:S01]  /*146a0*/  S2UR UR6, SR_CTAID.Z ;  /* 0x00000000000679c3 */ /* 0x000e620000002700 */
[----:B------:R-:W-:Y:S01]  /*146b0*/  @UP3 UMOV UR14, UR16 ;  /* 0x00000010000e3c82 */ /* 0x000fe20008000000 */
        /* <DEDUP_REMOVED lines=145> */
[----:B------:R-:W2:Y:S01]  /*14fd0*/  LDCU.U8 UR4, c[0x0][0x549] ;  /* 0x0000a920ff0477ac */ /* 0x000ea20008000000 */
[C---:B------:R-:W-:Y:S01]  /*14fe0*/  FMUL.FTZ R72, R0.reuse, R72 ;  /* 0x0000004800487220 */ /* 0x040fe20000410000 */
        /* <DEDUP_REMOVED lines=74> */
[----:B--2---:R-:W-:Y:S01]  /*15490*/  UISETP.NE.AND UP1, UPT, UR4, URZ, UPT ;  /* 0x000000ff0400728c */ /* 0x004fe2000bf25270 */
        /* <DEDUP_REMOVED lines=15> */
[----:B------:R-:W-:Y:S01]  /*15590*/  UISETP.NE.AND UP0, UPT, UR11, URZ, !UP1 ;  /* 0x000000ff0b00728c */ /* 0x000fe2000cf05270 */
[----:B------:R-:W-:Y:S01]  /*155a0*/  F2FP.BF16.F32.PACK_AB R124, R125, R124 ;  /* 0x0000007c7d7c723e */ /* 0x000fe200000010ff */
[----:B------:R-:W-:Y:S01]  /*155b0*/  STS [R5+0x8400], R70 ;  /* 0x0084004605007388 */ /* 0x000fe20000000800 */
[----:B------:R-:W-:Y:S01]  /*155c0*/  F2FP.BF16.F32.PACK_AB R126, R127, R126 ;  /* 0x0000007e7f7e723e */ /* 0x000fe200000010ff */
[----:B------:R-:W2:Y:S01]  /*155d0*/  @UP1 LDCU UR15, c[0x0][0x430] ;  /* 0x00008600ff0f17ac */ /* 0x000ea20008000800 */
[----:B------:R-:W-:Y:S01]  /*155e0*/  F2FP.BF16.F32.PACK_AB R0, R0, R128 ;  /* 0x000000800000723e */ /* 0x000fe200000010ff */
[----:B------:R-:W-:Y:S01]  /*155f0*/  STS [R6+0x8000], R72 ;  /* 0x0080004806007388 */ /* 0x000fe20000000800 */
[----:B------:R-:W-:-:S03]  /*15600*/  @UP1 UMOV UR7, 0x1 ;  /* 0x0000000100071882 */ /* 0x000fc60000000000 */
[----:B------:R-:W-:Y:S04]  /*15610*/  STS [R6+0x8400], R74 ;  /* 0x0084004a06007388 */ /* 0x000fe80000000800 */
[----:B------:R-:W-:Y:S01]  /*15620*/  STS [R9+0x8000], R76 ;  /* 0x0080004c09007388 */ /* 0x000fe20000000800 */
[----:B-1----:R-:W-:Y:S02]  /*15630*/  @UP1 UIMAD UR13, UR4, UR10, URZ ;  /* 0x0000000a040d12a4 */ /* 0x002fe4000f8e02ff */
        /* <DEDUP_REMOVED lines=28> */
[----:B-1----:R-:W-:-:S04]  /*15800*/  LOP3.LUT R0, R241, 0x1f8, RZ, 0xc0, !PT ;  /* 0x000001f8f1007812 */ /* 0x002fc800078ec0ff */
[----:B------:R-:W-:-:S04]  /*15810*/  LOP3.LUT R0, R0, 0x38, R216, 0x78, !PT ;  /* 0x0000003800007812 */ /* 0x000fc800078e78d8 */
[----:B------:R-:W-:-:S04]  /*15820*/  LOP3.LUT R0, R0, 0x1e00, R241, 0xf8, !PT ;  /* 0x00001e0000007812 */ /* 0x000fc800078ef8f1 */
[----:B------:R-:W-:Y:S01]  /*15830*/  LEA R0, R0, UR5, 0x1 ;  /* 0x0000000500007c11 */ /* 0x000fe2000f8e08ff */
[----:B--23--:R-:W-:Y:S06]  /*15840*/  BRA.U UP1, `(.L_x_1621) ;  /* 0x0000000101207547 */ /* 0x00cfec000b800000 */
        /* <DEDUP_REMOVED lines=8> */
.L_x_1621:
        /* <DEDUP_REMOVED lines=8> */
[----:B------:R-:W-:Y:S01]  /*15950*/  @!UP0 UIMAD UR13, UR12, UR7, UR13 ;  /* 0x000000070c0d82a4 */ /* 0x000fe2000f8e020d */
[----:B------:R-:W-:Y:S01]  /*15960*/  SHF.R.U32.HI R13, RZ, 0x2, R216 ;  /* 0x00000002ff0d7819 */ /* 0x000fe200000116d8 */
[----:B------:R-:W-:Y:S01]  /*15970*/  USHF.L.U32 UR10, UR10, 0x7, URZ ;  /* 0x000000070a0a7899 */ /* 0x000fe200080006ff */
[----:B------:R-:W-:Y:S01]  /*15980*/  BSSY.RECONVERGENT B0, `(.L_x_1622) ;  /* 0x0000022000007945 */ /* 0x000fe20003800200 */
[----:B------:R-:W-:Y:S01]  /*15990*/  USEL UR4, UR4, URZ, UP0 ;  /* 0x000000ff04047287 */ /* 0x000fe20008000000 */
[----:B------:R-:W-:Y:S01]  /*159a0*/  MOV R12, 0x7f800000 ;  /* 0x7f800000000c7802 */ /* 0x000fe20000000f00 */
[----:B------:R-:W4:Y:S01]  /*159b0*/  @P3 MUFU.LG2 R2, R2 ;  /* 0x0000000200023308 */ /* 0x000f220000000c00 */
[----:B------:R-:W-:Y:S01]  /*159c0*/  USHF.R.S32.HI UR7, URZ, 0x1f, UR13 ;  /* 0x0000001fff077899 */ /* 0x000fe2000801140d */
[----:B------:R-:W-:Y:S01]  /*159d0*/  MOV R7, 0x7f800000 ;  /* 0x7f80000000077802 */ /* 0x000fe20000000f00 */
[----:B------:R-:W-:-:S02]  /*159e0*/  USHF.R.S32.HI UR5, URZ, 0x1f, UR10 ;  /* 0x0000001fff057899 */ /* 0x000fc4000801140a */
[----:B------:R-:W-:-:S04]  /*159f0*/  UIADD3 UR20, UP1, UP0, UR10, UR20, UR13 ;  /* 0x000000140a147290 */ /* 0x000fc8000f83e00d */
[----:B------:R-:W-:Y:S01]  /*15a00*/  UIADD3.X UR4, UPT, UPT, UR5, UR4, UR7, UP1, UP0 ;  /* 0x0000000405047290 */ /* 0x000fe20008fe0407 */
[----:B------:R3:W4:Y:S01]  /*15a10*/  LDS.128 R8, [R0+0x3000] ;  /* 0x0030000000087984 */ /* 0x0007220000000c00 */
[----:B-1----:R-:W1:Y:S01]  /*15a20*/  @P3 LDC R4, c[0x0][0x458] ;  /* 0x00011600ff043b82 */ /* 0x002e620000000800 */
[----:B--2---:R-:W-:Y:S01]  /*15a30*/  @P4 FMUL.FTZ R14, R6, 0.69314718246459960938 ;  /* 0x3f317218060e4820 */ /* 0x004fe20000410000 */
[----:B------:R-:W-:-:S03]  /*15a40*/  LOP3.LUT R6, R219, 0x7, R13, 0xf8, !PT ;  /* 0x00000007db067812 */ /* 0x000fc600078ef80d */
[----:B---3--:R-:W-:Y:S01]  /*15a50*/  @P4 FFMA.FTZ R12, R164, R5, R14 ;  /* 0x00000005a40c4223 */ /* 0x008fe2000001000e */
[----:B----4-:R-:W-:-:S04]  /*15a60*/  @P3 FMUL.FTZ R2, R2, 0.69314718246459960938 ;  /* 0x3f31721802023820 */ /* 0x010fc80000410000 */
[----:B-1----:R-:W-:Y:S01]  /*15a70*/  @P3 FFMA.FTZ R7, R3, R4, R2 ;  /* 0x0000000403073223 */ /* 0x002fe20000010002 */
        /* <DEDUP_REMOVED lines=18> */
.L_x_1623:
[----:B------:R-:W-:Y:S05]  /*15ba0*/  BSYNC.RECONVERGENT B0 ;  /* 0x0000000000007941 */ /* 0x000fea0003800200 */
.L_x_1622:
        /* <DEDUP_REMOVED lines=42> */
.L_x_1625:
[----:B------:R-:W-:Y:S05]  /*15e50*/  BSYNC.RECONVERGENT B0 ;  /* 0x0000000000007941 */ /* 0x000fea0003800200 */
.L_x_1624:
        /* <DEDUP_REMOVED lines=27> */
.L_x_1627:
[----:B------:R-:W-:Y:S05]  /*16010*/  BSYNC.RECONVERGENT B0 ;  /* 0x0000000000007941 */ /* 0x000fea0003800200 */
.L_x_1626:
        /* <DEDUP_REMOVED lines=27> */
.L_x_1629:
[----:B------:R-:W-:Y:S05]  /*161d0*/  BSYNC.RECONVERGENT B0 ;  /* 0x0000000000007941 */ /* 0x000fea0003800200 */
.L_x_1628:
[----:B-12---:R1:W2:Y:S04]  /*161e0*/  LDS.128 R12, [R0+0x7000] ;  /* 0x00700000000c7984 */ /* 0x0062a80000000c00 */
[----:B------:R1:W1:Y:S01]  /*161f0*/  LDS.128 R4, [R0+0xb000] ;  /* 0x00b0000000047984 */ /* 0x0002620000000c00 */
[----:B------:R-:W-:Y:S05]  /*16200*/  @P0 EXIT ;  /* 0x000000000000094d */ /* 0x000fea0003800000 */
[----:B------:R-:W5:Y:S01]  /*16210*/  LDCU.64 UR6, c[0x0][0x408] ;  /* 0x00008100ff0677ac */ /* 0x000f620008000a00 */
[----:B------:R-:W-:Y:S01]  /*16220*/  IADD3 R2, P0, PT, R2, 0x60, RZ ;  /* 0x0000006002027810 */ /* 0x000fe20007f1e0ff */
[----:B----4-:R1:W4:Y:S01]  /*16230*/  LDS.128 R16, [R0+0xf000] ;  /* 0x00f0000000107984 */ /* 0x0103220000000c00 */
[----:B---3--:R-:W-:Y:S01]  /*16240*/  IMAD.MOV.U32 R20, RZ, RZ, R24 ;  /* 0x000000ffff147224 */ /* 0x008fe200078e0018 */
[----:B------:R-:W3:Y:S01]  /*16250*/  LDCU.64 UR4, c[0x0][0x3f0] ;  /* 0x00007e00ff0477ac */ /* 0x000ee20008000a00 */
[----:B------:R-:W-:Y:S01]  /*16260*/  IMAD.MOV.U32 R21, RZ, RZ, R27 ;  /* 0x000000ffff157224 */ /* 0x000fe200078e001b */
[----:B------:R-:W3:Y:S01]  /*16270*/  LDCU UR10, c[0x0][0x440] ;  /* 0x00008800ff0a77ac */ /* 0x000ee20008000800 */
[----:B-----5:R-:W-:-:S04]  /*16280*/  IMAD.WIDE.U32 R20, R2, UR6, R20 ;  /* 0x0000000602147c25 */ /* 0x020fc8000f8e0014 */
[----:B-1----:R-:W-:Y:S01]  /*16290*/  IMAD.X R0, RZ, RZ, UR9, P0 ;  /* 0x00000009ff007e24 */ /* 0x002fe200080e06ff */
[----:B---3--:R-:W-:Y:S02]  /*162a0*/  ISETP.GE.AND P3, PT, R215, UR10, PT ;  /* 0x0000000ad7007c0c */ /* 0x008fe4000bf66270 */
[----:B------:R-:W-:Y:S01]  /*162b0*/  ISETP.GE.AND P2, PT, R240, UR10, PT ;  /* 0x0000000af0007c0c */ /* 0x000fe2000bf46270 */
[----:B------:R-:W-:Y:S01]  /*162c0*/  IMAD R0, R0, UR6, RZ ;  /* 0x0000000600007c24 */ /* 0x000fe2000f8e02ff */
[----:B------:R-:W-:-:S03]  /*162d0*/  ISETP.GE.AND P1, PT, R239, UR10, PT ;  /* 0x0000000aef007c0c */ /* 0x000fc6000bf26270 */
[----:B------:R-:W-:Y:S01]  /*162e0*/  IMAD R0, R2, UR7, R0 ;  /* 0x0000000702007c24 */ /* 0x000fe2000f8e0200 */
[----:B------:R-:W-:-:S03]  /*162f0*/  LEA R2, P0, R20, UR4, 0x1 ;  /* 0x0000000414027c11 */ /* 0x000fc6000f8008ff */
        /* <DEDUP_REMOVED lines=9> */
.L_x_1630:
        /* <DEDUP_REMOVED lines=15> */
.L_x_2362:


//--------------------- .text._ZN5flash16flash_fwd_kernelI23Flash_fwd_kernel_traitsILi256ELi128ELi64ELi8ELb0ELb0EN7cutlass10bfloat16_tE19Flash_kernel_traitsILi256ELi128ELi64ELi8ES3_EELb1ELb0ELb0ELb0ELb0ELb1ELb0ELb0EEEvNS_16Flash_fwd_paramsE --------------------------
	.section	.text._ZN5flash16flash_fwd_kernelI23Flash_fwd_kernel_traitsILi256ELi128ELi64ELi8ELb0ELb0EN7cutlass10bfloat16_tE19Flash_kernel_traitsILi256ELi128ELi64ELi8ES3_EELb1ELb0ELb0ELb0ELb0ELb1ELb0ELb0EEEvNS_16Flash_fwd_paramsE,"ax",@progbits
	.align	128
        .global         _ZN5flash16flash_fwd_kernelI23Flash_fwd_kernel_traitsILi256ELi128ELi64ELi8ELb0ELb0EN7cutlass10bfloat16_tE19Flash_kernel_traitsILi256ELi128ELi64ELi8ES3_EELb1ELb0ELb0ELb0ELb0ELb1ELb0ELb0EEEvNS_16Flash_fwd_paramsE
        .type           _ZN5flash16flash_fwd_kernelI23Flash_fwd_kernel_traitsILi256ELi128ELi64ELi8ELb0ELb0EN7cutlass10bfloat16_tE19Flash_kernel_traitsILi256ELi128ELi64ELi8ES3_EELb1ELb0ELb0ELb0ELb0ELb1ELb0ELb0EEEvNS_16Flash_fwd_paramsE,@function
        .size           _ZN5flash16flash_fwd_kernelI23Flash_fwd_kernel_traitsILi256ELi128ELi64ELi8ELb0ELb0EN7cutlass10bfloat16_tE19Flash_kernel_traitsILi256ELi128ELi64ELi8ES3_EELb1ELb0ELb0ELb0ELb0ELb1ELb0ELb0EEEvNS_16Flash_fwd_paramsE,(.L_x_2363 - _ZN5flash16flash_fwd_kernelI23Flash_fwd_kernel_traitsILi256ELi128ELi64ELi8ELb0ELb0EN7cutlass10bfloat16_tE19Flash_kernel_traitsILi256ELi128ELi64ELi8ES3_EELb1ELb0ELb0ELb0ELb0ELb1ELb0ELb0EEEvNS_16Flash_fwd_paramsE)
        .other          _ZN5flash16flash_fwd_kernelI23Flash_fwd_kernel_traitsILi256ELi128ELi64ELi8ELb0ELb0EN7cutlass10bfloat16_tE19Flash_kernel_traitsILi256ELi128ELi64ELi8ES3_EELb1ELb0ELb0ELb0ELb0ELb1ELb0ELb0EEEvNS_16Flash_fwd_paramsE,@"STO_CUDA_ENTRY STV_DEFAULT"
_ZN5flash16flash_fwd_kernelI23Flash_fwd_kernel_traitsILi256ELi128ELi64ELi8ELb0ELb0EN7cutlass10bfloat16_tE19Flash_kernel_traitsILi256ELi128ELi64ELi8ES3_EELb1ELb0ELb0ELb0ELb0ELb1ELb0ELb0EEEvNS_16Flash_fwd_paramsE:
.text._ZN5flash16flash_fwd_kernelI23Flash_fwd_kernel_traitsILi256ELi128ELi64ELi8ELb0ELb0EN7cutlass10bfloat16_tE19Flash_kernel_traitsILi256ELi128ELi64ELi8ES3_EELb1ELb0ELb0ELb0ELb0ELb1ELb0ELb0EEEvNS_16Flash_fwd_paramsE:
        /* <DEDUP_REMOVED lines=101> */
.L_x_1631:
        /* <DEDUP_REMOVED lines=34> */
.L_x_1633:
[----:B------:R-:W1:Y:S01]  /*0870*/  LDCU.64 UR4, c[0x0][0x410] ;  /* 0x00008200ff0477ac */ /* 0x000e620008000a00 */
[C---:B------:R-:W-:Y:S01]  /*0880*/  IMAD.SHL.U32 R2, R193.reuse, 0x8, RZ ;  /* 0x00000008c1027824 */ /* 0x040fe200078e00ff */
[----:B------:R-:W-:Y:S01]  /*0890*/  SHF.R.U32.HI R0, RZ, 0x3, R193 ;  /* 0x00000003ff007819 */ /* 0x000fe200000116c1 */
[----:B------:R-:W-:Y:S01]  /*08a0*/  BSSY.RECONVERGENT B0, `(.L_x_1634) ;  /* 0x0000033000007945 */ /* 0x000fe20003800200 */
[----:B------:R-:W2:Y:S01]  /*08b0*/  LDCU UR6, c[0x0][0x434] ;  /* 0x00008680ff0677ac */ /* 0x000ea20008000800 */
        /* <DEDUP_REMOVED lines=9> */
[----:B-1----:R-:W-:Y:S01]  /*0950*/  IMAD.U32 R8, RZ, RZ, UR4 ;  /* 0x00000004ff087e24 */ /* 0x002fe2000f8e00ff */
[----:B------:R-:W-:Y:S01]  /*0960*/  UIMAD UR4, UR25, UR8, URZ ;  /* 0x00000008190472a4 */ /* 0x000fe2000f8e02ff */
[----:B------:R-:W-:Y:S01]  /*0970*/  IMAD.U32 R11, RZ, RZ, UR5 ;  /* 0x00000005ff0b7e24 */ /* 0x000fe2000f8e00ff */
[----:B------:R-:W-:Y:S01]  /*0980*/  UIADD3 UR25, UPT, UPT, -UR25, UR27, URZ ;  /* 0x0000001b19197290 */ /* 0x000fe2000fffe1ff */
[----:B------:R-:W-:Y:S01]  /*0990*/  IMAD.WIDE.U32 R8, R8, UR16, R2 ;  /* 0x0000001008087c25 */ /* 0x000fe2000f8e0002 */
[----:B--2---:R-:W-:Y:S02]  /*09a0*/  UIMAD UR6, UR17, UR6, URZ ;  /* 0x00000006110672a4 */ /* 0x004fe4000f8e02ff */
[----:B---3--:R-:W-:Y:S01]  /*09b0*/  UIMAD UR5, UR16, UR11, URZ ;  /* 0x0000000b100572a4 */ /* 0x008fe2000f8e02ff */
        /* <DEDUP_REMOVED lines=19> */
[----:B------:R-:W1:Y:S01]  /*0af0*/  LDCU.64 UR4, c[0x0][0x408] ;  /* 0x00008100ff0477ac */ /* 0x000e620008000a00 */
[----:B------:R-:W-:Y:S01]  /*0b00*/  MOV R10, R8 ;  /* 0x00000008000a7202 */ /* 0x000fe20000000f00 */
[----:B------:R-:W2:Y:S01]  /*0b10*/  LDCU.64 UR6, c[0x0][0x3f0] ;  /* 0x00007e00ff0677ac */ /* 0x000ea20008000a00 */
[----:B-1----:R-:W-:-:S03]  /*0b20*/  UIMAD UR13, UR11, UR4, URZ ;  /* 0x000000040b0d72a4 */ /* 0x002fc6000f8e02ff */
[----:B------:R-:W-:-:S03]  /*0b30*/  IMAD.WIDE.U32 R12, R3, UR4, R10 ;  /* 0x00000004030c7c25 */ /* 0x000fc6000f8e000a */
[----:B------:R-:W-:Y:S02]  /*0b40*/  MOV R2, UR13 ;  /* 0x0000000d00027c02 */ /* 0x000fe40008000f00 */
[----:B--2---:R-:W-:-:S03]  /*0b50*/  LEA R14, P3, R12, UR6, 0x1 ;  /* 0x000000060c0e7c11 */ /* 0x004fc6000f8608ff */
[----:B------:R-:W-:-:S05]  /*0b60*/  IMAD R2, R3, UR5, R2 ;  /* 0x0000000503027c24 */ /* 0x000fca000f8e0202 */
[----:B------:R-:W-:-:S04]  /*0b70*/  IADD3 R2, PT, PT, R13, R2, RZ ;  /* 0x000000020d027210 */ /* 0x000fc80007ffe0ff */
[----:B------:R-:W-:-:S05]  /*0b80*/  LEA.HI.X R15, R12, UR7, R2, 0x1, P3 ;  /* 0x000000070c0f7c11 */ /* 0x000fca00098f0c02 */
[----:B------:R1:W-:Y:S04]  /*0b90*/  STG.E.128 desc[UR18][R14.64], RZ ;  /* 0x000000ff0e007986 */ /* 0x0003e8000c101d12 */
[----:B------:R1:W-:Y:S04]  /*0ba0*/  STG.E.128 desc[UR18][R14.64+0x80], RZ ;  /* 0x000080ff0e007986 */ /* 0x0003e8000c101d12 */
[----:B------:R1:W-:Y:S04]  /*0bb0*/  STG.E.128 desc[UR18][R14.64+0x100], RZ ;  /* 0x000100ff0e007986 */ /* 0x0003e8000c101d12 */
[----:B------:R1:W-:Y:S02]  /*0bc0*/  STG.E.128 desc[UR18][R14.64+0x180], RZ ;  /* 0x000180ff0e007986 */ /* 0x0003e4000c101d12 */
.L_x_1635:
[----:B------:R-:W-:Y:S05]  /*0bd0*/  BSYNC.RECONVERGENT B0 ;  /* 0x0000000000007941 */ /* 0x000fea0003800200 */
.L_x_1634:
        /* <DEDUP_REMOVED lines=20> */
.L_x_1637:
[----:B------:R-:W-:Y:S05]  /*0d20*/  BSYNC.RECONVERGENT B0 ;  /* 0x0000000000007941 */ /* 0x000fea0003800200 */
.L_x_1636:
[----:B------:R-:W-:Y:S04]  /*0d30*/  BSSY.RECONVERGENT B0, `(.L_x_1638) ;  /* 0x0000012000007945 */ /* 0x000fe80003800200 */
[----:B------:R-:W-:Y:S05]  /*0d40*/  @P2 BRA `(.L_x_1639) ;  /* 0x0000000000402947 */ /* 0x000fea0003800000 */
[----:B------:R-:W3:Y:S01]  /*0d50*/  LDCU.64 UR6, c[0x0][0x408] ;  /* 0x00008100ff0677ac */ /* 0x000ee20008000a00 */
[----:B------:R-:W-:Y:S01]  /*0d60*/  IADD3 R7, P0, PT, R3, 0x40, RZ ;  /* 0x0000004003077810 */ /* 0x000fe20007f1e0ff */
[----:B------:R-:W-:Y:S01]  /*0d70*/  IMAD.MOV.U32 R12, RZ, RZ, R8 ;  /* 0x000000ffff0c7224 */ /* 0x000fe200078e0008 */
[----:B------:R-:W-:Y:S01]  /*0d80*/  MOV R13, R11 ;  /* 0x0000000b000d7202 */ /* 0x000fe20000000f00 */
[----:B------:R-:W1:Y:S02]  /*0d90*/  LDCU.64 UR4, c[0x0][0x3f0] ;  /* 0x00007e00ff0477ac */ /* 0x000e640008000a00 */
[----:B------:R-:W-:-:S04]  /*0da0*/  IMAD.X R2, RZ, RZ, UR11, P0 ;  /* 0x0000000bff027e24 */ /* 0x000fc800080e06ff */
        /* <DEDUP_REMOVED lines=10> */
.L_x_1639:
[----:B------:R-:W-:Y:S05]  /*0e50*/  BSYNC.RECONVERGENT B0 ;  /* 0x0000000000007941 */ /* 0x000fea0003800200 */
.L_x_1638:
[----:B------:R-:W-:Y:S04]  /*0e60*/  BSSY.RECONVERGENT B0, `(.L_x_1640) ;  /* 0x0000011000007945 */ /* 0x000fe80003800200 */
[----:B------:R-:W-:Y:S05]  /*0e70*/  @P1 BRA `(.L_x_1641) ;  /* 0x00000000003c1947 */ /* 0x000fea0003800000 */
[----:B------:R-:W4:Y:S01]  /*0e80*/  LDCU.64 UR6, c[0x0][0x408] ;  /* 0x00008100ff0677ac */ /* 0x000f220008000a00 */
[----:B------:R-:W-:Y:S02]  /*0e90*/  IADD3 R3, P0, PT, R3, 0x60, RZ ;  /* 0x0000006003037810 */ /* 0x000fe40007f1e0ff */
[----:B------:R-:W-:Y:S01]  /*0ea0*/  MOV R9, R11 ;  /* 0x0000000b00097202 */ /* 0x000fe20000000f00 */
[----:B------:R-:W5:Y:S01]  /*0eb0*/  LDCU.64 UR4, c[0x0][0x3f0] ;  /* 0x00007e00ff0477ac */ /* 0x000f620008000a00 */
[----:B------:R-:W-:-:S05]  /*0ec0*/  IADD3.X R2, PT, PT, RZ, UR11, RZ, P0, !PT ;  /* 0x0000000bff027c10 */ /* 0x000fca00087fe4ff */
        /* <DEDUP_REMOVED lines=10> */
.L_x_1641:
[----:B------:R-:W-:Y:S05]  /*0f70*/  BSYNC.RECONVERGENT B0 ;  /* 0x0000000000007941 */ /* 0x000fea0003800200 */
.L_x_1640:
        /* <DEDUP_REMOVED lines=10> */
.L_x_1643:
[----:B------:R-:W-:Y:S05]  /*1020*/  BSYNC.RECONVERGENT B0 ;  /* 0x0000000000007941 */ /* 0x000fea0003800200 */
.L_x_1642:
        /* <DEDUP_REMOVED lines=10> */
.L_x_1645:
[----:B------:R-:W-:Y:S05]  /*10d0*/  BSYNC.RECONVERGENT B0 ;  /* 0x0000000000007941 */ /* 0x000fea0003800200 */
.L_x_1644:
        /* <DEDUP_REMOVED lines=10> */
.L_x_1647:
[----:B------:R-:W-:Y:S05]  /*1180*/  BSYNC.RECONVERGENT B0 ;  /* 0x0000000000007941 */ /* 0x000fea0003800200 */
.L_x_1646:
        /* <DEDUP_REMOVED lines=10> */
.L_x_1632:
        /* <DEDUP_REMOVED lines=22> */
.L_x_1648:
[----:B------:R-:W1:Y:S01]  /*1390*/  LDCU.64 UR10, c[0x0][0x3b8] ;  /* 0x00007700ff0a77ac */ /* 0x000e620008000a00 */
[----:B------:R-:W-:-:S04]  /*13a0*/  UIADD3 UR29, UPT, UPT, UR12, UR13, URZ ;  /* 0x0000000d0c1d7290 */ /* 0x000fc8000fffe0ff */
[----:B-1----:R-:W-:Y:S02]  /*13b0*/  UIMAD.WIDE.U32 UR32, UR29, UR10, URZ ;  /* 0x0000000a1d2072a5 */ /* 0x002fe4000f8e00ff */
[----:B------:R-:W-:-:S04]  /*13c0*/  UIMAD UR29, UR29, UR11, URZ ;  /* 0x0000000b1d1d72a4 */ /* 0x000fc8000f8e02ff */
[----:B------:R-:W-:Y:S02]  /*13d0*/  UIADD3 UR29, UPT, UPT, UR33, UR29, URZ ;  /* 0x0000001d211d7290 */ /* 0x000fe4000fffe0ff */
.L_x_1649:
        /* <DEDUP_REMOVED lines=39> */
.L_x_1650:
[----:B------:R-:W1:Y:S01]  /*1650*/  LDCU.64 UR8, c[0x0][0x3c0] ;  /* 0x00007800ff0877ac */ /* 0x000e620008000a00 */
[----:B------:R-:W-:-:S04]  /*1660*/  UIADD3 UR12, UPT, UPT, UR12, UR13, URZ ;  /* 0x0000000d0c0c7290 */ /* 0x000fc8000fffe0ff */
[----:B-1----:R-:W-:Y:S02]  /*1670*/  UIMAD.WIDE.U32 UR30, UR12, UR8, URZ ;  /* 0x000000080c1e72a5 */ /* 0x002fe4000f8e00ff */
[----:B------:R-:W-:-:S04]  /*1680*/  UIMAD UR12, UR12, UR9, URZ ;  /* 0x000000090c0c72a4 */ /* 0x000fc8000f8e02ff */
[----:B------:R-:W-:-:S12]  /*1690*/  UIADD3 UR28, UPT, UPT, UR31, UR12, URZ ;  /* 0x0000000c1f1c7290 */ /* 0x000fd8000fffe0ff */
.L_x_1651:
[----:B------:R-:W1:Y:S01]  /*16a0*/  LDCU.64 UR12, c[0x0][0x3c8] ;  /* 0x00007900ff0c77ac */ /* 0x000e620008000a00 */
[--C-:B------:R-:W-:Y:S01]  /*16b0*/  SHF.R.U32.HI R12, RZ, 0x3, R193.reuse ;  /* 0x00000003ff0c7819 */ /* 0x100fe200000116c1 */
[C---:B------:R-:W-:Y:S01]  /*16c0*/  IMAD.SHL.U32 R198, R193.reuse, 0x8, RZ ;  /* 0x00000008c1c67824 */ /* 0x040fe200078e00ff */
[----:B------:R-:W-:Y:S01]  /*16d0*/  SHF.R.U32.HI R194, RZ, 0x1, R193 ;  /* 0x00000001ffc27819 */ /* 0x000fe200000116c1 */
[----:B------:R-:W-:Y:S01]  /*16e0*/  UIADD3 UR25, UPT, UPT, -UR25, UR27, URZ ;  /* 0x0000001b19197290 */ /* 0x000fe2000fffe1ff */
[----:B------:R-:W-:Y:S01]  /*16f0*/  IMAD.SHL.U32 R165, R193, 0x40, RZ ;  /* 0x00000040c1a57824 */ /* 0x000fe200078e00ff */
[----:B------:R-:W2:Y:S01]  /*1700*/  LDCU.128 UR4, c[0x0][0x3d0] ;  /* 0x00007a00ff0477ac */ /* 0x000ea20008000c00 */
[----:B------:R-:W-:Y:S01]  /*1710*/  VIADD R13, R12, 0x20 ;  /* 0x000000200c0d7836 */ /* 0x000fe20000000000 */
[----:B------:R-:W-:Y:S01]  /*1720*/  LOP3.LUT R192, R198, 0x38, RZ, 0xc0, !PT ;  /* 0x00000038c6c07812 */ /* 0x000fe200078ec0ff */
[C---:B------:R-:W-:Y:S01]  /*1730*/  VIADD R2, R12.reuse, 0x60 ;  /* 0x000000600c027836 */ /* 0x040fe20000000000 */
[C---:B------:R-:W-:Y:S01]  /*1740*/  ISETP.GE.AND P2, PT, R12.reuse, UR25, PT ;  /* 0x000000190c007c0c */ /* 0x040fe2000bf46270 */
[----:B------:R-:W-:Y:S01]  /*1750*/  VIADD R4, R12, 0x40 ;  /* 0x000000400c047836 */ /* 0x000fe20000000000 */
[----:B------:R-:W-:Y:S01]  /*1760*/  ISETP.GE.AND P1, PT, R13, UR25, PT ;  /* 0x000000190d007c0c */ /* 0x000fe2000bf26270 */
[----:B------:R-:W-:Y:S01]  /*1770*/  IMAD.MOV.U32 R210, RZ, RZ, 0x20 ;  /* 0x00000020ffd27424 */ /* 0x000fe200078e00ff */
[----:B------:R-:W-:Y:S01]  /*1780*/  IADD3 R6, P0, PT, R192, UR26, RZ ;  /* 0x0000001ac0067c10 */ /* 0x000fe2000ff1e0ff */
[----:B------:R-:W-:Y:S01]  /*1790*/  UIMAD.WIDE.U32 UR26, UR21, 0x80, URZ ;  /* 0x00000080151a78a5 */ /* 0x000fe2000f8e00ff */
[----:B------:R-:W-:Y:S01]  /*17a0*/  ISETP.GE.AND P5, PT, R2, UR25, PT ;  /* 0x0000001902007c0c */ /* 0x000fe2000bfa6270 */
[----:B------:R-:W3:Y:S01]  /*17b0*/  S2UR UR21, SR_CgaCtaId ;  /* 0x00000000001579c3 */ /* 0x000ee20000008800 */
[----:B-1----:R-:W-:Y:S01]  /*17c0*/  IMAD.U32 R14, RZ, RZ, UR12 ;  /* 0x0000000cff0e7e24 */ /* 0x002fe2000f8e00ff */
[----:B------:R-:W-:Y:S01]  /*17d0*/  IADD3 R20, P3, PT, R192, UR32, RZ ;  /* 0x00000020c0147c10 */ /* 0x000fe2000ff7e0ff */
[----:B------:R-:W-:Y:S01]  /*17e0*/  IMAD.X R7, RZ, RZ, UR24, P0 ;  /* 0x00000018ff077e24 */ /* 0x000fe200080e06ff */
[----:B------:R-:W-:Y:S01]  /*17f0*/  SHF.R.S32.HI R2, RZ, 0x1f, R0 ;  /* 0x0000001fff027819 */ /* 0x000fe20000011400 */
[----:B------:R-:W-:Y:S01]  /*1800*/  IMAD.U32 R23, RZ, RZ, UR13 ;  /* 0x0000000dff177e24 */ /* 0x000fe2000f8e00ff */
[----:B------:R-:W1:Y:S01]  /*1810*/  LDCU.64 UR12, c[0x0][0x388] ;  /* 0x00007100ff0c77ac */ /* 0x000e620008000a00 */
[----:B------:R-:W-:Y:S01]  /*1820*/  IMAD.WIDE.U32 R14, R14, UR16, R6 ;  /* 0x000000100e0e7c25 */ /* 0x000fe2000f8e0006 */
[----:B------:R-:W4:Y:S01]  /*1830*/  @!P2 LDC.64 R10, c[0x0][0x3b0] ;  /* 0x0000ec00ff0aab82 */ /* 0x000f220000000a00 */
[----:B------:R-:W-:Y:S01]  /*1840*/  LOP3.LUT R220, R198, 0x1f8, RZ, 0xc0, !PT ;  /* 0x000001f8c6dc7812 */ /* 0x000fe200078ec0ff */
[----:B------:R-:W5:Y:S01]  /*1850*/  S2R R230, SR_CTAID.X ;  /* 0x0000000000e67919 */ /* 0x000f620000002500 */
[----:B------:R-:W-:Y:S01]  /*1860*/  IMAD.X R21, RZ, RZ, UR29, P3 ;  /* 0x0000001dff157e24 */ /* 0x000fe200098e06ff */
[----:B------:R-:W-:Y:S01]  /*1870*/  LOP3.LUT R17, R12, UR26, RZ, 0xfc, !PT ;  /* 0x0000001a0c117c12 */ /* 0x000fe2000f8efcff */
[----:B--2---:R-:W-:Y:S01]  /*1880*/  IMAD R5, R2, UR4, RZ ;  /* 0x0000000402057c24 */ /* 0x004fe2000f8e02ff */
[----:B------:R-:W-:Y:S01]  /*1890*/  ISETP.GE.AND P6, PT, R4, UR25, PT ;  /* 0x0000001904007c0c */ /* 0x000fe2000bfc6270 */
[----:B------:R-:W-:Y:S01]  /*18a0*/  IMAD.WIDE.U32 R20, R12, UR10, R20 ;  /* 0x0000000a0c147c25 */ /* 0x000fe2000f8e0014 */
[----:B------:R-:W2:Y:S01]  /*18b0*/  @!P1 LDC.64 R6, c[0x0][0x3b0] ;  /* 0x0000ec00ff069b82 */ /* 0x000ea20000000a00 */
[----:B------:R-:W-:-:S02]  /*18c0*/  LOP3.LUT R19, R198, 0x1e00, RZ, 0xc0, !PT ;  /* 0x00001e00c6137812 */ /* 0x000fc400078ec0ff */
[----:B------:R-:W-:Y:S01]  /*18d0*/  IMAD R218, R0, UR5, R5 ;  /* 0x0000000500da7c24 */ /* 0x000fe2000f8e0205 */
[----:B------:R-:W-:Y:S01]  /*18e0*/  LOP3.LUT R220, R220, 0x38, R193, 0x78, !PT ;  /* 0x00000038dcdc7812 */ /* 0x000fe200078e78c1 */
[----:B------:R-:W-:Y:S01]  /*18f0*/  IMAD R21, R12, UR11, R21 ;  /* 0x0000000b0c157c24 */ /* 0x000fe2000f8e0215 */
[----:B------:R-:W-:Y:S01]  /*1900*/  @!P1 IADD3 R16, P0, PT, R17, 0x20, RZ ;  /* 0x0000002011109810 */ /* 0x000fe20007f1e0ff */
[----:B------:R-:W-:Y:S01]  /*1910*/  IMAD R15, R23, UR16, R15 ;  /* 0x00000010170f7c24 */ /* 0x000fe2000f8e020f */
[----:B------:R-:W5:Y:S01]  /*1920*/  @!P2 LDC.64 R8, c[0x0][0x380] ;  /* 0x0000e000ff08ab82 */ /* 0x000f620000000a00 */
[----:B------:R-:W-:Y:S01]  /*1930*/  LOP3.LUT R220, R220, R19, RZ, 0xfc, !PT ;  /* 0x00000013dcdc7212 */ /* 0x000fe200078efcff */
[----:B------:R-:W-:Y:S01]  /*1940*/  IMAD.WIDE.U32 R20, R0, UR4, R20 ;  /* 0x0000000400147c25 */ /* 0x000fe2000f8e0014 */
[----:B------:R-:W-:Y:S01]  /*1950*/  UMOV UR5, 0x400 ;  /* 0x0000040000057882 */ /* 0x000fe20000000000 */
[----:B------:R-:W-:Y:S01]  /*1960*/  LOP3.LUT R76, R194, 0x8, RZ, 0xc0, !PT ;  /* 0x00000008c24c7812 */ /* 0x000fe200078ec0ff */
[----:B---3--:R-:W-:Y:S01]  /*1970*/  ULEA UR5, UR21, UR5, 0x18 ;  /* 0x0000000515057291 */ /* 0x008fe2000f8ec0ff */
[----:B------:R-:W-:Y:S01]  /*1980*/  @!P1 IMAD.X R19, RZ, RZ, UR27, P0 ;  /* 0x0000001bff139e24 */ /* 0x000fe200080e06ff */
[----:B-1----:R-:W-:Y:S01]  /*1990*/  LEA R219, P0, R20, UR12, 0x1 ;  /* 0x0000000c14db7c11 */ /* 0x002fe2000f8008ff */
[----:B------:R-:W1:Y:S01]  /*19a0*/  @!P1 LDC.64 R4, c[0x0][0x380] ;  /* 0x0000e000ff049b82 */ /* 0x000e620000000a00 */
[----:B----4-:R-:W-:Y:S01]  /*19b0*/  @!P2 IMAD R18, R10, UR27, RZ ;  /* 0x0000001b0a12ac24 */ /* 0x010fe2000f8e02ff */
[----:B------:R-:W-:Y:S01]  /*19c0*/  UIADD3 UR12, UPT, UPT, UR15, -0x1, URZ ;  /* 0xffffffff0f0c7890 */ /* 0x000fe2000fffe0ff */
[----:B------:R-:W-:Y:S01]  /*19d0*/  IMAD.IADD R218, R21, 0x1, R218 ;  /* 0x0000000115da7824 */ /* 0x000fe200078e02da */
[----:B------:R-:W-:Y:S01]  /*19e0*/  LEA R220, R220, UR5, 0x1 ;  /* 0x00000005dcdc7c11 */ /* 0x000fe2000f8e08ff */
[C---:B------:R-:W-:Y:S01]  /*19f0*/  @!P2 IMAD R11, R17.reuse, R11, R18 ;  /* 0x0000000b110ba224 */ /* 0x040fe200078e0212 */
[----:B------:R-:W-:Y:S01]  /*1a00*/  UIMAD UR24, UR12, -0x40, UR20 ;  /* 0xffffffc00c1878a4 */ /* 0x000fe2000f8e0214 */
[----:B------:R-:W-:Y:S01]  /*1a10*/  @!P2 IMAD.WIDE.U32 R22, R17, R10, R14 ;  /* 0x0000000a1116a225 */ /* 0x000fe200078e000e */
[----:B------:R-:W-:Y:S01]  /*1a20*/  LEA.HI.X R218, R20, UR13, R218, 0x1, P0 ;  /* 0x0000000d14da7c11 */ /* 0x000fe200080f0cda */
[----:B------:R-:W-:Y:S01]  /*1a30*/  USHF.L.U64.HI UR13, UR10, 0x6, UR11 ;  /* 0x000000060a0d7899 */ /* 0x000fe2000801020b */
[----:B------:R-:W-:Y:S01]  /*1a40*/  LOP3.LUT R84, R193, 0x8, RZ, 0xc0, !PT ;  /* 0x00000008c1547812 */ /* 0x000fe200078ec0ff */
[----:B--2---:R-:W-:Y:S01]  /*1a50*/  @!P1 IMAD R19, R19, R6, RZ ;  /* 0x0000000613139224 */ /* 0x004fe200078e02ff */
[----:B------:R-:W-:Y:S01]  /*1a60*/  ISETP.GE.AND P4, PT, R12, UR24, PT ;  /* 0x000000180c007c0c */ /* 0x000fe2000bf86270 */
[----:B------:R-:W-:Y:S01]  /*1a70*/  @!P2 IMAD.IADD R11, R23, 0x1, R11 ;  /* 0x00000001170ba824 */ /* 0x000fe200078e020b */
[----:B------:R-:W-:Y:S01]  /*1a80*/  USHF.L.U32 UR21, UR10, 0x6, URZ ;  /* 0x000000060a157899 */ /* 0x000fe200080006ff */
[----:B------:R-:W-:Y:S01]  /*1a90*/  @!P1 IMAD R7, R16, R7, R19 ;  /* 0x0000000710079224 */ /* 0x000fe200078e0213 */
[C---:B-----5:R-:W-:Y:S01]  /*1aa0*/  @!P2 LEA R8, P0, R22.reuse, R8, 0x1 ;  /* 0x000000081608a211 */ /* 0x060fe200078008ff */
[----:B------:R-:W-:Y:S01]  /*1ab0*/  @!P1 IMAD.MOV.U32 R18, RZ, RZ, R14 ;  /* 0x000000ffff129224 */ /* 0x000fe200078e000e */
[----:B------:R-:W-:Y:S01]  /*1ac0*/  USHF.R.S32.HI UR4, URZ, 0x1f, UR12 ;  /* 0x0000001fff047899 */ /* 0x000fe2000801140c */
[----:B------:R-:W-:Y:S01]  /*1ad0*/  @!P1 IMAD.MOV.U32 R19, RZ, RZ, R15 ;  /* 0x000000ffff139224 */ /* 0x000fe200078e000f */
[----:B------:R-:W-:Y:S01]  /*1ae0*/  @!P2 LEA.HI.X R9, R22, R9, R11, 0x1, P0 ;  /* 0x000000091609a211 */ /* 0x000fe200000f0c0b */
[----:B------:R-:W-:Y:S01]  /*1af0*/  UIMAD UR26, UR13, UR12, URZ ;  /* 0x0000000c0d1a72a4 */ /* 0x000fe2000f8e02ff */
[----:B------:R-:W2:Y:S01]  /*1b00*/  @!P6 LDC.64 R10, c[0x0][0x3b0] ;  /* 0x0000ec00ff0aeb82 */ /* 0x000ea20000000a00 */
[----:B------:R-:W-:Y:S01]  /*1b10*/  @!P1 IMAD.WIDE.U32 R18, R16, R6, R18 ;  /* 0x0000000610129225 */ /* 0x000fe200078e0012 */
[----:B------:R-:W-:Y:S01]  /*1b20*/  UIMAD.WIDE.U32 UR32, UR21, UR12, URZ ;  /* 0x0000000c152072a5 */ /* 0x000fe2000f8e00ff */
[----:B------:R-:W-:Y:S01]  /*1b30*/  @!PT LDS RZ, [RZ] ;  /* 0x00000000fffff984 */ /* 0x000fe20000000800 */
[----:B------:R-:W-:Y:S01]  /*1b40*/  @!PT LDS RZ, [RZ] ;  /* 0x00000000fffff984 */ /* 0x000fe20000000800 */
[----:B------:R-:W-:Y:S01]  /*1b50*/  @!PT LDS RZ, [RZ] ;  /* 0x00000000fffff984 */ /* 0x000fe20000000800 */
[----:B------:R-:W-:Y:S01]  /*1b60*/  @!P2 LDGSTS.E.BYPASS.LTC128B.128 [R220], desc[UR18][R8.64] ;  /* 0x0000000008dcafae */ /* 0x000fe2000b981a12 */
[----:B------:R-:W-:Y:S01]  /*1b70*/  UIMAD UR26, UR4, UR21, UR26 ;  /* 0x00000015041a72a4 */ /* 0x000fe2000f8e021a */
[----:B------:R-:W-:Y:S01]  /*1b80*/  @!P1 IMAD.IADD R7, R19, 0x1, R7 ;  /* 0x0000000113079824 */ /* 0x000fe200078e0207 */
[C---:B-1----:R-:W-:Y:S01]  /*1b90*/  @!P1 LEA R20, P0, R18.reuse, R4, 0x1 ;  /* 0x0000000412149211 */ /* 0x042fe200078008ff */
[----:B------:R-:W-:Y:S01]  /*1ba0*/  @!P2 LDGSTS.E.BYPASS.LTC128B.128 [R220+0x4000], desc[UR18][R8.64+0x80] ;  /* 0x0400008008dcafae */ /* 0x000fe2000b981a12 */
[----:B------:R-:W-:Y:S01]  /*1bb0*/  IMAD.SHL.U32 R4, R193, 0x20, RZ ;  /* 0x00000020c1047824 */ /* 0x000fe200078e00ff */
[----:B------:R-:W-:Y:S01]  /*1bc0*/  UIADD3 UR26, UPT, UPT, UR33, UR26, URZ ;  /* 0x0000001a211a7290 */ /* 0x000fe2000fffe0ff */
[----:B------:R-:W-:Y:S01]  /*1bd0*/  @!P1 LEA.HI.X R21, R18, R5, R7, 0x1, P0 ;  /* 0x0000000512159211 */ /* 0x000fe200000f0c07 */
[----:B------:R-:W-:Y:S01]  /*1be0*/  @!P2 LDGSTS.E.BYPASS.LTC128B.128 [R220+0x8000], desc[UR18][R8.64+0x100] ;  /* 0x0800010008dcafae */ /* 0x000fe2000b981a12 */
[----:B------:R-:W-:Y:S01]  /*1bf0*/  @!P6 IADD3 R18, P3, PT, R17, 0x40, RZ ;  /* 0x000000401112e810 */ /* 0x000fe20007f7e0ff */
[----:B------:R-:W-:Y:S01]  /*1c00*/  IMAD.U32 R22, RZ, RZ, UR32 ;  /* 0x00000020ff167e24 */ /* 0x000fe2000f8e00ff */
[----:B------:R-:W-:Y:S01]  /*1c10*/  LOP3.LUT R7, R165, 0x200, RZ, 0xc0, !PT ;  /* 0x00000200a5077812 */ /* 0x000fe200078ec0ff */
[----:B------:R1:W-:Y:S01]  /*1c20*/  @!P2 LDGSTS.E.BYPASS.LTC128B.128 [R220+0xc000], desc[UR18][R8.64+0x180] ;  /* 0x0c00018008dcafae */ /* 0x0003e2000b981a12 */
[----:B------:R-:W-:Y:S01]  /*1c30*/  IADD3 R24, P2, PT, R192, UR30, RZ ;  /* 0x0000001ec0187c10 */ /* 0x000fe2000ff5e0ff */
[----:B------:R-:W-:Y:S01]  /*1c40*/  @!P6 IMAD.X R5, RZ, RZ, UR27, P3 ;  /* 0x0000001bff05ee24 */ /* 0x000fe200098e06ff */
[----:B------:R-:W-:Y:S01]  /*1c50*/  ISETP.GE.AND P3, PT, R13, UR24, PT ;  /* 0x000000180d007c0c */ /* 0x000fe2000bf66270 */
[----:B------:R-:W-:Y:S01]  /*1c60*/  @!P6 IMAD.MOV.U32 R28, RZ, RZ, R14 ;  /* 0x000000ffff1ce224 */ /* 0x000fe200078e000e */
[----:B------:R-:W-:Y:S01]  /*1c70*/  @!P5 IADD3 R16, P0, PT, R17, 0x60, RZ ;  /* 0x000000601110d810 */ /* 0x000fe20007f1e0ff */
[----:B------:R-:W-:Y:S01]  /*1c80*/  IMAD.X R25, RZ, RZ, UR28, P2 ;  /* 0x0000001cff197e24 */ /* 0x000fe200090e06ff */
[----:B------:R-:W-:Y:S01]  /*1c90*/  ISETP.GE.AND P2, PT, R13, UR24, PT ;  /* 0x000000180d007c0c */ /* 0x000fe2000bf46270 */
[----:B------:R-:W-:Y:S01]  /*1ca0*/  @!P6 IMAD.MOV.U32 R29, RZ, RZ, R15 ;  /* 0x000000ffff1de224 */ /* 0x000fe200078e000f */
[----:B------:R-:W-:Y:S01]  /*1cb0*/  LOP3.LUT R13, R7, 0x7c00, R4, 0xf8, !PT ;  /* 0x00007c00070d7812 */ /* 0x000fe200078ef804 */
[C---:B------:R-:W-:Y:S01]  /*1cc0*/  IMAD.WIDE.U32 R24, R12.reuse, UR8, R24 ;  /* 0x000000080c187c25 */ /* 0x040fe2000f8e0018 */
[----:B------:R-:W3:Y:S01]  /*1cd0*/  @!P5 LDC.64 R6, c[0x0][0x3b0] ;  /* 0x0000ec00ff06db82 */ /* 0x000ee20000000a00 */
[----:B------:R-:W-:Y:S01]  /*1ce0*/  USHF.L.U64.HI UR11, UR10, 0x5, UR11 ;  /* 0x000000050a0b7899 */ /* 0x000fe2000801020b */
[----:B------:R-:W-:Y:S01]  /*1cf0*/  @!P1 LDGSTS.E.BYPASS.LTC128B.128 [R220+0x1000], desc[UR18][R20.64] ;  /* 0x0100000014dc9fae */ /* 0x000fe2000b981a12 */
[----:B------:R-:W-:Y:S01]  /*1d00*/  IMAD R25, R12, UR9, R25 ;  /* 0x000000090c197c24 */ /* 0x000fe2000f8e0219 */
[----:B------:R-:W-:Y:S01]  /*1d10*/  USHF.L.U32 UR10, UR10, 0x5, URZ ;  /* 0x000000050a0a7899 */ /* 0x000fe200080006ff */
[-C--:B--2---:R-:W-:Y:S01]  /*1d20*/  @!P6 IMAD R12, R5, R10.reuse, RZ ;  /* 0x0000000a050ce224 */ /* 0x084fe200078e02ff */
[----:B------:R-:W-:Y:S01]  /*1d30*/  VOTEU.ALL UP0, P3 ;  /* 0x0000000000ff7886 */ /* 0x000fe20001800000 */
[----:B------:R-:W-:Y:S01]  /*1d40*/  @!P5 IMAD.X R17, RZ, RZ, UR27, P0 ;  /* 0x0000001bff11de24 */ /* 0x000fe200080e06ff */
[----:B------:R-:W2:Y:S01]  /*1d50*/  @!P5 LDC.64 R4, c[0x0][0x380] ;  /* 0x0000e000ff04db82 */ /* 0x000ea20000000a00 */
[----:B------:R-:W-:Y:S01]  /*1d60*/  IMAD.U32 R19, RZ, RZ, UR26 ;  /* 0x0000001aff137e24 */ /* 0x000fe2000f8e00ff */
[----:B------:R-:W-:Y:S01]  /*1d70*/  @!P4 LEA R26, P0, R22, R219, 0x1 ;  /* 0x000000db161ac211 */ /* 0x000fe200078008ff */
[C---:B------:R-:W-:Y:S01]  /*1d80*/  @!P6 IMAD R11, R18.reuse, R11, R12 ;  /* 0x0000000b120be224 */ /* 0x040fe200078e020c */
[----:B------:R-:W-:Y:S01]  /*1d90*/  @!P1 LDGSTS.E.BYPASS.LTC128B.128 [R220+0x5000], desc[UR18][R20.64+0x80] ;  /* 0x0500008014dc9fae */ /* 0x000fe2000b981a12 */
[----:B------:R-:W-:Y:S01]  /*1da0*/  @!P6 IMAD.WIDE.U32 R28, R18, R10, R28 ;  /* 0x0000000a121ce225 */ /* 0x000fe200078e001c */
[----:B------:R-:W-:Y:S01]  /*1db0*/  @!P4 LEA.HI.X R27, R22, R218, R19, 0x1, P0 ;  /* 0x000000da161bc211 */ /* 0x000fe200000f0c13 */
[----:B------:R-:W-:Y:S01]  /*1dc0*/  @!UP0 UIADD3 UR32, UP1, UPT, UR10, UR32, URZ ;  /* 0x000000200a208290 */ /* 0x000fe2000ff3e0ff */
[----:B-1----:R-:W1:Y:S01]  /*1dd0*/  @!P6 LDC.64 R8, c[0x0][0x380] ;  /* 0x0000e000ff08eb82 */ /* 0x002e620000000a00 */
[----:B------:R-:W-:Y:S01]  /*1de0*/  @!P6 IMAD.IADD R10, R29, 0x1, R11 ;  /* 0x000000011d0ae824 */ /* 0x000fe200078e020b */
[----:B------:R-:W-:Y:S01]  /*1df0*/  @!P1 LDGSTS.E.BYPASS.LTC128B.128 [R220+0x9000], desc[UR18][R20.64+0x100] ;  /* 0x0900010014dc9fae */ /* 0x000fe2000b981a12 */
[----:B------:R-:W-:Y:S01]  /*1e00*/  @!UP0 UIADD3.X UR26, UPT, UPT, UR11, UR26, URZ, UP1, !UPT ;  /* 0x0000001a0b1a8290 */ /* 0x000fe20008ffe4ff */
[----:B------:R-:W-:Y:S01]  /*1e10*/  IMAD.WIDE.U32 R24, R0, UR6, R24 ;  /* 0x0000000600187c25 */ /* 0x000fe2000f8e0018 */
[----:B------:R-:W-:Y:S01]  /*1e20*/  USHF.L.U64.HI UR24, UR8, 0x6, UR9 ;  /* 0x0000000608187899 */ /* 0x000fe20008010209 */
[----:B------:R-:W-:Y:S01]  /*1e30*/  @!P1 LDGSTS.E.BYPASS.LTC128B.128 [R220+0xd000], desc[UR18][R20.64+0x180] ;  /* 0x0d00018014dc9fae */ /* 0x000fe2000b981a12 */
[----:B------:R-:W-:Y:S01]  /*1e40*/  UISETP.GE.U32.AND UP1, UPT, UR20, 0x41, UPT ;  /* 0x000000411400788c */ /* 0x000fe2000bf26070 */
[-C--:B---3--:R-:W-:Y:S01]  /*1e50*/  @!P5 IMAD R17, R17, R6.reuse, RZ ;  /* 0x000000061111d224 */ /* 0x088fe200078e02ff */
[----:B------:R-:W-:Y:S01]  /*1e60*/  UIMAD UR24, UR24, UR12, URZ ;  /* 0x0000000c181872a4 */ /* 0x000fe2000f8e02ff */
[----:B------:R-:W-:-:S04]  /*1e70*/  @!P5 IMAD.WIDE.U32 R14, R16, R6, R14 ;  /* 0x00000006100ed225 */ /* 0x000fc800078e000e */
[----:B------:R-:W-:Y:S01]  /*1e80*/  @!P5 IMAD R7, R16, R7, R17 ;  /* 0x000000071007d224 */ /* 0x000fe200078e0211 */
[----:B--2---:R-:W-:Y:S01]  /*1e90*/  @!P5 LEA R4, P1, R14, R4, 0x1 ;  /* 0x000000040e04d211 */ /* 0x004fe200078208ff */
[----:B------:R-:W-:Y:S02]  /*1ea0*/  IMAD.U32 R6, RZ, RZ, UR32 ;  /* 0x00000020ff067e24 */ /* 0x000fe4000f8e00ff */
[----:B------:R-:W-:Y:S02]  /*1eb0*/  @!P5 IMAD.IADD R7, R15, 0x1, R7 ;  /* 0x000000010f07d824 */ /* 0x000fe400078e0207 */
[----:B------:R-:W-:Y:S01]  /*1ec0*/  IMAD.U32 R11, RZ, RZ, UR26 ;  /* 0x0000001aff0b7e24 */ /* 0x000fe2000f8e00ff */
[----:B------:R-:W-:Y:S01]  /*1ed0*/  USHF.L.U32 UR26, UR8, 0x6, URZ ;  /* 0x00000006081a7899 */ /* 0x000fe200080006ff */
[----:B------:R-:W-:Y:S01]  /*1ee0*/  IMAD R17, R2, UR6, RZ ;  /* 0x0000000602117c24 */ /* 0x000fe2000f8e02ff */
[----:B-1----:R-:W-:Y:S01]  /*1ef0*/  @!P6 LEA R8, P0, R28, R8, 0x1 ;  /* 0x000000081c08e211 */ /* 0x002fe200078008ff */
[----:B------:R-:W-:Y:S01]  /*1f00*/  IMAD.U32 R23, RZ, RZ, UR33 ;  /* 0x00000021ff177e24 */ /* 0x000fe2000f8e00ff */
[----:B------:R-:W-:Y:S01]  /*1f10*/  @!P5 LEA.HI.X R5, R14, R5, R7, 0x1, P1 ;  /* 0x000000050e05d211 */ /* 0x000fe200008f0c07 */
[----:B------:R-:W-:Y:S01]  /*1f20*/  IMAD R2, R0, UR7, R17 ;  /* 0x0000000700027c24 */ /* 0x000fe2000f8e0211 */
[----:B------:R-:W-:Y:S01]  /*1f30*/  @!P6 LEA.HI.X R9, R28, R9, R10, 0x1, P0 ;  /* 0x000000091c09e211 */ /* 0x000fe200000f0c0a */
[----:B------:R-:W1:Y:S01]  /*1f40*/  LDCU.64 UR6, c[0x0][0x390] ;  /* 0x00007200ff0677ac */ /* 0x000e620008000a00 */
[----:B------:R-:W-:Y:S01]  /*1f50*/  @!P3 LEA R10, P0, R6, R219, 0x1 ;  /* 0x000000db060ab211 */ /* 0x000fe200078008ff */
[----:B------:R-:W-:-:S02]  /*1f60*/  IMAD.U32 R0, RZ, RZ, UR8 ;  /* 0x00000008ff007e24 */ /* 0x000fc4000f8e00ff */
[----:B------:R-:W-:Y:S01]  /*1f70*/  @!P6 LDGSTS.E.BYPASS.LTC128B.128 [R220+0x2000], desc[UR18][R8.64] ;  /* 0x0200000008dcefae */ /* 0x000fe2000b981a12 */
[----:B------:R-:W-:Y:S01]  /*1f80*/  @!P3 LEA.HI.X R11, R6, R218, R11, 0x1, P0 ;  /* 0x000000da060bb211 */ /* 0x000fe200000f0c0b */
[----:B------:R-:W-:Y:S02]  /*1f90*/  UIMAD.WIDE.U32 UR28, UR26, UR12, URZ ;  /* 0x0000000c1a1c72a5 */ /* 0x000fe4000f8e00ff */
[----:B------:R-:W-:Y:S01]  /*1fa0*/  @!P6 LDGSTS.E.BYPASS.LTC128B.128 [R220+0x6000], desc[UR18][R8.64+0x80] ;  /* 0x0600008008dcefae */ /* 0x000fe2000b981a12 */
[----:B------:R-:W-:Y:S01]  /*1fb0*/  UIMAD UR24, UR4, UR26, UR24 ;  /* 0x0000001a041872a4 */ /* 0x000fe2000f8e0218 */
[----:B------:R-:W2:Y:S02]  /*1fc0*/  LDCU UR4, c[0x0][0x3e0] ;  /* 0x00007c00ff0477ac */ /* 0x000ea40008000800 */
[----:B------:R-:W-:Y:S01]  /*1fd0*/  @!P6 LDGSTS.E.BYPASS.LTC128B.128 [R220+0xa000], desc[UR18][R8.64+0x100] ;  /* 0x0a00010008dcefae */ /* 0x000fe2000b981a12 */
[----:B------:R-:W-:Y:S01]  /*1fe0*/  IMAD.U32 R6, RZ, RZ, UR28 ;  /* 0x0000001cff067e24 */ /* 0x000fe2000f8e00ff */
[----:B------:R-:W-:-:S02]  /*1ff0*/  UIADD3 UR24, UPT, UPT, UR29, UR24, URZ ;  /* 0x000000181d187290 */ /* 0x000fc4000fffe0ff */
[----:B------:R3:W-:Y:S01]  /*2000*/  @!P6 LDGSTS.E.BYPASS.LTC128B.128 [R220+0xe000], desc[UR18][R8.64+0x180] ;  /* 0x0e00018008dcefae */ /* 0x0007e2000b981a12 */
[----:B------:R-:W-:Y:S01]  /*2010*/  IMAD.U32 R7, RZ, RZ, UR29 ;  /* 0x0000001dff077e24 */ /* 0x000fe2000f8e00ff */
[----:B-1----:R-:W-:Y:S02]  /*2020*/  LEA R217, P1, R24, UR6, 0x1 ;  /* 0x0000000618d97c11 */ /* 0x002fe4000f8208ff */
[----:B------:R-:W-:Y:S01]  /*2030*/  @!P5 LDGSTS.E.BYPASS.LTC128B.128 [R220+0x3000], desc[UR18][R4.64] ;  /* 0x0300000004dcdfae */ /* 0x000fe2000b981a12 */
[----:B------:R-:W-:Y:S01]  /*2040*/  IMAD.U32 R7, RZ, RZ, UR24 ;  /* 0x00000018ff077e24 */ /* 0x000fe2000f8e00ff */
[----:B------:R-:W-:Y:S02]  /*2050*/  LOP3.LUT P6, RZ, R193, 0x2, RZ, 0xc0, !PT ;  /* 0x00000002c1ff7812 */ /* 0x000fe400078cc0ff */
[----:B------:R-:W-:Y:S04]  /*2060*/  @!P5 LDGSTS.E.BYPASS.LTC128B.128 [R220+0x7000], desc[UR18][R4.64+0x80] ;  /* 0x0700008004dcdfae */ /* 0x000fe8000b981a12 */
[----:B------:R-:W-:Y:S01]  /*2070*/  @!P5 LDGSTS.E.BYPASS.LTC128B.128 [R220+0xb000], desc[UR18][R4.64+0x100] ;  /* 0x0b00010004dcdfae */ /* 0x000fe2000b981a12 */
[----:B--2---:R-:W-:-:S03]  /*2080*/  UIMAD UR4, UR17, UR4, UR16 ;  /* 0x00000004110472a4 */ /* 0x004fc6000f8e0210 */
[----:B------:R1:W-:Y:S04]  /*2090*/  @!P5 LDGSTS.E.BYPASS.LTC128B.128 [R220+0xf000], desc[UR18][R4.64+0x180] ;  /* 0x0f00018004dcdfae */ /* 0x0003e8000b981a12 */
[----:B------:R-:W-:Y:S04]  /*20a0*/  @!P4 LDGSTS.E.BYPASS.LTC128B.128 [R220+0x10000], desc[UR18][R26.64] ;  /* 0x100000001adccfae */ /* 0x000fe8000b981a12 */
[----:B------:R-:W-:Y:S01]  /*20b0*/  @!P4 LDGSTS.E.BYPASS.LTC128B.128 [R220+0x12000], desc[UR18][R26.64+0x80] ;  /* 0x120000801adccfae */ /* 0x000fe2000b981a12 */
[----:B---3--:R-:W-:-:S03]  /*20c0*/  IMAD.IADD R9, R25, 0x1, R2 ;  /* 0x0000000119097824 */ /* 0x008fc600078e0202 */
[----:B------:R-:W-:Y:S01]  /*20d0*/  @!P4 LDGSTS.E.BYPASS.LTC128B.128 [R220+0x14000], desc[UR18][R26.64+0x100] ;  /* 0x140001001adccfae */ /* 0x000fe2000b981a12 */
[----:B------:R-:W-:-:S03]  /*20e0*/  @!P2 LEA R2, P0, R0, UR28, 0x5 ;  /* 0x0000001c0002ac11 */ /* 0x000fc6000f8028ff */
[----:B------:R-:W-:Y:S01]  /*20f0*/  @!P4 LDGSTS.E.BYPASS.LTC128B.128 [R220+0x16000], desc[UR18][R26.64+0x180] ;  /* 0x160001801adccfae */ /* 0x000fe2000b981a12 */
[----:B------:R-:W-:Y:S01]  /*2100*/  LEA.HI.X R216, R24, UR7, R9, 0x1, P1 ;  /* 0x0000000718d87c11 */ /* 0x000fe200088f0c09 */
[----:B------:R-:W-:Y:S01]  /*2110*/  USHF.L.U32 UR7, UR4, 0x5, URZ ;  /* 0x0000000504077899 */ /* 0x000fe200080006ff */
[C---:B------:R-:W-:Y:S01]  /*2120*/  @!P4 LEA R8, P1, R6.reuse, R217, 0x1 ;  /* 0x000000d90608c211 */ /* 0x040fe200078208ff */
[----:B------:R-:W-:Y:S01]  /*2130*/  @!P3 LDGSTS.E.BYPASS.LTC128B.128 [R220+0x11000], desc[UR18][R10.64] ;  /* 0x110000000adcbfae */ /* 0x000fe2000b981a12 */
[----:B------:R-:W-:Y:S02]  /*2140*/  USHF.L.U32 UR4, UR15, 0x1, URZ ;  /* 0x000000010f047899 */ /* 0x000fe400080006ff */
[----:B------:R-:W-:Y:S01]  /*2150*/  @!P4 LEA.HI.X R9, R6, R216, R7, 0x1, P1 ;  /* 0x000000d80609c211 */ /* 0x000fe200008f0c07 */
[----:B------:R-:W-:Y:S01]  /*2160*/  @!P3 LDGSTS.E.BYPASS.LTC128B.128 [R220+0x13000], desc[UR18][R10.64+0x80] ;  /* 0x130000800adcbfae */ /* 0x000fe2000b981a12 */
[----:B------:R-:W-:Y:S01]  /*2170*/  LOP3.LUT P1, RZ, R193, 0x4, RZ, 0xc0, !PT ;  /* 0x00000004c1ff7812 */ /* 0x000fe2000782c0ff */
[----:B------:R-:W-:Y:S01]  /*2180*/  UIADD3 UR6, UPT, UPT, UR4, -0x2, URZ ;  /* 0xfffffffe04067890 */ /* 0x000fe2000fffe0ff */
[----:B-1----:R-:W-:Y:S01]  /*2190*/  LOP3.LUT R5, R192, 0x1c0, R165, 0xf8, !PT ;  /* 0x000001c0c0057812 */ /* 0x002fe200078ef8a5 */
[----:B------:R-:W-:Y:S03]  /*21a0*/  @!P3 LDGSTS.E.BYPASS.LTC128B.128 [R220+0x15000], desc[UR18][R10.64+0x100] ;  /* 0x150001000adcbfae */ /* 0x000fe6000b981a12 */
[C---:B------:R-:W-:Y:S01]  /*21b0*/  LOP3.LUT R76, R5.reuse, R76, RZ, 0x3c, !PT ;  /* 0x0000004c054c7212 */ /* 0x040fe200078e3cff */
[----:B------:R1:W-:Y:S01]  /*21c0*/  @!P3 LDGSTS.E.BYPASS.LTC128B.128 [R220+0x17000], desc[UR18][R10.64+0x180] ;  /* 0x170001800adcbfae */ /* 0x0003e2000b981a12 */
[----:B------:R-:W-:Y:S01]  /*21d0*/  LOP3.LUT R84, R5, R84, RZ, 0x3c, !PT ;  /* 0x0000005405547212 */ /* 0x000fe200078e3cff */
[----:B------:R-:W-:-:S02]  /*21e0*/  IMAD.U32 R5, RZ, RZ, UR9 ;  /* 0x00000009ff057e24 */ /* 0x000fc4000f8e00ff */
[----:B------:R-:W0:Y:S01]  /*21f0*/  LDGDEPBAR ;  /* 0x00000000000079af */ /* 0x000e220000000000 */
[----:B------:R-:W-:Y:S02]  /*2200*/  IMAD.IADD R13, R76, 0x1, R13 ;  /* 0x000000014c0d7824 */ /* 0x000fe400078e020d */
[----:B------:R-:W-:Y:S02]  /*2210*/  @!P2 LEA.HI.X R5, R0, UR24, R5, 0x5, P0 ;  /* 0x000000180005ac11 */ /* 0x000fe400080f2c05 */
[C---:B------:R-:W-:Y:S02]  /*2220*/  @!P2 LEA R4, P0, R2.reuse, R217, 0x1 ;  /* 0x000000d90204a211 */ /* 0x040fe400078008ff */
[----:B------:R-:W-:Y:S02]  /*2230*/  LEA R85, R13, UR5, 0x1 ;  /* 0x000000050d557c11 */ /* 0x000fe4000f8e08ff */
[----:B------:R-:W-:Y:S01]  /*2240*/  @!P2 LEA.HI.X R5, R2, R216, R5, 0x1, P0 ;  /* 0x000000d80205a211 */ /* 0x000fe200000f0c05 */
[----:B------:R-:W-:Y:S01]  /*2250*/  IMAD.MOV.U32 R2, RZ, RZ, 0x40 ;  /* 0x00000040ff027424 */ /* 0x000fe200078e00ff */
[----:B------:R-:W-:-:S04]  /*2260*/  SEL R0, R210, 0xffffffe0, !P6 ;  /* 0xffffffe0d2007807 */ /* 0x000fc80007000000 */
[----:B------:R-:W-:Y:S01]  /*2270*/  SEL R2, R2, 0xffffffc0, !P1 ;  /* 0xffffffc002027807 */ /* 0x000fe20004800000 */
[----:B------:R-:W-:-:S04]  /*2280*/  IMAD.IADD R82, R85, 0x1, R0 ;  /* 0x0000000155527824 */ /* 0x000fc800078e0200 */
[----:B------:R-:W-:Y:S01]  /*2290*/  IMAD.IADD R83, R85, 0x1, R2 ;  /* 0x0000000155537824 */ /* 0x000fe200078e0202 */
[----:B-1----:R-:W-:Y:S01]  /*22a0*/  LOP3.LUT R11, R165, 0x400, RZ, 0xc0, !PT ;  /* 0x00000400a50b7812 */ /* 0x002fe200078ec0ff */
[----:B------:R-:W-:-:S04]  /*22b0*/  DEPBAR.LE SB0, 0x0 ;  /* 0x000080000000791a */ /* 0x000fc80000000000 */
[----:B------:R-:W-:Y:S01]  /*22c0*/  BAR.SYNC.DEFER_BLOCKING 0x0 ;  /* 0x0000000000007b1d */ /* 0x000fe20000010000 */
[----:B------:R-:W-:Y:S02]  /*22d0*/  IMAD R84, R84, 0x2, R11 ;  /* 0x0000000254547824 */ /* 0x000fe400078e020b */
[----:B------:R-:W-:Y:S02]  /*22e0*/  IMAD.IADD R81, R0, 0x1, R83 ;  /* 0x0000000100517824 */ /* 0x000fe400078e0253 */
[----:B------:R-:W-:-:S04]  /*22f0*/  VIADD R79, R84, UR5 ;  /* 0x00000005544f7c36 */ /* 0x000fc80008000000 */
[C---:B------:R-:W-:Y:S02]  /*2300*/  IMAD.IADD R80, R79.reuse, 0x1, R0 ;  /* 0x000000014f507824 */ /* 0x040fe400078e0200 */
[----:B------:R-:W-:-:S04]  /*2310*/  IMAD.IADD R79, R79, 0x1, R2 ;  /* 0x000000014f4f7824 */ /* 0x000fc800078e0202 */
        /* <DEDUP_REMOVED lines=26> */
[----:B------:R-:W5:Y:S04]  /*24c0*/  LDSM.16.M88.4 R16, [R84+UR5+0x11000] ;  /* 0x011000055410783b */ /* 0x000f680008000200 */
[----:B------:R-:W5:Y:S04]  /*24d0*/  LDSM.16.M88.4 R40, [R84+UR5+0x11800] ;  /* 0x011800055428783b */ /* 0x000f680008000200 */
[----:B-1----:R-:W-:Y:S04]  /*24e0*/  LDSM.16.M88.4 R8, [R82] ;  /* 0x000000005208783b */ /* 0x002fe80000000200 */
[----:B------:R-:W1:Y:S04]  /*24f0*/  LDSM.16.M88.4 R12, [R80+0x10000] ;  /* 0x01000000500c783b */ /* 0x000e680000000200 */
[----:B--2---:R-:W2:Y:S04]  /*2500*/  LDSM.16.M88.4 R4, [R80+0x10800] ;  /* 0x010800005004783b */ /* 0x004ea80000000200 */
[----:B------:R-:W2:Y:S04]  /*2510*/  LDSM.16.M88.4 R52, [R80+0x11000] ;  /* 0x011000005034783b */ /* 0x000ea80000000200 */
[----:B------:R-:W2:Y:S04]  /*2520*/  LDSM.16.M88.4 R48, [R80+0x11800] ;  /* 0x011800005030783b */ /* 0x000ea80000000200 */
        /* <DEDUP_REMOVED lines=9> */
[C---:B-----5:R-:W-:Y:S08]  /*25c0*/  HMMA.16816.F32.BF16 R20, R60.reuse, R16, RZ ;  /* 0x000000103c14723c */ /* 0x060ff000000418ff */
[C---:B------:R-:W-:Y:S08]  /*25d0*/  HMMA.16816.F32.BF16 R16, R60.reuse, R18, RZ ;  /* 0x000000123c10723c */ /* 0x040ff000000418ff */
[C---:B------:R-:W-:Y:S08]  /*25e0*/  HMMA.16816.F32.BF16 R64, R60.reuse, R40, RZ ;  /* 0x000000283c40723c */ /* 0x040ff000000418ff */
[----:B------:R-:W-:Y:S01]  /*25f0*/  HMMA.16816.F32.BF16 R60, R60, R42, RZ ;  /* 0x0000002a3c3c723c */ /* 0x000fe200000418ff */
[----:B------:R-:W-:Y:S07]  /*2600*/  LDSM.16.M88.4 R40, [R83] ;  /* 0x000000005328783b */ /* 0x000fee0000000200 */
        /* <DEDUP_REMOVED lines=18> */
[----:B------:R-:W1:Y:S07]  /*2730*/  LDSM.16.M88.4 R4, [R84+UR5+0x12000] ;  /* 0x012000055404783b */ /* 0x000e6e0008000200 */
[C---:B------:R-:W-:Y:S08]  /*2740*/  HMMA.16816.F32.BF16 R36, R40.reuse, R44, R36 ;  /* 0x0000002c2824723c */ /* 0x040ff00000041824 */
[C---:B------:R-:W-:Y:S01]  /*2750*/  HMMA.16816.F32.BF16 R32, R40.reuse, R46, R32 ;  /* 0x0000002e2820723c */ /* 0x040fe20000041820 */
[----:B------:R-:W2:Y:S07]  /*2760*/  LDSM.16.M88.4 R44, [R84+UR5+0x12800] ;  /* 0x01280005542c783b */ /* 0x000eae0008000200 */
        /* <DEDUP_REMOVED lines=38> */
[----:B------:R-:W-:Y:S07]  /*29d0*/  LDSM.16.M88.4 R44, [R77+0x12000] ;  /* 0x012000004d2c783b */ /* 0x000fee0000000200 */
[C---:B----4-:R-:W-:Y:S08]  /*29e0*/  HMMA.16816.F32.BF16 R64, R8.reuse, R40, R64 ;  /* 0x000000280840723c */ /* 0x050ff00000041840 */
        /* <DEDUP_REMOVED lines=8> */
[----:B------:R-:W1:Y:S07]  /*2a70*/  LDSM.16.M88.4 R4, [R84+UR5+0x14000] ;  /* 0x014000055404783b */ /* 0x000e6e0008000200 */
[C---:B-----5:R-:W-:Y:S08]  /*2a80*/  HMMA.16816.F32.BF16 R20, R48.reuse, R52, R20 ;  /* 0x000000343014723c */ /* 0x060ff00000041814 */
[C---:B------:R-:W-:Y:S01]  /*2a90*/  HMMA.16816.F32.BF16 R16, R48.reuse, R54, R16 ;  /* 0x000000363010723c */ /* 0x040fe20000041810 */
[----:B------:R-:W4:Y:S07]  /*2aa0*/  LDSM.16.M88.4 R52, [R84+UR5+0x14800] ;  /* 0x014800055434783b */ /* 0x000f2e0008000200 */
[C---:B------:R-:W-:Y:S08]  /*2ab0*/  HMMA.16816.F32.BF16 R64, R48.reuse, R72, R64 ;  /* 0x000000483040723c */ /* 0x040ff00000041840 */
        /* <DEDUP_REMOVED lines=35> */
[C---:B-1----:R-:W-:Y:S08]  /*2cf0*/  HMMA.16816.F32.BF16 R20, R72.reuse, R4, R20 ;  /* 0x000000044814723c */ /* 0x042ff00000041814 */
[C---:B------:R-:W-:Y:S01]  /*2d00*/  HMMA.16816.F32.BF16 R16, R72.reuse, R6, R16 ;  /* 0x000000064810723c */ /* 0x040fe20000041810 */
[----:B------:R-:W1:Y:S07]  /*2d10*/  LDSM.16.M88.4 R4, [R77+0x14800] ;  /* 0x014800004d04783b */ /* 0x000e6e0000000200 */
[C---:B------:R-:W-:Y:S08]  /*2d20*/  HMMA.16816.F32.BF16 R64, R72.reuse, R68, R64 ;  /* 0x000000444840723c */ /* 0x040ff00000041840 */
[----:B------:R-:W-:Y:S01]  /*2d30*/  HMMA.16816.F32.BF16 R60, R72, R70, R60 ;  /* 0x00000046483c723c */ /* 0x000fe2000004183c */
[----:B------:R-:W-:Y:S07]  /*2d40*/  LDSM.16.M88.4 R72, [R77+0x15800] ;  /* 0x015800004d48783b */ /* 0x000fee0000000200 */
[C---:B----4-:R-:W-:Y:S08]  /*2d50*/  HMMA.16816.F32.BF16 R36, R56.reuse, R52, R36 ;  /* 0x000000343824723c */ /* 0x050ff00000041824 */
[C---:B------:R-:W-:Y:S01]  /*2d60*/  HMMA.16816.F32.BF16 R32, R56.reuse, R54, R32 ;  /* 0x000000363820723c */ /* 0x040fe20000041820 */
[----:B------:R-:W-:Y:S07]  /*2d70*/  LDSM.16.M88.4 R52, [R85+0xc000] ;  /* 0x00c000005534783b */ /* 0x000fee0000000200 */
[C---:B-----5:R-:W-:Y:S08]  /*2d80*/  HMMA.16816.F32.BF16 R28, R56.reuse, R48, R28 ;  /* 0x00000030381c723c */ /* 0x060ff0000004181c */
[C---:B------:R-:W-:Y:S01]  /*2d90*/  HMMA.16816.F32.BF16 R24, R56.reuse, R50, R24 ;  /* 0x000000323818723c */ /* 0x040fe20000041818 */
[----:B------:R-:W4:Y:S07]  /*2da0*/  LDSM.16.M88.4 R48, [R77+0x15000] ;  /* 0x015000004d30783b */ /* 0x000f2e0000000200 */
[C---:B--2---:R-:W-:Y:S01]  /*2db0*/  HMMA.16816.F32.BF16 R68, R56.reuse, R44, R20 ;  /* 0x0000002c3844723c */ /* 0x044fe20000041814 */
[----:B------:R-:W2:Y:S07]  /*2dc0*/  LDSM.16.M88.4 R20, [R84+UR5+0x16000] ;  /* 0x016000055414783b */ /* 0x000eae0008000200 */
[C---:B------:R-:W-:Y:S08]  /*2dd0*/  HMMA.16816.F32.BF16 R64, R56.reuse, R40, R64 ;  /* 0x000000283840723c */ /* 0x040ff00000041840 */
[----:B------:R-:W-:Y:S01]  /*2de0*/  HMMA.16816.F32.BF16 R60, R56, R42, R60 ;  /* 0x0000002a383c723c */ /* 0x000fe2000004183c */
[----:B------:R-:W5:Y:S07]  /*2df0*/  LDSM.16.M88.4 R40, [R84+UR5+0x16800] ;  /* 0x016800055428783b */ /* 0x000f6e0008000200 */
[C---:B---3--:R-:W-:Y:S08]  /*2e00*/  HMMA.16816.F32.BF16 R36, R12.reuse, R8, R36 ;  /* 0x000000080c24723c */ /* 0x048ff00000041824 */
[----:B------:R-:W-:Y:S01]  /*2e10*/  HMMA.16816.F32.BF16 R32, R12, R10, R32 ;  /* 0x0000000a0c20723c */ /* 0x000fe20000041820 */
[----:B------:R-:W3:Y:S07]  /*2e20*/  LDSM.16.M88.4 R8, [R84+UR5+0x17000] ;  /* 0x017000055408783b */ /* 0x000eee0008000200 */
[----:B------:R-:W-:Y:S01]  /*2e30*/  HMMA.16816.F32.BF16 R16, R56, R46, R16 ;  /* 0x0000002e3810723c */ /* 0x000fe20000041810 */
[----:B------:R-:W-:Y:S04]  /*2e40*/  LDSM.16.M88.4 R44, [R82+0xc000] ;  /* 0x00c00000522c783b */ /* 0x000fe80000000200 */
[----:B------:R-:W-:Y:S03]  /*2e50*/  LDSM.16.M88.4 R56, [R79+0x16000] ;  /* 0x016000004f38783b */ /* 0x000fe60000000200 */
[C---:B-1----:R-:W-:Y:S08]  /*2e60*/  HMMA.16816.F32.BF16 R28, R12.reuse, R4, R28 ;  /* 0x000000040c1c723c */ /* 0x042ff0000004181c */
[C---:B------:R-:W-:Y:S01]  /*2e70*/  HMMA.16816.F32.BF16 R24, R12.reuse, R6, R24 ;  /* 0x000000060c18723c */ /* 0x040fe20000041818 */
[----:B------:R-:W1:Y:S07]  /*2e80*/  LDSM.16.M88.4 R4, [R84+UR5+0x17800] ;  /* 0x017800055404783b */ /* 0x000e6e0008000200 */
        /* <DEDUP_REMOVED lines=13> */
[C---:B---3--:R-:W-:Y:S08]  /*2f60*/  HMMA.16816.F32.BF16 R68, R52.reuse, R8, R68 ;  /* 0x000000083444723c */ /* 0x048ff00000041844 */
[C---:B------:R-:W-:Y:S01]  /*2f70*/  HMMA.16816.F32.BF16 R16, R52.reuse, R10, R16 ;  /* 0x0000000a3410723c */ /* 0x040fe20000041810 */
[----:B------:R-:W3:Y:S04]  /*2f80*/  LDSM.16.M88.4 R8, [R80+0x17800] ;  /* 0x017800005008783b */ /* 0x000ee80000000200 */
[----:B------:R-:W-:Y:S03]  /*2f90*/  LDSM.16.M88.4 R80, [R81+0xc000] ;  /* 0x00c000005150783b */ /* 0x000fe60000000200 */
[C---:B-1----:R-:W-:Y:S08]  /*2fa0*/  HMMA.16816.F32.BF16 R64, R52.reuse, R4, R64 ;  /* 0x000000043440723c */ /* 0x042ff00000041840 */
[----:B------:R-:W-:Y:S01]  /*2fb0*/  HMMA.16816.F32.BF16 R60, R52, R6, R60 ;  /* 0x00000006343c723c */ /* 0x000fe2000004183c */
[----:B------:R-:W1:Y:S07]  /*2fc0*/  LDSM.16.M88.4 R4, [R79+0x17000] ;  /* 0x017000004f04783b */ /* 0x000e6e0000000200 */
[C---:B----4-:R-:W-:Y:S08]  /*2fd0*/  HMMA.16816.F32.BF16 R36, R44.reuse, R12, R36 ;  /* 0x0000000c2c24723c */ /* 0x050ff00000041824 */
[C---:B------:R-:W-:Y:S01]  /*2fe0*/  HMMA.16816.F32.BF16 R32, R44.reuse, R14, R32 ;  /* 0x0000000e2c20723c */ /* 0x040fe20000041820 */
[----:B------:R-:W4:Y:S07]  /*2ff0*/  LDSM.16.M88.4 R12, [R79+0x17800] ;  /* 0x017800004f0c783b */ /* 0x000f2e0000000200 */
[C---:B--2---:R-:W-:Y:S08]  /*3000*/  HMMA.16816.F32.BF16 R28, R44.reuse, R20, R28 ;  /* 0x000000142c1c723c */ /* 0x044ff0000004181c */
[C---:B------:R-:W-:Y:S01]  /*3010*/  HMMA.16816.F32.BF16 R24, R44.reuse, R22, R24 ;  /* 0x000000162c18723c */ /* 0x040fe20000041818 */
[----:B------:R-:W2:Y:S07]  /*3020*/  LDSM.16.M88.4 R20, [R77+0x16000] ;  /* 0x016000004d14783b */ /* 0x000eae0000000200 */
[C---:B-----5:R-:W-:Y:S08]  /*3030*/  HMMA.16816.F32.BF16 R68, R44.reuse, R40, R68 ;  /* 0x000000282c44723c */ /* 0x060ff00000041844 */
[C---:B------:R-:W-:Y:S08]  /*3040*/  HMMA.16816.F32.BF16 R16, R44.reuse, R42, R16 ;  /* 0x0000002a2c10723c */ /* 0x040ff00000041810 */
[C---:B---3--:R-:W-:Y:S08]  /*3050*/  HMMA.16816.F32.BF16 R64, R44.reuse, R8, R64 ;  /* 0x000000082c40723c */ /* 0x048ff00000041840 */
[----:B------:R-:W-:Y:S01]  /*3060*/  HMMA.16816.F32.BF16 R60, R44, R10, R60 ;  /* 0x0000000a2c3c723c */ /* 0x000fe2000004183c */
[----:B------:R-:W3:Y:S07]  /*3070*/  LDSM.16.M88.4 R8, [R77+0x16800] ;  /* 0x016800004d08783b */ /* 0x000eee0000000200 */
[C---:B------:R-:W-:Y:S08]  /*3080*/  HMMA.16816.F32.BF16 R36, R72.reuse, R56, R36 ;  /* 0x000000384824723c */ /* 0x040ff00000041824 */
[C---:B-1----:R-:W-:Y:S08]  /*3090*/  HMMA.16816.F32.BF16 R68, R72.reuse, R4, R68 ;  /* 0x000000044844723c */ /* 0x042ff00000041844 */
[C---:B------:R-:W-:Y:S01]  /*30a0*/  HMMA.16816.F32.BF16 R16, R72.reuse, R6, R16 ;  /* 0x000000064810723c */ /* 0x040fe20000041810 */
[----:B------:R-:W1:Y:S07]  /*30b0*/  LDSM.16.M88.4 R4, [R77+0x17000] ;  /* 0x017000004d04783b */ /* 0x000e6e0000000200 */
[C---:B------:R-:W-:Y:S08]  /*30c0*/  HMMA.16816.F32.BF16 R32, R72.reuse, R58, R32 ;  /* 0x0000003a4820723c */ /* 0x040ff00000041820 */
[C---:B------:R-:W-:Y:S08]  /*30d0*/  HMMA.16816.F32.BF16 R28, R72.reuse, R48, R28 ;  /* 0x00000030481c723c */ /* 0x040ff0000004181c */
[----:B----4-:R-:W-:Y:S01]  /*30e0*/  HMMA.16816.F32.BF16 R64, R72, R12, R64 ;  /* 0x0000000c4840723c */ /* 0x010fe20000041840 */
[----:B------:R-:W-:-:S05]  /*30f0*/  IMAD.SHL.U32 R12, R193, 0x2, RZ ;  /* 0x00000002c10c7824 */ /* 0x000fca00078e00ff */
[----:B------:R-:W-:Y:S02]  /*3100*/  LOP3.LUT R13, R12, 0x6, RZ, 0xc0, !PT ;  /* 0x000000060c0d7812 */ /* 0x000fe400078ec0ff */
[----:B--2---:R-:W-:Y:S01]  /*3110*/  HMMA.16816.F32.BF16 R36, R80, R20, R36 ;  /* 0x000000145024723c */ /* 0x004fe20000041824 */
[----:B------:R-:W-:Y:S01]  /*3120*/  IMAD.U32 R20, RZ, RZ, UR12 ;  /* 0x0000000cff147e24 */ /* 0x000fe2000f8e00ff */
[----:B------:R-:W-:-:S03]  /*3130*/  LOP3.LUT R21, R193, 0x1f, RZ, 0xc0, !PT ;  /* 0x0000001fc1157812 */ /* 0x000fc600078ec0ff */
[----:B------:R-:W-:Y:S01]  /*3140*/  IMAD R20, R20, 0x40, R13 ;  /* 0x0000004014147824 */ /* 0x000fe200078e020d */
[----:B------:R-:W-:Y:S01]  /*3150*/  IADD3 R226, P2, P0, R78, UR7, R21 ;  /* 0x000000074ee27c10 */ /* 0x000fe2000f85e015 */
[----:B------:R-:W-:Y:S01]  /*3160*/  USHF.R.S32.HI UR7, URZ, 0x1f, UR7 ;  /* 0x0000001fff077899 */ /* 0x000fe20008011407 */
[----:B------:R-:W-:Y:S01]  /*3170*/  HMMA.16816.F32.BF16 R60, R72, R14, R60 ;  /* 0x0000000e483c723c */ /* 0x000fe2000004183c */
[----:B------:R-:W2:Y:S01]  /*3180*/  LDSM.16.M88.4 R12, [R77+0x17800] ;  /* 0x017800004d0c783b */ /* 0x000ea20000000200 */
[C---:B------:R-:W-:Y:S01]  /*3190*/  VIADD R21, R20.reuse, 0x1 ;  /* 0x0000000114157836 */ /* 0x040fe20000000000 */
[----:B------:R-:W-:Y:S01]  /*31a0*/  ISETP.GE.AND P3, PT, R20, UR20, PT ;  /* 0x0000001414007c0c */ /* 0x000fe2000bf66270 */
[----:B------:R-:W-:-:S04]  /*31b0*/  DEPBAR.LE SB0, 0x0 ;  /* 0x000080000000791a */ /* 0x000fc80000000000 */
[----:B------:R-:W-:Y:S01]  /*31c0*/  HMMA.16816.F32.BF16 R24, R72, R50, R24 ;  /* 0x000000324818723c */ /* 0x000fe20000041818 */
[----:B------:R-:W-:Y:S02]  /*31d0*/  ISETP.GE.AND P5, PT, R21, UR20, PT ;  /* 0x0000001415007c0c */ /* 0x000fe4000bfa6270 */
[----:B------:R-:W-:Y:S02]  /*31e0*/  FSEL R45, R38, -INF , !P3 ;  /* 0xff800000262d7808 */ /* 0x000fe40005800000 */
[----:B------:R-:W-:Y:S02]  /*31f0*/  FSEL R47, R36, -INF , !P3 ;  /* 0xff800000242f7808 */ /* 0x000fe40005800000 */
[----:B------:R-:W-:Y:S01]  /*3200*/  FSEL R39, R39, -INF , !P5 ;  /* 0xff80000027277808 */ /* 0x000fe20006800000 */
[----:B------:R-:W-:Y:S01]  /*3210*/  HMMA.16816.F32.BF16 R32, R80, R22, R32 ;  /* 0x000000165020723c */ /* 0x000fe20000041820 */
[----:B------:R-:W-:Y:S02]  /*3220*/  SHF.R.U32.HI R23, RZ, 0x5, R193 ;  /* 0x00000005ff177819 */ /* 0x000fe400000116c1 */
[----:B------:R-:W-:-:S02]  /*3230*/  FSEL R37, R37, -INF , !P5 ;  /* 0xff80000025257808 */ /* 0x000fc40006800000 */
[----:B------:R-:W-:Y:S01]  /*3240*/  IADD3.X R3, PT, PT, R3, UR7, RZ, P2, P0 ;  /* 0x0000000703037c10 */ /* 0x000fe200097e04ff */
[----:B------:R-:W-:Y:S02]  /*3250*/  IMAD R230, R230, 0x8, R23 ;  /* 0x00000008e6e67824 */ /* 0x000fe400078e0217 */
[C---:B---3--:R-:W-:Y:S01]  /*3260*/  HMMA.16816.F32.BF16 R28, R80.reuse, R8, R28 ;  /* 0x00000008501c723c */ /* 0x048fe2000004181c */
[C---:B------:R-:W-:Y:S02]  /*3270*/  VIADD R9, R20.reuse, 0x8 ;  /* 0x0000000814097836 */ /* 0x040fe40000000000 */
[----:B------:R-:W-:Y:S02]  /*3280*/  VIADD R8, R20, 0x9 ;  /* 0x0000000914087836 */ /* 0x000fe40000000000 */
[----:B------:R-:W-:Y:S01]  /*3290*/  IMAD.WIDE.U32 R230, R230, -0x326172a9, RZ ;  /* 0xcd9e8d57e6e67825 */ /* 0x000fe200078e00ff */
[----:B------:R-:W-:Y:S01]  /*32a0*/  BAR.SYNC.DEFER_BLOCKING 0x0 ;  /* 0x0000000000007b1d */ /* 0x000fe20000010000 */
[----:B------:R-:W-:Y:S01]  /*32b0*/  ISETP.GE.AND P4, PT, R9, UR20, PT ;  /* 0x0000001409007c0c */ /* 0x000fe2000bf86270 */
[C---:B-1----:R-:W-:Y:S01]  /*32c0*/  HMMA.16816.F32.BF16 R68, R80.reuse, R4, R68 ;  /* 0x000000045044723c */ /* 0x042fe20000041844 */
[----:B------:R-:W-:Y:S01]  /*32d0*/  VIADD R9, R20, 0x10 ;  /* 0x0000001014097836 */ /* 0x000fe20000000000 */
[----:B------:R-:W-:Y:S01]  /*32e0*/  ISETP.GE.AND P3, PT, R8, UR20, PT ;  /* 0x0000001408007c0c */ /* 0x000fe2000bf66270 */
[----:B------:R-:W-:Y:S01]  /*32f0*/  VIADD R5, R20, 0x18 ;  /* 0x0000001814057836 */ /* 0x000fe20000000000 */
[----:B------:R-:W-:Y:S01]  /*3300*/  FSEL R49, R32, -INF , !P4 ;  /* 0xff80000020317808 */ /* 0x000fe20006000000 */
[C---:B------:R-:W-:Y:S01]  /*3310*/  VIADD R4, R20.reuse, 0x19 ;  /* 0x0000001914047836 */ /* 0x040fe20000000000 */
[----:B------:R-:W-:Y:S01]  /*3320*/  ISETP.GE.AND P5, PT, R9, UR20, PT ;  /* 0x0000001409007c0c */ /* 0x000fe2000bfa6270 */
[C---:B------:R-:W-:Y:S01]  /*3330*/  VIADD R8, R20.reuse, 0x11 ;  /* 0x0000001114087836 */ /* 0x040fe20000000000 */
[----:B------:R-:W-:Y:S01]  /*3340*/  HMMA.16816.F32.BF16 R40, R80, R10, R24 ;  /* 0x0000000a5028723c */ /* 0x000fe20000041818 */
[----:B------:R-:W-:Y:S01]  /*3350*/  FSEL R35, R35, -INF , !P3 ;  /* 0xff80000023237808 */ /* 0x000fe20005800000 */
[----:B------:R-:W-:Y:S01]  /*3360*/  VIADD R10, R20, 0x20 ;  /* 0x00000020140a7836 */ /* 0x000fe20000000000 */
[----:B------:R-:W-:-:S02]  /*3370*/  FSEL R33, R33, -INF , !P3 ;  /* 0xff80000021217808 */ /* 0x000fc40005800000 */
[----:B------:R-:W-:Y:S02]  /*3380*/  FSEL R11, R30, -INF , !P5 ;  /* 0xff8000001e0b7808 */ /* 0x000fe40006800000 */
[----:B------:R-:W-:Y:S01]  /*3390*/  FSEL R23, R28, -INF , !P5 ;  /* 0xff8000001c177808 */ /* 0x000fe20006800000 */
[C---:B--2---:R-:W-:Y:S01]  /*33a0*/  HMMA.16816.F32.BF16 R64, R80.reuse, R12, R64 ;  /* 0x0000000c5040723c */ /* 0x044fe20000041840 */
[----:B------:R-:W-:Y:S02]  /*33b0*/  ISETP.GE.AND P3, PT, R5, UR20, PT ;  /* 0x0000001405007c0c */ /* 0x000fe4000bf66270 */
[----:B------:R-:W-:Y:S02]  /*33c0*/  ISETP.GE.AND P5, PT, R4, UR20, PT ;  /* 0x0000001404007c0c */ /* 0x000fe4000bfa6270 */
[----:B------:R-:W-:Y:S02]  /*33d0*/  FSEL R27, R34, -INF , !P4 ;  /* 0xff800000221b7808 */ /* 0x000fe40006000000 */
[----:B------:R-:W-:Y:S01]  /*33e0*/  ISETP.GE.AND P4, PT, R8, UR20, PT ;  /* 0x0000001408007c0c */ /* 0x000fe2000bf86270 */
[----:B------:R-:W-:Y:S01]  /*33f0*/  HMMA.16816.F32.BF16 R4, R80, R6, R16 ;  /* 0x000000065004723c */ /* 0x000fe20000041810 */
[----:B------:R-:W-:-:S02]  /*3400*/  VIADD R8, R20, 0x21 ;  /* 0x0000002114087836 */ /* 0x000fc40000000000 */
[----:B------:R-:W-:Y:S02]  /*3410*/  FSEL R9, R31, -INF , !P4 ;  /* 0xff8000001f097808 */ /* 0x000fe40006000000 */
[----:B------:R-:W-:Y:S02]  /*3420*/  FSEL R25, R29, -INF , !P4 ;  /* 0xff8000001d197808 */ /* 0x000fe40006000000 */
[----:B------:R-:W-:Y:S01]  /*3430*/  ISETP.GE.AND P4, PT, R10, UR20, PT ;  /* 0x000000140a007c0c */ /* 0x000fe2000bf86270 */
[----:B------:R-:W-:Y:S01]  /*3440*/  VIADD R10, R20, 0x28 ;  /* 0x00000028140a7836 */ /* 0x000fe20000000000 */
[----:B------:R-:W-:Y:S01]  /*3450*/  FSEL R21, R42, -INF , !P3 ;  /* 0xff8000002a157808 */ /* 0x000fe20005800000 */
[----:B------:R-:W-:Y:S01]  /*3460*/  HMMA.16816.F32.BF16 R60, R80, R14, R60 ;  /* 0x0000000e503c723c */ /* 0x000fe2000004183c */
[----:B------:R-:W-:Y:S02]  /*3470*/  FSEL R17, R40, -INF , !P3 ;  /* 0xff80000028117808 */ /* 0x000fe40005800000 */
[----:B------:R-:W-:-:S02]  /*3480*/  FSEL R13, R43, -INF , !P5 ;  /* 0xff8000002b0d7808 */ /* 0x000fc40006800000 */
[----:B------:R-:W-:Y:S02]  /*3490*/  FSEL R19, R41, -INF , !P5 ;  /* 0xff80000029137808 */ /* 0x000fe40006800000 */
[----:B------:R-:W-:Y:S01]  /*34a0*/  ISETP.GE.AND P3, PT, R8, UR20, PT ;  /* 0x0000001408007c0c */ /* 0x000fe2000bf66270 */
[----:B------:R-:W-:Y:S01]  /*34b0*/  VIADD R8, R20, 0x29 ;  /* 0x0000002914087836 */ /* 0x000fe20000000000 */
[----:B------:R-:W-:Y:S01]  /*34c0*/  ISETP.GE.AND P5, PT, R10, UR20, PT ;  /* 0x000000140a007c0c */ /* 0x000fe2000bfa6270 */
[----:B------:R-:W-:Y:S01]  /*34d0*/  VIADD R10, R20, 0x30 ;  /* 0x00000030140a7836 */ /* 0x000fe20000000000 */
[----:B------:R-:W-:Y:S02]  /*34e0*/  FSEL R229, R70, -INF , !P4 ;  /* 0xff80000046e57808 */ /* 0x000fe40006000000 */
[----:B------:R-:W-:Y:S02]  /*34f0*/  FSEL R215, R6, -INF , !P5 ;  /* 0xff80000006d77808 */ /* 0x000fe40006800000 */
[----:B------:R-:W-:-:S02]  /*3500*/  FSEL R235, R68, -INF , !P4 ;  /* 0xff80000044eb7808 */ /* 0x000fc40006000000 */
[----:B------:R-:W-:Y:S01]  /*3510*/  FSEL R233, R4, -INF , !P5 ;  /* 0xff80000004e97808 */ /* 0x000fe20006800000 */
[----:B------:R-:W-:Y:S01]  /*3520*/  VIADD R4, R20, 0x38 ;  /* 0x0000003814047836 */ /* 0x000fe20000000000 */
[----:B------:R-:W-:Y:S02]  /*3530*/  FMNMX3.FTZ R6, R47, R37, R49, !PT ;  /* 0x000000252f067276 */ /* 0x000fe40007810031 */
[----:B------:R-:W-:Y:S01]  /*3540*/  ISETP.GE.AND P4, PT, R8, UR20, PT ;  /* 0x0000001408007c0c */ /* 0x000fe2000bf86270 */
[----:B------:R-:W-:Y:S01]  /*3550*/  VIADD R8, R20, 0x31 ;  /* 0x0000003114087836 */ /* 0x000fe20000000000 */
[----:B------:R-:W-:Y:S01]  /*3560*/  FMNMX3.FTZ R6, R6, R33, R23, !PT ;  /* 0x0000002106067276 */ /* 0x000fe20007810017 */
[----:B------:R-:W-:Y:S01]  /*3570*/  VIADD R20, R20, 0x39 ;  /* 0x0000003914147836 */ /* 0x000fe20000000000 */
[----:B------:R-:W-:Y:S02]  /*3580*/  FSEL R221, R7, -INF , !P4 ;  /* 0xff80000007dd7808 */ /* 0x000fe40006000000 */
[----:B------:R-:W-:-:S02]  /*3590*/  FSEL R203, R5, -INF , !P4 ;  /* 0xff80000005cb7808 */ /* 0x000fc40006000000 */
[----:B------:R-:W-:Y:S02]  /*35a0*/  ISETP.GE.AND P4, PT, R4, UR20, PT ;  /* 0x0000001404007c0c */ /* 0x000fe4000bf86270 */
[----:B------:R-:W-:Y:S02]  /*35b0*/  FMNMX3.FTZ R4, R45, R39, R27, !PT ;  /* 0x000000272d047276 */ /* 0x000fe4000781001b */
[----:B------:R-:W-:Y:S02]  /*35c0*/  FMNMX3.FTZ R6, R6, R25, R17, !PT ;  /* 0x0000001906067276 */ /* 0x000fe40007810011 */
[----:B------:R-:W-:Y:S02]  /*35d0*/  FSEL R205, R71, -INF , !P3 ;  /* 0xff80000047cd7808 */ /* 0x000fe40005800000 */
[----:B------:R-:W-:Y:S02]  /*35e0*/  FSEL R207, R69, -INF , !P3 ;  /* 0xff80000045cf7808 */ /* 0x000fe40005800000 */
[----:B------:R-:W-:-:S02]  /*35f0*/  FMNMX3.FTZ R4, R4, R35, R11, !PT ;  /* 0x0000002304047276 */ /* 0x000fc4000781000b */
[----:B------:R-:W-:Y:S02]  /*3600*/  ISETP.GE.AND P3, PT, R10, UR20, PT ;  /* 0x000000140a007c0c */ /* 0x000fe4000bf66270 */
[----:B------:R-:W-:Y:S02]  /*3610*/  FMNMX3.FTZ R6, R6, R19, R235, !PT ;  /* 0x0000001306067276 */ /* 0x000fe400078100eb */
[----:B------:R-:W-:Y:S02]  /*3620*/  FMNMX3.FTZ R4, R4, R9, R21, !PT ;  /* 0x0000000904047276 */ /* 0x000fe40007810015 */
[----:B------:R-:W-:Y:S02]  /*3630*/  ISETP.GE.AND P5, PT, R8, UR20, PT ;  /* 0x0000001408007c0c */ /* 0x000fe4000bfa6270 */
[----:B------:R-:W-:Y:S02]  /*3640*/  FSEL R213, R64, -INF , !P3 ;  /* 0xff80000040d57808 */ /* 0x000fe40005800000 */
[----:B------:R-:W-:-:S02]  /*3650*/  FMNMX3.FTZ R6, R6, R207, R233, !PT ;  /* 0x000000cf06067276 */ /* 0x000fc400078100e9 */
[----:B------:R-:W-:Y:S02]  /*3660*/  FSEL R201, R66, -INF , !P3 ;  /* 0xff80000042c97808 */ /* 0x000fe40005800000 */
[----:B------:R-:W-:Y:S02]  /*3670*/  FMNMX3.FTZ R4, R4, R13, R229, !PT ;  /* 0x0000000d04047276 */ /* 0x000fe400078100e5 */
[----:B------:R-:W-:Y:S02]  /*3680*/  ISETP.GE.AND P3, PT, R20, UR20, PT ;  /* 0x0000001414007c0c */ /* 0x000fe4000bf66270 */
        /* <DEDUP_REMOVED lines=23> */
[----:B------:R-:W-:Y:S02]  /*3800*/  LEA R28, P0, R6, R219, 0x1 ;  /* 0x000000db061c7211 */ /* 0x000fe400078008ff */
        /* <DEDUP_REMOVED lines=15> */
.L_x_1652:
[----:B------:R-:W-:Y:S01]  /*3900*/  FMNMX3.FTZ R8, R8, R200, R199, !PT ;  /* 0x000000c808087276 */ /* 0x000fe200078100c7 */
[----:B------:R-:W2:Y:S01]  /*3910*/  SHFL.BFLY PT, R7, R4, 0x2, 0x1f ;  /* 0x0c401f0004077f89 */ /* 0x000ea200000e0000 */
[----:B------:R-:W-:Y:S01]  /*3920*/  LOP3.LUT R224, R3, UR22, R231, 0x96, !PT ;  /* 0x0000001603e07c12 */ /* 0x000fe2000f8e96e7 */
[----:B------:R-:W-:Y:S01]  /*3930*/  IMAD.U32 R3, RZ, RZ, UR6 ;  /* 0x00000006ff037e24 */ /* 0x000fe2000f8e00ff */
[----:B------:R-:W-:Y:S01]  /*3940*/  FMNMX.FTZ R8, R197, R8, !PT ;  /* 0x00000008c5087209 */ /* 0x000fe20007810000 */
[----:B------:R-:W-:Y:S01]  /*3950*/  IMAD.WIDE.U32 R226, R226, -0x2daee0ad, RZ ;  /* 0xd2511f53e2e27825 */ /* 0x000fe200078e00ff */
[----:B------:R-:W-:Y:S01]  /*3960*/  UIADD3 UR7, UPT, UPT, UR23, -0x4498517b, URZ ;  /* 0xbb67ae8517077890 */ /* 0x000fe2000fffe0ff */
[----:B------:R-:W3:Y:S01]  /*3970*/  LDC R196, c[0x0][0x4f8] ;  /* 0x00013e00ffc47b82 */ /* 0x000ee20000000800 */
[----:B------:R-:W-:Y:S01]  /*3980*/  UIADD3 UR11, UPT, UPT, UR22, -0x61c88647, URZ ;  /* 0x9e3779b9160b7890 */ /* 0x000fe2000fffe0ff */
[----:B------:R-:W4:Y:S01]  /*3990*/  SHFL.BFLY PT, R5, R8, 0x2, 0x1f ;  /* 0x0c401f0008057f89 */ /* 0x000f2200000e0000 */
[----:B------:R-:W-:Y:S01]  /*39a0*/  IMAD.WIDE.U32 R224, R224, -0x2daee0ad, RZ ;  /* 0xd2511f53e0e07825 */ /* 0x000fe200078e00ff */
[----:B------:R-:W-:Y:S01]  /*39b0*/  LOP3.LUT R3, R3, UR23, R227, 0x96, !PT ;  /* 0x0000001703037c12 */ /* 0x000fe2000f8e96e3 */
[----:B------:R-:W-:Y:S01]  /*39c0*/  UIADD3 UR10, UPT, UPT, UR22, 0x3c6ef372, URZ ;  /* 0x3c6ef372160a7890 */ /* 0x000fe2000fffe0ff */
[----:B------:R-:W-:Y:S01]  /*39d0*/  LOP3.LUT R191, R76, 0x200, R165, 0xf8, !PT ;  /* 0x000002004cbf7812 */ /* 0x000fe200078ef8a5 */
[----:B------:R-:W-:Y:S01]  /*39e0*/  UIADD3 UR21, UPT, UPT, UR23, 0x76cf5d0a, URZ ;  /* 0x76cf5d0a17157890 */ /* 0x000fe2000fffe0ff */
[----:B------:R-:W-:Y:S01]  /*39f0*/  LOP3.LUT R222, R226, UR7, R225, 0x96, !PT ;  /* 0x00000007e2de7c12 */ /* 0x000fe2000f8e96e1 */
[----:B-1----:R-:W-:Y:S01]  /*3a00*/  IMAD.WIDE.U32 R28, R3, -0x326172a9, RZ ;  /* 0xcd9e8d57031c7825 */ /* 0x002fe200078e00ff */
[----:B------:R-:W-:Y:S01]  /*3a10*/  UIADD3 UR20, UPT, UPT, UR23, 0x32370b8f, URZ ;  /* 0x32370b8f17147890 */ /* 0x000fe2000fffe0ff */
[----:B------:R-:W-:Y:S01]  /*3a20*/  LEA R191, R191, UR5, 0x1 ;  /* 0x00000005bfbf7c11 */ /* 0x000fe2000f8e08ff */
[----:B------:R-:W1:Y:S01]  /*3a30*/  LDCU UR12, c[0x0][0x45c] ;  /* 0x00008b80ff0c77ac */ /* 0x000e620008000800 */
[----:B------:R-:W-:Y:S01]  /*3a40*/  IMAD.WIDE.U32 R222, R222, -0x326172a9, RZ ;  /* 0xcd9e8d57dede7825 */ /* 0x000fe200078e00ff */
[----:B------:R-:W-:Y:S01]  /*3a50*/  LOP3.LUT R3, R230, UR11, R29, 0x96, !PT ;  /* 0x0000000be6037c12 */ /* 0x000fe2000f8e961d */
[----:B------:R-:W-:-:S02]  /*3a60*/  UIADD3 UR9, UPT, UPT, UR22, -0x255992d5, URZ ;  /* 0xdaa66d2b16097890 */ /* 0x000fc4000fffe0ff */
[----:B------:R-:W-:Y:S01]  /*3a70*/  IMAD.IADD R190, R2, 0x1, R191 ;  /* 0x0000000102be7824 */ /* 0x000fe200078e02bf */
[----:B------:R-:W-:Y:S01]  /*3a80*/  LOP3.LUT R28, R28, UR10, R223, 0x96, !PT ;  /* 0x0000000a1c1c7c12 */ /* 0x000fe2000f8e96df */
[----:B------:R-:W-:Y:S01]  /*3a90*/  IMAD.WIDE.U32 R14, R3, -0x2daee0ad, RZ ;  /* 0xd2511f53030e7825 */ /* 0x000fe200078e00ff */
[----:B--2---:R-:W-:Y:S01]  /*3aa0*/  FMNMX.FTZ R7, R4, R7, !PT ;  /* 0x0000000704077209 */ /* 0x004fe20007810000 */
[----:B------:R-:W-:Y:S01]  /*3ab0*/  UIADD3 UR8, UPT, UPT, UR22, 0x78dde6e4, URZ ;  /* 0x78dde6e416087890 */ /* 0x000fe2000fffe0ff */
[----:B------:R-:W-:Y:S01]  /*3ac0*/  LDSM.16.MT88.4 R156, [R191+0x18000] ;  /* 0x01800000bf9c783b */ /* 0x000fe20000004200 */
[----:B------:R-:W-:Y:S01]  /*3ad0*/  IMAD.WIDE.U32 R28, R28, -0x2daee0ad, RZ ;  /* 0xd2511f531c1c7825 */ /* 0x000fe200078e00ff */
[----:B------:R-:W-:Y:S01]  /*3ae0*/  LOP3.LUT R3, R224, UR21, R15, 0x96, !PT ;  /* 0x00000015e0037c12 */ /* 0x000fe2000f8e960f */
[----:B------:R-:W-:Y:S01]  /*3af0*/  UIADD3 UR17, UPT, UPT, UR23, -0x126145ec, URZ ;  /* 0xed9eba1417117890 */ /* 0x000fe2000fffe0ff */
[----:B------:R-:W2:Y:S01]  /*3b00*/  SHFL.BFLY PT, R164, R7, 0x1, 0x1f ;  /* 0x0c201f0007a47f89 */ /* 0x000ea200000e0000 */
[----:B----4-:R-:W-:Y:S01]  /*3b10*/  FMNMX.FTZ R8, R8, R5, !PT ;  /* 0x0000000508087209 */ /* 0x010fe20007810000 */
[----:B------:R-:W-:Y:S01]  /*3b20*/  UIADD3 UR16, UPT, UPT, UR23, -0x56f99767, URZ ;  /* 0xa906689917107890 */ /* 0x000fe2000fffe0ff */
[----:B------:R-:W-:Y:S01]  /*3b30*/  LOP3.LUT R4, R14, UR20, R29, 0x96, !PT ;  /* 0x000000140e047c12 */ /* 0x000fe2000f8e961d */
[----:B------:R-:W-:Y:S01]  /*3b40*/  IMAD.WIDE.U32 R14, R3, -0x326172a9, RZ ;  /* 0xcd9e8d57030e7825 */ /* 0x000fe200078e00ff */
[----:B------:R-:W-:Y:S01]  /*3b50*/  UIADD3 UR6, UPT, UPT, UR22, -0x4ab325aa, URZ ;  /* 0xb54cda5616067890 */ /* 0x000fe2000fffe0ff */
[----:B------:R-:W4:Y:S01]  /*3b60*/  SHFL.BFLY PT, R3, R8, 0x1, 0x1f ;  /* 0x0c201f0008037f89 */ /* 0x000f2200000e0000 */
[----:B------:R-:W-:Y:S01]  /*3b70*/  UIADD3 UR7, UPT, UPT, UR22, 0x1715609d, URZ ;  /* 0x1715609d16077890 */ /* 0x000fe2000fffe0ff */
[----:B------:R-:W-:Y:S01]  /*3b80*/  IMAD.WIDE.U32 R4, R4, -0x326172a9, RZ ;  /* 0xcd9e8d5704047825 */ /* 0x000fe200078e00ff */
[----:B------:R-:W-:Y:S01]  /*3b90*/  LOP3.LUT R6, R222, UR9, R15, 0x96, !PT ;  /* 0x00000009de067c12 */ /* 0x000fe2000f8e960f */
[----:B------:R-:W-:Y:S01]  /*3ba0*/  LDSM.16.MT88.4 R64, [R191+0x1a000] ;  /* 0x01a00000bf40783b */ /* 0x000fe20000004200 */
[----:B---3--:R-:W-:Y:S01]  /*3bb0*/  LOP3.LUT R196, R196, 0xff, RZ, 0xc0, !PT ;  /* 0x000000ffc4c47812 */ /* 0x008fe200078ec0ff */
[----:B------:R-:W-:Y:S01]  /*3bc0*/  IMAD.IADD R188, R0, 0x1, R190 ;  /* 0x0000000100bc7824 */ /* 0x000fe200078e02be */
[----:B------:R-:W-:Y:S01]  /*3bd0*/  LOP3.LUT R14, R14, UR8, R5, 0x96, !PT ;  /* 0x000000080e0e7c12 */ /* 0x000fe2000f8e9605 */
[----:B------:R-:W-:Y:S01]  /*3be0*/  IMAD.WIDE.U32 R30, R6, -0x2daee0ad, RZ ;  /* 0xd2511f53061e7825 */ /* 0x000fe200078e00ff */
[----:B------:R-:W-:Y:S01]  /*3bf0*/  LDSM.16.MT88.4 R80, [R190+0x1a000] ;  /* 0x01a00000be50783b */ /* 0x000fe20000004200 */
[----:B------:R-:W-:-:S02]  /*3c00*/  UIADD3 UR13, UPT, UPT, UR23, 0x646e171e, URZ ;  /* 0x646e171e170d7890 */ /* 0x000fc4000fffe0ff */
[----:B------:R-:W-:Y:S01]  /*3c10*/  IMAD.WIDE.U32 R14, R14, -0x2daee0ad, RZ ;  /* 0xd2511f530e0e7825 */ /* 0x000fe200078e00ff */
[----:B------:R-:W-:Y:S01]  /*3c20*/  LOP3.LUT R6, R28, UR17, R31, 0x96, !PT ;  /* 0x000000111c067c12 */ /* 0x000fe2000f8e961f */
[----:B------:R-:W-:Y:S01]  /*3c30*/  LDSM.16.MT88.4 R56, [R188+0x18000] ;  /* 0x01800000bc38783b */ /* 0x000fe20000004200 */
[----:B------:R-:W-:Y:S01]  /*3c40*/  UIADD3 UR4, UPT, UPT, UR4, -0x1, URZ ;  /* 0xffffffff04047890 */ /* 0x000fe2000fffe0ff */
[----:B------:R-:W-:Y:S01]  /*3c50*/  IMAD R196, R196, 0x10000, R196 ;  /* 0x00010000c4c47824 */ /* 0x000fe200078e02c4 */
[----:B------:R-:W-:Y:S01]  /*3c60*/  LOP3.LUT R28, R30, UR16, R15, 0x96, !PT ;  /* 0x000000101e1c7c12 */ /* 0x000fe2000f8e960f */
[----:B------:R-:W-:Y:S01]  /*3c70*/  IMAD.IADD R195, R0, 0x1, R191 ;  /* 0x0000000100c37824 */ /* 0x000fe200078e02bf */
[----:B--2---:R-:W-:Y:S01]  /*3c80*/  FMNMX.FTZ R164, R7, R164, !PT ;  /* 0x000000a407a47209 */ /* 0x004fe20007810000 */
[----:B------:R-:W-:Y:S01]  /*3c90*/  IMAD.WIDE.U32 R6, R6, -0x326172a9, RZ ;  /* 0xcd9e8d5706067825 */ /* 0x000fe200078e00ff */
[----:B------:R-:W-:Y:S02]  /*3ca0*/  LDSM.16.MT88.4 R88, [R188+0x1a000] ;  /* 0x01a00000bc58783b */ /* 0x000fe40000004200 */
[C---:B------:R-:W-:Y:S01]  /*3cb0*/  FSETP.NEU.FTZ.AND P0, PT, R164.reuse, -INF , PT ;  /* 0xff800000a400780b */ /* 0x040fe20003f1d000 */
[----:B-1----:R-:W-:Y:S01]  /*3cc0*/  FMUL.FTZ R228, R164, UR12 ;  /* 0x0000000ca4e47c20 */ /* 0x002fe20008410000 */
[----:B----4-:R-:W-:Y:S01]  /*3cd0*/  FMNMX.FTZ R3, R8, R3, !PT ;  /* 0x0000000308037209 */ /* 0x010fe20007810000 */
[----:B------:R-:W-:Y:S01]  /*3ce0*/  IMAD.WIDE.U32 R28, R28, -0x326172a9, RZ ;  /* 0xcd9e8d571c1c7825 */ /* 0x000fe200078e00ff */
[----:B------:R-:W1:Y:S02]  /*3cf0*/  LDSM.16.MT88.4 R40, [R195+0x18000] ;  /* 0x01800000c328783b */ /* 0x000e640000004200 */
[----:B------:R-:W-:Y:S01]  /*3d00*/  FSEL R228, R228, RZ, P0 ;  /* 0x000000ffe4e47208 */ /* 0x000fe20000000000 */
[C---:B------:R-:W-:Y:S01]  /*3d10*/  FMUL.FTZ R202, R3.reuse, UR12 ;  /* 0x0000000c03ca7c20 */ /* 0x040fe20008410000 */
[----:B------:R-:W-:Y:S01]  /*3d20*/  FSETP.NEU.FTZ.AND P0, PT, R3, -INF , PT ;  /* 0xff8000000300780b */ /* 0x000fe20003f1d000 */
[----:B------:R-:W-:Y:S01]  /*3d30*/  IMAD.MOV.U32 R10, RZ, RZ, R28 ;  /* 0x000000ffff0a7224 */ /* 0x000fe200078e001c */
[----:B------:R-:W-:Y:S01]  /*3d40*/  PRMT R147, R28, 0x7773, RZ ;  /* 0x000077731c937816 */ /* 0x000fe200000000ff */
[--C-:B------:R-:W-:Y:S01]  /*3d50*/  FFMA.FTZ R189, R47, UR12, -R228.reuse ;  /* 0x0000000c2fbd7c23 */ /* 0x100fe200080108e4 */
[----:B------:R-:W-:Y:S01]  /*3d60*/  FSEL R202, R202, RZ, P0 ;  /* 0x000000ffcaca7208 */ /* 0x000fe20000000000 */
[--C-:B------:R-:W-:Y:S01]  /*3d70*/  FFMA.FTZ R186, R37, UR12, -R228.reuse ;  /* 0x0000000c25ba7c23 */ /* 0x100fe200080108e4 */
[--C-:B------:R-:W-:Y:S01]  /*3d80*/  FFMA.FTZ R187, R49, UR12, -R228.reuse ;  /* 0x0000000c31bb7c23 */ /* 0x100fe200080108e4 */
[----:B------:R-:W-:Y:S01]  /*3d90*/  FFMA.FTZ R182, R33, UR12, -R228 ;  /* 0x0000000c21b67c23 */ /* 0x000fe200080108e4 */
[----:B------:R-:W-:Y:S01]  /*3da0*/  PRMT R8, R28, 0x7772, RZ ;  /* 0x000077721c087816 */ /* 0x000fe200000000ff */
[--C-:B------:R-:W-:Y:S01]  /*3db0*/  FFMA.FTZ R185, R45, UR12, -R202.reuse ;  /* 0x0000000c2db97c23 */ /* 0x100fe200080108ca */
[--C-:B------:R-:W-:Y:S01]  /*3dc0*/  FFMA.FTZ R184, R39, UR12, -R202.reuse ;  /* 0x0000000c27b87c23 */ /* 0x100fe200080108ca */
[----:B------:R-:W-:Y:S01]  /*3dd0*/  LOP3.LUT R6, R6, UR6, R29, 0x96, !PT ;  /* 0x0000000606067c12 */ /* 0x000fe2000f8e961d */
[----:B------:R-:W-:Y:S01]  /*3de0*/  MUFU.EX2 R189, R189 ;  /* 0x000000bd00bd7308 */ /* 0x000fe20000000800 */
[----:B------:R-:W-:Y:S01]  /*3df0*/  PRMT R5, R28, 0x7771, RZ ;  /* 0x000077711c057816 */ /* 0x000fe200000000ff */
[--C-:B------:R-:W-:Y:S01]  /*3e00*/  FFMA.FTZ R181, R27, UR12, -R202.reuse ;  /* 0x0000000c1bb57c23 */ /* 0x100fe200080108ca */
[----:B------:R-:W-:Y:S01]  /*3e10*/  LOP3.LUT R10, R10, 0xff, RZ, 0xc0, !PT ;  /* 0x000000ff0a0a7812 */ /* 0x000fe200078ec0ff */
[----:B------:R-:W-:Y:S01]  /*3e20*/  MUFU.EX2 R186, R186 ;  /* 0x000000ba00ba7308 */ /* 0x000fe20000000800 */
[----:B------:R-:W-:Y:S01]  /*3e30*/  PRMT R147, R8, 0x5410, R147 ;  /* 0x0000541008937816 */ /* 0x000fe20000000093 */
[----:B------:R-:W-:Y:S01]  /*3e40*/  FFMA.FTZ R180, R35, UR12, -R202 ;  /* 0x0000000c23b47c23 */ /* 0x000fe200080108ca */
[----:B------:R-:W-:Y:S01]  /*3e50*/  PRMT R5, R10, 0x5410, R5 ;  /* 0x000054100a057816 */ /* 0x000fe20000000005 */
[----:B------:R-:W-:Y:S01]  /*3e60*/  MUFU.EX2 R187, R187 ;  /* 0x000000bb00bb7308 */ /* 0x000fe20000000800 */
[C---:B------:R-:W-:Y:S01]  /*3e70*/  LOP3.LUT R8, R6.reuse, 0xffff, RZ, 0xc0, !PT ;  /* 0x0000ffff06087812 */ /* 0x040fe200078ec0ff */
[----:B------:R-:W2:Y:S01]  /*3e80*/  LDSM.16.MT88.4 R72, [R195+0x1a000] ;  /* 0x01a00000c348783b */ /* 0x000ea20000004200 */
[C---:B------:R-:W-:Y:S01]  /*3e90*/  PRMT R10, R6.reuse, 0x7632, R10 ;  /* 0x00007632060a7816 */ /* 0x040fe2000000000a */
[----:B------:R-:W3:Y:S01]  /*3ea0*/  MUFU.EX2 R182, R182 ;  /* 0x000000b600b67308 */ /* 0x000ee20000000800 */
[----:B------:R-:W-:Y:S01]  /*3eb0*/  LOP3.LUT R15, R6, 0xff, RZ, 0xc0, !PT ;  /* 0x000000ff060f7812 */ /* 0x000fe200078ec0ff */
[----:B------:R-:W4:Y:S01]  /*3ec0*/  LDSM.16.MT88.4 R104, [R195+0x1c000] ;  /* 0x01c00000c368783b */ /* 0x000f220000004200 */
[----:B------:R-:W-:Y:S01]  /*3ed0*/  SHF.R.U32.HI R145, RZ, 0x18, R6 ;  /* 0x00000018ff917819 */ /* 0x000fe20000011606 */
[----:B------:R-:W-:Y:S01]  /*3ee0*/  MUFU.EX2 R185, R185 ;  /* 0x000000b900b97308 */ /* 0x000fe20000000800 */
[----:B------:R-:W-:Y:S01]  /*3ef0*/  SHF.R.U32.HI R8, RZ, 0x8, R8 ;  /* 0x00000008ff087819 */ /* 0x000fe20000011608 */
[----:B------:R-:W-:Y:S01]  /*3f00*/  LDSM.16.MT88.4 R136, [R195+0x1e000] ;  /* 0x01e00000c388783b */ /* 0x000fe20000004200 */
[----:B------:R-:W-:Y:S01]  /*3f10*/  LOP3.LUT R6, R10, 0xff, RZ, 0xc0, !PT ;  /* 0x000000ff0a067812 */ /* 0x000fe200078ec0ff */
[----:B------:R-:W5:Y:S01]  /*3f20*/  MUFU.EX2 R184, R184 ;  /* 0x000000b800b87308 */ /* 0x000f620000000800 */
[----:B------:R-:W-:Y:S01]  /*3f30*/  LOP3.LUT R28, R4, UR7, R7, 0x96, !PT ;  /* 0x00000007041c7c12 */ /* 0x000fe2000f8e9607 */
[----:B------:R-:W-:Y:S01]  /*3f40*/  LDSM.16.MT88.4 R48, [R190+0x18000] ;  /* 0x01800000be30783b */ /* 0x000fe20000004200 */
[----:B------:R-:W-:Y:S01]  /*3f50*/  PRMT R15, R15, 0x5410, R8 ;  /* 0x000054100f0f7816 */ /* 0x000fe20000000008 */
[----:B------:R-:W-:Y:S01]  /*3f60*/  MUFU.EX2 R181, R181 ;  /* 0x000000b500b57308 */ /* 0x000fe20000000800 */
[----:B------:R-:W-:Y:S01]  /*3f70*/  PRMT R145, R6, 0x5410, R145 ;  /* 0x0000541006917816 */ /* 0x000fe20000000091 */
[----:B------:R-:W-:Y:S01]  /*3f80*/  IMAD.WIDE.U32 R28, R28, -0x2daee0ad, RZ ;  /* 0xd2511f531c1c7825 */ /* 0x000fe200078e00ff */
[--C-:B------:R-:W-:Y:S01]  /*3f90*/  HSET2.LE.AND R146, R5, R196.reuse, PT ;  /* 0x000000c405927233 */ /* 0x100fe20003803000 */
[----:B------:R-:W-:Y:S01]  /*3fa0*/  LDSM.16.MT88.4 R96, [R191+0x1c000] ;  /* 0x01c00000bf60783b */ /* 0x000fe20000004200 */
[--C-:B------:R-:W-:Y:S01]  /*3fb0*/  HSET2.LE.AND R144, R15, R196.reuse, PT ;  /* 0x000000c40f907233 */ /* 0x100fe20003803000 */
[----:B------:R-:W-:Y:S01]  /*3fc0*/  IMAD.MOV.U32 R4, RZ, RZ, R28 ;  /* 0x000000ffff047224 */ /* 0x000fe200078e001c */
[--C-:B------:R-:W-:Y:S01]  /*3fd0*/  HSET2.LE.AND R145, R145, R196.reuse, PT ;  /* 0x000000c491917233 */ /* 0x100fe20003803000 */
[----:B------:R-:W-:Y:S01]  /*3fe0*/  LDSM.16.MT88.4 R112, [R190+0x1c000] ;  /* 0x01c00000be70783b */ /* 0x000fe20000004200 */
[----:B---3--:R-:W-:Y:S01]  /*3ff0*/  F2FP.BF16.F32.PACK_AB R15, R182, R187 ;  /* 0x000000bbb60f723e */ /* 0x008fe200000010ff */
[----:B------:R-:W3:Y:S01]  /*4000*/  MUFU.EX2 R180, R180 ;  /* 0x000000b400b47308 */ /* 0x000ee20000000800 */
[----:B------:R-:W-:Y:S01]  /*4010*/  F2FP.BF16.F32.PACK_AB R5, R186, R189 ;  /* 0x000000bdba05723e */ /* 0x000fe200000010ff */
[----:B------:R-:W-:Y:S01]  /*4020*/  LDSM.16.MT88.4 R120, [R188+0x1c000] ;  /* 0x01c00000bc78783b */ /* 0x000fe20000004200 */
[----:B-----5:R-:W-:Y:S01]  /*4030*/  F2FP.BF16.F32.PACK_AB R6, R184, R185 ;  /* 0x000000b9b806723e */ /* 0x020fe200000010ff */
[--C-:B------:R-:W-:Y:S01]  /*4040*/  FFMA.FTZ R179, R17, UR12, -R228.reuse ;  /* 0x0000000c11b37c23 */ /* 0x100fe200080108e4 */
[----:B------:R-:W-:Y:S01]  /*4050*/  LOP3.LUT R146, R15, R146, RZ, 0xc0, !PT ;  /* 0x000000920f927212 */ /* 0x000fe200078ec0ff */
[----:B------:R-:W-:Y:S01]  /*4060*/  LDSM.16.MT88.4 R128, [R191+0x1e000] ;  /* 0x01e00000bf80783b */ /* 0x000fe20000004200 */
[----:B------:R-:W-:Y:S01]  /*4070*/  LOP3.LUT R144, R5, R144, RZ, 0xc0, !PT ;  /* 0x0000009005907212 */ /* 0x000fe200078ec0ff */
[--C-:B------:R-:W-:Y:S01]  /*4080*/  FFMA.FTZ R166, R19, UR12, -R228.reuse ;  /* 0x0000000c13a67c23 */ /* 0x100fe200080108e4 */
[----:B------:R-:W-:Y:S01]  /*4090*/  LOP3.LUT R145, R6, R145, RZ, 0xc0, !PT ;  /* 0x0000009106917212 */ /* 0x000fe200078ec0ff */
[----:B------:R-:W-:Y:S01]  /*40a0*/  LDSM.16.MT88.4 R152, [R190+0x1e000] ;  /* 0x01e00000be98783b */ /* 0x000fe20000004200 */
[----:B------:R-:W-:Y:S01]  /*40b0*/  LOP3.LUT R15, R4, 0xff, RZ, 0xc0, !PT ;  /* 0x000000ff040f7812 */ /* 0x000fe200078ec0ff */
[--C-:B------:R-:W-:Y:S01]  /*40c0*/  FFMA.FTZ R183, R23, UR12, -R228.reuse ;  /* 0x0000000c17b77c23 */ /* 0x100fe200080108e4 */
[----:B------:R-:W-:Y:S01]  /*40d0*/  LOP3.LUT R147, R147, 0xff00ff, RZ, 0xc0, !PT ;  /* 0x00ff00ff93937812 */ /* 0x000fe200078ec0ff */
[----:B------:R-:W5:Y:S01]  /*40e0*/  LDSM.16.MT88.4 R4, [R188+0x1e000] ;  /* 0x01e00000bc04783b */ /* 0x000f620000004200 */
[----:B---3--:R-:W-:Y:S01]  /*40f0*/  F2FP.BF16.F32.PACK_AB R8, R180, R181 ;  /* 0x000000b5b408723e */ /* 0x008fe200000010ff */
[----:B------:R-:W-:Y:S01]  /*4100*/  FFMA.FTZ R178, R25, UR12, -R228 ;  /* 0x0000000c19b27c23 */ /* 0x000fe200080108e4 */
[C---:B------:R-:W-:Y:S01]  /*4110*/  PRMT R27, R28.reuse, 0x7773, RZ ;  /* 0x000077731c1b7816 */ /* 0x040fe200000000ff */
[--C-:B------:R-:W-:Y:S01]  /*4120*/  FFMA.FTZ R177, R11, UR12, -R202.reuse ;  /* 0x0000000c0bb17c23 */ /* 0x100fe200080108ca */
[--C-:B------:R-:W-:Y:S01]  /*4130*/  HSET2.LE.AND R147, R147, R196.reuse, PT ;  /* 0x000000c493937233 */ /* 0x100fe20003803000 */
[--C-:B------:R-:W-:Y:S01]  /*4140*/  FFMA.FTZ R176, R9, UR12, -R202.reuse ;  /* 0x0000000c09b07c23 */ /* 0x100fe200080108ca */
[----:B------:R-:W-:Y:S01]  /*4150*/  PRMT R0, R28, 0x7772, RZ ;  /* 0x000077721c007816 */ /* 0x000fe200000000ff */
[----:B------:R-:W-:Y:S01]  /*4160*/  MUFU.EX2 R179, R179 ;  /* 0x000000b300b37308 */ /* 0x000fe20000000800 */
[----:B------:R-:W-:Y:S01]  /*4170*/  LOP3.LUT R14, R14, UR13, R29, 0x96, !PT ;  /* 0x0000000d0e0e7c12 */ /* 0x000fe2000f8e961d */
[----:B------:R-:W3:Y:S01]  /*4180*/  LDSM.16.MT88.4 R16, [R195+0x18800] ;  /* 0x01880000c310783b */ /* 0x000ee20000004200 */
[----:B------:R-:W-:Y:S01]  /*4190*/  LOP3.LUT R147, R8, R147, RZ, 0xc0, !PT ;  /* 0x0000009308937212 */ /* 0x000fe200078ec0ff */
[----:B------:R-:W4:Y:S01]  /*41a0*/  MUFU.EX2 R166, R166 ;  /* 0x000000a600a67308 */ /* 0x000f220000000800 */
[----:B------:R-:W-:Y:S01]  /*41b0*/  PRMT R8, R28, 0x7771, RZ ;  /* 0x000077711c087816 */ /* 0x000fe200000000ff */
[----:B------:R-:W-:Y:S01]  /*41c0*/  FFMA.FTZ R167, R21, UR12, -R202 ;  /* 0x0000000c15a77c23 */ /* 0x000fe200080108ca */
[----:B------:R-:W-:Y:S01]  /*41d0*/  PRMT R0, R0, 0x5410, R27 ;  /* 0x0000541000007816 */ /* 0x000fe2000000001b */
[----:B------:R-:W-:Y:S01]  /*41e0*/  MUFU.EX2 R183, R183 ;  /* 0x000000b700b77308 */ /* 0x000fe20000000800 */
[C---:B------:R-:W-:Y:S01]  /*41f0*/  LOP3.LUT R10, R14.reuse, 0xffff, RZ, 0xc0, !PT ;  /* 0x0000ffff0e0a7812 */ /* 0x040fe200078ec0ff */
[C---:B-1----:R-:W-:Y:S01]  /*4200*/  HMMA.16816.F32.BF16 R36, R144.reuse, R40, RZ ;  /* 0x000000289024723c */ /* 0x042fe200000418ff */
[----:B------:R-:W-:Y:S01]  /*4210*/  PRMT R20, R14, 0x7632, R20 ;  /* 0x000076320e147816 */ /* 0x000fe20000000014 */
[----:B------:R-:W1:Y:S01]  /*4220*/  MUFU.EX2 R178, R178 ;  /* 0x000000b200b27308 */ /* 0x000e620000000800 */
[----:B------:R-:W-:Y:S01]  /*4230*/  PRMT R23, R15, 0x5410, R8 ;  /* 0x000054100f177816 */ /* 0x000fe20000000008 */
[----:B------:R-:W-:Y:S01]  /*4240*/  LDSM.16.MT88.4 R32, [R188+0x18800] ;  /* 0x01880000bc20783b */ /* 0x000fe20000004200 */
[----:B------:R-:W-:Y:S01]  /*4250*/  LOP3.LUT R11, R0, 0xff00ff, RZ, 0xc0, !PT ;  /* 0x00ff00ff000b7812 */ /* 0x000fe200078ec0ff */
[----:B------:R-:W-:Y:S01]  /*4260*/  MUFU.EX2 R177, R177 ;  /* 0x000000b100b17308 */ /* 0x000fe20000000800 */
[----:B------:R-:W-:Y:S01]  /*4270*/  LOP3.LUT R8, R14, 0xff, RZ, 0xc0, !PT ;  /* 0x000000ff0e087812 */ /* 0x000fe200078ec0ff */
[----:B------:R-:W-:Y:S01]  /*4280*/  FFMA.FTZ R0, R13, UR12, -R202 ;  /* 0x0000000c0d007c23 */ /* 0x000fe200080108ca */
[----:B------:R-:W-:Y:S01]  /*4290*/  SHF.R.U32.HI R21, RZ, 0x18, R14 ;  /* 0x00000018ff157819 */ /* 0x000fe2000001160e */
[----:B------:R-:W1:Y:S01]  /*42a0*/  MUFU.EX2 R176, R176 ;  /* 0x000000b000b07308 */ /* 0x000e620000000800 */
[----:B------:R-:W3:Y:S01]  /*42b0*/  LDSM.16.MT88.4 R12, [R195+0x1a800] ;  /* 0x01a80000c30c783b */ /* 0x000ee20000004200 */
[----:B------:R-:W-:Y:S01]  /*42c0*/  SHF.R.U32.HI R9, RZ, 0x8, R10 ;  /* 0x00000008ff097819 */ /* 0x000fe2000001160a */
[C---:B--2---:R-:W-:Y:S01]  /*42d0*/  HMMA.16816.F32.BF16 R68, R144.reuse, R72, RZ ;  /* 0x000000489044723c */ /* 0x044fe200000418ff */
[----:B------:R-:W-:Y:S01]  /*42e0*/  LOP3.LUT R10, R20, 0xff, RZ, 0xc0, !PT ;  /* 0x000000ff140a7812 */ /* 0x000fe200078ec0ff */
[----:B------:R-:W-:Y:S01]  /*42f0*/  MUFU.EX2 R167, R167 ;  /* 0x000000a700a77308 */ /* 0x000fe20000000800 */
[----:B------:R-:W-:Y:S01]  /*4300*/  PRMT R9, R8, 0x5410, R9 ;  /* 0x0000541008097816 */ /* 0x000fe20000000009 */
[----:B------:R-:W-:Y:S01]  /*4310*/  LDSM.16.MT88.4 R28, [R191+0x1a800] ;  /* 0x01a80000bf1c783b */ /* 0x000fe20000004200 */
[----:B------:R-:W-:Y:S01]  /*4320*/  PRMT R21, R10, 0x5410, R21 ;  /* 0x000054100a157816 */ /* 0x000fe20000000015 */
[----:B------:R-:W2:Y:S01]  /*4330*/  MUFU.EX2 R0, R0 ;  /* 0x0000000000007308 */ /* 0x000ea20000000800 */
[--C-:B------:R-:W-:Y:S01]  /*4340*/  HSET2.LE.AND R22, R23, R196.reuse, PT ;  /* 0x000000c417167233 */ /* 0x100fe20003803000 */
[C---:B----4-:R-:W-:Y:S01]  /*4350*/  HMMA.16816.F32.BF16 R100, R144.reuse, R104, RZ ;  /* 0x000000689064723c */ /* 0x050fe200000418ff */
[----:B------:R-:W-:Y:S01]  /*4360*/  F2FP.BF16.F32.PACK_AB R23, R166, R179 ;  /* 0x000000b3a617723e */ /* 0x000fe200000010ff */
[----:B------:R-:W-:Y:S01]  /*4370*/  LDSM.16.MT88.4 R168, [R191+0x18800] ;  /* 0x01880000bfa8783b */ /* 0x000fe20000004200 */
[--C-:B------:R-:W-:Y:S01]  /*4380*/  HSET2.LE.AND R20, R9, R196.reuse, PT ;  /* 0x000000c409147233 */ /* 0x100fe20003803000 */
[--C-:B------:R-:W-:Y:S01]  /*4390*/  FFMA.FTZ R208, R203, UR12, -R228.reuse ;  /* 0x0000000ccbd07c23 */ /* 0x100fe200080108e4 */
[--C-:B------:R-:W-:Y:S01]  /*43a0*/  HSET2.LE.AND R21, R21, R196.reuse, PT ;  /* 0x000000c415157233 */ /* 0x100fe20003803000 */
[----:B------:R-:W-:Y:S01]  /*43b0*/  LDSM.16.MT88.4 R172, [R195+0x1e800] ;  /* 0x01e80000c3ac783b */ /* 0x000fe20000004200 */
[----:B------:R-:W-:Y:S01]  /*43c0*/  LOP3.LUT R22, R23, R22, RZ, 0xc0, !PT ;  /* 0x0000001617167212 */ /* 0x000fe200078ec0ff */
[C---:B-----5:R-:W-:Y:S01]  /*43d0*/  HMMA.16816.F32.BF16 R148, R144.reuse, R4, RZ ;  /* 0x000000049094723c */ /* 0x060fe200000418ff */
[----:B-1----:R-:W-:Y:S01]  /*43e0*/  F2FP.BF16.F32.PACK_AB R5, R178, R183 ;  /* 0x000000b7b205723e */ /* 0x002fe200000010ff */
[----:B------:R-:W-:Y:S01]  /*43f0*/  FFMA.FTZ R233, R233, UR12, -R228 ;  /* 0x0000000ce9e97c23 */ /* 0x000fe200080108e4 */
[----:B------:R-:W-:Y:S01]  /*4400*/  F2FP.BF16.F32.PACK_AB R4, R176, R177 ;  /* 0x000000b1b004723e */ /* 0x000fe200000010ff */
[----:B------:R-:W-:Y:S01]  /*4410*/  FFMA.FTZ R206, R215, UR12, -R202 ;  /* 0x0000000cd7ce7c23 */ /* 0x000fe200080108ca */
[----:B------:R-:W-:Y:S01]  /*4420*/  HSET2.LE.AND R23, R11, R196, PT ;  /* 0x000000c40b177233 */ /* 0x000fe20003803000 */
[----:B------:R-:W-:Y:S01]  /*4430*/  FFMA.FTZ R204, R207, UR12, -R228 ;  /* 0x0000000ccfcc7c23 */ /* 0x000fe200080108e4 */
[----:B------:R-:W1:Y:S01]  /*4440*/  LDSM.16.MT88.4 R8, [R195+0x1c800] ;  /* 0x01c80000c308783b */ /* 0x000e620000004200 */
[C---:B------:R-:W-:Y:S01]  /*4450*/  HMMA.16816.F32.BF16 R132, R144.reuse, R136, RZ ;  /* 0x000000889084723c */ /* 0x040fe200000418ff */
[----:B------:R-:W-:Y:S01]  /*4460*/  LOP3.LUT R20, R5, R20, RZ, 0xc0, !PT ;  /* 0x0000001405147212 */ /* 0x000fe200078ec0ff */
[----:B------:R-:W-:Y:S01]  /*4470*/  MUFU.EX2 R203, R233 ;  /* 0x000000e900cb7308 */ /* 0x000fe20000000800 */
[----:B------:R-:W-:Y:S01]  /*4480*/  LOP3.LUT R21, R4, R21, RZ, 0xc0, !PT ;  /* 0x0000001504157212 */ /* 0x000fe200078ec0ff */
[--C-:B------:R-:W-:Y:S01]  /*4490*/  FFMA.FTZ R214, R205, UR12, -R202.reuse ;  /* 0x0000000ccdd67c23 */ /* 0x100fe200080108ca */
[----:B--2---:R-:W-:Y:S01]  /*44a0*/  F2FP.BF16.F32.PACK_AB R24, R0, R167 ;  /* 0x000000a70018723e */ /* 0x004fe200000010ff */
[----:B------:R-:W2:Y:S01]  /*44b0*/  MUFU.EX2 R208, R208 ;  /* 0x000000d000d07308 */ /* 0x000ea20000000800 */
[----:B------:R-:W-:Y:S01]  /*44c0*/  FFMA.FTZ R221, R221, UR12, -R202 ;  /* 0x0000000cdddd7c23 */ /* 0x000fe200080108ca */
[C---:B------:R-:W-:Y:S01]  /*44d0*/  HMMA.16816.F32.BF16 R160, R144.reuse, R156, RZ ;  /* 0x0000009c90a0723c */ /* 0x040fe200000418ff */
[----:B------:R-:W-:Y:S01]  /*44e0*/  LOP3.LUT R23, R24, R23, RZ, 0xc0, !PT ;  /* 0x0000001718177212 */ /* 0x000fe200078ec0ff */
[----:B------:R-:W-:Y:S01]  /*44f0*/  FFMA.FTZ R235, R235, UR12, -R228 ;  /* 0x0000000cebeb7c23 */ /* 0x000fe200080108e4 */
[----:B------:R-:W-:Y:S01]  /*4500*/  LDSM.16.MT88.4 R24, [R190+0x1a800] ;  /* 0x01a80000be18783b */ /* 0x000fe20000004200 */
[----:B------:R-:W-:Y:S01]  /*4510*/  FFMA.FTZ R229, R229, UR12, -R202 ;  /* 0x0000000ce5e57c23 */ /* 0x000fe200080108ca */
[----:B------:R-:W-:Y:S01]  /*4520*/  MUFU.EX2 R206, R206 ;  /* 0x000000ce00ce7308 */ /* 0x000fe20000000800 */
[----:B------:R-:W-:Y:S01]  /*4530*/  FFMA.FTZ R213, R213, UR12, -R228 ;  /* 0x0000000cd5d57c23 */ /* 0x000fe200080108e4 */
[----:B------:R-:W-:Y:S01]  /*4540*/  FFMA.FTZ R201, R201, UR12, -R202 ;  /* 0x0000000cc9c97c23 */ /* 0x000fe200080108ca */
[----:B------:R-:W-:Y:S01]  /*4550*/  HMMA.16816.F32.BF16 R44, R144, R48, RZ ;  /* 0x00000030902c723c */ /* 0x000fe200000418ff */
[----:B------:R4:W5:Y:S01]  /*4560*/  MUFU.EX2 R205, R221 ;  /* 0x000000dd00cd7308 */ /* 0x0009620000000800 */
        /* <DEDUP_REMOVED lines=11> */
[----:B----4-:R-:W-:Y:S01]  /*4620*/  FFMA.FTZ R221, R197, UR12, -R202 ;  /* 0x0000000cc5dd7c23 */ /* 0x010fe200080108ca */
[----:B------:R-:W-:Y:S01]  /*4630*/  HMMA.16816.F32.BF16 R60, R144, R64, RZ ;  /* 0x00000040903c723c */ /* 0x000fe200000418ff */
[----:B------:R-:W4:Y:S01]  /*4640*/  MUFU.EX2 R214, R214 ;  /* 0x000000d600d67308 */ /* 0x000f220000000800 */
[----:B------:R-:W-:Y:S01]  /*4650*/  FADD.FTZ R177, R177, R180 ;  /* 0x000000b4b1b17221 */ /* 0x000fe20000010000 */
[----:B------:R-:W-:-:S02]  /*4660*/  FADD.FTZ R178, R178, R183 ;  /* 0x000000b7b2b27221 */ /* 0x000fc40000010000 */
[----:B------:R-:W-:Y:S01]  /*4670*/  MUFU.EX2 R197, R201 ;  /* 0x000000c900c57308 */ /* 0x000fe20000000800 */
[----:B------:R-:W-:Y:S01]  /*4680*/  FADD.FTZ R176, R176, R177 ;  /* 0x000000b1b0b07221 */ /* 0x000fe20000010000 */
[----:B------:R-:W-:Y:S01]  /*4690*/  FADD.FTZ R179, R179, R178 ;  /* 0x000000b2b3b37221 */ /* 0x000fe20000010000 */
[----:B------:R-:W-:Y:S01]  /*46a0*/  HMMA.16816.F32.BF16 R76, R144, R80, RZ ;  /* 0x00000050904c723c */ /* 0x000fe200000418ff */
[----:B------:R-:W-:Y:S01]  /*46b0*/  MUFU.EX2 R221, R221 ;  /* 0x000000dd00dd7308 */ /* 0x000fe20000000800 */
[----:B------:R-:W-:Y:S01]  /*46c0*/  FADD.FTZ R167, R167, R176 ;  /* 0x000000b0a7a77221 */ /* 0x000fe20000010000 */
[----:B------:R-:W-:-:S03]  /*46d0*/  FADD.FTZ R166, R166, R179 ;  /* 0x000000b3a6a67221 */ /* 0x000fc60000010000 */
        /* <DEDUP_REMOVED lines=37> */
[----:B------:R-:W-:-:S05]  /*4930*/  IMAD.U32 R17, RZ, RZ, UR4 ;  /* 0x00000004ff117e24 */ /* 0x000fca000f8e00ff */
[----:B------:R-:W-:Y:S02]  /*4940*/  LOP3.LUT R17, R17, UR23, R227, 0x96, !PT ;  /* 0x0000001711117c12 */ /* 0x000fe4000f8e96e3 */
[----:B-----5:R-:W-:Y:S03]  /*4950*/  HMMA.16816.F32.BF16 R92, R20, R12, R92 ;  /* 0x0000000c145c723c */ /* 0x020fe6000004185c */
[----:B------:R-:W-:-:S05]  /*4960*/  IMAD.WIDE.U32 R16, R17, -0x326172a9, RZ ;  /* 0xcd9e8d5711107825 */ /* 0x000fca00078e00ff */
[----:B------:R-:W-:Y:S01]  /*4970*/  HMMA.16816.F32.BF16 R96, R20, R14, R96 ;  /* 0x0000000e1460723c */ /* 0x000fe20000041860 */
[----:B------:R-:W3:Y:S01]  /*4980*/  LDSM.16.MT88.4 R12, [R191+0x1e800] ;  /* 0x01e80000bf0c783b */ /* 0x000ee20000004200 */
[----:B------:R-:W-:Y:S02]  /*4990*/  LOP3.LUT R17, R230, UR11, R17, 0x96, !PT ;  /* 0x0000000be6117c12 */ /* 0x000fe4000f8e9611 */
[----:B------:R-:W-:-:S03]  /*49a0*/  LOP3.LUT R16, R16, UR10, R223, 0x96, !PT ;  /* 0x0000000a10107c12 */ /* 0x000fc6000f8e96df */
[----:B------:R-:W-:Y:S01]  /*49b0*/  IMAD.WIDE.U32 R238, R17, -0x2daee0ad, RZ ;  /* 0xd2511f5311ee7825 */ /* 0x000fe200078e00ff */
[C---:B-1----:R-:W-:Y:S08]  /*49c0*/  HMMA.16816.F32.BF16 R108, R20.reuse, R8, R108 ;  /* 0x00000008146c723c */ /* 0x042ff0000004186c */
[C---:B------:R-:W-:Y:S01]  /*49d0*/  HMMA.16816.F32.BF16 R112, R20.reuse, R10, R112 ;  /* 0x0000000a1470723c */ /* 0x040fe20000041870 */
[----:B------:R-:W1:Y:S07]  /*49e0*/  LDSM.16.MT88.4 R8, [R190+0x1e800] ;  /* 0x01e80000be08783b */ /* 0x000e6e0000004200 */
[----:B--2---:R-:W-:Y:S01]  /*49f0*/  HMMA.16816.F32.BF16 R116, R20, R4, R116 ;  /* 0x000000041474723c */ /* 0x004fe20000041874 */
        /* <DEDUP_REMOVED lines=9> */
[----:B---3--:R-:W-:Y:S03]  /*4a90*/  HMMA.16816.F32.BF16 R124, R20, R12, R124 ;  /* 0x0000000c147c723c */ /* 0x008fe6000004187c */
        /* <DEDUP_REMOVED lines=16> */
[----:B------:R-:W1:Y:S01]  /*4ba0*/  LDSM.16.MT88.4 R4, [R195+0x1d000] ;  /* 0x01d00000c304783b */ /* 0x000e620000004200 */
[----:B------:R-:W-:Y:S02]  /*4bb0*/  LOP3.LUT R12, R240, UR6, R13, 0x96, !PT ;  /* 0x00000006f00c7c12 */ /* 0x000fe4000f8e960d */
[----:B------:R-:W-:Y:S02]  /*4bc0*/  HMMA.16816.F32.BF16 R152, R20, R10, R152 ;  /* 0x0000000a1498723c */ /* 0x000fe40000041898 */
[C---:B------:R-:W-:Y:S02]  /*4bd0*/  LOP3.LUT R10, R12.reuse, 0xffff, RZ, 0xc0, !PT ;  /* 0x0000ffff0c0a7812 */ /* 0x040fe400078ec0ff */
[----:B------:R-:W-:-:S04]  /*4be0*/  PRMT R11, R12, 0x7632, R11 ;  /* 0x000076320c0b7816 */ /* 0x000fc8000000000b */
        /* <DEDUP_REMOVED lines=8> */
[----:B------:R-:W3:Y:S01]  /*4c70*/  LDSM.16.MT88.4 R12, [R195+0x1f000] ;  /* 0x01f00000c30c783b */ /* 0x000ee20000004200 */
[----:B------:R-:W-:-:S02]  /*4c80*/  HSET2.LE.AND R26, R9, R196, PT ;  /* 0x000000c4091a7233 */ /* 0x000fc40003803000 */
[----:B------:R-:W-:Y:S02]  /*4c90*/  LOP3.LUT R9, R8, 0xff00ff, RZ, 0xc0, !PT ;  /* 0x00ff00ff08097812 */ /* 0x000fe400078ec0ff */
[----:B------:R-:W-:Y:S02]  /*4ca0*/  F2FP.BF16.F32.PACK_AB R11, R208, R203 ;  /* 0x000000cbd00b723e */ /* 0x000fe400000010ff */
[----:B------:R-:W-:Y:S01]  /*4cb0*/  PRMT R25, R10, 0x5410, R25 ;  /* 0x000054100a197816 */ /* 0x000fe20000000019 */
[----:B--2---:R-:W-:Y:S01]  /*4cc0*/  HMMA.16816.F32.BF16 R148, R20, R32, R148 ;  /* 0x000000201494723c */ /* 0x004fe20000041894 */
[--C-:B------:R-:W-:Y:S02]  /*4cd0*/  HSET2.LE.AND R24, R9, R196.reuse, PT ;  /* 0x000000c409187233 */ /* 0x100fe40003803000 */
[----:B------:R-:W-:Y:S02]  /*4ce0*/  HSET2.LE.AND R33, R27, R196, PT ;  /* 0x000000c41b217233 */ /* 0x000fe40003803000 */
[----:B------:R-:W-:-:S02]  /*4cf0*/  LOP3.LUT R26, R11, R26, RZ, 0xc0, !PT ;  /* 0x0000001a0b1a7212 */ /* 0x000fc400078ec0ff */
[----:B------:R-:W-:Y:S01]  /*4d00*/  F2FP.BF16.F32.PACK_AB R27, R205, R206 ;  /* 0x000000cecd1b723e */ /* 0x000fe200000010ff */
[C---:B------:R-:W-:Y:S01]  /*4d10*/  HMMA.16816.F32.BF16 R60, R20.reuse, R28, R60 ;  /* 0x0000001c143c723c */ /* 0x040fe2000004183c */
[----:B------:R-:W-:Y:S01]  /*4d20*/  HSET2.LE.AND R25, R25, R196, PT ;  /* 0x000000c419197233 */ /* 0x000fe20003803000 */
[----:B------:R-:W-:Y:S01]  /*4d30*/  LDSM.16.MT88.4 R8, [R191+0x19000] ;  /* 0x01900000bf08783b */ /* 0x000fe20000004200 */
[----:B----4-:R-:W-:Y:S02]  /*4d40*/  F2FP.BF16.F32.PACK_AB R32, R214, R215 ;  /* 0x000000d7d620723e */ /* 0x010fe400000010ff */
[----:B------:R-:W-:Y:S02]  /*4d50*/  LOP3.LUT R27, R27, R24, RZ, 0xc0, !PT ;  /* 0x000000181b1b7212 */ /* 0x000fe400078ec0ff */
[----:B------:R-:W-:Y:S01]  /*4d60*/  LOP3.LUT R25, R32, R25, RZ, 0xc0, !PT ;  /* 0x0000001920197212 */ /* 0x000fe200078ec0ff */
[C---:B------:R-:W-:Y:S01]  /*4d70*/  HMMA.16816.F32.BF16 R64, R20.reuse, R30, R64 ;  /* 0x0000001e1440723c */ /* 0x040fe20000041840 */
[----:B------:R-:W2:Y:S07]  /*4d80*/  LDSM.16.MT88.4 R28, [R195+0x19000] ;  /* 0x01900000c31c783b */ /* 0x000eae0000004200 */
[----:B------:R-:W-:Y:S01]  /*4d90*/  HMMA.16816.F32.BF16 R160, R20, R168, R160 ;  /* 0x000000a814a0723c */ /* 0x000fe200000418a0 */
[----:B------:R-:W-:Y:S01]  /*4da0*/  F2FP.BF16.F32.PACK_AB R168, R204, R207 ;  /* 0x000000cfcca8723e */ /* 0x000fe200000010ff */
[----:B------:R-:W-:-:S03]  /*4db0*/  FADD.FTZ R207, R207, R166 ;  /* 0x000000a6cfcf7221 */ /* 0x000fc60000010000 */
[----:B------:R-:W-:Y:S01]  /*4dc0*/  LOP3.LUT R24, R168, R33, RZ, 0xc0, !PT ;  /* 0x00000021a8187212 */ /* 0x000fe200078ec0ff */
[----:B------:R-:W-:Y:S02]  /*4dd0*/  FADD.FTZ R204, R204, R207 ;  /* 0x000000cfcccc7221 */ /* 0x000fe40000010000 */
[----:B------:R-:W-:Y:S01]  /*4de0*/  HMMA.16816.F32.BF16 R88, R20, R18, R88 ;  /* 0x000000121458723c */ /* 0x000fe20000041858 */
[----:B------:R-:W4:Y:S01]  /*4df0*/  LDSM.16.MT88.4 R16, [R195+0x1b000] ;  /* 0x01b00000c310783b */ /* 0x000f220000004200 */
[----:B------:R-:W-:-:S04]  /*4e00*/  FADD.FTZ R203, R203, R204 ;  /* 0x000000cccbcb7221 */ /* 0x000fc80000010000 */
[----:B------:R-:W-:Y:S02]  /*4e10*/  FADD.FTZ R203, R208, R203 ;  /* 0x000000cbd0cb7221 */ /* 0x000fe40000010000 */
[C---:B------:R-:W-:Y:S08]  /*4e20*/  HMMA.16816.F32.BF16 R132, R20.reuse, R172, R132 ;  /* 0x000000ac1484723c */ /* 0x040ff00000041884 */
        /* <DEDUP_REMOVED lines=22> */
[----:B---3--:R-:W-:Y:S01]  /*4f90*/  HMMA.16816.F32.BF16 R116, R24, R12, R116 ;  /* 0x0000000c1874723c */ /* 0x008fe20000041874 */
[----:B------:R-:W-:-:S05]  /*4fa0*/  LOP3.LUT R12, R238, UR7, R241, 0x96, !PT ;  /* 0x00000007ee0c7c12 */ /* 0x000fca000f8e96f1 */
[----:B------:R-:W-:Y:S02]  /*4fb0*/  IMAD.WIDE.U32 R12, R12, -0x2daee0ad, RZ ;  /* 0xd2511f530c0c7825 */ /* 0x000fe400078e00ff */
[----:B------:R-:W-:Y:S01]  /*4fc0*/  HMMA.16816.F32.BF16 R144, R20, R34, R144 ;  /* 0x000000221490723c */ /* 0x000fe20000041890 */
[----:B------:R-:W3:Y:S02]  /*4fd0*/  LDSM.16.MT88.4 R32, [R191+0x1b000] ;  /* 0x01b00000bf20783b */ /* 0x000ee40000004200 */
[----:B------:R-:W-:Y:S02]  /*4fe0*/  LOP3.LUT R236, R236, UR13, R13, 0x96, !PT ;  /* 0x0000000decec7c12 */ /* 0x000fe4000f8e960d */
[----:B------:R-:W-:Y:S03]  /*4ff0*/  LDSM.16.MT88.4 R20, [R191+0x1d000] ;  /* 0x01d00000bf14783b */ /* 0x000fe60000004200 */
[C---:B--2---:R-:W-:Y:S08]  /*5000*/  HMMA.16816.F32.BF16 R76, R24.reuse, R28, R76 ;  /* 0x0000001c184c723c */ /* 0x044ff0000004184c */
[C---:B------:R-:W-:Y:S01]  /*5010*/  HMMA.16816.F32.BF16 R80, R24.reuse, R30, R80 ;  /* 0x0000001e1850723c */ /* 0x040fe20000041850 */
[----:B------:R-:W2:Y:S07]  /*5020*/  LDSM.16.MT88.4 R28, [R188+0x1f000] ;  /* 0x01f00000bc1c783b */ /* 0x000eae0000004200 */
[----:B-----5:R-:W-:Y:S01]  /*5030*/  HMMA.16816.F32.BF16 R124, R24, R8, R124 ;  /* 0x00000008187c723c */ /* 0x020fe2000004187c */
[----:B------:R-:W-:Y:S01]  /*5040*/  IMAD.MOV.U32 R8, RZ, RZ, R12 ;  /* 0x000000ffff087224 */ /* 0x000fe200078e000c */
[----:B------:R-:W-:-:S04]  /*5050*/  PRMT R9, R12, 0x7773, RZ ;  /* 0x000077730c097816 */ /* 0x000fc800000000ff */
[----:B------:R-:W-:Y:S02]  /*5060*/  LOP3.LUT R8, R8, 0xff, RZ, 0xc0, !PT ;  /* 0x000000ff08087812 */ /* 0x000fe400078ec0ff */
[C---:B------:R-:W-:Y:S01]  /*5070*/  HMMA.16816.F32.BF16 R128, R24.reuse, R10, R128 ;  /* 0x0000000a1880723c */ /* 0x040fe20000041880 */
[--C-:B------:R-:W-:Y:S01]  /*5080*/  FFMA.FTZ R10, R212, UR12, -R228.reuse ;  /* 0x0000000cd40a7c23 */ /* 0x100fe200080108e4 */
[--C-:B------:R-:W-:Y:S01]  /*5090*/  FFMA.FTZ R11, R211, UR12, -R228.reuse ;  /* 0x0000000cd30b7c23 */ /* 0x100fe200080108e4 */
[----:B------:R-:W-:Y:S01]  /*50a0*/  FFMA.FTZ R228, R209, UR12, -R228 ;  /* 0x0000000cd1e47c23 */ /* 0x000fe200080108e4 */
[----:B------:R-:W-:Y:S04]  /*50b0*/  MUFU.EX2 R212, R213 ;  /* 0x000000d500d47308 */ /* 0x000fe80000000800 */
[----:B----4-:R-:W-:Y:S01]  /*50c0*/  HMMA.16816.F32.BF16 R108, R24, R16, R108 ;  /* 0x00000010186c723c */ /* 0x010fe2000004186c */
[C---:B------:R-:W-:Y:S01]  /*50d0*/  PRMT R17, R12.reuse, 0x7771, RZ ;  /* 0x000077710c117816 */ /* 0x040fe200000000ff */
[----:B------:R-:W4:Y:S01]  /*50e0*/  MUFU.EX2 R211, R10 ;  /* 0x0000000a00d37308 */ /* 0x000f220000000800 */
[----:B------:R-:W-:-:S02]  /*50f0*/  PRMT R16, R12, 0x7772, RZ ;  /* 0x000077720c107816 */ /* 0x000fc400000000ff */
[----:B------:R-:W-:Y:S01]  /*5100*/  PRMT R17, R8, 0x5410, R17 ;  /* 0x0000541008117816 */ /* 0x000fe20000000011 */
[----:B------:R5:W-:Y:S01]  /*5110*/  MUFU.EX2 R209, R11 ;  /* 0x0000000b00d17308 */ /* 0x000be20000000800 */
[----:B------:R-:W-:Y:S01]  /*5120*/  PRMT R16, R16, 0x5410, R9 ;  /* 0x0000541010107816 */ /* 0x000fe20000000009 */
[----:B------:R-:W-:Y:S01]  /*5130*/  HMMA.16816.F32.BF16 R112, R24, R18, R112 ;  /* 0x000000121870723c */ /* 0x000fe20000041870 */
[----:B------:R-:W-:Y:S01]  /*5140*/  LOP3.LUT R19, R236, 0xffff, RZ, 0xc0, !PT ;  /* 0x0000ffffec137812 */ /* 0x000fe200078ec0ff */
[--C-:B------:R-:W-:Y:S01]  /*5150*/  FFMA.FTZ R18, R200, UR12, -R202.reuse ;  /* 0x0000000cc8127c23 */ /* 0x100fe200080108ca */
[----:B------:R-:W-:Y:S01]  /*5160*/  FFMA.FTZ R200, R199, UR12, -R202 ;  /* 0x0000000cc7c87c23 */ /* 0x000fe200080108ca */
[----:B------:R-:W-:Y:S01]  /*5170*/  MUFU.EX2 R228, R228 ;  /* 0x000000e400e47308 */ /* 0x000fe20000000800 */
[----:B------:R-:W-:-:S03]  /*5180*/  SHF.R.U32.HI R19, RZ, 0x8, R19 ;  /* 0x00000008ff137819 */ /* 0x000fc60000011613 */
[C---:B-1----:R-:W-:Y:S01]  /*5190*/  HMMA.16816.F32.BF16 R140, R24.reuse, R4, R140 ;  /* 0x00000004188c723c */ /* 0x042fe2000004188c */
[----:B------:R-:W-:Y:S01]  /*51a0*/  PRMT R4, R236, 0x7632, R4 ;  /* 0x00007632ec047816 */ /* 0x000fe20000000004 */
[----:B------:R1:W2:Y:S01]  /*51b0*/  MUFU.EX2 R202, R18 ;  /* 0x0000001200ca7308 */ /* 0x0002a20000000800 */
[----:B------:R-:W-:Y:S01]  /*51c0*/  SHF.R.U32.HI R5, RZ, 0x18, R236 ;  /* 0x00000018ff057819 */ /* 0x000fe200000116ec */
[----:B-----5:R-:W5:Y:S01]  /*51d0*/  LDSM.16.MT88.4 R8, [R195+0x1b800] ;  /* 0x01b80000c308783b */ /* 0x020f620000004200 */
[----:B------:R-:W-:Y:S01]  /*51e0*/  LOP3.LUT R4, R4, 0xff, RZ, 0xc0, !PT ;  /* 0x000000ff04047812 */ /* 0x000fe200078ec0ff */
[----:B------:R-:W2:Y:S02]  /*51f0*/  MUFU.EX2 R200, R200 ;  /* 0x000000c800c87308 */ /* 0x000ea40000000800 */
[----:B------:R-:W-:Y:S01]  /*5200*/  HMMA.16816.F32.BF16 R152, R24, R6, R152 ;  /* 0x000000061898723c */ /* 0x000fe20000041898 */
[----:B------:R-:W-:Y:S02]  /*5210*/  LOP3.LUT R6, R236, 0xff, RZ, 0xc0, !PT ;  /* 0x000000ffec067812 */ /* 0x000fe400078ec0ff */
[----:B------:R-:W-:-:S02]  /*5220*/  PRMT R5, R4, 0x5410, R5 ;  /* 0x0000541004057816 */ /* 0x000fc40000000005 */
[----:B------:R-:W-:Y:S02]  /*5230*/  PRMT R19, R6, 0x5410, R19 ;  /* 0x0000541006137816 */ /* 0x000fe40000000013 */
[----:B------:R-:W-:Y:S01]  /*5240*/  LOP3.LUT R7, R16, 0xff00ff, RZ, 0xc0, !PT ;  /* 0x00ff00ff10077812 */ /* 0x000fe200078ec0ff */
[C---:B------:R-:W-:Y:S01]  /*5250*/  HMMA.16816.F32.BF16 R120, R24.reuse, R14, R120 ;  /* 0x0000000e1878723c */ /* 0x040fe20000041878 */
[--C-:B------:R-:W-:Y:S01]  /*5260*/  HSET2.LE.AND R6, R17, R196.reuse, PT ;  /* 0x000000c411067233 */ /* 0x100fe20003803000 */
[----:B------:R-:W5:Y:S01]  /*5270*/  LDSM.16.MT88.4 R12, [R195+0x19800] ;  /* 0x01980000c30c783b */ /* 0x000f620000004200 */
[--C-:B------:R-:W-:Y:S02]  /*5280*/  HSET2.LE.AND R4, R19, R196.reuse, PT ;  /* 0x000000c413047233 */ /* 0x100fe40003803000 */
[--C-:B------:R-:W-:Y:S01]  /*5290*/  HSET2.LE.AND R7, R7, R196.reuse, PT ;  /* 0x000000c407077233 */ /* 0x100fe20003803000 */
[----:B-1----:R-:W1:Y:S01]  /*52a0*/  LDSM.16.MT88.4 R16, [R195+0x1f800] ;  /* 0x01f80000c310783b */ /* 0x002e620000004200 */
[----:B------:R-:W-:Y:S01]  /*52b0*/  HSET2.LE.AND R5, R5, R196, PT ;  /* 0x000000c405057233 */ /* 0x000fe20003803000 */
[----:B---3--:R-:W-:Y:S01]  /*52c0*/  HMMA.16816.F32.BF16 R60, R24, R32, R60 ;  /* 0x00000020183c723c */ /* 0x008fe2000004183c */
[----:B----4-:R-:W-:Y:S01]  /*52d0*/  F2FP.BF16.F32.PACK_AB R33, R211, R212 ;  /* 0x000000d4d321723e */ /* 0x010fe200000010ff */
[----:B------:R-:W-:Y:S01]  /*52e0*/  FADD.FTZ R212, R212, R203 ;  /* 0x000000cbd4d47221 */ /* 0x000fe20000010000 */
[----:B--2---:R-:W-:-:S02]  /*52f0*/  F2FP.BF16.F32.PACK_AB R32, R202, R197 ;  /* 0x000000c5ca20723e */ /* 0x004fc400000010ff */
[----:B------:R-:W-:Y:S01]  /*5300*/  LOP3.LUT R4, R33, R4, RZ, 0xc0, !PT ;  /* 0x0000000421047212 */ /* 0x000fe200078ec0ff */
[----:B------:R-:W-:Y:S01]  /*5310*/  FADD.FTZ R212, R211, R212 ;  /* 0x000000d4d3d47221 */ /* 0x000fe20000010000 */
[----:B------:R-:W-:Y:S01]  /*5320*/  LOP3.LUT R5, R32, R5, RZ, 0xc0, !PT ;  /* 0x0000000520057212 */ /* 0x000fe200078ec0ff */
[C---:B------:R-:W-:Y:S01]  /*5330*/  HMMA.16816.F32.BF16 R148, R24.reuse, R28, R148 ;  /* 0x0000001c1894723c */ /* 0x040fe20000041894 */
[C---:B------:R-:W-:Y:S01]  /*5340*/  F2FP.BF16.F32.PACK_AB R29, R228.reuse, R209 ;  /* 0x000000d1e41d723e */ /* 0x040fe200000010ff */
[----:B------:R-:W-:Y:S01]  /*5350*/  FADD.FTZ R209, R209, R212 ;  /* 0x000000d4d1d17221 */ /* 0x000fe20000010000 */
[----:B------:R-:W-:Y:S02]  /*5360*/  F2FP.BF16.F32.PACK_AB R28, R221, R200 ;  /* 0x000000c8dd1c723e */ /* 0x000fe400000010ff */
[----:B------:R-:W-:Y:S01]  /*5370*/  LOP3.LUT R6, R29, R6, RZ, 0xc0, !PT ;  /* 0x000000061d067212 */ /* 0x000fe200078ec0ff */
[----:B------:R-:W-:Y:S01]  /*5380*/  FADD.FTZ R229, R228, R209 ;  /* 0x000000d1e4e57221 */ /* 0x000fe20000010000 */
[----:B------:R-:W-:Y:S01]  /*5390*/  LOP3.LUT R7, R28, R7, RZ, 0xc0, !PT ;  /* 0x000000071c077212 */ /* 0x000fe200078ec0ff */
[----:B------:R-:W-:Y:S08]  /*53a0*/  HMMA.16816.F32.BF16 R92, R24, R20, R92 ;  /* 0x00000014185c723c */ /* 0x000ff0000004185c */
[C---:B-----5:R-:W-:Y:S08]  /*53b0*/  HMMA.16816.F32.BF16 R68, R4.reuse, R8, R68 ;  /* 0x000000080444723c */ /* 0x060ff00000041844 */
[----:B------:R-:W-:Y:S01]  /*53c0*/  HMMA.16816.F32.BF16 R72, R4, R10, R72 ;  /* 0x0000000a0448723c */ /* 0x000fe20000041848 */
[----:B------:R-:W2:Y:S07]  /*53d0*/  LDSM.16.MT88.4 R8, [R190+0x19800] ;  /* 0x01980000be08783b */ /* 0x000eae0000004200 */
[----:B------:R-:W-:Y:S01]  /*53e0*/  HMMA.16816.F32.BF16 R96, R24, R22, R96 ;  /* 0x000000161860723c */ /* 0x000fe20000041860 */
        /* <DEDUP_REMOVED lines=9> */
[----:B------:R-:W-:Y:S07]  /*5480*/  LDSM.16.MT88.4 R172, [R191+0x1b800] ;  /* 0x01b80000bfac783b */ /* 0x000fee0000004200 */
[C---:B------:R-:W-:Y:S08]  /*5490*/  HMMA.16816.F32.BF16 R52, R24.reuse, R168, R52 ;  /* 0x000000a81834723c */ /* 0x040ff00000041834 */
[----:B------:R-:W-:Y:S01]  /*54a0*/  HMMA.16816.F32.BF16 R56, R24, R170, R56 ;  /* 0x000000aa1838723c */ /* 0x000fe20000041838 */
[----:B------:R-:W-:Y:S07]  /*54b0*/  LDSM.16.MT88.4 R168, [R191+0x1d800] ;  /* 0x01d80000bfa8783b */ /* 0x000fee0000004200 */
[C---:B--2---:R-:W-:Y:S08]  /*54c0*/  HMMA.16816.F32.BF16 R44, R4.reuse, R8, R44 ;  /* 0x00000008042c723c */ /* 0x044ff0000004182c */
[----:B------:R-:W-:Y:S01]  /*54d0*/  HMMA.16816.F32.BF16 R48, R4, R10, R48 ;  /* 0x0000000a0430723c */ /* 0x000fe20000041830 */
[----:B------:R-:W2:Y:S07]  /*54e0*/  LDSM.16.MT88.4 R8, [R188+0x1d800] ;  /* 0x01d80000bc08783b */ /* 0x000eae0000004200 */
        /* <DEDUP_REMOVED lines=27> */
[C---:B-----5:R-:W-:Y:S08]  /*56a0*/  HMMA.16816.F32.BF16 R124, R4.reuse, R32, R124 ;  /* 0x00000020047c723c */ /* 0x060ff0000004187c */
        /* <DEDUP_REMOVED lines=14> */
[----:B------:R-:W-:Y:S01]  /*5790*/  IMAD.SHL.U32 R214, R193, 0x20, RZ ;  /* 0x00000020c1d67824 */ /* 0x000fe200078e00ff */
[----:B------:R-:W-:Y:S01]  /*57a0*/  LOP3.LUT R192, R192, 0x1c0, R165, 0xf8, !PT ;  /* 0x000001c0c0c07812 */ /* 0x000fe200078ef8a5 */
[----:B------:R-:W1:Y:S01]  /*57b0*/  S2UR UR10, SR_CgaCtaId ;  /* 0x00000000000a79c3 */ /* 0x000e620000008800 */
[C---:B------:R-:W-:Y:S01]  /*57c0*/  LOP3.LUT R5, R165.reuse, 0x200, RZ, 0xc0, !PT ;  /* 0x00000200a5057812 */ /* 0x040fe200078ec0ff */
[----:B------:R-:W2:Y:S01]  /*57d0*/  S2R R215, SR_TID.X ;  /* 0x0000000000d77919 */ /* 0x000ea20000002100 */
[--C-:B------:R-:W-:Y:S01]  /*57e0*/  SHF.R.U32.HI R0, RZ, 0x1, R193.reuse ;  /* 0x00000001ff007819 */ /* 0x100fe200000116c1 */
[----:B------:R-:W3:Y:S01]  /*57f0*/  LDCU.64 UR6, c[0x0][0x3c0] ;  /* 0x00007800ff0677ac */ /* 0x000ee20008000a00 */
[----:B------:R-:W-:Y:S01]  /*5800*/  LOP3.LUT R209, R165, 0x400, RZ, 0xc0, !PT ;  /* 0x00000400a5d17812 */ /* 0x000fe200078ec0ff */
[----:B------:R-:W-:Y:S01]  /*5810*/  IMAD.MOV.U32 R212, RZ, RZ, 0x20 ;  /* 0x00000020ffd47424 */ /* 0x000fe200078e00ff */
[C---:B------:R-:W-:Y:S01]  /*5820*/  LOP3.LUT R4, R192.reuse, 0x8, R193, 0x78, !PT ;  /* 0x00000008c0047812 */ /* 0x040fe200078e78c1 */
[----:B------:R-:W-:Y:S01]  /*5830*/  IMAD.MOV.U32 R165, RZ, RZ, R164 ;  /* 0x000000ffffa57224 */ /* 0x000fe200078e00a4 */
[----:B------:R-:W-:Y:S01]  /*5840*/  LOP3.LUT R214, R5, 0x7c00, R214, 0xf8, !PT ;  /* 0x00007c0005d67812 */ /* 0x000fe200078ef8d6 */
[----:B------:R-:W-:Y:S01]  /*5850*/  UMOV UR11, 0x400 ;  /* 0x00000400000b7882 */ /* 0x000fe20000000000 */
[----:B------:R-:W-:Y:S01]  /*5860*/  LOP3.LUT R5, R192, 0x8, R0, 0x78, !PT ;  /* 0x00000008c0057812 */ /* 0x000fe200078e7800 */
[----:B------:R-:W-:Y:S01]  /*5870*/  IMAD R209, R4, 0x2, R209 ;  /* 0x0000000204d17824 */ /* 0x000fe200078e02d1 */
[----:B------:R-:W-:Y:S01]  /*5880*/  SEL R212, R212, 0xffffffe0, !P6 ;  /* 0xffffffe0d4d47807 */ /* 0x000fe20007000000 */
[----:B------:R-:W-:Y:S01]  /*5890*/  IMAD.MOV.U32 R0, RZ, RZ, R3 ;  /* 0x000000ffff007224 */ /* 0x000fe200078e0003 */
[----:B------:R-:W-:Y:S01]  /*58a0*/  LOP3.LUT R214, R214, R5, RZ, 0xfc, !PT ;  /* 0x00000005d6d67212 */ /* 0x000fe200078efcff */
[----:B------:R-:W-:Y:S01]  /*58b0*/  VIADD R209, R209, UR5 ;  /* 0x00000005d1d17c36 */ /* 0x000fe20008000000 */
[----:B------:R-:W-:-:S02]  /*58c0*/  UIADD3 UR28, UPT, UPT, UR15, -0x2, URZ ;  /* 0xfffffffe0f1c7890 */ /* 0x000fc4000fffe0ff */
[----:B------:R-:W-:Y:S01]  /*58d0*/  LEA R214, R214, UR5, 0x1 ;  /* 0x00000005d6d67c11 */ /* 0x000fe2000f8e08ff */
[C---:B------:R-:W-:Y:S01]  /*58e0*/  IMAD.IADD R166, R209.reuse, 0x1, R212 ;  /* 0x00000001d1a67824 */ /* 0x040fe200078e02d4 */
[----:B------:R-:W-:Y:S01]  /*58f0*/  IADD3 R208, PT, PT, R209, R2, RZ ;  /* 0x00000002d1d07210 */ /* 0x000fe20007ffe0ff */
[----:B---3--:R-:W-:Y:S02]  /*5900*/  USHF.L.U64.HI UR8, UR6, 0x5, UR7 ;  /* 0x0000000506087899 */ /* 0x008fe40008010207 */
[--C-:B------:R-:W-:Y:S01]  /*5910*/  IMAD.IADD R213, R2, 0x1, R214.reuse ;  /* 0x0000000102d57824 */ /* 0x100fe200078e02d6 */
[C---:B------:R-:W-:Y:S01]  /*5920*/  IADD3 R167, PT, PT, R212.reuse, R208, RZ ;  /* 0x000000d0d4a77210 */ /* 0x040fe20007ffe0ff */
[C---:B------:R-:W-:Y:S01]  /*5930*/  IMAD.IADD R211, R212.reuse, 0x1, R214 ;  /* 0x00000001d4d37824 */ /* 0x040fe200078e02d6 */
[----:B------:R-:W-:Y:S01]  /*5940*/  USHF.L.U32 UR9, UR6, 0x5, URZ ;  /* 0x0000000506097899 */ /* 0x000fe200080006ff */
[----:B------:R-:W-:Y:S01]  /*5950*/  IMAD.IADD R212, R212, 0x1, R213 ;  /* 0x00000001d4d47824 */ /* 0x000fe200078e02d5 */
[----:B------:R-:W3:Y:S01]  /*5960*/  LDCU UR4, c[0x0][0x45c] ;  /* 0x00008b80ff0477ac */ /* 0x000ee20008000800 */
[----:B------:R-:W4:Y:S01]  /*5970*/  LDCU.64 UR6, c[0x0][0x3c0] ;  /* 0x00007800ff0677ac */ /* 0x000f220008000a00 */
[----:B-1----:R-:W-:Y:S01]  /*5980*/  ULEA UR5, UR10, UR11, 0x18 ;  /* 0x0000000b0a057291 */ /* 0x002fe2000f8ec0ff */
[----:B------:R-:W-:Y:S11]  /*5990*/  BRA `(.L_x_1654) ;  /* 0x0000000000647947 */ /* 0x000ff60003800000 */
.L_x_1656:
        /* <DEDUP_REMOVED lines=25> */
.L_x_1654:
[----:B------:R-:W-:Y:S04]  /*5b30*/  DEPBAR.LE SB0, 0x0 ;  /* 0x000080000000791a */ /* 0x000fe80000000000 */
[----:B------:R-:W-:Y:S01]  /*5b40*/  BAR.SYNC.DEFER_BLOCKING 0x0 ;  /* 0x0000000000007b1d */ /* 0x000fe20000010000 */
[----:B----4-:R-:W-:Y:S02]  /*5b50*/  UIMAD.WIDE.U32 UR16, UR28, UR6, URZ ;  /* 0x000000061c1072a5 */ /* 0x010fe4000f8e00ff */
[----:B------:R-:W-:Y:S02]  /*5b60*/  USHF.L.U32 UR27, UR28, 0x1, URZ ;  /* 0x000000011c1b7899 */ /* 0x000fe400080006ff */
[----:B------:R-:W-:Y:S02]  /*5b70*/  UIMAD UR10, UR28, UR7, UR17 ;  /* 0x000000071c0a72a4 */ /* 0x000fe4000f8e0211 */
[----:B------:R-:W-:Y:S01]  /*5b80*/  IMAD.U32 R204, RZ, RZ, UR16 ;  /* 0x00000010ffcc7e24 */ /* 0x000fe2000f8e00ff */
[----:B------:R-:W-:Y:S01]  /*5b90*/  ULEA UR12, UP0, UR16, UR9, 0x6 ;  /* 0x00000009100c7291 */ /* 0x000fe2000f8030ff */
[----:B------:R-:W-:Y:S01]  /*5ba0*/  IMAD.U32 R205, RZ, RZ, UR17 ;  /* 0x00000011ffcd7e24 */ /* 0x000fe2000f8e00ff */
[----:B------:R-:W-:Y:S01]  /*5bb0*/  UIADD3 UR15, UPT, UPT, UR22, 0x3c6ef372, URZ ;  /* 0x3c6ef372160f7890 */ /* 0x000fe2000fffe0ff */
[----:B------:R-:W-:Y:S01]  /*5bc0*/  IMAD.U32 R205, RZ, RZ, UR10 ;  /* 0x0000000affcd7e24 */ /* 0x000fe2000f8e00ff */
[CC--:B------:R-:W-:Y:S01]  /*5bd0*/  LEA R232, P1, R204.reuse, R217.reuse, 0x7 ;  /* 0x000000d9cce87211 */ /* 0x0c0fe200078238ff */
[----:B------:R-:W-:Y:S01]  /*5be0*/  ULEA.HI.X UR11, UR16, UR8, UR10, 0x6, UP0 ;  /* 0x00000008100b7291 */ /* 0x000fe200080f340a */
[----:B------:R-:W-:Y:S01]  /*5bf0*/  IMAD.U32 R2, RZ, RZ, UR12 ;  /* 0x0000000cff027e24 */ /* 0x000fe2000f8e00ff */
[----:B------:R-:W-:Y:S01]  /*5c00*/  UISETP.NE.AND UP0, UPT, UR28, URZ, UPT ;  /* 0x000000ff1c00728c */ /* 0x000fe2000bf05270 */
[-C--:B------:R-:W-:Y:S01]  /*5c10*/  LEA.HI.X R233, R204, R216.reuse, R205, 0x7, P1 ;  /* 0x000000d8cce97211 */ /* 0x080fe200008f3ccd */
[----:B------:R-:W-:Y:S02]  /*5c20*/  UIADD3 UR16, UPT, UPT, UR22, -0x61c88647, URZ ;  /* 0x9e3779b916107890 */ /* 0x000fe4000fffe0ff */
[----:B------:R-:W-:Y:S01]  /*5c30*/  IMAD.U32 R3, RZ, RZ, UR11 ;  /* 0x0000000bff037e24 */ /* 0x000fe2000f8e00ff */
[C---:B------:R-:W-:Y:S01]  /*5c40*/  LEA R206, P0, R2.reuse, R217, 0x1 ;  /* 0x000000d902ce7211 */ /* 0x040fe200078008ff */
[----:B------:R-:W-:Y:S01]  /*5c50*/  @!PT LDS RZ, [RZ] ;  /* 0x00000000fffff984 */ /* 0x000fe20000000800 */
[----:B------:R-:W-:Y:S01]  /*5c60*/  @!PT LDS RZ, [RZ] ;  /* 0x00000000fffff984 */ /* 0x000fe20000000800 */
[----:B------:R-:W-:Y:S01]  /*5c70*/  @!PT LDS RZ, [RZ] ;  /* 0x00000000fffff984 */ /* 0x000fe20000000800 */
[----:B------:R-:W-:Y:S03]  /*5c80*/  LDGSTS.E.BYPASS.LTC128B.128 [R220+0x18000], desc[UR18][R232.64] ;  /* 0x18000000e8dc7fae */ /* 0x000fe6000b981a12 */
[----:B------:R-:W-:Y:S02]  /*5c90*/  LEA.HI.X R207, R2, R216, R3, 0x1, P0 ;  /* 0x000000d802cf7211 */ /* 0x000fe400000f0c03 */
        /* <DEDUP_REMOVED lines=8> */
[----:B------:R-:W4:Y:S05]  /*5d20*/  LDSM.16.M88.4 R172, [R209+0x10000] ;  /* 0x01000000d1ac783b */ /* 0x000f2a0000000200 */
[----:B------:R-:W5:Y:S05]  /*5d30*/  LDSM.16.M88.4 R176, [R209+0x10800] ;  /* 0x01080000d1b0783b */ /* 0x000f6a0000000200 */
[----:B------:R-:W2:Y:S05]  /*5d40*/  LDSM.16.M88.4 R180, [R209+0x11000] ;  /* 0x01100000d1b4783b */ /* 0x000eaa0000000200 */
[----:B------:R-:W0:Y:S05]  /*5d50*/  LDGDEPBAR ;  /* 0x00000000000079af */ /* 0x000e2a0000000000 */
[----:B------:R-:W3:Y:S05]  /*5d60*/  LDSM.16.M88.4 R184, [R209+0x11800] ;  /* 0x01180000d1b8783b */ /* 0x000eea0000000200 */
[----:B------:R-:W-:Y:S05]  /*5d70*/  LDSM.16.M88.4 R188, [R211] ;  /* 0x00000000d3bc783b */ /* 0x000fea0000000200 */
[----:B------:R-:W3:Y:S05]  /*5d80*/  LDSM.16.M88.4 R192, [R166+0x10000] ;  /* 0x01000000a6c0783b */ /* 0x000eea0000000200 */
[----:B------:R-:W-:Y:S05]  /*5d90*/  LDSM.16.M88.4 R196, [R166+0x11000] ;  /* 0x01100000a6c4783b */ /* 0x000fea0000000200 */
[----:B------:R-:W-:Y:S01]  /*5da0*/  LDSM.16.M88.4 R200, [R166+0x11800] ;  /* 0x01180000a6c8783b */ /* 0x000fe20000000200 */
[C---:B----4-:R-:W-:Y:S04]  /*5db0*/  HMMA.16816.F32.BF16 R4, R168.reuse, R172, RZ ;  /* 0x000000aca804723c */ /* 0x050fe800000418ff */
[----:B-1----:R-:W-:Y:S04]  /*5dc0*/  LDSM.16.M88.4 R204, [R209+0x12000] ;  /* 0x01200000d1cc783b */ /* 0x002fe80000000200 */
[C---:B------:R-:W-:Y:S01]  /*5dd0*/  HMMA.16816.F32.BF16 R8, R168.reuse, R174, RZ ;  /* 0x000000aea808723c */ /* 0x040fe200000418ff */
[----:B------:R-:W1:Y:S07]  /*5de0*/  LDSM.16.M88.4 R172, [R166+0x10800] ;  /* 0x01080000a6ac783b */ /* 0x000e6e0000000200 */
[C---:B-----5:R-:W-:Y:S08]  /*5df0*/  HMMA.16816.F32.BF16 R12, R168.reuse, R176, RZ ;  /* 0x000000b0a80c723c */ /* 0x060ff000000418ff */
[C---:B------:R-:W-:Y:S01]  /*5e00*/  HMMA.16816.F32.BF16 R16, R168.reuse, R178, RZ ;  /* 0x000000b2a810723c */ /* 0x040fe200000418ff */
[----:B------:R-:W-:Y:S07]  /*5e10*/  LDSM.16.M88.4 R176, [R213] ;  /* 0x00000000d5b0783b */ /* 0x000fee0000000200 */
[C---:B--2---:R-:W-:Y:S08]  /*5e20*/  HMMA.16816.F32.BF16 R20, R168.reuse, R180, RZ ;  /* 0x000000b4a814723c */ /* 0x044ff000000418ff */
[C---:B------:R-:W-:Y:S01]  /*5e30*/  HMMA.16816.F32.BF16 R24, R168.reuse, R182, RZ ;  /* 0x000000b6a818723c */ /* 0x040fe200000418ff */
[----:B------:R-:W2:Y:S07]  /*5e40*/  LDSM.16.M88.4 R180, [R208+0x10000] ;  /* 0x01000000d0b4783b */ /* 0x000eae0000000200 */
[C---:B---3--:R-:W-:Y:S08]  /*5e50*/  HMMA.16816.F32.BF16 R28, R168.reuse, R184, RZ ;  /* 0x000000b8a81c723c */ /* 0x048ff000000418ff */
        /* <DEDUP_REMOVED lines=25> */
[C---:B-1----:R-:W-:Y:S08]  /*5ff0*/  HMMA.16816.F32.BF16 R28, R176.reuse, R172, R28 ;  /* 0x000000acb01c723c */ /* 0x042ff0000004181c */
[----:B------:R-:W-:Y:S01]  /*6000*/  HMMA.16816.F32.BF16 R32, R176, R174, R32 ;  /* 0x000000aeb020723c */ /* 0x000fe20000041820 */
[----:B------:R-:W1:Y:S05]  /*6010*/  LDSM.16.M88.4 R172, [R209+0x12800] ;  /* 0x01280000d1ac783b */ /* 0x000e6a0000000200 */
[----:B------:R-:W3:Y:S02]  /*6020*/  LDSM.16.M88.4 R176, [R209+0x13000] ;  /* 0x01300000d1b0783b */ /* 0x000ee40000000200 */
        /* <DEDUP_REMOVED lines=44> */
[----:B------:R-:W-:Y:S07]  /*62f0*/  LDSM.16.M88.4 R180, [R209+0x14000] ;  /* 0x01400000d1b4783b */ /* 0x000fee0000000200 */
[C---:B-1----:R-:W-:Y:S08]  /*6300*/  HMMA.16816.F32.BF16 R20, R184.reuse, R172, R20 ;  /* 0x000000acb814723c */ /* 0x042ff00000041814 */
        /* <DEDUP_REMOVED lines=56> */
[----:B------:R-:W1:Y:S05]  /*6690*/  LDSM.16.M88.4 R168, [R214+0xc000] ;  /* 0x00c00000d6a8783b */ /* 0x000e6a0000000200 */
[----:B------:R-:W-:Y:S02]  /*66a0*/  LDSM.16.M88.4 R184, [R209+0x17000] ;  /* 0x01700000d1b8783b */ /* 0x000fe40000000200 */
[C---:B------:R-:W-:Y:S08]  /*66b0*/  HMMA.16816.F32.BF16 R4, R196.reuse, R200, R4 ;  /* 0x000000c8c404723c */ /* 0x040ff00000041804 */
[C---:B------:R-:W-:Y:S01]  /*66c0*/  HMMA.16816.F32.BF16 R8, R196.reuse, R202, R8 ;  /* 0x000000cac408723c */ /* 0x040fe20000041808 */
[----:B------:R-:W-:Y:S07]  /*66d0*/  LDSM.16.M88.4 R200, [R166+0x16000] ;  /* 0x01600000a6c8783b */ /* 0x000fee0000000200 */
[C---:B---3--:R-:W-:Y:S08]  /*66e0*/  HMMA.16816.F32.BF16 R12, R196.reuse, R172, R12 ;  /* 0x000000acc40c723c */ /* 0x048ff0000004180c */
[C---:B------:R-:W-:Y:S01]  /*66f0*/  HMMA.16816.F32.BF16 R16, R196.reuse, R174, R16 ;  /* 0x000000aec410723c */ /* 0x040fe20000041810 */
[----:B------:R-:W2:Y:S07]  /*6700*/  LDSM.16.M88.4 R172, [R209+0x16800] ;  /* 0x01680000d1ac783b */ /* 0x000eae0000000200 */
        /* <DEDUP_REMOVED lines=71> */
.L_x_1655:
[----:B------:R-:W2:Y:S01]  /*6b80*/  SHFL.BFLY PT, R2, R3, 0x2, 0x1f ;  /* 0x0c401f0003027f89 */ /* 0x000ea200000e0000 */
[----:B------:R-:W-:Y:S01]  /*6b90*/  LOP3.LUT R168, R230, UR16, R205, 0x96, !PT ;  /* 0x00000010e6a87c12 */ /* 0x000fe2000f8e96cd */
[----:B------:R-:W-:Y:S01]  /*6ba0*/  UIADD3 UR26, UPT, UPT, UR23, 0x76cf5d0a, URZ ;  /* 0x76cf5d0a171a7890 */ /* 0x000fe2000fffe0ff */
[----:B------:R-:W-:Y:S05]  /*6bb0*/  LOP3.LUT R180, R223, UR15, R204, 0x96, !PT ;  /* 0x0000000fdfb47c12 */ /* 0x000fea000f8e96cc */
[----:B------:R-:W3:Y:S01]  /*6bc0*/  SHFL.BFLY PT, R171, R164, 0x2, 0x1f ;  /* 0x0c401f00a4ab7f89 */ /* 0x000ee200000e0000 */
        /* <DEDUP_REMOVED lines=13> */
[----:B------:R-:W-:Y:S01]  /*6ca0*/  SHF.R.U32.HI R194, RZ, 0x1, R193 ;  /* 0x00000001ffc27819 */ /* 0x000fe200000116c1 */
[----:B------:R-:W-:Y:S01]  /*6cb0*/  IMAD.WIDE.U32 R184, R184, -0x326172a9, RZ ;  /* 0xcd9e8d57b8b87825 */ /* 0x000fe200078e00ff */
[----:B------:R-:W-:Y:S01]  /*6cc0*/  LOP3.LUT R172, R222, UR13, R169, 0x96, !PT ;  /* 0x0000000ddeac7c12 */ /* 0x000fe2000f8e96a9 */
[----:B------:R-:W-:Y:S01]  /*6cd0*/  UIADD3 UR11, UPT, UPT, UR22, 0x1715609d, URZ ;  /* 0x1715609d160b7890 */ /* 0x000fe2000fffe0ff */
[----:B------:R-:W-:Y:S01]  /*6ce0*/  LOP3.LUT R192, R198, 0x38, RZ, 0xc0, !PT ;  /* 0x00000038c6c07812 */ /* 0x000fe200078ec0ff */
[----:B------:R-:W-:Y:S01]  /*6cf0*/  UIADD3 UR17, UPT, UPT, UR23, 0x646e171e, URZ ;  /* 0x646e171e17117890 */ /* 0x000fe2000fffe0ff */
[----:B------:R-:W-:Y:S01]  /*6d00*/  LOP3.LUT R182, R168, UR12, R185, 0x96, !PT ;  /* 0x0000000ca8b67c12 */ /* 0x000fe2000f8e96b9 */
[----:B------:R-:W-:Y:S01]  /*6d10*/  IMAD.WIDE.U32 R172, R172, -0x2daee0ad, RZ ;  /* 0xd2511f53acac7825 */ /* 0x000fe200078e00ff */
[----:B------:R-:W-:Y:S01]  /*6d20*/  SHF.L.U32 R168, R193, 0x6, RZ ;  /* 0x00000006c1a87819 */ /* 0x000fe200000006ff */
[----:B------:R-:W-:Y:S01]  /*6d30*/  UIADD3 UR27, UPT, UPT, UR27, 0x1, URZ ;  /* 0x000000011b1b7890 */ /* 0x000fe2000fffe0ff */
[----:B--2---:R-:W-:Y:S01]  /*6d40*/  FMNMX.FTZ R2, R3, R2, !PT ;  /* 0x0000000203027209 */ /* 0x004fe20007810000 */
[----:B------:R-:W-:Y:S01]  /*6d50*/  IMAD.WIDE.U32 R182, R182, -0x2daee0ad, RZ ;  /* 0xd2511f53b6b67825 */ /* 0x000fe200078e00ff */
[----:B---3--:R-:W-:Y:S01]  /*6d60*/  FMNMX.FTZ R171, R164, R171, !PT ;  /* 0x000000aba4ab7209 */ /* 0x008fe20007810000 */
[----:B------:R-:W-:Y:S01]  /*6d70*/  UISETP.GT.AND UP0, UPT, UR28, URZ, UPT ;  /* 0x000000ff1c00728c */ /* 0x000fe2000bf04270 */
[--C-:B------:R-:W-:Y:S01]  /*6d80*/  LOP3.LUT R164, R192, 0x1c0, R168.reuse, 0xf8, !PT ;  /* 0x000001c0c0a47812 */ /* 0x100fe200078ef8a8 */
[----:B------:R-:W2:Y:S01]  /*6d90*/  SHFL.BFLY PT, R3, R2, 0x1, 0x1f ;  /* 0x0c201f0002037f89 */ /* 0x000ea200000e0000 */
[----:B-1----:R-:W-:Y:S02]  /*6da0*/  LOP3.LUT R176, R172, UR20, R183, 0x96, !PT ;  /* 0x00000014acb07c12 */ /* 0x002fe4000f8e96b7 */
[----:B------:R-:W-:Y:S05]  /*6db0*/  LOP3.LUT R195, R194, 0x8, RZ, 0xc0, !PT ;  /* 0x00000008c2c37812 */ /* 0x000fea00078ec0ff */
[----:B------:R-:W1:Y:S01]  /*6dc0*/  SHFL.BFLY PT, R174, R171, 0x1, 0x1f ;  /* 0x0c201f00abae7f89 */ /* 0x000e6200000e0000 */
[----:B------:R-:W-:Y:S01]  /*6dd0*/  LOP3.LUT R180, R180, UR21, R173, 0x96, !PT ;  /* 0x00000015b4b47c12 */ /* 0x000fe2000f8e96ad */
[----:B------:R-:W-:Y:S01]  /*6de0*/  IMAD.WIDE.U32 R176, R176, -0x326172a9, RZ ;  /* 0xcd9e8d57b0b07825 */ /* 0x000fe200078e00ff */
[----:B------:R-:W-:Y:S02]  /*6df0*/  LOP3.LUT R195, R164, R195, RZ, 0x3c, !PT ;  /* 0x000000c3a4c37212 */ /* 0x000fe400078e3cff */
[----:B------:R-:W-:Y:S01]  /*6e00*/  LOP3.LUT P1, RZ, R193, 0x4, RZ, 0xc0, !PT ;  /* 0x00000004c1ff7812 */ /* 0x000fe2000782c0ff */
[----:B------:R-:W-:Y:S01]  /*6e10*/  IMAD.WIDE.U32 R180, R180, -0x326172a9, RZ ;  /* 0xcd9e8d57b4b47825 */ /* 0x000fe200078e00ff */
[----:B------:R-:W-:Y:S02]  /*6e20*/  MOV R164, R176 ;  /* 0x000000b000a47202 */ /* 0x000fe40000000f00 */
[----:B------:R-:W-:Y:S02]  /*6e30*/  PRMT R173, R176, 0x7773, RZ ;  /* 0x00007773b0ad7816 */ /* 0x000fe400000000ff */
[----:B------:R-:W-:Y:S02]  /*6e40*/  LOP3.LUT R170, R164, 0xff, RZ, 0xc0, !PT ;  /* 0x000000ffa4aa7812 */ /* 0x000fe400078ec0ff */
[----:B------:R-:W-:Y:S02]  /*6e50*/  PRMT R172, R176, 0x7772, RZ ;  /* 0x00007772b0ac7816 */ /* 0x000fe400000000ff */
[----:B------:R-:W-:Y:S02]  /*6e60*/  LOP3.LUT R195, R195, 0x200, R168, 0xf8, !PT ;  /* 0x00000200c3c37812 */ /* 0x000fe400078ef8a8 */
[----:B------:R-:W-:Y:S02]  /*6e70*/  PRMT R168, R172, 0x5410, R173 ;  /* 0x00005410aca87816 */ /* 0x000fe400000000ad */
[----:B------:R-:W-:Y:S02]  /*6e80*/  LEA R195, R195, UR5, 0x1 ;  /* 0x00000005c3c37c11 */ /* 0x000fe4000f8e08ff */
[----:B--2---:R-:W-:Y:S02]  /*6e90*/  FMNMX.FTZ R3, R2, R3, !PT ;  /* 0x0000000302037209 */ /* 0x004fe40007810000 */
[----:B------:R-:W2:Y:S01]  /*6ea0*/  LDC R2, c[0x0][0x4f8] ;  /* 0x00013e00ff027b82 */ /* 0x000ea20000000800 */
[----:B-1----:R-:W-:Y:S01]  /*6eb0*/  FMNMX.FTZ R164, R171, R174, !PT ;  /* 0x000000aeaba47209 */ /* 0x002fe20007810000 */
[----:B------:R-:W-:Y:S01]  /*6ec0*/  LDSM.16.MT88.4 R188, [R195+0x1c800] ;  /* 0x01c80000c3bc783b */ /* 0x000fe20000004200 */
[----:B------:R-:W-:Y:S01]  /*6ed0*/  LOP3.LUT R171, R180, UR10, R177, 0x96, !PT ;  /* 0x0000000ab4ab7c12 */ /* 0x000fe2000f8e96b1 */
[----:B------:R-:W-:Y:S01]  /*6ee0*/  FMUL.FTZ R232, R3, UR4 ;  /* 0x0000000403e87c20 */ /* 0x000fe20008410000 */
[C---:B------:R-:W-:Y:S01]  /*6ef0*/  FSETP.NEU.FTZ.AND P0, PT, R164.reuse, -INF , PT ;  /* 0xff800000a400780b */ /* 0x040fe20003f1d000 */
[----:B------:R-:W-:Y:S01]  /*6f00*/  FMUL.FTZ R228, R164, UR4 ;  /* 0x00000004a4e47c20 */ /* 0x000fe20008410000 */
[----:B------:R-:W-:Y:S02]  /*6f10*/  PRMT R172, R171, 0x7632, R172 ;  /* 0x00007632abac7816 */ /* 0x000fe400000000ac */
[----:B------:R-:W-:Y:S02]  /*6f20*/  PRMT R169, R176, 0x7771, RZ ;  /* 0x00007771b0a97816 */ /* 0x000fe400000000ff */
[----:B------:R-:W-:Y:S02]  /*6f30*/  FSEL R228, R228, RZ, P0 ;  /* 0x000000ffe4e47208 */ /* 0x000fe40000000000 */
[----:B------:R-:W-:Y:S02]  /*6f40*/  FSETP.NEU.FTZ.AND P0, PT, R3, -INF , PT ;  /* 0xff8000000300780b */ /* 0x000fe40003f1d000 */
[----:B------:R-:W-:Y:S01]  /*6f50*/  PRMT R169, R170, 0x5410, R169 ;  /* 0x00005410aaa97816 */ /* 0x000fe200000000a9 */
[--C-:B------:R-:W-:Y:S01]  /*6f60*/  FFMA.FTZ R199, R8, UR4, -R228.reuse ;  /* 0x0000000408c77c23 */ /* 0x100fe200080108e4 */
[----:B------:R-:W-:Y:S01]  /*6f70*/  LOP3.LUT R8, R172, 0xff, RZ, 0xc0, !PT ;  /* 0x000000ffac087812 */ /* 0x000fe200078ec0ff */
[--C-:B------:R-:W-:Y:S01]  /*6f80*/  FFMA.FTZ R200, R9, UR4, -R228.reuse ;  /* 0x0000000409c87c23 */ /* 0x100fe200080108e4 */
[----:B------:R-:W1:Y:S01]  /*6f90*/  LDSM.16.MT88.4 R172, [R195+0x18000] ;  /* 0x01800000c3ac783b */ /* 0x000e620000004200 */
[----:B------:R-:W-:Y:S01]  /*6fa0*/  FSEL R232, R232, RZ, P0 ;  /* 0x000000ffe8e87208 */ /* 0x000fe20000000000 */
[--C-:B------:R-:W-:Y:S01]  /*6fb0*/  FFMA.FTZ R207, R4, UR4, -R228.reuse ;  /* 0x0000000404cf7c23 */ /* 0x100fe200080108e4 */
[----:B------:R-:W-:Y:S01]  /*6fc0*/  LOP3.LUT R170, R171, 0xffff, RZ, 0xc0, !PT ;  /* 0x0000ffffabaa7812 */ /* 0x000fe200078ec0ff */
[----:B------:R-:W-:Y:S01]  /*6fd0*/  FFMA.FTZ R204, R5, UR4, -R228 ;  /* 0x0000000405cc7c23 */ /* 0x000fe200080108e4 */
[----:B------:R-:W-:Y:S01]  /*6fe0*/  LOP3.LUT P0, RZ, R193, 0x2, RZ, 0xc0, !PT ;  /* 0x00000002c1ff7812 */ /* 0x000fe2000780c0ff */
[--C-:B------:R-:W-:Y:S01]  /*6ff0*/  FFMA.FTZ R201, R10, UR4, -R232.reuse ;  /* 0x000000040ac97c23 */ /* 0x100fe200080108e8 */
[----:B------:R-:W-:Y:S01]  /*7000*/  LOP3.LUT R177, R171, 0xff, RZ, 0xc0, !PT ;  /* 0x000000ffabb17812 */ /* 0x000fe200078ec0ff */
[----:B------:R-:W-:Y:S01]  /*7010*/  FFMA.FTZ R202, R11, UR4, -R232 ;  /* 0x000000040bca7c23 */ /* 0x000fe200080108e8 */
[----:B------:R-:W-:Y:S01]  /*7020*/  SHF.R.U32.HI R170, RZ, 0x8, R170 ;  /* 0x00000008ffaa7819 */ /* 0x000fe200000116aa */
[--C-:B------:R-:W-:Y:S01]  /*7030*/  FFMA.FTZ R205, R6, UR4, -R232.reuse ;  /* 0x0000000406cd7c23 */ /* 0x100fe200080108e8 */
[----:B------:R-:W-:Y:S01]  /*7040*/  FFMA.FTZ R203, R7, UR4, -R232 ;  /* 0x0000000407cb7c23 */ /* 0x000fe200080108e8 */
[----:B--2---:R-:W-:Y:S01]  /*7050*/  LOP3.LUT R2, R2, 0xff, RZ, 0xc0, !PT ;  /* 0x000000ff02027812 */ /* 0x004fe200078ec0ff */
[----:B------:R-:W-:Y:S01]  /*7060*/  FADD.FTZ R5, -R164, R165 ;  /* 0x000000a5a4057221 */ /* 0x000fe20000010100 */
[----:B------:R-:W-:Y:S01]  /*7070*/  FADD.FTZ R4, -R3, R0 ;  /* 0x0000000003047221 */ /* 0x000fe20000010100 */
[----:B------:R-:W-:Y:S01]  /*7080*/  SEL R180, R210, 0xffffffe0, !P0 ;  /* 0xffffffe0d2b47807 */ /* 0x000fe20004000000 */
[----:B------:R-:W-:Y:S01]  /*7090*/  MUFU.EX2 R199, R199 ;  /* 0x000000c700c77308 */ /* 0x000fe20000000800 */
[----:B------:R-:W-:Y:S01]  /*70a0*/  PRMT R177, R177, 0x5410, R170 ;  /* 0x00005410b1b17816 */ /* 0x000fe200000000aa */
[----:B------:R-:W-:Y:S01]  /*70b0*/  FMUL.FTZ R0, R4, UR4 ;  /* 0x0000000404007c20 */ /* 0x000fe20008410000 */
[----:B------:R-:W-:Y:S01]  /*70c0*/  LEA R206, R2, R2, 0x10 ;  /* 0x0000000202ce7211 */ /* 0x000fe200078e80ff */
[----:B------:R-:W-:Y:S01]  /*70d0*/  FMUL.FTZ R2, R5, UR4 ;  /* 0x0000000405027c20 */ /* 0x000fe20008410000 */
[----:B------:R-:W-:Y:S05]  /*70e0*/  IADD3 R196, PT, PT, R180, R195, RZ ;  /* 0x000000c3b4c47210 */ /* 0x000fea0007ffe0ff */
[----:B------:R-:W2:Y:S01]  /*70f0*/  MUFU.EX2 R200, R200 ;  /* 0x000000c800c87308 */ /* 0x000ea20000000800 */
[----:B------:R-:W-:Y:S01]  /*7100*/  SHF.R.U32.HI R9, RZ, 0x18, R171 ;  /* 0x00000018ff097819 */ /* 0x000fe200000116ab */
[--C-:B------:R-:W-:Y:S01]  /*7110*/  FFMA.FTZ R233, R16, UR4, -R228.reuse ;  /* 0x0000000410e97c23 */ /* 0x100fe200080108e4 */
[----:B------:R-:W-:Y:S07]  /*7120*/  LOP3.LUT R171, R168, 0xff00ff, RZ, 0xc0, !PT ;  /* 0x00ff00ffa8ab7812 */ /* 0x000fee00078ec0ff */
[----:B------:R-:W-:Y:S01]  /*7130*/  MUFU.EX2 R201, R201 ;  /* 0x000000c900c97308 */ /* 0x000fe20000000800 */
[--C-:B------:R-:W-:Y:S01]  /*7140*/  HSET2.LE.AND R168, R177, R206.reuse, PT ;  /* 0x000000ceb1a87233 */ /* 0x100fe20003803000 */
[----:B------:R-:W-:Y:S01]  /*7150*/  FFMA.FTZ R234, R17, UR4, -R228 ;  /* 0x0000000411ea7c23 */ /* 0x000fe200080108e4 */
[----:B------:R-:W3:Y:S07]  /*7160*/  LDSM.16.MT88.4 R176, [R196+0x18000] ;  /* 0x01800000c4b0783b */ /* 0x000eee0000004200 */
[----:B------:R-:W4:Y:S01]  /*7170*/  MUFU.EX2 R202, R202 ;  /* 0x000000ca00ca7308 */ /* 0x000f220000000800 */
[----:B------:R-:W-:Y:S01]  /*7180*/  PRMT R9, R8, 0x5410, R9 ;  /* 0x0000541008097816 */ /* 0x000fe20000000009 */
[--C-:B------:R-:W-:Y:S01]  /*7190*/  FFMA.FTZ R236, R18, UR4, -R232.reuse ;  /* 0x0000000412ec7c23 */ /* 0x100fe200080108e8 */
[--C-:B------:R-:W-:Y:S07]  /*71a0*/  HSET2.LE.AND R170, R169, R206.reuse, PT ;  /* 0x000000cea9aa7233 */ /* 0x100fee0003803000 */
[----:B------:R-:W-:Y:S01]  /*71b0*/  MUFU.EX2 R207, R207 ;  /* 0x000000cf00cf7308 */ /* 0x000fe20000000800 */
[----:B------:R-:W-:Y:S01]  /*71c0*/  IADD3 R8, PT, PT, R195, 0x18000, RZ ;  /* 0x00018000c3087810 */ /* 0x000fe20007ffe0ff */
[--C-:B------:R-:W-:Y:S01]  /*71d0*/  FFMA.FTZ R235, R19, UR4, -R232.reuse ;  /* 0x0000000413eb7c23 */ /* 0x100fe200080108e8 */
[--C-:B------:R-:W-:Y:S07]  /*71e0*/  HSET2.LE.AND R171, R171, R206.reuse, PT ;  /* 0x000000ceabab7233 */ /* 0x100fee0003803000 */
[----:B------:R-:W5:Y:S01]  /*71f0*/  MUFU.EX2 R204, R204 ;  /* 0x000000cc00cc7308 */ /* 0x000f620000000800 */
[--C-:B------:R-:W-:Y:S01]  /*7200*/  HSET2.LE.AND R169, R9, R206.reuse, PT ;  /* 0x000000ce09a97233 */ /* 0x100fe20003803000 */
[--C-:B------:R-:W-:Y:S01]  /*7210*/  FFMA.FTZ R240, R14, UR4, -R232.reuse ;  /* 0x000000040ef07c23 */ /* 0x100fe200080108e8 */
[----:B--2---:R-:W-:Y:S07]  /*7220*/  F2FP.BF16.F32.PACK_AB R7, R200, R199 ;  /* 0x000000c7c807723e */ /* 0x004fee00000010ff */
[----:B------:R-:W-:Y:S01]  /*7230*/  MUFU.EX2 R205, R205 ;  /* 0x000000cd00cd7308 */ /* 0x000fe20000000800 */
[----:B------:R-:W-:Y:S01]  /*7240*/  IADD3 R165, PT, PT, R195, 0x18040, RZ ;  /* 0x00018040c3a57810 */ /* 0x000fe20007ffe0ff */
[--C-:B------:R-:W-:Y:S01]  /*7250*/  FFMA.FTZ R237, R15, UR4, -R232.reuse ;  /* 0x000000040fed7c23 */ /* 0x100fe200080108e8 */
[----:B----4-:R-:W-:Y:S07]  /*7260*/  F2FP.BF16.F32.PACK_AB R6, R202, R201 ;  /* 0x000000c9ca06723e */ /* 0x010fee00000010ff */
[----:B------:R-:W2:Y:S01]  /*7270*/  MUFU.EX2 R203, R203 ;  /* 0x000000cb00cb7308 */ /* 0x000ea20000000800 */
[----:B------:R-:W-:Y:S01]  /*7280*/  @P1 IADD3 R165, PT, PT, R8, -0x40, RZ ;  /* 0xffffffc008a51810 */ /* 0x000fe20007ffe0ff */
[--C-:B------:R-:W-:Y:S01]  /*7290*/  FFMA.FTZ R242, R22, UR4, -R232.reuse ;  /* 0x0000000416f27c23 */ /* 0x100fe200080108e8 */
[----:B------:R-:W-:Y:S07]  /*72a0*/  LOP3.LUT R170, R7, R170, RZ, 0xc0, !PT ;  /* 0x000000aa07aa7212 */ /* 0x000fee00078ec0ff */
[----:B------:R-:W4:Y:S01]  /*72b0*/  MUFU.EX2 R2, R2 ;  /* 0x0000000200027308 */ /* 0x000f220000000800 */
[----:B------:R-:W-:Y:S01]  /*72c0*/  LOP3.LUT R171, R6, R171, RZ, 0xc0, !PT ;  /* 0x000000ab06ab7212 */ /* 0x000fe200078ec0ff */
[----:B------:R-:W-:Y:S01]  /*72d0*/  FFMA.FTZ R241, R23, UR4, -R232 ;  /* 0x0000000417f17c23 */ /* 0x000fe200080108e8 */
[----:B-----5:R-:W-:Y:S07]  /*72e0*/  F2FP.BF16.F32.PACK_AB R5, R204, R207 ;  /* 0x000000cfcc05723e */ /* 0x020fee00000010ff */
[----:B------:R-:W5:Y:S01]  /*72f0*/  MUFU.EX2 R0, R0 ;  /* 0x0000000000007308 */ /* 0x000f620000000800 */
[----:B------:R-:W-:Y:S01]  /*7300*/  IADD3 R197, PT, PT, R180, R165, RZ ;  /* 0x000000a5b4c57210 */ /* 0x000fe20007ffe0ff */
[--C-:B------:R-:W-:Y:S01]  /*7310*/  FFMA.FTZ R238, R12, UR4, -R228.reuse ;  /* 0x000000040cee7c23 */ /* 0x100fe200080108e4 */
[----:B------:R-:W-:Y:S07]  /*7320*/  LOP3.LUT R168, R5, R168, RZ, 0xc0, !PT ;  /* 0x000000a805a87212 */ /* 0x000fee00078ec0ff */
[----:B------:R-:W-:Y:S01]  /*7330*/  MUFU.EX2 R240, R240 ;  /* 0x000000f000f07308 */ /* 0x000fe20000000800 */
[----:B------:R-:W-:Y:S01]  /*7340*/  LOP3.LUT R180, R184, UR11, R181, 0x96, !PT ;  /* 0x0000000bb8b47c12 */ /* 0x000fe2000f8e96b5 */
[--C-:B------:R-:W-:Y:S01]  /*7350*/  FFMA.FTZ R239, R13, UR4, -R228.reuse ;  /* 0x000000040def7c23 */ /* 0x100fe200080108e4 */
[----:B--2---:R-:W-:Y:S01]  /*7360*/  F2FP.BF16.F32.PACK_AB R4, R203, R205 ;  /* 0x000000cdcb04723e */ /* 0x004fe200000010ff */
[----:B------:R-:W-:Y:S06]  /*7370*/  LDSM.16.MT88.4 R184, [R196+0x1a800] ;  /* 0x01a80000c4b8783b */ /* 0x000fec0000004200 */
[----:B------:R-:W-:Y:S01]  /*7380*/  MUFU.EX2 R238, R238 ;  /* 0x000000ee00ee7308 */ /* 0x000fe20000000800 */
[----:B----4-:R-:W-:Y:S01]  /*7390*/  FMUL.FTZ R5, R2, R161 ;  /* 0x000000a102057220 */ /* 0x010fe20000410000 */
[----:B------:R-:W-:Y:S01]  /*73a0*/  LOP3.LUT R169, R4, R169, RZ, 0xc0, !PT ;  /* 0x000000a904a97212 */ /* 0x000fe200078ec0ff */
[C---:B------:R-:W-:Y:S01]  /*73b0*/  FMUL.FTZ R4, R2.reuse, R160 ;  /* 0x000000a002047220 */ /* 0x040fe20000410000 */
[----:B------:R-:W-:Y:S01]  /*73c0*/  FMUL.FTZ R8, R2, R156 ;  /* 0x0000009c02087220 */ /* 0x000fe20000410000 */
[C---:B-----5:R-:W-:Y:S01]  /*73d0*/  FMUL.FTZ R6, R0.reuse, R162 ;  /* 0x000000a200067220 */ /* 0x060fe20000410000 */
[----:B------:R-:W-:Y:S01]  /*73e0*/  FMUL.FTZ R7, R0, R163 ;  /* 0x000000a300077220 */ /* 0x000fe20000410000 */
[----:B------:R-:W-:Y:S01]  /*73f0*/  FMUL.FTZ R9, R2, R157 ;  /* 0x0000009d02097220 */ /* 0x000fe20000410000 */
[----:B------:R-:W2:Y:S01]  /*7400*/  LDSM.16.MT88.4 R160, [R165] ;  /* 0x00000000a5a0783b */ /* 0x000ea20000004200 */
[C---:B------:R-:W-:Y:S01]  /*7410*/  FMUL.FTZ R10, R0.reuse, R158 ;  /* 0x0000009e000a7220 */ /* 0x040fe20000410000 */
[----:B------:R-:W-:Y:S01]  /*7420*/  FMUL.FTZ R11, R0, R159 ;  /* 0x0000009f000b7220 */ /* 0x000fe20000410000 */
[----:B------:R-:W-:Y:S04]  /*7430*/  IMAD.WIDE.U32 R180, R180, -0x2daee0ad, RZ ;  /* 0xd2511f53b4b47825 */ /* 0x000fe800078e00ff */
[----:B------:R-:W-:Y:S01]  /*7440*/  FMUL.FTZ R16, R2, R152 ;  /* 0x0000009802107220 */ /* 0x000fe20000410000 */
[C---:B-1----:R-:W-:Y:S01]  /*7450*/  HMMA.16816.F32.BF16 R4, R168.reuse, R172, R4 ;  /* 0x000000aca804723c */ /* 0x042fe20000041804 */
[----:B------:R-:W-:Y:S01]  /*7460*/  MUFU.EX2 R239, R239 ;  /* 0x000000ef00ef7308 */ /* 0x000fe20000000800 */
[----:B------:R-:W1:Y:S03]  /*7470*/  LDSM.16.MT88.4 R156, [R197] ;  /* 0x00000000c59c783b */ /* 0x000e660000004200 */
        /* <DEDUP_REMOVED lines=8> */
[C---:B------:R-:W-:Y:S01]  /*7500*/  FMUL.FTZ R39, R0.reuse, R39 ;  /* 0x0000002700277220 */ /* 0x040fe20000410000 */
[----:B------:R-:W4:Y:S01]  /*7510*/  LDSM.16.MT88.4 R172, [R195+0x1a000] ;  /* 0x01a00000c3ac783b */ /* 0x000f220000004200 */
[----:B------:R-:W-:Y:S01]  /*7520*/  FMUL.FTZ R19, R0, R155 ;  /* 0x0000009b00137220 */ /* 0x000fe20000410000 */
[C---:B------:R-:W-:Y:S01]  /*7530*/  FMUL.FTZ R40, R2.reuse, R40 ;  /* 0x0000002802287220 */ /* 0x040fe20000410000 */
[----:B------:R-:W-:Y:S01]  /*7540*/  FMUL.FTZ R41, R2, R41 ;  /* 0x0000002902297220 */ /* 0x000fe20000410000 */
[C---:B------:R-:W-:Y:S01]  /*7550*/  FMUL.FTZ R42, R0.reuse, R42 ;  /* 0x0000002a002a7220 */ /* 0x040fe20000410000 */
[----:B------:R-:W-:Y:S01]  /*7560*/  FMUL.FTZ R43, R0, R43 ;  /* 0x0000002b002b7220 */ /* 0x000fe20000410000 */
[C---:B---3--:R-:W-:Y:S01]  /*7570*/  HMMA.16816.F32.BF16 R36, R168.reuse, R176, R36 ;  /* 0x000000b0a824723c */ /* 0x048fe20000041824 */
[----:B------:R-:W-:Y:S01]  /*7580*/  MUFU.EX2 R242, R242 ;  /* 0x000000f200f27308 */ /* 0x000fe20000000800 */
[----:B------:R-:W-:Y:S01]  /*7590*/  LDSM.16.MT88.4 R152, [R195+0x18800] ;  /* 0x01880000c398783b */ /* 0x000fe20000004200 */
[----:B------:R-:W-:Y:S01]  /*75a0*/  MOV R176, R180 ;  /* 0x000000b400b07202 */ /* 0x000fe20000000f00 */
[----:B------:R-:W-:Y:S01]  /*75b0*/  FMUL.FTZ R44, R2, R44 ;  /* 0x0000002c022c7220 */ /* 0x000fe20000410000 */
[----:B------:R-:W-:Y:S01]  /*75c0*/  LOP3.LUT R177, R182, 0xff, RZ, 0xc0, !PT ;  /* 0x000000ffb6b17812 */ /* 0x000fe200078ec0ff */
[----:B------:R-:W-:Y:S01]  /*75d0*/  FMUL.FTZ R45, R2, R45 ;  /* 0x0000002d022d7220 */ /* 0x000fe20000410000 */
[C---:B------:R-:W-:Y:S01]  /*75e0*/  FMUL.FTZ R46, R0.reuse, R46 ;  /* 0x0000002e002e7220 */ /* 0x040fe20000410000 */
[C---:B------:R-:W-:Y:S03]  /*75f0*/  HMMA.16816.F32.BF16 R40, R168.reuse, R178, R40 ;  /* 0x000000b2a828723c */ /* 0x040fe60000041828 */
[----:B------:R-:W-:Y:S01]  /*7600*/  MUFU.EX2 R241, R241 ;  /* 0x000000f100f17308 */ /* 0x000fe20000000800 */
[----:B------:R-:W-:Y:S01]  /*7610*/  FMUL.FTZ R47, R0, R47 ;  /* 0x0000002f002f7220 */ /* 0x000fe20000410000 */
[C---:B------:R-:W-:Y:S01]  /*7620*/  FMUL.FTZ R48, R2.reuse, R48 ;  /* 0x0000003002307220 */ /* 0x040fe20000410000 */
[----:B------:R-:W-:Y:S01]  /*7630*/  FMUL.FTZ R49, R2, R49 ;  /* 0x0000003102317220 */ /* 0x000fe20000410000 */
[C---:B------:R-:W-:Y:S01]  /*7640*/  FMUL.FTZ R50, R0.reuse, R50 ;  /* 0x0000003200327220 */ /* 0x040fe20000410000 */
[----:B------:R-:W-:Y:S01]  /*7650*/  FMUL.FTZ R51, R0, R51 ;  /* 0x0000003300337220 */ /* 0x000fe20000410000 */
[C---:B------:R-:W-:Y:S01]  /*7660*/  FMUL.FTZ R52, R2.reuse, R52 ;  /* 0x0000003402347220 */ /* 0x040fe20000410000 */
[----:B------:R-:W-:Y:S01]  /*7670*/  FMUL.FTZ R53, R2, R53 ;  /* 0x0000003502357220 */ /* 0x000fe20000410000 */
[C---:B--2---:R-:W-:Y:S02]  /*7680*/  HMMA.16816.F32.BF16 R44, R168.reuse, R160, R44 ;  /* 0x000000a0a82c723c */ /* 0x044fe4000004182c */
        /* <DEDUP_REMOVED lines=8> */
[----:B------:R-:W3:Y:S01]  /*7710*/  MUFU.EX2 R234, R234 ;  /* 0x000000ea00ea7308 */ /* 0x000ee20000000800 */
[----:B------:R-:W-:Y:S01]  /*7720*/  FMUL.FTZ R59, R0, R59 ;  /* 0x0000003b003b7220 */ /* 0x000fe20000410000 */
[C---:B------:R-:W-:Y:S01]  /*7730*/  FMUL.FTZ R60, R2.reuse, R60 ;  /* 0x0000003c023c7220 */ /* 0x040fe20000410000 */
[----:B------:R-:W-:Y:S01]  /*7740*/  FMUL.FTZ R61, R2, R61 ;  /* 0x0000003d023d7220 */ /* 0x000fe20000410000 */
[C---:B------:R-:W-:Y:S01]  /*7750*/  FMUL.FTZ R62, R0.reuse, R62 ;  /* 0x0000003e003e7220 */ /* 0x040fe20000410000 */
[----:B------:R-:W-:Y:S01]  /*7760*/  FMUL.FTZ R63, R0, R63 ;  /* 0x0000003f003f7220 */ /* 0x000fe20000410000 */
[C---:B-1----:R-:W-:Y:S04]  /*7770*/  HMMA.16816.F32.BF16 R52, R168.reuse, R156, R52 ;  /* 0x0000009ca834723c */ /* 0x042fe80000041834 */
        /* <DEDUP_REMOVED lines=8> */
[----:B------:R-:W5:Y:S01]  /*7800*/  MUFU.EX2 R235, R235 ;  /* 0x000000eb00eb7308 */ /* 0x000f620000000800 */
        /* <DEDUP_REMOVED lines=98> */
[----:B------:R-:W-:Y:S01]  /*7e30*/  FMUL.FTZ R14, R0, R150 ;  /* 0x00000096000e7220 */ /* 0x000fe20000410000 */
[C---:B--2---:R-:W-:Y:S03]  /*7e40*/  HMMA.16816.F32.BF16 R116, R168.reuse, R160, R116 ;  /* 0x000000a0a874723c */ /* 0x044fe60000041874 */
[----:B------:R-:W-:Y:S01]  /*7e50*/  PRMT R160, R180, 0x7771, RZ ;  /* 0x00007771b4a07816 */ /* 0x000fe200000000ff */
[----:B------:R-:W-:Y:S01]  /*7e60*/  FMUL.FTZ R15, R0, R151 ;  /* 0x00000097000f7220 */ /* 0x000fe20000410000 */
[----:B------:R-:W-:Y:S01]  /*7e70*/  PRMT R161, R180, 0x7772, RZ ;  /* 0x00007772b4a17816 */ /* 0x000fe200000000ff */
[C---:B------:R-:W-:Y:S01]  /*7e80*/  FMUL.FTZ R144, R2.reuse, R144 ;  /* 0x0000009002907220 */ /* 0x040fe20000410000 */
[----:B------:R-:W-:Y:S01]  /*7e90*/  FMUL.FTZ R145, R2, R145 ;  /* 0x0000009102917220 */ /* 0x000fe20000410000 */
[C---:B------:R-:W-:Y:S03]  /*7ea0*/  HMMA.16816.F32.BF16 R120, R168.reuse, R162, R120 ;  /* 0x000000a2a878723c */ /* 0x040fe60000041878 */
[----:B------:R-:W-:Y:S01]  /*7eb0*/  PRMT R162, R180, 0x7773, RZ ;  /* 0x00007773b4a27816 */ /* 0x000fe200000000ff */
[----:B------:R-:W-:Y:S01]  /*7ec0*/  FMUL.FTZ R146, R0, R146 ;  /* 0x0000009200927220 */ /* 0x000fe20000410000 */
[----:B------:R-:W-:Y:S01]  /*7ed0*/  LOP3.LUT R163, R182, 0xffff, RZ, 0xc0, !PT ;  /* 0x0000ffffb6a37812 */ /* 0x000fe200078ec0ff */
[----:B------:R-:W-:Y:S01]  /*7ee0*/  FMUL.FTZ R147, R0, R147 ;  /* 0x0000009300937220 */ /* 0x000fe20000410000 */
[----:B---3--:R-:W-:Y:S01]  /*7ef0*/  F2FP.BF16.F32.PACK_AB R150, R234, R233 ;  /* 0x000000e9ea96723e */ /* 0x008fe200000010ff */
[C---:B-1----:R-:W-:Y:S03]  /*7f00*/  HMMA.16816.F32.BF16 R124, R168.reuse, R156, R124 ;  /* 0x0000009ca87c723c */ /* 0x042fe6000004187c */
[----:B-----5:R-:W-:Y:S01]  /*7f10*/  F2FP.BF16.F32.PACK_AB R151, R235, R236 ;  /* 0x000000eceb97723e */ /* 0x020fe200000010ff */
[----:B------:R-:W-:Y:S01]  /*7f20*/  FFMA.FTZ R243, R21, UR4, -R228 ;  /* 0x0000000415f37c23 */ /* 0x000fe200080108e4 */
[----:B------:R-:W-:Y:S01]  /*7f30*/  FFMA.FTZ R207, R2, R229, R207 ;  /* 0x000000e502cf7223 */ /* 0x000fe200000100cf */
[----:B------:R-:W-:Y:S02]  /*7f40*/  FFMA.FTZ R205, R0, R221, R205 ;  /* 0x000000dd00cd7223 */ /* 0x000fe400000100cd */
[C---:B------:R-:W-:Y:S01]  /*7f50*/  HMMA.16816.F32.BF16 R128, R168.reuse, R158, R128 ;  /* 0x0000009ea880723c */ /* 0x040fe20000041880 */
[----:B------:R-:W1:Y:S01]  /*7f60*/  LDSM.16.MT88.4 R156, [R165+0x6000] ;  /* 0x00600000a59c783b */ /* 0x000e620000004200 */
[----:B------:R-:W-:Y:S01]  /*7f70*/  MUFU.EX2 R243, R243 ;  /* 0x000000f300f37308 */ /* 0x000fe20000000800 */
[----:B------:R-:W-:Y:S01]  /*7f80*/  FADD.FTZ R204, R204, R207 ;  /* 0x000000cfcccc7221 */ /* 0x000fe20000010000 */
[----:B------:R-:W-:Y:S04]  /*7f90*/  FADD.FTZ R0, R203, R205 ;  /* 0x000000cdcb007221 */ /* 0x000fe80000010000 */
[C---:B----4-:R-:W-:Y:S03]  /*7fa0*/  HMMA.16816.F32.BF16 R132, R168.reuse, R172, R132 ;  /* 0x000000aca884723c */ /* 0x050fe60000041884 */
[----:B------:R-:W-:Y:S01]  /*7fb0*/  LOP3.LUT R173, R176, 0xff, RZ, 0xc0, !PT ;  /* 0x000000ffb0ad7812 */ /* 0x000fe200078ec0ff */
[----:B------:R-:W-:Y:S01]  /*7fc0*/  FADD.FTZ R201, R201, R0 ;  /* 0x00000000c9c97221 */ /* 0x000fe20000010000 */
[----:B------:R-:W-:Y:S02]  /*7fd0*/  SHF.R.U32.HI R176, RZ, 0x8, R163 ;  /* 0x00000008ffb07819 */ /* 0x000fe400000116a3 */
        /* <DEDUP_REMOVED lines=79> */
[----:B------:R-:W-:Y:S01]  /*84d0*/  MUFU.EX2 R190, R190 ;  /* 0x000000be00be7308 */ /* 0x000fe20000000800 */
[----:B------:R-:W-:Y:S01]  /*84e0*/  LOP3.LUT R169, R222, UR13, R247, 0x96, !PT ;  /* 0x0000000ddea97c12 */ /* 0x000fe2000f8e96f7 */
[----:B------:R-:W-:Y:S01]  /*84f0*/  IMAD.WIDE.U32 R248, R248, -0x326172a9, RZ ;  /* 0xcd9e8d57f8f87825 */ /* 0x000fe200078e00ff */
[----:B------:R-:W4:Y:S01]  /*8500*/  LDSM.16.MT88.4 R152, [R195+0x1e800] ;  /* 0x01e80000c398783b */ /* 0x000f220000004200 */
        /* <DEDUP_REMOVED lines=9> */
[C---:B----4-:R-:W-:Y:S03]  /*85a0*/  HMMA.16816.F32.BF16 R124, R148.reuse, R152, R124 ;  /* 0x00000098947c723c */ /* 0x050fe6000004187c */
        /* <DEDUP_REMOVED lines=11> */
[----:B------:R-:W-:Y:S01]  /*8660*/  LOP3.LUT R168, R244, UR10, R153, 0x96, !PT ;  /* 0x0000000af4a87c12 */ /* 0x000fe2000f8e9699 */
[----:B------:R-:W-:Y:S01]  /*8670*/  FFMA.FTZ R244, R20, UR4, -R228 ;  /* 0x0000000414f47c23 */ /* 0x000fe200080108e4 */
[----:B------:R-:W1:Y:S01]  /*8680*/  LDSM.16.MT88.4 R152, [R197+0x6800] ;  /* 0x00680000c598783b */ /* 0x000e620000004200 */
[C---:B------:R-:W-:Y:S01]  /*8690*/  HMMA.16816.F32.BF16 R140, R148.reuse, R160, R140 ;  /* 0x000000a0948c723c */ /* 0x040fe2000004188c */
[----:B------:R-:W-:Y:S02]  /*86a0*/  UIADD3 UR10, UPT, UPT, UR28, -0x1, URZ ;  /* 0xffffffff1c0a7890 */ /* 0x000fe4000fffe0ff */
[----:B------:R-:W-:Y:S01]  /*86b0*/  LOP3.LUT R156, R156, 0xff, RZ, 0xc0, !PT ;  /* 0x000000ff9c9c7812 */ /* 0x000fe200078ec0ff */
[----:B------:R-:W2:Y:S01]  /*86c0*/  MUFU.EX2 R244, R244 ;  /* 0x000000f400f47308 */ /* 0x000ea20000000800 */
[----:B------:R-:W-:Y:S02]  /*86d0*/  LOP3.LUT R172, R168, 0xffff, RZ, 0xc0, !PT ;  /* 0x0000ffffa8ac7812 */ /* 0x000fe400078ec0ff */
[----:B------:R-:W-:Y:S01]  /*86e0*/  PRMT R173, R156, 0x5410, R173 ;  /* 0x000054109cad7816 */ /* 0x000fe200000000ad */
[C---:B------:R-:W-:Y:S01]  /*86f0*/  HMMA.16816.F32.BF16 R16, R148.reuse, R162, R16 ;  /* 0x000000a29410723c */ /* 0x040fe20000041810 */
[----:B------:R-:W3:Y:S01]  /*8700*/  LDSM.16.MT88.4 R156, [R196+0x19000] ;  /* 0x01900000c49c783b */ /* 0x000ee20000004200 */
[----:B------:R-:W-:Y:S01]  /*8710*/  UMOV UR28, UR10 ;  /* 0x0000000a001c7c82 */ /* 0x000fe20008000000 */
[C---:B------:R-:W-:Y:S02]  /*8720*/  PRMT R177, R168.reuse, 0x7632, R177 ;  /* 0x00007632a8b17816 */ /* 0x040fe400000000b1 */
[----:B------:R-:W-:Y:S02]  /*8730*/  PRMT R169, R169, 0x5410, R170 ;  /* 0x00005410a9a97816 */ /* 0x000fe400000000aa */
[----:B------:R-:W-:Y:S02]  /*8740*/  LOP3.LUT R175, R168, 0xff, RZ, 0xc0, !PT ;  /* 0x000000ffa8af7812 */ /* 0x000fe400078ec0ff */
[----:B------:R-:W-:Y:S01]  /*8750*/  SHF.R.U32.HI R20, RZ, 0x18, R168 ;  /* 0x00000018ff147819 */ /* 0x000fe200000116a8 */
[----:B------:R-:W4:Y:S01]  /*8760*/  LDSM.16.MT88.4 R160, [R165+0x1000] ;  /* 0x00100000a5a0783b */ /* 0x000f220000004200 */
        /* <DEDUP_REMOVED lines=8> */
[----:B--2---:R-:W-:Y:S01]  /*87f0*/  F2FP.BF16.F32.PACK_AB R172, R243, R244 ;  /* 0x000000f4f3ac723e */ /* 0x004fe200000010ff */
[----:B------:R-:W-:Y:S01]  /*8800*/  LDSM.16.MT88.4 R176, [R165+0x5000] ;  /* 0x00500000a5b0783b */ /* 0x000fe20000004200 */
[--C-:B------:R-:W-:Y:S02]  /*8810*/  HSET2.LE.AND R21, R173, R206.reuse, PT ;  /* 0x000000cead157233 */ /* 0x100fe40003803000 */
[--C-:B------:R-:W-:Y:S01]  /*8820*/  HSET2.LE.AND R23, R23, R206.reuse, PT ;  /* 0x000000ce17177233 */ /* 0x100fe20003803000 */
[C---:B-1----:R-:W-:Y:S03]  /*8830*/  HMMA.16816.F32.BF16 R12, R148.reuse, R152, R12 ;  /* 0x00000098940c723c */ /* 0x042fe6000004180c */
[--C-:B------:R-:W-:Y:S02]  /*8840*/  HSET2.LE.AND R153, R175, R206.reuse, PT ;  /* 0x000000ceaf997233 */ /* 0x100fe40003803000 */
[----:B------:R-:W-:Y:S02]  /*8850*/  F2FP.BF16.F32.PACK_AB R20, R190, R191 ;  /* 0x000000bfbe14723e */ /* 0x000fe400000010ff */
        /* <DEDUP_REMOVED lines=14> */
[----:B------:R-:W2:Y:S05]  /*8940*/  LDSM.16.MT88.4 R24, [R196+0x1b000] ;  /* 0x01b00000c418783b */ /* 0x000eaa0000004200 */
        /* <DEDUP_REMOVED lines=29> */
[----:B------:R-:W-:Y:S02]  /*8b20*/  PRMT R152, R152, 0x5410, R153 ;  /* 0x0000541098987816 */ /* 0x000fe40000000099 */
[----:B------:R-:W-:Y:S02]  /*8b30*/  MOV R160, R154 ;  /* 0x0000009a00a07202 */ /* 0x000fe40000000f00 */
        /* <DEDUP_REMOVED lines=11> */
[----:B------:R-:W-:Y:S10]  /*8bf0*/  MUFU.EX2 R178, R178 ;  /* 0x000000b200b27308 */ /* 0x000ff40000000800 */
[----:B------:R-:W-:Y:S01]  /*8c00*/  MUFU.EX2 R179, R179 ;  /* 0x000000b300b37308 */ /* 0x000fe20000000800 */
[C---:B------:R-:W-:Y:S01]  /*8c10*/  HMMA.16816.F32.BF16 R120, R20.reuse, R170, R120 ;  /* 0x000000aa1478723c */ /* 0x040fe20000041878 */
[----:B------:R-:W-:Y:S07]  /*8c20*/  LDSM.16.MT88.4 R168, [R196+0x1d800] ;  /* 0x01d80000c4a8783b */ /* 0x000fee0000004200 */
        /* <DEDUP_REMOVED lines=8> */
[----:B------:R-:W-:Y:S06]  /*8cb0*/  PRMT R33, R246, 0x7632, R33 ;  /* 0x00007632f6217816 */ /* 0x000fec0000000021 */
[----:B------:R-:W-:Y:S01]  /*8cc0*/  MUFU.EX2 R232, R232 ;  /* 0x000000e800e87308 */ /* 0x000fe20000000800 */
[C---:B------:R-:W-:Y:S09]  /*8cd0*/  HMMA.16816.F32.BF16 R132, R20.reuse, R184, R132 ;  /* 0x000000b81484723c */ /* 0x040ff20000041884 */
[----:B------:R-:W-:Y:S01]  /*8ce0*/  MUFU.EX2 R183, R183 ;  /* 0x000000b700b77308 */ /* 0x000fe20000000800 */
[----:B------:R-:W-:Y:S09]  /*8cf0*/  LOP3.LUT R33, R33, 0xff, RZ, 0xc0, !PT ;  /* 0x000000ff21217812 */ /* 0x000ff200078ec0ff */
        /* <DEDUP_REMOVED lines=10> */
[C---:B--2---:R-:W-:Y:S03]  /*8da0*/  HMMA.16816.F32.BF16 R12, R20.reuse, R148, R12 ;  /* 0x00000094140c723c */ /* 0x044fe6000004180c */
[----:B------:R-:W-:Y:S02]  /*8db0*/  PRMT R25, R33, 0x5410, R246 ;  /* 0x0000541021197816 */ /* 0x000fe400000000f6 */
[----:B------:R-:W-:Y:S01]  /*8dc0*/  PRMT R27, R27, 0x5410, R24 ;  /* 0x000054101b1b7816 */ /* 0x000fe20000000018 */
[----:B------:R-:W1:Y:S01]  /*8dd0*/  LDSM.16.MT88.4 R32, [R165+0x1800] ;  /* 0x00180000a520783b */ /* 0x000e620000004200 */
[----:B------:R-:W-:Y:S01]  /*8de0*/  LOP3.LUT R149, R152, 0xff00ff, RZ, 0xc0, !PT ;  /* 0x00ff00ff98957812 */ /* 0x000fe200078ec0ff */
[----:B------:R-:W-:Y:S03]  /*8df0*/  HMMA.16816.F32.BF16 R144, R20, R150, R144 ;  /* 0x000000961490723c */ /* 0x000fe60000041890 */
[--C-:B------:R-:W-:Y:S02]  /*8e00*/  HSET2.LE.AND R25, R25, R206.reuse, PT ;  /* 0x000000ce19197233 */ /* 0x100fe40003803000 */
[C---:B-----5:R-:W-:Y:S01]  /*8e10*/  F2FP.BF16.F32.PACK_AB R148, R181.reuse, R178 ;  /* 0x000000b2b594723e */ /* 0x060fe200000010ff */
[----:B------:R-:W2:Y:S01]  /*8e20*/  LDSM.16.MT88.4 R20, [R197+0x1800] ;  /* 0x00180000c514783b */ /* 0x000ea20000004200 */
[--C-:B------:R-:W-:Y:S01]  /*8e30*/  HSET2.LE.AND R24, R27, R206.reuse, PT ;  /* 0x000000ce1b187233 */ /* 0x100fe20003803000 */
[----:B------:R-:W-:Y:S01]  /*8e40*/  FADD.FTZ R178, R178, R191 ;  /* 0x000000bfb2b27221 */ /* 0x000fe20000010000 */
[--C-:B------:R-:W-:Y:S02]  /*8e50*/  HSET2.LE.AND R26, R153, R206.reuse, PT ;  /* 0x000000ce991a7233 */ /* 0x100fe40003803000 */
[----:B------:R-:W-:Y:S01]  /*8e60*/  HSET2.LE.AND R27, R149, R206, PT ;  /* 0x000000ce951b7233 */ /* 0x000fe20003803000 */
[----:B------:R-:W-:Y:S01]  /*8e70*/  FADD.FTZ R178, R181, R178 ;  /* 0x000000b2b5b27221 */ /* 0x000fe20000010000 */
[----:B------:R-:W-:Y:S02]  /*8e80*/  LOP3.LUT R25, R148, R25, RZ, 0xc0, !PT ;  /* 0x0000001994197212 */ /* 0x000fe400078ec0ff */
[----:B------:R-:W-:Y:S02]  /*8e90*/  F2FP.BF16.F32.PACK_AB R153, R177, R176 ;  /* 0x000000b0b199723e */ /* 0x000fe400000010ff */
[----:B---3--:R-:W-:Y:S02]  /*8ea0*/  F2FP.BF16.F32.PACK_AB R149, R228, R183 ;  /* 0x000000b7e495723e */ /* 0x008fe400000010ff */
        /* <DEDUP_REMOVED lines=60> */
[----:B------:R-:W-:Y:S01]  /*9270*/  FADD.FTZ R183, R183, R0 ;  /* 0x00000000b7b77221 */ /* 0x000fe20000010000 */
[----:B------:R-:W-:Y:S03]  /*9280*/  MOV R0, R3 ;  /* 0x0000000300007202 */ /* 0x000fe60000000f00 */
[----:B------:R-:W-:Y:S01]  /*9290*/  FADD.FTZ R229, R228, R183 ;  /* 0x000000b7e4e57221 */ /* 0x000fe20000010000 */
[----:B------:R-:W-:Y:S01]  /*92a0*/  HMMA.16816.F32.BF16 R144, R24, R10, R144 ;  /* 0x0000000a1890723c */ /* 0x000fe20000041890 */
[----:B------:R-:W-:Y:S08]  /*92b0*/  @!UPT UIADD3 URZ, UPT, UPT, URZ, URZ, URZ ;  /* 0x000000fffffff290 */ /* 0x000ff0000fffe0ff */
[----:B------:R-:W-:Y:S11]  /*92c0*/  BRA.U UP0, `(.L_x_1654) ;  /* 0xffffffc900187547 */ /* 0x000ff6000b83ffff */
.L_x_1653:
[----:B------:R-:W1:Y:S01]  /*92d0*/  SHFL.BFLY PT, R0, R229, 0x2, 0x1f ;  /* 0x0c401f00e5007f89 */ /* 0x000e6200000e0000 */
[----:B------:R-:W2:Y:S01]  /*92e0*/  LDCU UR4, c[0x0][0x4fc] ;  /* 0x00009f80ff0477ac */ /* 0x000ea20008000800 */
[C---:B------:R-:W-:Y:S02]  /*92f0*/  SHF.L.U32 R9, R193.reuse, 0x4, RZ ;  /* 0x00000004c1097819 */ /* 0x040fe400000006ff */
[----:B------:R-:W3:Y:S01]  /*9300*/  SHFL.BFLY PT, R10, R221, 0x2, 0x1f ;  /* 0x0c401f00dd0a7f89 */ /* 0x000ee200000e0000 */
[----:B------:R-:W-:Y:S01]  /*9310*/  SHF.L.U32 R2, R193, 0x1, RZ ;  /* 0x00000001c1027819 */ /* 0x000fe200000006ff */
[----:B------:R-:W-:Y:S01]  /*9320*/  UISETP.NE.AND UP3, UPT, UR14, -0x1, UPT ;  /* 0xffffffff0e00788c */ /* 0x000fe2000bf65270 */
[----:B------:R-:W-:Y:S01]  /*9330*/  LOP3.LUT R9, R9, 0x1c0, RZ, 0xc0, !PT ;  /* 0x000001c009097812 */ /* 0x000fe200078ec0ff */
[----:B------:R-:W4:Y:S01]  /*9340*/  LDCU.U8 UR11, c[0x0][0x549] ;  /* 0x0000a920ff0b77ac */ /* 0x000f220008000000 */
[----:B------:R-:W-:Y:S02]  /*9350*/  LOP3.LUT P0, RZ, R193, 0x10, RZ, 0xc0, !PT ;  /* 0x00000010c1ff7812 */ /* 0x000fe4000780c0ff */
[----:B------:R-:W-:Y:S01]  /*9360*/  LOP3.LUT R9, R9, 0x38, R2, 0xf8, !PT ;  /* 0x0000003809097812 */ /* 0x000fe200078ef802 */
[----:B------:R-:W5:Y:S01]  /*9370*/  LDCU.U8 UR10, c[0x0][0x548] ;  /* 0x0000a900ff0a77ac */ /* 0x000f620008000000 */
[----:B------:R-:W-:Y:S01]  /*9380*/  LOP3.LUT P2, RZ, R193, 0x8, RZ, 0xc0, !PT ;  /* 0x00000008c1ff7812 */ /* 0x000fe2000784c0ff */
[----:B------:R-:W-:-:S03]  /*9390*/  UISETP.NE.AND UP2, UPT, UR14, -0x1, UPT ;  /* 0xffffffff0e00788c */ /* 0x000fc6000bf45270 */
[----:B------:R-:W-:Y:S01]  /*93a0*/  SEL R210, R210, 0xffffffe0, !P2 ;  /* 0xffffffe0d2d27807 */ /* 0x000fe20005000000 */
[----:B------:R-:W2:Y:S01]  /*93b0*/  @!UP3 LDCU.64 UR8, c[0x0][0x400] ;  /* 0x00008000ff08b7ac */ /* 0x000ea20008000a00 */
[----:B------:R-:W2:Y:S01]  /*93c0*/  @UP3 LDCU.64 UR6, c[0x0][0x408] ;  /* 0x00008100ff0637ac */ /* 0x000ea20008000a00 */
[----:B-1----:R-:W-:Y:S01]  /*93d0*/  FADD.FTZ R5, R0, R229 ;  /* 0x000000e500057221 */ /* 0x002fe20000010000 */
[----:B------:R-:W-:Y:S01]  /*93e0*/  SHF.L.U32 R0, R193, 0x5, RZ ;  /* 0x00000005c1007819 */ /* 0x000fe200000006ff */
[----:B----4-:R-:W-:Y:S01]  /*93f0*/  UISETP.NE.AND UP1, UPT, UR11, URZ, UPT ;  /* 0x000000ff0b00728c */ /* 0x010fe2000bf25270 */
[----:B---3--:R-:W-:Y:S02]  /*9400*/  FADD.FTZ R10, R10, R221 ;  /* 0x000000dd0a0a7221 */ /* 0x008fe40000010000 */
[----:B------:R-:W1:Y:S01]  /*9410*/  SHFL.BFLY PT, R8, R5, 0x1, 0x1f ;  /* 0x0c201f0005087f89 */ /* 0x000e6200000e0000 */
[----:B------:R-:W3:Y:S03]  /*9420*/  LDCU UR11, c[0x0][0x434] ;  /* 0x00008680ff0b77ac */ /* 0x000ee60008000800 */
[----:B------:R-:W4:Y:S01]  /*9430*/  SHFL.BFLY PT, R7, R10, 0x1, 0x1f ;  /* 0x0c201f000a077f89 */ /* 0x000f2200000e0000 */
[----:B-----5:R-:W-:-:S02]  /*9440*/  UISETP.NE.AND UP0, UPT, UR10, URZ, !UP1 ;  /* 0x000000ff0a00728c */ /* 0x020fc4000cf05270 */
[----:B--2---:R-:W-:Y:S01]  /*9450*/  @UP3 UIMAD.WIDE.U32 UR16, UR14, UR6, URZ ;  /* 0x000000060e1032a5 */ /* 0x004fe2000f8e00ff */
[----:B------:R-:W3:Y:S01]  /*9460*/  @UP1 LDCU UR6, c[0x0][0x430] ;  /* 0x00008600ff0617ac */ /* 0x000ee20008000800 */
[----:B-1----:R-:W-:Y:S01]  /*9470*/  FADD.FTZ R8, R5, R8 ;  /* 0x0000000805087221 */ /* 0x002fe20000010000 */
[----:B------:R-:W-:Y:S02]  /*9480*/  LOP3.LUT R5, R2, 0x6, RZ, 0xc0, !PT ;  /* 0x0000000602057812 */ /* 0x000fe400078ec0ff */
[----:B------:R-:W-:Y:S01]  /*9490*/  MOV R2, 0x10 ;  /* 0x0000001000027802 */ /* 0x000fe20000000f00 */
[----:B----4-:R-:W-:Y:S01]  /*94a0*/  FADD.FTZ R7, R10, R7 ;  /* 0x000000070a077221 */ /* 0x010fe20000010000 */
[----:B------:R-:W1:Y:S01]  /*94b0*/  MUFU.RCP R6, R8 ;  /* 0x0000000800067308 */ /* 0x000e620000001000 */
[----:B------:R-:W-:Y:S02]  /*94c0*/  FSETP.NE.FTZ.AND P4, PT, R8, RZ, PT ;  /* 0x000000ff0800720b */ /* 0x000fe40003f95000 */
[----:B------:R-:W-:-:S02]  /*94d0*/  LOP3.LUT R0, R5, 0x7c00, R0, 0xf8, !PT ;  /* 0x00007c0005007812 */ /* 0x000fc400078ef800 */
[----:B------:R-:W-:Y:S02]  /*94e0*/  FSETP.NE.FTZ.AND P3, PT, R7, RZ, PT ;  /* 0x000000ff0700720b */ /* 0x000fe40003f75000 */
[----:B------:R-:W-:Y:S01]  /*94f0*/  LOP3.LUT R0, R0, R9, RZ, 0xfc, !PT ;  /* 0x0000000900007212 */ /* 0x000fe200078efcff */
[----:B------:R-:W2:Y:S01]  /*9500*/  MUFU.RCP R4, R7 ;  /* 0x0000000700047308 */ /* 0x000ea20000001000 */
[----:B------:R-:W-:Y:S02]  /*9510*/  SEL R2, R2, 0xfffffff0, !P1 ;  /* 0xfffffff002027807 */ /* 0x000fe40004800000 */
[----:B------:R-:W-:Y:S02]  /*9520*/  LEA R5, R0, UR5, 0x1 ;  /* 0x0000000500057c11 */ /* 0x000fe4000f8e08ff */
[----:B------:R-:W-:Y:S02]  /*9530*/  LOP3.LUT R0, R198, 0x1f8, RZ, 0xc0, !PT ;  /* 0x000001f8c6007812 */ /* 0x000fe400078ec0ff */
[----:B------:R-:W-:-:S02]  /*9540*/  IADD3 R13, PT, PT, R5, 0x40, RZ ;  /* 0x00000040050d7810 */ /* 0x000fc40007ffe0ff */
[C---:B------:R-:W-:Y:S02]  /*9550*/  IADD3 R11, PT, PT, R5.reuse, R210, RZ ;  /* 0x000000d2050b7210 */ /* 0x040fe40007ffe0ff */
[----:B-1----:R-:W-:Y:S02]  /*9560*/  FSEL R6, R6, 1, P4 ;  /* 0x3f80000006067808 */ /* 0x002fe40002000000 */
[C---:B------:R-:W-:Y:S02]  /*9570*/  @P0 IADD3 R13, PT, PT, R5.reuse, -0x40, RZ ;  /* 0xffffffc0050d0810 */ /* 0x040fe40007ffe0ff */
[----:B------:R-:W-:Y:S01]  /*9580*/  IADD3 R9, PT, PT, R5, R2, RZ ;  /* 0x0000000205097210 */ /* 0x000fe20007ffe0ff */
[----:B------:R-:W-:Y:S01]  /*9590*/  FMUL.FTZ R6, R6, UR4 ;  /* 0x0000000406067c20 */ /* 0x000fe20008410000 */
[----:B------:R-:W-:Y:S02]  /*95a0*/  IADD3 R15, PT, PT, R2, R11, RZ ;  /* 0x0000000b020f7210 */ /* 0x000fe40007ffe0ff */
[----:B--2---:R-:W-:Y:S01]  /*95b0*/  FSEL R4, R4, 1, P3 ;  /* 0x3f80000004047808 */ /* 0x004fe20001800000 */
[C---:B------:R-:W-:Y:S01]  /*95c0*/  FMUL.FTZ R160, R6.reuse, R160 ;  /* 0x000000a006a07220 */ /* 0x040fe20000410000 */
[C---:B------:R-:W-:Y:S01]  /*95d0*/  FMUL.FTZ R161, R6.reuse, R161 ;  /* 0x000000a106a17220 */ /* 0x040fe20000410000 */
[C---:B------:R-:W-:Y:S01]  /*95e0*/  FMUL.FTZ R156, R6.reuse, R156 ;  /* 0x0000009c069c7220 */ /* 0x040fe20000410000 */
[----:B------:R-:W-:Y:S01]  /*95f0*/  FMUL.FTZ R157, R6, R157 ;  /* 0x0000009d069d7220 */ /* 0x000fe20000410000 */
[----:B------:R-:W-:Y:S01]  /*9600*/  FMUL.FTZ R4, R4, UR4 ;  /* 0x0000000404047c20 */ /* 0x000fe20008410000 */
[----:B------:R-:W1:Y:S01]  /*9610*/  S2UR UR4, SR_CTAID.Y ;  /* 0x00000000000479c3 */ /* 0x000e620000002600 */
        /* <DEDUP_REMOVED lines=136> */
[----:B-1----:R-:W-:Y:S01]  /*9ea0*/  @!UP3 UIMAD.WIDE.U32 UR12, UR4, UR8, URZ ;  /* 0x00000008040cb2a5 */ /* 0x002fe2000f8e00ff */
        /* <DEDUP_REMOVED lines=8> */
[----:B------:R-:W3:Y:S01]  /*9f30*/  LDCU UR8, c[0x0][0x434] ;  /* 0x00008680ff0877ac */ /* 0x000ee20008000800 */
        /* <DEDUP_REMOVED lines=72> */
[----:B---3--:R-:W-:Y:S01]  /*a3c0*/  @UP1 UIMAD UR11, UR6, UR8, URZ ;  /* 0x00000008060b12a4 */ /* 0x008fe2000f8e02ff */
        /* <DEDUP_REMOVED lines=20> */
[----:B------:R-:W-:Y:S01]  /*a510*/  @!UP3 UIMAD UR9, UR4, UR9, UR13 ;  /* 0x000000090409b2a4 */ /* 0x000fe2000f8e020d */
[----:B------:R-:W-:Y:S01]  /*a520*/  STS [R21+0x8000], R120 ;  /* 0x0080007815007388 */ /* 0x000fe20000000800 */
[----:B------:R-:W-:Y:S01]  /*a530*/  @UP3 UIMAD UR9, UR14, UR7, UR17 ;  /* 0x000000070e0932a4 */ /* 0x000fe2000f8e0211 */
[----:B------:R-:W-:Y:S01]  /*a540*/  F2FP.BF16.F32.PACK_AB R144, R145, R144 ;  /* 0x000000909190723e */ /* 0x000fe200000010ff */
[----:B------:R-:W-:Y:S01]  /*a550*/  @!UP2 UIMAD UR14, UR4, UR8, URZ ;  /* 0x00000008040ea2a4 */ /* 0x000fe2000f8e02ff */
[----:B------:R-:W-:Y:S01]  /*a560*/  STS [R21+0x8400], R122 ;  /* 0x0084007a15007388 */ /* 0x000fe20000000800 */
[----:B------:R-:W-:Y:S01]  /*a570*/  F2FP.BF16.F32.PACK_AB R146, R147, R146 ;  /* 0x000000929392723e */ /* 0x000fe200000010ff */
[----:B------:R-:W2:Y:S02]  /*a580*/  @UP1 LDCU UR13, c[0x0][0x430] ;  /* 0x00008600ff0d17ac */ /* 0x000ea40008000800 */
[----:B------:R-:W-:Y:S01]  /*a590*/  STS [R5+0xc000], R124 ;  /* 0x00c0007c05007388 */ /* 0x000fe20000000800 */
[----:B------:R-:W-:Y:S01]  /*a5a0*/  @UP1 UMOV UR7, 0x1 ;  /* 0x0000000100071882 */ /* 0x000fe20000000000 */
[----:B------:R-:W-:-:S02]  /*a5b0*/  @UP3 UMOV UR12, UR16 ;  /* 0x00000010000c3c82 */ /* 0x000fc40008000000 */
[----:B------:R3:W-:Y:S01]  /*a5c0*/  STS [R5+0xc400], R126 ;  /* 0x00c4007e05007388 */ /* 0x0007e20000000800 */
[----:B------:R-:W-:-:S03]  /*a5d0*/  USHF.R.S32.HI UR15, URZ, 0x1f, UR14 ;  /* 0x0000001fff0f7899 */ /* 0x000fc6000801140e */
        /* <DEDUP_REMOVED lines=23> */
.L_x_1657:
        /* <DEDUP_REMOVED lines=13> */
[----:B------:R-:W-:-:S03]  /*a820*/  IMAD.MOV.U32 R9, RZ, RZ, 0x7f800000 ;  /* 0x7f800000ff097424 */ /* 0x000fc600078e00ff */
[----:B------:R-:W4:Y:S01]  /*a830*/  @P4 LDC R5, c[0x0][0x458] ;  /* 0x00011600ff054b82 */ /* 0x000f220000000800 */
[----:B------:R-:W5:Y:S01]  /*a840*/  @P3 MUFU.LG2 R7, R7 ;  /* 0x0000000700073308 */ /* 0x000f620000000c00 */
[----:B------:R-:W-:Y:S01]  /*a850*/  BSSY.RECONVERGENT B0, `(.L_x_1658) ;  /* 0x0000021000007945 */ /* 0x000fe20003800200 */
[----:B------:R-:W-:Y:S01]  /*a860*/  LOP3.LUT R6, R6, 0x7, R11, 0xf8, !PT ;  /* 0x0000000706067812 */ /* 0x000fe200078ef80b */
[----:B---3--:R-:W-:-:S04]  /*a870*/  @P4 FMUL.FTZ R17, R4, 0.69314718246459960938 ;  /* 0x3f31721804114820 */ /* 0x008fc80000410000 */
[----:B------:R-:W3:Y:S01]  /*a880*/  @P3 LDC R2, c[0x0][0x458] ;  /* 0x00011600ff023b82 */ /* 0x000ee20000000800 */
[----:B------:R-:W-:Y:S01]  /*a890*/  MOV R8, 0x7f800000 ;  /* 0x7f80000000087802 */ /* 0x000fe20000000f00 */
[----:B--2---:R-:W-:-:S04]  /*a8a0*/  UIMAD UR5, UR8, UR13, URZ ;  /* 0x0000000d080572a4 */ /* 0x004fc8000f8e02ff */
[----:B------:R-:W-:Y:S01]  /*a8b0*/  USHF.L.U32 UR7, UR5, 0x7, URZ ;  /* 0x0000000705077899 */ /* 0x000fe200080006ff */
[----:B------:R1:W2:Y:S01]  /*a8c0*/  LDS.128 R12, [R0+0x3000] ;  /* 0x00300000000c7984 */ /* 0x0002a20000000c00 */
[----:B------:R-:W-:Y:S01]  /*a8d0*/  USHF.R.S32.HI UR5, URZ, 0x1f, UR11 ;  /* 0x0000001fff057899 */ /* 0x000fe2000801140b */
[----:B-----5:R-:W-:Y:S01]  /*a8e0*/  @P3 FMUL.FTZ R4, R7, 0.69314718246459960938 ;  /* 0x3f31721807043820 */ /* 0x020fe20000410000 */
        /* <DEDUP_REMOVED lines=23> */
.L_x_1659:
[----:B------:R-:W-:Y:S05]  /*aa60*/  BSYNC.RECONVERGENT B0 ;  /* 0x0000000000007941 */ /* 0x000fea0003800200 */
.L_x_1658:
[----:B------:R2:W3:Y:S01]  /*aa70*/  LDS.128 R20, [R0] ;  /* 0x0000000000147984 */ /* 0x0004e20000000c00 */
[----:B------:R-:W4:Y:S01]  /*aa80*/  LDCU.64 UR4, c[0x0][0x410] ;  /* 0x00008200ff0477ac */ /* 0x000f220008000a00 */
[----:B------:R-:W-:Y:S01]  /*aa90*/  SHF.R.U32.HI R24, RZ, 0x3, R193 ;  /* 0x00000003ff187819 */ /* 0x000fe200000116c1 */
[----:B------:R-:W-:Y:S01]  /*aaa0*/  BSSY.RECONVERGENT B0, `(.L_x_1660) ;  /* 0x0000022000007945 */ /* 0x000fe20003800200 */
[----:B------:R2:W2:Y:S01]  /*aab0*/  LDS.128 R16, [R0+0x4000] ;  /* 0x0040000000107984 */ /* 0x0004a20000000c00 */
[----:B------:R-:W-:Y:S02]  /*aac0*/  IADD3 R192, P0, PT, R192, UR12, RZ ;  /* 0x0000000cc0c07c10 */ /* 0x000fe4000ff1e0ff */
[C---:B------:R-:W-:Y:S01]  /*aad0*/  ISETP.GE.AND P3, PT, R24.reuse, UR25, PT ;  /* 0x0000001918007c0c */ /* 0x040fe2000bf66270 */
[----:B-1----:R1:W1:Y:S01]  /*aae0*/  LDS.128 R8, [R0+0x8000] ;  /* 0x0080000000087984 */ /* 0x0022620000000c00 */
[C---:B------:R-:W-:Y:S01]  /*aaf0*/  VIADD R2, R24.reuse, 0x40 ;  /* 0x0000004018027836 */ /* 0x040fe20000000000 */
[----:B------:R-:W-:Y:S01]  /*ab00*/  IADD3.X R193, PT, PT, RZ, UR9, RZ, P0, !PT ;  /* 0x00000009ffc17c10 */ /* 0x000fe200087fe4ff */
[----:B------:R-:W-:Y:S01]  /*ab10*/  UIMAD.WIDE.U32 UR8, UR8, 0x80, URZ ;  /* 0x00000080080878a5 */ /* 0x000fe2000f8e00ff */
[----:B------:R1:W1:Y:S01]  /*ab20*/  LDS.128 R4, [R0+0xc000] ;  /* 0x00c0000000047984 */ /* 0x0002620000000c00 */
[----:B------:R-:W-:Y:S01]  /*ab30*/  VIADD R3, R24, 0x20 ;  /* 0x0000002018037836 */ /* 0x000fe20000000000 */
[----:B------:R-:W-:Y:S01]  /*ab40*/  ISETP.GE.AND P1, PT, R2, UR25, PT ;  /* 0x0000001902007c0c */ /* 0x000fe2000bf26270 */
[----:B------:R-:W-:-:S02]  /*ab50*/  VIADD R2, R24, 0x60 ;  /* 0x0000006018027836 */ /* 0x000fc40000000000 */
[----:B------:R-:W-:Y:S01]  /*ab60*/  LOP3.LUT R24, R24, UR8, RZ, 0xfc, !PT ;  /* 0x0000000818187c12 */ /* 0x000fe2000f8efcff */
[----:B----4-:R-:W-:Y:S01]  /*ab70*/  IMAD.U32 R26, RZ, RZ, UR4 ;  /* 0x00000004ff1a7e24 */ /* 0x010fe2000f8e00ff */
[----:B------:R-:W-:Y:S02]  /*ab80*/  MOV R29, UR5 ;  /* 0x00000005001d7c02 */ /* 0x000fe40008000f00 */
[----:B------:R-:W-:Y:S01]  /*ab90*/  ISETP.GE.AND P2, PT, R3, UR25, PT ;  /* 0x0000001903007c0c */ /* 0x000fe2000bf46270 */
[----:B------:R-:W-:Y:S01]  /*aba0*/  IMAD.WIDE.U32 R26, R26, UR6, R192 ;  /* 0x000000061a1a7c25 */ /* 0x000fe2000f8e00c0 */
[----:B------:R-:W-:-:S03]  /*abb0*/  ISETP.GE.AND P0, PT, R2, UR25, PT ;  /* 0x0000001902007c0c */ /* 0x000fc6000bf06270 */
[----:B------:R-:W-:Y:S01]  /*abc0*/  IMAD R29, R29, UR6, R27 ;  /* 0x000000061d1d7c24 */ /* 0x000fe2000f8e021b */
[----:B------:R-:W-:Y:S09]  /*abd0*/  @P3 BRA `(.L_x_1661) ;  /* 0x0000000000383947 */ /* 0x000ff20003800000 */
[----:B------:R-:W4:Y:S01]  /*abe0*/  LDCU.64 UR6, c[0x0][0x408] ;  /* 0x00008100ff0677ac */ /* 0x000f220008000a00 */
[----:B------:R-:W-:Y:S01]  /*abf0*/  MOV R28, R26 ;  /* 0x0000001a001c7202 */ /* 0x000fe20000000f00 */
[----:B------:R-:W5:Y:S01]  /*ac00*/  LDCU.64 UR4, c[0x0][0x3f0] ;  /* 0x00007e00ff0477ac */ /* 0x000f620008000a00 */
[----:B----4-:R-:W-:-:S03]  /*ac10*/  UIMAD UR10, UR9, UR6, URZ ;  /* 0x00000006090a72a4 */ /* 0x010fc6000f8e02ff */
[----:B------:R-:W-:-:S03]  /*ac20*/  IMAD.WIDE.U32 R30, R24, UR6, R28 ;  /* 0x00000006181e7c25 */ /* 0x000fc6000f8e001c */
[----:B------:R-:W-:Y:S02]  /*ac30*/  MOV R3, UR10 ;  /* 0x0000000a00037c02 */ /* 0x000fe40008000f00 */
[----:B-----5:R-:W-:-:S03]  /*ac40*/  LEA R2, P3, R30, UR4, 0x1 ;  /* 0x000000041e027c11 */ /* 0x020fc6000f8608ff */
[----:B------:R-:W-:-:S05]  /*ac50*/  IMAD R3, R24, UR7, R3 ;  /* 0x0000000718037c24 */ /* 0x000fca000f8e0203 */
[----:B------:R-:W-:-:S04]  /*ac60*/  IADD3 R3, PT, PT, R3, R31, RZ ;  /* 0x0000001f03037210 */ /* 0x000fc80007ffe0ff */
[----:B------:R-:W-:-:S05]  /*ac70*/  LEA.HI.X R3, R30, UR5, R3, 0x1, P3 ;  /* 0x000000051e037c11 */ /* 0x000fca00098f0c03 */
[----:B---3--:R4:W-:Y:S04]  /*ac80*/  STG.E.128 desc[UR18][R2.64], R20 ;  /* 0x0000001402007986 */ /* 0x0089e8000c101d12 */
[----:B--2---:R4:W-:Y:S04]  /*ac90*/  STG.E.128 desc[UR18][R2.64+0x80], R16 ;  /* 0x0000801002007986 */ /* 0x0049e8000c101d12 */
[----:B-1----:R4:W-:Y:S04]  /*aca0*/  STG.E.128 desc[UR18][R2.64+0x100], R8 ;  /* 0x0001000802007986 */ /* 0x0029e8000c101d12 */
[----:B------:R4:W-:Y:S02]  /*acb0*/  STG.E.128 desc[UR18][R2.64+0x180], R4 ;  /* 0x0001800402007986 */ /* 0x0009e4000c101d12 */
.L_x_1661:
[----:B------:R-:W-:Y:S05]  /*acc0*/  BSYNC.RECONVERGENT B0 ;  /* 0x0000000000007941 */ /* 0x000fea0003800200 */
.L_x_1660:
        /* <DEDUP_REMOVED lines=9> */
[----:B------:R-:W-:Y:S01]  /*ad60*/  MOV R31, R29 ;  /* 0x0000001d001f7202 */ /* 0x000fe20000000f00 */
[----:B------:R-:W3:Y:S02]  /*ad70*/  LDCU.64 UR4, c[0x0][0x3f0] ;  /* 0x00007e00ff0477ac */ /* 0x000ee40008000a00 */
[----:B------:R-:W-:-:S04]  /*ad80*/  IMAD.X R2, RZ, RZ, UR9, P2 ;  /* 0x00000009ff027e24 */ /* 0x000fc800090e06ff */
[----:B-----5:R-:W-:Y:S02]  /*ad90*/  IMAD R2, R2, UR6, RZ ;  /* 0x0000000602027c24 */ /* 0x020fe4000f8e02ff */
[----:B------:R-:W-:-:S04]  /*ada0*/  IMAD.WIDE.U32 R30, R3, UR6, R30 ;  /* 0x00000006031e7c25 */ /* 0x000fc8000f8e001e */
[----:B------:R-:W-:Y:S01]  /*adb0*/  IMAD R2, R3, UR7, R2 ;  /* 0x0000000703027c24 */ /* 0x000fe2000f8e0202 */
[----:B---3--:R-:W-:-:S04]  /*adc0*/  LEA R32, P2, R30, UR4, 0x1 ;  /* 0x000000041e207c11 */ /* 0x008fc8000f8408ff */
[----:B------:R-:W-:-:S04]  /*add0*/  IADD3 R2, PT, PT, R2, R31, RZ ;  /* 0x0000001f02027210 */ /* 0x000fc80007ffe0ff */
[----:B------:R-:W-:-:S05]  /*ade0*/  LEA.HI.X R33, R30, UR5, R2, 0x1, P2 ;  /* 0x000000051e217c11 */ /* 0x000fca00090f0c02 */
[----:B----4-:R3:W-:Y:S04]  /*adf0*/  STG.E.128 desc[UR18][R32.64], R20 ;  /* 0x0000001420007986 */ /* 0x0107e8000c101d12 */
[----:B--2---:R3:W-:Y:S04]  /*ae00*/  STG.E.128 desc[UR18][R32.64+0x80], R16 ;  /* 0x0000801020007986 */ /* 0x0047e8000c101d12 */
[----:B-1----:R3:W-:Y:S04]  /*ae10*/  STG.E.128 desc[UR18][R32.64+0x100], R8 ;  /* 0x0001000820007986 */ /* 0x0027e8000c101d12 */
[----:B------:R3:W-:Y:S02]  /*ae20*/  STG.E.128 desc[UR18][R32.64+0x180], R4 ;  /* 0x0001800420007986 */ /* 0x0007e4000c101d12 */
.L_x_1663:
[----:B------:R-:W-:Y:S05]  /*ae30*/  BSYNC.RECONVERGENT B0 ;  /* 0x0000000000007941 */ /* 0x000fea0003800200 */
.L_x_1662:
        /* <DEDUP_REMOVED lines=22> */
.L_x_1665:
[----:B------:R-:W-:Y:S05]  /*afa0*/  BSYNC.RECONVERGENT B0 ;  /* 0x0000000000007941 */ /* 0x000fea0003800200 */
.L_x_1664:
[----:B-1-3--:R1:W3:Y:S04]  /*afb0*/  LDS.128 R8, [R0+0x7000] ;  /* 0x0070000000087984 */ /* 0x00a2e80000000c00 */
[----:B------:R1:W1:Y:S04]  /*afc0*/  LDS.128 R4, [R0+0xb000] ;  /* 0x00b0000000047984 */ /* 0x0002680000000c00 */
[----:B--2---:R2:W1:Y:S01]  /*afd0*/  LDS.128 R16, [R0+0xf000] ;  /* 0x00f0000000107984 */ /* 0x0044620000000c00 */
[----:B------:R-:W-:Y:S05]  /*afe0*/  @P0 EXIT ;  /* 0x000000000000094d */ /* 0x000fea0003800000 */
[----:B------:R-:W5:Y:S01]  /*aff0*/  LDCU.64 UR6, c[0x0][0x408] ;  /* 0x00008100ff0677ac */ /* 0x000f620008000a00 */
[----:B------:R-:W-:Y:S01]  /*b000*/  IADD3 R3, P0, PT, R24, 0x60, RZ ;  /* 0x0000006018037810 */ /* 0x000fe20007f1e0ff */
[----:B----4-:R-:W-:Y:S01]  /*b010*/  IMAD.MOV.U32 R20, RZ, RZ, R26 ;  /* 0x000000ffff147224 */ /* 0x010fe200078e001a */
[----:B------:R-:W-:Y:S01]  /*b020*/  MOV R21, R29 ;  /* 0x0000001d00157202 */ /* 0x000fe20000000f00 */
[----:B------:R-:W4:Y:S02]  /*b030*/  LDCU.64 UR4, c[0x0][0x3f0] ;  /* 0x00007e00ff0477ac */ /* 0x000f240008000a00 */
[----:B-12---:R-:W-:-:S04]  /*b040*/  IMAD.X R0, RZ, RZ, UR9, P0 ;  /* 0x00000009ff007e24 */ /* 0x006fc800080e06ff */
[----:B-----5:R-:W-:Y:S02]  /*b050*/  IMAD R0, R0, UR6, RZ ;  /* 0x0000000600007c24 */ /* 0x020fe4000f8e02ff */
[----:B------:R-:W-:-:S04]  /*b060*/  IMAD.WIDE.U32 R20, R3, UR6, R20 ;  /* 0x0000000603147c25 */ /* 0x000fc8000f8e0014 */
[----:B------:R-:W-:Y:S01]  /*b070*/  IMAD R0, R3, UR7, R0 ;  /* 0x0000000703007c24 */ /* 0x000fe2000f8e0200 */
[----:B----4-:R-:W-:-:S04]  /*b080*/  LEA R2, P0, R20, UR4, 0x1 ;  /* 0x0000000414027c11 */ /* 0x010fc8000f8008ff */
[----:B------:R-:W-:-:S04]  /*b090*/  IADD3 R0, PT, PT, R0, R21, RZ ;  /* 0x0000001500007210 */ /* 0x000fc80007ffe0ff */
[----:B------:R-:W-:-:S05]  /*b0a0*/  LEA.HI.X R3, R20, UR5, R0, 0x1, P0 ;  /* 0x0000000514037c11 */ /* 0x000fca00080f0c00 */
[----:B------:R-:W-:Y:S04]  /*b0b0*/  STG.E.128 desc[UR18][R2.64], R12 ;  /* 0x0000000c02007986 */ /* 0x000fe8000c101d12 */
[----:B---3--:R-:W-:Y:S04]  /*b0c0*/  STG.E.128 desc[UR18][R2.64+0x80], R8 ;  /* 0x0000800802007986 */ /* 0x008fe8000c101d12 */
[----:B------:R-:W-:Y:S04]  /*b0d0*/  STG.E.128 desc[UR18][R2.64+0x100], R4 ;  /* 0x0001000402007986 */ /* 0x000fe8000c101d12 */
[----:B------:R-:W-:Y:S01]  /*b0e0*/  STG.E.128 desc[UR18][R2.64+0x180], R16 ;  /* 0x0001801002007986 */ /* 0x000fe2000c101d12 */
[----:B------:R-:W-:Y:S05]  /*b0f0*/  EXIT ;  /* 0x000000000000794d */ /* 0x000fea0003800000 */
.L_x_1666:
        /* <DEDUP_REMOVED lines=16> */
.L_x_2363:


//--------------------- .text._ZN5flash16flash_fwd_kernelI23Flash_fwd_kernel_traitsILi256ELi128ELi64ELi8ELb0ELb0EN7cutlass10bfloat16_tE19Flash_kernel_traitsILi256ELi128ELi64ELi8ES3_EELb0ELb0ELb0ELb0ELb0ELb1ELb1ELb0EEEvNS_16Flash_fwd_paramsE --------------------------
	.section	.text._ZN5flash16flash_fwd_kernelI23Flash_fwd_kernel_traitsILi256ELi128ELi64ELi8ELb0ELb0EN7cutlass10bfloat16_tE19Flash_kernel_traitsILi256ELi128ELi64ELi8ES3_EELb0ELb0ELb0ELb0ELb0ELb1ELb1ELb0EEEvNS_16Flash_fwd_paramsE,"ax",@progbits
	.align	128
        .global         _ZN5flash16flash_fwd_kernelI23Flash_fwd_kernel_traitsILi256ELi128ELi64ELi8ELb0ELb0EN7cutlass10bfloat16_tE19Flash_kernel_traitsILi256ELi128ELi64ELi8ES3_EELb0ELb0ELb0ELb0ELb0ELb1ELb1ELb0EEEvNS_16Flash_fwd_paramsE
        .type           _ZN5flash16flash_fwd_kernelI23Flash_fwd_kernel_traitsILi256ELi128ELi64ELi8ELb0ELb0EN7cutlass10bfloat16_tE19Flash_kernel_traitsILi256ELi128ELi64ELi8ES3_EELb0ELb0ELb0ELb0ELb0ELb1ELb1ELb0EEEvNS_16Flash_fwd_paramsE,@function
        .size           _ZN5flash16flash_fwd_kernelI23Flash_fwd_kernel_traitsILi256ELi128ELi64ELi8ELb0ELb0EN7cutlass10bfloat16_tE19Flash_kernel_traitsILi256ELi128ELi64ELi8ES3_EELb0ELb0ELb0ELb0ELb0ELb1ELb1ELb0EEEvNS_16Flash_fwd_paramsE,(.L_x_2364 - _ZN5flash16flash_fwd_kernelI23Flash_fwd_kernel_traitsILi256ELi128ELi64ELi8ELb0ELb0EN7cutlass10bfloat16_tE19Flash_kernel_traitsILi256ELi128ELi64ELi8ES3_EELb0ELb0ELb0ELb0ELb0ELb1ELb1ELb0EEEvNS_16Flash_fwd_paramsE)
        .other          _ZN5flash16flash_fwd_kernelI23Flash_fwd_kernel_traitsILi256ELi128ELi64ELi8ELb0ELb0EN7cutlass10bfloat16_tE19Flash_kernel_traitsILi256ELi128ELi64ELi8ES3_EELb0ELb0ELb0ELb0ELb0ELb1ELb1ELb0EEEvNS_16Flash_fwd_paramsE,@"STO_CUDA_ENTRY STV_DEFAULT"
_ZN5flash16flash_fwd_kernelI23Flash_fwd_kernel_traitsILi256ELi128ELi64ELi8ELb0ELb0EN7cutlass10bfloat16_tE19Flash_kernel_traitsILi256ELi128ELi64ELi8ES3_EELb0ELb0ELb0ELb0ELb0ELb1ELb1ELb0EEEvNS_16Flash_fwd_paramsE:
.text._ZN5flash16flash_fwd_kernelI23Flash_fwd_kernel_traitsILi256ELi128ELi64ELi8ELb0ELb0EN7cutlass10bfloat16_tE19Flash_kernel_traitsILi256ELi128ELi64ELi8ES3_EELb0ELb0ELb0ELb0ELb0ELb1ELb1ELb0EEEvNS_16Flash_fwd_paramsE:
        /* <DEDUP_REMOVED lines=57> */
.L_x_1667:
        /* <DEDUP_REMOVED lines=36> */
.L_x_1669:
        /* <DEDUP_REMOVED lines=45> */
.L_x_1671:
[----:B------:R-:W-:Y:S05]  /*08a0*/  BSYNC.RECONVERGENT B0 ;  /* 0x0000000000007941 */ /* 0x000fea0003800200 */
.L_x_1670:
        /* <DEDUP_REMOVED lines=19> */
.L_x_1673:
[----:B------:R-:W-:Y:S05]  /*09e0*/  BSYNC.RECONVERGENT B0 ;  /* 0x0000000000007941 */ /* 0x000fea0003800200 */
.L_x_1672:
        /* <DEDUP_REMOVED lines=18> */
.L_x_1675:
[----:B------:R-:W-:Y:S05]  /*0b10*/  BSYNC.RECONVERGENT B0 ;  /* 0x0000000000007941 */ /* 0x000fea0003800200 */
.L_x_1674:
        /* <DEDUP_REMOVED lines=20> */
.L_x_1677:
[----:B------:R-:W-:Y:S05]  /*0c60*/  BSYNC.RECONVERGENT B0 ;  /* 0x0000000000007941 */ /* 0x000fea0003800200 */
.L_x_1676:
        /* <DEDUP_REMOVED lines=11> */
.L_x_1679:
[----:B------:R-:W-:Y:S05]  /*0d20*/  BSYNC.RECONVERGENT B0 ;  /* 0x0000000000007941 */ /* 0x000fea0003800200 */
.L_x_1678:
        /* <DEDUP_REMOVED lines=10> */
.L_x_1681:
[----:B------:R-:W-:Y:S05]  /*0dd0*/  BSYNC.RECONVERGENT B0 ;  /* 0x0000000000007941 */ /* 0x000fea0003800200 */
.L_x_1680:
        /* <DEDUP_REMOVED lines=10> */
.L_x_1683:
[----:B------:R-:W-:Y:S05]  /*0e80*/  BSYNC.RECONVERGENT B0 ;  /* 0x0000000000007941 */ /* 0x000fea0003800200 */
.L_x_1682:
        /* <DEDUP_REMOVED lines=10> */
.L_x_1668:
        /* <DEDUP_REMOVED lines=20> */
.L_x_1684:
[----:B------:R-:W2:Y:S01]  /*1070*/  LDCU.64 UR6, c[0x0][0x3b8] ;  /* 0x00007700ff0677ac */ /* 0x000ea20008000a00 */
[----:B------:R-:W-:-:S05]  /*1080*/  IADD3 R22, PT, PT, R8, R9, RZ ;  /* 0x0000000908167210 */ /* 0x000fca0007ffe0ff */
[C---:B--2---:R-:W-:Y:S02]  /*1090*/  IMAD R19, R22.reuse, UR7, RZ ;  /* 0x0000000716137c24 */ /* 0x044fe4000f8e02ff */
[----:B------:R-:W-:-:S05]  /*10a0*/  IMAD.WIDE.U32 R22, R22, UR6, RZ ;  /* 0x0000000616167c25 */ /* 0x000fca000f8e00ff */
[----:B------:R-:W-:Y:S02]  /*10b0*/  IADD3 R19, PT, PT, R23, R19, RZ ;  /* 0x0000001317137210 */ /* 0x000fe40007ffe0ff */
.L_x_1685:
        /* <DEDUP_REMOVED lines=39> */
.L_x_1686:
[----:B------:R-:W2:Y:S01]  /*1330*/  LDC.64 R4, c[0x0][0x3c0] ;  /* 0x0000f000ff047b82 */ /* 0x000ea20000000a00 */
[----:B------:R-:W-:-:S05]  /*1340*/  IADD3 R8, PT, PT, R8, R9, RZ ;  /* 0x0000000908087210 */ /* 0x000fca0007ffe0ff */
[C---:B--2---:R-:W-:Y:S02]  /*1350*/  IMAD R12, R8.reuse, R5, RZ ;  /* 0x00000005080c7224 */ /* 0x044fe400078e02ff */
[----:B------:R-:W-:-:S05]  /*1360*/  IMAD.WIDE.U32 R24, R8, R4, RZ ;  /* 0x0000000408187225 */ /* 0x000fca00078e00ff */
[----:B------:R-:W-:-:S07]  /*1370*/  IADD3 R12, PT, PT, R25, R12, RZ ;  /* 0x0000000c190c7210 */ /* 0x000fce0007ffe0ff */
.L_x_1687:
        /* <DEDUP_REMOVED lines=126> */
[----:B------:R-:W-:Y:S01]  /*1b60*/  @!P6 LDGSTS.E.BYPASS.LTC128B.128 [R233+0xe000], desc[UR16][R10.64+0x180] ;  /* 0x0e0001800ae9efae */ /* 0x000fe2000b981a10 */
        /* <DEDUP_REMOVED lines=9> */
[----:B------:R-:W-:Y:S01]  /*1c00*/  IMAD.IADD R17, R15, 0x1, R17 ;  /* 0x000000010f117824 */ /* 0x000fe200078e0211 */
[----:B------:R-:W-:Y:S01]  /*1c10*/  LOP3.LUT P6, RZ, R166, 0x4, RZ, 0xc0, !PT ;  /* 0x00000004a6ff7812 */ /* 0x000fe200078cc0ff */
[----:B------:R-:W-:Y:S01]  /*1c20*/  @!P5 LDGSTS.E.BYPASS.LTC128B.128 [R233+0x7000], desc[UR16][R6.64+0x80] ;  /* 0x0700008006e9dfae */ /* 0x000fe2000b981a10 */
[----:B------:R-:W-:Y:S01]  /*1c30*/  IMAD.WIDE.U32 R8, R21, R82, RZ ;  /* 0x0000005215087225 */ /* 0x000fe200078e00ff */
[----:B------:R-:W1:Y:S01]  /*1c40*/  LDCU UR6, c[0x0][0x50c] ;  /* 0x0000a180ff0677ac */ /* 0x000e620008000800 */
[----:B------:R-:W-:Y:S01]  /*1c50*/  LEA.HI.X R228, R14, UR7, R17, 0x1, P1 ;  /* 0x000000070ee47c11 */ /* 0x000fe200088f0c11 */
[----:B------:R-:W-:Y:S01]  /*1c60*/  @!P5 LDGSTS.E.BYPASS.LTC128B.128 [R233+0xb000], desc[UR16][R6.64+0x100] ;  /* 0x0b00010006e9dfae */ /* 0x000fe2000b981a10 */
[----:B------:R-:W-:Y:S01]  /*1c70*/  IMAD.IADD R19, R9, 0x1, R19 ;  /* 0x0000000109137824 */ /* 0x000fe200078e0213 */
[----:B------:R-:W-:-:S02]  /*1c80*/  @!P2 LEA R2, P0, R4, R8, 0x5 ;  /* 0x000000080402a211 */ /* 0x000fc400078028ff */
[----:B------:R2:W-:Y:S02]  /*1c90*/  @!P5 LDGSTS.E.BYPASS.LTC128B.128 [R233+0xf000], desc[UR16][R6.64+0x180] ;  /* 0x0f00018006e9dfae */ /* 0x0005e4000b981a10 */
[----:B------:R-:W-:Y:S02]  /*1ca0*/  @!P2 LEA.HI.X R5, R4, R19, R5, 0x5, P0 ;  /* 0x000000130405a211 */ /* 0x000fe400000f2c05 */
[----:B------:R-:W-:Y:S01]  /*1cb0*/  @!P4 LDGSTS.E.BYPASS.LTC128B.128 [R233+0x10000], desc[UR16][R24.64] ;  /* 0x1000000018e9cfae */ /* 0x000fe2000b981a10 */
[----:B------:R-:W-:-:S03]  /*1cc0*/  @!P2 LEA R4, P0, R2, R229, 0x1 ;  /* 0x000000e50204a211 */ /* 0x000fc600078008ff */
[----:B------:R-:W-:Y:S01]  /*1cd0*/  @!P4 LDGSTS.E.BYPASS.LTC128B.128 [R233+0x12000], desc[UR16][R24.64+0x80] ;  /* 0x1200008018e9cfae */ /* 0x000fe2000b981a10 */
[----:B------:R-:W-:Y:S01]  /*1ce0*/  @!P2 LEA.HI.X R5, R2, R228, R5, 0x1, P0 ;  /* 0x000000e40205a211 */ /* 0x000fe200000f0c05 */
[----:B------:R-:W-:Y:S01]  /*1cf0*/  IMAD.MOV.U32 R2, RZ, RZ, 0x40 ;  /* 0x00000040ff027424 */ /* 0x000fe200078e00ff */
[----:B------:R-:W-:Y:S01]  /*1d00*/  LOP3.LUT P0, RZ, R166, 0x2, RZ, 0xc0, !PT ;  /* 0x00000002a6ff7812 */ /* 0x000fe2000780c0ff */
[----:B------:R-:W-:Y:S03]  /*1d10*/  @!P4 LDGSTS.E.BYPASS.LTC128B.128 [R233+0x14000], desc[UR16][R24.64+0x100] ;  /* 0x1400010018e9cfae */ /* 0x000fe6000b981a10 */
[----:B------:R-:W-:Y:S01]  /*1d20*/  SEL R84, R84, 0xffffffe0, !P0 ;  /* 0xffffffe054547807 */ /* 0x000fe20004000000 */
[----:B------:R3:W-:Y:S01]  /*1d30*/  @!P4 LDGSTS.E.BYPASS.LTC128B.128 [R233+0x16000], desc[UR16][R24.64+0x180] ;  /* 0x1600018018e9cfae */ /* 0x0007e2000b981a10 */
[----:B------:R-:W-:-:S03]  /*1d40*/  SEL R2, R2, 0xffffffc0, !P6 ;  /* 0xffffffc002027807 */ /* 0x000fc60007000000 */
[----:B------:R-:W-:Y:S04]  /*1d50*/  @!P3 LDGSTS.E.BYPASS.LTC128B.128 [R233+0x11000], desc[UR16][R12.64] ;  /* 0x110000000ce9bfae */ /* 0x000fe8000b981a10 */
[----:B------:R-:W-:Y:S01]  /*1d60*/  @!P3 LDGSTS.E.BYPASS.LTC128B.128 [R233+0x13000], desc[UR16][R12.64+0x80] ;  /* 0x130000800ce9bfae */ /* 0x000fe2000b981a10 */
[----:B--2---:R-:W-:-:S03]  /*1d70*/  LOP3.LUT R7, R180, 0x38, R167, 0xf8, !PT ;  /* 0x00000038b4077812 */ /* 0x004fc600078ef8a7 */
[----:B------:R-:W-:Y:S01]  /*1d80*/  @!P3 LDGSTS.E.BYPASS.LTC128B.128 [R233+0x15000], desc[UR16][R12.64+0x100] ;  /* 0x150001000ce9bfae */ /* 0x000fe2000b981a10 */
[C---:B------:R-:W-:Y:S02]  /*1d90*/  @!P4 LEA R6, P1, R8.reuse, R229, 0x1 ;  /* 0x000000e50806c211 */ /* 0x040fe400078208ff */
[C---:B------:R-:W-:Y:S01]  /*1da0*/  LOP3.LUT R80, R7.reuse, 0x8, R80, 0x78, !PT ;  /* 0x0000000807507812 */ /* 0x040fe200078e7850 */
[----:B------:R-:W-:Y:S01]  /*1db0*/  @!P3 LDGSTS.E.BYPASS.LTC128B.128 [R233+0x17000], desc[UR16][R12.64+0x180] ;  /* 0x170001800ce9bfae */ /* 0x000fe2000b981a10 */
        /* <DEDUP_REMOVED lines=39> */
[----:B---3--:R-:W3:Y:S04]  /*2030*/  LDSM.16.M88.4 R24, [R88+UR5+0x10800] ;  /* 0x010800055818783b */ /* 0x008ee80008000200 */
[----:B------:R-:W5:Y:S04]  /*2040*/  LDSM.16.M88.4 R56, [R88+UR5+0x11000] ;  /* 0x011000055838783b */ /* 0x000f680008000200 */
[----:B------:R-:W-:Y:S04]  /*2050*/  LDSM.16.M88.4 R16, [R89] ;  /* 0x000000005910783b */ /* 0x000fe80000000200 */
[----:B------:R-:W-:Y:S04]  /*2060*/  LDSM.16.M88.4 R36, [R85+0x10000] ;  /* 0x010000005524783b */ /* 0x000fe80000000200 */
[----:B--2---:R-:W2:Y:S04]  /*2070*/  LDSM.16.M88.4 R4, [R88+UR5+0x11800] ;  /* 0x011800055804783b */ /* 0x004ea80008000200 */
[----:B------:R-:W1:Y:S04]  /*2080*/  LDSM.16.M88.4 R44, [R85+0x10800] ;  /* 0x01080000552c783b */ /* 0x000e680000000200 */
[----:B------:R-:W1:Y:S04]  /*2090*/  LDSM.16.M88.4 R64, [R85+0x11000] ;  /* 0x011000005540783b */ /* 0x000e680000000200 */
[----:B------:R-:W1:Y:S04]  /*20a0*/  LDSM.16.M88.4 R40, [R85+0x11800] ;  /* 0x011800005528783b */ /* 0x000e680000000200 */
[----:B------:R-:W-:Y:S01]  /*20b0*/  LDSM.16.M88.4 R20, [R87] ;  /* 0x000000005714783b */ /* 0x000fe20000000200 */
[C---:B----4-:R-:W-:Y:S03]  /*20c0*/  HMMA.16816.F32.BF16 R12, R48.reuse, R32, RZ ;  /* 0x00000020300c723c */ /* 0x050fe600000418ff */
[----:B------:R-:W4:Y:S04]  /*20d0*/  LDSM.16.M88.4 R8, [R83+0x10000] ;  /* 0x010000005308783b */ /* 0x000f280000000200 */
[----:B------:R-:W-:Y:S01]  /*20e0*/  LDSM.16.M88.4 R68, [R91+0x4000] ;  /* 0x004000005b44783b */ /* 0x000fe20000000200 */
[C---:B---3--:R-:W-:Y:S03]  /*20f0*/  HMMA.16816.F32.BF16 R28, R48.reuse, R24, RZ ;  /* 0x00000018301c723c */ /* 0x048fe600000418ff */
[----:B------:R-:W-:Y:S04]  /*2100*/  LDSM.16.M88.4 R72, [R88+UR5+0x13800] ;  /* 0x013800055848783b */ /* 0x000fe80008000200 */
[----:B------:R-:W-:Y:S01]  /*2110*/  LDSM.16.M88.4 R76, [R81+0x14000] ;  /* 0x01400000514c783b */ /* 0x000fe20000000200 */
[C---:B-----5:R-:W-:Y:S03]  /*2120*/  HMMA.16816.F32.BF16 R60, R48.reuse, R56, RZ ;  /* 0x00000038303c723c */ /* 0x060fe600000418ff */
[----:B------:R-:W-:Y:S04]  /*2130*/  LDSM.16.M88.4 R92, [R88+UR5+0x17000] ;  /* 0x01700005585c783b */ /* 0x000fe80008000200 */
[----:B------:R-:W0:Y:S01]  /*2140*/  LDGDEPBAR ;  /* 0x00000000000079af */ /* 0x000e220000000000 */
[C---:B------:R-:W-:Y:S08]  /*2150*/  HMMA.16816.F32.BF16 R32, R48.reuse, R34, RZ ;  /* 0x000000223020723c */ /* 0x040ff000000418ff */
[C---:B------:R-:W-:Y:S08]  /*2160*/  HMMA.16816.F32.BF16 R24, R48.reuse, R26, RZ ;  /* 0x0000001a3018723c */ /* 0x040ff000000418ff */
[C---:B------:R-:W-:Y:S08]  /*2170*/  HMMA.16816.F32.BF16 R56, R48.reuse, R58, RZ ;  /* 0x0000003a3038723c */ /* 0x040ff000000418ff */
[C---:B--2---:R-:W-:Y:S08]  /*2180*/  HMMA.16816.F32.BF16 R52, R48.reuse, R4, RZ ;  /* 0x000000043034723c */ /* 0x044ff000000418ff */
[----:B------:R-:W-:Y:S01]  /*2190*/  HMMA.16816.F32.BF16 R48, R48, R6, RZ ;  /* 0x000000063030723c */ /* 0x000fe200000418ff */
[----:B------:R-:W2:Y:S07]  /*21a0*/  LDSM.16.M88.4 R4, [R83+0x10800] ;  /* 0x010800005304783b */ /* 0x000eae0000000200 */
[C---:B------:R-:W-:Y:S08]  /*21b0*/  HMMA.16816.F32.BF16 R12, R16.reuse, R36, R12 ;  /* 0x00000024100c723c */ /* 0x040ff0000004180c */
[C---:B------:R-:W-:Y:S01]  /*21c0*/  HMMA.16816.F32.BF16 R32, R16.reuse, R38, R32 ;  /* 0x000000261020723c */ /* 0x040fe20000041820 */
        /* <DEDUP_REMOVED lines=13> */
[----:B------:R-:W4:Y:S07]  /*22a0*/  LDSM.16.M88.4 R8, [R86] ;  /* 0x000000005608783b */ /* 0x000f2e0000000200 */
[C---:B--2---:R-:W-:Y:S08]  /*22b0*/  HMMA.16816.F32.BF16 R28, R20.reuse, R4, R28 ;  /* 0x00000004141c723c */ /* 0x044ff0000004181c */
[C---:B------:R-:W-:Y:S01]  /*22c0*/  HMMA.16816.F32.BF16 R24, R20.reuse, R6, R24 ;  /* 0x000000061418723c */ /* 0x040fe20000041818 */
[----:B------:R-:W2:Y:S07]  /*22d0*/  LDSM.16.M88.4 R4, [R81+0x10800] ;  /* 0x010800005104783b */ /* 0x000eae0000000200 */
[C---:B---3--:R-:W-:Y:S08]  /*22e0*/  HMMA.16816.F32.BF16 R60, R20.reuse, R36, R60 ;  /* 0x00000024143c723c */ /* 0x048ff0000004183c */
[C---:B------:R-:W-:Y:S01]  /*22f0*/  HMMA.16816.F32.BF16 R56, R20.reuse, R38, R56 ;  /* 0x000000261438723c */ /* 0x040fe20000041838 */
[----:B------:R-:W3:Y:S07]  /*2300*/  LDSM.16.M88.4 R36, [R81+0x11800] ;  /* 0x011800005124783b */ /* 0x000eee0000000200 */
[C---:B-1----:R-:W-:Y:S08]  /*2310*/  HMMA.16816.F32.BF16 R52, R20.reuse, R44, R52 ;  /* 0x0000002c1434723c */ /* 0x042ff00000041834 */
[----:B------:R-:W-:Y:S01]  /*2320*/  HMMA.16816.F32.BF16 R48, R20, R46, R48 ;  /* 0x0000002e1430723c */ /* 0x000fe20000041830 */
[----:B------:R-:W1:Y:S04]  /*2330*/  LDSM.16.M88.4 R20, [R88+UR5+0x12000] ;  /* 0x012000055814783b */ /* 0x000e680008000200 */
[----:B------:R-:W-:Y:S03]  /*2340*/  LDSM.16.M88.4 R44, [R85+0x12000] ;  /* 0x01200000552c783b */ /* 0x000fe60000000200 */
[C---:B----4-:R-:W-:Y:S08]  /*2350*/  HMMA.16816.F32.BF16 R12, R8.reuse, R16, R12 ;  /* 0x00000010080c723c */ /* 0x050ff0000004180c */
        /* <DEDUP_REMOVED lines=14> */
[----:B------:R-:W-:Y:S07]  /*2440*/  LDSM.16.M88.4 R20, [R83+0x12000] ;  /* 0x012000005314783b */ /* 0x000fee0000000200 */
[C---:B----4-:R-:W-:Y:S08]  /*2450*/  HMMA.16816.F32.BF16 R28, R68.reuse, R16, R28 ;  /* 0x00000010441c723c */ /* 0x050ff0000004181c */
[C---:B------:R-:W-:Y:S01]  /*2460*/  HMMA.16816.F32.BF16 R24, R68.reuse, R18, R24 ;  /* 0x000000124418723c */ /* 0x040fe20000041818 */
[----:B------:R-:W1:Y:S07]  /*2470*/  LDSM.16.M88.4 R16, [R87+0x4000] ;  /* 0x004000005710783b */ /* 0x000e6e0000000200 */
[C---:B--2---:R-:W-:Y:S08]  /*2480*/  HMMA.16816.F32.BF16 R60, R68.reuse, R4, R60 ;  /* 0x00000004443c723c */ /* 0x044ff0000004183c */
        /* <DEDUP_REMOVED lines=93> */
[C---:B-1----:R-:W-:Y:S08]  /*2a60*/  HMMA.16816.F32.BF16 R12, R8.reuse, R4, R12 ;  /* 0x00000004080c723c */ /* 0x042ff0000004180c */
[----:B------:R-:W-:Y:S01]  /*2a70*/  HMMA.16816.F32.BF16 R32, R8, R6, R32 ;  /* 0x000000060820723c */ /* 0x000fe20000041820 */
[----:B------:R-:W-:Y:S07]  /*2a80*/  LDSM.16.M88.4 R4, [R83+0x16800] ;  /* 0x016800005304783b */ /* 0x000fee0000000200 */
[C---:B------:R-:W-:Y:S08]  /*2a90*/  HMMA.16816.F32.BF16 R60, R44.reuse, R36, R60 ;  /* 0x000000242c3c723c */ /* 0x040ff0000004183c */
[----:B------:R-:W-:Y:S01]  /*2aa0*/  HMMA.16816.F32.BF16 R56, R44, R38, R56 ;  /* 0x000000262c38723c */ /* 0x000fe20000041838 */
[----:B------:R-:W1:Y:S04]  /*2ab0*/  LDSM.16.M88.4 R36, [R88+UR5+0x16800] ;  /* 0x016800055824783b */ /* 0x000e680008000200 */
[----:B------:R-:W-:Y:S03]  /*2ac0*/  LDSM.16.M88.4 R88, [R88+UR5+0x17800] ;  /* 0x017800055858783b */ /* 0x000fe60008000200 */
[C---:B----4-:R-:W-:Y:S08]  /*2ad0*/  HMMA.16816.F32.BF16 R12, R72.reuse, R68, R12 ;  /* 0x00000044480c723c */ /* 0x050ff0000004180c */
[----:B------:R-:W-:Y:S08]  /*2ae0*/  HMMA.16816.F32.BF16 R32, R72, R70, R32 ;  /* 0x000000464820723c */ /* 0x000ff00000041820 */
[----:B-----5:R-:W-:Y:S08]  /*2af0*/  HMMA.16816.F32.BF16 R52, R44, R64, R52 ;  /* 0x000000402c34723c */ /* 0x020ff00000041834 */
[C---:B--2---:R-:W-:Y:S08]  /*2b00*/  HMMA.16816.F32.BF16 R12, R76.reuse, R40, R12 ;  /* 0x000000284c0c723c */ /* 0x044ff0000004180c */
[----:B------:R-:W-:Y:S01]  /*2b10*/  HMMA.16816.F32.BF16 R32, R76, R42, R32 ;  /* 0x0000002a4c20723c */ /* 0x000fe20000041820 */
[----:B------:R-:W2:Y:S07]  /*2b20*/  LDSM.16.M88.4 R40, [R85+0x17000] ;  /* 0x017000005528783b */ /* 0x000eae0000000200 */
[C---:B-1----:R-:W-:Y:S03]  /*2b30*/  HMMA.16816.F32.BF16 R28, R20.reuse, R36, R28 ;  /* 0x00000024141c723c */ /* 0x042fe6000004181c */
        /* <DEDUP_REMOVED lines=8> */
[----:B------:R-:W-:Y:S01]  /*2bc0*/  FMUL.FTZ R33, R33, UR6 ;  /* 0x0000000621217c20 */ /* 0x000fe20008410000 */
[----:B------:R-:W-:Y:S01]  /*2bd0*/  FMUL.FTZ R35, R35, UR6 ;  /* 0x0000000623237c20 */ /* 0x000fe20008410000 */
[----:B------:R-:W3:Y:S01]  /*2be0*/  MUFU.TANH R68, R68 ;  /* 0x0000004400447308 */ /* 0x000ee20000002400 */
[C---:B------:R-:W-:Y:S07]  /*2bf0*/  HMMA.16816.F32.BF16 R60, R20.reuse, R92, R60 ;  /* 0x0000005c143c723c */ /* 0x040fee000004183c */
[----:B------:R-:W4:Y:S01]  /*2c00*/  MUFU.TANH R65, R65 ;  /* 0x0000004100417308 */ /* 0x000f220000002400 */
[----:B------:R-:W-:Y:S01]  /*2c10*/  HMMA.16816.F32.BF16 R56, R20, R94, R56 ;  /* 0x0000005e1438723c */ /* 0x000fe20000041838 */
[----:B-1----:R-:W1:Y:S06]  /*2c20*/  LDSM.16.M88.4 R12, [R83+0x17000] ;  /* 0x01700000530c783b */ /* 0x002e6c0000000200 */
[----:B------:R-:W-:Y:S01]  /*2c30*/  MUFU.TANH R69, R69 ;  /* 0x0000004500457308 */ /* 0x000fe20000002400 */
[C---:B------:R-:W-:Y:S01]  /*2c40*/  HMMA.16816.F32.BF16 R36, R8.reuse, R16, R28 ;  /* 0x000000100824723c */ /* 0x040fe2000004181c */
[----:B------:R-:W5:Y:S06]  /*2c50*/  LDSM.16.M88.4 R28, [R81+0x16800] ;  /* 0x01680000511c783b */ /* 0x000f6c0000000200 */
[----:B------:R-:W-:Y:S01]  /*2c60*/  MUFU.TANH R32, R32 ;  /* 0x0000002000207308 */ /* 0x000fe20000002400 */
[C---:B------:R-:W-:Y:S01]  /*2c70*/  HMMA.16816.F32.BF16 R24, R8.reuse, R18, R24 ;  /* 0x000000120818723c */ /* 0x040fe20000041818 */
[----:B------:R-:W3:Y:S06]  /*2c80*/  LDSM.16.M88.4 R16, [R85+0x17800] ;  /* 0x017800005510783b */ /* 0x000eec0000000200 */
[----:B------:R-:W4:Y:S01]  /*2c90*/  MUFU.TANH R34, R34 ;  /* 0x0000002200227308 */ /* 0x000f220000002400 */
[C---:B--2---:R-:W-:Y:S07]  /*2ca0*/  HMMA.16816.F32.BF16 R60, R8.reuse, R40, R60 ;  /* 0x00000028083c723c */ /* 0x044fee000004183c */
[----:B------:R-:W-:Y:S01]  /*2cb0*/  MUFU.TANH R33, R33 ;  /* 0x0000002100217308 */ /* 0x000fe20000002400 */
[----:B------:R-:W-:Y:S07]  /*2cc0*/  HMMA.16816.F32.BF16 R56, R8, R42, R56 ;  /* 0x0000002a0838723c */ /* 0x000fee0000041838 */
[----:B------:R-:W2:Y:S01]  /*2cd0*/  MUFU.TANH R35, R35 ;  /* 0x0000002300237308 */ /* 0x000ea20000002400 */
[C---:B------:R-:W-:Y:S08]  /*2ce0*/  HMMA.16816.F32.BF16 R36, R72.reuse, R4, R36 ;  /* 0x000000044824723c */ /* 0x040ff00000041824 */
[----:B------:R-:W-:Y:S01]  /*2cf0*/  HMMA.16816.F32.BF16 R24, R72, R6, R24 ;  /* 0x000000064818723c */ /* 0x000fe20000041818 */
[----:B------:R-:W4:Y:S07]  /*2d00*/  LDSM.16.M88.4 R4, [R81+0x17000] ;  /* 0x017000005104783b */ /* 0x000f2e0000000200 */
[----:B------:R-:W-:Y:S08]  /*2d10*/  HMMA.16816.F32.BF16 R48, R44, R66, R48 ;  /* 0x000000422c30723c */ /* 0x000ff00000041830 */
[C---:B-1----:R-:W-:Y:S08]  /*2d20*/  HMMA.16816.F32.BF16 R60, R72.reuse, R12, R60 ;  /* 0x0000000c483c723c */ /* 0x042ff0000004183c */
[----:B------:R-:W-:Y:S01]  /*2d30*/  HMMA.16816.F32.BF16 R56, R72, R14, R56 ;  /* 0x0000000e4838723c */ /* 0x000fe20000041838 */
[----:B------:R-:W1:Y:S07]  /*2d40*/  LDSM.16.M88.4 R12, [R83+0x17800] ;  /* 0x01780000530c783b */ /* 0x000e6e0000000200 */
[C---:B------:R-:W-:Y:S08]  /*2d50*/  HMMA.16816.F32.BF16 R52, R20.reuse, R88, R52 ;  /* 0x000000581434723c */ /* 0x040ff00000041834 */
[----:B------:R-:W-:Y:S08]  /*2d60*/  HMMA.16816.F32.BF16 R48, R20, R90, R48 ;  /* 0x0000005a1430723c */ /* 0x000ff00000041830 */
[C---:B-----5:R-:W-:Y:S08]  /*2d70*/  HMMA.16816.F32.BF16 R36, R76.reuse, R28, R36 ;  /* 0x0000001c4c24723c */ /* 0x060ff00000041824 */
[----:B------:R-:W-:Y:S01]  /*2d80*/  HMMA.16816.F32.BF16 R24, R76, R30, R24 ;  /* 0x0000001e4c18723c */ /* 0x000fe20000041818 */
[----:B------:R-:W5:Y:S01]  /*2d90*/  LDSM.16.M88.4 R28, [R81+0x17800] ;  /* 0x01780000511c783b */ /* 0x000f620000000200 */
[----:B------:R-:W-:-:S06]  /*2da0*/  DEPBAR.LE SB0, 0x0 ;  /* 0x000080000000791a */ /* 0x000fcc0000000000 */
[----:B---3--:R-:W-:Y:S03]  /*2db0*/  HMMA.16816.F32.BF16 R52, R8, R16, R52 ;  /* 0x000000100834723c */ /* 0x008fe60000041834 */
[----:B------:R-:W-:Y:S01]  /*2dc0*/  FMUL.FTZ R36, R36, UR6 ;  /* 0x0000000624247c20 */ /* 0x000fe20008410000 */
[----:B------:R-:W-:Y:S01]  /*2dd0*/  FMUL.FTZ R38, R38, UR6 ;  /* 0x0000000626267c20 */ /* 0x000fe20008410000 */
[----:B------:R-:W-:Y:S01]  /*2de0*/  FMUL.FTZ R37, R37, UR6 ;  /* 0x0000000625257c20 */ /* 0x000fe20008410000 */
[----:B------:R-:W-:Y:S02]  /*2df0*/  FMUL.FTZ R39, R39, UR6 ;  /* 0x0000000627277c20 */ /* 0x000fe40008410000 */
[----:B----4-:R-:W-:Y:S01]  /*2e00*/  HMMA.16816.F32.BF16 R56, R76, R6, R56 ;  /* 0x000000064c38723c */ /* 0x010fe20000041838 */
[----:B------:R-:W-:Y:S01]  /*2e10*/  IMAD.SHL.U32 R7, R166, 0x2, RZ ;  /* 0x00000002a6077824 */ /* 0x000fe200078e00ff */
[----:B------:R-:W-:Y:S01]  /*2e20*/  MUFU.TANH R36, R36 ;  /* 0x0000002400247308 */ /* 0x000fe20000002400 */
[----:B------:R-:W-:Y:S01]  /*2e30*/  FMUL.FTZ R24, R24, UR6 ;  /* 0x0000000618187c20 */ /* 0x000fe20008410000 */
[----:B------:R-:W-:-:S02]  /*2e40*/  FMUL.FTZ R16, R27, UR6 ;  /* 0x000000061b107c20 */ /* 0x000fc40008410000 */
[----:B------:R-:W-:Y:S02]  /*2e50*/  LOP3.LUT R7, R7, 0x6, RZ, 0xc0, !PT ;  /* 0x0000000607077812 */ /* 0x000fe400078ec0ff */
[----:B------:R-:W-:Y:S02]  /*2e60*/  HMMA.16816.F32.BF16 R48, R8, R18, R48 ;  /* 0x000000120830723c */ /* 0x000fe40000041830 */
[----:B------:R-:W3:Y:S01]  /*2e70*/  MUFU.TANH R38, R38 ;  /* 0x0000002600267308 */ /* 0x000ee20000002400 */
[----:B------:R-:W-:-:S04]  /*2e80*/  IMAD R82, R82, 0x40, R7 ;  /* 0x0000004052527824 */ /* 0x000fc800078e0207 */
[C---:B------:R-:W-:Y:S01]  /*2e90*/  VIADD R6, R82.reuse, 0x1 ;  /* 0x0000000152067836 */ /* 0x040fe20000000000 */
[----:B-1----:R-:W-:Y:S01]  /*2ea0*/  HMMA.16816.F32.BF16 R52, R72, R12, R52 ;  /* 0x0000000c4834723c */ /* 0x002fe20000041834 */
[C---:B------:R-:W-:Y:S01]  /*2eb0*/  VIADD R8, R82.reuse, 0x9 ;  /* 0x0000000952087836 */ /* 0x040fe20000000000 */
[-C--:B------:R-:W-:Y:S01]  /*2ec0*/  ISETP.GE.AND P1, PT, R82, R3.reuse, PT ;  /* 0x000000035200720c */ /* 0x080fe20003f26270 */
[----:B------:R-:W-:Y:S01]  /*2ed0*/  MUFU.TANH R37, R37 ;  /* 0x0000002500257308 */ /* 0x000fe20000002400 */
[-C--:B------:R-:W-:Y:S01]  /*2ee0*/  ISETP.GE.AND P2, PT, R6, R3.reuse, PT ;  /* 0x000000030600720c */ /* 0x080fe20003f46270 */
[----:B------:R-:W-:Y:S01]  /*2ef0*/  VIADD R6, R82, 0x8 ;  /* 0x0000000852067836 */ /* 0x000fe20000000000 */
[-C--:B------:R-:W-:Y:S01]  /*2f00*/  ISETP.GE.AND P4, PT, R8, R3.reuse, PT ;  /* 0x000000030800720c */ /* 0x080fe20003f86270 */
[----:B------:R-:W-:Y:S01]  /*2f10*/  VIADD R8, R82, 0x18 ;  /* 0x0000001852087836 */ /* 0x000fe20000000000 */
[----:B------:R-:W-:Y:S01]  /*2f20*/  HMMA.16816.F32.BF16 R60, R76, R4, R60 ;  /* 0x000000044c3c723c */ /* 0x000fe2000004183c */
[----:B------:R-:W-:Y:S01]  /*2f30*/  FSEL R68, R68, -INF , !P1 ;  /* 0xff80000044447808 */ /* 0x000fe20004800000 */
[----:B------:R-:W-:Y:S01]  /*2f40*/  FMUL.FTZ R5, R26, UR6 ;  /* 0x000000061a057c20 */ /* 0x000fe20008410000 */
[-C--:B------:R-:W-:Y:S01]  /*2f50*/  ISETP.GE.AND P5, PT, R6, R3.reuse, PT ;  /* 0x000000030600720c */ /* 0x080fe20003fa6270 */
[----:B------:R-:W-:Y:S01]  /*2f60*/  VIADD R6, R82, 0x10 ;  /* 0x0000001052067836 */ /* 0x000fe20000000000 */
[----:B------:R-:W-:Y:S01]  /*2f70*/  FSEL R64, R64, -INF , !P1 ;  /* 0xff80000040407808 */ /* 0x000fe20004800000 */
[----:B------:R-:W1:Y:S01]  /*2f80*/  MUFU.TANH R39, R39 ;  /* 0x0000002700277308 */ /* 0x000e620000002400 */
[----:B------:R-:W-:Y:S01]  /*2f90*/  FSEL R26, R65, -INF , !P2 ;  /* 0xff800000411a7808 */ /* 0x000fe20005000000 */
[----:B------:R-:W-:Y:S01]  /*2fa0*/  HMMA.16816.F32.BF16 R48, R72, R14, R48 ;  /* 0x0000000e4830723c */ /* 0x000fe20000041830 */
[----:B------:R-:W-:Y:S01]  /*2fb0*/  ISETP.GE.AND P3, PT, R6, R3, PT ;  /* 0x000000030600720c */ /* 0x000fe20003f66270 */
[----:B------:R-:W-:-:S02]  /*2fc0*/  VIADD R6, R82, 0x11 ;  /* 0x0000001152067836 */ /* 0x000fc40000000000 */
[----:B------:R-:W-:Y:S01]  /*2fd0*/  FMUL.FTZ R4, R25, UR6 ;  /* 0x0000000619047c20 */ /* 0x000fe20008410000 */
[----:B------:R-:W-:Y:S01]  /*2fe0*/  FSEL R34, R34, -INF , !P5 ;  /* 0xff80000022227808 */ /* 0x000fe20006800000 */
[----:B------:R-:W-:Y:S01]  /*2ff0*/  VIADD R10, R82, 0x21 ;  /* 0x00000021520a7836 */ /* 0x000fe20000000000 */
[----:B------:R-:W4:Y:S01]  /*3000*/  MUFU.TANH R5, R5 ;  /* 0x0000000500057308 */ /* 0x000f220000002400 */
[-C--:B------:R-:W-:Y:S01]  /*3010*/  ISETP.GE.AND P1, PT, R6, R3.reuse, PT ;  /* 0x000000030600720c */ /* 0x080fe20003f26270 */
[C---:B-----5:R-:W-:Y:S01]  /*3020*/  HMMA.16816.F32.BF16 R52, R76.reuse, R28, R52 ;  /* 0x0000001c4c34723c */ /* 0x060fe20000041834 */
[----:B------:R-:W-:Y:S01]  /*3030*/  FSEL R6, R69, -INF , !P2 ;  /* 0xff80000045067808 */ /* 0x000fe20005000000 */
[----:B------:R-:W-:Y:S01]  /*3040*/  FMUL.FTZ R56, R56, UR6 ;  /* 0x0000000638387c20 */ /* 0x000fe20008410000 */
[-C--:B------:R-:W-:Y:S01]  /*3050*/  ISETP.GE.AND P2, PT, R8, R3.reuse, PT ;  /* 0x000000030800720c */ /* 0x080fe20003f46270 */
[----:B------:R-:W-:Y:S01]  /*3060*/  VIADD R8, R82, 0x19 ;  /* 0x0000001952087836 */ /* 0x000fe20000000000 */
[----:B------:R-:W-:Y:S01]  /*3070*/  FSEL R32, R32, -INF , !P5 ;  /* 0xff80000020207808 */ /* 0x000fe20006800000 */
[----:B------:R-:W5:Y:S01]  /*3080*/  MUFU.TANH R24, R24 ;  /* 0x0000001800187308 */ /* 0x000f620000002400 */
[----:B------:R-:W-:Y:S01]  /*3090*/  FMUL.FTZ R60, R60, UR6 ;  /* 0x000000063c3c7c20 */ /* 0x000fe20008410000 */
[----:B------:R-:W-:Y:S01]  /*30a0*/  FMUL.FTZ R62, R62, UR6 ;  /* 0x000000063e3e7c20 */ /* 0x000fe20008410000 */
[-C--:B------:R-:W-:Y:S01]  /*30b0*/  ISETP.GE.AND P5, PT, R8, R3.reuse, PT ;  /* 0x000000030800720c */ /* 0x080fe20003fa6270 */
[----:B------:R-:W-:Y:S01]  /*30c0*/  VIADD R8, R82, 0x20 ;  /* 0x0000002052087836 */ /* 0x000fe20000000000 */
[----:B--2---:R-:W-:Y:S01]  /*30d0*/  FSEL R28, R35, -INF , !P4 ;  /* 0xff800000231c7808 */ /* 0x004fe20006000000 */
[----:B------:R-:W-:Y:S01]  /*30e0*/  HMMA.16816.F32.BF16 R48, R76, R30, R48 ;  /* 0x0000001e4c30723c */ /* 0x000fe20000041830 */
[----:B------:R-:W-:Y:S01]  /*30f0*/  FSEL R30, R33, -INF , !P4 ;  /* 0xff800000211e7808 */ /* 0x000fe20006000000 */
[----:B------:R-:W2:Y:S01]  /*3100*/  MUFU.TANH R4, R4 ;  /* 0x0000000400047308 */ /* 0x000ea20000002400 */
[-C--:B------:R-:W-:Y:S01]  /*3110*/  ISETP.GE.AND P4, PT, R8, R3.reuse, PT ;  /* 0x000000030800720c */ /* 0x080fe20003f86270 */
[----:B------:R-:W-:Y:S01]  /*3120*/  FMUL.FTZ R61, R61, UR6 ;  /* 0x000000063d3d7c20 */ /* 0x000fe20008410000 */
[----:B------:R-:W-:Y:S01]  /*3130*/  FMUL.FTZ R58, R58, UR6 ;  /* 0x000000063a3a7c20 */ /* 0x000fe20008410000 */
[----:B---3--:R-:W-:Y:S01]  /*3140*/  FSEL R8, R38, -INF , !P3 ;  /* 0xff80000026087808 */ /* 0x008fe20005800000 */
[----:B------:R-:W-:Y:S01]  /*3150*/  FMUL.FTZ R63, R63, UR6 ;  /* 0x000000063f3f7c20 */ /* 0x000fe20008410000 */
[----:B------:R-:W-:Y:S01]  /*3160*/  FSEL R14, R36, -INF , !P3 ;  /* 0xff800000240e7808 */ /* 0x000fe20005800000 */
[----:B------:R-:W-:Y:S01]  /*3170*/  FMUL.FTZ R57, R57, UR6 ;  /* 0x0000000639397c20 */ /* 0x000fe20008410000 */
[----:B------:R-:W3:Y:S01]  /*3180*/  MUFU.TANH R224, R60 ;  /* 0x0000003c00e07308 */ /* 0x000ee20000002400 */
[----:B------:R-:W-:Y:S01]  /*3190*/  ISETP.GE.AND P3, PT, R10, R3, PT ;  /* 0x000000030a00720c */ /* 0x000fe20003f66270 */
[----:B------:R-:W-:-:S02]  /*31a0*/  VIADD R10, R82, 0x28 ;  /* 0x00000028520a7836 */ /* 0x000fc40000000000 */
[----:B------:R-:W-:Y:S01]  /*31b0*/  FMUL.FTZ R52, R52, UR6 ;  /* 0x0000000634347c20 */ /* 0x000fe20008410000 */
[----:B-1----:R-:W-:Y:S01]  /*31c0*/  FSEL R20, R39, -INF , !P1 ;  /* 0xff80000027147808 */ /* 0x002fe20004800000 */
[----:B------:R-:W-:Y:S01]  /*31d0*/  FMUL.FTZ R59, R59, UR6 ;  /* 0x000000063b3b7c20 */ /* 0x000fe20008410000 */
[----:B------:R-:W-:Y:S01]  /*31e0*/  FSEL R12, R37, -INF , !P1 ;  /* 0xff800000250c7808 */ /* 0x000fe20004800000 */
[----:B------:R-:W-:Y:S01]  /*31f0*/  FMUL.FTZ R53, R53, UR6 ;  /* 0x0000000635357c20 */ /* 0x000fe20008410000 */
[----:B------:R-:W1:Y:S01]  /*3200*/  MUFU.TANH R202, R62 ;  /* 0x0000003e00ca7308 */ /* 0x000e620000002400 */
[-C--:B------:R-:W-:Y:S01]  /*3210*/  ISETP.GE.AND P1, PT, R10, R3.reuse, PT ;  /* 0x000000030a00720c */ /* 0x080fe20003f26270 */
[----:B------:R-:W-:Y:S02]  /*3220*/  VIADD R10, R82, 0x29 ;  /* 0x00000029520a7836 */ /* 0x000fe40000000000 */
[----:B------:R-:W-:Y:S01]  /*3230*/  FMUL.FTZ R48, R48, UR6 ;  /* 0x0000000630307c20 */ /* 0x000fe20008410000 */
[----:B----4-:R-:W-:Y:S01]  /*3240*/  FSEL R18, R5, -INF , !P2 ;  /* 0xff80000005127808 */ /* 0x010fe20005000000 */
[----:B------:R-:W-:Y:S01]  /*3250*/  FMUL.FTZ R54, R54, UR6 ;  /* 0x0000000636367c20 */ /* 0x000fe20008410000 */
[----:B------:R-:W-:Y:S01]  /*3260*/  FMNMX3.FTZ R5, R64, R26, R32, !PT ;  /* 0x0000001a40057276 */ /* 0x000fe20007810020 */
[----:B------:R-:W-:Y:S01]  /*3270*/  FMUL.FTZ R49, R49, UR6 ;  /* 0x0000000631317c20 */ /* 0x000fe20008410000 */
[----:B------:R-:W4:Y:S01]  /*3280*/  MUFU.TANH R16, R16 ;  /* 0x0000001000107308 */ /* 0x000f220000002400 */
[----:B-----5:R-:W-:Y:S01]  /*3290*/  FSEL R22, R24, -INF , !P2 ;  /* 0xff80000018167808 */ /* 0x020fe20005000000 */
[----:B------:R-:W-:Y:S01]  /*32a0*/  FMUL.FTZ R55, R55, UR6 ;  /* 0x0000000637377c20 */ /* 0x000fe20008410000 */
[----:B------:R-:W-:Y:S01]  /*32b0*/  ISETP.GE.AND P2, PT, R10, R3, PT ;  /* 0x000000030a00720c */ /* 0x000fe20003f46270 */
[----:B------:R-:W-:Y:S01]  /*32c0*/  FMUL.FTZ R50, R50, UR6 ;  /* 0x0000000632327c20 */ /* 0x000fe20008410000 */
[----:B--2---:R-:W-:Y:S01]  /*32d0*/  FSEL R10, R4, -INF , !P5 ;  /* 0xff800000040a7808 */ /* 0x004fe20006800000 */
[C---:B------:R-:W-:Y:S01]  /*32e0*/  VIADD R4, R82.reuse, 0x31 ;  /* 0x0000003152047836 */ /* 0x040fe20000000000 */
[----:B------:R-:W-:Y:S01]  /*32f0*/  FMNMX3.FTZ R5, R5, R30, R14, !PT ;  /* 0x0000001e05057276 */ /* 0x000fe2000781000e */
[----:B------:R-:W2:Y:S01]  /*3300*/  MUFU.TANH R200, R61 ;  /* 0x0000003d00c87308 */ /* 0x000ea20000002400 */
[----:B------:R-:W-:Y:S01]  /*3310*/  FMUL.FTZ R51, R51, UR6 ;  /* 0x0000000633337c20 */ /* 0x000fe20008410000 */
[----:B------:R-:W-:Y:S01]  /*3320*/  VIADD R24, R82, 0x30 ;  /* 0x0000003052187836 */ /* 0x000fe20000000000 */
[----:B---3--:R-:W-:-:S02]  /*3330*/  FSEL R224, R224, -INF , !P4 ;  /* 0xff800000e0e07808 */ /* 0x008fc40006000000 */
[----:B------:R-:W-:Y:S02]  /*3340*/  FMNMX3.FTZ R7, R68, R6, R34, !PT ;  /* 0x0000000644077276 */ /* 0x000fe40007810022 */
[----:B------:R-:W-:Y:S01]  /*3350*/  FMNMX3.FTZ R5, R5, R12, R22, !PT ;  /* 0x0000000c05057276 */ /* 0x000fe20007810016 */
[----:B------:R-:W3:Y:S01]  /*3360*/  MUFU.TANH R222, R56 ;  /* 0x0000003800de7308 */ /* 0x000ee20000002400 */
[----:B-1----:R-:W-:Y:S02]  /*3370*/  FSEL R202, R202, -INF , !P4 ;  /* 0xff800000caca7808 */ /* 0x002fe40006000000 */
[-C--:B------:R-:W-:Y:S01]  /*3380*/  ISETP.GE.AND P4, PT, R4, R3.reuse, PT ;  /* 0x000000030400720c */ /* 0x080fe20003f86270 */
[----:B------:R-:W-:Y:S01]  /*3390*/  VIADD R4, R82, 0x38 ;  /* 0x0000003852047836 */ /* 0x000fe20000000000 */
[----:B----4-:R-:W-:Y:S01]  /*33a0*/  FSEL R16, R16, -INF , !P5 ;  /* 0xff80000010107808 */ /* 0x010fe20006800000 */
[----:B------:R-:W-:Y:S01]  /*33b0*/  VIADD R82, R82, 0x39 ;  /* 0x0000003952527836 */ /* 0x000fe20000000000 */
[----:B------:R-:W-:Y:S01]  /*33c0*/  ISETP.GE.AND P5, PT, R24, R3, PT ;  /* 0x000000031800720c */ /* 0x000fe20003fa6270 */
[----:B------:R-:W1:Y:S01]  /*33d0*/  MUFU.TANH R178, R58 ;  /* 0x0000003a00b27308 */ /* 0x000e620000002400 */
[----:B------:R-:W-:-:S02]  /*33e0*/  FMNMX3.FTZ R7, R7, R28, R8, !PT ;  /* 0x0000001c07077276 */ /* 0x000fc40007810008 */
[----:B--2---:R-:W-:Y:S02]  /*33f0*/  FSEL R200, R200, -INF , !P3 ;  /* 0xff800000c8c87808 */ /* 0x004fe40005800000 */
[----:B------:R-:W-:Y:S02]  /*3400*/  FMNMX3.FTZ R9, R5, R10, R224, !PT ;  /* 0x0000000a05097276 */ /* 0x000fe400078100e0 */
[----:B------:R-:W-:Y:S01]  /*3410*/  FMNMX3.FTZ R7, R7, R20, R18, !PT ;  /* 0x0000001407077276 */ /* 0x000fe20007810012 */
[----:B------:R-:W2:Y:S01]  /*3420*/  MUFU.TANH R204, R63 ;  /* 0x0000003f00cc7308 */ /* 0x000ea20000002400 */
[----:B---3--:R-:W-:Y:S02]  /*3430*/  FSEL R222, R222, -INF , !P1 ;  /* 0xff800000dede7808 */ /* 0x008fe40004800000 */
[----:B------:R-:W-:Y:S02]  /*3440*/  FMNMX3.FTZ R7, R7, R16, R202, !PT ;  /* 0x0000001007077276 */ /* 0x000fe400078100ca */
[----:B------:R-:W-:-:S03]  /*3450*/  FMNMX3.FTZ R9, R9, R200, R222, !PT ;  /* 0x000000c809097276 */ /* 0x000fc600078100de */
[----:B------:R-:W3:Y:S01]  /*3460*/  MUFU.TANH R210, R57 ;  /* 0x0000003900d27308 */ /* 0x000ee20000002400 */
[----:B-1----:R-:W-:Y:S02]  /*3470*/  FSEL R178, R178, -INF , !P1 ;  /* 0xff800000b2b27808 */ /* 0x002fe40004800000 */
[----:B------:R-:W-:-:S05]  /*3480*/  ISETP.GE.U32.AND P1, PT, R3, 0x41, PT ;  /* 0x000000410300780c */ /* 0x000fca0003f26070 */
[----:B------:R-:W1:Y:S01]  /*3490*/  MUFU.TANH R220, R52 ;  /* 0x0000003400dc7308 */ /* 0x000e620000002400 */
[----:B--2---:R-:W-:Y:S02]  /*34a0*/  FSEL R204, R204, -INF , !P3 ;  /* 0xff800000cccc7808 */ /* 0x004fe40005800000 */
[----:B------:R-:W-:Y:S02]  /*34b0*/  ISETP.GE.AND P3, PT, R4, R3, PT ;  /* 0x000000030400720c */ /* 0x000fe40003f66270 */
[----:B------:R-:W-:-:S03]  /*34c0*/  FMNMX3.FTZ R7, R7, R204, R178, !PT ;  /* 0x000000cc07077276 */ /* 0x000fc600078100b2 */
[----:B------:R-:W2:Y:S01]  /*34d0*/  MUFU.TANH R176, R59 ;  /* 0x0000003b00b07308 */ /* 0x000ea20000002400 */
[----:B---3--:R-:W-:-:S07]  /*34e0*/  FSEL R210, R210, -INF , !P2 ;  /* 0xff800000d2d27808 */ /* 0x008fce0005000000 */
[----:B------:R-:W3:Y:S01]  /*34f0*/  MUFU.TANH R218, R53 ;  /* 0x0000003500da7308 */ /* 0x000ee20000002400 */
[----:B-1----:R-:W-:-:S04]  /*3500*/  FSEL R220, R220, -INF , !P5 ;  /* 0xff800000dcdc7808 */ /* 0x002fc80006800000 */
[----:B------:R-:W-:-:S03]  /*3510*/  FMNMX3.FTZ R9, R9, R210, R220, !PT ;  /* 0x000000d209097276 */ /* 0x000fc600078100dc */
[----:B------:R-:W1:Y:S01]  /*3520*/  MUFU.TANH R214, R48 ;  /* 0x0000003000d67308 */ /* 0x000e620000002400 */
[----:B--2---:R-:W-:Y:S02]  /*3530*/  FSEL R176, R176, -INF , !P2 ;  /* 0xff800000b0b07808 */ /* 0x004fe40005000000 */
[----:B------:R-:W-:-:S05]  /*3540*/  ISETP.GE.AND P2, PT, R82, R3, PT ;  /* 0x000000035200720c */ /* 0x000fca0003f46270 */
[----:B------:R-:W2:Y:S01]  /*3550*/  MUFU.TANH R216, R54 ;  /* 0x0000003600d87308 */ /* 0x000ea20000002400 */
[----:B---3--:R-:W-:-:S07]  /*3560*/  FSEL R218, R218, -INF , !P4 ;  /* 0xff800000dada7808 */ /* 0x008fce0006000000 */
[----:B------:R-:W3:Y:S01]  /*3570*/  MUFU.TANH R212, R49 ;  /* 0x0000003100d47308 */ /* 0x000ee20000002400 */
[----:B-1----:R-:W-:-:S04]  /*3580*/  FSEL R214, R214, -INF , !P3 ;  /* 0xff800000d6d67808 */ /* 0x002fc80005800000 */
[----:B------:R-:W-:-:S03]  /*3590*/  FMNMX3.FTZ R9, R9, R218, R214, !PT ;  /* 0x000000da09097276 */ /* 0x000fc600078100d6 */
[----:B------:R-:W1:Y:S01]  /*35a0*/  MUFU.TANH R208, R55 ;  /* 0x0000003700d07308 */ /* 0x000e620000002400 */
[----:B--2---:R-:W-:-:S04]  /*35b0*/  FSEL R216, R216, -INF , !P5 ;  /* 0xff800000d8d87808 */ /* 0x004fc80006800000 */
[----:B------:R-:W-:-:S03]  /*35c0*/  FMNMX3.FTZ R7, R7, R176, R216, !PT ;  /* 0x000000b007077276 */ /* 0x000fc600078100d8 */
[----:B------:R-:W2:Y:S01]  /*35d0*/  MUFU.TANH R207, R50 ;  /* 0x0000003200cf7308 */ /* 0x000ea20000002400 */
[----:B---3--:R-:W-:-:S04]  /*35e0*/  FSEL R212, R212, -INF , !P2 ;  /* 0xff800000d4d47808 */ /* 0x008fc80005000000 */
[----:B------:R-:W-:-:S03]  /*35f0*/  FMNMX.FTZ R9, R212, R9, !PT ;  /* 0x00000009d4097209 */ /* 0x000fc60007810000 */
[----:B------:R-:W3:Y:S01]  /*3600*/  MUFU.TANH R206, R51 ;  /* 0x0000003300ce7308 */ /* 0x000ee20000002400 */
[----:B-1----:R-:W-:Y:S02]  /*3610*/  FSEL R208, R208, -INF , !P4 ;  /* 0xff800000d0d07808 */ /* 0x002fe40006000000 */
[----:B--2---:R-:W-:Y:S02]  /*3620*/  FSEL R207, R207, -INF , !P3 ;  /* 0xff800000cfcf7808 */ /* 0x004fe40005800000 */
[----:B---3--:R-:W-:Y:S01]  /*3630*/  FSEL R206, R206, -INF , !P2 ;  /* 0xff800000cece7808 */ /* 0x008fe20005000000 */
[----:B------:R-:W-:Y:S06]  /*3640*/  BAR.SYNC.DEFER_BLOCKING 0x0 ;  /* 0x0000000000007b1d */ /* 0x000fec0000010000 */
[----:B------:R-:W-:Y:S05]  /*3650*/  @!P1 BRA `(.L_x_1688) ;  /* 0x0000000000589947 */ /* 0x000fea0003800000 */
        /* <DEDUP_REMOVED lines=22> */
.L_x_1688:
        /* <DEDUP_REMOVED lines=20> */
[----:B------:R-:W1:Y:S04]  /*3900*/  LDSM.16.MT88.4 R132, [R197+0x18000] ;  /* 0x01800000c584783b */ /* 0x000e680000004200 */
[----:B------:R-:W1:Y:S01]  /*3910*/  LDSM.16.MT88.4 R40, [R199+0x1a000] ;  /* 0x01a00000c728783b */ /* 0x000e620000004200 */
[----:B--2---:R-:W-:-:S03]  /*3920*/  FMNMX.FTZ R164, R5, R164, !PT ;  /* 0x000000a405a47209 */ /* 0x004fc60007810000 */
[----:B------:R-:W2:Y:S01]  /*3930*/  LDSM.16.MT88.4 R56, [R198+0x1a000] ;  /* 0x01a00000c638783b */ /* 0x000ea20000004200 */
        /* <DEDUP_REMOVED lines=18> */
[----:B------:R-:W4:Y:S01]  /*3a60*/  LDSM.16.MT88.4 R104, [R199+0x1e000] ;  /* 0x01e00000c768783b */ /* 0x000f220000004200 */
[--C-:B------:R-:W-:Y:S01]  /*3a70*/  FFMA.FTZ R194, R68, UR4, -R209.reuse ;  /* 0x0000000444c27c23 */ /* 0x100fe200080108d1 */
[--C-:B------:R-:W-:Y:S01]  /*3a80*/  FFMA.FTZ R190, R34, UR4, -R209.reuse ;  /* 0x0000000422be7c23 */ /* 0x100fe200080108d1 */
[--C-:B------:R-:W-:Y:S01]  /*3a90*/  FFMA.FTZ R189, R28, UR4, -R209.reuse ;  /* 0x000000041cbd7c23 */ /* 0x100fe200080108d1 */
[----:B------:R-:W4:Y:S01]  /*3aa0*/  LDSM.16.MT88.4 R120, [R198+0x1e000] ;  /* 0x01e00000c678783b */ /* 0x000f220000004200 */
[----:B------:R-:W5:Y:S01]  /*3ab0*/  MUFU.EX2 R195, R195 ;  /* 0x000000c300c37308 */ /* 0x000f620000000800 */
[----:B------:R-:W-:Y:S01]  /*3ac0*/  FFMA.FTZ R186, R8, UR4, -R209 ;  /* 0x0000000408ba7c23 */ /* 0x000fe200080108d1 */
[--C-:B------:R-:W-:Y:S01]  /*3ad0*/  FFMA.FTZ R188, R14, UR4, -R215.reuse ;  /* 0x000000040ebc7c23 */ /* 0x100fe200080108d7 */
[----:B------:R-:W4:Y:S01]  /*3ae0*/  LDSM.16.MT88.4 R4, [R197+0x1e000] ;  /* 0x01e00000c504783b */ /* 0x000f220000004200 */
[----:B------:R-:W-:Y:S01]  /*3af0*/  MUFU.EX2 R192, R192 ;  /* 0x000000c000c07308 */ /* 0x000fe20000000800 */
[--C-:B------:R-:W-:Y:S01]  /*3b00*/  FFMA.FTZ R187, R12, UR4, -R215.reuse ;  /* 0x000000040cbb7c23 */ /* 0x100fe200080108d7 */
[----:B------:R-:W-:Y:S01]  /*3b10*/  FFMA.FTZ R184, R22, UR4, -R215 ;  /* 0x0000000416b87c23 */ /* 0x000fe200080108d7 */
[----:B------:R-:W4:Y:S01]  /*3b20*/  LDSM.16.MT88.4 R8, [R201+0x1a800] ;  /* 0x01a80000c908783b */ /* 0x000f220000004200 */
[----:B------:R-:W1:Y:S01]  /*3b30*/  MUFU.EX2 R191, R191 ;  /* 0x000000bf00bf7308 */ /* 0x000e620000000800 */
[--C-:B------:R-:W-:Y:S01]  /*3b40*/  FFMA.FTZ R185, R20, UR4, -R209.reuse ;  /* 0x0000000414b97c23 */ /* 0x100fe200080108d1 */
        /* <DEDUP_REMOVED lines=16> */
[--C-:B------:R-:W-:Y:S01]  /*3c50*/  FFMA.FTZ R224, R224, UR4, -R215.reuse ;  /* 0x00000004e0e07c23 */ /* 0x100fe200080108d7 */
[----:B------:R-:W-:Y:S01]  /*3c60*/  FFMA.FTZ R237, R212, UR4, -R215 ;  /* 0x00000004d4ed7c23 */ /* 0x000fe200080108d7 */
[----:B------:R-:W-:Y:S01]  /*3c70*/  MUFU.EX2 R188, R188 ;  /* 0x000000bc00bc7308 */ /* 0x000fe20000000800 */
[----:B------:R-:W-:Y:S01]  /*3c80*/  LDSM.16.MT88.4 R28, [R197+0x1a800] ;  /* 0x01a80000c51c783b */ /* 0x000fe20000004200 */
        /* <DEDUP_REMOVED lines=15> */
[----:B------:R-:W-:Y:S01]  /*3d80*/  HMMA.16816.F32.BF16 R44, R128, R48, RZ ;  /* 0x00000030802c723c */ /* 0x000fe200000418ff */
[----:B------:R-:W-:Y:S01]  /*3d90*/  FADD.FTZ R190, R190, R193 ;  /* 0x000000c1bebe7221 */ /* 0x000fe20000010000 */
[----:B------:R-:W-:Y:S01]  /*3da0*/  FADD.FTZ R191, R191, R192 ;  /* 0x000000c0bfbf7221 */ /* 0x000fe20000010000 */
[----:B------:R-:W1:Y:S02]  /*3db0*/  MUFU.EX2 R185, R185 ;  /* 0x000000b900b97308 */ /* 0x000e640000000800 */
[----:B------:R-:W-:-:S02]  /*3dc0*/  FADD.FTZ R189, R189, R190 ;  /* 0x000000bebdbd7221 */ /* 0x000fc40000010000 */
        /* <DEDUP_REMOVED lines=19> */
[C---:B--2---:R-:W-:Y:S08]  /*3f00*/  HMMA.16816.F32.BF16 R52, R128.reuse, R56, RZ ;  /* 0x000000388034723c */ /* 0x044ff000000418ff */
[C---:B---3--:R-:W-:Y:S08]  /*3f10*/  HMMA.16816.F32.BF16 R60, R128.reuse, R64, RZ ;  /* 0x00000040803c723c */ /* 0x048ff000000418ff */
        /* <DEDUP_REMOVED lines=208> */
[----:B------:R-:W-:Y:S01]  /*4c20*/  IMAD.SHL.U32 R227, R166, 0x20, RZ ;  /* 0x00000020a6e37824 */ /* 0x000fe200078e00ff */
[C---:B------:R-:W-:Y:S01]  /*4c30*/  LOP3.LUT R4, R165.reuse, 0x200, RZ, 0xc0, !PT ;  /* 0x00000200a5047812 */ /* 0x040fe200078ec0ff */
[----:B------:R-:W1:Y:S01]  /*4c40*/  LDCU.64 UR6, c[0x0][0x3c0] ;  /* 0x00007800ff0677ac */ /* 0x000e620008000a00 */
[----:B------:R-:W-:Y:S01]  /*4c50*/  LOP3.LUT R167, R180, 0x38, R167, 0xf8, !PT ;  /* 0x00000038b4a77812 */ /* 0x000fe200078ef8a7 */
[----:B------:R-:W-:Y:S01]  /*4c60*/  IMAD.MOV.U32 R222, RZ, RZ, 0x20 ;  /* 0x00000020ffde7424 */ /* 0x000fe200078e00ff */
[----:B------:R-:W-:Y:S01]  /*4c70*/  LOP3.LUT R227, R4, 0x7c00, R227, 0xf8, !PT ;  /* 0x00007c0004e37812 */ /* 0x000fe200078ef8e3 */
[----:B------:R-:W-:Y:S01]  /*4c80*/  IMAD.MOV.U32 R169, RZ, RZ, R164 ;  /* 0x000000ffffa97224 */ /* 0x000fe200078e00a4 */
[--C-:B------:R-:W-:Y:S01]  /*4c90*/  SHF.R.U32.HI R4, RZ, 0x1, R166.reuse ;  /* 0x00000001ff047819 */ /* 0x100fe200000116a6 */
[----:B------:R-:W2:Y:S01]  /*4ca0*/  LDCU UR9, c[0x0][0x50c] ;  /* 0x0000a180ff0977ac */ /* 0x000ea20008000800 */
[----:B------:R-:W-:Y:S02]  /*4cb0*/  LOP3.LUT R224, R165, 0x400, RZ, 0xc0, !PT ;  /* 0x00000400a5e07812 */ /* 0x000fe400078ec0ff */
[C---:B------:R-:W-:Y:S01]  /*4cc0*/  LOP3.LUT R5, R167.reuse, 0x8, R166, 0x78, !PT ;  /* 0x00000008a7057812 */ /* 0x040fe200078e78a6 */
[----:B------:R-:W3:Y:S01]  /*4cd0*/  LDCU UR4, c[0x0][0x45c] ;  /* 0x00008b80ff0477ac */ /* 0x000ee20008000800 */
[----:B------:R-:W-:-:S02]  /*4ce0*/  LOP3.LUT R4, R167, 0x8, R4, 0x78, !PT ;  /* 0x00000008a7047812 */ /* 0x000fc400078e7804 */
[----:B------:R-:W-:Y:S01]  /*4cf0*/  LEA.HI.SX32 R234, R0, 0xfffffffe, 0x1a ;  /* 0xfffffffe00ea7811 */ /* 0x000fe200078fd2ff */
[----:B------:R-:W-:Y:S01]  /*4d00*/  IMAD R224, R5, 0x2, R224 ;  /* 0x0000000205e07824 */ /* 0x000fe200078e02e0 */
[----:B------:R-:W-:Y:S01]  /*4d10*/  LOP3.LUT R227, R227, R4, RZ, 0xfc, !PT ;  /* 0x00000004e3e37212 */ /* 0x000fe200078efcff */
[----:B------:R-:W-:Y:S01]  /*4d20*/  IMAD.MOV.U32 R0, RZ, RZ, R3 ;  /* 0x000000ffff007224 */ /* 0x000fe200078e0003 */
[----:B------:R-:W-:Y:S01]  /*4d30*/  LOP3.LUT R221, R4, 0x200, R165, 0xf8, !PT ;  /* 0x0000020004dd7812 */ /* 0x000fe200078ef8a5 */
[----:B------:R-:W-:Y:S01]  /*4d40*/  VIADD R3, R224, UR5 ;  /* 0x00000005e0037c36 */ /* 0x000fe20008000000 */
        /* <DEDUP_REMOVED lines=15> */
[----:B--23--:R-:W-:Y:S06]  /*4e40*/  BRA `(.L_x_1690) ;  /* 0x0000000000647947 */ /* 0x00cfec0003800000 */
.L_x_1692:
        /* <DEDUP_REMOVED lines=25> */
.L_x_1690:
        /* <DEDUP_REMOVED lines=32> */
[----:B-1----:R-:W-:Y:S01]  /*51e0*/  LDSM.16.M88.4 R164, [R223+0x11000] ;  /* 0x01100000dfa4783b */ /* 0x002fe20000000200 */
[C---:B------:R-:W-:Y:S05]  /*51f0*/  HMMA.16816.F32.BF16 R8, R172.reuse, R178, RZ ;  /* 0x000000b2ac08723c */ /* 0x040fea00000418ff */
[----:B------:R-:W1:Y:S03]  /*5200*/  LDSM.16.M88.4 R176, [R216+0x11000] ;  /* 0x01100000d8b0783b */ /* 0x000e660000000200 */
[C---:B---3--:R-:W-:Y:S03]  /*5210*/  HMMA.16816.F32.BF16 R12, R172.reuse, R180, RZ ;  /* 0x000000b4ac0c723c */ /* 0x048fe600000418ff */
[----:B------:R-:W-:Y:S05]  /*5220*/  LDSM.16.M88.4 R204, [R219+0x10000] ;  /* 0x01000000dbcc783b */ /* 0x000fea0000000200 */
[C---:B------:R-:W-:Y:S01]  /*5230*/  HMMA.16816.F32.BF16 R16, R172.reuse, R182, RZ ;  /* 0x000000b6ac10723c */ /* 0x040fe200000418ff */
[----:B------:R-:W-:Y:S06]  /*5240*/  LDSM.16.M88.4 R180, [R225] ;  /* 0x00000000e1b4783b */ /* 0x000fec0000000200 */
[----:B------:R-:W-:Y:S01]  /*5250*/  LDSM.16.M88.4 R208, [R223+0x12000] ;  /* 0x01200000dfd0783b */ /* 0x000fe20000000200 */
[C---:B----4-:R-:W-:Y:S05]  /*5260*/  HMMA.16816.F32.BF16 R20, R172.reuse, R184, RZ ;  /* 0x000000b8ac14723c */ /* 0x050fea00000418ff */
[----:B------:R-:W-:Y:S03]  /*5270*/  LDSM.16.M88.4 R212, [R216+0x14000] ;  /* 0x01400000d8d4783b */ /* 0x000fe60000000200 */
[C---:B------:R-:W-:Y:S03]  /*5280*/  HMMA.16816.F32.BF16 R24, R172.reuse, R186, RZ ;  /* 0x000000baac18723c */ /* 0x040fe600000418ff */
[----:B------:R-:W-:Y:S05]  /*5290*/  LDSM.16.M88.4 R184, [R223+0x10000] ;  /* 0x01000000dfb8783b */ /* 0x000fea0000000200 */
[C---:B-----5:R-:W-:Y:S08]  /*52a0*/  HMMA.16816.F32.BF16 R28, R172.reuse, R188, RZ ;  /* 0x000000bcac1c723c */ /* 0x060ff000000418ff */
[----:B------:R-:W-:Y:S01]  /*52b0*/  HMMA.16816.F32.BF16 R32, R172, R190, RZ ;  /* 0x000000beac20723c */ /* 0x000fe200000418ff */
[----:B------:R-:W3:Y:S06]  /*52c0*/  LDSM.16.M88.4 R172, [R216+0x11800] ;  /* 0x01180000d8ac783b */ /* 0x000eec0000000200 */
[----:B------:R-:W4:Y:S01]  /*52d0*/  LDSM.16.M88.4 R188, [R223+0x10800] ;  /* 0x01080000dfbc783b */ /* 0x000f220000000200 */
[C---:B------:R-:W-:Y:S08]  /*52e0*/  HMMA.16816.F32.BF16 R4, R192.reuse, R196, R4 ;  /* 0x000000c4c004723c */ /* 0x040ff00000041804 */
[C---:B------:R-:W-:Y:S01]  /*52f0*/  HMMA.16816.F32.BF16 R8, R192.reuse, R198, R8 ;  /* 0x000000c6c008723c */ /* 0x040fe20000041808 */
[----:B------:R-:W5:Y:S07]  /*5300*/  LDSM.16.M88.4 R196, [R223+0x11800] ;  /* 0x01180000dfc4783b */ /* 0x000f6e0000000200 */
[C---:B--2---:R-:W-:Y:S08]  /*5310*/  HMMA.16816.F32.BF16 R12, R192.reuse, R200, R12 ;  /* 0x000000c8c00c723c */ /* 0x044ff0000004180c */
[C---:B------:R-:W-:Y:S01]  /*5320*/  HMMA.16816.F32.BF16 R16, R192.reuse, R202, R16 ;  /* 0x000000cac010723c */ /* 0x040fe20000041810 */
[----:B------:R-:W2:Y:S07]  /*5330*/  LDSM.16.M88.4 R200, [R218] ;  /* 0x00000000dac8783b */ /* 0x000eae0000000200 */
[C---:B-1----:R-:W-:Y:S08]  /*5340*/  HMMA.16816.F32.BF16 R20, R192.reuse, R176, R20 ;  /* 0x000000b0c014723c */ /* 0x042ff00000041814 */
[C---:B------:R-:W-:Y:S01]  /*5350*/  HMMA.16816.F32.BF16 R24, R192.reuse, R178, R24 ;  /* 0x000000b2c018723c */ /* 0x040fe20000041818 */
[----:B------:R-:W-:Y:S07]  /*5360*/  LDSM.16.M88.4 R176, [R219+0x11800] ;  /* 0x01180000dbb0783b */ /* 0x000fee0000000200 */
[C---:B---3--:R-:W-:Y:S08]  /*5370*/  HMMA.16816.F32.BF16 R28, R192.reuse, R172, R28 ;  /* 0x000000acc01c723c */ /* 0x048ff0000004181c */
[----:B------:R-:W-:Y:S01]  /*5380*/  HMMA.16816.F32.BF16 R32, R192, R174, R32 ;  /* 0x000000aec020723c */ /* 0x000fe20000041820 */
[----:B------:R-:W1:Y:S06]  /*5390*/  LDSM.16.M88.4 R172, [R219+0x10800] ;  /* 0x01080000dbac783b */ /* 0x000e6c0000000200 */
[----:B------:R-:W-:Y:S01]  /*53a0*/  LDSM.16.M88.4 R192, [R224+UR5+0x13000] ;  /* 0x01300005e0c0783b */ /* 0x000fe20008000200 */
[C---:B------:R-:W-:Y:S08]  /*53b0*/  HMMA.16816.F32.BF16 R4, R180.reuse, R184, R4 ;  /* 0x000000b8b404723c */ /* 0x040ff00000041804 */
[C---:B------:R-:W-:Y:S01]  /*53c0*/  HMMA.16816.F32.BF16 R8, R180.reuse, R186, R8 ;  /* 0x000000bab408723c */ /* 0x040fe20000041808 */
[----:B------:R-:W-:Y:S07]  /*53d0*/  LDSM.16.M88.4 R184, [R224+UR5+0x12000] ;  /* 0x01200005e0b8783b */ /* 0x000fee0008000200 */
[C---:B----4-:R-:W-:Y:S08]  /*53e0*/  HMMA.16816.F32.BF16 R12, R180.reuse, R188, R12 ;  /* 0x000000bcb40c723c */ /* 0x050ff0000004180c */
[C---:B------:R-:W-:Y:S01]  /*53f0*/  HMMA.16816.F32.BF16 R16, R180.reuse, R190, R16 ;  /* 0x000000beb410723c */ /* 0x040fe20000041810 */
[----:B------:R-:W-:Y:S07]  /*5400*/  LDSM.16.M88.4 R188, [R224+UR5+0x12800] ;  /* 0x01280005e0bc783b */ /* 0x000fee0008000200 */
[C---:B------:R-:W-:Y:S08]  /*5410*/  HMMA.16816.F32.BF16 R20, R180.reuse, R164, R20 ;  /* 0x000000a4b414723c */ /* 0x040ff00000041814 */
[C---:B------:R-:W-:Y:S01]  /*5420*/  HMMA.16816.F32.BF16 R24, R180.reuse, R166, R24 ;  /* 0x000000a6b418723c */ /* 0x040fe20000041818 */
[----:B------:R-:W3:Y:S07]  /*5430*/  LDSM.16.M88.4 R164, [R219+0x11000] ;  /* 0x01100000dba4783b */ /* 0x000eee0000000200 */
[C---:B-----5:R-:W-:Y:S08]  /*5440*/  HMMA.16816.F32.BF16 R28, R180.reuse, R196, R28 ;  /* 0x000000c4b41c723c */ /* 0x060ff0000004181c */
[----:B------:R-:W-:Y:S01]  /*5450*/  HMMA.16816.F32.BF16 R32, R180, R198, R32 ;  /* 0x000000c6b420723c */ /* 0x000fe20000041820 */
[----:B------:R-:W4:Y:S06]  /*5460*/  LDSM.16.M88.4 R180, [R227+0x4000] ;  /* 0x00400000e3b4783b */ /* 0x000f2c0000000200 */
[----:B------:R-:W-:Y:S01]  /*5470*/  LDSM.16.M88.4 R196, [R217+0x4000] ;  /* 0x00400000d9c4783b */ /* 0x000fe20000000200 */
[C---:B--2---:R-:W-:Y:S08]  /*5480*/  HMMA.16816.F32.BF16 R4, R200.reuse, R204, R4 ;  /* 0x000000ccc804723c */ /* 0x044ff00000041804 */
[C---:B------:R-:W-:Y:S01]  /*5490*/  HMMA.16816.F32.BF16 R8, R200.reuse, R206, R8 ;  /* 0x000000cec808723c */ /* 0x040fe20000041808 */
[----:B------:R-:W-:Y:S07]  /*54a0*/  LDSM.16.M88.4 R204, [R216+0x12000] ;  /* 0x01200000d8cc783b */ /* 0x000fee0000000200 */
[C---:B-1----:R-:W-:Y:S08]  /*54b0*/  HMMA.16816.F32.BF16 R12, R200.reuse, R172, R12 ;  /* 0x000000acc80c723c */ /* 0x042ff0000004180c */
[C---:B------:R-:W-:Y:S01]  /*54c0*/  HMMA.16816.F32.BF16 R16, R200.reuse, R174, R16 ;  /* 0x000000aec810723c */ /* 0x040fe20000041810 */
[----:B------:R-:W1:Y:S07]  /*54d0*/  LDSM.16.M88.4 R172, [R224+UR5+0x13800] ;  /* 0x01380005e0ac783b */ /* 0x000e6e0008000200 */
[C---:B---3--:R-:W-:Y:S08]  /*54e0*/  HMMA.16816.F32.BF16 R20, R200.reuse, R164, R20 ;  /* 0x000000a4c814723c */ /* 0x048ff00000041814 */
        /* <DEDUP_REMOVED lines=232> */
[----:B------:R-:W-:Y:S06]  /*6370*/  @P0 BRA `(.L_x_1692) ;  /* 0xffffffe800b40947 */ /* 0x000fec000383ffff */
.L_x_1691:
[----:B------:R-:W2:Y:S01]  /*6380*/  SHFL.BFLY PT, R4, R13, 0x2, 0x1f ;  /* 0x0c401f000d047f89 */ /* 0x000ea200000e0000 */
[----:B------:R-:W-:Y:S02]  /*6390*/  MOV R185, R238 ;  /* 0x000000ee00b97202 */ /* 0x000fe40000000f00 */
[----:B------:R-:W-:Y:S05]  /*63a0*/  @P6 IADD3 R185, PT, PT, R236, -0x40, RZ ;  /* 0xffffffc0ecb96810 */ /* 0x000fea0007ffe0ff */
[----:B------:R-:W3:Y:S01]  /*63b0*/  SHFL.BFLY PT, R2, R7, 0x2, 0x1f ;  /* 0x0c401f0007027f89 */ /* 0x000ee200000e0000 */
[----:B------:R-:W-:Y:S07]  /*63c0*/  IADD3 R184, PT, PT, R222, R185, RZ ;  /* 0x000000b9deb87210 */ /* 0x000fee0007ffe0ff */
[----:B------:R-:W-:Y:S08]  /*63d0*/  LDSM.16.MT88.4 R20, [R220+0x18000] ;  /* 0x01800000dc14783b */ /* 0x000ff00000004200 */
[----:B------:R-:W-:Y:S08]  /*63e0*/  LDSM.16.MT88.4 R28, [R185] ;  /* 0x00000000b91c783b */ /* 0x000ff00000004200 */
[----:B------:R-:W-:Y:S08]  /*63f0*/  LDSM.16.MT88.4 R172, [R185+0x4800] ;  /* 0x00480000b9ac783b */ /* 0x000ff00000004200 */
[----:B------:R-:W-:Y:S08]  /*6400*/  LDSM.16.MT88.4 R176, [R184+0x4800] ;  /* 0x00480000b8b0783b */ /* 0x000ff00000004200 */
[----:B------:R-:W-:Y:S01]  /*6410*/  LDSM.16.MT88.4 R180, [R220+0x1e800] ;  /* 0x01e80000dcb4783b */ /* 0x000fe20000004200 */
[----:B--2---:R-:W-:Y:S02]  /*6420*/  FMNMX.FTZ R8, R13, R4, !PT ;  /* 0x000000040d087209 */ /* 0x004fe40007810000 */
[----:B---3--:R-:W-:Y:S05]  /*6430*/  FMNMX.FTZ R6, R7, R2, !PT ;  /* 0x0000000207067209 */ /* 0x008fea0007810000 */
[----:B------:R-:W2:Y:S08]  /*6440*/  SHFL.BFLY PT, R5, R8, 0x1, 0x1f ;  /* 0x0c201f0008057f89 */ /* 0x000eb000000e0000 */
[----:B------:R-:W3:Y:S08]  /*6450*/  SHFL.BFLY PT, R3, R6, 0x1, 0x1f ;  /* 0x0c201f0006037f89 */ /* 0x000ef000000e0000 */
[----:B-1----:R-:W1:Y:S01]  /*6460*/  LDSM.16.MT88.4 R12, [R221+0x18000] ;  /* 0x01800000dd0c783b */ /* 0x002e620000004200 */
[----:B--2---:R-:W-:Y:S02]  /*6470*/  FMNMX.FTZ R164, R8, R5, !PT ;  /* 0x0000000508a47209 */ /* 0x004fe40007810000 */
[----:B---3--:R-:W-:Y:S03]  /*6480*/  FMNMX.FTZ R3, R6, R3, !PT ;  /* 0x0000000306037209 */ /* 0x008fe60007810000 */
        /* <DEDUP_REMOVED lines=10> */
[----:B------:R-:W-:Y:S01]  /*6530*/  ISETP.GT.AND P0, PT, R234, RZ, PT ;  /* 0x000000ffea00720c */ /* 0x000fe20003f04270 */
        /* <DEDUP_REMOVED lines=424> */
[----:B------:R-:W-:Y:S03]  /*7fc0*/  IADD3 R0, PT, PT, R234, -0x1, RZ ;  /* 0xffffffffea007810 */ /* 0x000fe60007ffe0ff */
[----:B------:R-:W-:Y:S01]  /*7fd0*/  FADD.FTZ R237, R194, R213 ;  /* 0x000000d5c2ed7221 */ /* 0x000fe20000010000 */
[C---:B------:R-:W-:Y:S03]  /*7fe0*/  HMMA.16816.F32.BF16 R120, R168.reuse, R10, R120 ;  /* 0x0000000aa878723c */ /* 0x040fe60000041878 */
[----:B------:R-:W-:Y:S02]  /*7ff0*/  MOV R234, R0 ;  /* 0x0000000000ea7202 */ /* 0x000fe40000000f00 */
[----:B------:R-:W-:Y:S03]  /*8000*/  MOV R0, R3 ;  /* 0x0000000300007202 */ /* 0x000fe60000000f00 */
[C---:B----4-:R-:W-:Y:S08]  /*8010*/  HMMA.16816.F32.BF16 R124, R168.reuse, R12, R124 ;  /* 0x0000000ca87c723c */ /* 0x050ff0000004187c */
[----:B------:R-:W-:Y:S03]  /*8020*/  HMMA.16816.F32.BF16 R128, R168, R14, R128 ;  /* 0x0000000ea880723c */ /* 0x000fe60000041880 */
[----:B------:R-:W-:Y:S05]  /*8030*/  MOV R169, R164 ;  /* 0x000000a400a97202 */ /* 0x000fea0000000f00 */
[----:B------:R-:W-:Y:S01]  /*8040*/  @!UPT UIADD3 URZ, UPT, UPT, URZ, URZ, URZ ;  /* 0x000000fffffff290 */ /* 0x000fe2000fffe0ff */
[----:B------:R-:W-:Y:S11]  /*8050*/  @P0 BRA `(.L_x_1690) ;  /* 0xffffffcc00e00947 */ /* 0x000ff6000383ffff */
.L_x_1689:
        /* <DEDUP_REMOVED lines=325> */
.L_x_1693:
        /* <DEDUP_REMOVED lines=56> */
.L_x_1695:
[----:B------:R-:W-:Y:S05]  /*9830*/  BSYNC.RECONVERGENT B0 ;  /* 0x0000000000007941 */ /* 0x000fea0003800200 */
.L_x_1694:
        /* <DEDUP_REMOVED lines=36> */
.L_x_1697:
[----:B------:R-:W-:Y:S05]  /*9a80*/  BSYNC.RECONVERGENT B0 ;  /* 0x0000000000007941 */ /* 0x000fea0003800200 */
.L_x_1696:
        /* <DEDUP_REMOVED lines=22> */
.L_x_1699:
[----:B------:R-:W-:Y:S05]  /*9bf0*/  BSYNC.RECONVERGENT B0 ;  /* 0x0000000000007941 */ /* 0x000fea0003800200 */
.L_x_1698:
        /* <DEDUP_REMOVED lines=22> */
.L_x_1701:
[----:B------:R-:W-:Y:S05]  /*9d60*/  BSYNC.RECONVERGENT B0 ;  /* 0x0000000000007941 */ /* 0x000fea0003800200 */
.L_x_1700:
        /* <DEDUP_REMOVED lines=21> */
.L_x_1702:
        /* <DEDUP_REMOVED lines=12> */
.L_x_2364:


//--------------------- .text._ZN5flash16flash_fwd_kernelI23Flash_fwd_kernel_traitsILi256ELi128ELi64ELi8ELb0ELb0EN7cutlass10bfloat16_tE19Flash_kernel_traitsILi256ELi128ELi64ELi8ES3_EELb1ELb0ELb0ELb1ELb0ELb0ELb0ELb0EEEvNS_16Flash_fwd_paramsE --------------------------
	.section	.text._ZN5flash16flash_fwd_kernelI23Flash_fwd_kernel_traitsILi256ELi128ELi64ELi8ELb0ELb0EN7cutlass10bfloat16_tE19Flash_kernel_traitsILi256ELi128ELi64ELi8ES3_EELb1ELb0ELb0ELb1ELb0ELb0ELb0ELb0EEEvNS_16Flash_fwd_paramsE,"ax",@progbits
	.align	128
        .global         _ZN5flash16flash_fwd_kernelI23Flash_fwd_kernel_traitsILi256ELi128ELi64ELi8ELb0ELb0EN7cutlass10bfloat16_tE19Flash_kernel_traitsILi256ELi128ELi64ELi8ES3_EELb1ELb0ELb0ELb1ELb0ELb0ELb0ELb0EEEvNS_16Flash_fwd_paramsE
        .type           _ZN5flash16flash_fwd_kernelI23Flash_fwd_kernel_traitsILi256ELi128ELi64ELi8ELb0ELb0EN7cutlass10bfloat16_tE19Flash_kernel_traitsILi256ELi128ELi64ELi8ES3_EELb1ELb0ELb0ELb1ELb0ELb0ELb0ELb0EEEvNS_16Flash_fwd_paramsE,@function
        .size           _ZN5flash16flash_fwd_kernelI23Flash_fwd_kernel_traitsILi256ELi128ELi64ELi8ELb0ELb0EN7cutlass10bfloat16_tE19Flash_kernel_traitsILi256ELi128ELi64ELi8ES3_EELb1ELb0ELb0ELb1ELb0ELb0ELb0ELb0EEEvNS_16Flash_fwd_paramsE,(.L_x_2365 - _ZN5flash16flash_fwd_kernelI23Flash_fwd_kernel_traitsILi256ELi128ELi64ELi8ELb0ELb0EN7cutlass10bfloat16_tE19Flash_kernel_traitsILi256ELi128ELi64ELi8ES3_EELb1ELb0ELb0ELb1ELb0ELb0ELb0ELb0EEEvNS_16Flash_fwd_paramsE)
        .other          _ZN5flash16flash_fwd_kernelI23Flash_fwd_kernel_traitsILi256ELi128ELi64ELi8ELb0ELb0EN7cutlass10bfloat16_tE19Flash_kernel_traitsILi256ELi128ELi64ELi8ES3_EELb1ELb0ELb0ELb1ELb0ELb0ELb0ELb0EEEvNS_16Flash_fwd_paramsE,@"STO_CUDA_ENTRY STV_DEFAULT"
_ZN5flash16flash_fwd_kernelI23Flash_fwd_kernel_traitsILi256ELi128ELi64ELi8ELb0ELb0EN7cutlass10bfloat16_tE19Flash_kernel_traitsILi256ELi128ELi64ELi8ES3_EELb1ELb0ELb0ELb1ELb0ELb0ELb0ELb0EEEvNS_16Flash_fwd_paramsE:
.text._ZN5flash16flash_fwd_kernelI23Flash_fwd_kernel_traitsILi256ELi128ELi64ELi8ELb0ELb0EN7cutlass10bfloat16_tE19Flash_kernel_traitsILi256ELi128ELi64ELi8ES3_EELb1ELb0ELb0ELb1ELb0ELb0ELb0ELb0EEEvNS_16Flash_fwd_paramsE:
[----:B------:R-:W-:Y:S01]  /*0000*/  LDC R1, c[0x0][0x37c] ;  /* 0x0000df00ff017b82 */ /* 0x000fe20000000800 */
[----:B------:R-:W1:Y:S07]  /*0010*/  LDCU.U8 UR4, c[0x0][0x524] ;  /* 0x0000a480ff0477ac */ /* 0x000e6e0008000000 */
[----:B------:R-:W2:Y:S01]  /*0020*/  LDC R78, c[0x0][0x518] ;  /* 0x00014600ff4e7b82 */ /* 0x000ea20000000800 */
[----:B------:R-:W3:Y:S01]  /*0030*/  LDCU.64 UR28, c[0x0][0x510] ;  /* 0x0000a200ff1c77ac */ /* 0x000ee20008000a00 */
[----:B------:R-:W4:Y:S06]  /*0040*/  LDCU.64 UR24, c[0x0][0x358] ;  /* 0x00006b00ff1877ac */ /* 0x000f2c0008000a00 */
[----:B------:R-:W2:Y:S01]  /*0050*/  LDC R79, c[0x0][0x51c] ;  /* 0x00014700ff4f7b82 */ /* 0x000ea20000000800 */
[----:B------:R-:W5:Y:S01]  /*0060*/  S2R R192, SR_TID.X ;  /* 0x0000000000c07919 */ /* 0x000f620000002100 */
[----:B------:R-:W2:Y:S01]  /*0070*/  LDCU.64 UR10, c[0x0][0x460] ;  /* 0x00008c00ff0a77ac */ /* 0x000ea20008000a00 */
[----:B------:R-:W2:Y:S01]  /*0080*/  LDCU.64 UR8, c[0x0][0x470] ;  /* 0x00008e00ff0877ac */ /* 0x000ea20008000a00 */
[----:B-1----:R-:W-:-:S04]  /*0090*/  ISETP.NE.AND P2, PT, RZ, UR4, PT ;  /* 0x00000004ff007c0c */ /* 0x002fc8000bf45270 */
[----:B------:R-:W-:Y:S01]  /*00a0*/  S2UR UR19, SR_CTAID.X ;  /* 0x00000000001379c3 */ /* 0x000fe20000002500 */
[----:B------:R-:W1:Y:S01]  /*00b0*/  LDCU.64 UR6, c[0x0][0x478] ;  /* 0x00008f00ff0677ac */ /* 0x000e620008000a00 */
[----:B---3--:R-:W-:Y:S02]  /*00c0*/  IMAD.U32 R4, RZ, RZ, UR28 ;  /* 0x0000001cff047e24 */ /* 0x008fe4000f8e00ff */
[----:B------:R-:W-:Y:S01]  /*00d0*/  IMAD.U32 R5, RZ, RZ, UR29 ;  /* 0x0000001dff057e24 */ /* 0x000fe2000f8e00ff */
[----:B------:R-:W3:Y:S05]  /*00e0*/  LDCU.64 UR14, c[0x0][0x460] ;  /* 0x00008c00ff0e77ac */ /* 0x000eea0008000a00 */
[----:B----4-:R-:W4:Y:S01]  /*00f0*/  @P2 LDG.E.64 R4, desc[UR24][R4.64] ;  /* 0x0000001804042981 */ /* 0x010f22000c1e1b00 */
[----:B------:R-:W3:Y:S03]  /*0100*/  S2UR UR23, SR_CTAID.Y ;  /* 0x00000000001779c3 */ /* 0x000ee60000002600 */
[----:B--2---:R-:W2:Y:S01]  /*0110*/  @P2 LDG.E.64 R2, desc[UR24][R78.64] ;  /* 0x000000184e022981 */ /* 0x004ea2000c1e1b00 */
[----:B------:R-:W-:Y:S01]  /*0120*/  UISETP.NE.U32.AND UP0, UPT, UR10, URZ, UPT ;  /* 0x000000ff0a00728c */ /* 0x000fe2000bf05070 */
[----:B------:R-:W-:Y:S01]  /*0130*/  ISETP.NE.U32.AND P4, PT, RZ, UR10, PT ;  /* 0x0000000aff007c0c */ /* 0x000fe2000bf85070 */
[----:B------:R-:W-:-:S02]  /*0140*/  UISETP.NE.U32.AND UP4, UPT, UR8, URZ, UPT ;  /* 0x000000ff0800728c */ /* 0x000fc4000bf85070 */
[----:B------:R-:W5:Y:S01]  /*0150*/  S2UR UR22, SR_CTAID.Z ;  /* 0x00000000001679c3 */ /* 0x000f620000002700 */
[----:B------:R-:W2:Y:S01]  /*0160*/  LDCU.U8 UR12, c[0x0][0x532] ;  /* 0x0000a640ff0c77ac */ /* 0x000ea20008000000 */
[----:B------:R-:W-:Y:S01]  /*0170*/  ISETP.NE.AND.EX P4, PT, RZ, UR11, PT, P4 ;  /* 0x0000000bff007c0c */ /* 0x000fe2000bf85340 */
[----:B------:R-:W-:Y:S02]  /*0180*/  UISETP.NE.AND.EX UP0, UPT, UR11, URZ, UPT, UP0 ;  /* 0x000000ff0b00728c */ /* 0x000fe4000bf05300 */
[----:B------:R-:W-:-:S03]  /*0190*/  UISETP.NE.AND.EX UP4, UPT, UR9, URZ, UPT, UP4 ;  /* 0x000000ff0900728c */ /* 0x000fc6000bf85340 */
[----:B------:R-:W2:Y:S01]  /*01a0*/  @P2 LDC R0, c[0x0][0x520] ;  /* 0x00014800ff002b82 */ /* 0x000ea20000000800 */
[----:B-1----:R-:W-:-:S04]  /*01b0*/  UISETP.NE.U32.AND UP3, UPT, UR6, URZ, UPT ;  /* 0x000000ff0600728c */ /* 0x002fc8000bf65070 */
[----:B------:R-:W-:Y:S02]  /*01c0*/  UISETP.NE.AND.EX UP3, UPT, UR7, URZ, UPT, UP3 ;  /* 0x000000ff0700728c */ /* 0x000fe4000bf65330 */
[----:B---3--:R-:W-:Y:S02]  /*01d0*/  USHF.L.U32 UR11, UR23, 0x2, URZ ;  /* 0x00000002170b7899 */ /* 0x008fe400080006ff */
[----:B------:R-:W-:Y:S02]  /*01e0*/  UIMAD.WIDE.U32 UR14, UR23, 0x4, UR14 ;  /* 0x00000004170e78a5 */ /* 0x000fe4000f8e000e */
[----:B------:R-:W-:Y:S02]  /*01f0*/  USHF.R.U32.HI UR10, URZ, 0x1e, UR23 ;  /* 0x0000001eff0a7899 */ /* 0x000fe40008011617 */
[----:B------:R-:W-:Y:S02]  /*0200*/  @UP4 UIADD3 UR8, UP2, UPT, UR11, UR8, URZ ;  /* 0x000000080b084290 */ /* 0x000fe4000ff5e0ff */
[----:B-----5:R-:W-:Y:S01]  /*0210*/  ULOP3.LUT UR4, UR22, UR19, UR23, 0xfe, !UPT ;  /* 0x0000001316047292 */ /* 0x020fe2000f8efe17 */
        /* <DEDUP_REMOVED lines=12> */
[----:B----4-:R-:W-:Y:S02]  /*02e0*/  @P2 R2UR UR28, R4 ;  /* 0x00000000041c22ca */ /* 0x010fe400000e0000 */
[----:B------:R-:W-:Y:S02]  /*02f0*/  @P2 R2UR UR29, R5 ;  /* 0x00000000051d22ca */ /* 0x000fe400000e0000 */
[----:B--2---:R-:W-:Y:S01]  /*0300*/  @P2 IADD3 R78, P1, PT, R2, R0, RZ ;  /* 0x00000000024e2210 */ /* 0x004fe20007f3e0ff */
        /* <DEDUP_REMOVED lines=25> */
[----:B------:R-:W-:Y:S01]  /*04a0*/  UMOV UR12, URZ ;  /* 0x000000ff000c7c82 */ /* 0x000fe20008000000 */
[----:B------:R-:W-:Y:S01]  /*04b0*/  USHF.L.U32 UR26, UR19, 0x7, URZ ;  /* 0x00000007131a7899 */ /* 0x000fe200080006ff */
[----:B------:R-:W-:Y:S01]  /*04c0*/  UMOV UR14, 0xffffffff ;  /* 0xffffffff000e7882 */ /* 0x000fe20000000000 */
[----:B-----5:R-:W-:-:S04]  /*04d0*/  @!UP3 UISETP.NE.U32.AND UP2, UPT, UR6, URZ, UPT ;  /* 0x000000ff0600b28c */ /* 0x020fc8000bf45070 */
[----:B------:R-:W-:-:S04]  /*04e0*/  @!UP3 UISETP.NE.AND.EX UP2, UPT, UR7, URZ, UPT, UP2 ;  /* 0x000000ff0700b28c */ /* 0x000fc8000bf45320 */
        /* <DEDUP_REMOVED lines=20> */
.L_x_1703:
[----:B-1----:R-:W-:Y:S01]  /*0630*/  @!UP3 UIADD3 UR20, UPT, UPT, UR8, UR4, -UR12 ;  /* 0x000000040814b290 */ /* 0x002fe2000fffe80c */
[----:B------:R-:W-:Y:S11]  /*0640*/  @!P0 EXIT ;  /* 0x000000000000894d */ /* 0x000ff60003800000 */
[----:B------:R-:W-:-:S09]  /*0650*/  UISETP.GT.AND UP0, UPT, UR20, URZ, UPT ;  /* 0x000000ff1400728c */ /* 0x000fd2000bf04270 */
        /* <DEDUP_REMOVED lines=27> */
.L_x_1705:
        /* <DEDUP_REMOVED lines=29> */
[----:B------:R-:W-:Y:S01]  /*09e0*/  USEL UR4, UR4, URZ, UP1 ;  /* 0x000000ff04047287 */ /* 0x000fe20008800000 */
[----:B------:R-:W-:Y:S01]  /*09f0*/  LOP3.LUT R10, R0, 0xc0, RZ, 0xfc, !PT ;  /* 0x000000c0000a7812 */ /* 0x000fe200078efcff */
[----:B------:R-:W-:Y:S01]  /*0a00*/  USHF.R.S32.HI UR12, URZ, 0x1f, UR26 ;  /* 0x0000001fff0c7899 */ /* 0x000fe2000801141a */
        /* <DEDUP_REMOVED lines=26> */
.L_x_1707:
[----:B------:R-:W-:Y:S05]  /*0bb0*/  BSYNC.RECONVERGENT B0 ;  /* 0x0000000000007941 */ /* 0x000fea0003800200 */
.L_x_1706:
        /* <DEDUP_REMOVED lines=24> */
.L_x_1709:
[----:B------:R-:W-:Y:S05]  /*0d40*/  BSYNC.RECONVERGENT B0 ;  /* 0x0000000000007941 */ /* 0x000fea0003800200 */
.L_x_1708:
        /* <DEDUP_REMOVED lines=24> */
.L_x_1711:
[----:B------:R-:W-:Y:S05]  /*0ed0*/  BSYNC.RECONVERGENT B0 ;  /* 0x0000000000007941 */ /* 0x000fea0003800200 */
.L_x_1710:
        /* <DEDUP_REMOVED lines=26> */
.L_x_1713:
[----:B------:R-:W-:Y:S05]  /*1080*/  BSYNC.RECONVERGENT B0 ;  /* 0x0000000000007941 */ /* 0x000fea0003800200 */
.L_x_1712:
        /* <DEDUP_REMOVED lines=10> */
.L_x_1715:
[----:B------:R-:W-:Y:S05]  /*1130*/  BSYNC.RECONVERGENT B0 ;  /* 0x0000000000007941 */ /* 0x000fea0003800200 */
.L_x_1714:
        /* <DEDUP_REMOVED lines=10> */
.L_x_1717:
[----:B------:R-:W-:Y:S05]  /*11e0*/  BSYNC.RECONVERGENT B0 ;  /* 0x0000000000007941 */ /* 0x000fea0003800200 */
.L_x_1716:
        /* <DEDUP_REMOVED lines=10> */
.L_x_1719:
[----:B------:R-:W-:Y:S05]  /*1290*/  BSYNC.RECONVERGENT B0 ;  /* 0x0000000000007941 */ /* 0x000fea0003800200 */
.L_x_1718:
        /* <DEDUP_REMOVED lines=10> */
.L_x_1704:
        /* <DEDUP_REMOVED lines=21> */
.L_x_1720:
[----:B------:R-:W1:Y:S01]  /*1490*/  LDCU.64 UR10, c[0x0][0x3b8] ;  /* 0x00007700ff0a77ac */ /* 0x000e620008000a00 */
[----:B------:R-:W-:-:S04]  /*14a0*/  UIADD3 UR13, UPT, UPT, UR12, UR14, URZ ;  /* 0x0000000e0c0d7290 */ /* 0x000fc8000fffe0ff */
[----:B-1----:R-:W-:Y:S02]  /*14b0*/  UIMAD.WIDE.U32 UR6, UR13, UR10, URZ ;  /* 0x0000000a0d0672a5 */ /* 0x002fe4000f8e00ff */
[----:B------:R-:W-:-:S04]  /*14c0*/  UIMAD UR13, UR13, UR11, URZ ;  /* 0x0000000b0d0d72a4 */ /* 0x000fc8000f8e02ff */
[----:B------:R-:W-:Y:S02]  /*14d0*/  UIADD3 UR13, UPT, UPT, UR7, UR13, URZ ;  /* 0x0000000d070d7290 */ /* 0x000fe4000fffe0ff */
.L_x_1721:
        /* <DEDUP_REMOVED lines=37> */
.L_x_1722:
[----:B------:R-:W1:Y:S01]  /*1730*/  LDCU.64 UR8, c[0x0][0x3c0] ;  /* 0x00007800ff0877ac */ /* 0x000e620008000a00 */
[----:B------:R-:W-:-:S04]  /*1740*/  UIADD3 UR12, UPT, UPT, UR12, UR14, URZ ;  /* 0x0000000e0c0c7290 */ /* 0x000fc8000fffe0ff */
[----:B-1----:R-:W-:Y:S02]  /*1750*/  UIMAD.WIDE.U32 UR4, UR12, UR8, URZ ;  /* 0x000000080c0472a5 */ /* 0x002fe4000f8e00ff */
[----:B------:R-:W-:-:S04]  /*1760*/  UIMAD UR12, UR12, UR9, URZ ;  /* 0x000000090c0c72a4 */ /* 0x000fc8000f8e02ff */
[----:B------:R-:W-:-:S12]  /*1770*/  UIADD3 UR12, UPT, UPT, UR5, UR12, URZ ;  /* 0x0000000c050c7290 */ /* 0x000fd8000fffe0ff */
.L_x_1723:
[----:B------:R-:W-:Y:S01]  /*1780*/  IMAD.SHL.U32 R2, R192, 0x8, RZ ;  /* 0x00000008c0027824 */ /* 0x000fe200078e00ff */
[--C-:B------:R-:W-:Y:S01]  /*1790*/  SHF.R.U32.HI R5, RZ, 0x3, R192.reuse ;  /* 0x00000003ff057819 */ /* 0x100fe200000116c0 */
[----:B------:R-:W1:Y:S01]  /*17a0*/  LDCU.64 UR14, c[0x0][0x390] ;  /* 0x00007200ff0e77ac */ /* 0x000e620008000a00 */
[----:B------:R-:W2:Y:S01]  /*17b0*/  S2UR UR31, SR_CgaCtaId ;  /* 0x00000000001f79c3 */ /* 0x000ea20000008800 */
[----:B------:R-:W-:Y:S01]  /*17c0*/  BSSY.RECONVERGENT B0, `(.L_x_1724) ;  /* 0x0000056000007945 */ /* 0x000fe20003800200 */
[C---:B------:R-:W-:Y:S01]  /*17d0*/  LOP3.LUT R168, R2.reuse, 0x38, RZ, 0xc0, !PT ;  /* 0x0000003802a87812 */ /* 0x040fe200078ec0ff */
[----:B------:R-:W3:Y:S01]  /*17e0*/  LDCU.64 UR16, c[0x0][0x388] ;  /* 0x00007100ff1077ac */ /* 0x000ee20008000a00 */
[----:B------:R-:W-:Y:S01]  /*17f0*/  LOP3.LUT R7, R2, 0x1f8, RZ, 0xc0, !PT ;  /* 0x000001f802077812 */ /* 0x000fe200078ec0ff */
[----:B------:R-:W-:Y:S01]  /*1800*/  VIADD R0, R5, 0x40 ;  /* 0x0000004005007836 */ /* 0x000fe20000000000 */
[C---:B------:R-:W-:Y:S01]  /*1810*/  IADD3 R10, P1, PT, R168.reuse, UR6, RZ ;  /* 0x00000006a80a7c10 */ /* 0x040fe2000ff3e0ff */
[----:B------:R-:W-:Y:S01]  /*1820*/  UIADD3 UR27, UPT, UPT, -UR26, UR21, URZ ;  /* 0x000000151a1b7290 */ /* 0x000fe2000fffe1ff */
[----:B------:R-:W-:Y:S01]  /*1830*/  IADD3 R16, P0, PT, R168, UR4, RZ ;  /* 0x00000004a8107c10 */ /* 0x000fe2000ff1e0ff */
[----:B------:R-:W4:Y:S01]  /*1840*/  LDCU.128 UR4, c[0x0][0x3d0] ;  /* 0x00007a00ff0477ac */ /* 0x000f220008000c00 */
[----:B------:R-:W-:Y:S01]  /*1850*/  LOP3.LUT R3, R2, 0x1e00, RZ, 0xc0, !PT ;  /* 0x00001e0002037812 */ /* 0x000fe200078ec0ff */
[----:B------:R-:W-:Y:S01]  /*1860*/  IMAD.X R11, RZ, RZ, UR13, P1 ;  /* 0x0000000dff0b7e24 */ /* 0x000fe200088e06ff */
[----:B------:R-:W-:Y:S01]  /*1870*/  LOP3.LUT R166, R7, 0x38, R192, 0x78, !PT ;  /* 0x0000003807a67812 */ /* 0x000fe200078e78c0 */
[----:B------:R-:W-:Y:S01]  /*1880*/  IMAD.X R17, RZ, RZ, UR12, P0 ;  /* 0x0000000cff117e24 */ /* 0x000fe200080e06ff */
[----:B------:R-:W5:Y:S01]  /*1890*/  LDCU.64 UR12, c[0x0][0x3c8] ;  /* 0x00007900ff0c77ac */ /* 0x000f620008000a00 */
[----:B------:R-:W-:Y:S01]  /*18a0*/  IMAD.WIDE.U32 R10, R5, UR10, R10 ;  /* 0x0000000a050a7c25 */ /* 0x000fe2000f8e000a */
[----:B------:R-:W-:-:S02]  /*18b0*/  LOP3.LUT R166, R166, R3, RZ, 0xfc, !PT ;  /* 0x00000003a6a67212 */ /* 0x000fc400078efcff */
[----:B------:R-:W-:Y:S01]  /*18c0*/  SHF.R.S32.HI R3, RZ, 0x1f, R6 ;  /* 0x0000001fff037819 */ /* 0x000fe20000011406 */
[C---:B------:R-:W-:Y:S01]  /*18d0*/  IMAD.WIDE.U32 R16, R5.reuse, UR8, R16 ;  /* 0x0000000805107c25 */ /* 0x040fe2000f8e0010 */
[----:B------:R-:W-:Y:S02]  /*18e0*/  IADD3 R14, P0, PT, R168, UR32, RZ ;  /* 0x00000020a80e7c10 */ /* 0x000fe4000ff1e0ff */
[----:B------:R-:W-:Y:S01]  /*18f0*/  ISETP.GE.AND P5, PT, R0, UR27, PT ;  /* 0x0000001b00007c0c */ /* 0x000fe2000bfa6270 */
[C---:B------:R-:W-:Y:S01]  /*1900*/  IMAD R11, R5.reuse, UR11, R11 ;  /* 0x0000000b050b7c24 */ /* 0x040fe2000f8e020b */
[C---:B------:R-:W-:Y:S01]  /*1910*/  LOP3.LUT R224, R168.reuse, 0x40, RZ, 0xfc, !PT ;  /* 0x00000040a8e07812 */ /* 0x040fe200078efcff */
[----:B------:R-:W-:Y:S01]  /*1920*/  IMAD R17, R5, UR9, R17 ;  /* 0x0000000905117c24 */ /* 0x000fe2000f8e0211 */
[C---:B------:R-:W-:Y:S01]  /*1930*/  LOP3.LUT R223, R168.reuse, 0x80, RZ, 0xfc, !PT ;  /* 0x00000080a8df7812 */ /* 0x040fe200078efcff */
[C---:B----4-:R-:W-:Y:S01]  /*1940*/  IMAD R13, R3.reuse, UR4, RZ ;  /* 0x00000004030d7c24 */ /* 0x050fe2000f8e02ff */
[----:B------:R-:W-:Y:S01]  /*1950*/  LOP3.LUT R222, R168, 0xc0, RZ, 0xfc, !PT ;  /* 0x000000c0a8de7812 */ /* 0x000fe200078efcff */
[----:B------:R-:W-:-:S02]  /*1960*/  IMAD R3, R3, UR6, RZ ;  /* 0x0000000603037c24 */ /* 0x000fc4000f8e02ff */
[C---:B------:R-:W-:Y:S02]  /*1970*/  IMAD R13, R6.reuse, UR5, R13 ;  /* 0x00000005060d7c24 */ /* 0x040fe4000f8e020d */
[----:B------:R-:W-:-:S04]  /*1980*/  IMAD.WIDE.U32 R10, R6, UR4, R10 ;  /* 0x00000004060a7c25 */ /* 0x000fc8000f8e000a */
[----:B------:R-:W-:Y:S01]  /*1990*/  IMAD R3, R6, UR7, R3 ;  /* 0x0000000706037c24 */ /* 0x000fe2000f8e0203 */
[----:B---3--:R-:W-:Y:S01]  /*19a0*/  LEA R231, P1, R10, UR16, 0x1 ;  /* 0x000000100ae77c11 */ /* 0x008fe2000f8208ff */
[----:B------:R-:W-:Y:S01]  /*19b0*/  IMAD.WIDE.U32 R6, R6, UR6, R16 ;  /* 0x0000000606067c25 */ /* 0x000fe2000f8e0010 */
[----:B------:R-:W-:Y:S02]  /*19c0*/  UMOV UR6, 0x400 ;  /* 0x0000040000067882 */ /* 0x000fe40000000000 */
[----:B--2---:R-:W-:Y:S01]  /*19d0*/  ULEA UR6, UR31, UR6, 0x18 ;  /* 0x000000061f067291 */ /* 0x004fe2000f8ec0ff */
[----:B------:R-:W-:Y:S01]  /*19e0*/  IMAD.X R15, RZ, RZ, UR30, P0 ;  /* 0x0000001eff0f7e24 */ /* 0x000fe200080e06ff */
[----:B-1----:R-:W-:Y:S01]  /*19f0*/  LEA R229, P0, R6, UR14, 0x1 ;  /* 0x0000000e06e57c11 */ /* 0x002fe2000f8008ff */
[----:B------:R-:W-:Y:S02]  /*1a00*/  IMAD.IADD R228, R7, 0x1, R3 ;  /* 0x0000000107e47824 */ /* 0x000fe400078e0203 */
[----:B------:R-:W-:Y:S01]  /*1a10*/  IMAD.IADD R230, R11, 0x1, R13 ;  /* 0x000000010be67824 */ /* 0x000fe200078e020d */
[----:B------:R-:W-:Y:S01]  /*1a20*/  LEA R80, R166, UR6, 0x1 ;  /* 0x00000006a6507c11 */ /* 0x000fe2000f8e08ff */
[----:B-----5:R-:W-:Y:S01]  /*1a30*/  IMAD.U32 R8, RZ, RZ, UR12 ;  /* 0x0000000cff087e24 */ /* 0x020fe2000f8e00ff */
[----:B------:R-:W-:Y:S01]  /*1a40*/  LEA.HI.X R228, R6, UR15, R228, 0x1, P0 ;  /* 0x0000000f06e47c11 */ /* 0x000fe200080f0ce4 */
[C---:B------:R-:W-:Y:S01]  /*1a50*/  VIADD R0, R5.reuse, 0x20 ;  /* 0x0000002005007836 */ /* 0x040fe20000000000 */
[----:B------:R-:W-:Y:S01]  /*1a60*/  ISETP.GE.AND P0, PT, R5, UR27, PT ;  /* 0x0000001b05007c0c */ /* 0x000fe2000bf06270 */
[----:B------:R-:W-:Y:S01]  /*1a70*/  IMAD.WIDE.U32 R8, R8, UR22, R14 ;  /* 0x0000001608087c25 */ /* 0x000fe2000f8e000e */
[----:B------:R-:W-:Y:S01]  /*1a80*/  LEA.HI.X R230, R10, UR17, R230, 0x1, P1 ;  /* 0x000000110ae67c11 */ /* 0x000fe200088f0ce6 */
[----:B------:R-:W-:Y:S01]  /*1a90*/  UIMAD.WIDE.U32 UR16, UR19, 0x80, URZ ;  /* 0x00000080131078a5 */ /* 0x000fe2000f8e00ff */
[----:B------:R-:W-:Y:S01]  /*1aa0*/  ISETP.GE.AND P6, PT, R0, UR27, PT ;  /* 0x0000001b00007c0c */ /* 0x000fe2000bfc6270 */
[----:B------:R-:W-:-:S04]  /*1ab0*/  IMAD.U32 R13, RZ, RZ, UR13 ;  /* 0x0000000dff0d7e24 */ /* 0x000fc8000f8e00ff */
[----:B------:R-:W-:Y:S01]  /*1ac0*/  LOP3.LUT R4, R5, UR16, RZ, 0xfc, !PT ;  /* 0x0000001005047c12 */ /* 0x000fe2000f8efcff */
[----:B------:R-:W-:-:S03]  /*1ad0*/  IMAD R13, R13, UR22, R9 ;  /* 0x000000160d0d7c24 */ /* 0x000fc6000f8e0209 */
        /* <DEDUP_REMOVED lines=36> */
.L_x_1725:
[----:B------:R-:W-:Y:S05]  /*1d20*/  BSYNC.RECONVERGENT B0 ;  /* 0x0000000000007941 */ /* 0x000fea0003800200 */
.L_x_1724:
[----:B------:R-:W-:Y:S04]  /*1d30*/  BSSY.RECONVERGENT B0, `(.L_x_1726) ;  /* 0x0000027000007945 */ /* 0x000fe80003800200 */
        /* <DEDUP_REMOVED lines=38> */
.L_x_1727:
[----:B------:R-:W-:Y:S05]  /*1fa0*/  BSYNC.RECONVERGENT B0 ;  /* 0x0000000000007941 */ /* 0x000fea0003800200 */
.L_x_1726:
[----:B------:R-:W-:Y:S04]  /*1fb0*/  BSSY.RECONVERGENT B0, `(.L_x_1728) ;  /* 0x0000027000007945 */ /* 0x000fe80003800200 */
[----:B------:R-:W-:Y:S05]  /*1fc0*/  @P5 BRA `(.L_x_1729) ;  /* 0x0000000000945947 */ /* 0x000fea0003800000 */
        /* <DEDUP_REMOVED lines=37> */
.L_x_1729:
[----:B------:R-:W-:Y:S05]  /*2220*/  BSYNC.RECONVERGENT B0 ;  /* 0x0000000000007941 */ /* 0x000fea0003800200 */
.L_x_1728:
[----:B------:R-:W-:Y:S01]  /*2230*/  UIADD3 UR4, UPT, UPT, UR20, 0x3f, URZ ;  /* 0x0000003f14047890 */ /* 0x000fe2000fffe0ff */
[----:B------:R-:W-:Y:S01]  /*2240*/  IADD3 R3, PT, PT, R5, 0x60, RZ ;  /* 0x0000006005037810 */ /* 0x000fe20007ffe0ff */
[----:B------:R-:W-:Y:S01]  /*2250*/  USHF.L.U64.HI UR15, UR10, 0x6, UR11 ;  /* 0x000000060a0f7899 */ /* 0x000fe2000801020b */
[----:B------:R-:W-:Y:S01]  /*2260*/  BSSY.RECONVERGENT B0, `(.L_x_1730) ;  /* 0x0000030000007945 */ /* 0x000fe20003800200 */
[----:B------:R-:W-:Y:S01]  /*2270*/  USHF.R.S32.HI UR14, URZ, 0x1f, UR4 ;  /* 0x0000001fff0e7899 */ /* 0x000fe20008011404 */
[----:B------:R-:W-:Y:S01]  /*2280*/  ISETP.GE.AND P0, PT, R3, UR27, PT ;  /* 0x0000001b03007c0c */ /* 0x000fe2000bf06270 */
[----:B------:R-:W-:Y:S02]  /*2290*/  USHF.L.U32 UR30, UR10, 0x6, URZ ;  /* 0x000000060a1e7899 */ /* 0x000fe400080006ff */
[----:B------:R-:W-:Y:S02]  /*22a0*/  ULEA.HI UR14, UR14, UR4, URZ, 0x6 ;  /* 0x000000040e0e7291 */ /* 0x000fe4000f8f30ff */
[----:B------:R-:W-:-:S02]  /*22b0*/  USHF.L.U64.HI UR31, UR10, 0x5, UR11 ;  /* 0x000000050a1f7899 */ /* 0x000fc4000801020b */
[----:B------:R-:W-:Y:S02]  /*22c0*/  USHF.R.S32.HI UR14, URZ, 0x6, UR14 ;  /* 0x00000006ff0e7899 */ /* 0x000fe4000801140e */
[----:B------:R-:W-:Y:S02]  /*22d0*/  USHF.L.U32 UR32, UR10, 0x5, URZ ;  /* 0x000000050a207899 */ /* 0x000fe400080006ff */
[----:B------:R-:W-:-:S04]  /*22e0*/  UIADD3 UR7, UPT, UPT, UR14, -0x1, URZ ;  /* 0xffffffff0e077890 */ /* 0x000fc8000fffe0ff */
[----:B------:R-:W-:Y:S01]  /*22f0*/  UIMAD UR27, UR7, -0x40, UR20 ;  /* 0xffffffc0071b78a4 */ /* 0x000fe2000f8e0214 */
[----:B------:R-:W-:Y:S11]  /*2300*/  @P0 BRA `(.L_x_1731) ;  /* 0x0000000000940947 */ /* 0x000ff60003800000 */
[----:B------:R-:W4:Y:S01]  /*2310*/  LDCU.64 UR12, c[0x0][0x3b0] ;  /* 0x00007600ff0c77ac */ /* 0x000f220008000a00 */
[----:B------:R-:W-:Y:S01]  /*2320*/  IADD3 R4, P0, PT, R4, 0x60, RZ ;  /* 0x0000006004047810 */ /* 0x000fe20007f1e0ff */
[----:B------:R-:W-:Y:S01]  /*2330*/  IMAD.MOV.U32 R6, RZ, RZ, R8 ;  /* 0x000000ffff067224 */ /* 0x000fe200078e0008 */
[----:B------:R-:W5:Y:S01]  /*2340*/  LDCU UR33, c[0x0][0x440] ;  /* 0x00008800ff2177ac */ /* 0x000f620008000800 */
[----:B------:R-:W-:Y:S02]  /*2350*/  IMAD.MOV.U32 R7, RZ, RZ, R13 ;  /* 0x000000ffff077224 */ /* 0x000fe400078e000d */
        /* <DEDUP_REMOVED lines=32> */
.L_x_1731:
[----:B------:R-:W-:Y:S05]  /*2560*/  BSYNC.RECONVERGENT B0 ;  /* 0x0000000000007941 */ /* 0x000fea0003800200 */
.L_x_1730:
        /* <DEDUP_REMOVED lines=39> */
.L_x_1733:
[----:B------:R-:W-:Y:S05]  /*27e0*/  BSYNC.RECONVERGENT B0 ;  /* 0x0000000000007941 */ /* 0x000fea0003800200 */
.L_x_1732:
[----:B------:R-:W-:Y:S04]  /*27f0*/  BSSY.RECONVERGENT B0, `(.L_x_1734) ;  /* 0x0000021000007945 */ /* 0x000fe80003800200 */
[----:B------:R-:W-:Y:S05]  /*2800*/  @P5 BRA `(.L_x_1735) ;  /* 0x00000000007c5947 */ /* 0x000fea0003800000 */
        /* <DEDUP_REMOVED lines=31> */
.L_x_1735:
[----:B------:R-:W-:Y:S05]  /*2a00*/  BSYNC.RECONVERGENT B0 ;  /* 0x0000000000007941 */ /* 0x000fea0003800200 */
.L_x_1734:
        /* <DEDUP_REMOVED lines=29> */
[----:B--2---:R-:W-:Y:S01]  /*2be0*/  @P0 FMUL.FTZ R3, R4, R3 ;  /* 0x0000000304030220 */ /* 0x004fe20000410000 */
[----:B------:R-:W-:-:S04]  /*2bf0*/  LOP3.LUT R4, R168, 0x1c0, R77, 0xf8, !PT ;  /* 0x000001c0a8047812 */ /* 0x000fc800078ef84d */
[----:B------:R-:W-:-:S13]  /*2c00*/  @P0 R2UR UR10, R3 ;  /* 0x00000000030a02ca */ /* 0x000fda00000e0000 */
[----:B------:R-:W-:Y:S01]  /*2c10*/  @UP1 UMOV UR5, UR10 ;  /* 0x0000000a00051c82 */ /* 0x000fe20008000000 */
[----:B------:R-:W-:Y:S05]  /*2c20*/  @P6 BRA `(.L_x_1737) ;  /* 0x00000000007c6947 */ /* 0x000fea0003800000 */
[----:B------:R-:W2:Y:S01]  /*2c30*/  LDCU UR10, c[0x0][0x440] ;  /* 0x00008800ff0a77ac */ /* 0x000ea20008000800 */
[----:B-1----:R-:W-:Y:S02]  /*2c40*/  IMAD.U32 R6, RZ, RZ, UR16 ;  /* 0x00000010ff067e24 */ /* 0x002fe4000f8e00ff */
[----:B------:R-:W-:Y:S02]  /*2c50*/  IMAD.U32 R3, RZ, RZ, UR4 ;  /* 0x00000004ff037e24 */ /* 0x000fe4000f8e00ff */
[----:B------:R-:W-:Y:S01]  /*2c60*/  IMAD.U32 R7, RZ, RZ, UR17 ;  /* 0x00000011ff077e24 */ /* 0x000fe2000f8e00ff */
[----:B----4-:R-:W-:-:S04]  /*2c70*/  LEA R8, P4, R6, R229, 0x1 ;  /* 0x000000e506087211 */ /* 0x010fc800078808ff */
        /* <DEDUP_REMOVED lines=26> */
.L_x_1737:
[----:B------:R2:W-:Y:S04]  /*2e20*/  STS.128 [R80+0x18000], RZ ;  /* 0x018000ff50007388 */ /* 0x0005e80000000c00 */
[----:B------:R2:W-:Y:S04]  /*2e30*/  STS.128 [R80+0x1a000], RZ ;  /* 0x01a000ff50007388 */ /* 0x0005e80000000c00 */
[----:B------:R2:W-:Y:S04]  /*2e40*/  STS.128 [R80+0x1c000], RZ ;  /* 0x01c000ff50007388 */ /* 0x0005e80000000c00 */
[----:B------:R2:W-:Y:S02]  /*2e50*/  STS.128 [R80+0x1e000], RZ ;  /* 0x01e000ff50007388 */ /* 0x0005e40000000c00 */
.L_x_1738:
[----:B------:R-:W-:Y:S05]  /*2e60*/  BSYNC.RECONVERGENT B0 ;  /* 0x0000000000007941 */ /* 0x000fea0003800200 */
.L_x_1736:
[----:B------:R-:W-:Y:S01]  /*2e70*/  ISETP.GE.AND P0, PT, R0, UR27, PT ;  /* 0x0000001b00007c0c */ /* 0x000fe2000bf06270 */
[C---:B------:R-:W-:Y:S01]  /*2e80*/  IMAD.SHL.U32 R208, R192.reuse, 0x20, RZ ;  /* 0x00000020c0d07824 */ /* 0x040fe200078e00ff */
[----:B------:R-:W-:Y:S01]  /*2e90*/  LOP3.LUT R3, R192, 0x8, RZ, 0xc0, !PT ;  /* 0x00000008c0037812 */ /* 0x000fe200078ec0ff */
[----:B------:R-:W-:Y:S01]  /*2ea0*/  BSSY.RECONVERGENT B0, `(.L_x_1739) ;  /* 0x000002d000007945 */ /* 0x000fe20003800200 */
[----:B------:R-:W-:Y:S02]  /*2eb0*/  LOP3.LUT R5, R77, 0x400, RZ, 0xc0, !PT ;  /* 0x000004004d057812 */ /* 0x000fe400078ec0ff */
[----:B------:R-:W-:Y:S02]  /*2ec0*/  LOP3.LUT R208, R208, 0x7c00, RZ, 0xc0, !PT ;  /* 0x00007c00d0d07812 */ /* 0x000fe400078ec0ff */
[C---:B------:R-:W-:Y:S02]  /*2ed0*/  LOP3.LUT R86, R4.reuse, R3, RZ, 0x3c, !PT ;  /* 0x0000000304567212 */ /* 0x040fe400078e3cff */
[----:B------:R-:W-:-:S02]  /*2ee0*/  LOP3.LUT R3, R4, 0x8, R209, 0x78, !PT ;  /* 0x0000000804037812 */ /* 0x000fc400078e78d1 */
[----:B------:R-:W-:Y:S01]  /*2ef0*/  LOP3.LUT R0, R208, 0x200, R77, 0xf8, !PT ;  /* 0x00000200d0007812 */ /* 0x000fe200078ef84d */
[----:B------:R1:W-:Y:S01]  /*2f00*/  @P0 STS.128 [R80+0x19000], RZ ;  /* 0x019000ff50000388 */ /* 0x0003e20000000c00 */
[----:B------:R-:W-:-:S03]  /*2f10*/  IMAD R86, R86, 0x2, R5 ;  /* 0x0000000256567824 */ /* 0x000fc600078e0205 */
[----:B------:R1:W-:Y:S01]  /*2f20*/  @P0 STS.128 [R80+0x1b000], RZ ;  /* 0x01b000ff50000388 */ /* 0x0003e20000000c00 */
[----:B------:R-:W-:-:S03]  /*2f30*/  IMAD.IADD R87, R3, 0x1, R0 ;  /* 0x0000000103577824 */ /* 0x000fc600078e0200 */
[----:B------:R1:W-:Y:S02]  /*2f40*/  @P0 STS.128 [R80+0x1d000], RZ ;  /* 0x01d000ff50000388 */ /* 0x0003e40000000c00 */
[----:B------:R-:W-:Y:S02]  /*2f50*/  LEA R87, R87, UR6, 0x1 ;  /* 0x0000000657577c11 */ /* 0x000fe4000f8e08ff */
        /* <DEDUP_REMOVED lines=33> */
.L_x_1740:
[----:B------:R-:W-:Y:S05]  /*3170*/  BSYNC.RECONVERGENT B0 ;  /* 0x0000000000007941 */ /* 0x000fea0003800200 */
.L_x_1739:
[----:B------:R-:W-:Y:S01]  /*3180*/  LDSM.16.M88.4 R32, [R86+UR6+0x10000] ;  /* 0x010000065620783b */ /* 0x000fe20008000200 */
[----:B------:R-:W-:Y:S01]  /*3190*/  R2P PR, R192, 0x6 ;  /* 0x00000006c0007804 */ /* 0x000fe20000000000 */
[----:B------:R-:W-:Y:S01]  /*31a0*/  IMAD.MOV.U32 R76, RZ, RZ, 0x20 ;  /* 0x00000020ff4c7424 */ /* 0x000fe200078e00ff */
[----:B------:R-:W-:Y:S01]  /*31b0*/  SHF.R.U32.HI R165, RZ, 0x2, R192 ;  /* 0x00000002ffa57819 */ /* 0x000fe200000116c0 */
[----:B------:R-:W5:Y:S01]  /*31c0*/  LDSM.16.M88.4 R60, [R87] ;  /* 0x00000000573c783b */ /* 0x000f620000000200 */
[----:B------:R-:W-:Y:S01]  /*31d0*/  VIADD R83, R86, UR6 ;  /* 0x0000000656537c36 */ /* 0x000fe20008000000 */
[----:B------:R-:W-:Y:S01]  /*31e0*/  LOP3.LUT R170, R209, 0x1f0, RZ, 0xc0, !PT ;  /* 0x000001f0d1aa7812 */ /* 0x000fe200078ec0ff */
[----:B------:R-:W-:Y:S01]  /*31f0*/  IMAD.MOV.U32 R44, RZ, RZ, 0x40 ;  /* 0x00000040ff2c7424 */ /* 0x000fe200078e00ff */
[----:B------:R-:W-:Y:S01]  /*3200*/  SEL R76, R76, 0xffffffe0, !P1 ;  /* 0xffffffe04c4c7807 */ /* 0x000fe20004800000 */
[----:B------:R-:W2:Y:S01]  /*3210*/  LDSM.16.M88.4 R24, [R86+UR6+0x10800] ;  /* 0x010800065618783b */ /* 0x000ea20008000200 */
[----:B------:R-:W-:Y:S01]  /*3220*/  LOP3.LUT R165, R165, 0x7, RZ, 0xc0, !PT ;  /* 0x00000007a5a57812 */ /* 0x000fe200078ec0ff */
[----:B------:R-:W-:Y:S01]  /*3230*/  UISETP.GE.U32.AND UP1, UPT, UR20, 0x41, UPT ;  /* 0x000000411400788c */ /* 0x000fe2000bf26070 */
[----:B------:R-:W-:Y:S01]  /*3240*/  SEL R44, R44, 0xffffffc0, !P2 ;  /* 0xffffffc02c2c7807 */ /* 0x000fe20005000000 */
[--C-:B------:R-:W-:Y:S01]  /*3250*/  IMAD.IADD R84, R87, 0x1, R76.reuse ;  /* 0x0000000157547824 */ /* 0x100fe200078e024c */
[----:B------:R-:W2:Y:S01]  /*3260*/  LDSM.16.M88.4 R16, [R86+UR6+0x11000] ;  /* 0x011000065610783b */ /* 0x000ea20008000200 */
[----:B------:R-:W-:-:S02]  /*3270*/  IMAD.IADD R0, R83, 0x1, R76 ;  /* 0x0000000153007824 */ /* 0x000fc400078e024c */
[--C-:B------:R-:W-:Y:S01]  /*3280*/  IMAD.IADD R85, R87, 0x1, R44.reuse ;  /* 0x0000000157557824 */ /* 0x100fe200078e022c */
[----:B---3--:R-:W3:Y:S01]  /*3290*/  LDSM.16.M88.4 R12, [R86+UR6+0x11800] ;  /* 0x01180006560c783b */ /* 0x008ee20008000200 */
[----:B------:R-:W-:Y:S02]  /*32a0*/  IMAD.IADD R83, R83, 0x1, R44 ;  /* 0x0000000153537824 */ /* 0x000fe400078e022c */
[C---:B------:R-:W-:Y:S01]  /*32b0*/  IMAD.IADD R82, R76.reuse, 0x1, R85 ;  /* 0x000000014c527824 */ /* 0x040fe200078e0255 */
[----:B-1--4-:R-:W-:Y:S01]  /*32c0*/  LDSM.16.M88.4 R8, [R84] ;  /* 0x000000005408783b */ /* 0x012fe20000000200 */
[----:B------:R-:W-:-:S03]  /*32d0*/  IMAD.IADD R81, R76, 0x1, R83 ;  /* 0x000000014c517824 */ /* 0x000fc600078e0253 */
[----:B------:R-:W1:Y:S04]  /*32e0*/  LDSM.16.M88.4 R40, [R0+0x10000] ;  /* 0x010000000028783b */ /* 0x000e680000000200 */
        /* <DEDUP_REMOVED lines=14> */
[C---:B---3--:R-:W-:Y:S08]  /*33d0*/  HMMA.16816.F32.BF16 R64, R60.reuse, R12, RZ ;  /* 0x0000000c3c40723c */ /* 0x048ff000000418ff */
[----:B------:R-:W-:Y:S01]  /*33e0*/  HMMA.16816.F32.BF16 R60, R60, R14, RZ ;  /* 0x0000000e3c3c723c */ /* 0x000fe200000418ff */
[----:B------:R-:W2:Y:S07]  /*33f0*/  LDSM.16.M88.4 R12, [R0+0x11800] ;  /* 0x01180000000c783b */ /* 0x000eae0000000200 */
[C---:B-1----:R-:W-:Y:S08]  /*3400*/  HMMA.16816.F32.BF16 R36, R8.reuse, R40, R36 ;  /* 0x000000280824723c */ /* 0x042ff00000041824 */
[C---:B------:R-:W-:Y:S01]  /*3410*/  HMMA.16816.F32.BF16 R32, R8.reuse, R42, R32 ;  /* 0x0000002a0820723c */ /* 0x040fe20000041820 */
[----:B------:R-:W1:Y:S07]  /*3420*/  LDSM.16.M88.4 R40, [R85] ;  /* 0x000000005528783b */ /* 0x000e6e0000000200 */
[C---:B----4-:R-:W-:Y:S08]  /*3430*/  HMMA.16816.F32.BF16 R28, R8.reuse, R4, R28 ;  /* 0x00000004081c723c */ /* 0x050ff0000004181c */
[C---:B------:R-:W-:Y:S01]  /*3440*/  HMMA.16816.F32.BF16 R24, R8.reuse, R6, R24 ;  /* 0x000000060818723c */ /* 0x040fe20000041818 */
[----:B------:R-:W3:Y:S07]  /*3450*/  LDSM.16.M88.4 R4, [R82] ;  /* 0x000000005204783b */ /* 0x000eee0000000200 */
[C---:B------:R-:W-:Y:S08]  /*3460*/  HMMA.16816.F32.BF16 R20, R8.reuse, R56, R20 ;  /* 0x000000380814723c */ /* 0x040ff00000041814 */
        /* <DEDUP_REMOVED lines=24> */
[----:B------:R-:W3:Y:S07]  /*35f0*/  LDSM.16.M88.4 R56, [R86+UR6+0x13800] ;  /* 0x013800065638783b */ /* 0x000eee0008000200 */
[C---:B--2---:R-:W-:Y:S08]  /*3600*/  HMMA.16816.F32.BF16 R20, R4.reuse, R12, R20 ;  /* 0x0000000c0414723c */ /* 0x044ff00000041814 */
[C---:B------:R-:W-:Y:S01]  /*3610*/  HMMA.16816.F32.BF16 R16, R4.reuse, R14, R16 ;  /* 0x0000000e0410723c */ /* 0x040fe20000041810 */
[----:B------:R-:W-:Y:S07]  /*3620*/  LDSM.16.M88.4 R12, [R0+0x12000] ;  /* 0x01200000000c783b */ /* 0x000fee0000000200 */
[C---:B-----5:R-:W-:Y:S08]  /*3630*/  HMMA.16816.F32.BF16 R64, R4.reuse, R8, R64 ;  /* 0x000000080440723c */ /* 0x060ff00000041840 */
[----:B------:R-:W-:Y:S01]  /*3640*/  HMMA.16816.F32.BF16 R60, R4, R10, R60 ;  /* 0x0000000a043c723c */ /* 0x000fe2000004183c */
[----:B------:R-:W2:Y:S04]  /*3650*/  LDSM.16.M88.4 R4, [R84+0x4000] ;  /* 0x004000005404783b */ /* 0x000ea80000000200 */
[----:B------:R-:W4:Y:S03]  /*3660*/  LDSM.16.M88.4 R8, [R0+0x12800] ;  /* 0x012800000008783b */ /* 0x000f260000000200 */
        /* <DEDUP_REMOVED lines=39> */
[C---:B--2---:R-:W-:Y:S08]  /*38e0*/  HMMA.16816.F32.BF16 R36, R12.reuse, R8, R36 ;  /* 0x000000080c24723c */ /* 0x044ff00000041824 */
[C---:B------:R-:W-:Y:S01]  /*38f0*/  HMMA.16816.F32.BF16 R32, R12.reuse, R10, R32 ;  /* 0x0000000a0c20723c */ /* 0x040fe20000041820 */
[----:B------:R-:W2:Y:S07]  /*3900*/  LDSM.16.M88.4 R8, [R86+UR6+0x14000] ;  /* 0x014000065608783b */ /* 0x000eae0008000200 */
[C---:B-1----:R-:W-:Y:S08]  /*3910*/  HMMA.16816.F32.BF16 R28, R12.reuse, R4, R28 ;  /* 0x000000040c1c723c */ /* 0x042ff0000004181c */
[C---:B------:R-:W-:Y:S01]  /*3920*/  HMMA.16816.F32.BF16 R24, R12.reuse, R6, R24 ;  /* 0x000000060c18723c */ /* 0x040fe20000041818 */
[----:B------:R-:W1:Y:S07]  /*3930*/  LDSM.16.M88.4 R4, [R86+UR6+0x14800] ;  /* 0x014800065604783b */ /* 0x000e6e0008000200 */
[C---:B----4-:R-:W-:Y:S08]  /*3940*/  HMMA.16816.F32.BF16 R20, R12.reuse, R44, R20 ;  /* 0x0000002c0c14723c */ /* 0x050ff00000041814 */
[C---:B------:R-:W-:Y:S01]  /*3950*/  HMMA.16816.F32.BF16 R16, R12.reuse, R46, R16 ;  /* 0x0000002e0c10723c */ /* 0x040fe20000041810 */
[----:B------:R-:W3:Y:S07]  /*3960*/  LDSM.16.M88.4 R44, [R86+UR6+0x15800] ;  /* 0x01580006562c783b */ /* 0x000eee0008000200 */
        /* <DEDUP_REMOVED lines=26> */
[----:B------:R-:W-:Y:S08]  /*3b10*/  HMMA.16816.F32.BF16 R64, R72, R68, R64 ;  /* 0x000000444840723c */ /* 0x000ff00000041840 */
[C---:B---3--:R-:W-:Y:S08]  /*3b20*/  HMMA.16816.F32.BF16 R20, R56.reuse, R44, R20 ;  /* 0x0000002c3814723c */ /* 0x048ff00000041814 */
[----:B------:R-:W-:Y:S01]  /*3b30*/  HMMA.16816.F32.BF16 R16, R56, R46, R16 ;  /* 0x0000002e3810723c */ /* 0x000fe20000041810 */
[----:B------:R-:W3:Y:S07]  /*3b40*/  LDSM.16.M88.4 R44, [R81+0x15800] ;  /* 0x01580000512c783b */ /* 0x000eee0000000200 */
        /* <DEDUP_REMOVED lines=9> */
[C---:B------:R-:W-:Y:S08]  /*3be0*/  HMMA.16816.F32.BF16 R64, R56.reuse, R40, R64 ;  /* 0x000000283840723c */ /* 0x040ff00000041840 */
[----:B------:R-:W-:Y:S01]  /*3bf0*/  HMMA.16816.F32.BF16 R60, R56, R42, R60 ;  /* 0x0000002a383c723c */ /* 0x000fe2000004183c */
[----:B------:R-:W-:Y:S04]  /*3c00*/  LDSM.16.M88.4 R40, [R86+UR6+0x16800] ;  /* 0x016800065628783b */ /* 0x000fe80008000200 */
        /* <DEDUP_REMOVED lines=8> */
[C---:B---3--:R-:W-:Y:S08]  /*3c90*/  HMMA.16816.F32.BF16 R64, R12.reuse, R44, R64 ;  /* 0x0000002c0c40723c */ /* 0x048ff00000041840 */
[C---:B------:R-:W-:Y:S01]  /*3ca0*/  HMMA.16816.F32.BF16 R60, R12.reuse, R46, R60 ;  /* 0x0000002e0c3c723c */ /* 0x040fe2000004183c */
[----:B------:R-:W3:Y:S07]  /*3cb0*/  LDSM.16.M88.4 R44, [R0+0x17000] ;  /* 0x01700000002c783b */ /* 0x000eee0000000200 */
[C---:B----4-:R-:W-:Y:S08]  /*3cc0*/  HMMA.16816.F32.BF16 R20, R12.reuse, R48, R20 ;  /* 0x000000300c14723c */ /* 0x050ff00000041814 */
[----:B------:R-:W-:Y:S01]  /*3cd0*/  HMMA.16816.F32.BF16 R16, R12, R50, R16 ;  /* 0x000000320c10723c */ /* 0x000fe20000041810 */
[----:B------:R-:W4:Y:S04]  /*3ce0*/  LDSM.16.M88.4 R12, [R0+0x16800] ;  /* 0x01680000000c783b */ /* 0x000f280000000200 */
[----:B------:R-:W-:Y:S03]  /*3cf0*/  LDSM.16.M88.4 R48, [R83+0x17000] ;  /* 0x017000005330783b */ /* 0x000fe60000000200 */
[C---:B------:R-:W-:Y:S08]  /*3d00*/  HMMA.16816.F32.BF16 R36, R68.reuse, R52, R36 ;  /* 0x000000344424723c */ /* 0x040ff00000041824 */
[C---:B--2---:R-:W-:Y:S08]  /*3d10*/  HMMA.16816.F32.BF16 R20, R68.reuse, R8, R20 ;  /* 0x000000084414723c */ /* 0x044ff00000041814 */
[C---:B------:R-:W-:Y:S01]  /*3d20*/  HMMA.16816.F32.BF16 R32, R68.reuse, R54, R32 ;  /* 0x000000364420723c */ /* 0x040fe20000041820 */
[----:B------:R-:W-:Y:S07]  /*3d30*/  LDSM.16.M88.4 R52, [R83+0x17800] ;  /* 0x017800005334783b */ /* 0x000fee0000000200 */
[C---:B------:R-:W-:Y:S08]  /*3d40*/  HMMA.16816.F32.BF16 R28, R68.reuse, R40, R28 ;  /* 0x00000028441c723c */ /* 0x040ff0000004181c */
[C---:B------:R-:W-:Y:S01]  /*3d50*/  HMMA.16816.F32.BF16 R24, R68.reuse, R42, R24 ;  /* 0x0000002a4418723c */ /* 0x040fe20000041818 */
[----:B------:R-:W-:Y:S07]  /*3d60*/  LDSM.16.M88.4 R40, [R83+0x16800] ;  /* 0x016800005328783b */ /* 0x000fee0000000200 */
[C---:B------:R-:W-:Y:S01]  /*3d70*/  HMMA.16816.F32.BF16 R16, R68.reuse, R10, R16 ;  /* 0x0000000a4410723c */ /* 0x040fe20000041810 */
[----:B------:R-:W2:Y:S07]  /*3d80*/  LDSM.16.M88.4 R8, [R83+0x16000] ;  /* 0x016000005308783b */ /* 0x000eae0000000200 */
[C---:B-1----:R-:W-:Y:S08]  /*3d90*/  HMMA.16816.F32.BF16 R64, R68.reuse, R4, R64 ;  /* 0x000000044440723c */ /* 0x042ff00000041840 */
[----:B------:R-:W-:Y:S01]  /*3da0*/  HMMA.16816.F32.BF16 R60, R68, R6, R60 ;  /* 0x00000006443c723c */ /* 0x000fe2000004183c */
[----:B------:R1:W5:Y:S07]  /*3db0*/  LDSM.16.M88.4 R4, [R0+0x17800] ;  /* 0x017800000004783b */ /* 0x00036e0000000200 */
[C---:B---3--:R-:W-:Y:S01]  /*3dc0*/  HMMA.16816.F32.BF16 R68, R72.reuse, R44, R20 ;  /* 0x0000002c4844723c */ /* 0x048fe20000041814 */
[----:B------:R-:W-:Y:S07]  /*3dd0*/  LDSM.16.M88.4 R20, [R81+0x16800] ;  /* 0x016800005114783b */ /* 0x000fee0000000200 */
[C---:B------:R-:W-:Y:S08]  /*3de0*/  HMMA.16816.F32.BF16 R36, R72.reuse, R56, R36 ;  /* 0x000000384824723c */ /* 0x040ff00000041824 */
[----:B------:R-:W-:Y:S01]  /*3df0*/  HMMA.16816.F32.BF16 R32, R72, R58, R32 ;  /* 0x0000003a4820723c */ /* 0x000fe20000041820 */
[----:B------:R-:W-:Y:S01]  /*3e00*/  LDSM.16.M88.4 R56, [R81+0x16000] ;  /* 0x016000005138783b */ /* 0x000fe20000000200 */
[----:B-1----:R-:W-:-:S05]  /*3e10*/  IMAD.SHL.U32 R0, R192, 0x2, RZ ;  /* 0x00000002c0007824 */ /* 0x002fca00078e00ff */
[----:B------:R-:W-:Y:S01]  /*3e20*/  LOP3.LUT R0, R0, 0x6, RZ, 0xc0, !PT ;  /* 0x0000000600007812 */ /* 0x000fe200078ec0ff */
[C---:B----4-:R-:W-:Y:S08]  /*3e30*/  HMMA.16816.F32.BF16 R28, R72.reuse, R12, R28 ;  /* 0x0000000c481c723c */ /* 0x050ff0000004181c */
[C---:B------:R-:W-:Y:S01]  /*3e40*/  HMMA.16816.F32.BF16 R24, R72.reuse, R14, R24 ;  /* 0x0000000e4818723c */ /* 0x040fe20000041818 */
[----:B------:R-:W1:Y:S07]  /*3e50*/  LDSM.16.M88.4 R12, [R82+0xc000] ;  /* 0x00c00000520c783b */ /* 0x000e6e0000000200 */
[----:B------:R-:W-:Y:S01]  /*3e60*/  HMMA.16816.F32.BF16 R44, R72, R46, R16 ;  /* 0x0000002e482c723c */ /* 0x000fe20000041810 */
[----:B------:R-:W3:Y:S07]  /*3e70*/  LDSM.16.M88.4 R16, [R81+0x17000] ;  /* 0x017000005110783b */ /* 0x000eee0000000200 */
[----:B--2---:R-:W-:Y:S01]  /*3e80*/  HMMA.16816.F32.BF16 R32, R84, R10, R32 ;  /* 0x0000000a5420723c */ /* 0x004fe20000041820 */
[----:B------:R-:W-:-:S07]  /*3e90*/  IADD3 R11, PT, PT, R165, UR26, R170 ;  /* 0x0000001aa50b7c10 */ /* 0x000fce000fffe0aa */
[C---:B------:R-:W-:Y:S08]  /*3ea0*/  HMMA.16816.F32.BF16 R28, R84.reuse, R40, R28 ;  /* 0x00000028541c723c */ /* 0x040ff0000004181c */
[C---:B------:R-:W-:Y:S08]  /*3eb0*/  HMMA.16816.F32.BF16 R44, R84.reuse, R50, R44 ;  /* 0x00000032542c723c */ /* 0x040ff0000004182c */
[C---:B------:R-:W-:Y:S08]  /*3ec0*/  HMMA.16816.F32.BF16 R68, R84.reuse, R48, R68 ;  /* 0x000000305444723c */ /* 0x040ff00000041844 */
[----:B------:R-:W-:Y:S01]  /*3ed0*/  HMMA.16816.F32.BF16 R36, R84, R8, R36 ;  /* 0x000000085424723c */ /* 0x000fe20000041824 */
[----:B------:R-:W-:-:S02]  /*3ee0*/  IMAD.U32 R9, RZ, RZ, UR7 ;  /* 0x00000007ff097e24 */ /* 0x000fc4000f8e00ff */
[----:B------:R-:W-:Y:S02]  /*3ef0*/  IMAD.U32 R8, RZ, RZ, UR20 ;  /* 0x00000014ff087e24 */ /* 0x000fe4000f8e00ff */
[----:B------:R-:W-:-:S03]  /*3f00*/  IMAD R9, R9, 0x40, R0 ;  /* 0x0000004009097824 */ /* 0x000fc600078e0200 */
[----:B-----5:R-:W-:Y:S01]  /*3f10*/  HMMA.16816.F32.BF16 R64, R72, R4, R64 ;  /* 0x000000044840723c */ /* 0x020fe20000041840 */
[----:B------:R-:W-:Y:S01]  /*3f20*/  IADD3 R8, PT, PT, R8, -UR21, R11 ;  /* 0x8000001508087c10 */ /* 0x000fe2000fffe00b */
[C---:B------:R-:W-:Y:S01]  /*3f30*/  VIADD R41, R9.reuse, 0x19 ;  /* 0x0000001909297836 */ /* 0x040fe20000000000 */
[C---:B------:R-:W-:Y:S01]  /*3f40*/  ISETP.GE.AND P4, PT, R9.reuse, UR20, PT ;  /* 0x0000001409007c0c */ /* 0x040fe2000bf86270 */
[----:B------:R-:W-:-:S04]  /*3f50*/  VIADD R49, R9, 0x11 ;  /* 0x0000001109317836 */ /* 0x000fc80000000000 */
[----:B------:R-:W-:Y:S01]  /*3f60*/  HMMA.16816.F32.BF16 R60, R72, R6, R60 ;  /* 0x00000006483c723c */ /* 0x000fe2000004183c */
[----:B------:R-:W2:Y:S01]  /*3f70*/  LDSM.16.M88.4 R4, [R81+0x17800] ;  /* 0x017800005104783b */ /* 0x000ea20000000200 */
[----:B------:R-:W-:Y:S01]  /*3f80*/  IMAD.IADD R10, R8, 0x1, -R49 ;  /* 0x00000001080a7824 */ /* 0x000fe200078e0a31 */
[----:B------:R-:W-:Y:S01]  /*3f90*/  ISETP.GE.AND P5, PT, R49, UR20, PT ;  /* 0x0000001431007c0c */ /* 0x000fe2000bfa6270 */
[----:B------:R-:W-:-:S04]  /*3fa0*/  DEPBAR.LE SB0, 0x0 ;  /* 0x000080000000791a */ /* 0x000fc80000000000 */
[----:B------:R-:W-:Y:S01]  /*3fb0*/  HMMA.16816.F32.BF16 R24, R84, R42, R24 ;  /* 0x0000002a5418723c */ /* 0x000fe20000041818 */
[----:B------:R-:W-:Y:S01]  /*3fc0*/  VIADD R43, R9, 0x18 ;  /* 0x00000018092b7836 */ /* 0x000fe20000000000 */
[----:B------:R-:W-:-:S04]  /*3fd0*/  IABS R10, R10 ;  /* 0x0000000a000a7213 */ /* 0x000fc80000000000 */
[----:B------:R-:W-:Y:S02]  /*3fe0*/  I2FP.F32.S32 R10, R10 ;  /* 0x0000000a000a7245 */ /* 0x000fe40000201400 */
[C---:B-1----:R-:W-:Y:S08]  /*3ff0*/  HMMA.16816.F32.BF16 R32, R12.reuse, R58, R32 ;  /* 0x0000003a0c20723c */ /* 0x042ff00000041820 */
[----:B---3--:R-:W-:Y:S01]  /*4000*/  HMMA.16816.F32.BF16 R44, R12, R18, R44 ;  /* 0x000000120c2c723c */ /* 0x008fe2000004182c */
[----:B------:R-:W-:-:S04]  /*4010*/  VIADD R19, R9, 0x9 ;  /* 0x0000000909137836 */ /* 0x000fc80000000000 */
[----:B------:R-:W-:Y:S01]  /*4020*/  IMAD.IADD R18, R8, 0x1, -R19 ;  /* 0x0000000108127824 */ /* 0x000fe200078e0a13 */
[----:B------:R-:W-:Y:S02]  /*4030*/  ISETP.GE.AND P0, PT, R19, UR20, PT ;  /* 0x0000001413007c0c */ /* 0x000fe4000bf06270 */
[----:B------:R-:W-:Y:S01]  /*4040*/  HMMA.16816.F32.BF16 R28, R12, R20, R28 ;  /* 0x000000140c1c723c */ /* 0x000fe2000004181c */
[----:B------:R-:W-:Y:S01]  /*4050*/  VIADD R21, R9, 0x1 ;  /* 0x0000000109157836 */ /* 0x000fe20000000000 */
[----:B------:R-:W-:-:S04]  /*4060*/  IABS R18, R18 ;  /* 0x0000001200127213 */ /* 0x000fc80000000000 */
[----:B------:R-:W-:Y:S02]  /*4070*/  I2FP.F32.S32 R18, R18 ;  /* 0x0000001200127245 */ /* 0x000fe40000201400 */
[C---:B------:R-:W-:Y:S01]  /*4080*/  HMMA.16816.F32.BF16 R68, R12.reuse, R16, R68 ;  /* 0x000000100c44723c */ /* 0x040fe20000041844 */
[----:B------:R-:W-:Y:S01]  /*4090*/  VIADD R17, R9, 0x10 ;  /* 0x0000001009117836 */ /* 0x000fe20000000000 */
[----:B------:R-:W-:Y:S01]  /*40a0*/  ISETP.GE.AND P3, PT, R21, UR20, PT ;  /* 0x0000001415007c0c */ /* 0x000fe2000bf66270 */
[----:B------:R-:W-:Y:S01]  /*40b0*/  FFMA.FTZ R18, R18, -UR5, R33 ;  /* 0x8000000512127c23 */ /* 0x000fe20008010021 */
[----:B------:R-:W-:Y:S02]  /*40c0*/  VIADD R33, R9, 0x21 ;  /* 0x0000002109217836 */ /* 0x000fe40000000000 */
[----:B------:R-:W-:Y:S01]  /*40d0*/  IMAD.IADD R11, R8, 0x1, -R17 ;  /* 0x00000001080b7824 */ /* 0x000fe200078e0a11 */
[----:B------:R-:W-:Y:S01]  /*40e0*/  ISETP.GE.AND P6, PT, R17, UR20, PT ;  /* 0x0000001411007c0c */ /* 0x000fe2000bfc6270 */
[----:B------:R-:W-:Y:S01]  /*40f0*/  HMMA.16816.F32.BF16 R36, R12, R56, R36 ;  /* 0x000000380c24723c */ /* 0x000fe20000041824 */
[----:B------:R-:W-:-:S02]  /*4100*/  FSEL R18, R18, -INF , !P0 ;  /* 0xff80000012127808 */ /* 0x000fc40004000000 */
[----:B------:R-:W-:Y:S01]  /*4110*/  IABS R11, R11 ;  /* 0x0000000b000b7213 */ /* 0x000fe20000000000 */
[----:B------:R-:W-:-:S03]  /*4120*/  FFMA.FTZ R10, R10, -UR5, R29 ;  /* 0x800000050a0a7c23 */ /* 0x000fc6000801001d */
[----:B------:R-:W-:Y:S01]  /*4130*/  I2FP.F32.S32 R11, R11 ;  /* 0x0000000b000b7245 */ /* 0x000fe20000201400 */
[----:B------:R-:W-:Y:S01]  /*4140*/  HMMA.16816.F32.BF16 R64, R84, R52, R64 ;  /* 0x000000345440723c */ /* 0x000fe20000041840 */
[----:B------:R-:W-:-:S03]  /*4150*/  FSEL R10, R10, -INF , !P5 ;  /* 0xff8000000a0a7808 */ /* 0x000fc60006800000 */
[----:B------:R-:W-:Y:S01]  /*4160*/  FFMA.FTZ R16, R11, -UR5, R28 ;  /* 0x800000050b107c23 */ /* 0x000fe2000801001c */
[C---:B------:R-:W-:Y:S02]  /*4170*/  IMAD.IADD R28, R8.reuse, 0x1, -R33 ;  /* 0x00000001081c7824 */ /* 0x040fe400078e0a21 */
[C---:B------:R-:W-:Y:S01]  /*4180*/  IMAD.IADD R11, R8.reuse, 0x1, -R43 ;  /* 0x00000001080b7824 */ /* 0x040fe200078e0a2b */
[----:B------:R-:W-:Y:S01]  /*4190*/  HMMA.16816.F32.BF16 R24, R12, R22, R24 ;  /* 0x000000160c18723c */ /* 0x000fe20000041818 */
[C---:B------:R-:W-:Y:S01]  /*41a0*/  IMAD.IADD R22, R8.reuse, 0x1, -R21 ;  /* 0x0000000108167824 */ /* 0x040fe200078e0a15 */
[----:B------:R-:W-:Y:S01]  /*41b0*/  IABS R28, R28 ;  /* 0x0000001c001c7213 */ /* 0x000fe20000000000 */
[----:B------:R-:W-:Y:S01]  /*41c0*/  VIADD R23, R9, 0x8 ;  /* 0x0000000809177836 */ /* 0x000fe20000000000 */
[----:B------:R-:W-:Y:S02]  /*41d0*/  IABS R11, R11 ;  /* 0x0000000b000b7213 */ /* 0x000fe40000000000 */
[----:B------:R-:W-:Y:S01]  /*41e0*/  IABS R22, R22 ;  /* 0x0000001600167213 */ /* 0x000fe20000000000 */
[----:B------:R-:W-:Y:S01]  /*41f0*/  BAR.SYNC.DEFER_BLOCKING 0x0 ;  /* 0x0000000000007b1d */ /* 0x000fe20000010000 */
[----:B------:R-:W-:Y:S01]  /*4200*/  ISETP.GE.AND P1, PT, R23, UR20, PT ;  /* 0x0000001417007c0c */ /* 0x000fe2000bf26270 */
[----:B------:R-:W-:Y:S01]  /*4210*/  IMAD.IADD R23, R8, 0x1, -R23 ;  /* 0x0000000108177824 */ /* 0x000fe200078e0a17 */
[----:B------:R-:W-:Y:S01]  /*4220*/  I2FP.F32.S32 R22, R22 ;  /* 0x0000001600167245 */ /* 0x000fe20000201400 */
[----:B------:R-:W-:Y:S01]  /*4230*/  HMMA.16816.F32.BF16 R60, R84, R54, R60 ;  /* 0x00000036543c723c */ /* 0x000fe2000004183c */
[----:B------:R-:W-:-:S02]  /*4240*/  I2FP.F32.S32 R28, R28 ;  /* 0x0000001c001c7245 */ /* 0x000fc40000201400 */
[----:B------:R-:W-:Y:S01]  /*4250*/  IABS R23, R23 ;  /* 0x0000001700177213 */ /* 0x000fe20000000000 */
[----:B------:R-:W-:Y:S01]  /*4260*/  FFMA.FTZ R22, R22, -UR5, R37 ;  /* 0x8000000516167c23 */ /* 0x000fe20008010025 */
[----:B------:R-:W-:Y:S01]  /*4270*/  VIADD R37, R9, 0x20 ;  /* 0x0000002009257836 */ /* 0x000fe20000000000 */
[----:B------:R-:W-:Y:S01]  /*4280*/  I2FP.F32.S32 R11, R11 ;  /* 0x0000000b000b7245 */ /* 0x000fe20000201400 */
[----:B------:R-:W-:Y:S01]  /*4290*/  FFMA.FTZ R69, R28, -UR5, R69 ;  /* 0x800000051c457c23 */ /* 0x000fe20008010045 */
[----:B--2---:R-:W-:Y:S01]  /*42a0*/  HMMA.16816.F32.BF16 R64, R12, R4, R64 ;  /* 0x000000040c40723c */ /* 0x004fe20000041840 */
[C---:B------:R-:W-:Y:S01]  /*42b0*/  IMAD.IADD R4, R8.reuse, 0x1, -R41 ;  /* 0x0000000108047824 */ /* 0x040fe200078e0a29 */
[----:B------:R-:W-:Y:S01]  /*42c0*/  I2FP.F32.S32 R23, R23 ;  /* 0x0000001700177245 */ /* 0x000fe20000201400 */
[C---:B------:R-:W-:Y:S02]  /*42d0*/  IMAD.IADD R5, R8.reuse, 0x1, -R37 ;  /* 0x0000000108057824 */ /* 0x040fe400078e0a25 */
[----:B------:R-:W-:Y:S01]  /*42e0*/  FFMA.FTZ R11, R11, -UR5, R24 ;  /* 0x800000050b0b7c23 */ /* 0x000fe20008010018 */
[----:B------:R-:W-:Y:S01]  /*42f0*/  VIADD R28, R8, 0x8 ;  /* 0x00000008081c7836 */ /* 0x000fe20000000000 */
[----:B------:R-:W-:Y:S01]  /*4300*/  IABS R4, R4 ;  /* 0x0000000400047213 */ /* 0x000fe20000000000 */
[----:B------:R-:W-:Y:S01]  /*4310*/  FFMA.FTZ R20, R23, -UR5, R32 ;  /* 0x8000000517147c23 */ /* 0x000fe20008010020 */
[----:B------:R-:W-:Y:S01]  /*4320*/  IABS R5, R5 ;  /* 0x0000000500057213 */ /* 0x000fe20000000000 */
[C---:B------:R-:W-:Y:S01]  /*4330*/  IMAD.IADD R24, R28.reuse, 0x1, -R21 ;  /* 0x000000011c187824 */ /* 0x040fe200078e0a15 */
[----:B------:R-:W-:Y:S01]  /*4340*/  I2FP.F32.S32 R4, R4 ;  /* 0x0000000400047245 */ /* 0x000fe20000201400 */
[C---:B------:R-:W-:Y:S01]  /*4350*/  IMAD.IADD R23, R28.reuse, 0x1, -R19 ;  /* 0x000000011c177824 */ /* 0x040fe200078e0a13 */
[----:B------:R-:W-:Y:S01]  /*4360*/  I2FP.F32.S32 R5, R5 ;  /* 0x0000000500057245 */ /* 0x000fe20000201400 */
[----:B------:R-:W-:Y:S01]  /*4370*/  IMAD.IADD R17, R28, 0x1, -R17 ;  /* 0x000000011c117824 */ /* 0x000fe200078e0a11 */
[----:B------:R-:W-:Y:S01]  /*4380*/  IABS R19, R24 ;  /* 0x0000001800137213 */ /* 0x000fe20000000000 */
[----:B------:R-:W-:Y:S01]  /*4390*/  FFMA.FTZ R4, R4, -UR5, R25 ;  /* 0x8000000504047c23 */ /* 0x000fe20008010019 */
[----:B------:R-:W-:-:S02]  /*43a0*/  IMAD.IADD R25, R28, 0x1, -R9 ;  /* 0x000000011c197824 */ /* 0x000fc400078e0a09 */
[----:B------:R-:W-:Y:S01]  /*43b0*/  FFMA.FTZ R68, R5, -UR5, R68 ;  /* 0x8000000505447c23 */ /* 0x000fe20008010044 */
[----:B------:R-:W-:Y:S01]  /*43c0*/  IMAD.IADD R5, R8, 0x1, -R9 ;  /* 0x0000000108057824 */ /* 0x000fe200078e0a09 */
[----:B------:R-:W-:Y:S01]  /*43d0*/  I2FP.F32.S32 R24, R19 ;  /* 0x0000001300187245 */ /* 0x000fe20000201400 */
[C---:B------:R-:W-:Y:S01]  /*43e0*/  IMAD.IADD R32, R28.reuse, 0x1, -R49 ;  /* 0x000000011c207824 */ /* 0x040fe200078e0a31 */
[----:B------:R-:W-:Y:S01]  /*43f0*/  IABS R21, R25 ;  /* 0x0000001900157213 */ /* 0x000fe20000000000 */
[----:B------:R-:W-:Y:S01]  /*4400*/  IMAD.IADD R40, R28, 0x1, -R41 ;  /* 0x000000011c287824 */ /* 0x000fe200078e0a29 */
[----:B------:R-:W-:Y:S01]  /*4410*/  IABS R5, R5 ;  /* 0x0000000500057213 */ /* 0x000fe20000000000 */
[----:B------:R-:W-:Y:S01]  /*4420*/  FFMA.FTZ R39, R24, -UR5, R39 ;  /* 0x8000000518277c23 */ /* 0x000fe20008010027 */
[----:B------:R-:W-:Y:S01]  /*4430*/  IABS R23, R23 ;  /* 0x0000001700177213 */ /* 0x000fe20000000000 */
[----:B------:R-:W-:Y:S01]  /*4440*/  IMAD.IADD R29, R28, 0x1, -R37 ;  /* 0x000000011c1d7824 */ /* 0x000fe200078e0a25 */
[----:B------:R-:W-:Y:S01]  /*4450*/  I2FP.F32.S32 R21, R21 ;  /* 0x0000001500157245 */ /* 0x000fe20000201400 */
[----:B------:R-:W-:Y:S01]  /*4460*/  HMMA.16816.F32.BF16 R60, R12, R6, R60 ;  /* 0x000000060c3c723c */ /* 0x000fe2000004183c */
[----:B------:R-:W-:-:S02]  /*4470*/  I2FP.F32.S32 R5, R5 ;  /* 0x0000000500057245 */ /* 0x000fc40000201400 */
[----:B------:R-:W-:Y:S01]  /*4480*/  I2FP.F32.S32 R24, R23 ;  /* 0x0000001700187245 */ /* 0x000fe20000201400 */
[----:B------:R-:W-:Y:S01]  /*4490*/  FFMA.FTZ R21, R21, -UR5, R38 ;  /* 0x8000000515157c23 */ /* 0x000fe20008010026 */
[----:B------:R-:W-:Y:S01]  /*44a0*/  IABS R17, R17 ;  /* 0x0000001100117213 */ /* 0x000fe20000000000 */
[C---:B------:R-:W-:Y:S01]  /*44b0*/  FFMA.FTZ R36, R5.reuse, -UR5, R36 ;  /* 0x8000000505247c23 */ /* 0x040fe20008010024 */
[----:B------:R-:W-:Y:S01]  /*44c0*/  IABS R32, R32 ;  /* 0x0000002000207213 */ /* 0x000fe20000000000 */
[----:B------:R-:W-:Y:S01]  /*44d0*/  FFMA.FTZ R35, R24, -UR5, R35 ;  /* 0x8000000518237c23 */ /* 0x000fe20008010023 */
[----:B------:R-:W-:Y:S01]  /*44e0*/  I2FP.F32.S32 R17, R17 ;  /* 0x0000001100117245 */ /* 0x000fe20000201400 */
[----:B------:R-:W-:Y:S01]  /*44f0*/  FFMA.FTZ R23, R5, -UR5, R34 ;  /* 0x8000000505177c23 */ /* 0x000fe20008010022 */
[----:B------:R-:W-:Y:S02]  /*4500*/  FSEL R24, R36, -INF , !P4 ;  /* 0xff80000024187808 */ /* 0x000fe40006000000 */
[----:B------:R-:W-:Y:S01]  /*4510*/  FSEL R25, R21, -INF , !P4 ;  /* 0xff80000015197808 */ /* 0x000fe20006000000 */
[----:B------:R-:W-:Y:S01]  /*4520*/  FFMA.FTZ R19, R17, -UR5, R30 ;  /* 0x8000000511137c23 */ /* 0x000fe2000801001e */
[----:B------:R-:W-:Y:S01]  /*4530*/  ISETP.GE.AND P4, PT, R43, UR20, PT ;  /* 0x000000142b007c0c */ /* 0x000fe2000bf86270 */
[C---:B------:R-:W-:Y:S01]  /*4540*/  IMAD.IADD R43, R28.reuse, 0x1, -R43 ;  /* 0x000000011c2b7824 */ /* 0x040fe200078e0a2b */
[----:B------:R-:W-:Y:S01]  /*4550*/  FSEL R21, R35, -INF , !P0 ;  /* 0xff80000023157808 */ /* 0x000fe20004000000 */
[----:B------:R-:W-:Y:S01]  /*4560*/  IMAD.IADD R30, R28, 0x1, -R33 ;  /* 0x000000011c1e7824 */ /* 0x000fe200078e0a21 */
[----:B------:R-:W-:Y:S01]  /*4570*/  ISETP.GE.AND P0, PT, R33, UR20, PT ;  /* 0x0000001421007c0c */ /* 0x000fe2000bf06270 */
[----:B------:R-:W-:Y:S01]  /*4580*/  VIADD R35, R9, 0x30 ;  /* 0x0000003009237836 */ /* 0x000fe20000000000 */
[----:B------:R-:W-:-:S02]  /*4590*/  IABS R33, R43 ;  /* 0x0000002b00217213 */ /* 0x000fc40000000000 */
[----:B------:R-:W-:Y:S02]  /*45a0*/  IABS R40, R40 ;  /* 0x0000002800287213 */ /* 0x000fe40000000000 */
[----:B------:R-:W-:Y:S02]  /*45b0*/  I2FP.F32.S32 R33, R33 ;  /* 0x0000002100217245 */ /* 0x000fe40000201400 */
[----:B------:R-:W-:Y:S02]  /*45c0*/  IABS R29, R29 ;  /* 0x0000001d001d7213 */ /* 0x000fe40000000000 */
[----:B------:R-:W-:Y:S01]  /*45d0*/  IABS R30, R30 ;  /* 0x0000001e001e7213 */ /* 0x000fe20000000000 */
[----:B------:R-:W-:Y:S01]  /*45e0*/  FFMA.FTZ R38, R33, -UR5, R26 ;  /* 0x8000000521267c23 */ /* 0x000fe2000801001a */
[----:B------:R-:W-:Y:S01]  /*45f0*/  I2FP.F32.S32 R32, R32 ;  /* 0x0000002000207245 */ /* 0x000fe20000201400 */
[----:B------:R-:W-:Y:S01]  /*4600*/  VIADD R33, R9, 0x31 ;  /* 0x0000003109217836 */ /* 0x000fe20000000000 */
[----:B------:R-:W-:Y:S01]  /*4610*/  FSEL R5, R39, -INF , !P3 ;  /* 0xff80000027057808 */ /* 0x000fe20005800000 */
[C---:B------:R-:W-:Y:S01]  /*4620*/  VIADD R39, R9.reuse, 0x28 ;  /* 0x0000002809277836 */ /* 0x040fe20000000000 */
[----:B------:R-:W-:Y:S01]  /*4630*/  I2FP.F32.S32 R40, R40 ;  /* 0x0000002800287245 */ /* 0x000fe20000201400 */
[----:B------:R-:W-:Y:S01]  /*4640*/  FFMA.FTZ R17, R32, -UR5, R31 ;  /* 0x8000000520117c23 */ /* 0x000fe2000801001f */
[----:B------:R-:W-:Y:S01]  /*4650*/  FSEL R22, R22, -INF , !P3 ;  /* 0xff80000016167808 */ /* 0x000fe20005800000 */
[----:B------:R-:W-:Y:S01]  /*4660*/  VIADD R31, R9, 0x38 ;  /* 0x00000038091f7836 */ /* 0x000fe20000000000 */
[----:B------:R-:W-:Y:S01]  /*4670*/  FSEL R20, R20, -INF , !P1 ;  /* 0xff80000014147808 */ /* 0x000fe20004800000 */
[----:B------:R-:W-:Y:S01]  /*4680*/  FFMA.FTZ R40, R40, -UR5, R27 ;  /* 0x8000000528287c23 */ /* 0x000fe2000801001b */
[----:B------:R-:W-:Y:S01]  /*4690*/  FSEL R23, R23, -INF , !P1 ;  /* 0xff80000017177808 */ /* 0x000fe20004800000 */
[C---:B------:R-:W-:Y:S01]  /*46a0*/  IMAD.IADD R27, R8.reuse, 0x1, -R33 ;  /* 0x00000001081b7824 */ /* 0x040fe200078e0a21 */
[----:B------:R-:W-:Y:S01]  /*46b0*/  I2FP.F32.S32 R29, R29 ;  /* 0x0000001d001d7245 */ /* 0x000fe20000201400 */
[C---:B------:R-:W-:Y:S01]  /*46c0*/  IMAD.IADD R36, R8.reuse, 0x1, -R39 ;  /* 0x0000000108247824 */ /* 0x040fe200078e0a27 */
[----:B------:R-:W-:Y:S01]  /*46d0*/  I2FP.F32.S32 R30, R30 ;  /* 0x0000001e001e7245 */ /* 0x000fe20000201400 */
[----:B------:R-:W-:Y:S01]  /*46e0*/  IMAD.IADD R26, R8, 0x1, -R31 ;  /* 0x00000001081a7824 */ /* 0x000fe200078e0a1f */
[----:B------:R-:W-:Y:S01]  /*46f0*/  ISETP.GE.AND P3, PT, R41, UR20, PT ;  /* 0x0000001429007c0c */ /* 0x000fe2000bf66270 */
[----:B------:R-:W-:Y:S01]  /*4700*/  VIADD R41, R9, 0x39 ;  /* 0x0000003909297836 */ /* 0x000fe20000000000 */
[----:B------:R-:W-:Y:S01]  /*4710*/  ISETP.GE.AND P1, PT, R37, UR20, PT ;  /* 0x0000001425007c0c */ /* 0x000fe2000bf26270 */
[----:B------:R-:W-:Y:S01]  /*4720*/  VIADD R37, R9, 0x29 ;  /* 0x0000002909257836 */ /* 0x000fe20000000000 */
[----:B------:R-:W-:Y:S01]  /*4730*/  FSEL R16, R16, -INF , !P6 ;  /* 0xff80000010107808 */ /* 0x000fe20007000000 */
[----:B------:R-:W-:Y:S01]  /*4740*/  FFMA.FTZ R70, R29, -UR5, R70 ;  /* 0x800000051d467c23 */ /* 0x000fe20008010046 */
[----:B------:R-:W-:Y:S01]  /*4750*/  FSEL R19, R19, -INF , !P6 ;  /* 0xff80000013137808 */ /* 0x000fe20007000000 */
[----:B------:R-:W-:Y:S01]  /*4760*/  FFMA.FTZ R71, R30, -UR5, R71 ;  /* 0x800000051e477c23 */ /* 0x000fe20008010047 */
[----:B------:R-:W-:Y:S01]  /*4770*/  ISETP.GE.AND P6, PT, R39, UR20, PT ;  /* 0x0000001427007c0c */ /* 0x000fe2000bfc6270 */
[C---:B------:R-:W-:Y:S01]  /*4780*/  IMAD.IADD R34, R8.reuse, 0x1, -R37 ;  /* 0x0000000108227824 */ /* 0x040fe200078e0a25 */
[----:B------:R-:W-:Y:S01]  /*4790*/  FSEL R17, R17, -INF , !P5 ;  /* 0xff80000011117808 */ /* 0x000fe20006800000 */
[C---:B------:R-:W-:Y:S01]  /*47a0*/  IMAD.IADD R29, R8.reuse, 0x1, -R35 ;  /* 0x00000001081d7824 */ /* 0x040fe200078e0a23 */
[----:B------:R-:W-:Y:S01]  /*47b0*/  P2R R32, PR, RZ, 0x40 ;  /* 0x00000040ff207803 */ /* 0x000fe20000000000 */
[----:B------:R-:W-:Y:S01]  /*47c0*/  IMAD.IADD R30, R8, 0x1, -R41 ;  /* 0x00000001081e7824 */ /* 0x000fe200078e0a29 */
[----:B------:R-:W-:Y:S01]  /*47d0*/  FSEL R8, R11, -INF , !P4 ;  /* 0xff8000000b087808 */ /* 0x000fe20006000000 */
[----:B------:R-:W-:Y:S01]  /*47e0*/  IMAD.IADD R39, R28, 0x1, -R39 ;  /* 0x000000011c277824 */ /* 0x000fe200078e0a27 */
[----:B------:R-:W-:-:S02]  /*47f0*/  FSEL R11, R38, -INF , !P4 ;  /* 0xff800000260b7808 */ /* 0x000fc40006000000 */
[----:B------:R-:W-:Y:S02]  /*4800*/  FSEL R4, R4, -INF , !P3 ;  /* 0xff80000004047808 */ /* 0x000fe40005800000 */
[----:B------:R-:W-:Y:S02]  /*4810*/  FSEL R9, R40, -INF , !P3 ;  /* 0xff80000028097808 */ /* 0x000fe40005800000 */
[----:B------:R-:W-:Y:S01]  /*4820*/  ISETP.GE.AND P5, PT, R37, UR20, PT ;  /* 0x0000001425007c0c */ /* 0x000fe2000bfa6270 */
[C---:B------:R-:W-:Y:S01]  /*4830*/  IMAD.IADD R37, R28.reuse, 0x1, -R37 ;  /* 0x000000011c257824 */ /* 0x040fe200078e0a25 */
        /* <DEDUP_REMOVED lines=13> */
[----:B------:R-:W-:Y:S02]  /*4910*/  IABS R26, R26 ;  /* 0x0000001a001a7213 */ /* 0x000fe40000000000 */
[----:B------:R-:W-:Y:S02]  /*4920*/  IABS R30, R30 ;  /* 0x0000001e001e7213 */ /* 0x000fe40000000000 */
[----:B------:R-:W-:-:S02]  /*4930*/  IABS R39, R39 ;  /* 0x0000002700277213 */ /* 0x000fc40000000000 */
[----:B------:R-:W-:Y:S02]  /*4940*/  IABS R37, R37 ;  /* 0x0000002500257213 */ /* 0x000fe40000000000 */
[----:B------:R-:W-:Y:S02]  /*4950*/  IABS R35, R35 ;  /* 0x0000002300237213 */ /* 0x000fe40000000000 */
[----:B------:R-:W-:Y:S02]  /*4960*/  IABS R33, R33 ;  /* 0x0000002100217213 */ /* 0x000fe40000000000 */
[----:B------:R-:W-:Y:S02]  /*4970*/  IABS R31, R31 ;  /* 0x0000001f001f7213 */ /* 0x000fe40000000000 */
[----:B------:R-:W-:Y:S02]  /*4980*/  IABS R28, R28 ;  /* 0x0000001c001c7213 */ /* 0x000fe40000000000 */
[----:B------:R-:W-:-:S02]  /*4990*/  I2FP.F32.S32 R43, R36 ;  /* 0x00000024002b7245 */ /* 0x000fc40000201400 */
[----:B------:R-:W-:Y:S02]  /*49a0*/  I2FP.F32.S32 R34, R34 ;  /* 0x0000002200227245 */ /* 0x000fe40000201400 */
        /* <DEDUP_REMOVED lines=90> */
.L_x_1741:
[----:B-1----:R-:W-:Y:S01]  /*4f50*/  FMNMX3.FTZ R15, R24, R22, R20, !PT ;  /* 0x00000016180f7276 */ /* 0x002fe20007810014 */
[----:B------:R-:W1:Y:S01]  /*4f60*/  LDCU UR4, c[0x0][0x3e0] ;  /* 0x00007c00ff0477ac */ /* 0x000e620008000800 */
[----:B------:R-:W-:Y:S01]  /*4f70*/  ISETP.NE.AND P4, PT, R32, RZ, PT ;  /* 0x000000ff2000720c */ /* 0x000fe20003f85270 */
[----:B------:R-:W-:Y:S01]  /*4f80*/  IMAD.U32 R6, RZ, RZ, UR19 ;  /* 0x00000013ff067e24 */ /* 0x000fe2000f8e00ff */
[----:B------:R-:W-:Y:S01]  /*4f90*/  FMNMX3.FTZ R15, R15, R18, R16, !PT ;  /* 0x000000120f0f7276 */ /* 0x000fe20007810010 */
[----:B------:R-:W-:Y:S01]  /*4fa0*/  USHF.L.U32 UR13, UR14, 0x1, URZ ;  /* 0x000000010e0d7899 */ /* 0x000fe200080006ff */
[----:B------:R-:W-:Y:S01]  /*4fb0*/  FMNMX3.FTZ R12, R25, R5, R23, !PT ;  /* 0x00000005190c7276 */ /* 0x000fe20007810017 */
[----:B------:R-:W-:Y:S01]  /*4fc0*/  UIADD3 UR11, UPT, UPT, UR28, -0x61c88647, URZ ;  /* 0x9e3779b91c0b7890 */ /* 0x000fe2000fffe0ff */
[----:B------:R-:W-:Y:S01]  /*4fd0*/  FSEL R217, R7, -INF , !P4 ;  /* 0xff80000007d97808 */ /* 0x000fe20006000000 */
[----:B------:R-:W-:Y:S01]  /*4fe0*/  UIADD3 UR10, UPT, UPT, UR28, 0x3c6ef372, URZ ;  /* 0x3c6ef3721c0a7890 */ /* 0x000fe2000fffe0ff */
[----:B------:R-:W-:Y:S01]  /*4ff0*/  FMNMX3.FTZ R7, R15, R10, R8, !PT ;  /* 0x0000000a0f077276 */ /* 0x000fe20007810008 */
[----:B------:R-:W-:Y:S01]  /*5000*/  UIADD3 UR17, UPT, UPT, UR29, 0x32370b8f, URZ ;  /* 0x32370b8f1d117890 */ /* 0x000fe2000fffe0ff */
[----:B------:R-:W-:Y:S01]  /*5010*/  FMNMX3.FTZ R12, R12, R21, R19, !PT ;  /* 0x000000150c0c7276 */ /* 0x000fe20007810013 */
[----:B------:R-:W2:Y:S01]  /*5020*/  LDCU UR12, c[0x0][0x45c] ;  /* 0x00008b80ff0c77ac */ /* 0x000ea20008000800 */
[----:B------:R-:W-:Y:S01]  /*5030*/  ISETP.NE.AND P3, PT, R38, RZ, PT ;  /* 0x000000ff2600720c */ /* 0x000fe20003f65270 */
[----:B------:R-:W3:Y:S01]  /*5040*/  LDC R198, c[0x0][0x4f8] ;  /* 0x00013e00ffc67b82 */ /* 0x000ee20000000800 */
[----:B------:R-:W-:Y:S01]  /*5050*/  ISETP.NE.AND P1, PT, R40, RZ, PT ;  /* 0x000000ff2800720c */ /* 0x000fe20003f25270 */
[----:B------:R-:W-:Y:S01]  /*5060*/  UIADD3 UR9, UPT, UPT, UR28, -0x255992d5, URZ ;  /* 0xdaa66d2b1c097890 */ /* 0x000fe2000fffe0ff */
[----:B------:R-:W-:Y:S01]  /*5070*/  FSEL R214, R43, -INF , !P4 ;  /* 0xff8000002bd67808 */ /* 0x000fe20006000000 */
[----:B-1----:R-:W-:Y:S01]  /*5080*/  UIMAD UR4, UR23, UR4, UR22 ;  /* 0x00000004170472a4 */ /* 0x002fe2000f8e0216 */
[----:B------:R-:W-:Y:S01]  /*5090*/  FMNMX3.FTZ R7, R7, R4, R216, !PT ;  /* 0x0000000407077276 */ /* 0x000fe200078100d8 */
[----:B------:R-:W-:Y:S01]  /*50a0*/  UIADD3 UR22, UPT, UPT, UR29, 0x76cf5d0a, URZ ;  /* 0x76cf5d0a1d167890 */ /* 0x000fe2000fffe0ff */
[----:B------:R-:W-:Y:S01]  /*50b0*/  FMNMX3.FTZ R12, R12, R17, R11, !PT ;  /* 0x000000110c0c7276 */ /* 0x000fe2000781000b */
[----:B------:R-:W-:Y:S01]  /*50c0*/  USHF.L.U32 UR7, UR4, 0x5, URZ ;  /* 0x0000000504077899 */ /* 0x000fe200080006ff */
[----:B------:R-:W-:Y:S01]  /*50d0*/  ISETP.NE.AND P0, PT, R42, RZ, PT ;  /* 0x000000ff2a00720c */ /* 0x000fe20003f05270 */
[----:B------:R-:W-:Y:S01]  /*50e0*/  UIADD3 UR8, UPT, UPT, UR28, 0x78dde6e4, URZ ;  /* 0x78dde6e41c087890 */ /* 0x000fe2000fffe0ff */
[----:B------:R-:W-:Y:S01]  /*50f0*/  FSEL R200, R34, -INF , !P3 ;  /* 0xff80000022c87808 */ /* 0x000fe20005800000 */
[----:B------:R-:W-:Y:S01]  /*5100*/  USHF.R.S32.HI UR4, URZ, 0x1f, UR7 ;  /* 0x0000001fff047899 */ /* 0x000fe20008011407 */
[----:B------:R-:W-:Y:S01]  /*5110*/  FSEL R220, R64, -INF , !P1 ;  /* 0xff80000040dc7808 */ /* 0x000fe20004800000 */
[----:B------:R-:W-:Y:S01]  /*5120*/  UIADD3 UR16, UPT, UPT, UR29, -0x126145ec, URZ ;  /* 0xed9eba141d107890 */ /* 0x000fe2000fffe0ff */
        /* <DEDUP_REMOVED lines=12> */
[----:B------:R-:W-:Y:S02]  /*51f0*/  FSEL R206, R67, -INF , !P0 ;  /* 0xff80000043ce7808 */ /* 0x000fe40004000000 */
[----:B------:R-:W-:Y:S02]  /*5200*/  FSEL R205, R62, -INF , !P6 ;  /* 0xff8000003ecd7808 */ /* 0x000fe40007000000 */
[----:B------:R-:W-:Y:S02]  /*5210*/  FMNMX3.FTZ R12, R12, R203, R207, !PT ;  /* 0x000000cb0c0c7276 */ /* 0x000fe400078100cf */
[----:B------:R-:W-:Y:S02]  /*5220*/  SHF.R.U32.HI R13, RZ, 0x5, R192 ;  /* 0x00000005ff0d7819 */ /* 0x000fe400000116c0 */
[----:B------:R-:W-:-:S02]  /*5230*/  FMNMX.FTZ R7, R210, R7, !PT ;  /* 0x00000007d2077209 */ /* 0x000fc40007810000 */
[----:B------:R-:W-:Y:S01]  /*5240*/  FSEL R204, R63, -INF , !P5 ;  /* 0xff8000003fcc7808 */ /* 0x000fe20006800000 */
[----:B------:R-:W-:Y:S01]  /*5250*/  IMAD R13, R6, 0x8, R13 ;  /* 0x00000008060d7824 */ /* 0x000fe200078e020d */
[----:B------:R-:W-:Y:S01]  /*5260*/  FMNMX3.FTZ R15, R12, R206, R205, !PT ;  /* 0x000000ce0c0f7276 */ /* 0x000fe200078100cd */
[----:B------:R-:W1:Y:S01]  /*5270*/  SHFL.BFLY PT, R6, R7, 0x2, 0x1f ;  /* 0x0c401f0007067f89 */ /* 0x000e6200000e0000 */
[----:B------:R-:W-:Y:S01]  /*5280*/  LOP3.LUT R27, R192, 0x1f, RZ, 0xc0, !PT ;  /* 0x0000001fc01b7812 */ /* 0x000fe200078ec0ff */
[----:B------:R-:W-:Y:S01]  /*5290*/  IMAD.WIDE.U32 R242, R13, -0x326172a9, RZ ;  /* 0xcd9e8d570df27825 */ /* 0x000fe200078e00ff */
[----:B------:R-:W-:Y:S02]  /*52a0*/  FMNMX.FTZ R15, R204, R15, !PT ;  /* 0x0000000fcc0f7209 */ /* 0x000fe40007810000 */
[----:B------:R-:W-:Y:S01]  /*52b0*/  IADD3 R236, P1, P0, R78, UR7, R27 ;  /* 0x000000074eec7c10 */ /* 0x000fe2000f83e01b */
[----:B------:R-:W-:Y:S01]  /*52c0*/  UIADD3 UR7, UPT, UPT, UR13, -0x2, URZ ;  /* 0xfffffffe0d077890 */ /* 0x000fe2000fffe0ff */
[----:B------:R-:W-:Y:S01]  /*52d0*/  LOP3.LUT R195, R3, 0x200, R77, 0xf8, !PT ;  /* 0x0000020003c37812 */ /* 0x000fe200078ef84d */
[----:B------:R-:W4:Y:S01]  /*52e0*/  SHFL.BFLY PT, R12, R15, 0x2, 0x1f ;  /* 0x0c401f000f0c7f89 */ /* 0x000f2200000e0000 */
[----:B------:R-:W-:Y:S01]  /*52f0*/  IADD3.X R79, PT, PT, R79, UR4, RZ, P1, P0 ;  /* 0x000000044f4f7c10 */ /* 0x000fe20008fe04ff */
[----:B------:R-:W-:Y:S01]  /*5300*/  UIADD3 UR4, UPT, UPT, UR29, -0x4498517b, URZ ;  /* 0xbb67ae851d047890 */ /* 0x000fe2000fffe0ff */
[----:B------:R-:W-:Y:S01]  /*5310*/  IMAD.WIDE.U32 R236, R236, -0x2daee0ad, RZ ;  /* 0xd2511f53ecec7825 */ /* 0x000fe200078e00ff */
[----:B------:R-:W-:Y:S01]  /*5320*/  LEA R195, R195, UR6, 0x1 ;  /* 0x00000006c3c37c11 */ /* 0x000fe2000f8e08ff */
[----:B------:R-:W-:Y:S01]  /*5330*/  UIADD3 UR13, UPT, UPT, UR13, -0x1, URZ ;  /* 0xffffffff0d0d7890 */ /* 0x000fe2000fffe0ff */
[----:B------:R-:W-:Y:S01]  /*5340*/  LOP3.LUT R234, R79, UR28, R243, 0x96, !PT ;  /* 0x0000001c4fea7c12 */ /* 0x000fe2000f8e96f3 */
[----:B------:R-:W-:Y:S01]  /*5350*/  IMAD.U32 R13, RZ, RZ, UR7 ;  /* 0x00000007ff0d7e24 */ /* 0x000fe2000f8e00ff */
[----:B---3--:R-:W-:Y:S01]  /*5360*/  LOP3.LUT R198, R198, 0xff, RZ, 0xc0, !PT ;  /* 0x000000ffc6c67812 */ /* 0x008fe200078ec0ff */
[----:B------:R-:W-:Y:S01]  /*5370*/  VIADD R193, R195, 0x18040 ;  /* 0x00018040c3c17836 */ /* 0x000fe20000000000 */
[----:B------:R-:W-:Y:S01]  /*5380*/  UIADD3 UR7, UPT, UPT, UR28, 0x1715609d, URZ ;  /* 0x1715609d1c077890 */ /* 0x000fe2000fffe0ff */
[----:B------:R-:W-:Y:S01]  /*5390*/  IMAD.WIDE.U32 R234, R234, -0x2daee0ad, RZ ;  /* 0xd2511f53eaea7825 */ /* 0x000fe200078e00ff */
[----:B------:R-:W-:Y:S01]  /*53a0*/  LOP3.LUT R14, R13, UR29, R237, 0x96, !PT ;  /* 0x0000001d0d0e7c12 */ /* 0x000fe2000f8e96ed */
[----:B------:R-:W-:Y:S02]  /*53b0*/  LDSM.16.MT88.4 R156, [R195+0x18000] ;  /* 0x01800000c39c783b */ /* 0x000fe40000004200 */
[----:B------:R-:W-:Y:S01]  /*53c0*/  IMAD R198, R198, 0x10000, R198 ;  /* 0x00010000c6c67824 */ /* 0x000fe200078e02c6 */
[----:B------:R-:W-:Y:S01]  /*53d0*/  LOP3.LUT R232, R236, UR4, R235, 0x96, !PT ;  /* 0x00000004ece87c12 */ /* 0x000fe2000f8e96eb */
[----:B------:R-:W-:Y:S01]  /*53e0*/  IMAD.WIDE.U32 R26, R14, -0x326172a9, RZ ;  /* 0xcd9e8d570e1a7825 */ /* 0x000fe200078e00ff */
[----:B-1----:R-:W-:Y:S01]  /*53f0*/  FMNMX.FTZ R13, R7, R6, !PT ;  /* 0x00000006070d7209 */ /* 0x002fe20007810000 */
[----:B------:R-:W-:Y:S01]  /*5400*/  UIADD3 UR4, UPT, UPT, UR28, -0x4ab325aa, URZ ;  /* 0xb54cda561c047890 */ /* 0x000fe2000fffe0ff */
[----:B------:R-:W-:Y:S01]  /*5410*/  LDSM.16.MT88.4 R64, [R195+0x1a000] ;  /* 0x01a00000c340783b */ /* 0x000fe20000004200 */
[----:B------:R-:W-:Y:S01]  /*5420*/  IMAD.WIDE.U32 R232, R232, -0x326172a9, RZ ;  /* 0xcd9e8d57e8e87825 */ /* 0x000fe200078e00ff */
[----:B------:R-:W-:-:S02]  /*5430*/  LOP3.LUT R6, R242, UR11, R27, 0x96, !PT ;  /* 0x0000000bf2067c12 */ /* 0x000fc4000f8e961b */
[----:B------:R-:W1:Y:S01]  /*5440*/  SHFL.BFLY PT, R164, R13, 0x1, 0x1f ;  /* 0x0c201f000da47f89 */ /* 0x000e6200000e0000 */
[----:B----4-:R-:W-:Y:S01]  /*5450*/  FMNMX.FTZ R15, R15, R12, !PT ;  /* 0x0000000c0f0f7209 */ /* 0x010fe20007810000 */
[----:B------:R-:W-:Y:S01]  /*5460*/  IMAD.IADD R197, R76, 0x1, R195 ;  /* 0x000000014cc57824 */ /* 0x000fe200078e02c3 */
[----:B------:R-:W-:Y:S01]  /*5470*/  LOP3.LUT R26, R26, UR10, R233, 0x96, !PT ;  /* 0x0000000a1a1a7c12 */ /* 0x000fe2000f8e96e9 */
[----:B------:R-:W-:Y:S01]  /*5480*/  IMAD.WIDE.U32 R6, R6, -0x2daee0ad, RZ ;  /* 0xd2511f5306067825 */ /* 0x000fe200078e00ff */
[----:B------:R-:W-:Y:S03]  /*5490*/  LDSM.16.MT88.4 R96, [R195+0x1c000] ;  /* 0x01c00000c360783b */ /* 0x000fe60000004200 */
[----:B------:R-:W-:Y:S01]  /*54a0*/  IMAD.WIDE.U32 R26, R26, -0x2daee0ad, RZ ;  /* 0xd2511f531a1a7825 */ /* 0x000fe200078e00ff */
[----:B------:R-:W3:Y:S01]  /*54b0*/  SHFL.BFLY PT, R14, R15, 0x1, 0x1f ;  /* 0x0c201f000f0e7f89 */ /* 0x000ee200000e0000 */
[----:B------:R-:W-:-:S03]  /*54c0*/  LOP3.LUT R7, R234, UR22, R7, 0x96, !PT ;  /* 0x00000016ea077c12 */ /* 0x000fc6000f8e9607 */
[----:B------:R-:W-:Y:S01]  /*54d0*/  LOP3.LUT R6, R6, UR17, R27, 0x96, !PT ;  /* 0x0000001106067c12 */ /* 0x000fe2000f8e961b */
[----:B------:R-:W4:Y:S01]  /*54e0*/  LDSM.16.MT88.4 R40, [R197+0x18000] ;  /* 0x01800000c528783b */ /* 0x000f220000004200 */
[----:B------:R-:W-:-:S03]  /*54f0*/  IMAD.WIDE.U32 R28, R7, -0x326172a9, RZ ;  /* 0xcd9e8d57071c7825 */ /* 0x000fc600078e00ff */
[----:B------:R-:W5:Y:S01]  /*5500*/  LDSM.16.MT88.4 R72, [R197+0x1a000] ;  /* 0x01a00000c548783b */ /* 0x000f620000004200 */
[----:B------:R-:W-:Y:S01]  /*5510*/  IMAD.WIDE.U32 R6, R6, -0x326172a9, RZ ;  /* 0xcd9e8d5706067825 */ /* 0x000fe200078e00ff */
[----:B------:R-:W-:Y:S02]  /*5520*/  LOP3.LUT R3, R232, UR9, R29, 0x96, !PT ;  /* 0x00000009e8037c12 */ /* 0x000fe4000f8e961d */
[----:B------:R-:W-:Y:S02]  /*5530*/  LDSM.16.MT88.4 R104, [R197+0x1c000] ;  /* 0x01c00000c568783b */ /* 0x000fe40000004200 */
[----:B------:R-:W-:Y:S01]  /*5540*/  LOP3.LUT R12, R28, UR8, R7, 0x96, !PT ;  /* 0x000000081c0c7c12 */ /* 0x000fe2000f8e9607 */
[----:B------:R-:W-:Y:S01]  /*5550*/  IMAD.WIDE.U32 R28, R3, -0x2daee0ad, RZ ;  /* 0xd2511f53031c7825 */ /* 0x000fe200078e00ff */
[----:B-1----:R-:W-:Y:S01]  /*5560*/  FMNMX.FTZ R164, R13, R164, !PT ;  /* 0x000000a40da47209 */ /* 0x002fe20007810000 */
[----:B------:R-:W-:Y:S02]  /*5570*/  LDSM.16.MT88.4 R136, [R197+0x1e000] ;  /* 0x01e00000c588783b */ /* 0x000fe40000004200 */
[----:B------:R-:W-:Y:S01]  /*5580*/  IMAD.WIDE.U32 R12, R12, -0x2daee0ad, RZ ;  /* 0xd2511f530c0c7825 */ /* 0x000fe200078e00ff */
[----:B------:R-:W-:-:S03]  /*5590*/  FSETP.NEU.FTZ.AND P0, PT, R164, -INF , PT ;  /* 0xff800000a400780b */ /* 0x000fc60003f1d000 */
[----:B--2---:R-:W-:Y:S01]  /*55a0*/  FMUL.FTZ R213, R164, UR12 ;  /* 0x0000000ca4d57c20 */ /* 0x004fe20008410000 */
[----:B------:R-:W-:Y:S01]  /*55b0*/  LDSM.16.MT88.4 R128, [R195+0x1e000] ;  /* 0x01e00000c380783b */ /* 0x000fe20000004200 */
[----:B---3--:R-:W-:Y:S01]  /*55c0*/  FMNMX.FTZ R3, R15, R14, !PT ;  /* 0x0000000e0f037209 */ /* 0x008fe20007810000 */
[----:B------:R-:W-:Y:S01]  /*55d0*/  VIADD R7, R195, 0x18000 ;  /* 0x00018000c3077836 */ /* 0x000fe20000000000 */
[----:B------:R-:W-:Y:S01]  /*55e0*/  LOP3.LUT R14, R26, UR16, R29, 0x96, !PT ;  /* 0x000000101a0e7c12 */ /* 0x000fe2000f8e961d */
[----:B------:R-:W-:Y:S01]  /*55f0*/  LDSM.16.MT88.4 R176, [R197+0x1e800] ;  /* 0x01e80000c5b0783b */ /* 0x000fe20000004200 */
[----:B------:R-:W-:Y:S01]  /*5600*/  LOP3.LUT R13, R28, UR15, R13, 0x96, !PT ;  /* 0x0000000f1c0d7c12 */ /* 0x000fe2000f8e960d */
[----:B------:R-:W-:Y:S01]  /*5610*/  FMUL.FTZ R212, R3, UR12 ;  /* 0x0000000c03d47c20 */ /* 0x000fe20008410000 */
[----:B------:R-:W-:Y:S01]  /*5620*/  FSEL R213, R213, RZ, P0 ;  /* 0x000000ffd5d57208 */ /* 0x000fe20000000000 */
[----:B------:R-:W-:Y:S01]  /*5630*/  IMAD.WIDE.U32 R14, R14, -0x326172a9, RZ ;  /* 0xcd9e8d570e0e7825 */ /* 0x000fe200078e00ff */
[----:B------:R-:W-:Y:S01]  /*5640*/  FSETP.NEU.FTZ.AND P0, PT, R3, -INF , PT ;  /* 0xff8000000300780b */ /* 0x000fe20003f1d000 */
[----:B------:R-:W-:Y:S02]  /*5650*/  LDSM.16.MT88.4 R172, [R195+0x18800] ;  /* 0x01880000c3ac783b */ /* 0x000fe40000004200 */
[----:B------:R-:W-:-:S04]  /*5660*/  IMAD.WIDE.U32 R26, R13, -0x326172a9, RZ ;  /* 0xcd9e8d570d1a7825 */ /* 0x000fc800078e00ff */
[--C-:B------:R-:W-:Y:S01]  /*5670*/  FFMA.FTZ R196, R24, UR12, -R213.reuse ;  /* 0x0000000c18c47c23 */ /* 0x100fe200080108d5 */
[--C-:B------:R-:W-:Y:S01]  /*5680*/  FFMA.FTZ R189, R22, UR12, -R213.reuse ;  /* 0x0000000c16bd7c23 */ /* 0x100fe200080108d5 */
[--C-:B------:R-:W-:Y:S01]  /*5690*/  FFMA.FTZ R194, R20, UR12, -R213.reuse ;  /* 0x0000000c14c27c23 */ /* 0x100fe200080108d5 */
[----:B------:R-:W-:Y:S01]  /*56a0*/  FSEL R212, R212, RZ, P0 ;  /* 0x000000ffd4d47208 */ /* 0x000fe20000000000 */
[----:B------:R-:W-:Y:S01]  /*56b0*/  FFMA.FTZ R185, R18, UR12, -R213 ;  /* 0x0000000c12b97c23 */ /* 0x000fe200080108d5 */
[----:B------:R-:W-:Y:S01]  /*56c0*/  LOP3.LUT R149, R14, UR4, R27, 0x96, !PT ;  /* 0x000000040e957c12 */ /* 0x000fe2000f8e961b */
[----:B------:R-:W-:Y:S01]  /*56d0*/  MUFU.EX2 R196, R196 ;  /* 0x000000c400c47308 */ /* 0x000fe20000000800 */
[----:B------:R-:W-:Y:S02]  /*56e0*/  IMAD.MOV.U32 R14, RZ, RZ, R26 ;  /* 0x000000ffff0e7224 */ /* 0x000fe400078e001a */
[--C-:B------:R-:W-:Y:S01]  /*56f0*/  FFMA.FTZ R187, R5, UR12, -R212.reuse ;  /* 0x0000000c05bb7c23 */ /* 0x100fe200080108d4 */
[C---:B------:R-:W-:Y:S01]  /*5700*/  LOP3.LUT R5, R149.reuse, 0xffff, RZ, 0xc0, !PT ;  /* 0x0000ffff95057812 */ /* 0x040fe200078ec0ff */
[----:B------:R-:W1:Y:S01]  /*5710*/  MUFU.EX2 R189, R189 ;  /* 0x000000bd00bd7308 */ /* 0x000e620000000800 */
[----:B------:R-:W-:Y:S01]  /*5720*/  LOP3.LUT R20, R149, 0xff, RZ, 0xc0, !PT ;  /* 0x000000ff95147812 */ /* 0x000fe200078ec0ff */
[--C-:B------:R-:W-:Y:S01]  /*5730*/  FFMA.FTZ R186, R23, UR12, -R212.reuse ;  /* 0x0000000c17ba7c23 */ /* 0x100fe200080108d4 */
[----:B------:R-:W-:Y:S01]  /*5740*/  SHF.R.U32.HI R5, RZ, 0x8, R5 ;  /* 0x00000008ff057819 */ /* 0x000fe20000011605 */
[----:B------:R-:W-:Y:S01]  /*5750*/  MUFU.EX2 R194, R194 ;  /* 0x000000c200c27308 */ /* 0x000fe20000000800 */
[----:B------:R-:W-:Y:S01]  /*5760*/  PRMT R13, R26, 0x7771, RZ ;  /* 0x000077711a0d7816 */ /* 0x000fe200000000ff */
[--C-:B------:R-:W-:Y:S01]  /*5770*/  FFMA.FTZ R183, R21, UR12, -R212.reuse ;  /* 0x0000000c15b77c23 */ /* 0x100fe200080108d4 */
[----:B------:R-:W-:Y:S01]  /*5780*/  LOP3.LUT R14, R14, 0xff, RZ, 0xc0, !PT ;  /* 0x000000ff0e0e7812 */ /* 0x000fe200078ec0ff */
[----:B------:R-:W2:Y:S01]  /*5790*/  MUFU.EX2 R185, R185 ;  /* 0x000000b900b97308 */ /* 0x000ea20000000800 */
[----:B------:R-:W-:Y:S01]  /*57a0*/  PRMT R5, R20, 0x5410, R5 ;  /* 0x0000541014057816 */ /* 0x000fe20000000005 */
[----:B------:R-:W-:Y:S01]  /*57b0*/  @P2 VIADD R193, R7, 0xffffffc0 ;  /* 0xffffffc007c12836 */ /* 0x000fe20000000000 */
[----:B------:R-:W-:Y:S01]  /*57c0*/  PRMT R13, R14, 0x5410, R13 ;  /* 0x000054100e0d7816 */ /* 0x000fe2000000000d */
[----:B------:R-:W-:Y:S01]  /*57d0*/  FFMA.FTZ R190, R25, UR12, -R212 ;  /* 0x0000000c19be7c23 */ /* 0x000fe200080108d4 */
[C---:B------:R-:W-:Y:S01]  /*57e0*/  PRMT R18, R26.reuse, 0x7773, RZ ;  /* 0x000077731a127816 */ /* 0x040fe200000000ff */
[----:B------:R-:W-:Y:S01]  /*57f0*/  MUFU.EX2 R186, R186 ;  /* 0x000000ba00ba7308 */ /* 0x000fe20000000800 */
[----:B------:R-:W-:Y:S01]  /*5800*/  PRMT R151, R26, 0x7772, RZ ;  /* 0x000077721a977816 */ /* 0x000fe200000000ff */
[----:B------:R-:W-:Y:S01]  /*5810*/  IMAD.IADD R191, R76, 0x1, R193 ;  /* 0x000000014cbf7824 */ /* 0x000fe200078e02c1 */
[--C-:B------:R-:W-:Y:S01]  /*5820*/  HSET2.LE.AND R148, R5, R198.reuse, PT ;  /* 0x000000c605947233 */ /* 0x100fe20003803000 */
[----:B------:R-:W3:Y:S01]  /*5830*/  MUFU.EX2 R183, R183 ;  /* 0x000000b700b77308 */ /* 0x000ee20000000800 */
[--C-:B------:R-:W-:Y:S01]  /*5840*/  HSET2.LE.AND R150, R13, R198.reuse, PT ;  /* 0x000000c60d967233 */ /* 0x100fe20003803000 */
[--C-:B------:R-:W-:Y:S01]  /*5850*/  FFMA.FTZ R169, R4, UR12, -R213.reuse ;  /* 0x0000000c04a97c23 */ /* 0x100fe200080108d5 */
[----:B-1----:R-:W-:Y:S01]  /*5860*/  F2FP.BF16.F32.PACK_AB R5, R189, R196 ;  /* 0x000000c4bd05723e */ /* 0x002fe200000010ff */
[----:B------:R-:W-:Y:S01]  /*5870*/  MUFU.EX2 R190, R190 ;  /* 0x000000be00be7308 */ /* 0x000fe20000000800 */
[----:B--2---:R-:W-:Y:S01]  /*5880*/  F2FP.BF16.F32.PACK_AB R7, R185, R194 ;  /* 0x000000c2b907723e */ /* 0x004fe200000010ff */
[----:B------:R-:W-:Y:S01]  /*5890*/  LDSM.16.MT88.4 R48, [R193] ;  /* 0x00000000c130783b */ /* 0x000fe20000004200 */
[--C-:B------:R-:W-:Y:S01]  /*58a0*/  PRMT R151, R151, 0x5410, R18.reuse ;  /* 0x0000541097977816 */ /* 0x100fe20000000012 */
[----:B------:R-:W1:Y:S01]  /*58b0*/  MUFU.EX2 R187, R187 ;  /* 0x000000bb00bb7308 */ /* 0x000e620000000800 */
[----:B------:R-:W-:Y:S01]  /*58c0*/  PRMT R18, R149, 0x7632, R18 ;  /* 0x0000763295127816 */ /* 0x000fe20000000012 */
[----:B------:R-:W-:Y:S01]  /*58d0*/  LDSM.16.MT88.4 R56, [R191] ;  /* 0x00000000bf38783b */ /* 0x000fe20000004200 */
[----:B------:R-:W-:Y:S01]  /*58e0*/  LOP3.LUT R150, R7, R150, RZ, 0xc0, !PT ;  /* 0x0000009607967212 */ /* 0x000fe200078ec0ff */
[----:B------:R-:W-:Y:S01]  /*58f0*/  FFMA.FTZ R188, R16, UR12, -R213 ;  /* 0x0000000c10bc7c23 */ /* 0x000fe200080108d5 */
[----:B------:R-:W-:Y:S01]  /*5900*/  LOP3.LUT R148, R5, R148, RZ, 0xc0, !PT ;  /* 0x0000009405947212 */ /* 0x000fe200078ec0ff */
[----:B------:R-:W-:Y:S01]  /*5910*/  LDSM.16.MT88.4 R80, [R193+0x2000] ;  /* 0x00200000c150783b */ /* 0x000fe20000004200 */
[----:B------:R-:W-:Y:S01]  /*5920*/  LOP3.LUT R20, R6, UR7, R15, 0x96, !PT ;  /* 0x0000000706147c12 */ /* 0x000fe2000f8e960f */
[----:B------:R-:W-:Y:S01]  /*5930*/  FFMA.FTZ R181, R10, UR12, -R213 ;  /* 0x0000000c0ab57c23 */ /* 0x000fe200080108d5 */
[----:B------:R-:W-:Y:S01]  /*5940*/  LOP3.LUT R151, R151, 0xff00ff, RZ, 0xc0, !PT ;  /* 0x00ff00ff97977812 */ /* 0x000fe200078ec0ff */
[----:B------:R-:W2:Y:S01]  /*5950*/  LDSM.16.MT88.4 R4, [R191+0x6000] ;  /* 0x00600000bf04783b */ /* 0x000ea20000004200 */
[----:B------:R-:W-:Y:S01]  /*5960*/  SHF.R.U32.HI R149, RZ, 0x18, R149 ;  /* 0x00000018ff957819 */ /* 0x000fe20000011695 */
[----:B------:R-:W-:Y:S01]  /*5970*/  IMAD.WIDE.U32 R20, R20, -0x2daee0ad, RZ ;  /* 0xd2511f5314147825 */ /* 0x000fe200078e00ff */
[----:B------:R-:W-:Y:S01]  /*5980*/  LOP3.LUT R18, R18, 0xff, RZ, 0xc0, !PT ;  /* 0x000000ff12127812 */ /* 0x000fe200078ec0ff */
[----:B------:R-:W2:Y:S01]  /*5990*/  LDSM.16.MT88.4 R88, [R191+0x2000] ;  /* 0x00200000bf58783b */ /* 0x000ea20000004200 */
[--C-:B------:R-:W-:Y:S01]  /*59a0*/  HSET2.LE.AND R151, R151, R198.reuse, PT ;  /* 0x000000c697977233 */ /* 0x100fe20003803000 */
[----:B------:R-:W-:Y:S01]  /*59b0*/  FFMA.FTZ R184, R8, UR12, -R213 ;  /* 0x0000000c08b87c23 */ /* 0x000fe200080108d5 */
[----:B------:R-:W-:Y:S01]  /*59c0*/  PRMT R149, R18, 0x5410, R149 ;  /* 0x0000541012957816 */ /* 0x000fe20000000095 */
[----:B------:R-:W2:Y:S01]  /*59d0*/  LDSM.16.MT88.4 R112, [R193+0x4000] ;  /* 0x00400000c170783b */ /* 0x000ea20000004200 */
[----:B---3--:R-:W-:Y:S01]  /*59e0*/  F2FP.BF16.F32.PACK_AB R14, R183, R186 ;  /* 0x000000bab70e723e */ /* 0x008fe200000010ff */
[--C-:B------:R-:W-:Y:S01]  /*59f0*/  FFMA.FTZ R182, R19, UR12, -R212.reuse ;  /* 0x0000000c13b67c23 */ /* 0x100fe200080108d4 */
[--C-:B------:R-:W-:Y:S01]  /*5a00*/  FFMA.FTZ R171, R17, UR12, -R212.reuse ;  /* 0x0000000c11ab7c23 */ /* 0x100fe200080108d4 */
[----:B------:R-:W3:Y:S01]  /*5a10*/  LDSM.16.MT88.4 R120, [R191+0x4000] ;  /* 0x00400000bf78783b */ /* 0x000ee20000004200 */
[----:B------:R-:W-:Y:S01]  /*5a20*/  LOP3.LUT R151, R14, R151, RZ, 0xc0, !PT ;  /* 0x000000970e977212 */ /* 0x000fe200078ec0ff */
[--C-:B------:R-:W-:Y:S01]  /*5a30*/  FFMA.FTZ R180, R11, UR12, -R212.reuse ;  /* 0x0000000c0bb47c23 */ /* 0x100fe200080108d4 */
[--C-:B------:R-:W-:Y:S01]  /*5a40*/  HSET2.LE.AND R149, R149, R198.reuse, PT ;  /* 0x000000c695957233 */ /* 0x100fe20003803000 */
[----:B------:R-:W3:Y:S01]  /*5a50*/  LDSM.16.MT88.4 R144, [R193+0x6000] ;  /* 0x00600000c190783b */ /* 0x000ee20000004200 */
[----:B-1----:R-:W-:Y:S01]  /*5a60*/  F2FP.BF16.F32.PACK_AB R14, R187, R190 ;  /* 0x000000bebb0e723e */ /* 0x002fe200000010ff */
[----:B------:R-:W-:Y:S01]  /*5a70*/  MUFU.EX2 R188, R188 ;  /* 0x000000bc00bc7308 */ /* 0x000fe20000000800 */
[----:B------:R-:W-:Y:S01]  /*5a80*/  PRMT R8, R20, 0x7771, RZ ;  /* 0x0000777114087816 */ /* 0x000fe200000000ff */
[----:B------:R-:W-:Y:S01]  /*5a90*/  FFMA.FTZ R167, R9, UR12, -R212 ;  /* 0x0000000c09a77c23 */ /* 0x000fe200080108d4 */
[----:B------:R-:W-:Y:S01]  /*5aa0*/  LOP3.LUT R149, R14, R149, RZ, 0xc0, !PT ;  /* 0x000000950e957212 */ /* 0x000fe200078ec0ff */
[----:B------:R-:W-:Y:S01]  /*5ab0*/  IMAD.MOV.U32 R14, RZ, RZ, R20 ;  /* 0x000000ffff0e7224 */ /* 0x000fe200078e0014 */
[----:B------:R-:W-:Y:S01]  /*5ac0*/  LOP3.LUT R12, R12, UR14, R21, 0x96, !PT ;  /* 0x0000000e0c0c7c12 */ /* 0x000fe2000f8e9615 */
[----:B------:R-:W1:Y:S01]  /*5ad0*/  MUFU.EX2 R181, R181 ;  /* 0x000000b500b57308 */ /* 0x000e620000000800 */
[----:B------:R-:W-:Y:S01]  /*5ae0*/  PRMT R10, R20, 0x7773, RZ ;  /* 0x00007773140a7816 */ /* 0x000fe200000000ff */
[----:B------:R-:W-:Y:S01]  /*5af0*/  LDSM.16.MT88.4 R16, [R197+0x1a800] ;  /* 0x01a80000c510783b */ /* 0x000fe20000004200 */
[----:B------:R-:W-:Y:S01]  /*5b00*/  LOP3.LUT R11, R14, 0xff, RZ, 0xc0, !PT ;  /* 0x000000ff0e0b7812 */ /* 0x000fe200078ec0ff */
[----:B------:R-:W-:Y:S01]  /*5b10*/  MUFU.EX2 R182, R182 ;  /* 0x000000b600b67308 */ /* 0x000fe20000000800 */
[----:B------:R-:W-:Y:S01]  /*5b20*/  PRMT R27, R20, 0x7772, RZ ;  /* 0x00007772141b7816 */ /* 0x000fe200000000ff */
[C---:B----4-:R-:W-:Y:S01]  /*5b30*/  HMMA.16816.F32.BF16 R36, R148.reuse, R40, RZ ;  /* 0x000000289424723c */ /* 0x050fe200000418ff */
[----:B------:R-:W-:Y:S01]  /*5b40*/  PRMT R11, R11, 0x5410, R8 ;  /* 0x000054100b0b7816 */ /* 0x000fe20000000008 */
[----:B------:R-:W4:Y:S01]  /*5b50*/  LDSM.16.MT88.4 R20, [R197+0x18800] ;  /* 0x01880000c514783b */ /* 0x000f220000004200 */
[----:B------:R-:W1:Y:S01]  /*5b60*/  MUFU.EX2 R171, R171 ;  /* 0x000000ab00ab7308 */ /* 0x000e620000000800 */
[--C-:B------:R-:W-:Y:S01]  /*5b70*/  PRMT R27, R27, 0x5410, R10.reuse ;  /* 0x000054101b1b7816 */ /* 0x100fe2000000000a */
[----:B------:R-:W-:Y:S01]  /*5b80*/  FFMA.FTZ R216, R216, UR12, -R213 ;  /* 0x0000000cd8d87c23 */ /* 0x000fe200080108d5 */
[C---:B------:R-:W-:Y:S01]  /*5b90*/  LOP3.LUT R8, R12.reuse, 0xffff, RZ, 0xc0, !PT ;  /* 0x0000ffff0c087812 */ /* 0x040fe200078ec0ff */
[----:B------:R-:W-:Y:S01]  /*5ba0*/  MUFU.EX2 R184, R184 ;  /* 0x000000b800b87308 */ /* 0x000fe20000000800 */
[C---:B------:R-:W-:Y:S01]  /*5bb0*/  PRMT R10, R12.reuse, 0x7632, R10 ;  /* 0x000076320c0a7816 */ /* 0x040fe2000000000a */
[C---:B-----5:R-:W-:Y:S01]  /*5bc0*/  HMMA.16816.F32.BF16 R68, R148.reuse, R72, RZ ;  /* 0x000000489444723c */ /* 0x060fe200000418ff */
[----:B------:R-:W-:Y:S01]  /*5bd0*/  LOP3.LUT R25, R12, 0xff, RZ, 0xc0, !PT ;  /* 0x000000ff0c197812 */ /* 0x000fe200078ec0ff */
[----:B------:R-:W5:Y:S01]  /*5be0*/  MUFU.EX2 R169, R169 ;  /* 0x000000a900a97308 */ /* 0x000f620000000800 */
[----:B------:R-:W-:Y:S01]  /*5bf0*/  SHF.R.U32.HI R9, RZ, 0x18, R12 ;  /* 0x00000018ff097819 */ /* 0x000fe2000001160c */
[----:B------:R-:W-:Y:S01]  /*5c00*/  LDSM.16.MT88.4 R32, [R193+0x800] ;  /* 0x00080000c120783b */ /* 0x000fe20000004200 */
[----:B------:R-:W-:Y:S01]  /*5c10*/  SHF.R.U32.HI R12, RZ, 0x8, R8 ;  /* 0x00000008ff0c7819 */ /* 0x000fe20000011608 */
[----:B------:R-:W-:Y:S01]  /*5c20*/  MUFU.EX2 R180, R180 ;  /* 0x000000b400b47308 */ /* 0x000fe20000000800 */
[----:B------:R-:W-:Y:S01]  /*5c30*/  LOP3.LUT R8, R10, 0xff, RZ, 0xc0, !PT ;  /* 0x000000ff0a087812 */ /* 0x000fe200078ec0ff */
[C---:B--2---:R-:W-:Y:S01]  /*5c40*/  HMMA.16816.F32.BF16 R152, R148.reuse, R4, RZ ;  /* 0x000000049498723c */ /* 0x044fe200000418ff */
[----:B------:R-:W-:Y:S01]  /*5c50*/  PRMT R25, R25, 0x5410, R12 ;  /* 0x0000541019197816 */ /* 0x000fe2000000000c */
[----:B------:R-:W2:Y:S01]  /*5c60*/  MUFU.EX2 R167, R167 ;  /* 0x000000a700a77308 */ /* 0x000ea20000000800 */
[----:B------:R-:W-:Y:S01]  /*5c70*/  PRMT R9, R8, 0x5410, R9 ;  /* 0x0000541008097816 */ /* 0x000fe20000000009 */
[----:B------:R-:W4:Y:S01]  /*5c80*/  LDSM.16.MT88.4 R12, [R197+0x1c800] ;  /* 0x01c80000c50c783b */ /* 0x000f220000004200 */
[----:B-1----:R-:W-:Y:S01]  /*5c90*/  F2FP.BF16.F32.PACK_AB R5, R181, R188 ;  /* 0x000000bcb505723e */ /* 0x002fe200000010ff */
[--C-:B------:R-:W-:Y:S01]  /*5ca0*/  FFMA.FTZ R199, R202, UR12, -R213.reuse ;  /* 0x0000000ccac77c23 */ /* 0x100fe200080108d5 */
[--C-:B------:R-:W-:Y:S01]  /*5cb0*/  HSET2.LE.AND R8, R25, R198.reuse, PT ;  /* 0x000000c619087233 */ /* 0x100fe20003803000 */
[C---:B------:R-:W-:Y:S01]  /*5cc0*/  HMMA.16816.F32.BF16 R100, R148.reuse, R104, RZ ;  /* 0x000000689464723c */ /* 0x040fe200000418ff */
[--C-:B------:R-:W-:Y:S01]  /*5cd0*/  HSET2.LE.AND R9, R9, R198.reuse, PT ;  /* 0x000000c609097233 */ /* 0x100fe20003803000 */
[----:B------:R-:W-:Y:S01]  /*5ce0*/  LDSM.16.MT88.4 R28, [R191+0x800] ;  /* 0x00080000bf1c783b */ /* 0x000fe20000004200 */
[----:B------:R-:W-:Y:S01]  /*5cf0*/  F2FP.BF16.F32.PACK_AB R4, R171, R182 ;  /* 0x000000b6ab04723e */ /* 0x000fe200000010ff */
[----:B------:R1:W-:Y:S01]  /*5d00*/  MUFU.EX2 R202, R216 ;  /* 0x000000d800ca7308 */ /* 0x0003e20000000800 */
[----:B------:R-:W-:Y:S01]  /*5d10*/  LOP3.LUT R8, R5, R8, RZ, 0xc0, !PT ;  /* 0x0000000805087212 */ /* 0x000fe200078ec0ff */
[--C-:B------:R-:W-:Y:S01]  /*5d20*/  FFMA.FTZ R201, R214, UR12, -R213.reuse ;  /* 0x0000000cd6c97c23 */ /* 0x100fe200080108d5 */
[----:B------:R-:W-:Y:S01]  /*5d30*/  LOP3.LUT R9, R4, R9, RZ, 0xc0, !PT ;  /* 0x0000000904097212 */ /* 0x000fe200078ec0ff */
[C---:B------:R-:W-:Y:S01]  /*5d40*/  HMMA.16816.F32.BF16 R132, R148.reuse, R136, RZ ;  /* 0x000000889484723c */ /* 0x040fe200000418ff */
[--C-:B------:R-:W-:Y:S01]  /*5d50*/  HSET2.LE.AND R10, R11, R198.reuse, PT ;  /* 0x000000c60b0a7233 */ /* 0x100fe20003803000 */
[--C-:B------:R-:W-:Y:S01]  /*5d60*/  FFMA.FTZ R200, R200, UR12, -R213.reuse ;  /* 0x0000000cc8c87c23 */ /* 0x100fe200080108d5 */
[----:B------:R-:W-:Y:S01]  /*5d70*/  LOP3.LUT R27, R27, 0xff00ff, RZ, 0xc0, !PT ;  /* 0x00ff00ff1b1b7812 */ /* 0x000fe200078ec0ff */
[--C-:B------:R-:W-:Y:S01]  /*5d80*/  FFMA.FTZ R214, R219, UR12, -R212.reuse ;  /* 0x0000000cdbd67c23 */ /* 0x100fe200080108d4 */
[----:B-----5:R-:W-:Y:S01]  /*5d90*/  F2FP.BF16.F32.PACK_AB R11, R169, R184 ;  /* 0x000000b8a90b723e */ /* 0x020fe200000010ff */
[--C-:B------:R-:W-:Y:S01]  /*5da0*/  FFMA.FTZ R215, R215, UR12, -R212.reuse ;  /* 0x0000000cd7d77c23 */ /* 0x100fe200080108d4 */
[--C-:B------:R-:W-:Y:S01]  /*5db0*/  FFMA.FTZ R217, R217, UR12, -R212.reuse ;  /* 0x0000000cd9d97c23 */ /* 0x100fe200080108d4 */
[C---:B------:R-:W-:Y:S01]  /*5dc0*/  HMMA.16816.F32.BF16 R160, R148.reuse, R156, RZ ;  /* 0x0000009c94a0723c */ /* 0x040fe200000418ff */
[----:B------:R-:W-:Y:S01]  /*5dd0*/  LOP3.LUT R10, R11, R10, RZ, 0xc0, !PT ;  /* 0x0000000a0b0a7212 */ /* 0x000fe200078ec0ff */
[--C-:B-1----:R-:W-:Y:S01]  /*5de0*/  FFMA.FTZ R216, R203, UR12, -R212.reuse ;  /* 0x0000000ccbd87c23 */ /* 0x102fe200080108d4 */
[----:B------:R-:W-:Y:S01]  /*5df0*/  HSET2.LE.AND R24, R27, R198, PT ;  /* 0x000000c61b187233 */ /* 0x000fe20003803000 */
[----:B------:R-:W1:Y:S01]  /*5e00*/  MUFU.EX2 R199, R199 ;  /* 0x000000c700c77308 */ /* 0x000e620000000800 */
[----:B--2---:R-:W-:Y:S01]  /*5e10*/  F2FP.BF16.F32.PACK_AB R11, R167, R180 ;  /* 0x000000b4a70b723e */ /* 0x004fe200000010ff */
[--C-:B------:R-:W-:Y:S01]  /*5e20*/  FFMA.FTZ R241, R210, UR12, -R213.reuse ;  /* 0x0000000cd2f17c23 */ /* 0x100fe200080108d5 */
[--C-:B------:R-:W-:Y:S01]  /*5e30*/  FFMA.FTZ R218, R218, UR12, -R213.reuse ;  /* 0x0000000cdada7c23 */ /* 0x100fe200080108d5 */
[C---:B------:R-:W-:Y:S01]  /*5e40*/  HMMA.16816.F32.BF16 R44, R148.reuse, R48, RZ ;  /* 0x00000030942c723c */ /* 0x040fe200000418ff */
[----:B------:R-:W-:Y:S01]  /*5e50*/  LOP3.LUT R11, R11, R24, RZ, 0xc0, !PT ;  /* 0x000000180b0b7212 */ /* 0x000fe200078ec0ff */
[----:B------:R-:W-:Y:S01]  /*5e60*/  MUFU.EX2 R201, R201 ;  /* 0x000000c900c97308 */ /* 0x000fe20000000800 */
[----:B------:R-:W-:Y:S01]  /*5e70*/  LDSM.16.MT88.4 R24, [R193+0x2800] ;  /* 0x00280000c118783b */ /* 0x000fe20000004200 */
[--C-:B------:R-:W-:Y:S01]  /*5e80*/  FFMA.FTZ R205, R205, UR12, -R212.reuse ;  /* 0x0000000ccdcd7c23 */ /* 0x100fe200080108d4 */
[----:B------:R-:W-:Y:S01]  /*5e90*/  FFMA.FTZ R210, R204, UR12, -R212 ;  /* 0x0000000cccd27c23 */ /* 0x000fe200080108d4 */
[----:B------:R-:W2:Y:S01]  /*5ea0*/  MUFU.EX2 R200, R200 ;  /* 0x000000c800c87308 */ /* 0x000ea20000000800 */
[----:B------:R-:W-:Y:S01]  /*5eb0*/  FFMA.FTZ R211, R211, UR12, -R213 ;  /* 0x0000000cd3d37c23 */ /* 0x000fe200080108d5 */
[----:B------:R-:W-:Y:S01]  /*5ec0*/  HMMA.16816.F32.BF16 R52, R148, R56, RZ ;  /* 0x000000389434723c */ /* 0x000fe200000418ff */
[----:B------:R-:W-:Y:S01]  /*5ed0*/  FADD.FTZ R189, R196, R189 ;  /* 0x000000bdc4bd7221 */ /* 0x000fe20000010000 */
[----:B------:R-:W-:Y:S01]  /*5ee0*/  MUFU.EX2 R214, R214 ;  /* 0x000000d600d67308 */ /* 0x000fe20000000800 */
[----:B------:R-:W-:-:S02]  /*5ef0*/  FADD.FTZ R187, R190, R187 ;  /* 0x000000bbbebb7221 */ /* 0x000fc40000010000 */
[----:B------:R-:W-:Y:S01]  /*5f00*/  FADD.FTZ R194, R194, R189 ;  /* 0x000000bdc2c27221 */ /* 0x000fe20000010000 */
[----:B------:R5:W-:Y:S01]  /*5f10*/  MUFU.EX2 R203, R217 ;  /* 0x000000d900cb7308 */ /* 0x000be20000000800 */
[----:B------:R-:W-:Y:S01]  /*5f20*/  FADD.FTZ R186, R186, R187 ;  /* 0x000000bbbaba7221 */ /* 0x000fe20000010000 */
[C---:B------:R-:W-:Y:S01]  /*5f30*/  HMMA.16816.F32.BF16 R60, R148.reuse, R64, RZ ;  /* 0x00000040943c723c */ /* 0x040fe200000418ff */
[----:B------:R-:W-:Y:S01]  /*5f40*/  FADD.FTZ R185, R185, R194 ;  /* 0x000000c2b9b97221 */ /* 0x000fe20000010000 */
[----:B------:R-:W2:Y:S01]  /*5f50*/  MUFU.EX2 R216, R216 ;  /* 0x000000d800d87308 */ /* 0x000ea20000000800 */
[----:B------:R-:W-:Y:S02]  /*5f60*/  FADD.FTZ R183, R183, R186 ;  /* 0x000000bab7b77221 */ /* 0x000fe40000010000 */
[----:B------:R-:W-:Y:S01]  /*5f70*/  FADD.FTZ R188, R188, R185 ;  /* 0x000000b9bcbc7221 */ /* 0x000fe20000010000 */
[----:B------:R-:W2:Y:S01]  /*5f80*/  MUFU.EX2 R215, R215 ;  /* 0x000000d700d77308 */ /* 0x000ea20000000800 */
[----:B------:R-:W-:Y:S01]  /*5f90*/  FADD.FTZ R182, R182, R183 ;  /* 0x000000b7b6b67221 */ /* 0x000fe20000010000 */
[C---:B------:R-:W-:Y:S01]  /*5fa0*/  HMMA.16816.F32.BF16 R76, R148.reuse, R80, RZ ;  /* 0x00000050944c723c */ /* 0x040fe200000418ff */
[----:B------:R-:W-:Y:S01]  /*5fb0*/  FADD.FTZ R181, R181, R188 ;  /* 0x000000bcb5b57221 */ /* 0x000fe20000010000 */
[----:B------:R-:W-:Y:S01]  /*5fc0*/  MUFU.EX2 R218, R218 ;  /* 0x000000da00da7308 */ /* 0x000fe20000000800 */
[----:B------:R-:W-:Y:S01]  /*5fd0*/  FADD.FTZ R171, R171, R182 ;  /* 0x000000b6abab7221 */ /* 0x000fe20000010000 */
[----:B-----5:R-:W-:Y:S01]  /*5fe0*/  FFMA.FTZ R217, R220, UR12, -R213 ;  /* 0x0000000cdcd97c23 */ /* 0x020fe200080108d5 */
[----:B------:R-:W-:Y:S01]  /*5ff0*/  FADD.FTZ R184, R184, R181 ;  /* 0x000000b5b8b87221 */ /* 0x000fe20000010000 */
[----:B------:R-:W-:Y:S01]  /*6000*/  MUFU.EX2 R241, R241 ;  /* 0x000000f100f17308 */ /* 0x000fe20000000800 */
[----:B------:R-:W-:Y:S01]  /*6010*/  FADD.FTZ R180, R180, R171 ;  /* 0x000000abb4b47221 */ /* 0x000fe20000010000 */
[----:B------:R-:W-:Y:S01]  /*6020*/  HMMA.16816.F32.BF16 R84, R148, R88, RZ ;  /* 0x000000589454723c */ /* 0x000fe200000418ff */
[----:B------:R-:W-:Y:S01]  /*6030*/  FADD.FTZ R169, R169, R184 ;  /* 0x000000b8a9a97221 */ /* 0x000fe20000010000 */
[----:B------:R-:W-:Y:S01]  /*6040*/  MUFU.EX2 R217, R217 ;  /* 0x000000d900d97308 */ /* 0x000fe20000000800 */
[----:B------:R-:W-:-:S03]  /*6050*/  FADD.FTZ R167, R167, R180 ;  /* 0x000000b4a7a77221 */ /* 0x000fc60000010000 */
[----:B------:R-:W-:Y:S02]  /*6060*/  MUFU.EX2 R205, R205 ;  /* 0x000000cd00cd7308 */ /* 0x000fe40000000800 */
[C---:B------:R-:W-:Y:S02]  /*6070*/  HMMA.16816.F32.BF16 R92, R148.reuse, R96, RZ ;  /* 0x00000060945c723c */ /* 0x040fe400000418ff */
[----:B------:R-:W-:Y:S06]  /*6080*/  MUFU.EX2 R210, R210 ;  /* 0x000000d200d27308 */ /* 0x000fec0000000800 */
        /* <DEDUP_REMOVED lines=28> */
[C---:B---3--:R-:W-:Y:S08]  /*6250*/  HMMA.16816.F32.BF16 R60, R8.reuse, R4, R60 ;  /* 0x00000004083c723c */ /* 0x048ff0000004183c */
[C---:B------:R-:W-:Y:S01]  /*6260*/  HMMA.16816.F32.BF16 R64, R8.reuse, R6, R64 ;  /* 0x000000060840723c */ /* 0x040fe20000041840 */
[----:B------:R-:W3:Y:S07]  /*6270*/  LDSM.16.MT88.4 R4, [R191+0x4800] ;  /* 0x00480000bf04783b */ /* 0x000eee0000004200 */
[----:B----4-:R-:W-:Y:S01]  /*6280*/  HMMA.16816.F32.BF16 R84, R8, R20, R84 ;  /* 0x000000140854723c */ /* 0x010fe20000041854 */
[----:B------:R-:W-:-:S05]  /*6290*/  IMAD.U32 R21, RZ, RZ, UR13 ;  /* 0x0000000dff157e24 */ /* 0x000fca000f8e00ff */
[----:B------:R-:W-:Y:S02]  /*62a0*/  LOP3.LUT R21, R21, UR29, R237, 0x96, !PT ;  /* 0x0000001d15157c12 */ /* 0x000fe4000f8e96ed */
[----:B------:R-:W-:Y:S03]  /*62b0*/  HMMA.16816.F32.BF16 R68, R8, R16, R68 ;  /* 0x000000100844723c */ /* 0x000fe60000041844 */
[----:B------:R-:W-:-:S05]  /*62c0*/  IMAD.WIDE.U32 R20, R21, -0x326172a9, RZ ;  /* 0xcd9e8d5715147825 */ /* 0x000fca00078e00ff */
[----:B------:R-:W-:Y:S01]  /*62d0*/  LOP3.LUT R178, R242, UR11, R21, 0x96, !PT ;  /* 0x0000000bf2b27c12 */ /* 0x000fe2000f8e9615 */
[----:B------:R-:W-:Y:S01]  /*62e0*/  HMMA.16816.F32.BF16 R72, R8, R18, R72 ;  /* 0x000000120848723c */ /* 0x000fe20000041848 */
[----:B------:R-:W-:Y:S01]  /*62f0*/  LOP3.LUT R20, R20, UR10, R233, 0x96, !PT ;  /* 0x0000000a14147c12 */ /* 0x000fe2000f8e96e9 */
[----:B------:R-:W4:Y:S02]  /*6300*/  LDSM.16.MT88.4 R16, [R195+0x1c800] ;  /* 0x01c80000c310783b */ /* 0x000f240000004200 */
[----:B------:R-:W-:-:S04]  /*6310*/  IMAD.WIDE.U32 R178, R178, -0x2daee0ad, RZ ;  /* 0xd2511f53b2b27825 */ /* 0x000fc800078e00ff */
[C---:B-----5:R-:W-:Y:S08]  /*6320*/  HMMA.16816.F32.BF16 R108, R8.reuse, R12, R108 ;  /* 0x0000000c086c723c */ /* 0x060ff0000004186c */
[----:B---3--:R-:W-:Y:S01]  /*6330*/  HMMA.16816.F32.BF16 R116, R8, R4, R116 ;  /* 0x000000040874723c */ /* 0x008fe20000041874 */
[----:B------:R-:W-:Y:S01]  /*6340*/  IMAD.WIDE.U32 R4, R20, -0x2daee0ad, RZ ;  /* 0xd2511f5314047825 */ /* 0x000fe200078e00ff */
[----:B------:R-:W-:-:S04]  /*6350*/  LOP3.LUT R20, R234, UR22, R179, 0x96, !PT ;  /* 0x00000016ea147c12 */ /* 0x000fc8000f8e96b3 */
[----:B------:R-:W-:Y:S01]  /*6360*/  LOP3.LUT R178, R178, UR17, R5, 0x96, !PT ;  /* 0x00000011b2b27c12 */ /* 0x000fe2000f8e9605 */
[----:B------:R-:W-:Y:S01]  /*6370*/  IMAD.WIDE.U32 R20, R20, -0x326172a9, RZ ;  /* 0xcd9e8d5714147825 */ /* 0x000fe200078e00ff */
[----:B------:R-:W-:Y:S01]  /*6380*/  HMMA.16816.F32.BF16 R112, R8, R14, R112 ;  /* 0x0000000e0870723c */ /* 0x000fe20000041870 */
[----:B------:R-:W3:Y:S02]  /*6390*/  LDSM.16.MT88.4 R12, [R193+0x6800] ;  /* 0x00680000c10c783b */ /* 0x000ee40000004200 */
[----:B------:R-:W-:Y:S01]  /*63a0*/  IMAD.WIDE.U32 R178, R178, -0x326172a9, RZ ;  /* 0xcd9e8d57b2b27825 */ /* 0x000fe200078e00ff */
[----:B------:R-:W-:-:S04]  /*63b0*/  LOP3.LUT R5, R232, UR9, R21, 0x96, !PT ;  /* 0x00000009e8057c12 */ /* 0x000fc8000f8e9615 */
[----:B------:R-:W-:Y:S01]  /*63c0*/  HMMA.16816.F32.BF16 R132, R8, R176, R132 ;  /* 0x000000b00884723c */ /* 0x000fe20000041884 */
[----:B------:R-:W-:Y:S01]  /*63d0*/  LOP3.LUT R176, R20, UR8, R179, 0x96, !PT ;  /* 0x0000000814b07c12 */ /* 0x000fe2000f8e96b3 */
[----:B------:R-:W-:-:S04]  /*63e0*/  IMAD.WIDE.U32 R226, R5, -0x2daee0ad, RZ ;  /* 0xd2511f5305e27825 */ /* 0x000fc800078e00ff */
[----:B------:R-:W-:Y:S02]  /*63f0*/  IMAD.WIDE.U32 R176, R176, -0x2daee0ad, RZ ;  /* 0xd2511f53b0b07825 */ /* 0x000fe400078e00ff */
[C---:B------:R-:W-:Y:S08]  /*6400*/  HMMA.16816.F32.BF16 R76, R8.reuse, R24, R76 ;  /* 0x00000018084c723c */ /* 0x040ff0000004184c */
[C---:B------:R-:W-:Y:S01]  /*6410*/  HMMA.16816.F32.BF16 R80, R8.reuse, R26, R80 ;  /* 0x0000001a0850723c */ /* 0x040fe20000041850 */
[----:B------:R-:W5:Y:S07]  /*6420*/  LDSM.16.MT88.4 R24, [R191+0x6800] ;  /* 0x00680000bf18783b */ /* 0x000f6e0000004200 */
[----:B------:R-:W-:Y:S01]  /*6430*/  HMMA.16816.F32.BF16 R120, R8, R6, R120 ;  /* 0x000000060878723c */ /* 0x000fe20000041878 */
[----:B------:R-:W-:-:S02]  /*6440*/  LOP3.LUT R6, R226, UR15, R177, 0x96, !PT ;  /* 0x0000000fe2067c12 */ /* 0x000fc4000f8e96b1 */
[----:B------:R-:W-:-:S03]  /*6450*/  LOP3.LUT R226, R4, UR16, R227, 0x96, !PT ;  /* 0x0000001004e27c12 */ /* 0x000fc6000f8e96e3 */
[----:B------:R-:W-:Y:S02]  /*6460*/  IMAD.WIDE.U32 R6, R6, -0x326172a9, RZ ;  /* 0xcd9e8d5706067825 */ /* 0x000fe400078e00ff */
[----:B----4-:R-:W-:Y:S02]  /*6470*/  HMMA.16816.F32.BF16 R92, R8, R16, R92 ;  /* 0x00000010085c723c */ /* 0x010fe4000004185c */
[----:B------:R-:W-:Y:S01]  /*6480*/  IMAD.MOV.U32 R4, RZ, RZ, R6 ;  /* 0x000000ffff047224 */ /* 0x000fe200078e0006 */
[----:B------:R-:W-:Y:S01]  /*6490*/  PRMT R5, R6, 0x7773, RZ ;  /* 0x0000777306057816 */ /* 0x000fe200000000ff */
[----:B------:R-:W-:-:S03]  /*64a0*/  IMAD.WIDE.U32 R226, R226, -0x326172a9, RZ ;  /* 0xcd9e8d57e2e27825 */ /* 0x000fc600078e00ff */
[----:B------:R-:W-:Y:S01]  /*64b0*/  LOP3.LUT R4, R4, 0xff, RZ, 0xc0, !PT ;  /* 0x000000ff04047812 */ /* 0x000fe200078ec0ff */
[----:B------:R-:W-:Y:S01]  /*64c0*/  HMMA.16816.F32.BF16 R96, R8, R18, R96 ;  /* 0x000000120860723c */ /* 0x000fe20000041860 */
[----:B------:R-:W4:Y:S01]  /*64d0*/  LDSM.16.MT88.4 R16, [R195+0x1e800] ;  /* 0x01e80000c310783b */ /* 0x000f220000004200 */
[----:B------:R-:W-:-:S05]  /*64e0*/  LOP3.LUT R178, R178, UR7, R227, 0x96, !PT ;  /* 0x00000007b2b27c12 */ /* 0x000fca000f8e96e3 */
[----:B------:R-:W-:Y:S01]  /*64f0*/  IMAD.WIDE.U32 R178, R178, -0x2daee0ad, RZ ;  /* 0xd2511f53b2b27825 */ /* 0x000fe200078e00ff */
[C---:B------:R-:W-:Y:S01]  /*6500*/  HMMA.16816.F32.BF16 R44, R8.reuse, R32, R44 ;  /* 0x00000020082c723c */ /* 0x040fe2000004182c */
[C---:B------:R-:W-:Y:S02]  /*6510*/  PRMT R32, R6.reuse, 0x7772, RZ ;  /* 0x0000777206207816 */ /* 0x040fe400000000ff */
[----:B------:R-:W-:Y:S02]  /*6520*/  PRMT R33, R6, 0x7771, RZ ;  /* 0x0000777106217816 */ /* 0x000fe400000000ff */
[----:B------:R-:W-:Y:S02]  /*6530*/  PRMT R32, R32, 0x5410, R5 ;  /* 0x0000541020207816 */ /* 0x000fe40000000005 */
[----:B------:R-:W-:Y:S01]  /*6540*/  PRMT R33, R4, 0x5410, R33 ;  /* 0x0000541004217816 */ /* 0x000fe20000000021 */
[----:B---3--:R-:W-:Y:S01]  /*6550*/  HMMA.16816.F32.BF16 R140, R8, R12, R140 ;  /* 0x0000000c088c723c */ /* 0x008fe2000004188c */
[----:B------:R-:W-:-:S02]  /*6560*/  LOP3.LUT R12, R226, UR4, R7, 0x96, !PT ;  /* 0x00000004e20c7c12 */ /* 0x000fc4000f8e9607 */
[----:B------:R-:W3:Y:S01]  /*6570*/  LDSM.16.MT88.4 R4, [R197+0x1b000] ;  /* 0x01b00000c504783b */ /* 0x000ee20000004200 */
[----:B------:R-:W-:-:S04]  /*6580*/  HSET2.LE.AND R33, R33, R198, PT ;  /* 0x000000c621217233 */ /* 0x000fc80003803000 */
[----:B------:R-:W-:Y:S01]  /*6590*/  HMMA.16816.F32.BF16 R48, R8, R34, R48 ;  /* 0x000000220830723c */ /* 0x000fe20000041830 */
[C---:B------:R-:W-:Y:S02]  /*65a0*/  LOP3.LUT R34, R12.reuse, 0xffff, RZ, 0xc0, !PT ;  /* 0x0000ffff0c227812 */ /* 0x040fe400078ec0ff */
[----:B------:R-:W-:Y:S02]  /*65b0*/  LOP3.LUT R35, R12, 0xff, RZ, 0xc0, !PT ;  /* 0x000000ff0c237812 */ /* 0x000fe400078ec0ff */
[----:B------:R-:W-:-:S03]  /*65c0*/  SHF.R.U32.HI R34, RZ, 0x8, R34 ;  /* 0x00000008ff227819 */ /* 0x000fc60000011622 */
[C---:B-----5:R-:W-:Y:S01]  /*65d0*/  HMMA.16816.F32.BF16 R152, R8.reuse, R24, R152 ;  /* 0x000000180898723c */ /* 0x060fe20000041898 */
[----:B------:R-:W-:Y:S02]  /*65e0*/  PRMT R24, R12, 0x7632, R24 ;  /* 0x000076320c187816 */ /* 0x000fe40000000018 */
[----:B------:R-:W-:Y:S02]  /*65f0*/  SHF.R.U32.HI R25, RZ, 0x18, R12 ;  /* 0x00000018ff197819 */ /* 0x000fe4000001160c */
[----:B------:R-:W-:Y:S02]  /*6600*/  LOP3.LUT R24, R24, 0xff, RZ, 0xc0, !PT ;  /* 0x000000ff18187812 */ /* 0x000fe400078ec0ff */
[----:B------:R-:W-:Y:S01]  /*6610*/  PRMT R35, R35, 0x5410, R34 ;  /* 0x0000541023237816 */ /* 0x000fe20000000022 */
[----:B------:R-:W-:Y:S01]  /*6620*/  HMMA.16816.F32.BF16 R160, R8, R172, R160 ;  /* 0x000000ac08a0723c */ /* 0x000fe200000418a0 */
[----:B------:R-:W-:Y:S02]  /*6630*/  PRMT R25, R24, 0x5410, R25 ;  /* 0x0000541018197816 */ /* 0x000fe40000000019 */
[----:B------:R-:W-:-:S02]  /*6640*/  LOP3.LUT R173, R32, 0xff00ff, RZ, 0xc0, !PT ;  /* 0x00ff00ff20ad7812 */ /* 0x000fc400078ec0ff */
[--C-:B------:R-:W-:Y:S02]  /*6650*/  HSET2.LE.AND R35, R35, R198.reuse, PT ;  /* 0x000000c623237233 */ /* 0x100fe40003803000 */
[--C-:B------:R-:W-:Y:S01]  /*6660*/  HSET2.LE.AND R25, R25, R198.reuse, PT ;  /* 0x000000c619197233 */ /* 0x100fe20003803000 */
[C---:B------:R-:W-:Y:S01]  /*6670*/  HMMA.16816.F32.BF16 R148, R8.reuse, R26, R148 ;  /* 0x0000001a0894723c */ /* 0x040fe20000041894 */
[----:B------:R-:W-:Y:S02]  /*6680*/  HSET2.LE.AND R32, R173, R198, PT ;  /* 0x000000c6ad207233 */ /* 0x000fe40003803000 */
[----:B-1----:R-:W-:Y:S01]  /*6690*/  F2FP.BF16.F32.PACK_AB R24, R199, R202 ;  /* 0x000000cac718723e */ /* 0x002fe200000010ff */
[----:B------:R-:W-:Y:S01]  /*66a0*/  FADD.FTZ R202, R202, R169 ;  /* 0x000000a9caca7221 */ /* 0x000fe20000010000 */
[----:B--2---:R-:W-:Y:S02]  /*66b0*/  F2FP.BF16.F32.PACK_AB R26, R200, R201 ;  /* 0x000000c9c81a723e */ /* 0x004fe400000010ff */
[----:B------:R-:W-:Y:S01]  /*66c0*/  F2FP.BF16.F32.PACK_AB R27, R216, R203 ;  /* 0x000000cbd81b723e */ /* 0x000fe200000010ff */
[----:B------:R-:W-:Y:S01]  /*66d0*/  HMMA.16816.F32.BF16 R52, R8, R28, R52 ;  /* 0x0000001c0834723c */ /* 0x000fe20000041834 */
[----:B------:R-:W-:Y:S01]  /*66e0*/  F2FP.BF16.F32.PACK_AB R34, R215, R214 ;  /* 0x000000d6d722723e */ /* 0x000fe200000010ff */
[----:B------:R-:W-:Y:S01]  /*66f0*/  FADD.FTZ R202, R199, R202 ;  /* 0x000000cac7ca7221 */ /* 0x000fe20000010000 */
[----:B------:R-:W-:-:S02]  /*6700*/  LOP3.LUT R26, R26, R33, RZ, 0xc0, !PT ;  /* 0x000000211a1a7212 */ /* 0x000fc400078ec0ff */
[----:B------:R-:W-:Y:S01]  /*6710*/  LOP3.LUT R27, R27, R32, RZ, 0xc0, !PT ;  /* 0x000000201b1b7212 */ /* 0x000fe200078ec0ff */
[----:B------:R-:W-:Y:S01]  /*6720*/  FADD.FTZ R201, R201, R202 ;  /* 0x000000cac9c97221 */ /* 0x000fe20000010000 */
[----:B------:R-:W-:Y:S01]  /*6730*/  LOP3.LUT R24, R24, R35, RZ, 0xc0, !PT ;  /* 0x0000002318187212 */ /* 0x000fe200078ec0ff */
[----:B------:R-:W-:Y:S01]  /*6740*/  HMMA.16816.F32.BF16 R56, R8, R30, R56 ;  /* 0x0000001e0838723c */ /* 0x000fe20000041838 */
[----:B------:R-:W-:Y:S01]  /*6750*/  LOP3.LUT R25, R34, R25, RZ, 0xc0, !PT ;  /* 0x0000001922197212 */ /* 0x000fe200078ec0ff */
[----:B------:R-:W1:Y:S01]  /*6760*/  LDSM.16.MT88.4 R28, [R197+0x19000] ;  /* 0x01900000c51c783b */ /* 0x000e620000004200 */
[----:B------:R-:W-:-:S03]  /*6770*/  FADD.FTZ R200, R200, R201 ;  /* 0x000000c9c8c87221 */ /* 0x000fc60000010000 */
[----:B------:R-:W-:Y:S02]  /*6780*/  LDSM.16.MT88.4 R32, [R193+0x3000] ;  /* 0x00300000c120783b */ /* 0x000fe40000004200 */
[C---:B------:R-:W-:Y:S02]  /*6790*/  HMMA.16816.F32.BF16 R156, R8.reuse, R174, R156 ;  /* 0x000000ae089c723c */ /* 0x040fe4000004189c */
[----:B------:R-:W-:Y:S06]  /*67a0*/  LDSM.16.MT88.4 R172, [R195+0x1b000] ;  /* 0x01b00000c3ac783b */ /* 0x000fec0000004200 */
[C---:B------:R-:W-:Y:S01]  /*67b0*/  HMMA.16816.F32.BF16 R88, R8.reuse, R22, R88 ;  /* 0x000000160858723c */ /* 0x040fe20000041858 */
[----:B------:R-:W-:Y:S07]  /*67c0*/  LDSM.16.MT88.4 R20, [R197+0x1d000] ;  /* 0x01d00000c514783b */ /* 0x000fee0000004200 */
[C---:B----4-:R-:W-:Y:S08]  /*67d0*/  HMMA.16816.F32.BF16 R124, R8.reuse, R16, R124 ;  /* 0x00000010087c723c */ /* 0x050ff0000004187c */
[C---:B------:R-:W-:Y:S01]  /*67e0*/  HMMA.16816.F32.BF16 R128, R8.reuse, R18, R128 ;  /* 0x000000120880723c */ /* 0x040fe20000041880 */
[----:B------:R-:W2:Y:S07]  /*67f0*/  LDSM.16.MT88.4 R16, [R197+0x1f000] ;  /* 0x01f00000c510783b */ /* 0x000eae0000004200 */
[----:B------:R-:W-:Y:S01]  /*6800*/  HMMA.16816.F32.BF16 R144, R8, R14, R144 ;  /* 0x0000000e0890723c */ /* 0x000fe20000041890 */
[----:B------:R-:W4:Y:S04]  /*6810*/  LDSM.16.MT88.4 R8, [R193+0x1000] ;  /* 0x00100000c108783b */ /* 0x000f280000004200 */
[----:B------:R-:W-:Y:S03]  /*6820*/  LDSM.16.MT88.4 R12, [R195+0x19000] ;  /* 0x01900000c30c783b */ /* 0x000fe60000004200 */
[C---:B---3--:R-:W-:Y:S08]  /*6830*/  HMMA.16816.F32.BF16 R68, R24.reuse, R4, R68 ;  /* 0x000000041844723c */ /* 0x048ff00000041844 */
[C---:B------:R-:W-:Y:S01]  /*6840*/  HMMA.16816.F32.BF16 R72, R24.reuse, R6, R72 ;  /* 0x000000061848723c */ /* 0x040fe20000041848 */
[----:B------:R-:W3:Y:S07]  /*6850*/  LDSM.16.MT88.4 R4, [R191+0x1000] ;  /* 0x00100000bf04783b */ /* 0x000eee0000004200 */
[C---:B-1----:R-:W-:Y:S08]  /*6860*/  HMMA.16816.F32.BF16 R36, R24.reuse, R28, R36 ;  /* 0x0000001c1824723c */ /* 0x042ff00000041824 */
[C---:B------:R-:W-:Y:S01]  /*6870*/  HMMA.16816.F32.BF16 R40, R24.reuse, R30, R40 ;  /* 0x0000001e1828723c */ /* 0x040fe20000041828 */
[----:B------:R-:W1:Y:S07]  /*6880*/  LDSM.16.MT88.4 R28, [R191+0x3000] ;  /* 0x00300000bf1c783b */ /* 0x000e6e0000004200 */
[C---:B--2---:R-:W-:Y:S08]  /*6890*/  HMMA.16816.F32.BF16 R132, R24.reuse, R16, R132 ;  /* 0x000000101884723c */ /* 0x044ff00000041884 */
[C---:B----4-:R-:W-:Y:S08]  /*68a0*/  HMMA.16816.F32.BF16 R44, R24.reuse, R8, R44 ;  /* 0x00000008182c723c */ /* 0x050ff0000004182c */
[C---:B------:R-:W-:Y:S01]  /*68b0*/  HMMA.16816.F32.BF16 R48, R24.reuse, R10, R48 ;  /* 0x0000000a1830723c */ /* 0x040fe20000041830 */
[----:B------:R-:W2:Y:S07]  /*68c0*/  LDSM.16.MT88.4 R8, [R195+0x1f000] ;  /* 0x01f00000c308783b */ /* 0x000eae0000004200 */
        /* <DEDUP_REMOVED lines=11> */
[----:B--2---:R-:W-:Y:S01]  /*6980*/  HMMA.16816.F32.BF16 R124, R24, R8, R124 ;  /* 0x00000008187c723c */ /* 0x004fe2000004187c */
[----:B------:R-:W-:Y:S01]  /*6990*/  IMAD.MOV.U32 R8, RZ, RZ, R178 ;  /* 0x000000ffff087224 */ /* 0x000fe200078e00b2 */
[----:B------:R-:W-:-:S04]  /*69a0*/  PRMT R9, R178, 0x7773, RZ ;  /* 0x00007773b2097816 */ /* 0x000fc800000000ff */
[----:B------:R-:W-:Y:S02]  /*69b0*/  LOP3.LUT R8, R8, 0xff, RZ, 0xc0, !PT ;  /* 0x000000ff08087812 */ /* 0x000fe400078ec0ff */
[C---:B----4-:R-:W-:Y:S01]  /*69c0*/  HMMA.16816.F32.BF16 R108, R24.reuse, R16, R108 ;  /* 0x00000010186c723c */ /* 0x050fe2000004186c */
[----:B------:R-:W-:Y:S01]  /*69d0*/  LOP3.LUT R17, R176, UR14, R179, 0x96, !PT ;  /* 0x0000000eb0117c12 */ /* 0x000fe2000f8e96b3 */
[--C-:B------:R-:W-:Y:S01]  /*69e0*/  FFMA.FTZ R16, R207, UR12, -R212.reuse ;  /* 0x0000000ccf107c23 */ /* 0x100fe200080108d4 */
[----:B------:R-:W-:Y:S02]  /*69f0*/  FFMA.FTZ R207, R206, UR12, -R212 ;  /* 0x0000000ccecf7c23 */ /* 0x000fe400080108d4 */
[----:B------:R-:W2:Y:S03]  /*6a00*/  MUFU.EX2 R206, R211 ;  /* 0x000000d300ce7308 */ /* 0x000ea60000000800 */
[----:B---3--:R-:W-:Y:S01]  /*6a10*/  HMMA.16816.F32.BF16 R140, R24, R4, R140 ;  /* 0x00000004188c723c */ /* 0x008fe2000004188c */
[C---:B------:R-:W-:Y:S01]  /*6a20*/  PRMT R5, R178.reuse, 0x7771, RZ ;  /* 0x00007771b2057816 */ /* 0x040fe200000000ff */
[----:B------:R3:W-:Y:S01]  /*6a30*/  MUFU.EX2 R204, R16 ;  /* 0x0000001000cc7308 */ /* 0x0007e20000000800 */
[----:B------:R-:W-:-:S02]  /*6a40*/  PRMT R4, R178, 0x7772, RZ ;  /* 0x00007772b2047816 */ /* 0x000fc400000000ff */
[----:B------:R-:W-:Y:S01]  /*6a50*/  PRMT R5, R8, 0x5410, R5 ;  /* 0x0000541008057816 */ /* 0x000fe20000000005 */
[----:B------:R-:W4:Y:S01]  /*6a60*/  MUFU.EX2 R207, R207 ;  /* 0x000000cf00cf7308 */ /* 0x000f220000000800 */
[----:B------:R-:W-:Y:S01]  /*6a70*/  PRMT R4, R4, 0x5410, R9 ;  /* 0x0000541004047816 */ /* 0x000fe20000000009 */
[----:B------:R-:W-:Y:S01]  /*6a80*/  HMMA.16816.F32.BF16 R112, R24, R18, R112 ;  /* 0x000000121870723c */ /* 0x000fe20000041870 */
[C---:B------:R-:W-:Y:S01]  /*6a90*/  LOP3.LUT R19, R17.reuse, 0xffff, RZ, 0xc0, !PT ;  /* 0x0000ffff11137812 */ /* 0x040fe200078ec0ff */
[----:B------:R-:W-:Y:S01]  /*6aa0*/  LDSM.16.MT88.4 R176, [R195+0x1b800] ;  /* 0x01b80000c3b0783b */ /* 0x000fe20000004200 */
[----:B------:R-:W-:Y:S02]  /*6ab0*/  LOP3.LUT R18, R17, 0xff, RZ, 0xc0, !PT ;  /* 0x000000ff11127812 */ /* 0x000fe400078ec0ff */
[----:B------:R-:W-:-:S03]  /*6ac0*/  SHF.R.U32.HI R19, RZ, 0x8, R19 ;  /* 0x00000008ff137819 */ /* 0x000fc60000011613 */
[C---:B------:R-:W-:Y:S01]  /*6ad0*/  HMMA.16816.F32.BF16 R144, R24.reuse, R6, R144 ;  /* 0x000000061890723c */ /* 0x040fe20000041890 */
[----:B------:R-:W-:Y:S02]  /*6ae0*/  PRMT R6, R17, 0x7632, R6 ;  /* 0x0000763211067816 */ /* 0x000fe40000000006 */
[----:B------:R-:W-:Y:S02]  /*6af0*/  SHF.R.U32.HI R17, RZ, 0x18, R17 ;  /* 0x00000018ff117819 */ /* 0x000fe40000011611 */
[----:B------:R-:W-:Y:S02]  /*6b00*/  LOP3.LUT R6, R6, 0xff, RZ, 0xc0, !PT ;  /* 0x000000ff06067812 */ /* 0x000fe400078ec0ff */
[----:B------:R-:W-:Y:S01]  /*6b10*/  PRMT R19, R18, 0x5410, R19 ;  /* 0x0000541012137816 */ /* 0x000fe20000000013 */
[----:B------:R-:W-:Y:S01]  /*6b20*/  HMMA.16816.F32.BF16 R128, R24, R10, R128 ;  /* 0x0000000a1880723c */ /* 0x000fe20000041880 */
[----:B------:R-:W4:Y:S01]  /*6b30*/  LDSM.16.MT88.4 R8, [R197+0x1b800] ;  /* 0x01b80000c508783b */ /* 0x000f220000004200 */
[----:B------:R-:W-:-:S02]  /*6b40*/  PRMT R17, R6, 0x5410, R17 ;  /* 0x0000541006117816 */ /* 0x000fc40000000011 */
[----:B------:R-:W-:Y:S02]  /*6b50*/  LOP3.LUT R7, R4, 0xff00ff, RZ, 0xc0, !PT ;  /* 0x00ff00ff04077812 */ /* 0x000fe400078ec0ff */
[--C-:B------:R-:W-:Y:S02]  /*6b60*/  HSET2.LE.AND R6, R5, R198.reuse, PT ;  /* 0x000000c605067233 */ /* 0x100fe40003803000 */
[----:B------:R-:W-:Y:S01]  /*6b70*/  HMMA.16816.F32.BF16 R100, R24, R20, R100 ;  /* 0x000000141864723c */ /* 0x000fe20000041864 */
[--C-:B------:R-:W-:Y:S02]  /*6b80*/  HSET2.LE.AND R4, R19, R198.reuse, PT ;  /* 0x000000c613047233 */ /* 0x100fe40003803000 */
[--C-:B------:R-:W-:Y:S02]  /*6b90*/  HSET2.LE.AND R5, R17, R198.reuse, PT ;  /* 0x000000c611057233 */ /* 0x100fe40003803000 */
[----:B---3--:R-:W-:Y:S01]  /*6ba0*/  LDSM.16.MT88.4 R16, [R197+0x1f800] ;  /* 0x01f80000c510783b */ /* 0x008fe20000004200 */
[----:B------:R-:W-:-:S02]  /*6bb0*/  HSET2.LE.AND R7, R7, R198, PT ;  /* 0x000000c607077233 */ /* 0x000fc40003803000 */
[C---:B------:R-:W-:Y:S01]  /*6bc0*/  HMMA.16816.F32.BF16 R104, R24.reuse, R22, R104 ;  /* 0x000000161868723c */ /* 0x040fe20000041868 */
[----:B------:R-:W3:Y:S07]  /*6bd0*/  LDSM.16.MT88.4 R20, [R195+0x1d000] ;  /* 0x01d00000c314783b */ /* 0x000eee0000004200 */
[C---:B-----5:R-:W-:Y:S08]  /*6be0*/  HMMA.16816.F32.BF16 R116, R24.reuse, R12, R116 ;  /* 0x0000000c1874723c */ /* 0x060ff00000041874 */
[C---:B------:R-:W-:Y:S01]  /*6bf0*/  HMMA.16816.F32.BF16 R120, R24.reuse, R14, R120 ;  /* 0x0000000e1878723c */ /* 0x040fe20000041878 */
[----:B------:R-:W5:Y:S07]  /*6c00*/  LDSM.16.MT88.4 R12, [R197+0x19800] ;  /* 0x01980000c50c783b */ /* 0x000f6e0000004200 */
[----:B------:R-:W-:Y:S01]  /*6c10*/  HMMA.16816.F32.BF16 R76, R24, R32, R76 ;  /* 0x00000020184c723c */ /* 0x000fe2000004184c */
[----:B--2---:R-:W-:-:S02]  /*6c20*/  F2FP.BF16.F32.PACK_AB R33, R241, R206 ;  /* 0x000000cef121723e */ /* 0x004fc400000010ff */
[----:B------:R-:W-:Y:S02]  /*6c30*/  F2FP.BF16.F32.PACK_AB R32, R210, R205 ;  /* 0x000000cdd220723e */ /* 0x000fe400000010ff */
[----:B------:R-:W-:Y:S02]  /*6c40*/  LOP3.LUT R6, R33, R6, RZ, 0xc0, !PT ;  /* 0x0000000621067212 */ /* 0x000fe400078ec0ff */
[----:B------:R-:W-:Y:S01]  /*6c50*/  LOP3.LUT R7, R32, R7, RZ, 0xc0, !PT ;  /* 0x0000000720077212 */ /* 0x000fe200078ec0ff */
[C---:B-1----:R-:W-:Y:S01]  /*6c60*/  HMMA.16816.F32.BF16 R152, R24.reuse, R28, R152 ;  /* 0x0000001c1898723c */ /* 0x042fe20000041898 */
[C---:B------:R-:W-:Y:S01]  /*6c70*/  F2FP.BF16.F32.PACK_AB R29, R218.reuse, R217 ;  /* 0x000000d9da1d723e */ /* 0x040fe200000010ff */
[----:B------:R-:W-:Y:S01]  /*6c80*/  FADD.FTZ R217, R217, R200 ;  /* 0x000000c8d9d97221 */ /* 0x000fe20000010000 */
[----:B----4-:R-:W-:Y:S02]  /*6c90*/  F2FP.BF16.F32.PACK_AB R28, R207, R204 ;  /* 0x000000cccf1c723e */ /* 0x010fe400000010ff */
[----:B------:R-:W-:Y:S01]  /*6ca0*/  LOP3.LUT R4, R29, R4, RZ, 0xc0, !PT ;  /* 0x000000041d047212 */ /* 0x000fe200078ec0ff */
[----:B------:R-:W-:Y:S01]  /*6cb0*/  FADD.FTZ R217, R218, R217 ;  /* 0x000000d9dad97221 */ /* 0x000fe20000010000 */
[----:B------:R-:W-:Y:S01]  /*6cc0*/  LOP3.LUT R5, R28, R5, RZ, 0xc0, !PT ;  /* 0x000000051c057212 */ /* 0x000fe200078ec0ff */
[----:B------:R-:W-:Y:S02]  /*6cd0*/  HMMA.16816.F32.BF16 R60, R24, R172, R60 ;  /* 0x000000ac183c723c */ /* 0x000fe4000004183c */
[----:B------:R-:W-:-:S04]  /*6ce0*/  FADD.FTZ R206, R206, R217 ;  /* 0x000000d9cece7221 */ /* 0x000fc80000010000 */
[----:B------:R-:W-:Y:S02]  /*6cf0*/  FADD.FTZ R241, R241, R206 ;  /* 0x000000cef1f17221 */ /* 0x000fe40000010000 */
[C---:B------:R-:W-:Y:S08]  /*6d00*/  HMMA.16816.F32.BF16 R68, R4.reuse, R8, R68 ;  /* 0x000000080444723c */ /* 0x040ff00000041844 */
[----:B------:R-:W-:Y:S01]  /*6d10*/  HMMA.16816.F32.BF16 R72, R4, R10, R72 ;  /* 0x0000000a0448723c */ /* 0x000fe20000041848 */
[----:B------:R-:W1:Y:S07]  /*6d20*/  LDSM.16.MT88.4 R8, [R193+0x1800] ;  /* 0x00180000c108783b */ /* 0x000e6e0000004200 */
[C---:B---3--:R-:W-:Y:S08]  /*6d30*/  HMMA.16816.F32.BF16 R92, R24.reuse, R20, R92 ;  /* 0x00000014185c723c */ /* 0x048ff0000004185c */
[----:B------:R-:W-:Y:S01]  /*6d40*/  HMMA.16816.F32.BF16 R96, R24, R22, R96 ;  /* 0x000000161860723c */ /* 0x000fe20000041860 */
[----:B------:R-:W2:Y:S07]  /*6d50*/  LDSM.16.MT88.4 R20, [R197+0x1d800] ;  /* 0x01d80000c514783b */ /* 0x000eae0000004200 */
[C---:B-----5:R-:W-:Y:S08]  /*6d60*/  HMMA.16816.F32.BF16 R36, R4.reuse, R12, R36 ;  /* 0x0000000c0424723c */ /* 0x060ff00000041824 */
        /* <DEDUP_REMOVED lines=8> */
[C---:B------:R-:W-:Y:S01]  /*6df0*/  HMMA.16816.F32.BF16 R64, R24.reuse, R174, R64 ;  /* 0x000000ae1840723c */ /* 0x040fe20000041840 */
[----:B------:R-:W5:Y:S07]  /*6e00*/  LDSM.16.MT88.4 R172, [R195+0x1d800] ;  /* 0x01d80000c3ac783b */ /* 0x000f6e0000004200 */
        /* <DEDUP_REMOVED lines=23> */
[----:B-----5:R-:W-:Y:S01]  /*6f80*/  HMMA.16816.F32.BF16 R92, R4, R172, R92 ;  /* 0x000000ac045c723c */ /* 0x020fe2000004185c */
        /* <DEDUP_REMOVED lines=18> */
[----:B------:R-:W1:Y:S01]  /*70b0*/  S2UR UR7, SR_CgaCtaId ;  /* 0x00000000000779c3 */ /* 0x000e620000008800 */
[----:B------:R-:W2:Y:S01]  /*70c0*/  S2R R220, SR_TID.X ;  /* 0x0000000000dc7919 */ /* 0x000ea20000002100 */
[----:B------:R-:W3:Y:S01]  /*70d0*/  LDCU UR10, c[0x0][0x440] ;  /* 0x00008800ff0a77ac */ /* 0x000ee20008000800 */
[----:B------:R-:W-:Y:S01]  /*70e0*/  IMAD.U32 R5, RZ, RZ, UR19 ;  /* 0x00000013ff057e24 */ /* 0x000fe2000f8e00ff */
[----:B------:R-:W-:Y:S01]  /*70f0*/  LOP3.LUT R168, R2, 0x38, RZ, 0xc0, !PT ;  /* 0x0000003802a87812 */ /* 0x000fe200078ec0ff */
[----:B------:R-:W-:Y:S01]  /*7100*/  IMAD.U32 R225, RZ, RZ, UR21 ;  /* 0x00000015ffe17e24 */ /* 0x000fe2000f8e00ff */
[----:B------:R-:W-:Y:S01]  /*7110*/  UIADD3 UR4, UPT, UPT, UR20, 0x3f, URZ ;  /* 0x0000003f14047890 */ /* 0x000fe2000fffe0ff */
[----:B------:R-:W-:Y:S01]  /*7120*/  IMAD R226, R5, 0x80, R170 ;  /* 0x0000008005e27824 */ /* 0x000fe200078e02aa */
[----:B------:R-:W4:Y:S01]  /*7130*/  LDC.64 R218, c[0x0][0x3c0] ;  /* 0x0000f000ffda7b82 */ /* 0x000f220000000a00 */
[----:B------:R-:W-:Y:S01]  /*7140*/  IMAD.U32 R5, RZ, RZ, UR20 ;  /* 0x00000014ff057e24 */ /* 0x000fe2000f8e00ff */
[----:B------:R-:W-:Y:S01]  /*7150*/  USHF.R.S32.HI UR9, URZ, 0x1f, UR4 ;  /* 0x0000001fff097899 */ /* 0x000fe20008011404 */
[----:B------:R-:W-:Y:S01]  /*7160*/  IADD3 R227, PT, PT, R0, UR21, RZ ;  /* 0x0000001500e37c10 */ /* 0x000fe2000fffe0ff */
[----:B------:R-:W-:Y:S01]  /*7170*/  IMAD.MOV.U32 R0, RZ, RZ, R3 ;  /* 0x000000ffff007224 */ /* 0x000fe200078e0003 */
[----:B------:R-:W-:Y:S01]  /*7180*/  IADD3 R226, PT, PT, R165, R226, RZ ;  /* 0x000000e2a5e27210 */ /* 0x000fe20007ffe0ff */
[----:B------:R-:W-:Y:S01]  /*7190*/  ULEA.HI UR9, UR9, UR4, URZ, 0x6 ;  /* 0x0000000409097291 */ /* 0x000fe2000f8f30ff */
[----:B------:R-:W-:Y:S01]  /*71a0*/  LEA R221, R166, UR6, 0x1 ;  /* 0x00000006a6dd7c11 */ /* 0x000fe2000f8e08ff */
[----:B------:R-:W-:Y:S01]  /*71b0*/  IMAD.MOV.U32 R165, RZ, RZ, R164 ;  /* 0x000000ffffa57224 */ /* 0x000fe200078e00a4 */
[----:B------:R-:W-:Y:S01]  /*71c0*/  IADD3 R4, PT, PT, R5, -UR21, R226 ;  /* 0x8000001505047c10 */ /* 0x000fe2000fffe0e2 */
[----:B------:R-:W-:Y:S01]  /*71d0*/  USHF.R.S32.HI UR9, URZ, 0x6, UR9 ;  /* 0x00000006ff097899 */ /* 0x000fe20008011409 */
[----:B------:R-:W-:Y:S01]  /*71e0*/  IADD3 R226, PT, PT, R226, UR20, RZ ;  /* 0x00000014e2e27c10 */ /* 0x000fe2000fffe0ff */
[----:B------:R-:W-:Y:S01]  /*71f0*/  IMAD.MOV.U32 R166, RZ, RZ, 0x20 ;  /* 0x00000020ffa67424 */ /* 0x000fe200078e00ff */
[----:B------:R-:W-:Y:S01]  /*7200*/  IADD3 R225, PT, PT, R4, 0x8, R225 ;  /* 0x0000000804e17810 */ /* 0x000fe20007ffe0e1 */
[----:B------:R-:W-:Y:S01]  /*7210*/  UMOV UR11, 0x400 ;  /* 0x00000400000b7882 */ /* 0x000fe20000000000 */
[----:B---3--:R-:W-:Y:S01]  /*7220*/  ISETP.GE.AND P5, PT, R168, UR10, PT ;  /* 0x0000000aa8007c0c */ /* 0x008fe2000bfa6270 */
[----:B------:R-:W3:Y:S01]  /*7230*/  LDCU UR8, c[0x0][0x440] ;  /* 0x00008800ff0877ac */ /* 0x000ee20008000800 */
[----:B------:R-:W-:Y:S01]  /*7240*/  MOV R167, 0x40 ;  /* 0x0000004000a77802 */ /* 0x000fe20000000f00 */
[----:B------:R-:W2:Y:S01]  /*7250*/  LDCU UR4, c[0x0][0x45c] ;  /* 0x00008b80ff0477ac */ /* 0x000ea20008000800 */
[----:B-1----:R-:W-:-:S02]  /*7260*/  ULEA UR7, UR7, UR11, 0x18 ;  /* 0x0000000b07077291 */ /* 0x002fc4000f8ec0ff */
[----:B------:R-:W-:Y:S01]  /*7270*/  UIADD3 UR9, UPT, UPT, UR9, -0x2, URZ ;  /* 0xfffffffe09097890 */ /* 0x000fe2000fffe0ff */
[----:B------:R-:W-:Y:S11]  /*7280*/  BRA `(.L_x_1743) ;  /* 0x0000000000f47947 */ /* 0x000ff60003800000 */
.L_x_1745:
[----:B------:R-:W1:Y:S01]  /*7290*/  LDC.64 R168, c[0x0][0x3b8] ;  /* 0x0000ee00ffa87b82 */ /* 0x000e620000000a00 */
[----:B------:R-:W-:Y:S06]  /*72a0*/  UIADD3 UR6, UPT, UPT, UR9, -0x1, URZ ;  /* 0xffffffff09067890 */ /* 0x000fec000fffe0ff */
[----:B-1----:R-:W-:Y:S04]  /*72b0*/  IMAD.WIDE.U32 R170, R168, UR6, RZ ;  /* 0x00000006a8aa7c25 */ /* 0x002fe8000f8e00ff */
[----:B------:R-:W-:Y:S02]  /*72c0*/  IMAD R2, R169, UR6, R171 ;  /* 0x00000006a9027c24 */ /* 0x000fe4000f8e02ab */
[C---:B------:R-:W-:Y:S03]  /*72d0*/  IMAD.SHL.U32 R171, R170.reuse, 0x40, RZ ;  /* 0x00000040aaab7824 */ /* 0x040fe600078e00ff */
[----:B------:R-:W-:Y:S02]  /*72e0*/  SHF.L.U64.HI R2, R170, 0x6, R2 ;  /* 0x00000006aa027819 */ /* 0x000fe40000010202 */
[C---:B------:R-:W-:Y:S02]  /*72f0*/  LEA R172, P0, R168.reuse, R171, 0x5 ;  /* 0x000000aba8ac7211 */ /* 0x040fe400078028ff */
[CC--:B------:R-:W-:Y:S02]  /*7300*/  @!P5 LEA R170, P6, R171.reuse, R231.reuse, 0x1 ;  /* 0x000000e7abaad211 */ /* 0x0c0fe400078c08ff */
[----:B------:R-:W-:Y:S02]  /*7310*/  LEA.HI.X R173, R168, R2, R169, 0x5, P0 ;  /* 0x00000002a8ad7211 */ /* 0x000fe400000f2ca9 */
[CC--:B------:R-:W-:Y:S02]  /*7320*/  @!P4 LEA R178, P0, R171.reuse, R231.reuse, 0x1 ;  /* 0x000000e7abb2c211 */ /* 0x0c0fe400078008ff */
[CCC-:B------:R-:W-:Y:S02]  /*7330*/  @!P5 LEA.HI.X R169, R171.reuse, R230.reuse, R2.reuse, 0x1, P6 ;  /* 0x000000e6aba9d211 */ /* 0x1c0fe400030f0c02 */
[CCC-:B------:R-:W-:Y:S02]  /*7340*/  @!P4 LEA.HI.X R179, R171.reuse, R230.reuse, R2.reuse, 0x1, P0 ;  /* 0x000000e6abb3c211 */ /* 0x1c0fe400000f0c02 */
[CC--:B------:R-:W-:Y:S02]  /*7350*/  @!P3 LEA R176, P6, R171.reuse, R231.reuse, 0x1 ;  /* 0x000000e7abb0b211 */ /* 0x0c0fe400078c08ff */
[CC--:B------:R-:W-:Y:S02]  /*7360*/  @!P1 LEA R174, P0, R171.reuse, R231.reuse, 0x1 ;  /* 0x000000e7abae9211 */ /* 0x0c0fe400078008ff */
[CCC-:B------:R-:W-:Y:S02]  /*7370*/  @!P3 LEA.HI.X R177, R171.reuse, R230.reuse, R2.reuse, 0x1, P6 ;  /* 0x000000e6abb1b211 */ /* 0x1c0fe400030f0c02 */
[-C--:B------:R-:W-:Y:S01]  /*7380*/  @!P1 LEA.HI.X R175, R171, R230.reuse, R2, 0x1, P0 ;  /* 0x000000e6abaf9211 */ /* 0x080fe200000f0c02 */
[----:B------:R-:W-:Y:S01]  /*7390*/  @!P5 IMAD.MOV.U32 R171, RZ, RZ, R169 ;  /* 0x000000ffffabd224 */ /* 0x000fe200078e00a9 */
[C---:B------:R-:W-:Y:S04]  /*73a0*/  LEA R180, P6, R172.reuse, R231, 0x1 ;  /* 0x000000e7acb47211 */ /* 0x040fe800078c08ff */
        /* <DEDUP_REMOVED lines=43> */
.L_x_1743:
[----:B------:R-:W-:Y:S04]  /*7660*/  DEPBAR.LE SB0, 0x0 ;  /* 0x000080000000791a */ /* 0x000fe80000000000 */
[----:B------:R-:W-:Y:S01]  /*7670*/  BAR.SYNC.DEFER_BLOCKING 0x0 ;  /* 0x0000000000007b1d */ /* 0x000fe20000010000 */
[----:B----4-:R-:W-:Y:S01]  /*7680*/  IMAD.WIDE.U32 R2, R218, UR9, RZ ;  /* 0x00000009da027c25 */ /* 0x010fe2000f8e00ff */
[C---:B------:R-:W-:Y:S01]  /*7690*/  LOP3.LUT R224, R168.reuse, 0x40, RZ, 0xfc, !PT ;  /* 0x00000040a8e07812 */ /* 0x040fe200078efcff */
[----:B------:R-:W-:Y:S01]  /*76a0*/  UISETP.NE.AND UP0, UPT, UR9, URZ, UPT ;  /* 0x000000ff0900728c */ /* 0x000fe2000bf05270 */
[----:B------:R-:W-:Y:S01]  /*76b0*/  LOP3.LUT R223, R168, 0x80, RZ, 0xfc, !PT ;  /* 0x00000080a8df7812 */ /* 0x000fe200078efcff */
[----:B------:R-:W-:Y:S01]  /*76c0*/  IMAD R3, R219, UR9, R3 ;  /* 0x00000009db037c24 */ /* 0x000fe2000f8e0203 */
[C---:B------:R-:W-:Y:S01]  /*76d0*/  LEA R28, P0, R2.reuse, R229, 0x7 ;  /* 0x000000e5021c7211 */ /* 0x040fe200078038ff */
[----:B------:R-:W-:Y:S01]  /*76e0*/  IMAD.SHL.U32 R31, R2, 0x40, RZ ;  /* 0x00000040021f7824 */ /* 0x000fe200078e00ff */
[----:B---3--:R-:W-:Y:S01]  /*76f0*/  ISETP.GE.AND P4, PT, R224, UR8, PT ;  /* 0x00000008e0007c0c */ /* 0x008fe2000bf86270 */
[----:B------:R-:W-:Y:S01]  /*7700*/  IMAD.SHL.U32 R211, R192, 0x40, RZ ;  /* 0x00000040c0d37824 */ /* 0x000fe200078e00ff */
[-CC-:B------:R-:W-:Y:S01]  /*7710*/  LEA.HI.X R29, R2, R228.reuse, R3.reuse, 0x7, P0 ;  /* 0x000000e4021d7211 */ /* 0x180fe200000f3c03 */
[----:B------:R-:W-:Y:S01]  /*7720*/  USHF.L.U32 UR26, UR9, 0x1, URZ ;  /* 0x00000001091a7899 */ /* 0x000fe200080006ff */
[----:B------:R-:W-:Y:S02]  /*7730*/  ISETP.GE.AND P3, PT, R223, UR8, PT ;  /* 0x00000008df007c0c */ /* 0x000fe4000bf66270 */
[----:B------:R-:W-:Y:S02]  /*7740*/  LOP3.LUT R222, R168, 0xc0, RZ, 0xfc, !PT ;  /* 0x000000c0a8de7812 */ /* 0x000fe400078efcff */
[----:B------:R-:W-:Y:S01]  /*7750*/  SHF.L.U64.HI R3, R2, 0x6, R3 ;  /* 0x0000000602037819 */ /* 0x000fe20000010203 */
[----:B------:R-:W-:Y:S01]  /*7760*/  IMAD.SHL.U32 R2, R192, 0x20, RZ ;  /* 0x00000020c0027824 */ /* 0x000fe200078e00ff */
[----:B------:R-:W-:Y:S02]  /*7770*/  ISETP.GE.AND P1, PT, R222, UR8, PT ;  /* 0x00000008de007c0c */ /* 0x000fe4000bf26270 */
[--C-:B------:R-:W-:Y:S02]  /*7780*/  SHF.R.U32.HI R209, RZ, 0x1, R192.reuse ;  /* 0x00000001ffd17819 */ /* 0x100fe400000116c0 */
[----:B------:R-:W-:Y:S01]  /*7790*/  LOP3.LUT R208, R2, 0x7c00, RZ, 0xc0, !PT ;  /* 0x00007c0002d07812 */ /* 0x000fe200078ec0ff */
[----:B------:R-:W-:Y:S01]  /*77a0*/  @!PT LDS RZ, [RZ] ;  /* 0x00000000fffff984 */ /* 0x000fe20000000800 */
[----:B------:R-:W-:Y:S01]  /*77b0*/  @!PT LDS RZ, [RZ] ;  /* 0x00000000fffff984 */ /* 0x000fe20000000800 */
[----:B------:R-:W-:Y:S01]  /*77c0*/  @!PT LDS RZ, [RZ] ;  /* 0x00000000fffff984 */ /* 0x000fe20000000800 */
[----:B------:R-:W-:Y:S01]  /*77d0*/  @!P5 LDGSTS.E.BYPASS.LTC128B.128 [R221+0x18000], desc[UR24][R28.64] ;  /* 0x180000001cdddfae */ /* 0x000fe2000b981a18 */
[----:B------:R-:W-:Y:S02]  /*77e0*/  LEA R2, P0, R218, R31, 0x5 ;  /* 0x0000001fda027211 */ /* 0x000fe400078028ff */
[C---:B------:R-:W-:Y:S02]  /*77f0*/  LOP3.LUT R171, R168.reuse, 0x1c0, R211, 0xf8, !PT ;  /* 0x000001c0a8ab7812 */ /* 0x040fe400078ef8d3 */
[----:B------:R-:W-:Y:S01]  /*7800*/  @P5 STS.128 [R221+0x18000], RZ ;  /* 0x018000ffdd005388 */ /* 0x000fe20000000c00 */
[----:B------:R-:W-:Y:S02]  /*7810*/  ISETP.GE.AND P5, PT, R168, UR8, PT ;  /* 0x00000008a8007c0c */ /* 0x000fe4000bfa6270 */
[----:B------:R-:W-:Y:S02]  /*7820*/  LEA.HI.X R3, R218, R3, R219, 0x5, P0 ;  /* 0x00000003da037211 */ /* 0x000fe400000f2cdb */
[----:B------:R-:W-:Y:S01]  /*7830*/  @!PT LDS RZ, [RZ] ;  /* 0x00000000fffff984 */ /* 0x000fe20000000800 */
[----:B------:R-:W-:Y:S01]  /*7840*/  @!PT LDS RZ, [RZ] ;  /* 0x00000000fffff984 */ /* 0x000fe20000000800 */
[----:B------:R-:W-:Y:S01]  /*7850*/  @!PT LDS RZ, [RZ] ;  /* 0x00000000fffff984 */ /* 0x000fe20000000800 */
[----:B------:R-:W-:Y:S01]  /*7860*/  @!P4 LDGSTS.E.BYPASS.LTC128B.128 [R221+0x1a000], desc[UR24][R28.64+0x80] ;  /* 0x1a0000801cddcfae */ /* 0x000fe2000b981a18 */
[C---:B------:R-:W-:Y:S02]  /*7870*/  LEA R30, P0, R2.reuse, R229, 0x1 ;  /* 0x000000e5021e7211 */ /* 0x040fe400078008ff */
[----:B------:R-:W-:Y:S02]  /*7880*/  LOP3.LUT R164, R209, 0x8, RZ, 0xc0, !PT ;  /* 0x00000008d1a47812 */ /* 0x000fe400078ec0ff */
[----:B------:R-:W-:Y:S01]  /*7890*/  @P4 STS.128 [R221+0x1a000], RZ ;  /* 0x01a000ffdd004388 */ /* 0x000fe20000000c00 */
[----:B------:R-:W-:Y:S02]  /*78a0*/  LEA.HI.X R31, R2, R228, R3, 0x1, P0 ;  /* 0x000000e4021f7211 */ /* 0x000fe400000f0c03 */
[C---:B------:R-:W-:Y:S02]  /*78b0*/  LOP3.LUT R164, R171.reuse, R164, RZ, 0x3c, !PT ;  /* 0x000000a4aba47212 */ /* 0x040fe400078e3cff */
[----:B------:R-:W-:Y:S01]  /*78c0*/  @!PT LDS RZ, [RZ] ;  /* 0x00000000fffff984 */ /* 0x000fe20000000800 */
[----:B------:R-:W-:Y:S01]  /*78d0*/  @!PT LDS RZ, [RZ] ;  /* 0x00000000fffff984 */ /* 0x000fe20000000800 */
[----:B------:R-:W-:Y:S01]  /*78e0*/  @!PT LDS RZ, [RZ] ;  /* 0x00000000fffff984 */ /* 0x000fe20000000800 */
[----:B------:R-:W-:Y:S01]  /*78f0*/  @!P3 LDGSTS.E.BYPASS.LTC128B.128 [R221+0x1c000], desc[UR24][R28.64+0x100] ;  /* 0x1c0001001cddbfae */ /* 0x000fe2000b981a18 */
[----:B------:R-:W-:Y:S02]  /*7900*/  LOP3.LUT R169, R208, 0x200, R211, 0xf8, !PT ;  /* 0x00000200d0a97812 */ /* 0x000fe400078ef8d3 */
[----:B------:R-:W-:Y:S02]  /*7910*/  LOP3.LUT R171, R171, 0x8, R192, 0x78, !PT ;  /* 0x00000008abab7812 */ /* 0x000fe400078e78c0 */
[----:B------:R-:W-:Y:S01]  /*7920*/  @P3 STS.128 [R221+0x1c000], RZ ;  /* 0x01c000ffdd003388 */ /* 0x000fe20000000c00 */
[----:B------:R-:W-:Y:S02]  /*7930*/  LOP3.LUT R216, R211, 0x400, RZ, 0xc0, !PT ;  /* 0x00000400d3d87812 */ /* 0x000fe400078ec0ff */
[----:B------:R-:W-:Y:S02]  /*7940*/  LOP3.LUT R169, R169, R164, RZ, 0xfc, !PT ;  /* 0x000000a4a9a97212 */ /* 0x000fe400078efcff */
[----:B------:R-:W-:Y:S01]  /*7950*/  @!PT LDS RZ, [RZ] ;  /* 0x00000000fffff984 */ /* 0x000fe20000000800 */
[----:B------:R-:W-:Y:S01]  /*7960*/  @!PT LDS RZ, [RZ] ;  /* 0x00000000fffff984 */ /* 0x000fe20000000800 */
[----:B------:R-:W-:Y:S01]  /*7970*/  @!PT LDS RZ, [RZ] ;  /* 0x00000000fffff984 */ /* 0x000fe20000000800 */
[----:B------:R-:W-:Y:S01]  /*7980*/  @!P1 LDGSTS.E.BYPASS.LTC128B.128 [R221+0x1e000], desc[UR24][R28.64+0x180] ;  /* 0x1e0001801cdd9fae */ /* 0x000fe2000b981a18 */
[----:B------:R-:W-:Y:S01]  /*7990*/  LOP3.LUT P0, RZ, R192, 0x2, RZ, 0xc0, !PT ;  /* 0x00000002c0ff7812 */ /* 0x000fe2000780c0ff */
[----:B------:R-:W-:Y:S01]  /*79a0*/  IMAD R216, R171, 0x2, R216 ;  /* 0x00000002abd87824 */ /* 0x000fe200078e02d8 */
[----:B------:R-:W-:Y:S02]  /*79b0*/  LEA R217, R169, UR6, 0x1 ;  /* 0x00000006a9d97c11 */ /* 0x000fe4000f8e08ff */
[----:B------:R-:W-:Y:S01]  /*79c0*/  @P1 STS.128 [R221+0x1e000], RZ ;  /* 0x01e000ffdd001388 */ /* 0x000fe20000000c00 */
[----:B------:R-:W-:Y:S01]  /*79d0*/  SEL R210, R166, 0xffffffe0, !P0 ;  /* 0xffffffe0a6d27807 */ /* 0x000fe20004000000 */
[----:B------:R-:W-:Y:S01]  /*79e0*/  VIADD R193, R216, UR6 ;  /* 0x00000006d8c17c36 */ /* 0x000fe20008000000 */
[----:B------:R-:W-:Y:S02]  /*79f0*/  LOP3.LUT P2, RZ, R192, 0x4, RZ, 0xc0, !PT ;  /* 0x00000004c0ff7812 */ /* 0x000fe4000784c0ff */
[----:B------:R-:W-:Y:S01]  /*7a00*/  @!PT LDS RZ, [RZ] ;  /* 0x00000000fffff984 */ /* 0x000fe20000000800 */
[----:B------:R-:W-:Y:S01]  /*7a10*/  @!PT LDS RZ, [RZ] ;  /* 0x00000000fffff984 */ /* 0x000fe20000000800 */
[----:B------:R-:W-:Y:S01]  /*7a20*/  @!PT LDS RZ, [RZ] ;  /* 0x00000000fffff984 */ /* 0x000fe20000000800 */
[----:B------:R-:W-:Y:S01]  /*7a30*/  @!P5 LDGSTS.E.BYPASS.LTC128B.128 [R221+0x19000], desc[UR24][R30.64] ;  /* 0x190000001edddfae */ /* 0x000fe2000b981a18 */
[--C-:B------:R-:W-:Y:S01]  /*7a40*/  IMAD.IADD R215, R210, 0x1, R217.reuse ;  /* 0x00000001d2d77824 */ /* 0x100fe200078e02d9 */
[----:B------:R-:W-:Y:S03]  /*7a50*/  SEL R192, R167, 0xffffffc0, !P2 ;  /* 0xffffffc0a7c07807 */ /* 0x000fe60005000000 */
[----:B------:R-:W-:Y:S01]  /*7a60*/  @P5 STS.128 [R221+0x19000], RZ ;  /* 0x019000ffdd005388 */ /* 0x000fe20000000c00 */
[C---:B------:R-:W-:Y:S04]  /*7a70*/  IMAD.IADD R214, R193.reuse, 0x1, R210 ;  /* 0x00000001c1d67824 */ /* 0x040fe800078e02d2 */
        /* <DEDUP_REMOVED lines=25> */
[----:B------:R-:W-:Y:S05]  /*7c10*/  LDSM.16.M88.4 R188, [R214+0x10000] ;  /* 0x01000000d6bc783b */ /* 0x000fea0000000200 */
[----:B------:R-:W-:Y:S05]  /*7c20*/  LDSM.16.M88.4 R192, [R214+0x11800] ;  /* 0x01180000d6c0783b */ /* 0x000fea0000000200 */
[----:B------:R-:W-:Y:S05]  /*7c30*/  LDSM.16.M88.4 R196, [R213] ;  /* 0x00000000d5c4783b */ /* 0x000fea0000000200 */
[----:B------:R-:W-:Y:S01]  /*7c40*/  LDSM.16.M88.4 R200, [R3+0x10000] ;  /* 0x0100000003c8783b */ /* 0x000fe20000000200 */
[C---:B---3--:R-:W-:Y:S04]  /*7c50*/  HMMA.16816.F32.BF16 R4, R168.reuse, R172, RZ ;  /* 0x000000aca804723c */ /* 0x048fe800000418ff */
[----:B------:R-:W-:Y:S04]  /*7c60*/  LDSM.16.M88.4 R204, [R2+0x10000] ;  /* 0x0100000002cc783b */ /* 0x000fe80000000200 */
[C---:B------:R-:W-:Y:S01]  /*7c70*/  HMMA.16816.F32.BF16 R8, R168.reuse, R174, RZ ;  /* 0x000000aea808723c */ /* 0x040fe200000418ff */
[----:B------:R-:W3:Y:S07]  /*7c80*/  LDSM.16.M88.4 R172, [R215] ;  /* 0x00000000d7ac783b */ /* 0x000eee0000000200 */
[C---:B----4-:R-:W-:Y:S08]  /*7c90*/  HMMA.16816.F32.BF16 R12, R168.reuse, R176, RZ ;  /* 0x000000b0a80c723c */ /* 0x050ff000000418ff */
[C---:B------:R-:W-:Y:S01]  /*7ca0*/  HMMA.16816.F32.BF16 R16, R168.reuse, R178, RZ ;  /* 0x000000b2a810723c */ /* 0x040fe200000418ff */
[----:B------:R-:W4:Y:S07]  /*7cb0*/  LDSM.16.M88.4 R176, [R214+0x10800] ;  /* 0x01080000d6b0783b */ /* 0x000f2e0000000200 */
[C---:B-----5:R-:W-:Y:S08]  /*7cc0*/  HMMA.16816.F32.BF16 R20, R168.reuse, R180, RZ ;  /* 0x000000b4a814723c */ /* 0x060ff000000418ff */
[C---:B------:R-:W-:Y:S01]  /*7cd0*/  HMMA.16816.F32.BF16 R24, R168.reuse, R182, RZ ;  /* 0x000000b6a818723c */ /* 0x040fe200000418ff */
[----:B------:R-:W5:Y:S07]  /*7ce0*/  LDSM.16.M88.4 R180, [R214+0x11000] ;  /* 0x01100000d6b4783b */ /* 0x000f6e0000000200 */
[C---:B-1----:R-:W-:Y:S08]  /*7cf0*/  HMMA.16816.F32.BF16 R28, R168.reuse, R184, RZ ;  /* 0x000000b8a81c723c */ /* 0x042ff000000418ff */
[----:B------:R-:W-:Y:S01]  /*7d00*/  HMMA.16816.F32.BF16 R32, R168, R186, RZ ;  /* 0x000000baa820723c */ /* 0x000fe200000418ff */
[----:B------:R-:W1:Y:S05]  /*7d10*/  LDSM.16.M88.4 R168, [R3+0x10800] ;  /* 0x0108000003a8783b */ /* 0x000e6a0000000200 */
[----:B------:R-:W2:Y:S02]  /*7d20*/  LDSM.16.M88.4 R184, [R3+0x11000] ;  /* 0x0110000003b8783b */ /* 0x000ea40000000200 */
[C---:B---3--:R-:W-:Y:S08]  /*7d30*/  HMMA.16816.F32.BF16 R4, R172.reuse, R188, R4 ;  /* 0x000000bcac04723c */ /* 0x048ff00000041804 */
[C---:B------:R-:W-:Y:S01]  /*7d40*/  HMMA.16816.F32.BF16 R8, R172.reuse, R190, R8 ;  /* 0x000000beac08723c */ /* 0x040fe20000041808 */
[----:B------:R-:W-:Y:S07]  /*7d50*/  LDSM.16.M88.4 R188, [R212] ;  /* 0x00000000d4bc783b */ /* 0x000fee0000000200 */
[C---:B----4-:R-:W-:Y:S08]  /*7d60*/  HMMA.16816.F32.BF16 R12, R172.reuse, R176, R12 ;  /* 0x000000b0ac0c723c */ /* 0x050ff0000004180c */
[C---:B------:R-:W-:Y:S01]  /*7d70*/  HMMA.16816.F32.BF16 R16, R172.reuse, R178, R16 ;  /* 0x000000b2ac10723c */ /* 0x040fe20000041810 */
[----:B------:R-:W3:Y:S07]  /*7d80*/  LDSM.16.M88.4 R176, [R3+0x11800] ;  /* 0x0118000003b0783b */ /* 0x000eee0000000200 */
[C---:B-----5:R-:W-:Y:S08]  /*7d90*/  HMMA.16816.F32.BF16 R20, R172.reuse, R180, R20 ;  /* 0x000000b4ac14723c */ /* 0x060ff00000041814 */
[C---:B------:R-:W-:Y:S01]  /*7da0*/  HMMA.16816.F32.BF16 R24, R172.reuse, R182, R24 ;  /* 0x000000b6ac18723c */ /* 0x040fe20000041818 */
[----:B------:R-:W-:Y:S07]  /*7db0*/  LDSM.16.M88.4 R180, [R217+0x4000] ;  /* 0x00400000d9b4783b */ /* 0x000fee0000000200 */
[C---:B------:R-:W-:Y:S08]  /*7dc0*/  HMMA.16816.F32.BF16 R28, R172.reuse, R192, R28 ;  /* 0x000000c0ac1c723c */ /* 0x040ff0000004181c */
[----:B------:R-:W-:Y:S01]  /*7dd0*/  HMMA.16816.F32.BF16 R32, R172, R194, R32 ;  /* 0x000000c2ac20723c */ /* 0x000fe20000041820 */
[----:B------:R-:W-:Y:S05]  /*7de0*/  LDSM.16.M88.4 R172, [R2+0x11000] ;  /* 0x0110000002ac783b */ /* 0x000fea0000000200 */
[----:B------:R-:W-:Y:S02]  /*7df0*/  LDSM.16.M88.4 R192, [R216+UR6+0x12800] ;  /* 0x01280006d8c0783b */ /* 0x000fe40008000200 */
        /* <DEDUP_REMOVED lines=9> */
[C---:B---3--:R-:W-:Y:S08]  /*7e90*/  HMMA.16816.F32.BF16 R28, R196.reuse, R176, R28 ;  /* 0x000000b0c41c723c */ /* 0x048ff0000004181c */
[----:B------:R-:W-:Y:S01]  /*7ea0*/  HMMA.16816.F32.BF16 R32, R196, R178, R32 ;  /* 0x000000b2c420723c */ /* 0x000fe20000041820 */
[----:B------:R-:W2:Y:S05]  /*7eb0*/  LDSM.16.M88.4 R176, [R2+0x11800] ;  /* 0x0118000002b0783b */ /* 0x000eaa0000000200 */
[----:B------:R-:W3:Y:S02]  /*7ec0*/  LDSM.16.M88.4 R196, [R216+UR6+0x13000] ;  /* 0x01300006d8c4783b */ /* 0x000ee40008000200 */
[C---:B------:R-:W-:Y:S08]  /*7ed0*/  HMMA.16816.F32.BF16 R4, R188.reuse, R204, R4 ;  /* 0x000000ccbc04723c */ /* 0x040ff00000041804 */
[C---:B------:R-:W-:Y:S01]  /*7ee0*/  HMMA.16816.F32.BF16 R8, R188.reuse, R206, R8 ;  /* 0x000000cebc08723c */ /* 0x040fe20000041808 */
[----:B------:R-:W-:Y:S07]  /*7ef0*/  LDSM.16.M88.4 R204, [R216+UR6+0x14000] ;  /* 0x01400006d8cc783b */ /* 0x000fee0008000200 */
[C---:B-1----:R-:W-:Y:S08]  /*7f00*/  HMMA.16816.F32.BF16 R12, R188.reuse, R168, R12 ;  /* 0x000000a8bc0c723c */ /* 0x042ff0000004180c */
[C---:B------:R-:W-:Y:S01]  /*7f10*/  HMMA.16816.F32.BF16 R16, R188.reuse, R170, R16 ;  /* 0x000000aabc10723c */ /* 0x040fe20000041810 */
[----:B------:R-:W1:Y:S07]  /*7f20*/  LDSM.16.M88.4 R168, [R216+UR6+0x13800] ;  /* 0x01380006d8a8783b */ /* 0x000e6e0008000200 */
[C---:B------:R-:W-:Y:S08]  /*7f30*/  HMMA.16816.F32.BF16 R20, R188.reuse, R172, R20 ;  /* 0x000000acbc14723c */ /* 0x040ff00000041814 */
[C---:B------:R-:W-:Y:S01]  /*7f40*/  HMMA.16816.F32.BF16 R24, R188.reuse, R174, R24 ;  /* 0x000000aebc18723c */ /* 0x040fe20000041818 */
[----:B------:R-:W4:Y:S07]  /*7f50*/  LDSM.16.M88.4 R172, [R215+0x4000] ;  /* 0x00400000d7ac783b */ /* 0x000f2e0000000200 */
[C---:B--2---:R-:W-:Y:S08]  /*7f60*/  HMMA.16816.F32.BF16 R28, R188.reuse, R176, R28 ;  /* 0x000000b0bc1c723c */ /* 0x044ff0000004181c */
[----:B------:R-:W-:Y:S01]  /*7f70*/  HMMA.16816.F32.BF16 R32, R188, R178, R32 ;  /* 0x000000b2bc20723c */ /* 0x000fe20000041820 */
[----:B------:R-:W2:Y:S05]  /*7f80*/  LDSM.16.M88.4 R176, [R214+0x12800] ;  /* 0x01280000d6b0783b */ /* 0x000eaa0000000200 */
[----:B------:R-:W-:Y:S02]  /*7f90*/  LDSM.16.M88.4 R188, [R214+0x13800] ;  /* 0x01380000d6bc783b */ /* 0x000fe40000000200 */
[C---:B------:R-:W-:Y:S08]  /*7fa0*/  HMMA.16816.F32.BF16 R4, R180.reuse, R184, R4 ;  /* 0x000000b8b404723c */ /* 0x040ff00000041804 */
[C---:B------:R-:W-:Y:S01]  /*7fb0*/  HMMA.16816.F32.BF16 R8, R180.reuse, R186, R8 ;  /* 0x000000bab408723c */ /* 0x040fe20000041808 */
[----:B------:R-:W5:Y:S07]  /*7fc0*/  LDSM.16.M88.4 R184, [R214+0x13000] ;  /* 0x01300000d6b8783b */ /* 0x000f6e0000000200 */
        /* <DEDUP_REMOVED lines=8> */
[----:B------:R-:W1:Y:S05]  /*8050*/  LDSM.16.M88.4 R168, [R3+0x12800] ;  /* 0x0128000003a8783b */ /* 0x000e6a0000000200 */
[----:B------:R-:W1:Y:S02]  /*8060*/  LDSM.16.M88.4 R180, [R3+0x13000] ;  /* 0x0130000003b4783b */ /* 0x000e640000000200 */
        /* <DEDUP_REMOVED lines=11> */
[----:B------:R-:W5:Y:S05]  /*8120*/  LDSM.16.M88.4 R172, [R2+0x12800] ;  /* 0x0128000002ac783b */ /* 0x000f6a0000000200 */
[----:B------:R-:W-:Y:S02]  /*8130*/  LDSM.16.M88.4 R188, [R2+0x13800] ;  /* 0x0138000002bc783b */ /* 0x000fe40000000200 */
[C---:B---3--:R-:W-:Y:S08]  /*8140*/  HMMA.16816.F32.BF16 R4, R192.reuse, R196, R4 ;  /* 0x000000c4c004723c */ /* 0x048ff00000041804 */
        /* <DEDUP_REMOVED lines=8> */
[C---:B--2---:R-:W-:Y:S08]  /*81d0*/  HMMA.16816.F32.BF16 R28, R192.reuse, R176, R28 ;  /* 0x000000b0c01c723c */ /* 0x044ff0000004181c */
[----:B------:R-:W-:Y:S01]  /*81e0*/  HMMA.16816.F32.BF16 R32, R192, R178, R32 ;  /* 0x000000b2c020723c */ /* 0x000fe20000041820 */
[----:B------:R-:W2:Y:S05]  /*81f0*/  LDSM.16.M88.4 R176, [R216+UR6+0x14800] ;  /* 0x01480006d8b0783b */ /* 0x000eaa0008000200 */
[----:B------:R-:W3:Y:S02]  /*8200*/  LDSM.16.M88.4 R192, [R216+UR6+0x15800] ;  /* 0x01580006d8c0783b */ /* 0x000ee40008000200 */
[C---:B----4-:R-:W-:Y:S08]  /*8210*/  HMMA.16816.F32.BF16 R4, R184.reuse, R200, R4 ;  /* 0x000000c8b804723c */ /* 0x050ff00000041804 */
[C---:B------:R-:W-:Y:S01]  /*8220*/  HMMA.16816.F32.BF16 R8, R184.reuse, R202, R8 ;  /* 0x000000cab808723c */ /* 0x040fe20000041808 */
[----:B------:R-:W-:Y:S07]  /*8230*/  LDSM.16.M88.4 R200, [R2+0x14000] ;  /* 0x0140000002c8783b */ /* 0x000fee0000000200 */
[C---:B-----5:R-:W-:Y:S08]  /*8240*/  HMMA.16816.F32.BF16 R12, R184.reuse, R172, R12 ;  /* 0x000000acb80c723c */ /* 0x060ff0000004180c */
        /* <DEDUP_REMOVED lines=8> */
[----:B------:R-:W-:Y:S02]  /*82d0*/  LDSM.16.M88.4 R188, [R213+0x8000] ;  /* 0x00800000d5bc783b */ /* 0x000fe40000000200 */
        /* <DEDUP_REMOVED lines=25> */
[----:B------:R-:W4:Y:S02]  /*8470*/  LDSM.16.M88.4 R180, [R2+0x15800] ;  /* 0x0158000002b4783b */ /* 0x000f240000000200 */
[C---:B---3--:R-:W-:Y:S08]  /*8480*/  HMMA.16816.F32.BF16 R4, R188.reuse, R192, R4 ;  /* 0x000000c0bc04723c */ /* 0x048ff00000041804 */
        /* <DEDUP_REMOVED lines=10> */
[----:B------:R-:W2:Y:S05]  /*8530*/  LDSM.16.M88.4 R184, [R216+UR6+0x16800] ;  /* 0x01680006d8b8783b */ /* 0x000eaa0008000200 */
[----:B------:R-:W3:Y:S02]  /*8540*/  LDSM.16.M88.4 R188, [R216+UR6+0x17000] ;  /* 0x01700006d8bc783b */ /* 0x000ee40008000200 */
[C---:B------:R-:W-:Y:S08]  /*8550*/  HMMA.16816.F32.BF16 R4, R196.reuse, R200, R4 ;  /* 0x000000c8c404723c */ /* 0x040ff00000041804 */
[C---:B------:R-:W-:Y:S01]  /*8560*/  HMMA.16816.F32.BF16 R8, R196.reuse, R202, R8 ;  /* 0x000000cac408723c */ /* 0x040fe20000041808 */
[----:B------:R-:W-:Y:S07]  /*8570*/  LDSM.16.M88.4 R200, [R3+0x17800] ;  /* 0x0178000003c8783b */ /* 0x000fee0000000200 */
[C---:B------:R-:W-:Y:S08]  /*8580*/  HMMA.16816.F32.BF16 R12, R196.reuse, R204, R12 ;  /* 0x000000ccc40c723c */ /* 0x040ff0000004180c */
[C---:B------:R-:W-:Y:S01]  /*8590*/  HMMA.16816.F32.BF16 R16, R196.reuse, R206, R16 ;  /* 0x000000cec410723c */ /* 0x040fe20000041810 */
[----:B------:R-:W-:Y:S07]  /*85a0*/  LDSM.16.M88.4 R204, [R2+0x16000] ;  /* 0x0160000002cc783b */ /* 0x000fee0000000200 */
[C---:B----4-:R-:W-:Y:S08]  /*85b0*/  HMMA.16816.F32.BF16 R20, R196.reuse, R168, R20 ;  /* 0x000000a8c414723c */ /* 0x050ff00000041814 */
[C---:B------:R-:W-:Y:S01]  /*85c0*/  HMMA.16816.F32.BF16 R24, R196.reuse, R170, R24 ;  /* 0x000000aac418723c */ /* 0x040fe20000041818 */
[----:B------:R-:W4:Y:S07]  /*85d0*/  LDSM.16.M88.4 R168, [R216+UR6+0x17800] ;  /* 0x01780006d8a8783b */ /* 0x000f2e0008000200 */
        /* <DEDUP_REMOVED lines=13> */
[C---:B----4-:R-:W-:Y:S08]  /*86b0*/  HMMA.16816.F32.BF16 R28, R172.reuse, R168, R28 ;  /* 0x000000a8ac1c723c */ /* 0x050ff0000004181c */
[----:B------:R-:W-:Y:S01]  /*86c0*/  HMMA.16816.F32.BF16 R32, R172, R170, R32 ;  /* 0x000000aaac20723c */ /* 0x000fe20000041820 */
[----:B------:R-:W3:Y:S05]  /*86d0*/  LDSM.16.M88.4 R168, [R214+0x17800] ;  /* 0x01780000d6a8783b */ /* 0x000eea0000000200 */
[----:B------:R-:W4:Y:S02]  /*86e0*/  LDSM.16.M88.4 R172, [R213+0xc000] ;  /* 0x00c00000d5ac783b */ /* 0x000f240000000200 */
[C---:B-----5:R-:W-:Y:S08]  /*86f0*/  HMMA.16816.F32.BF16 R4, R180.reuse, R192, R4 ;  /* 0x000000c0b404723c */ /* 0x060ff00000041804 */
[C---:B------:R-:W-:Y:S01]  /*8700*/  HMMA.16816.F32.BF16 R8, R180.reuse, R194, R8 ;  /* 0x000000c2b408723c */ /* 0x040fe20000041808 */
[----:B------:R-:W5:Y:S07]  /*8710*/  LDSM.16.M88.4 R192, [R3+0x16800] ;  /* 0x0168000003c0783b */ /* 0x000f6e0000000200 */
[C---:B-1----:R-:W-:Y:S08]  /*8720*/  HMMA.16816.F32.BF16 R12, R180.reuse, R176, R12 ;  /* 0x000000b0b40c723c */ /* 0x042ff0000004180c */
[C---:B------:R-:W-:Y:S01]  /*8730*/  HMMA.16816.F32.BF16 R16, R180.reuse, R178, R16 ;  /* 0x000000b2b410723c */ /* 0x040fe20000041810 */
[----:B------:R-:W1:Y:S07]  /*8740*/  LDSM.16.M88.4 R176, [R212+0xc000] ;  /* 0x00c00000d4b0783b */ /* 0x000e6e0000000200 */
[C---:B--2---:R-:W-:Y:S08]  /*8750*/  HMMA.16816.F32.BF16 R20, R180.reuse, R184, R20 ;  /* 0x000000b8b414723c */ /* 0x044ff00000041814 */
[C---:B------:R-:W-:Y:S08]  /*8760*/  HMMA.16816.F32.BF16 R24, R180.reuse, R186, R24 ;  /* 0x000000bab418723c */ /* 0x040ff00000041818 */
[C---:B---3--:R-:W-:Y:S08]  /*8770*/  HMMA.16816.F32.BF16 R28, R180.reuse, R168, R28 ;  /* 0x000000a8b41c723c */ /* 0x048ff0000004181c */
[----:B------:R-:W-:Y:S01]  /*8780*/  HMMA.16816.F32.BF16 R32, R180, R170, R32 ;  /* 0x000000aab420723c */ /* 0x000fe20000041820 */
[----:B------:R-:W2:Y:S07]  /*8790*/  LDSM.16.M88.4 R168, [R2+0x16800] ;  /* 0x0168000002a8783b */ /* 0x000eae0000000200 */
[C---:B----4-:R-:W-:Y:S08]  /*87a0*/  HMMA.16816.F32.BF16 R4, R172.reuse, R188, R4 ;  /* 0x000000bcac04723c */ /* 0x050ff00000041804 */
[C---:B------:R-:W-:Y:S08]  /*87b0*/  HMMA.16816.F32.BF16 R8, R172.reuse, R190, R8 ;  /* 0x000000beac08723c */ /* 0x040ff00000041808 */
[C---:B-----5:R-:W-:Y:S08]  /*87c0*/  HMMA.16816.F32.BF16 R12, R172.reuse, R192, R12 ;  /* 0x000000c0ac0c723c */ /* 0x060ff0000004180c */
[C---:B------:R-:W-:Y:S01]  /*87d0*/  HMMA.16816.F32.BF16 R16, R172.reuse, R194, R16 ;  /* 0x000000c2ac10723c */ /* 0x040fe20000041810 */
[----:B------:R-:W-:Y:S04]  /*87e0*/  IMAD.U32 R194, RZ, RZ, UR9 ;  /* 0x00000009ffc27e24 */ /* 0x000fe8000f8e00ff */
[----:B------:R-:W-:Y:S03]  /*87f0*/  IMAD R3, R194, 0x40, R227 ;  /* 0x00000040c2037824 */ /* 0x000fe600078e02e3 */
[C---:B------:R-:W-:Y:S03]  /*8800*/  HMMA.16816.F32.BF16 R20, R172.reuse, R196, R20 ;  /* 0x000000c4ac14723c */ /* 0x040fe60000041814 */
[----:B------:R-:W-:Y:S05]  /*8810*/  LOP3.LUT R195, RZ, R3, RZ, 0x33, !PT ;  /* 0x00000003ffc37212 */ /* 0x000fea00078e33ff */
[C---:B------:R-:W-:Y:S03]  /*8820*/  HMMA.16816.F32.BF16 R24, R172.reuse, R198, R24 ;  /* 0x000000c6ac18723c */ /* 0x040fe60000041818 */
[C---:B------:R-:W-:Y:S01]  /*8830*/  IADD3 R198, PT, PT, R226.reuse, -0x9, -R3 ;  /* 0xfffffff7e2c67810 */ /* 0x040fe20007ffe803 */
[C---:B------:R-:W-:Y:S02]  /*8840*/  IMAD.IADD R196, R226.reuse, 0x1, R195 ;  /* 0x00000001e2c47824 */ /* 0x040fe400078e02c3 */
[--C-:B------:R-:W-:Y:S01]  /*8850*/  IMAD.IADD R195, R226, 0x1, -R3.reuse ;  /* 0x00000001e2c37824 */ /* 0x100fe200078e0a03 */
[----:B------:R-:W-:Y:S01]  /*8860*/  IABS R198, R198 ;  /* 0x000000c600c67213 */ /* 0x000fe20000000000 */
[C---:B------:R-:W-:Y:S03]  /*8870*/  HMMA.16816.F32.BF16 R28, R172.reuse, R200, R28 ;  /* 0x000000c8ac1c723c */ /* 0x040fe6000004181c */
[----:B------:R-:W-:Y:S01]  /*8880*/  I2FP.F32.S32 R198, R198 ;  /* 0x000000c600c67245 */ /* 0x000fe20000201400 */
[----:B------:R-:W-:Y:S01]  /*8890*/  VIADD R194, R196, 0x8 ;  /* 0x00000008c4c27836 */ /* 0x000fe20000000000 */
[----:B------:R-:W-:Y:S01]  /*88a0*/  IABS R196, R196 ;  /* 0x000000c400c47213 */ /* 0x000fe20000000000 */
[----:B------:R-:W-:Y:S01]  /*88b0*/  VIADD R197, R195, 0xfffffff8 ;  /* 0xfffffff8c3c57836 */ /* 0x000fe20000000000 */
[----:B------:R-:W-:Y:S01]  /*88c0*/  IABS R195, R195 ;  /* 0x000000c300c37213 */ /* 0x000fe20000000000 */
[----:B------:R-:W-:Y:S01]  /*88d0*/  HMMA.16816.F32.BF16 R32, R172, R202, R32 ;  /* 0x000000caac20723c */ /* 0x000fe20000041820 */
[----:B------:R-:W3:Y:S02]  /*88e0*/  LDSM.16.M88.4 R172, [R2+0x17000] ;  /* 0x0170000002ac783b */ /* 0x000ee40000000200 */
[----:B------:R-:W-:Y:S01]  /*88f0*/  IABS R194, R194 ;  /* 0x000000c200c27213 */ /* 0x000fe20000000000 */
[C---:B------:R-:W-:Y:S01]  /*8900*/  IMAD.IADD R199, R225.reuse, 0x1, -R3 ;  /* 0x00000001e1c77824 */ /* 0x040fe200078e0a03 */
[----:B------:R-:W-:Y:S02]  /*8910*/  IABS R197, R197 ;  /* 0x000000c500c57213 */ /* 0x000fe40000000000 */
[----:B------:R-:W-:Y:S01]  /*8920*/  I2FP.F32.S32 R194, R194 ;  /* 0x000000c200c27245 */ /* 0x000fe20000201400 */
[C---:B-1----:R-:W-:Y:S05]  /*8930*/  HMMA.16816.F32.BF16 R4, R176.reuse, R204, R4 ;  /* 0x000000ccb004723c */ /* 0x042fea0000041804 */
[----:B------:R-:W-:Y:S02]  /*8940*/  I2FP.F32.S32 R195, R195 ;  /* 0x000000c300c37245 */ /* 0x000fe40000201400 */
[----:B------:R-:W-:Y:S01]  /*8950*/  I2FP.F32.S32 R197, R197 ;  /* 0x000000c500c57245 */ /* 0x000fe20000201400 */
[C---:B------:R-:W-:Y:S03]  /*8960*/  HMMA.16816.F32.BF16 R8, R176.reuse, R206, R8 ;  /* 0x000000ceb008723c */ /* 0x040fe60000041808 */
[----:B------:R-:W-:Y:S02]  /*8970*/  I2FP.F32.S32 R196, R196 ;  /* 0x000000c400c47245 */ /* 0x000fe40000201400 */
[----:B------:R-:W-:Y:S03]  /*8980*/  IABS R199, R199 ;  /* 0x000000c700c77213 */ /* 0x000fe60000000000 */
[C---:B--2---:R-:W-:Y:S03]  /*8990*/  HMMA.16816.F32.BF16 R12, R176.reuse, R168, R12 ;  /* 0x000000a8b00c723c */ /* 0x044fe6000004180c */
[----:B------:R-:W-:Y:S01]  /*89a0*/  I2FP.F32.S32 R199, R199 ;  /* 0x000000c700c77245 */ /* 0x000fe20000201400 */
[----:B------:R-:W-:Y:S01]  /*89b0*/  FFMA.FTZ R7, R194, -UR5, R7 ;  /* 0x80000005c2077c23 */ /* 0x000fe20008010007 */
[----:B------:R-:W-:Y:S01]  /*89c0*/  IADD3 R194, PT, PT, R225, -0x9, -R3 ;  /* 0xfffffff7e1c27810 */ /* 0x000fe20007ffe803 */
[C---:B------:R-:W-:Y:S01]  /*89d0*/  FFMA.FTZ R4, R195.reuse, -UR5, R4 ;  /* 0x80000005c3047c23 */ /* 0x040fe20008010004 */
[----:B------:R-:W-:Y:S01]  /*89e0*/  FFMA.FTZ R5, R196, -UR5, R5 ;  /* 0x80000005c4057c23 */ /* 0x000fe20008010005 */
[C-C-:B------:R-:W-:Y:S01]  /*89f0*/  IADD3 R196, PT, PT, R226.reuse, -0x11, -R3.reuse ;  /* 0xffffffefe2c47810 */ /* 0x140fe20007ffe803 */
[C---:B------:R-:W-:Y:S01]  /*8a00*/  HMMA.16816.F32.BF16 R16, R176.reuse, R170, R16 ;  /* 0x000000aab010723c */ /* 0x040fe20000041810 */
[----:B------:R-:W1:Y:S01]  /*8a10*/  LDSM.16.M88.4 R168, [R2+0x17800] ;  /* 0x0178000002a8783b */ /* 0x000e620000000200 */
[----:B------:R-:W-:Y:S04]  /*8a20*/  DEPBAR.LE SB0, 0x0 ;  /* 0x000080000000791a */ /* 0x000fe80000000000 */
[----:B------:R-:W-:Y:S01]  /*8a30*/  IABS R194, R194 ;  /* 0x000000c200c27213 */ /* 0x000fe20000000000 */
[----:B------:R-:W-:Y:S01]  /*8a40*/  BAR.SYNC.DEFER_BLOCKING 0x0 ;  /* 0x0000000000007b1d */ /* 0x000fe20000010000 */
[----:B------:R-:W-:Y:S01]  /*8a50*/  IABS R196, R196 ;  /* 0x000000c400c47213 */ /* 0x000fe20000000000 */
[C---:B---3--:R-:W-:Y:S05]  /*8a60*/  HMMA.16816.F32.BF16 R20, R176.reuse, R172, R20 ;  /* 0x000000acb014723c */ /* 0x048fea0000041814 */
[----:B------:R-:W-:Y:S01]  /*8a70*/  I2FP.F32.S32 R194, R194 ;  /* 0x000000c200c27245 */ /* 0x000fe20000201400 */
[----:B------:R-:W-:Y:S01]  /*8a80*/  FFMA.FTZ R10, R195, -UR5, R10 ;  /* 0x80000005c30a7c23 */ /* 0x000fe2000801000a */
[--C-:B------:R-:W-:Y:S01]  /*8a90*/  IADD3 R195, PT, PT, R225, -0x18, -R3.reuse ;  /* 0xffffffe8e1c37810 */ /* 0x100fe20007ffe803 */
[----:B------:R-:W-:Y:S01]  /*8aa0*/  FFMA.FTZ R8, R197, -UR5, R8 ;  /* 0x80000005c5087c23 */ /* 0x000fe20008010008 */
[----:B------:R-:W-:Y:S01]  /*8ab0*/  IADD3 R197, PT, PT, R226, -0x10, -R3 ;  /* 0xfffffff0e2c57810 */ /* 0x000fe20007ffe803 */
[----:B------:R-:W-:Y:S01]  /*8ac0*/  FFMA.FTZ R11, R194, -UR5, R11 ;  /* 0x80000005c20b7c23 */ /* 0x000fe2000801000b */
[----:B------:R-:W-:Y:S01]  /*8ad0*/  IADD3 R194, PT, PT, R226, -0x19, -R3 ;  /* 0xffffffe7e2c27810 */ /* 0x000fe20007ffe803 */
[C---:B------:R-:W-:Y:S03]  /*8ae0*/  HMMA.16816.F32.BF16 R24, R176.reuse, R174, R24 ;  /* 0x000000aeb018723c */ /* 0x040fe60000041818 */
[----:B------:R-:W-:Y:S01]  /*8af0*/  IABS R194, R194 ;  /* 0x000000c200c27213 */ /* 0x000fe20000000000 */
[----:B------:R-:W-:Y:S01]  /*8b00*/  FFMA.FTZ R6, R199, -UR5, R6 ;  /* 0x80000005c7067c23 */ /* 0x000fe20008010006 */
[----:B------:R-:W-:Y:S01]  /*8b10*/  IABS R195, R195 ;  /* 0x000000c300c37213 */ /* 0x000fe20000000000 */
[----:B------:R-:W-:Y:S01]  /*8b20*/  FFMA.FTZ R9, R198, -UR5, R9 ;  /* 0x80000005c6097c23 */ /* 0x000fe20008010009 */
[----:B------:R-:W-:Y:S02]  /*8b30*/  IABS R197, R197 ;  /* 0x000000c500c57213 */ /* 0x000fe40000000000 */
[----:B------:R-:W-:Y:S02]  /*8b40*/  I2FP.F32.S32 R194, R194 ;  /* 0x000000c200c27245 */ /* 0x000fe40000201400 */
[----:B------:R-:W-:Y:S02]  /*8b50*/  I2FP.F32.S32 R195, R195 ;  /* 0x000000c300c37245 */ /* 0x000fe40000201400 */
[----:B------:R-:W-:Y:S01]  /*8b60*/  I2FP.F32.S32 R197, R197 ;  /* 0x000000c500c57245 */ /* 0x000fe20000201400 */
[----:B------:R-:W-:Y:S01]  /*8b70*/  FFMA.FTZ R17, R194, -UR5, R17 ;  /* 0x80000005c2117c23 */ /* 0x000fe20008010011 */
[C-C-:B------:R-:W-:Y:S01]  /*8b80*/  IADD3 R194, PT, PT, R226.reuse, -0x21, -R3.reuse ;  /* 0xffffffdfe2c27810 */ /* 0x140fe20007ffe803 */
[----:B------:R-:W-:Y:S01]  /*8b90*/  FFMA.FTZ R18, R195, -UR5, R18 ;  /* 0x80000005c3127c23 */ /* 0x000fe20008010012 */
[--C-:B------:R-:W-:Y:S01]  /*8ba0*/  IADD3 R195, PT, PT, R225, -0x20, -R3.reuse ;  /* 0xffffffe0e1c37810 */ /* 0x100fe20007ffe803 */
[----:B------:R-:W-:Y:S01]  /*8bb0*/  FFMA.FTZ R12, R197, -UR5, R12 ;  /* 0x80000005c50c7c23 */ /* 0x000fe2000801000c */
[--C-:B------:R-:W-:Y:S01]  /*8bc0*/  IADD3 R197, PT, PT, R226, -0x18, -R3.reuse ;  /* 0xffffffe8e2c57810 */ /* 0x100fe20007ffe803 */
[C---:B-1----:R-:W-:Y:S03]  /*8bd0*/  HMMA.16816.F32.BF16 R28, R176.reuse, R168, R28 ;  /* 0x000000a8b01c723c */ /* 0x042fe6000004181c */
[----:B------:R-:W-:Y:S02]  /*8be0*/  IADD3 R2, PT, PT, R225, -0x21, -R3 ;  /* 0xffffffdfe1027810 */ /* 0x000fe40007ffe803 */
        /* <DEDUP_REMOVED lines=18> */
[--C-:B------:R-:W-:Y:S02]  /*8d10*/  IADD3 R197, PT, PT, R226, -0x20, -R3.reuse ;  /* 0xffffffe0e2c57810 */ /* 0x100fe40007ffe803 */
[----:B------:R-:W-:Y:S02]  /*8d20*/  IADD3 R2, PT, PT, R225, -0x29, -R3 ;  /* 0xffffffd7e1027810 */ /* 0x000fe40007ffe803 */
[----:B------:R-:W-:Y:S02]  /*8d30*/  IABS R194, R194 ;  /* 0x000000c200c27213 */ /* 0x000fe40000000000 */
[----:B------:R-:W-:Y:S02]  /*8d40*/  IABS R195, R195 ;  /* 0x000000c300c37213 */ /* 0x000fe40000000000 */
        /* <DEDUP_REMOVED lines=11> */
[--C-:B------:R-:W-:Y:S01]  /*8e00*/  IADD3 R194, PT, PT, R225, -0x31, -R3.reuse ;  /* 0xffffffcfe1c27810 */ /* 0x100fe20007ffe803 */
[----:B------:R-:W-:Y:S01]  /*8e10*/  FFMA.FTZ R20, R197, -UR5, R20 ;  /* 0x80000005c5147c23 */ /* 0x000fe20008010014 */
[----:B------:R-:W-:Y:S01]  /*8e20*/  IADD3 R195, PT, PT, R226, -0x38, -R3 ;  /* 0xffffffc8e2c37810 */ /* 0x000fe20007ffe803 */
[----:B------:R-:W-:Y:S01]  /*8e30*/  FFMA.FTZ R27, R2, -UR5, R27 ;  /* 0x80000005021b7c23 */ /* 0x000fe2000801001b */
[C-C-:B------:R-:W-:Y:S02]  /*8e40*/  IADD3 R199, PT, PT, R225.reuse, -0x10, -R3.reuse ;  /* 0xfffffff0e1c77810 */ /* 0x140fe40007ffe803 */
        /* <DEDUP_REMOVED lines=19> */
[----:B------:R-:W-:Y:S01]  /*8f80*/  IADD3 R194, PT, PT, R225, -0x38, -R3 ;  /* 0xffffffc8e1c27810 */ /* 0x000fe20007ffe803 */
[----:B------:R-:W-:Y:S01]  /*8f90*/  FFMA.FTZ R26, R197, -UR5, R26 ;  /* 0x80000005c51a7c23 */ /* 0x000fe2000801001a */
[----:B------:R-:W-:Y:S01]  /*8fa0*/  FMNMX3.FTZ R195, R165, R4, R5, !PT ;  /* 0x00000004a5c37276 */ /* 0x000fe20007810005 */
[----:B------:R-:W-:Y:S01]  /*8fb0*/  FFMA.FTZ R33, R2, -UR5, R33 ;  /* 0x8000000502217c23 */ /* 0x000fe20008010021 */
[C-C-:B------:R-:W-:Y:S02]  /*8fc0*/  IADD3 R199, PT, PT, R226.reuse, -0x28, -R3.reuse ;  /* 0xffffffd8e2c77810 */ /* 0x140fe40007ffe803 */
[--C-:B------:R-:W-:Y:S02]  /*8fd0*/  IADD3 R196, PT, PT, R226, -0x31, -R3.reuse ;  /* 0xffffffcfe2c47810 */ /* 0x100fe40007ffe803 */
[C-C-:B------:R-:W-:Y:S02]  /*8fe0*/  IADD3 R197, PT, PT, R225.reuse, -0x30, -R3.reuse ;  /* 0xffffffd0e1c57810 */ /* 0x140fe40007ffe803 */
[----:B------:R-:W-:Y:S02]  /*8ff0*/  IADD3 R2, PT, PT, R225, -0x39, -R3 ;  /* 0xffffffc7e1027810 */ /* 0x000fe40007ffe803 */
[----:B------:R-:W-:Y:S02]  /*9000*/  IABS R3, R194 ;  /* 0x000000c200037213 */ /* 0x000fe40000000000 */
[----:B------:R-:W-:Y:S02]  /*9010*/  FMNMX3.FTZ R194, R0, R6, R7, !PT ;  /* 0x0000000600c27276 */ /* 0x000fe40007810007 */
        /* <DEDUP_REMOVED lines=10> */
[----:B------:R-:W-:Y:S02]  /*90c0*/  IABS R197, R197 ;  /* 0x000000c500c57213 */ /* 0x000fe40000000000 */
[----:B------:R-:W-:Y:S01]  /*90d0*/  I2FP.F32.S32 R196, R196 ;  /* 0x000000c400c47245 */ /* 0x000fe20000201400 */
[----:B------:R-:W-:Y:S01]  /*90e0*/  FFMA.FTZ R34, R3, -UR5, R34 ;  /* 0x8000000503227c23 */ /* 0x000fe20008010022 */
[----:B------:R-:W-:Y:S02]  /*90f0*/  FMNMX3.FTZ R194, R194, R18, R19, !PT ;  /* 0x00000012c2c27276 */ /* 0x000fe40007810013 */
[----:B------:R-:W-:Y:S01]  /*9100*/  FMNMX3.FTZ R195, R195, R20, R21, !PT ;  /* 0x00000014c3c37276 */ /* 0x000fe20007810015 */
[----:B------:R-:W-:Y:S01]  /*9110*/  FFMA.FTZ R29, R196, -UR5, R29 ;  /* 0x80000005c41d7c23 */ /* 0x000fe2000801001d */
[----:B------:R-:W-:Y:S02]  /*9120*/  I2FP.F32.S32 R197, R197 ;  /* 0x000000c500c57245 */ /* 0x000fe40000201400 */
[----:B------:R-:W-:Y:S02]  /*9130*/  IABS R2, R2 ;  /* 0x0000000200027213 */ /* 0x000fe40000000000 */
[----:B------:R-:W-:Y:S01]  /*9140*/  FMNMX3.FTZ R3, R194, R22, R23, !PT ;  /* 0x00000016c2037276 */ /* 0x000fe20007810017 */
[----:B------:R-:W-:Y:S01]  /*9150*/  FFMA.FTZ R30, R197, -UR5, R30 ;  /* 0x80000005c51e7c23 */ /* 0x000fe2000801001e */
[----:B------:R-:W-:Y:S01]  /*9160*/  FMNMX3.FTZ R194, R195, R24, R25, !PT ;  /* 0x00000018c3c27276 */ /* 0x000fe20007810019 */
[----:B------:R-:W-:Y:S01]  /*9170*/  IMAD.U32 R195, RZ, RZ, UR26 ;  /* 0x0000001affc37e24 */ /* 0x000fe2000f8e00ff */
[----:B------:R-:W-:Y:S02]  /*9180*/  I2FP.F32.S32 R2, R2 ;  /* 0x0000000200027245 */ /* 0x000fe40000201400 */
[----:B------:R-:W-:Y:S02]  /*9190*/  FMNMX3.FTZ R3, R3, R26, R27, !PT ;  /* 0x0000001a03037276 */ /* 0x000fe4000781001b */
[----:B------:R-:W-:Y:S01]  /*91a0*/  FMNMX3.FTZ R194, R194, R28, R29, !PT ;  /* 0x0000001cc2c27276 */ /* 0x000fe2000781001d */
[----:B------:R-:W-:Y:S01]  /*91b0*/  FFMA.FTZ R35, R2, -UR5, R35 ;  /* 0x8000000502237c23 */ /* 0x000fe20008010023 */
[----:B------:R-:W-:Y:S02]  /*91c0*/  FMNMX3.FTZ R3, R3, R30, R31, !PT ;  /* 0x0000001e03037276 */ /* 0x000fe4000781001f */
[----:B------:R-:W-:Y:S01]  /*91d0*/  FMNMX3.FTZ R194, R194, R32, R33, !PT ;  /* 0x00000020c2c27276 */ /* 0x000fe20007810021 */
[----:B------:R-:W-:Y:S06]  /*91e0*/  BRA.U.ANY UP0, `(.L_x_1745) ;  /* 0xffffffe100287547 */ /* 0x000fec000b93ffff */
.L_x_1744:
[----:B------:R-:W-:Y:S01]  /*91f0*/  FMNMX3.FTZ R3, R3, R34, R35, !PT ;  /* 0x0000002203037276 */ /* 0x000fe20007810023 */
[----:B------:R-:W2:Y:S01]  /*9200*/  SHFL.BFLY PT, R169, R194, 0x2, 0x1f ;  /* 0x0c401f00c2a97f89 */ /* 0x000ea200000e0000 */
[----:B------:R-:W-:Y:S01]  /*9210*/  LOP3.LUT R195, R195, UR29, R237, 0x96, !PT ;  /* 0x0000001dc3c37c12 */ /* 0x000fe2000f8e96ed */
[----:B------:R-:W-:Y:S01]  /*9220*/  UIADD3 UR15, UPT, UPT, UR28, -0x61c88647, URZ ;  /* 0x9e3779b91c0f7890 */ /* 0x000fe2000fffe0ff */
[----:B------:R-:W-:Y:S05]  /*9230*/  LOP3.LUT R193, R164, 0x200, R211, 0xf8, !PT ;  /* 0x00000200a4c17812 */ /* 0x000fea00078ef8d3 */
[----:B------:R-:W3:Y:S01]  /*9240*/  SHFL.BFLY PT, R2, R3, 0x2, 0x1f ;  /* 0x0c401f0003027f89 */ /* 0x000ee200000e0000 */
[----:B------:R-:W-:Y:S01]  /*9250*/  UIADD3 UR14, UPT, UPT, UR28, 0x3c6ef372, URZ ;  /* 0x3c6ef3721c0e7890 */ /* 0x000fe2000fffe0ff */
[----:B------:R-:W-:Y:S01]  /*9260*/  IMAD.WIDE.U32 R184, R195, -0x326172a9, RZ ;  /* 0xcd9e8d57c3b87825 */ /* 0x000fe200078e00ff */
[----:B------:R-:W-:Y:S01]  /*9270*/  UIADD3 UR23, UPT, UPT, UR29, 0x76cf5d0a, URZ ;  /* 0x76cf5d0a1d177890 */ /* 0x000fe2000fffe0ff */
[----:B------:R-:W4:Y:S01]  /*9280*/  LDC R202, c[0x0][0x4f8] ;  /* 0x00013e00ffca7b82 */ /* 0x000f220000000800 */
[----:B------:R-:W-:Y:S02]  /*9290*/  UIADD3 UR22, UPT, UPT, UR29, 0x32370b8f, URZ ;  /* 0x32370b8f1d167890 */ /* 0x000fe4000fffe0ff */
[----:B------:R-:W-:Y:S01]  /*92a0*/  LOP3.LUT R168, R242, UR15, R185, 0x96, !PT ;  /* 0x0000000ff2a87c12 */ /* 0x000fe2000f8e96b9 */
[----:B------:R-:W-:Y:S01]  /*92b0*/  UIADD3 UR13, UPT, UPT, UR28, -0x255992d5, URZ ;  /* 0xdaa66d2b1c0d7890 */ /* 0x000fe2000fffe0ff */
[----:B------:R-:W-:Y:S01]  /*92c0*/  LOP3.LUT R184, R233, UR14, R184, 0x96, !PT ;  /* 0x0000000ee9b87c12 */ /* 0x000fe2000f8e96b8 */
[----:B------:R-:W-:Y:S02]  /*92d0*/  UIADD3 UR10, UPT, UPT, UR28, 0x78dde6e4, URZ ;  /* 0x78dde6e41c0a7890 */ /* 0x000fe4000fffe0ff */
[----:B------:R-:W-:Y:S01]  /*92e0*/  IMAD.WIDE.U32 R182, R168, -0x2daee0ad, RZ ;  /* 0xd2511f53a8b67825 */ /* 0x000fe200078e00ff */
[----:B------:R-:W-:Y:S02]  /*92f0*/  UIADD3 UR17, UPT, UPT, UR29, -0x56f99767, URZ ;  /* 0xa90668991d117890 */ /* 0x000fe4000fffe0ff */
[----:B------:R-:W-:Y:S01]  /*9300*/  UIADD3 UR20, UPT, UPT, UR29, -0x126145ec, URZ ;  /* 0xed9eba141d147890 */ /* 0x000fe2000fffe0ff */
[----:B------:R-:W-:Y:S01]  /*9310*/  IMAD.WIDE.U32 R184, R184, -0x2daee0ad, RZ ;  /* 0xd2511f53b8b87825 */ /* 0x000fe200078e00ff */
[----:B------:R-:W-:Y:S01]  /*9320*/  LOP3.LUT R168, R234, UR23, R183, 0x96, !PT ;  /* 0x00000017eaa87c12 */ /* 0x000fe2000f8e96b7 */
[----:B------:R-:W-:Y:S01]  /*9330*/  UIADD3 UR11, UPT, UPT, UR28, -0x4ab325aa, URZ ;  /* 0xb54cda561c0b7890 */ /* 0x000fe2000fffe0ff */
[----:B------:R-:W-:Y:S02]  /*9340*/  UMOV UR6, UR7 ;  /* 0x0000000700067c82 */ /* 0x000fe40008000000 */
[----:B------:R-:W-:Y:S01]  /*9350*/  LOP3.LUT R182, R182, UR22, R185, 0x96, !PT ;  /* 0x00000016b6b67c12 */ /* 0x000fe2000f8e96b9 */
[----:B-1----:R-:W-:Y:S01]  /*9360*/  IMAD.WIDE.U32 R180, R168, -0x326172a9, RZ ;  /* 0xcd9e8d57a8b47825 */ /* 0x002fe200078e00ff */
[----:B------:R-:W-:Y:S01]  /*9370*/  LEA R193, R193, UR6, 0x1 ;  /* 0x00000006c1c17c11 */ /* 0x000fe2000f8e08ff */
[----:B------:R-:W-:Y:S02]  /*9380*/  UIADD3 UR12, UPT, UPT, UR28, 0x1715609d, URZ ;  /* 0x1715609d1c0c7890 */ /* 0x000fe4000fffe0ff */
[----:B------:R-:W-:Y:S01]  /*9390*/  IMAD.WIDE.U32 R182, R182, -0x326172a9, RZ ;  /* 0xcd9e8d57b6b67825 */ /* 0x000fe200078e00ff */
[----:B------:R-:W-:Y:S01]  /*93a0*/  LOP3.LUT R170, R232, UR13, R181, 0x96, !PT ;  /* 0x0000000de8aa7c12 */ /* 0x000fe2000f8e96b5 */
[----:B------:R-:W-:Y:S01]  /*93b0*/  UIADD3 UR16, UPT, UPT, UR29, 0x646e171e, URZ ;  /* 0x646e171e1d107890 */ /* 0x000fe2000fffe0ff */
[----:B--2---:R-:W-:Y:S01]  /*93c0*/  FMNMX.FTZ R169, R194, R169, !PT ;  /* 0x000000a9c2a97209 */ /* 0x004fe20007810000 */
[----:B------:R-:W-:Y:S01]  /*93d0*/  UIADD3 UR26, UPT, UPT, UR26, 0x1, URZ ;  /* 0x000000011a1a7890 */ /* 0x000fe2000fffe0ff */
[----:B---3--:R-:W-:Y:S01]  /*93e0*/  FMNMX.FTZ R2, R3, R2, !PT ;  /* 0x0000000203027209 */ /* 0x008fe20007810000 */
[----:B------:R-:W-:Y:S01]  /*93f0*/  IMAD.WIDE.U32 R170, R170, -0x2daee0ad, RZ ;  /* 0xd2511f53aaaa7825 */ /* 0x000fe200078e00ff */
[----:B------:R-:W-:Y:S01]  /*9400*/  LOP3.LUT R180, R180, UR10, R183, 0x96, !PT ;  /* 0x0000000ab4b47c12 */ /* 0x000fe2000f8e96b7 */
[----:B------:R-:W1:Y:S01]  /*9410*/  SHFL.BFLY PT, R168, R169, 0x1, 0x1f ;  /* 0x0c201f00a9a87f89 */ /* 0x000e6200000e0000 */
[----:B------:R-:W-:Y:S01]  /*9420*/  IADD3 R192, PT, PT, R210, R193, RZ ;  /* 0x000000c1d2c07210 */ /* 0x000fe20007ffe0ff */
[----:B------:R-:W-:Y:S01]  /*9430*/  UISETP.GT.AND UP0, UPT, UR9, URZ, UPT ;  /* 0x000000ff0900728c */ /* 0x000fe2000bf04270 */
[----:B------:R-:W-:Y:S05]  /*9440*/  LOP3.LUT R184, R184, UR20, R171, 0x96, !PT ;  /* 0x00000014b8b87c12 */ /* 0x000fea000f8e96ab */
[----:B------:R-:W2:Y:S01]  /*9450*/  SHFL.BFLY PT, R3, R2, 0x1, 0x1f ;  /* 0x0c201f0002037f89 */ /* 0x000ea200000e0000 */
[----:B------:R-:W-:Y:S01]  /*9460*/  IMAD.WIDE.U32 R180, R180, -0x2daee0ad, RZ ;  /* 0xd2511f53b4b47825 */ /* 0x000fe200078e00ff */
[----:B----4-:R-:W-:Y:S06]  /*9470*/  LOP3.LUT R202, R202, 0xff, RZ, 0xc0, !PT ;  /* 0x000000ffcaca7812 */ /* 0x010fec00078ec0ff */
[----:B------:R-:W-:Y:S01]  /*9480*/  LDSM.16.MT88.4 R176, [R192+0x18000] ;  /* 0x01800000c0b0783b */ /* 0x000fe20000004200 */
[----:B------:R-:W-:Y:S01]  /*9490*/  IMAD.WIDE.U32 R184, R184, -0x326172a9, RZ ;  /* 0xcd9e8d57b8b87825 */ /* 0x000fe200078e00ff */
[----:B------:R-:W-:Y:S02]  /*94a0*/  LOP3.LUT R170, R170, UR17, R181, 0x96, !PT ;  /* 0x00000011aaaa7c12 */ /* 0x000fe4000f8e96b5 */
[----:B------:R-:W-:Y:S02]  /*94b0*/  LEA R202, R202, R202, 0x10 ;  /* 0x000000cacaca7211 */ /* 0x000fe400078e80ff */
[----:B------:R-:W-:Y:S01]  /*94c0*/  LOP3.LUT R182, R182, UR12, R185, 0x96, !PT ;  /* 0x0000000cb6b67c12 */ /* 0x000fe2000f8e96b9 */
[----:B------:R-:W-:Y:S01]  /*94d0*/  IMAD.WIDE.U32 R170, R170, -0x326172a9, RZ ;  /* 0xcd9e8d57aaaa7825 */ /* 0x000fe200078e00ff */
[----:B------:R-:W-:Y:S03]  /*94e0*/  LDSM.16.MT88.4 R188, [R192+0x1c800] ;  /* 0x01c80000c0bc783b */ /* 0x000fe60000004200 */
[----:B------:R-:W-:Y:S01]  /*94f0*/  IMAD.WIDE.U32 R182, R182, -0x2daee0ad, RZ ;  /* 0xd2511f53b6b67825 */ /* 0x000fe200078e00ff */
[----:B------:R-:W-:Y:S02]  /*9500*/  MOV R174, R170 ;  /* 0x000000aa00ae7202 */ /* 0x000fe40000000f00 */
[----:B------:R-:W-:Y:S02]  /*9510*/  PRMT R172, R170, 0x7773, RZ ;  /* 0x00007773aaac7816 */ /* 0x000fe400000000ff */
[----:B-1----:R-:W-:Y:S02]  /*9520*/  FMNMX.FTZ R164, R169, R168, !PT ;  /* 0x000000a8a9a47209 */ /* 0x002fe40007810000 */
[----:B------:R-:W-:Y:S02]  /*9530*/  LOP3.LUT R168, R184, UR11, R171, 0x96, !PT ;  /* 0x0000000bb8a87c12 */ /* 0x000fe4000f8e96ab */
[----:B--2---:R-:W-:Y:S01]  /*9540*/  FMNMX.FTZ R3, R2, R3, !PT ;  /* 0x0000000302037209 */ /* 0x004fe20007810000 */
[C---:B------:R-:W-:Y:S01]  /*9550*/  FMUL.FTZ R204, R164.reuse, UR4 ;  /* 0x00000004a4cc7c20 */ /* 0x040fe20008410000 */
[----:B------:R-:W-:Y:S01]  /*9560*/  FSETP.NEU.FTZ.AND P0, PT, R164, -INF , PT ;  /* 0xff800000a400780b */ /* 0x000fe20003f1d000 */
[----:B------:R-:W-:Y:S01]  /*9570*/  LDSM.16.MT88.4 R184, [R192+0x1a800] ;  /* 0x01a80000c0b8783b */ /* 0x000fe20000004200 */
[----:B------:R-:W-:Y:S01]  /*9580*/  LOP3.LUT R173, R168, 0xffff, RZ, 0xc0, !PT ;  /* 0x0000ffffa8ad7812 */ /* 0x000fe200078ec0ff */
[C---:B------:R-:W-:Y:S01]  /*9590*/  FMUL.FTZ R203, R3.reuse, UR4 ;  /* 0x0000000403cb7c20 */ /* 0x040fe20008410000 */
[----:B------:R-:W-:Y:S02]  /*95a0*/  FSEL R204, R204, RZ, P0 ;  /* 0x000000ffcccc7208 */ /* 0x000fe40000000000 */
[----:B------:R-:W-:Y:S02]  /*95b0*/  FSETP.NEU.FTZ.AND P0, PT, R3, -INF , PT ;  /* 0xff8000000300780b */ /* 0x000fe40003f1d000 */
[----:B------:R-:W-:Y:S01]  /*95c0*/  PRMT R171, R170, 0x7772, RZ ;  /* 0x00007772aaab7816 */ /* 0x000fe200000000ff */
[--C-:B------:R-:W-:Y:S01]  /*95d0*/  FFMA.FTZ R197, R8, UR4, -R204.reuse ;  /* 0x0000000408c57c23 */ /* 0x100fe200080108cc */
[----:B------:R-:W-:Y:S01]  /*95e0*/  PRMT R169, R170, 0x7771, RZ ;  /* 0x00007771aaa97816 */ /* 0x000fe200000000ff */
[--C-:B------:R-:W-:Y:S01]  /*95f0*/  FFMA.FTZ R196, R9, UR4, -R204.reuse ;  /* 0x0000000409c47c23 */ /* 0x100fe200080108cc */
[----:B------:R-:W-:Y:S01]  /*9600*/  LOP3.LUT R174, R174, 0xff, RZ, 0xc0, !PT ;  /* 0x000000ffaeae7812 */ /* 0x000fe200078ec0ff */
[--C-:B------:R-:W-:Y:S01]  /*9610*/  FFMA.FTZ R201, R4, UR4, -R204.reuse ;  /* 0x0000000404c97c23 */ /* 0x100fe200080108cc */
[----:B------:R-:W-:Y:S01]  /*9620*/  SHF.R.U32.HI R173, RZ, 0x8, R173 ;  /* 0x00000008ffad7819 */ /* 0x000fe200000116ad */
[----:B------:R-:W-:Y:S01]  /*9630*/  FFMA.FTZ R198, R5, UR4, -R204 ;  /* 0x0000000405c67c23 */ /* 0x000fe200080108cc */
[----:B------:R-:W-:Y:S01]  /*9640*/  LOP3.LUT R170, R168, 0xff, RZ, 0xc0, !PT ;  /* 0x000000ffa8aa7812 */ /* 0x000fe200078ec0ff */
[----:B------:R-:W-:Y:S01]  /*9650*/  FADD.FTZ R5, -R164, R165 ;  /* 0x000000a5a4057221 */ /* 0x000fe20000010100 */
[----:B------:R-:W-:Y:S01]  /*9660*/  FSEL R203, R203, RZ, P0 ;  /* 0x000000ffcbcb7208 */ /* 0x000fe20000000000 */
[----:B------:R-:W-:Y:S01]  /*9670*/  MUFU.EX2 R197, R197 ;  /* 0x000000c500c57308 */ /* 0x000fe20000000800 */
[----:B------:R-:W-:Y:S01]  /*9680*/  PRMT R8, R168, 0x7632, R8 ;  /* 0x00007632a8087816 */ /* 0x000fe20000000008 */
[----:B------:R-:W-:Y:S01]  /*9690*/  FFMA.FTZ R212, R16, UR4, -R204 ;  /* 0x0000000410d47c23 */ /* 0x000fe200080108cc */
[----:B------:R-:W-:Y:S01]  /*96a0*/  PRMT R2, R171, 0x5410, R172 ;  /* 0x00005410ab027816 */ /* 0x000fe200000000ac */
[----:B------:R-:W-:Y:S01]  /*96b0*/  FFMA.FTZ R194, R11, UR4, -R203 ;  /* 0x000000040bc27c23 */ /* 0x000fe200080108cb */
[----:B------:R-:W-:Y:S01]  /*96c0*/  PRMT R169, R174, 0x5410, R169 ;  /* 0x00005410aea97816 */ /* 0x000fe200000000a9 */
[----:B------:R-:W-:Y:S01]  /*96d0*/  FFMA.FTZ R195, R10, UR4, -R203 ;  /* 0x000000040ac37c23 */ /* 0x000fe200080108cb */
[----:B------:R-:W-:Y:S01]  /*96e0*/  PRMT R9, R170, 0x5410, R173 ;  /* 0x00005410aa097816 */ /* 0x000fe200000000ad */
[--C-:B------:R-:W-:Y:S01]  /*96f0*/  FFMA.FTZ R199, R6, UR4, -R203.reuse ;  /* 0x0000000406c77c23 */ /* 0x100fe200080108cb */
[----:B------:R-:W1:Y:S01]  /*9700*/  LDSM.16.MT88.4 R172, [R193+0x18000] ;  /* 0x01800000c1ac783b */ /* 0x000e620000004200 */
[----:B------:R-:W-:Y:S01]  /*9710*/  SHF.R.U32.HI R11, RZ, 0x18, R168 ;  /* 0x00000018ff0b7819 */ /* 0x000fe200000116a8 */
[----:B------:R-:W-:Y:S01]  /*9720*/  FFMA.FTZ R200, R7, UR4, -R203 ;  /* 0x0000000407c87c23 */ /* 0x000fe200080108cb */
[----:B------:R-:W-:Y:S01]  /*9730*/  LOP3.LUT R4, R8, 0xff, RZ, 0xc0, !PT ;  /* 0x000000ff08047812 */ /* 0x000fe200078ec0ff */
[----:B------:R-:W2:Y:S01]  /*9740*/  MUFU.EX2 R196, R196 ;  /* 0x000000c400c47308 */ /* 0x000ea20000000800 */
[----:B------:R-:W-:Y:S01]  /*9750*/  LOP3.LUT R171, R2, 0xff00ff, RZ, 0xc0, !PT ;  /* 0x00ff00ff02ab7812 */ /* 0x000fe200078ec0ff */
[----:B------:R-:W-:Y:S01]  /*9760*/  FMUL.FTZ R2, R5, UR4 ;  /* 0x0000000405027c20 */ /* 0x000fe20008410000 */
[----:B------:R-:W-:Y:S01]  /*9770*/  PRMT R11, R4, 0x5410, R11 ;  /* 0x00005410040b7816 */ /* 0x000fe2000000000b */
[----:B------:R-:W-:Y:S06]  /*9780*/  FADD.FTZ R4, -R3, R0 ;  /* 0x0000000003047221 */ /* 0x000fec0000010100 */
[----:B------:R-:W-:Y:S01]  /*9790*/  MUFU.EX2 R195, R195 ;  /* 0x000000c300c37308 */ /* 0x000fe20000000800 */
[--C-:B------:R-:W-:Y:S01]  /*97a0*/  HSET2.LE.AND R170, R169, R202.reuse, PT ;  /* 0x000000caa9aa7233 */ /* 0x100fe20003803000 */
[--C-:B------:R-:W-:Y:S01]  /*97b0*/  FFMA.FTZ R207, R17, UR4, -R204.reuse ;  /* 0x0000000411cf7c23 */ /* 0x100fe200080108cc */
[----:B------:R-:W-:Y:S07]  /*97c0*/  FMUL.FTZ R0, R4, UR4 ;  /* 0x0000000404007c20 */ /* 0x000fee0008410000 */
[----:B------:R-:W3:Y:S01]  /*97d0*/  MUFU.EX2 R194, R194 ;  /* 0x000000c200c27308 */ /* 0x000ee20000000800 */
        /* <DEDUP_REMOVED lines=8> */
[----:B--2---:R-:W-:Y:S01]  /*9860*/  F2FP.BF16.F32.PACK_AB R7, R196, R197 ;  /* 0x000000c5c407723e */ /* 0x004fe200000010ff */
[--C-:B------:R-:W-:Y:S01]  /*9870*/  FFMA.FTZ R216, R14, UR4, -R203.reuse ;  /* 0x000000040ed87c23 */ /* 0x100fe200080108cb */
[----:B------:R-:W-:Y:S07]  /*9880*/  IADD3 R165, PT, PT, R193, 0x18040, RZ ;  /* 0x00018040c1a57810 */ /* 0x000fee0007ffe0ff */
[----:B------:R-:W-:Y:S01]  /*9890*/  MUFU.EX2 R199, R199 ;  /* 0x000000c700c77308 */ /* 0x000fe20000000800 */
[----:B------:R-:W-:Y:S01]  /*98a0*/  @P2 IADD3 R165, PT, PT, R8, -0x40, RZ ;  /* 0xffffffc008a52810 */ /* 0x000fe20007ffe0ff */
[--C-:B------:R-:W-:Y:S01]  /*98b0*/  FFMA.FTZ R213, R15, UR4, -R203.reuse ;  /* 0x000000040fd57c23 */ /* 0x100fe200080108cb */
[----:B---3--:R-:W-:Y:S07]  /*98c0*/  F2FP.BF16.F32.PACK_AB R6, R194, R195 ;  /* 0x000000c3c206723e */ /* 0x008fee00000010ff */
[----:B------:R-:W2:Y:S01]  /*98d0*/  MUFU.EX2 R200, R200 ;  /* 0x000000c800c87308 */ /* 0x000ea20000000800 */
[----:B------:R-:W-:Y:S01]  /*98e0*/  LOP3.LUT R170, R7, R170, RZ, 0xc0, !PT ;  /* 0x000000aa07aa7212 */ /* 0x000fe200078ec0ff */
[--C-:B------:R-:W-:Y:S01]  /*98f0*/  FFMA.FTZ R240, R22, UR4, -R203.reuse ;  /* 0x0000000416f07c23 */ /* 0x100fe200080108cb */
[----:B------:R-:W-:Y:S07]  /*9900*/  LOP3.LUT R171, R6, R171, RZ, 0xc0, !PT ;  /* 0x000000ab06ab7212 */ /* 0x000fee00078ec0ff */
[----:B------:R-:W3:Y:S01]  /*9910*/  MUFU.EX2 R2, R2 ;  /* 0x0000000200027308 */ /* 0x000ee20000000800 */
[----:B------:R-:W-:Y:S01]  /*9920*/  IADD3 R210, PT, PT, R210, R165, RZ ;  /* 0x000000a5d2d27210 */ /* 0x000fe20007ffe0ff */
[----:B------:R-:W-:Y:S01]  /*9930*/  FFMA.FTZ R217, R23, UR4, -R203 ;  /* 0x0000000417d97c23 */ /* 0x000fe200080108cb */
[----:B----4-:R-:W-:Y:S07]  /*9940*/  F2FP.BF16.F32.PACK_AB R5, R198, R201 ;  /* 0x000000c9c605723e */ /* 0x010fee00000010ff */
[----:B------:R-:W4:Y:S01]  /*9950*/  MUFU.EX2 R0, R0 ;  /* 0x0000000000007308 */ /* 0x000f220000000800 */
[--C-:B------:R-:W-:Y:S01]  /*9960*/  FFMA.FTZ R211, R12, UR4, -R204.reuse ;  /* 0x000000040cd37c23 */ /* 0x100fe200080108cc */
[--C-:B------:R-:W-:Y:S01]  /*9970*/  FFMA.FTZ R214, R13, UR4, -R204.reuse ;  /* 0x000000040dd67c23 */ /* 0x100fe200080108cc */
[----:B------:R-:W-:Y:S07]  /*9980*/  LOP3.LUT R168, R5, R168, RZ, 0xc0, !PT ;  /* 0x000000a805a87212 */ /* 0x000fee00078ec0ff */
[----:B------:R-:W-:Y:S01]  /*9990*/  MUFU.EX2 R216, R216 ;  /* 0x000000d800d87308 */ /* 0x000fe20000000800 */
[--C-:B------:R-:W-:Y:S01]  /*99a0*/  FFMA.FTZ R215, R20, UR4, -R204.reuse ;  /* 0x0000000414d77c23 */ /* 0x100fe200080108cc */
[----:B--2---:R-:W-:Y:S01]  /*99b0*/  F2FP.BF16.F32.PACK_AB R4, R200, R199 ;  /* 0x000000c7c804723e */ /* 0x004fe200000010ff */
        /* <DEDUP_REMOVED lines=9> */
[----:B------:R-:W2:Y:S01]  /*9a50*/  LDSM.16.MT88.4 R160, [R165] ;  /* 0x00000000a5a0783b */ /* 0x000ea20000004200 */
[C---:B------:R-:W-:Y:S01]  /*9a60*/  FMUL.FTZ R10, R0.reuse, R158 ;  /* 0x0000009e000a7220 */ /* 0x040fe20000410000 */
[C---:B------:R-:W-:Y:S01]  /*9a70*/  FMUL.FTZ R11, R0.reuse, R159 ;  /* 0x0000009f000b7220 */ /* 0x040fe20000410000 */
[C---:B------:R-:W-:Y:S01]  /*9a80*/  FMUL.FTZ R18, R0.reuse, R150 ;  /* 0x0000009600127220 */ /* 0x040fe20000410000 */
[----:B------:R-:W-:Y:S01]  /*9a90*/  FMUL.FTZ R19, R0, R151 ;  /* 0x0000009700137220 */ /* 0x000fe20000410000 */
[C---:B-1----:R-:W-:Y:S01]  /*9aa0*/  HMMA.16816.F32.BF16 R4, R168.reuse, R172, R4 ;  /* 0x000000aca804723c */ /* 0x042fe20000041804 */
[----:B------:R-:W-:Y:S02]  /*9ab0*/  MUFU.EX2 R214, R214 ;  /* 0x000000d600d67308 */ /* 0x000fe40000000800 */
[----:B------:R-:W1:Y:S02]  /*9ac0*/  LDSM.16.MT88.4 R156, [R210] ;  /* 0x00000000d29c783b */ /* 0x000e640000004200 */
[C---:B------:R-:W-:Y:S01]  /*9ad0*/  FMUL.FTZ R36, R2.reuse, R36 ;  /* 0x0000002402247220 */ /* 0x040fe20000410000 */
[----:B------:R-:W-:Y:S01]  /*9ae0*/  FMUL.FTZ R37, R2, R37 ;  /* 0x0000002502257220 */ /* 0x000fe20000410000 */
[C---:B------:R-:W-:Y:S01]  /*9af0*/  FMUL.FTZ R38, R0.reuse, R38 ;  /* 0x0000002600267220 */ /* 0x040fe20000410000 */
[C---:B------:R-:W-:Y:S03]  /*9b00*/  HMMA.16816.F32.BF16 R8, R168.reuse, R174, R8 ;  /* 0x000000aea808723c */ /* 0x040fe60000041808 */
[----:B------:R-:W-:Y:S01]  /*9b10*/  MUFU.EX2 R213, R213 ;  /* 0x000000d500d57308 */ /* 0x000fe20000000800 */
[----:B------:R-:W-:Y:S01]  /*9b20*/  FMUL.FTZ R39, R0, R39 ;  /* 0x0000002700277220 */ /* 0x000fe20000410000 */
[----:B------:R-:W3:Y:S01]  /*9b30*/  LDSM.16.MT88.4 R172, [R193+0x1a000] ;  /* 0x01a00000c1ac783b */ /* 0x000ee20000004200 */
[C---:B------:R-:W-:Y:S01]  /*9b40*/  FMUL.FTZ R40, R2.reuse, R40 ;  /* 0x0000002802287220 */ /* 0x040fe20000410000 */
[----:B------:R-:W-:Y:S01]  /*9b50*/  FMUL.FTZ R41, R2, R41 ;  /* 0x0000002902297220 */ /* 0x000fe20000410000 */
[C---:B------:R-:W-:Y:S01]  /*9b60*/  FMUL.FTZ R42, R0.reuse, R42 ;  /* 0x0000002a002a7220 */ /* 0x040fe20000410000 */
[----:B------:R-:W-:Y:S01]  /*9b70*/  FMUL.FTZ R43, R0, R43 ;  /* 0x0000002b002b7220 */ /* 0x000fe20000410000 */
[----:B------:R-:W-:Y:S01]  /*9b80*/  FMUL.FTZ R44, R2, R44 ;  /* 0x0000002c022c7220 */ /* 0x000fe20000410000 */
[C---:B------:R-:W-:Y:S02]  /*9b90*/  HMMA.16816.F32.BF16 R36, R168.reuse, R176, R36 ;  /* 0x000000b0a824723c */ /* 0x040fe40000041824 */
[----:B------:R-:W-:Y:S01]  /*9ba0*/  MUFU.EX2 R215, R215 ;  /* 0x000000d700d77308 */ /* 0x000fe20000000800 */
[----:B------:R-:W-:Y:S01]  /*9bb0*/  LOP3.LUT R176, R180, UR16, R183, 0x96, !PT ;  /* 0x00000010b4b07c12 */ /* 0x000fe2000f8e96b7 */
        /* <DEDUP_REMOVED lines=139> */
[----:B------:R-:W-:Y:S01]  /*a470*/  LOP3.LUT R177, R176, 0xff, RZ, 0xc0, !PT ;  /* 0x000000ffb0b17812 */ /* 0x000fe200078ec0ff */
[----:B------:R-:W-:Y:S01]  /*a480*/  FMUL.FTZ R12, R2, R152 ;  /* 0x00000098020c7220 */ /* 0x000fe20000410000 */
[----:B------:R-:W-:Y:S01]  /*a490*/  PRMT R179, R176, 0x7632, R179 ;  /* 0x00007632b0b37816 */ /* 0x000fe200000000b3 */
[----:B------:R-:W-:Y:S01]  /*a4a0*/  FMUL.FTZ R13, R2, R153 ;  /* 0x00000099020d7220 */ /* 0x000fe20000410000 */
[C---:B------:R-:W-:Y:S01]  /*a4b0*/  FMUL.FTZ R14, R0.reuse, R154 ;  /* 0x0000009a000e7220 */ /* 0x040fe20000410000 */
[C---:B------:R-:W-:Y:S01]  /*a4c0*/  HMMA.16816.F32.BF16 R120, R168.reuse, R162, R120 ;  /* 0x000000a2a878723c */ /* 0x040fe20000041878 */
[----:B------:R-:W2:Y:S02]  /*a4d0*/  LDSM.16.MT88.4 R160, [R165+0x6000] ;  /* 0x00600000a5a0783b */ /* 0x000ea40000004200 */
[----:B------:R-:W-:Y:S01]  /*a4e0*/  LOP3.LUT R179, R179, 0xff, RZ, 0xc0, !PT ;  /* 0x000000ffb3b37812 */ /* 0x000fe200078ec0ff */
[----:B------:R-:W-:Y:S01]  /*a4f0*/  FMUL.FTZ R15, R0, R155 ;  /* 0x0000009b000f7220 */ /* 0x000fe20000410000 */
[----:B----4-:R-:W-:Y:S01]  /*a500*/  F2FP.BF16.F32.PACK_AB R154, R207, R212 ;  /* 0x000000d4cf9a723e */ /* 0x010fe200000010ff */
[----:B------:R-:W-:Y:S01]  /*a510*/  FFMA.FTZ R201, R2, R241, R201 ;  /* 0x000000f102c97223 */ /* 0x000fe200000100c9 */
[----:B-----5:R-:W-:Y:S01]  /*a520*/  F2FP.BF16.F32.PACK_AB R155, R205, R206 ;  /* 0x000000cecd9b723e */ /* 0x020fe200000010ff */
[C---:B-1----:R-:W-:Y:S03]  /*a530*/  HMMA.16816.F32.BF16 R124, R168.reuse, R156, R124 ;  /* 0x0000009ca87c723c */ /* 0x042fe6000004187c */
[----:B------:R-:W-:Y:S01]  /*a540*/  MOV R156, R182 ;  /* 0x000000b6009c7202 */ /* 0x000fe20000000f00 */
[----:B------:R-:W-:Y:S01]  /*a550*/  FFMA.FTZ R199, R0, R239, R199 ;  /* 0x000000ef00c77223 */ /* 0x000fe200000100c7 */
[----:B------:R-:W-:Y:S03]  /*a560*/  FADD.FTZ R198, R198, R201 ;  /* 0x000000c9c6c67221 */ /* 0x000fe60000010000 */
[C---:B------:R-:W-:Y:S03]  /*a570*/  HMMA.16816.F32.BF16 R128, R168.reuse, R158, R128 ;  /* 0x0000009ea880723c */ /* 0x040fe60000041880 */
[----:B------:R-:W-:Y:S01]  /*a580*/  FADD.FTZ R200, R200, R199 ;  /* 0x000000c7c8c87221 */ /* 0x000fe20000010000 */
[----:B------:R-:W-:Y:S04]  /*a590*/  FADD.FTZ R197, R197, R198 ;  /* 0x000000c6c5c57221 */ /* 0x000fe80000010000 */
[C---:B---3--:R-:W-:Y:S03]  /*a5a0*/  HMMA.16816.F32.BF16 R132, R168.reuse, R172, R132 ;  /* 0x000000aca884723c */ /* 0x048fe60000041884 */
[----:B------:R-:W-:Y:S01]  /*a5b0*/  PRMT R173, R182, 0x7773, RZ ;  /* 0x00007773b6ad7816 */ /* 0x000fe200000000ff */
[----:B------:R-:W-:Y:S01]  /*a5c0*/  FADD.FTZ R196, R196, R197 ;  /* 0x000000c5c4c47221 */ /* 0x000fe20000010000 */
[C---:B------:R-:W-:Y:S03]  /*a5d0*/  PRMT R172, R182.reuse, 0x7772, RZ ;  /* 0x00007772b6ac7816 */ /* 0x040fe600000000ff */
[C---:B------:R-:W-:Y:S03]  /*a5e0*/  HMMA.16816.F32.BF16 R136, R168.reuse, R174, R136 ;  /* 0x000000aea888723c */ /* 0x040fe60000041888 */
[----:B------:R-:W-:Y:S02]  /*a5f0*/  PRMT R174, R182, 0x7771, RZ ;  /* 0x00007771b6ae7816 */ /* 0x000fe400000000ff */
[----:B------:R-:W-:Y:S01]  /*a600*/  LDSM.16.MT88.4 R180, [R193+0x1a800] ;  /* 0x01a80000c1b4783b */ /* 0x000fe20000004200 */
[----:B------:R-:W-:Y:S02]  /*a610*/  PRMT R172, R172, 0x5410, R173 ;  /* 0x00005410acac7816 */ /* 0x000fe400000000ad */
[C---:B--2---:R-:W-:Y:S03]  /*a620*/  HMMA.16816.F32.BF16 R140, R168.reuse, R160, R140 ;  /* 0x000000a0a88c723c */ /* 0x044fe6000004188c */
[----:B------:R-:W-:Y:S02]  /*a630*/  LOP3.LUT R161, R156, 0xff, RZ, 0xc0, !PT ;  /* 0x000000ff9ca17812 */ /* 0x000fe400078ec0ff */
[----:B------:R-:W1:Y:S01]  /*a640*/  LDSM.16.MT88.4 R156, [R210+0x6000] ;  /* 0x00600000d29c783b */ /* 0x000e620000004200 */
[----:B------:R-:W-:Y:S02]  /*a650*/  LOP3.LUT R160, R176, 0xffff, RZ, 0xc0, !PT ;  /* 0x0000ffffb0a07812 */ /* 0x000fe400078ec0ff */
[C---:B------:R-:W-:Y:S03]  /*a660*/  HMMA.16816.F32.BF16 R144, R168.reuse, R162, R144 ;  /* 0x000000a2a890723c */ /* 0x040fe60000041890 */
[----:B------:R-:W-:Y:S02]  /*a670*/  PRMT R161, R161, 0x5410, R174 ;  /* 0x00005410a1a17816 */ /* 0x000fe400000000ae */
[----:B------:R-:W-:Y:S02]  /*a680*/  LOP3.LUT R163, R172, 0xff00ff, RZ, 0xc0, !PT ;  /* 0x00ff00ffaca37812 */ /* 0x000fe400078ec0ff */
[----:B------:R-:W-:Y:S01]  /*a690*/  SHF.R.U32.HI R160, RZ, 0x8, R160 ;  /* 0x00000008ffa07819 */ /* 0x000fe200000116a0 */
[----:B------:R-:W-:Y:S01]  /*a6a0*/  LDSM.16.MT88.4 R172, [R192+0x18800] ;  /* 0x01880000c0ac783b */ /* 0x000fe20000004200 */
[--C-:B------:R-:W-:Y:S02]  /*a6b0*/  HSET2.LE.AND R17, R161, R202.reuse, PT ;  /* 0x000000caa1117233 */ /* 0x100fe40003803000 */
[----:B------:R-:W-:Y:S02]  /*a6c0*/  PRMT R177, R177, 0x5410, R160 ;  /* 0x00005410b1b17816 */ /* 0x000fe400000000a0 */
[--C-:B------:R-:W-:Y:S02]  /*a6d0*/  HSET2.LE.AND R16, R163, R202.reuse, PT ;  /* 0x000000caa3107233 */ /* 0x100fe40003803000 */
[----:B------:R-:W-:Y:S01]  /*a6e0*/  SHF.R.U32.HI R176, RZ, 0x18, R176 ;  /* 0x00000018ffb07819 */ /* 0x000fe200000116b0 */
[----:B------:R-:W2:Y:S01]  /*a6f0*/  LDSM.16.MT88.4 R160, [R193+0x18800] ;  /* 0x01880000c1a0783b */ /* 0x000ea20000004200 */
[----:B------:R-:W-:Y:S01]  /*a700*/  LOP3.LUT R154, R154, R17, RZ, 0xc0, !PT ;  /* 0x000000119a9a7212 */ /* 0x000fe200078ec0ff */
[C---:B------:R-:W-:Y:S01]  /*a710*/  FMUL.FTZ R17, R2.reuse, R149 ;  /* 0x0000009502117220 */ /* 0x040fe20000410000 */
[----:B------:R-:W-:Y:S02]  /*a720*/  PRMT R153, R179, 0x5410, R176 ;  /* 0x00005410b3997816 */ /* 0x000fe400000000b0 */
[----:B------:R-:W-:Y:S01]  /*a730*/  LOP3.LUT R155, R155, R16, RZ, 0xc0, !PT ;  /* 0x000000109b9b7212 */ /* 0x000fe200078ec0ff */
[----:B------:R-:W-:Y:S01]  /*a740*/  FMUL.FTZ R16, R2, R148 ;  /* 0x0000009402107220 */ /* 0x000fe20000410000 */
[--C-:B------:R-:W-:Y:S01]  /*a750*/  HSET2.LE.AND R152, R177, R202.reuse, PT ;  /* 0x000000cab1987233 */ /* 0x100fe20003803000 */
[----:B------:R-:W-:Y:S01]  /*a760*/  LDSM.16.MT88.4 R148, [R210+0x800] ;  /* 0x00080000d294783b */ /* 0x000fe20000004200 */
[--C-:B------:R-:W-:Y:S07]  /*a770*/  HSET2.LE.AND R153, R153, R202.reuse, PT ;  /* 0x000000ca99997233 */ /* 0x100fee0003803000 */
[----:B------:R-:W3:Y:S01]  /*a780*/  LDSM.16.MT88.4 R176, [R165+0x800] ;  /* 0x00080000a5b0783b */ /* 0x000ee20000004200 */
[C---:B-1----:R-:W-:Y:S03]  /*a790*/  HMMA.16816.F32.BF16 R12, R168.reuse, R156, R12 ;  /* 0x0000009ca80c723c */ /* 0x042fe6000004180c */
[----:B------:R-:W-:Y:S02]  /*a7a0*/  F2FP.BF16.F32.PACK_AB R157, R214, R211 ;  /* 0x000000d3d69d723e */ /* 0x000fe400000010ff */
[----:B------:R-:W-:Y:S02]  /*a7b0*/  F2FP.BF16.F32.PACK_AB R156, R213, R216 ;  /* 0x000000d8d59c723e */ /* 0x000fe400000010ff */
[----:B------:R-:W-:Y:S01]  /*a7c0*/  LOP3.LUT R152, R157, R152, RZ, 0xc0, !PT ;  /* 0x000000989d987212 */ /* 0x000fe200078ec0ff */
[----:B------:R-:W-:Y:S01]  /*a7d0*/  HMMA.16816.F32.BF16 R16, R168, R158, R16 ;  /* 0x0000009ea810723c */ /* 0x000fe20000041810 */
[----:B------:R-:W-:Y:S02]  /*a7e0*/  LDSM.16.MT88.4 R168, [R193+0x1c800] ;  /* 0x01c80000c1a8783b */ /* 0x000fe40000004200 */
[----:B------:R-:W-:Y:S06]  /*a7f0*/  LOP3.LUT R153, R156, R153, RZ, 0xc0, !PT ;  /* 0x000000999c997212 */ /* 0x000fec00078ec0ff */
[----:B------:R-:W1:Y:S01]  /*a800*/  LDSM.16.MT88.4 R156, [R165+0x2800] ;  /* 0x00280000a59c783b */ /* 0x000e620000004200 */
[C---:B--2---:R-:W-:Y:S08]  /*a810*/  HMMA.16816.F32.BF16 R4, R152.reuse, R160, R4 ;  /* 0x000000a09804723c */ /* 0x044ff00000041804 */
        /* <DEDUP_REMOVED lines=32> */
[--C-:B------:R-:W-:Y:S01]  /*aa20*/  FFMA.FTZ R189, R25, UR4, -R204.reuse ;  /* 0x0000000419bd7c23 */ /* 0x100fe200080108cc */
[----:B------:R-:W-:Y:S01]  /*aa30*/  LOP3.LUT R246, R246, UR22, R161, 0x96, !PT ;  /* 0x00000016f6f67c12 */ /* 0x000fe2000f8e96a1 */
[----:B------:R-:W-:Y:S01]  /*aa40*/  FFMA.FTZ R188, R24, UR4, -R204 ;  /* 0x0000000418bc7c23 */ /* 0x000fe200080108cc */
[----:B------:R-:W-:Y:S02]  /*aa50*/  LOP3.LUT R162, R234, UR23, R247, 0x96, !PT ;  /* 0x00000017eaa27c12 */ /* 0x000fe4000f8e96f7 */
[C---:B------:R-:W-:Y:S01]  /*aa60*/  HMMA.16816.F32.BF16 R104, R152.reuse, R190, R104 ;  /* 0x000000be9868723c */ /* 0x040fe20000041868 */
[----:B------:R-:W-:Y:S02]  /*aa70*/  MUFU.EX2 R189, R189 ;  /* 0x000000bd00bd7308 */ /* 0x000fe40000000800 */
[--C-:B------:R-:W-:Y:S01]  /*aa80*/  FFMA.FTZ R190, R26, UR4, -R203.reuse ;  /* 0x000000041abe7c23 */ /* 0x100fe200080108cb */
[----:B------:R-:W-:Y:S01]  /*aa90*/  FFMA.FTZ R191, R27, UR4, -R203 ;  /* 0x000000041bbf7c23 */ /* 0x000fe200080108cb */
[----:B------:R-:W-:Y:S06]  /*aaa0*/  IMAD.WIDE.U32 R162, R162, -0x326172a9, RZ ;  /* 0xcd9e8d57a2a27825 */ /* 0x000fec00078e00ff */
[----:B------:R-:W2:Y:S01]  /*aab0*/  MUFU.EX2 R188, R188 ;  /* 0x000000bc00bc7308 */ /* 0x000ea20000000800 */
[C---:B----4-:R-:W-:Y:S09]  /*aac0*/  HMMA.16816.F32.BF16 R108, R152.reuse, R172, R108 ;  /* 0x000000ac986c723c */ /* 0x050ff2000004186c */
[----:B------:R-:W-:Y:S01]  /*aad0*/  MUFU.EX2 R190, R190 ;  /* 0x000000be00be7308 */ /* 0x000fe20000000800 */
[----:B------:R-:W-:Y:S01]  /*aae0*/  LOP3.LUT R161, R232, UR13, R163, 0x96, !PT ;  /* 0x0000000de8a17c12 */ /* 0x000fe2000f8e96a3 */
[----:B------:R-:W-:Y:S08]  /*aaf0*/  IMAD.WIDE.U32 R246, R246, -0x326172a9, RZ ;  /* 0xcd9e8d57f6f67825 */ /* 0x000ff000078e00ff */
[----:B------:R-:W4:Y:S01]  /*ab00*/  MUFU.EX2 R191, R191 ;  /* 0x000000bf00bf7308 */ /* 0x000f220000000800 */
[C---:B------:R-:W-:Y:S03]  /*ab10*/  HMMA.16816.F32.BF16 R112, R152.reuse, R174, R112 ;  /* 0x000000ae9870723c */ /* 0x040fe60000041870 */
[----:B------:R-:W-:Y:S01]  /*ab20*/  IMAD.WIDE.U32 R248, R161, -0x2daee0ad, RZ ;  /* 0xd2511f53a1f87825 */ /* 0x000fe200078e00ff */
[----:B--2---:R-:W-:Y:S02]  /*ab30*/  F2FP.BF16.F32.PACK_AB R21, R189, R188 ;  /* 0x000000bcbd15723e */ /* 0x004fe400000010ff */
[----:B------:R-:W-:Y:S01]  /*ab40*/  LOP3.LUT R244, R162, UR10, R247, 0x96, !PT ;  /* 0x0000000aa2f47c12 */ /* 0x000fe2000f8e96f7 */
[----:B------:R-:W-:Y:S01]  /*ab50*/  UIADD3 UR10, UPT, UPT, UR9, -0x1, URZ ;  /* 0xffffffff090a7890 */ /* 0x000fe2000fffe0ff */
[C---:B---3--:R-:W-:Y:S03]  /*ab60*/  HMMA.16816.F32.BF16 R116, R152.reuse, R148, R116 ;  /* 0x000000949874723c */ /* 0x048fe60000041874 */
[----:B------:R-:W-:Y:S01]  /*ab70*/  IMAD.WIDE.U32 R244, R244, -0x2daee0ad, RZ ;  /* 0xd2511f53f4f47825 */ /* 0x000fe200078e00ff */
[----:B----4-:R-:W-:Y:S02]  /*ab80*/  F2FP.BF16.F32.PACK_AB R172, R191, R190 ;  /* 0x000000bebfac723e */ /* 0x010fe400000010ff */
[----:B------:R-:W-:Y:S02]  /*ab90*/  UMOV UR9, UR10 ;  /* 0x0000000a00097c82 */ /* 0x000fe40008000000 */
[C---:B------:R-:W-:Y:S01]  /*aba0*/  HMMA.16816.F32.BF16 R120, R152.reuse, R150, R120 ;  /* 0x000000969878723c */ /* 0x040fe20000041878 */
[----:B------:R-:W2:Y:S02]  /*abb0*/  LDSM.16.MT88.4 R148, [R165+0x6800] ;  /* 0x00680000a594783b */ /* 0x000ea40000004200 */
[----:B------:R-:W-:Y:S02]  /*abc0*/  LOP3.LUT R162, R248, UR17, R245, 0x96, !PT ;  /* 0x00000011f8a27c12 */ /* 0x000fe4000f8e96f5 */
[----:B------:R-:W-:Y:S03]  /*abd0*/  LOP3.LUT R248, R160, UR20, R249, 0x96, !PT ;  /* 0x00000014a0f87c12 */ /* 0x000fe6000f8e96f9 */
[C---:B------:R-:W-:Y:S03]  /*abe0*/  HMMA.16816.F32.BF16 R124, R152.reuse, R176, R124 ;  /* 0x000000b0987c723c */ /* 0x040fe6000004187c */
[----:B------:R-:W-:Y:S04]  /*abf0*/  IMAD.WIDE.U32 R162, R162, -0x326172a9, RZ ;  /* 0xcd9e8d57a2a27825 */ /* 0x000fe800078e00ff */
[----:B------:R-:W-:Y:S01]  /*ac00*/  IMAD.WIDE.U32 R248, R248, -0x326172a9, RZ ;  /* 0xcd9e8d57f8f87825 */ /* 0x000fe200078e00ff */
[C---:B------:R-:W-:Y:S01]  /*ac10*/  HMMA.16816.F32.BF16 R128, R152.reuse, R178, R128 ;  /* 0x000000b29880723c */ /* 0x040fe20000041880 */
[----:B------:R-:W-:Y:S02]  /*ac20*/  LDSM.16.MT88.4 R176, [R165+0x5000] ;  /* 0x00500000a5b0783b */ /* 0x000fe40000004200 */
[----:B------:R-:W-:Y:S02]  /*ac30*/  MOV R160, R162 ;  /* 0x000000a200a07202 */ /* 0x000fe40000000f00 */
[----:B------:R-:W-:Y:S02]  /*ac40*/  PRMT R169, R162, 0x7771, RZ ;  /* 0x00007771a2a97816 */ /* 0x000fe400000000ff */
[----:B------:R-:W-:Y:S01]  /*ac50*/  LOP3.LUT R24, R160, 0xff, RZ, 0xc0, !PT ;  /* 0x000000ffa0187812 */ /* 0x000fe200078ec0ff */
[C---:B-1----:R-:W-:Y:S03]  /*ac60*/  HMMA.16816.F32.BF16 R132, R152.reuse, R156, R132 ;  /* 0x0000009c9884723c */ /* 0x042fe60000041884 */
[----:B------:R-:W-:Y:S02]  /*ac70*/  PRMT R169, R24, 0x5410, R169 ;  /* 0x0000541018a97816 */ /* 0x000fe400000000a9 */
[----:B------:R-:W-:Y:S01]  /*ac80*/  LDSM.16.MT88.4 R24, [R193+0x19000] ;  /* 0x01900000c118783b */ /* 0x000fe20000004200 */
[----:B------:R-:W-:Y:S02]  /*ac90*/  PRMT R168, R162, 0x7772, RZ ;  /* 0x00007772a2a87816 */ /* 0x000fe400000000ff */
[C---:B------:R-:W-:Y:S03]  /*aca0*/  HMMA.16816.F32.BF16 R136, R152.reuse, R158, R136 ;  /* 0x0000009e9888723c */ /* 0x040fe60000041888 */
[----:B------:R-:W-:Y:S02]  /*acb0*/  LOP3.LUT R173, R248, UR11, R163, 0x96, !PT ;  /* 0x0000000bf8ad7c12 */ /* 0x000fe4000f8e96a3 */
[----:B------:R-:W1:Y:S01]  /*acc0*/  LDSM.16.MT88.4 R156, [R210+0x6800] ;  /* 0x00680000d29c783b */ /* 0x000e620000004200 */
[--C-:B------:R-:W-:Y:S02]  /*acd0*/  HSET2.LE.AND R22, R169, R202.reuse, PT ;  /* 0x000000caa9167233 */ /* 0x100fe40003803000 */
[C---:B------:R-:W-:Y:S01]  /*ace0*/  LOP3.LUT R170, R173.reuse, 0xffff, RZ, 0xc0, !PT ;  /* 0x0000ffffadaa7812 */ /* 0x040fe200078ec0ff */
[C---:B--2---:R-:W-:Y:S03]  /*acf0*/  HMMA.16816.F32.BF16 R140, R152.reuse, R148, R140 ;  /* 0x00000094988c723c */ /* 0x044fe6000004188c */
[----:B------:R-:W-:Y:S02]  /*ad00*/  PRMT R149, R162, 0x7773, RZ ;  /* 0x00007773a2957816 */ /* 0x000fe400000000ff */
[----:B------:R-:W-:Y:S01]  /*ad10*/  LDSM.16.MT88.4 R160, [R165+0x1000] ;  /* 0x00100000a5a0783b */ /* 0x000fe20000004200 */
[----:B------:R-:W-:Y:S02]  /*ad20*/  SHF.R.U32.HI R170, RZ, 0x8, R170 ;  /* 0x00000008ffaa7819 */ /* 0x000fe400000116aa */
[C---:B------:R-:W-:Y:S03]  /*ad30*/  HMMA.16816.F32.BF16 R144, R152.reuse, R150, R144 ;  /* 0x000000969890723c */ /* 0x040fe60000041890 */
[----:B------:R-:W-:Y:S02]  /*ad40*/  PRMT R168, R168, 0x5410, R149 ;  /* 0x00005410a8a87816 */ /* 0x000fe40000000095 */
[C---:B------:R-:W-:Y:S01]  /*ad50*/  PRMT R20, R173.reuse, 0x7632, R20 ;  /* 0x00007632ad147816 */ /* 0x040fe20000000014 */
[----:B------:R-:W2:Y:S01]  /*ad60*/  LDSM.16.MT88.4 R148, [R192+0x19000] ;  /* 0x01900000c094783b */ /* 0x000ea20000004200 */
[----:B------:R-:W-:Y:S02]  /*ad70*/  LOP3.LUT R175, R173, 0xff, RZ, 0xc0, !PT ;  /* 0x000000ffadaf7812 */ /* 0x000fe400078ec0ff */
[----:B------:R-:W-:Y:S02]  /*ad80*/  SHF.R.U32.HI R173, RZ, 0x18, R173 ;  /* 0x00000018ffad7819 */ /* 0x000fe400000116ad */
[----:B------:R-:W-:Y:S02]  /*ad90*/  LOP3.LUT R20, R20, 0xff, RZ, 0xc0, !PT ;  /* 0x000000ff14147812 */ /* 0x000fe400078ec0ff */
[----:B------:R-:W-:Y:S02]  /*ada0*/  LOP3.LUT R23, R168, 0xff00ff, RZ, 0xc0, !PT ;  /* 0x00ff00ffa8177812 */ /* 0x000fe400078ec0ff */
[----:B------:R-:W-:Y:S02]  /*adb0*/  PRMT R175, R175, 0x5410, R170 ;  /* 0x00005410afaf7816 */ /* 0x000fe400000000aa */
[----:B------:R-:W-:Y:S01]  /*adc0*/  PRMT R173, R20, 0x5410, R173 ;  /* 0x0000541014ad7816 */ /* 0x000fe200000000ad */
[----:B------:R-:W3:Y:S01]  /*add0*/  LDSM.16.MT88.4 R168, [R210+0x1000] ;  /* 0x00100000d2a8783b */ /* 0x000ee20000004200 */
[----:B------:R-:W-:Y:S02]  /*ade0*/  LOP3.LUT R22, R21, R22, RZ, 0xc0, !PT ;  /* 0x0000001615167212 */ /* 0x000fe400078ec0ff */
[--C-:B------:R-:W-:Y:S02]  /*adf0*/  HSET2.LE.AND R20, R175, R202.reuse, PT ;  /* 0x000000caaf147233 */ /* 0x100fe40003803000 */
[--C-:B------:R-:W-:Y:S02]  /*ae00*/  HSET2.LE.AND R21, R173, R202.reuse, PT ;  /* 0x000000caad157233 */ /* 0x100fe40003803000 */
[--C-:B------:R-:W-:Y:S01]  /*ae10*/  HSET2.LE.AND R23, R23, R202.reuse, PT ;  /* 0x000000ca17177233 */ /* 0x100fe20003803000 */
[C---:B-1----:R-:W-:Y:S03]  /*ae20*/  HMMA.16816.F32.BF16 R12, R152.reuse, R156, R12 ;  /* 0x0000009c980c723c */ /* 0x042fe6000004180c */
[----:B------:R-:W-:Y:S02]  /*ae30*/  F2FP.BF16.F32.PACK_AB R157, R238, R215 ;  /* 0x000000d7ee9d723e */ /* 0x000fe400000010ff */
[----:B------:R-:W-:Y:S02]  /*ae40*/  F2FP.BF16.F32.PACK_AB R156, R217, R240 ;  /* 0x000000f0d99c723e */ /* 0x000fe400000010ff */
[----:B------:R-:W-:Y:S01]  /*ae50*/  LOP3.LUT R23, R172, R23, RZ, 0xc0, !PT ;  /* 0x00000017ac177212 */ /* 0x000fe200078ec0ff */
[----:B------:R-:W-:Y:S01]  /*ae60*/  HMMA.16816.F32.BF16 R16, R152, R158, R16 ;  /* 0x0000009e9810723c */ /* 0x000fe20000041810 */
[----:B------:R-:W-:Y:S02]  /*ae70*/  LDSM.16.MT88.4 R152, [R192+0x1b000] ;  /* 0x01b00000c098783b */ /* 0x000fe40000004200 */
[----:B------:R-:W-:Y:S02]  /*ae80*/  LOP3.LUT R20, R157, R20, RZ, 0xc0, !PT ;  /* 0x000000149d147212 */ /* 0x000fe400078ec0ff */
[----:B------:R-:W-:Y:S04]  /*ae90*/  LOP3.LUT R21, R156, R21, RZ, 0xc0, !PT ;  /* 0x000000159c157212 */ /* 0x000fe800078ec0ff */
[----:B------:R-:W-:Y:S03]  /*aea0*/  LDSM.16.MT88.4 R156, [R210+0x3000] ;  /* 0x00300000d29c783b */ /* 0x000fe60000004200 */
[C---:B------:R-:W-:Y:S05]  /*aeb0*/  HMMA.16816.F32.BF16 R4, R20.reuse, R24, R4 ;  /* 0x000000181404723c */ /* 0x040fea0000041804 */
[----:B------:R-:W-:Y:S03]  /*aec0*/  LDSM.16.MT88.4 R172, [R192+0x1d000] ;  /* 0x01d00000c0ac783b */ /* 0x000fe60000004200 */
[C---:B------:R-:W-:Y:S05]  /*aed0*/  HMMA.16816.F32.BF16 R8, R20.reuse, R26, R8 ;  /* 0x0000001a1408723c */ /* 0x040fea0000041808 */
[----:B------:R-:W1:Y:S03]  /*aee0*/  LDSM.16.MT88.4 R24, [R193+0x1b000] ;  /* 0x01b00000c118783b */ /* 0x000e660000004200 */
        /* <DEDUP_REMOVED lines=22> */
[C---:B------:R-:W-:Y:S03]  /*b050*/  HMMA.16816.F32.BF16 R84, R20.reuse, R156, R84 ;  /* 0x0000009c1454723c */ /* 0x040fe60000041854 */
[----:B------:R-:W-:Y:S05]  /*b060*/  PRMT R152, R152, 0x5410, R153 ;  /* 0x0000541098987816 */ /* 0x000fea0000000099 */
[C---:B------:R-:W-:Y:S01]  /*b070*/  HMMA.16816.F32.BF16 R88, R20.reuse, R158, R88 ;  /* 0x0000009e1458723c */ /* 0x040fe20000041858 */
[----:B------:R-:W5:Y:S07]  /*b080*/  LDSM.16.MT88.4 R156, [R193+0x19800] ;  /* 0x01980000c19c783b */ /* 0x000f6e0000004200 */
[C---:B----4-:R-:W-:Y:S03]  /*b090*/  HMMA.16816.F32.BF16 R92, R20.reuse, R160, R92 ;  /* 0x000000a0145c723c */ /* 0x050fe6000004185c */
[----:B------:R-:W-:Y:S02]  /*b0a0*/  MOV R160, R154 ;  /* 0x0000009a00a07202 */ /* 0x000fe40000000f00 */
[----:B------:R-:W-:Y:S03]  /*b0b0*/  PRMT R154, R154, 0x7771, RZ ;  /* 0x000077719a9a7816 */ /* 0x000fe600000000ff */
[C---:B------:R-:W-:Y:S08]  /*b0c0*/  HMMA.16816.F32.BF16 R96, R20.reuse, R162, R96 ;  /* 0x000000a21460723c */ /* 0x040ff00000041860 */
[C---:B------:R-:W-:Y:S08]  /*b0d0*/  HMMA.16816.F32.BF16 R100, R20.reuse, R172, R100 ;  /* 0x000000ac1464723c */ /* 0x040ff00000041864 */
[C---:B------:R-:W-:Y:S01]  /*b0e0*/  HMMA.16816.F32.BF16 R104, R20.reuse, R174, R104 ;  /* 0x000000ae1468723c */ /* 0x040fe20000041868 */
[----:B------:R-:W-:Y:S07]  /*b0f0*/  LDSM.16.MT88.4 R172, [R165+0x5800] ;  /* 0x00580000a5ac783b */ /* 0x000fee0000004200 */
[C---:B------:R-:W-:Y:S03]  /*b100*/  HMMA.16816.F32.BF16 R108, R20.reuse, R176, R108 ;  /* 0x000000b0146c723c */ /* 0x040fe6000004186c */
[--C-:B------:R-:W-:Y:S01]  /*b110*/  FFMA.FTZ R176, R28, UR4, -R204.reuse ;  /* 0x000000041cb07c23 */ /* 0x100fe200080108cc */
[--C-:B------:R-:W-:Y:S04]  /*b120*/  FFMA.FTZ R177, R29, UR4, -R204.reuse ;  /* 0x000000041db17c23 */ /* 0x100fe800080108cc */
[C---:B------:R-:W-:Y:S01]  /*b130*/  HMMA.16816.F32.BF16 R112, R20.reuse, R178, R112 ;  /* 0x000000b21470723c */ /* 0x040fe20000041870 */
[----:B------:R-:W-:Y:S02]  /*b140*/  MUFU.EX2 R176, R176 ;  /* 0x000000b000b07308 */ /* 0x000fe40000000800 */
[----:B------:R-:W-:Y:S01]  /*b150*/  FFMA.FTZ R178, R30, UR4, -R203 ;  /* 0x000000041eb27c23 */ /* 0x000fe200080108cb */
[--C-:B------:R-:W-:Y:S07]  /*b160*/  FFMA.FTZ R179, R32, UR4, -R204.reuse ;  /* 0x0000000420b37c23 */ /* 0x100fee00080108cc */
[----:B------:R-:W-:Y:S01]  /*b170*/  MUFU.EX2 R177, R177 ;  /* 0x000000b100b17308 */ /* 0x000fe20000000800 */
[----:B------:R-:W-:Y:S01]  /*b180*/  FFMA.FTZ R204, R33, UR4, -R204 ;  /* 0x0000000421cc7c23 */ /* 0x000fe200080108cc */
[----:B------:R-:W-:Y:S01]  /*b190*/  PRMT R33, R244, 0x7632, R33 ;  /* 0x00007632f4217816 */ /* 0x000fe20000000021 */
[C---:B------:R-:W-:Y:S07]  /*b1a0*/  HMMA.16816.F32.BF16 R116, R20.reuse, R180, R116 ;  /* 0x000000b41474723c */ /* 0x040fee0000041874 */
[----:B------:R-:W-:Y:S01]  /*b1b0*/  MUFU.EX2 R178, R178 ;  /* 0x000000b200b27308 */ /* 0x000fe20000000800 */
[--C-:B------:R-:W-:Y:S01]  /*b1c0*/  FFMA.FTZ R181, R31, UR4, -R203.reuse ;  /* 0x000000041fb57c23 */ /* 0x100fe200080108cb */
[--C-:B------:R-:W-:Y:S01]  /*b1d0*/  FFMA.FTZ R180, R34, UR4, -R203.reuse ;  /* 0x0000000422b47c23 */ /* 0x100fe200080108cb */
[----:B------:R-:W4:Y:S01]  /*b1e0*/  LDSM.16.MT88.4 R28, [R192+0x19800] ;  /* 0x01980000c01c783b */ /* 0x000f220000004200 */
[----:B------:R-:W-:Y:S01]  /*b1f0*/  FFMA.FTZ R203, R35, UR4, -R203 ;  /* 0x0000000423cb7c23 */ /* 0x000fe200080108cb */
[----:B------:R-:W-:Y:S01]  /*b200*/  LOP3.LUT R33, R33, 0xff, RZ, 0xc0, !PT ;  /* 0x000000ff21217812 */ /* 0x000fe200078ec0ff */
[C---:B------:R-:W-:Y:S04]  /*b210*/  HMMA.16816.F32.BF16 R120, R20.reuse, R182, R120 ;  /* 0x000000b61478723c */ /* 0x040fe80000041878 */
[----:B------:R-:W-:Y:S10]  /*b220*/  MUFU.EX2 R179, R179 ;  /* 0x000000b300b37308 */ /* 0x000ff40000000800 */
[----:B------:R-:W-:Y:S01]  /*b230*/  MUFU.EX2 R204, R204 ;  /* 0x000000cc00cc7308 */ /* 0x000fe20000000800 */
[C---:B------:R-:W-:Y:S09]  /*b240*/  HMMA.16816.F32.BF16 R124, R20.reuse, R184, R124 ;  /* 0x000000b8147c723c */ /* 0x040ff2000004187c */
[----:B------:R-:W-:Y:S10]  /*b250*/  MUFU.EX2 R180, R180 ;  /* 0x000000b400b47308 */ /* 0x000ff40000000800 */
[----:B------:R-:W-:Y:S01]  /*b260*/  MUFU.EX2 R203, R203 ;  /* 0x000000cb00cb7308 */ /* 0x000fe20000000800 */
[C---:B------:R-:W-:Y:S09]  /*b270*/  HMMA.16816.F32.BF16 R128, R20.reuse, R186, R128 ;  /* 0x000000ba1480723c */ /* 0x040ff20000041880 */
[----:B------:R-:W5:Y:S01]  /*b280*/  MUFU.EX2 R181, R181 ;  /* 0x000000b500b57308 */ /* 0x000f620000000800 */
[C---:B---3--:R-:W-:Y:S08]  /*b290*/  HMMA.16816.F32.BF16 R132, R20.reuse, R168, R132 ;  /* 0x000000a81484723c */ /* 0x048ff00000041884 */
[C---:B------:R-:W-:Y:S01]  /*b2a0*/  HMMA.16816.F32.BF16 R136, R20.reuse, R170, R136 ;  /* 0x000000aa1488723c */ /* 0x040fe20000041888 */
[----:B------:R-:W-:Y:S07]  /*b2b0*/  LDSM.16.MT88.4 R168, [R192+0x1d800] ;  /* 0x01d80000c0a8783b */ /* 0x000fee0000004200 */
        /* <DEDUP_REMOVED lines=15> */
[----:B-----5:R-:W-:Y:S01]  /*b3b0*/  F2FP.BF16.F32.PACK_AB R148, R181, R178 ;  /* 0x000000b2b594723e */ /* 0x020fe200000010ff */
[----:B------:R-:W2:Y:S01]  /*b3c0*/  LDSM.16.MT88.4 R20, [R210+0x1800] ;  /* 0x00180000d214783b */ /* 0x000ea20000004200 */
[--C-:B------:R-:W-:Y:S02]  /*b3d0*/  HSET2.LE.AND R24, R27, R202.reuse, PT ;  /* 0x000000ca1b187233 */ /* 0x100fe40003803000 */
[--C-:B------:R-:W-:Y:S02]  /*b3e0*/  HSET2.LE.AND R26, R153, R202.reuse, PT ;  /* 0x000000ca991a7233 */ /* 0x100fe40003803000 */
[----:B------:R-:W-:Y:S02]  /*b3f0*/  HSET2.LE.AND R27, R149, R202, PT ;  /* 0x000000ca951b7233 */ /* 0x000fe40003803000 */
[----:B------:R-:W-:Y:S02]  /*b400*/  LOP3.LUT R25, R148, R25, RZ, 0xc0, !PT ;  /* 0x0000001994197212 */ /* 0x000fe400078ec0ff */
[----:B------:R-:W-:Y:S02]  /*b410*/  F2FP.BF16.F32.PACK_AB R153, R177, R176 ;  /* 0x000000b0b199723e */ /* 0x000fe400000010ff */
[----:B------:R-:W-:Y:S02]  /*b420*/  F2FP.BF16.F32.PACK_AB R149, R204, R179 ;  /* 0x000000b3cc95723e */ /* 0x000fe400000010ff */
[----:B------:R-:W-:Y:S02]  /*b430*/  F2FP.BF16.F32.PACK_AB R148, R203, R180 ;  /* 0x000000b4cb94723e */ /* 0x000fe400000010ff */
[----:B------:R-:W-:Y:S02]  /*b440*/  LOP3.LUT R24, R153, R24, RZ, 0xc0, !PT ;  /* 0x0000001899187212 */ /* 0x000fe400078ec0ff */
[----:B------:R-:W-:Y:S01]  /*b450*/  LOP3.LUT R26, R149, R26, RZ, 0xc0, !PT ;  /* 0x0000001a951a7212 */ /* 0x000fe200078ec0ff */
[----:B------:R-:W-:Y:S01]  /*b460*/  LDSM.16.MT88.4 R152, [R210+0x3800] ;  /* 0x00380000d298783b */ /* 0x000fe20000004200 */
[----:B------:R-:W-:Y:S07]  /*b470*/  LOP3.LUT R27, R148, R27, RZ, 0xc0, !PT ;  /* 0x0000001b941b7212 */ /* 0x000fee00078ec0ff */
        /* <DEDUP_REMOVED lines=17> */
[C---:B-----5:R-:W-:Y:S08]  /*b590*/  HMMA.16816.F32.BF16 R68, R24.reuse, R8, R68 ;  /* 0x000000081844723c */ /* 0x060ff00000041844 */
[C---:B------:R-:W-:Y:S01]  /*b5a0*/  HMMA.16816.F32.BF16 R72, R24.reuse, R10, R72 ;  /* 0x0000000a1848723c */ /* 0x040fe20000041848 */
[----:B------:R5:W2:Y:S07]  /*b5b0*/  LDSM.16.MT88.4 R8, [R165+0x7800] ;  /* 0x00780000a508783b */ /* 0x000aae0000004200 */
[C---:B----4-:R-:W-:Y:S03]  /*b5c0*/  HMMA.16816.F32.BF16 R76, R24.reuse, R148, R76 ;  /* 0x00000094184c723c */ /* 0x050fe6000004184c */
[----:B---3--:R-:W-:Y:S04]  /*b5d0*/  MOV R192, R220 ;  /* 0x000000dc00c07202 */ /* 0x008fe80000000f00 */
[----:B------:R-:W-:Y:S01]  /*b5e0*/  SHF.L.U32 R2, R192, 0x3, RZ ;  /* 0x00000003c0027819 */ /* 0x000fe200000006ff */
[C---:B------:R-:W-:Y:S01]  /*b5f0*/  HMMA.16816.F32.BF16 R80, R24.reuse, R150, R80 ;  /* 0x000000961850723c */ /* 0x040fe20000041850 */
[----:B------:R-:W3:Y:S07]  /*b600*/  LDSM.16.MT88.4 R148, [R210+0x7800] ;  /* 0x00780000d294783b */ /* 0x000eee0000004200 */
[C---:B------:R-:W-:Y:S03]  /*b610*/  HMMA.16816.F32.BF16 R84, R24.reuse, R152, R84 ;  /* 0x000000981854723c */ /* 0x040fe60000041854 */
[----:B-----5:R-:W-:Y:S05]  /*b620*/  MOV R165, R164 ;  /* 0x000000a400a57202 */ /* 0x020fea0000000f00 */
[C---:B------:R-:W-:Y:S08]  /*b630*/  HMMA.16816.F32.BF16 R88, R24.reuse, R154, R88 ;  /* 0x0000009a1858723c */ /* 0x040ff00000041858 */
[C---:B------:R-:W-:Y:S08]  /*b640*/  HMMA.16816.F32.BF16 R92, R24.reuse, R28, R92 ;  /* 0x0000001c185c723c */ /* 0x040ff0000004185c */
[C---:B------:R-:W-:Y:S08]  /*b650*/  HMMA.16816.F32.BF16 R96, R24.reuse, R30, R96 ;  /* 0x0000001e1860723c */ /* 0x040ff00000041860 */
[C---:B------:R-:W-:Y:S03]  /*b660*/  HMMA.16816.F32.BF16 R100, R24.reuse, R168, R100 ;  /* 0x000000a81864723c */ /* 0x040fe60000041864 */
[----:B------:R-:W-:Y:S05]  /*b670*/  LOP3.LUT R168, R2, 0x38, RZ, 0xc0, !PT ;  /* 0x0000003802a87812 */ /* 0x000fea00078ec0ff */
        /* <DEDUP_REMOVED lines=11> */
[C---:B------:R-:W-:Y:S03]  /*b730*/  HMMA.16816.F32.BF16 R132, R24.reuse, R4, R132 ;  /* 0x000000041884723c */ /* 0x040fe60000041884 */
[----:B------:R-:W-:Y:S01]  /*b740*/  FADD.FTZ R5, R211, R196 ;  /* 0x000000c4d3057221 */ /* 0x000fe20000010000 */
[----:B------:R-:W-:Y:S03]  /*b750*/  FADD.FTZ R206, R206, R213 ;  /* 0x000000d5cece7221 */ /* 0x000fe60000010000 */
        /* <DEDUP_REMOVED lines=13> */
[C---:B---3--:R-:W-:Y:S03]  /*b830*/  HMMA.16816.F32.BF16 R152, R24.reuse, R148, R12 ;  /* 0x000000941898723c */ /* 0x048fe6000004180c */
        /* <DEDUP_REMOVED lines=8> */
[----:B------:R-:W-:Y:S02]  /*b8c0*/  MOV R0, R3 ;  /* 0x0000000300007202 */ /* 0x000fe40000000f00 */
[----:B------:R-:W-:Y:S01]  /*b8d0*/  FADD.FTZ R180, R180, R181 ;  /* 0x000000b5b4b47221 */ /* 0x000fe20000010000 */
[----:B------:R-:W-:Y:S03]  /*b8e0*/  FADD.FTZ R241, R204, R179 ;  /* 0x000000b3ccf17221 */ /* 0x000fe60000010000 */
[----:B------:R-:W-:Y:S01]  /*b8f0*/  FADD.FTZ R239, R203, R180 ;  /* 0x000000b4cbef7221 */ /* 0x000fe20000010000 */
[----:B------:R-:W-:Y:S06]  /*b900*/  BRA.U UP0, `(.L_x_1743) ;  /* 0xffffffbd00547547 */ /* 0x000fec000b83ffff */
.L_x_1742:
[----:B------:R-:W1:Y:S01]  /*b910*/  SHFL.BFLY PT, R10, R241, 0x2, 0x1f ;  /* 0x0c401f00f10a7f89 */ /* 0x000e6200000e0000 */
[----:B------:R-:W2:Y:S01]  /*b920*/  LDCU UR4, c[0x0][0x4fc] ;  /* 0x00009f80ff0477ac */ /* 0x000ea20008000800 */
[----:B------:R-:W-:Y:S01]  /*b930*/  SHF.L.U32 R8, R192, 0x4, RZ ;  /* 0x00000004c0087819 */ /* 0x000fe200000006ff */
        /* <DEDUP_REMOVED lines=8> */
[----:B------:R-:W3:Y:S01]  /*b9c0*/  LDCU.U8 UR11, c[0x0][0x548] ;  /* 0x0000a900ff0b77ac */ /* 0x000ee20008000000 */
[----:B------:R-:W-:Y:S01]  /*b9d0*/  UISETP.NE.AND UP2, UPT, UR18, -0x1, UPT ;  /* 0xffffffff1200788c */ /* 0x000fe2000bf45270 */
[----:B------:R-:W2:Y:S01]  /*b9e0*/  LDCU UR13, c[0x0][0x434] ;  /* 0x00008680ff0d77ac */ /* 0x000ea20008000800 */
[----:B-1----:R-:W-:Y:S01]  /*b9f0*/  FADD.FTZ R10, R10, R241 ;  /* 0x000000f10a0a7221 */ /* 0x002fe20000010000 */
[----:B-----5:R-:W-:Y:S01]  /*ba00*/  UISETP.NE.AND UP1, UPT, UR8, URZ, UPT ;  /* 0x000000ff0800728c */ /* 0x020fe2000bf25270 */
[----:B------:R-:W1:Y:S01]  /*ba10*/  S2UR UR8, SR_CTAID.X ;  /* 0x00000000000879c3 */ /* 0x000e620000002500 */
[----:B----4-:R-:W-:-:S02]  /*ba20*/  FADD.FTZ R9, R0, R239 ;  /* 0x000000ef00097221 */ /* 0x010fc40000010000 */
[----:B------:R-:W4:Y:S04]  /*ba30*/  SHFL.BFLY PT, R5, R10, 0x1, 0x1f ;  /* 0x0c201f000a057f89 */ /* 0x000f2800000e0000 */
[----:B------:R-:W5:Y:S01]  /*ba40*/  SHFL.BFLY PT, R4, R9, 0x1, 0x1f ;  /* 0x0c201f0009047f89 */ /* 0x000f6200000e0000 */
[----:B---3--:R-:W-:Y:S02]  /*ba50*/  UISETP.NE.AND UP0, UPT, UR11, URZ, !UP1 ;  /* 0x000000ff0b00728c */ /* 0x008fe4000cf05270 */
[----:B------:R-:W2:Y:S01]  /*ba60*/  @UP1 LDCU UR9, c[0x0][0x430] ;  /* 0x00008600ff0917ac */ /* 0x000ea20008000800 */
[----:B----4-:R-:W-:Y:S01]  /*ba70*/  FADD.FTZ R6, R10, R5 ;  /* 0x000000050a067221 */ /* 0x010fe20000010000 */
[----:B------:R-:W-:Y:S01]  /*ba80*/  SHF.L.U32 R5, R192, 0x1, RZ ;  /* 0x00000001c0057819 */ /* 0x000fe200000006ff */
[----:B--2---:R-:W-:Y:S01]  /*ba90*/  @UP1 UIMAD UR13, UR9, UR10, URZ ;  /* 0x0000000a090d12a4 */ /* 0x004fe2000f8e02ff */
[----:B-----5:R-:W-:Y:S01]  /*baa0*/  FADD.FTZ R4, R9, R4 ;  /* 0x0000000409047221 */ /* 0x020fe20000010000 */
[----:B------:R-:W2:Y:S01]  /*bab0*/  MUFU.RCP R0, R6 ;  /* 0x0000000600007308 */ /* 0x000ea20000001000 */
[----:B------:R-:W-:-:S02]  /*bac0*/  FSETP.NE.FTZ.AND P4, PT, R6, RZ, PT ;  /* 0x000000ff0600720b */ /* 0x000fc40003f95000 */
[--C-:B------:R-:W-:Y:S02]  /*bad0*/  LOP3.LUT R208, R208, 0x6, R5.reuse, 0xf8, !PT ;  /* 0x00000006d0d07812 */ /* 0x100fe400078ef805 */
[----:B------:R-:W-:Y:S02]  /*bae0*/  FSETP.NE.FTZ.AND P3, PT, R4, RZ, PT ;  /* 0x000000ff0400720b */ /* 0x000fe40003f75000 */
[----:B------:R-:W-:Y:S01]  /*baf0*/  LOP3.LUT R5, R8, 0x38, R5, 0xf8, !PT ;  /* 0x0000003808057812 */ /* 0x000fe200078ef805 */
[----:B------:R-:W3:Y:S01]  /*bb00*/  MUFU.RCP R7, R4 ;  /* 0x0000000400077308 */ /* 0x000ee20000001000 */
[----:B------:R-:W-:Y:S02]  /*bb10*/  MOV R8, 0x10 ;  /* 0x0000001000087802 */ /* 0x000fe40000000f00 */
[----:B------:R-:W-:Y:S02]  /*bb20*/  LOP3.LUT R5, R208, R5, RZ, 0xfc, !PT ;  /* 0x00000005d0057212 */ /* 0x000fe400078efcff */
[----:B------:R-:W-:-:S02]  /*bb30*/  SEL R8, R8, 0xfffffff0, !P2 ;  /* 0xfffffff008087807 */ /* 0x000fc40005000000 */
[----:B------:R-:W-:Y:S02]  /*bb40*/  LEA R5, R5, UR6, 0x1 ;  /* 0x0000000605057c11 */ /* 0x000fe4000f8e08ff */
[----:B--2---:R-:W-:Y:S02]  /*bb50*/  FSEL R0, R0, 1, P4 ;  /* 0x3f80000000007808 */ /* 0x004fe40002000000 */
[C---:B------:R-:W-:Y:S02]  /*bb60*/  IADD3 R11, PT, PT, R5.reuse, 0x40, RZ ;  /* 0x00000040050b7810 */ /* 0x040fe40007ffe0ff */
[----:B------:R-:W-:Y:S01]  /*bb70*/  @P0 IADD3 R11, PT, PT, R5, -0x40, RZ ;  /* 0xffffffc0050b0810 */ /* 0x000fe20007ffe0ff */
[----:B------:R-:W-:Y:S01]  /*bb80*/  FMUL.FTZ R0, R0, UR4 ;  /* 0x0000000400007c20 */ /* 0x000fe20008410000 */
[----:B---3--:R-:W-:-:S03]  /*bb90*/  FSEL R7, R7, 1, P3 ;  /* 0x3f80000007077808 */ /* 0x008fc60001800000 */
        /* <DEDUP_REMOVED lines=132> */
[----:B--2---:R-:W-:Y:S01]  /*c3e0*/  @!UP3 UIMAD.WIDE.U32 UR14, UR7, UR4, URZ ;  /* 0x00000004070eb2a5 */ /* 0x004fe2000f8e00ff */
[----:B------:R-:W-:-:S02]  /*c3f0*/  F2FP.BF16.F32.PACK_AB R160, R161, R160 ;  /* 0x000000a0a1a0723e */ /* 0x000fc400000010ff */
[----:B------:R-:W-:Y:S01]  /*c400*/  IADD3 R9, PT, PT, R5, R0, RZ ;  /* 0x0000000005097210 */ /* 0x000fe20007ffe0ff */
[----:B------:R-:W-:Y:S01]  /*c410*/  @!UP3 UIMAD UR12, UR7, UR5, UR15 ;  /* 0x00000005070cb2a4 */ /* 0x000fe2000f8e020f */
[----:B------:R-:W-:Y:S01]  /*c420*/  F2FP.BF16.F32.PACK_AB R162, R163, R162 ;  /* 0x000000a2a3a2723e */ /* 0x000fe200000010ff */
[----:B------:R-:W-:Y:S01]  /*c430*/  STS [R5], R160 ;  /* 0x000000a005007388 */ /* 0x000fe20000000800 */
[----:B------:R-:W-:Y:S01]  /*c440*/  F2FP.BF16.F32.PACK_AB R150, R7, R150 ;  /* 0x000000960796723e */ /* 0x000fe200000010ff */
[----:B------:R-:W2:Y:S01]  /*c450*/  @UP3 LDCU.64 UR4, c[0x0][0x408] ;  /* 0x00008100ff0437ac */ /* 0x000ea20008000a00 */
[----:B------:R-:W-:Y:S01]  /*c460*/  F2FP.BF16.F32.PACK_AB R156, R157, R156 ;  /* 0x0000009c9d9c723e */ /* 0x000fe200000010ff */
[----:B------:R-:W-:Y:S01]  /*c470*/  STS [R5+0x400], R162 ;  /* 0x000400a205007388 */ /* 0x000fe20000000800 */
[----:B------:R-:W-:Y:S02]  /*c480*/  F2FP.BF16.F32.PACK_AB R158, R159, R158 ;  /* 0x0000009e9f9e723e */ /* 0x000fe400000010ff */
[----:B------:R-:W-:-:S02]  /*c490*/  IADD3 R7, PT, PT, R5, R8, RZ ;  /* 0x0000000805077210 */ /* 0x000fc40007ffe0ff */
[----:B------:R-:W-:Y:S02]  /*c4a0*/  F2FP.BF16.F32.PACK_AB R36, R37, R36 ;  /* 0x000000242524723e */ /* 0x000fe400000010ff */
[----:B------:R-:W-:Y:S01]  /*c4b0*/  F2FP.BF16.F32.PACK_AB R38, R39, R38 ;  /* 0x000000262726723e */ /* 0x000fe200000010ff */
[----:B------:R-:W-:Y:S01]  /*c4c0*/  STS [R7], R156 ;  /* 0x0000009c07007388 */ /* 0x000fe20000000800 */
[----:B------:R-:W-:Y:S02]  /*c4d0*/  F2FP.BF16.F32.PACK_AB R40, R41, R40 ;  /* 0x000000282928723e */ /* 0x000fe400000010ff */
[----:B------:R-:W-:Y:S01]  /*c4e0*/  F2FP.BF16.F32.PACK_AB R42, R43, R42 ;  /* 0x0000002a2b2a723e */ /* 0x000fe200000010ff */
[----:B------:R-:W-:Y:S01]  /*c4f0*/  STS [R7+0x400], R158 ;  /* 0x0004009e07007388 */ /* 0x000fe20000000800 */
[----:B------:R-:W-:Y:S02]  /*c500*/  IADD3 R13, PT, PT, R8, R9, RZ ;  /* 0x00000009080d7210 */ /* 0x000fe40007ffe0ff */
[-C--:B------:R-:W-:Y:S01]  /*c510*/  IADD3 R15, PT, PT, R0, R11.reuse, RZ ;  /* 0x0000000b000f7210 */ /* 0x080fe20007ffe0ff */
[----:B------:R-:W-:Y:S01]  /*c520*/  STS [R9], R36 ;  /* 0x0000002409007388 */ /* 0x000fe20000000800 */
[----:B------:R-:W-:Y:S01]  /*c530*/  F2FP.BF16.F32.PACK_AB R44, R45, R44 ;  /* 0x0000002c2d2c723e */ /* 0x000fe200000010ff */
[----:B--2---:R-:W-:Y:S01]  /*c540*/  @UP3 UIMAD.WIDE.U32 UR16, UR18, UR4, URZ ;  /* 0x00000004121032a5 */ /* 0x004fe2000f8e00ff */
[----:B------:R-:W-:Y:S01]  /*c550*/  F2FP.BF16.F32.PACK_AB R46, R47, R46 ;  /* 0x0000002e2f2e723e */ /* 0x000fe200000010ff */
[----:B------:R-:W-:Y:S01]  /*c560*/  STS [R9+0x400], R38 ;  /* 0x0004002609007388 */ /* 0x000fe20000000800 */
[----:B------:R-:W-:Y:S01]  /*c570*/  F2FP.BF16.F32.PACK_AB R48, R49, R48 ;  /* 0x000000303130723e */ /* 0x000fe200000010ff */
[----:B------:R-:W-:Y:S01]  /*c580*/  @UP3 UIMAD UR12, UR18, UR5, UR17 ;  /* 0x00000005120c32a4 */ /* 0x000fe2000f8e0211 */
[----:B------:R-:W-:Y:S01]  /*c590*/  F2FP.BF16.F32.PACK_AB R50, R51, R50 ;  /* 0x000000323332723e */ /* 0x000fe200000010ff */
[----:B------:R-:W-:Y:S01]  /*c5a0*/  STS [R13], R40 ;  /* 0x000000280d007388 */ /* 0x000fe20000000800 */
[C---:B------:R-:W-:Y:S01]  /*c5b0*/  IADD3 R17, PT, PT, R8.reuse, R11, RZ ;  /* 0x0000000b08117210 */ /* 0x040fe20007ffe0ff */
[----:B------:R-:W-:Y:S01]  /*c5c0*/  @!UP3 UMOV UR17, UR14 ;  /* 0x0000000e0011bc82 */ /* 0x000fe20008000000 */
[----:B------:R-:W-:Y:S01]  /*c5d0*/  F2FP.BF16.F32.PACK_AB R52, R53, R52 ;  /* 0x000000343534723e */ /* 0x000fe200000010ff */
[----:B------:R-:W-:Y:S01]  /*c5e0*/  STS [R13+0x400], R42 ;  /* 0x0004002a0d007388 */ /* 0x000fe20000000800 */
[----:B------:R-:W-:Y:S01]  /*c5f0*/  F2FP.BF16.F32.PACK_AB R54, R55, R54 ;  /* 0x000000363736723e */ /* 0x000fe200000010ff */
[----:B------:R-:W2:Y:S01]  /*c600*/  S2UR UR14, SR_CTAID.Z ;  /* 0x00000000000e79c3 */ /* 0x000ea20000002700 */
[----:B------:R-:W-:Y:S01]  /*c610*/  F2FP.BF16.F32.PACK_AB R56, R57, R56 ;  /* 0x000000383938723e */ /* 0x000fe200000010ff */
[----:B------:R-:W-:Y:S01]  /*c620*/  STS [R11], R44 ;  /* 0x0000002c0b007388 */ /* 0x000fe20000000800 */
[----:B------:R-:W-:Y:S01]  /*c630*/  F2FP.BF16.F32.PACK_AB R58, R59, R58 ;  /* 0x0000003a3b3a723e */ /* 0x000fe200000010ff */
[----:B------:R-:W-:Y:S01]  /*c640*/  @!UP2 UIMAD UR18, UR7, UR10, URZ ;  /* 0x0000000a0712a2a4 */ /* 0x000fe2000f8e02ff */
[----:B------:R-:W-:Y:S01]  /*c650*/  IADD3 R19, PT, PT, R8, R15, RZ ;  /* 0x0000000f08137210 */ /* 0x000fe20007ffe0ff */
[----:B------:R-:W-:Y:S01]  /*c660*/  STS [R11+0x400], R46 ;  /* 0x0004002e0b007388 */ /* 0x000fe20000000800 */
[----:B------:R-:W-:Y:S01]  /*c670*/  F2FP.BF16.F32.PACK_AB R60, R61, R60 ;  /* 0x0000003c3d3c723e */ /* 0x000fe200000010ff */
[----:B------:R-:W3:Y:S01]  /*c680*/  @UP1 LDCU UR5, c[0x0][0x430] ;  /* 0x00008600ff0517ac */ /* 0x000ee20008000800 */
[----:B------:R-:W-:Y:S01]  /*c690*/  F2FP.BF16.F32.PACK_AB R62, R63, R62 ;  /* 0x0000003e3f3e723e */ /* 0x000fe200000010ff */
[----:B------:R-:W-:Y:S01]  /*c6a0*/  STS [R17], R48 ;  /* 0x0000003011007388 */ /* 0x000fe20000000800 */
[----:B------:R-:W-:Y:S01]  /*c6b0*/  F2FP.BF16.F32.PACK_AB R64, R65, R64 ;  /* 0x000000404140723e */ /* 0x000fe200000010ff */
[----:B------:R-:W-:Y:S01]  /*c6c0*/  @UP1 UMOV UR4, 0x1 ;  /* 0x0000000100041882 */ /* 0x000fe20000000000 */
[----:B------:R-:W-:Y:S01]  /*c6d0*/  F2FP.BF16.F32.PACK_AB R66, R67, R66 ;  /* 0x000000424342723e */ /* 0x000fe200000010ff */
[----:B------:R-:W-:Y:S01]  /*c6e0*/  STS [R17+0x400], R50 ;  /* 0x0004003211007388 */ /* 0x000fe20000000800 */
[----:B------:R-:W-:Y:S01]  /*c6f0*/  F2FP.BF16.F32.PACK_AB R68, R69, R68 ;  /* 0x000000444544723e */ /* 0x000fe200000010ff */
[----:B------:R-:W-:Y:S01]  /*c700*/  @UP3 UMOV UR17, UR16 ;  /* 0x0000001000113c82 */ /* 0x000fe20008000000 */
        /* <DEDUP_REMOVED lines=86> */
[----:B----4-:R-:W-:-:S03]  /*cc70*/  LOP3.LUT R5, R2, 0x1f8, RZ, 0xc0, !PT ;  /* 0x000001f802057812 */ /* 0x010fc600078ec0ff */
        /* <DEDUP_REMOVED lines=12> */
[----:B-123--:R-:W-:Y:S05]  /*cd40*/  BRA.U UP1, `(.L_x_1746) ;  /* 0x0000000101207547 */ /* 0x00efea000b800000 */
        /* <DEDUP_REMOVED lines=8> */
.L_x_1746:
        /* <DEDUP_REMOVED lines=16> */
[----:B------:R-:W-:Y:S01]  /*ced0*/  USHF.L.U32 UR19, UR19, 0x7, URZ ;  /* 0x0000000713137899 */ /* 0x000fe200080006ff */
[----:B------:R-:W-:Y:S01]  /*cee0*/  LOP3.LUT R12, R209, 0x7, R12, 0xf8, !PT ;  /* 0x00000007d10c7812 */ /* 0x000fe200078ef80c */
[----:B------:R-:W-:-:S02]  /*cef0*/  USHF.R.S32.HI UR7, URZ, 0x1f, UR13 ;  /* 0x0000001fff077899 */ /* 0x000fc4000801140d */
[----:B------:R-:W-:Y:S02]  /*cf00*/  USHF.R.S32.HI UR4, URZ, 0x1f, UR9 ;  /* 0x0000001fff047899 */ /* 0x000fe40008011409 */
[----:B------:R-:W-:Y:S01]  /*cf10*/  UIADD3 UR18, UP1, UP0, UR9, UR18, UR13 ;  /* 0x0000001209127290 */ /* 0x000fe2000f83e00d */
[----:B----4-:R4:W4:Y:S01]  /*cf20*/  LDS.128 R8, [R0+0x3000] ;  /* 0x0030000000087984 */ /* 0x0109220000000c00 */
[----:B--2---:R-:W-:Y:S01]  /*cf30*/  @P4 FMUL.FTZ R13, R13, 0.69314718246459960938 ;  /* 0x3f3172180d0d4820 */ /* 0x004fe20000410000 */
[----:B------:R-:W-:Y:S01]  /*cf40*/  UIADD3 UR21, UPT, UPT, -UR19, UR21, URZ ;  /* 0x0000001513157290 */ /* 0x000fe2000fffe1ff */
[----:B------:R-:W-:Y:S01]  /*cf50*/  MOV R6, 0x7f800000 ;  /* 0x7f80000000067802 */ /* 0x000fe20000000f00 */
[----:B------:R-:W-:Y:S01]  /*cf60*/  UIADD3.X UR4, UPT, UPT, UR4, UR6, UR7, UP1, UP0 ;  /* 0x0000000604047290 */ /* 0x000fe20008fe0407 */
        /* <DEDUP_REMOVED lines=21> */
.L_x_1748:
[----:B------:R-:W-:Y:S05]  /*d0c0*/  BSYNC.RECONVERGENT B0 ;  /* 0x0000000000007941 */ /* 0x000fea0003800200 */
.L_x_1747:
[----:B------:R-:W2:Y:S01]  /*d0d0*/  LDCU.64 UR4, c[0x0][0x410] ;  /* 0x00008200ff0477ac */ /* 0x000ea20008000a00 */
[----:B-1----:R-:W-:Y:S01]  /*d0e0*/  SHF.R.U32.HI R2, RZ, 0x3, R192 ;  /* 0x00000003ff027819 */ /* 0x002fe200000116c0 */
[----:B------:R1:W3:Y:S01]  /*d0f0*/  LDS.128 R20, [R0] ;  /* 0x0000000000147984 */ /* 0x0002e20000000c00 */
[----:B------:R-:W-:Y:S01]  /*d100*/  IADD3 R6, P0, PT, R168, UR17, RZ ;  /* 0x00000011a8067c10 */ /* 0x000fe2000ff1e0ff */
[----:B------:R-:W-:Y:S01]  /*d110*/  UIMAD.WIDE.U32 UR8, UR8, 0x80, URZ ;  /* 0x00000080080878a5 */ /* 0x000fe2000f8e00ff */
[C---:B------:R-:W-:Y:S01]  /*d120*/  ISETP.GE.AND P3, PT, R2.reuse, UR21, PT ;  /* 0x0000001502007c0c */ /* 0x040fe2000bf66270 */
[C---:B------:R-:W-:Y:S01]  /*d130*/  VIADD R4, R2.reuse, 0x40 ;  /* 0x0000004002047836 */ /* 0x040fe20000000000 */
[----:B------:R-:W-:Y:S01]  /*d140*/  IADD3.X R7, PT, PT, RZ, UR12, RZ, P0, !PT ;  /* 0x0000000cff077c10 */ /* 0x000fe200087fe4ff */
[----:B------:R1:W4:Y:S01]  /*d150*/  LDS.128 R16, [R0+0x4000] ;  /* 0x0040000000107984 */ /* 0x0003220000000c00 */
[----:B------:R-:W-:Y:S01]  /*d160*/  VIADD R3, R2, 0x20 ;  /* 0x0000002002037836 */ /* 0x000fe20000000000 */
[----:B------:R-:W-:Y:S01]  /*d170*/  BSSY.RECONVERGENT B0, `(.L_x_1749) ;  /* 0x0000020000007945 */ /* 0x000fe20003800200 */
        /* <DEDUP_REMOVED lines=31> */
.L_x_1750:
[----:B------:R-:W-:Y:S05]  /*d370*/  BSYNC.RECONVERGENT B0 ;  /* 0x0000000000007941 */ /* 0x000fea0003800200 */
.L_x_1749:
        /* <DEDUP_REMOVED lines=27> */
.L_x_1752:
[----:B------:R-:W-:Y:S05]  /*d530*/  BSYNC.RECONVERGENT B0 ;  /* 0x0000000000007941 */ /* 0x000fea0003800200 */
.L_x_1751:
        /* <DEDUP_REMOVED lines=27> */
.L_x_1754:
[----:B------:R-:W-:Y:S05]  /*d6f0*/  BSYNC.RECONVERGENT B0 ;  /* 0x0000000000007941 */ /* 0x000fea0003800200 */
.L_x_1753:
        /* <DEDUP_REMOVED lines=27> */
.L_x_1755:
        /* <DEDUP_REMOVED lines=13> */
.L_x_2365:


//--------------------- .text._ZN5flash16flash_fwd_kernelI23Flash_fwd_kernel_traitsILi256ELi128ELi64ELi8ELb0ELb0EN7cutlass10bfloat16_tE19Flash_kernel_traitsILi256ELi128ELi64ELi8ES3_EELb1ELb0ELb0ELb0ELb0ELb0ELb0ELb1EEEvNS_16Flash_fwd_paramsE --------------------------
	.section	.text._ZN5flash16flash_fwd_kernelI23Flash_fwd_kernel_traitsILi256ELi128ELi64ELi8ELb0ELb0EN7cutlass10bfloat16_tE19Flash_kernel_traitsILi256ELi128ELi64ELi8ES3_EELb1ELb0ELb0ELb0ELb0ELb0ELb0ELb1EEEvNS_16Flash_fwd_paramsE,"ax",@progbits
	.align	128
        .global         _ZN5flash16flash_fwd_kernelI23Flash_fwd_kernel_traitsILi256ELi128ELi64ELi8ELb0ELb0EN7cutlass10bfloat16_tE19Flash_kernel_traitsILi256ELi128ELi64ELi8ES3_EELb1ELb0ELb0ELb0ELb0ELb0ELb0ELb1EEEvNS_16Flash_fwd_paramsE
        .type           _ZN5flash16flash_fwd_kernelI23Flash_fwd_kernel_traitsILi256ELi128ELi64ELi8ELb0ELb0EN7cutlass10bfloat16_tE19Flash_kernel_traitsILi256ELi128ELi64ELi8ES3_EELb1ELb0ELb0ELb0ELb0ELb0ELb0ELb1EEEvNS_16Flash_fwd_paramsE,@function
        .size           _ZN5flash16flash_fwd_kernelI23Flash_fwd_kernel_traitsILi256ELi128ELi64ELi8ELb0ELb0EN7cutlass10bfloat16_tE19Flash_kernel_traitsILi256ELi128ELi64ELi8ES3_EELb1ELb0ELb0ELb0ELb0ELb0ELb0ELb1EEEvNS_16Flash_fwd_paramsE,(.L_x_2366 - _ZN5flash16flash_fwd_kernelI23Flash_fwd_kernel_traitsILi256ELi128ELi64ELi8ELb0ELb0EN7cutlass10bfloat16_tE19Flash_kernel_traitsILi256ELi128ELi64ELi8ES3_EELb1ELb0ELb0ELb0ELb0ELb0ELb0ELb1EEEvNS_16Flash_fwd_paramsE)
        .other          _ZN5flash16flash_fwd_kernelI23Flash_fwd_kernel_traitsILi256ELi128ELi64ELi8ELb0ELb0EN7cutlass10bfloat16_tE19Flash_kernel_traitsILi256ELi128ELi64ELi8ES3_EELb1ELb0ELb0ELb0ELb0ELb0ELb0ELb1EEEvNS_16Flash_fwd_paramsE,@"STO_CUDA_ENTRY STV_DEFAULT"
_ZN5flash16flash_fwd_kernelI23Flash_fwd_kernel_traitsILi256ELi128ELi64ELi8ELb0ELb0EN7cutlass10bfloat16_tE19Flash_kernel_traitsILi256ELi128ELi64ELi8ES3_EELb1ELb0ELb0ELb0ELb0ELb0ELb0ELb1EEEvNS_16Flash_fwd_paramsE:
.text._ZN5flash16flash_fwd_kernelI23Flash_fwd_kernel_traitsILi256ELi128ELi64ELi8ELb0ELb0EN7cutlass10bfloat16_tE19Flash_kernel_traitsILi256ELi128ELi64ELi8ES3_EELb1ELb0ELb0ELb0ELb0ELb0ELb0ELb1EEEvNS_16Flash_fwd_paramsE:
[----:B------:R-:W1:Y:S01]  /*0000*/  LDC R1, c[0x0][0x37c] ;  /* 0x0000df00ff017b82 */ /* 0x000e620000000800 */
[----:B------:R-:W2:Y:S07]  /*0010*/  LDCU.U8 UR4, c[0x0][0x524] ;  /* 0x0000a480ff0477ac */ /* 0x000eae0008000000 */
[----:B------:R-:W3:Y:S01]  /*0020*/  LDC R80, c[0x0][0x518] ;  /* 0x00014600ff507b82 */ /* 0x000ee20000000800 */
[----:B-1----:R-:W-:Y:S01]  /*0030*/  VIADD R1, R1, 0xffffffb0 ;  /* 0xffffffb001017836 */ /* 0x002fe20000000000 */
[----:B------:R-:W1:Y:S01]  /*0040*/  LDCU.64 UR24, c[0x0][0x510] ;  /* 0x0000a200ff1877ac */ /* 0x000e620008000a00 */
[----:B------:R-:W4:Y:S05]  /*0050*/  LDCU.64 UR22, c[0x0][0x358] ;  /* 0x00006b00ff1677ac */ /* 0x000f2a0008000a00 */
[----:B------:R-:W5:Y:S01]  /*0060*/  LDC R0, c[0x0][0x51c] ;  /* 0x00014700ff007b82 */ /* 0x000f620000000800 */
[----:B------:R-:W5:Y:S01]  /*0070*/  LDCU.64 UR12, c[0x0][0x460] ;  /* 0x00008c00ff0c77ac */ /* 0x000f620008000a00 */
[----:B------:R-:W5:Y:S01]  /*0080*/  LDCU.64 UR8, c[0x0][0x470] ;  /* 0x00008e00ff0877ac */ /* 0x000f620008000a00 */
[----:B--2---:R-:W-:-:S05]  /*0090*/  ISETP.NE.AND P2, PT, RZ, UR4, PT ;  /* 0x00000004ff007c0c */ /* 0x004fca000bf45270 */
[----:B------:R-:W-:Y:S01]  /*00a0*/  S2UR UR32, SR_CTAID.X ;  /* 0x00000000002079c3 */ /* 0x000fe20000002500 */
[----:B------:R-:W2:Y:S01]  /*00b0*/  LDCU.64 UR6, c[0x0][0x478] ;  /* 0x00008f00ff0677ac */ /* 0x000ea20008000a00 */
[----:B-1----:R-:W-:Y:S02]  /*00c0*/  IMAD.U32 R8, RZ, RZ, UR24 ;  /* 0x00000018ff087e24 */ /* 0x002fe4000f8e00ff */
[----:B------:R-:W-:Y:S01]  /*00d0*/  IMAD.U32 R9, RZ, RZ, UR25 ;  /* 0x00000019ff097e24 */ /* 0x000fe2000f8e00ff */
[----:B------:R-:W1:Y:S05]  /*00e0*/  LDCU.64 UR14, c[0x0][0x460] ;  /* 0x00008c00ff0e77ac */ /* 0x000e6a0008000a00 */
[----:B----4-:R-:W4:Y:S01]  /*00f0*/  @P2 LDG.E.64 R8, desc[UR22][R8.64] ;  /* 0x0000001608082981 */ /* 0x010f22000c1e1b00 */
[----:B---3--:R-:W-:-:S02]  /*0100*/  @P2 IMAD.MOV.U32 R2, RZ, RZ, R80 ;  /* 0x000000ffff022224 */ /* 0x008fc400078e0050 */
[----:B-----5:R-:W-:-:S05]  /*0110*/  @P2 IMAD.MOV.U32 R3, RZ, RZ, R0 ;  /* 0x000000ffff032224 */ /* 0x020fca00078e0000 */
[----:B------:R3:W5:Y:S01]  /*0120*/  @P2 LDG.E.64 R6, desc[UR22][R2.64] ;  /* 0x0000001602062981 */ /* 0x000762000c1e1b00 */
[----:B------:R-:W1:Y:S01]  /*0130*/  S2UR UR10, SR_CTAID.Y ;  /* 0x00000000000a79c3 */ /* 0x000e620000002600 */
[----:B------:R-:W-:Y:S01]  /*0140*/  UISETP.NE.U32.AND UP0, UPT, UR12, URZ, UPT ;  /* 0x000000ff0c00728c */ /* 0x000fe2000bf05070 */
[----:B------:R-:W-:Y:S01]  /*0150*/  ISETP.NE.U32.AND P4, PT, RZ, UR12, PT ;  /* 0x0000000cff007c0c */ /* 0x000fe2000bf85070 */
[----:B------:R-:W-:Y:S01]  /*0160*/  UISETP.NE.U32.AND UP4, UPT, UR8, URZ, UPT ;  /* 0x000000ff0800728c */ /* 0x000fe2000bf85070 */
[----:B------:R-:W5:Y:S02]  /*0170*/  LDCU.U8 UR11, c[0x0][0x532] ;  /* 0x0000a640ff0b77ac */ /* 0x000f640008000000 */
[----:B------:R-:W-:Y:S02]  /*0180*/  ISETP.NE.AND.EX P4, PT, RZ, UR13, PT, P4 ;  /* 0x0000000dff007c0c */ /* 0x000fe4000bf85340 */
[----:B------:R-:W1:Y:S01]  /*0190*/  S2UR UR34, SR_CTAID.Z ;  /* 0x00000000002279c3 */ /* 0x000e620000002700 */
[----:B------:R-:W-:-:S02]  /*01a0*/  UISETP.NE.AND.EX UP0, UPT, UR13, URZ, UPT, UP0 ;  /* 0x000000ff0d00728c */ /* 0x000fc4000bf05300 */
[----:B------:R-:W-:Y:S02]  /*01b0*/  UISETP.NE.AND.EX UP4, UPT, UR9, URZ, UPT, UP4 ;  /* 0x000000ff0900728c */ /* 0x000fe4000bf85340 */
[----:B--2---:R-:W-:-:S04]  /*01c0*/  UISETP.NE.U32.AND UP3, UPT, UR6, URZ, UPT ;  /* 0x000000ff0600728c */ /* 0x004fc8000bf65070 */
[----:B------:R-:W-:Y:S01]  /*01d0*/  UISETP.NE.AND.EX UP3, UPT, UR7, URZ, UPT, UP3 ;  /* 0x000000ff0700728c */ /* 0x000fe2000bf65330 */
[----:B---3--:R-:W2:Y:S01]  /*01e0*/  S2R R3, SR_TID.X ;  /* 0x0000000000037919 */ /* 0x008ea20000002100 */
[----:B------:R-:W5:Y:S01]  /*01f0*/  @P2 LDC R2, c[0x0][0x520] ;  /* 0x00014800ff022b82 */ /* 0x000f620000000800 */
[----:B-1----:R-:W-:Y:S02]  /*0200*/  UIMAD.WIDE.U32 UR14, UR10, 0x4, UR14 ;  /* 0x000000040a0e78a5 */ /* 0x002fe4000f8e000e */
[----:B------:R-:W-:Y:S02]  /*0210*/  USHF.L.U32 UR13, UR10, 0x2, URZ ;  /* 0x000000020a0d7899 */ /* 0x000fe400080006ff */
[----:B------:R-:W-:Y:S02]  /*0220*/  USHF.R.U32.HI UR12, URZ, 0x1e, UR10 ;  /* 0x0000001eff0c7899 */ /* 0x000fe4000801160a */
[----:B------:R-:W-:Y:S02]  /*0230*/  ULOP3.LUT UR4, UR34, UR32, UR10, 0xfe, !UPT ;  /* 0x0000002022047292 */ /* 0x000fe4000f8efe0a */
[----:B------:R-:W-:-:S02]  /*0240*/  @UP4 UIADD3 UR8, UP2, UPT, UR13, UR8, URZ ;  /* 0x000000080d084290 */ /* 0x000fc4000ff5e0ff */
[----:B------:R-:W-:Y:S02]  /*0250*/  @UP3 UIADD3 UR6, UP1, UPT, UR13, UR6, URZ ;  /* 0x000000060d063290 */ /* 0x000fe4000ff3e0ff */
[----:B------:R-:W-:Y:S02]  /*0260*/  @UP4 UIADD3.X UR9, UPT, UPT, UR12, UR9, URZ, UP2, !UPT ;  /* 0x000000090c094290 */ /* 0x000fe400097fe4ff */
[----:B------:R-:W-:Y:S01]  /*0270*/  @UP3 UIADD3.X UR7, UPT, UPT, UR12, UR7, URZ, UP1, !UPT ;  /* 0x000000070c073290 */ /* 0x000fe20008ffe4ff */
[----:B--2---:R-:W-:Y:S02]  /*0280*/  LOP3.LUT P0, RZ, R3, UR4, RZ, 0xfc, !PT ;  /* 0x0000000403ff7c12 */ /* 0x004fe4000f80fcff */
[----:B------:R-:W1:Y:S11]  /*0290*/  LDCU.64 UR4, c[0x0][0x468] ;  /* 0x00008d00ff0477ac */ /* 0x000e760008000a00 */
[----:B------:R-:W2:Y:S01]  /*02a0*/  @!P0 LDC.64 R4, c[0x0][0x528] ;  /* 0x00014a00ff048b82 */ /* 0x000ea20000000a00 */
[----:B-1----:R-:W-:-:S02]  /*02b0*/  UISETP.EQ.U32.AND UP2, UPT, UR4, URZ, UPT ;  /* 0x000000ff0400728c */ /* 0x002fc4000bf42070 */
[----:B------:R-:W-:-:S04]  /*02c0*/  UIADD3 UR13, UP1, UPT, UR13, UR4, URZ ;  /* 0x000000040d0d7290 */ /* 0x000fc8000ff3e0ff */
[----:B------:R-:W-:Y:S01]  /*02d0*/  UIADD3.X UR12, UPT, UPT, UR12, UR5, URZ, UP1, !UPT ;  /* 0x000000050c0c7290 */ /* 0x000fe20008ffe4ff */
[----:B------:R-:W-:Y:S02]  /*02e0*/  IMAD.U32 R10, RZ, RZ, UR8 ;  /* 0x00000008ff0a7e24 */ /* 0x000fe4000f8e00ff */
[----:B------:R-:W-:Y:S01]  /*02f0*/  IMAD.U32 R11, RZ, RZ, UR9 ;  /* 0x00000009ff0b7e24 */ /* 0x000fe2000f8e00ff */
[----:B----4-:R-:W-:Y:S02]  /*0300*/  @P2 R2UR UR24, R8 ;  /* 0x00000000081822ca */ /* 0x010fe400000e0000 */
[----:B------:R-:W-:Y:S02]  /*0310*/  @P2 R2UR UR25, R9 ;  /* 0x00000000091922ca */ /* 0x000fe400000e0000 */
[----:B-----5:R-:W-:Y:S01]  /*0320*/  @P2 IADD3 R80, P1, PT, R6, R2, RZ ;  /* 0x0000000206502210 */ /* 0x020fe20007f3e0ff */
[----:B------:R-:W-:Y:S01]  /*0330*/  UMOV UR21, 0xffffffff ;  /* 0xffffffff00157882 */ /* 0x000fe20000000000 */
[----:B------:R-:W1:Y:S03]  /*0340*/  @!UP0 LDCU UR8, c[0x0][0x434] ;  /* 0x00008680ff0887ac */ /* 0x000e660008000800 */
[----:B------:R-:W-:Y:S01]  /*0350*/  @P2 IMAD.X R0, RZ, RZ, R7, P1 ;  /* 0x000000ffff002224 */ /* 0x000fe200008e0607 */
[----:B------:R-:W-:-:S03]  /*0360*/  PLOP3.LUT P2, PT, PT, PT, UP0, 0x80, 0x8 ;  /* 0x000000000008781c */ /* 0x000fc60003f4f008 */
[----:B------:R-:W-:Y:S01]  /*0370*/  IMAD.U32 R6, RZ, RZ, UR24 ;  /* 0x00000018ff067e24 */ /* 0x000fe2000f8e00ff */
[----:B------:R-:W-:Y:S01]  /*0380*/  PLOP3.LUT P1, PT, PT, PT, UP4, 0x80, 0x8 ;  /* 0x000000000008781c */ /* 0x000fe20003f2f048 */
[----:B------:R-:W-:Y:S01]  /*0390*/  IMAD.U32 R7, RZ, RZ, UR25 ;  /* 0x00000019ff077e24 */ /* 0x000fe2000f8e00ff */
[----:B------:R-:W3:Y:S04]  /*03a0*/  LDCU UR9, c[0x0][0x3e0] ;  /* 0x00007c00ff0977ac */ /* 0x000ee80008000800 */
[----:B--2---:R2:W-:Y:S01]  /*03b0*/  @!P0 STG.E.64 desc[UR22][R4.64], R6 ;  /* 0x0000000604008986 */ /* 0x0045e2000c101b16 */
[----:B------:R-:W-:-:S04]  /*03c0*/  UISETP.NE.AND UP4, UPT, UR11, URZ, UPT ;  /* 0x000000ff0b00728c */ /* 0x000fc8000bf85270 */
[----:B------:R-:W-:Y:S01]  /*03d0*/  UISETP.EQ.OR.EX UP2, UPT, UR5, URZ, !UP4, UP2 ;  /* 0x000000ff0500728c */ /* 0x000fe2000e742720 */
[----:B------:R-:W-:Y:S01]  /*03e0*/  MOV R8, UR6 ;  /* 0x0000000600087c02 */ /* 0x000fe20008000f00 */
[----:B------:R-:W-:Y:S01]  /*03f0*/  IMAD.U32 R9, RZ, RZ, UR7 ;  /* 0x00000007ff097e24 */ /* 0x000fe2000f8e00ff */
[----:B------:R-:W4:Y:S01]  /*0400*/  @!UP3 LDCU.64 UR6, c[0x0][0x488] ;  /* 0x00009100ff06b7ac */ /* 0x000f220008000a00 */
[----:B--2---:R-:W-:Y:S01]  /*0410*/  @!P0 IMAD.MOV.U32 R6, RZ, RZ, R80 ;  /* 0x000000ffff068224 */ /* 0x004fe200078e0050 */
[----:B------:R-:W-:-:S05]  /*0420*/  @!P0 MOV R7, R0 ;  /* 0x0000000000078202 */ /* 0x000fca0000000f00 */
        /* <DEDUP_REMOVED lines=8> */
[----:B------:R-:W-:Y:S01]  /*04b0*/  IMAD.U32 R9, RZ, RZ, UR12 ;  /* 0x0000000cff097e24 */ /* 0x000fe2000f8e00ff */
[----:B------:R-:W5:Y:S04]  /*04c0*/  @!UP3 LDCU UR12, c[0x0][0x43c] ;  /* 0x00008780ff0cb7ac */ /* 0x000f680008000800 */
[----:B------:R-:W2:Y:S04]  /*04d0*/  @!P3 LDG.E R6, desc[UR22][R8.64] ;  /* 0x000000160806b981 */ /* 0x000ea8000c1e1900 */
[----:B------:R-:W2:Y:S04]  /*04e0*/  @P2 LDG.E R4, desc[UR22][R4.64+0x4] ;  /* 0x0000041604042981 */ /* 0x000ea8000c1e1900 */
[----:B------:R-:W2:Y:S01]  /*04f0*/  @P1 LDG.E R5, desc[UR22][R10.64] ;  /* 0x000000160a051981 */ /* 0x000ea2000c1e1900 */
[----:B------:R-:W-:Y:S01]  /*0500*/  UMOV UR11, URZ ;  /* 0x000000ff000b7c82 */ /* 0x000fe20008000000 */
[----:B------:R-:W-:-:S02]  /*0510*/  USHF.L.U32 UR20, UR32, 0x7, URZ ;  /* 0x0000000720147899 */ /* 0x000fc400080006ff */
[----:B----4-:R-:W-:-:S04]  /*0520*/  @!UP3 UISETP.NE.U32.AND UP2, UPT, UR6, URZ, UPT ;  /* 0x000000ff0600b28c */ /* 0x010fc8000bf45070 */
[----:B------:R-:W-:Y:S02]  /*0530*/  @!UP3 UISETP.NE.AND.EX UP2, UPT, UR7, URZ, UPT, UP2 ;  /* 0x000000ff0700b28c */ /* 0x000fe4000bf45320 */
[----:B---3--:R-:W-:Y:S02]  /*0540*/  UIMAD UR31, UR10, UR9, UR34 ;  /* 0x000000090a1f72a4 */ /* 0x008fe4000f8e0222 */
[----:B-----5:R-:W-:Y:S01]  /*0550*/  @!UP3 USEL UR12, UR12, URZ, UP2 ;  /* 0x000000ff0c0cb287 */ /* 0x020fe20009000000 */
[----:B------:R-:W-:Y:S02]  /*0560*/  @P0 R2UR UR30, R2 ;  /* 0x00000000021e02ca */ /* 0x000fe400000e0000 */
[----:B--2---:R-:W-:Y:S02]  /*0570*/  @P4 R2UR UR21, R7 ;  /* 0x00000000071542ca */ /* 0x004fe400000e0000 */
[----:B------:R-:W-:-:S13]  /*0580*/  @P2 R2UR UR13, R4 ;  /* 0x00000000040d22ca */ /* 0x000fda00000e0000 */
[----:B-1----:R-:W-:Y:S02]  /*0590*/  @UP0 UIADD3 UR8, UPT, UPT, UR13, -UR21, URZ ;  /* 0x800000150d080290 */ /* 0x002fe4000fffe0ff */
[----:B------:R-:W-:Y:S01]  /*05a0*/  UISETP.NE.U32.AND UP0, UPT, UR4, URZ, UPT ;  /* 0x000000ff0400728c */ /* 0x000fe2000bf05070 */
[----:B------:R-:W-:-:S03]  /*05b0*/  UMOV UR13, 0xffffffff ;  /* 0xffffffff000d7882 */ /* 0x000fc60000000000 */
[----:B------:R-:W-:Y:S01]  /*05c0*/  UISETP.NE.AND.EX UP0, UPT, UR5, URZ, UPT, UP0 ;  /* 0x000000ff0500728c */ /* 0x000fe2000bf05300 */
[----:B------:R-:W-:Y:S01]  /*05d0*/  @!P3 R2UR UR13, R6 ;  /* 0x00000000060db2ca */ /* 0x000fe200000e0000 */
        /* <DEDUP_REMOVED lines=12> */
.L_x_1756:
[----:B-1----:R-:W-:Y:S01]  /*06a0*/  @!UP3 UIADD3 UR30, UPT, UPT, UR12, UR4, -UR11 ;  /* 0x000000040c1eb290 */ /* 0x002fe2000fffe80b */
[----:B------:R-:W-:Y:S11]  /*06b0*/  @!P0 EXIT ;  /* 0x000000000000894d */ /* 0x000ff60003800000 */
[----:B------:R-:W-:Y:S01]  /*06c0*/  UISETP.GT.AND UP0, UPT, UR30, URZ, UPT ;  /* 0x000000ff1e00728c */ /* 0x000fe2000bf04270 */
[----:B------:R-:W-:-:S08]  /*06d0*/  LOP3.LUT R82, R3, 0x1f, RZ, 0xc0, !PT ;  /* 0x0000001f03527812 */ /* 0x000fd000078ec0ff */
        /* <DEDUP_REMOVED lines=11> */
[----:B------:R-:W1:Y:S03]  /*0790*/  @UP1 LDCU UR6, c[0x0][0x430] ;  /* 0x00008600ff0617ac */ /* 0x000e660008000800 */
[----:B------:R-:W-:Y:S02]  /*07a0*/  @UP0 UIMAD UR13, UR21, UR7, UR17 ;  /* 0x00000007150d02a4 */ /* 0x000fe4000f8e0211 */
[----:B----4-:R-:W-:Y:S01]  /*07b0*/  @UP1 UIMAD UR12, UR4, UR5, URZ ;  /* 0x00000005040c12a4 */ /* 0x010fe2000f8e02ff */
        /* <DEDUP_REMOVED lines=12> */
.L_x_1758:
        /* <DEDUP_REMOVED lines=8> */
[C---:B------:R-:W-:Y:S01]  /*0900*/  VIADD R8, R13.reuse, 0x40 ;  /* 0x000000400d087836 */ /* 0x040fe20000000000 */
[----:B----4-:R-:W-:Y:S01]  /*0910*/  UIMAD UR12, UR34, UR12, URZ ;  /* 0x0000000c220c72a4 */ /* 0x010fe2000f8e02ff */
[C---:B------:R-:W-:Y:S01]  /*0920*/  IADD3 R6, P0, PT, R0.reuse, UR14, RZ ;  /* 0x0000000e00067c10 */ /* 0x040fe2000ff1e0ff */
[----:B------:R-:W-:Y:S01]  /*0930*/  UISETP.NE.AND UP0, UPT, UR21, -0x1, UPT ;  /* 0xffffffff1500788c */ /* 0x000fe2000bf05270 */
        /* <DEDUP_REMOVED lines=10> */
[----:B------:R-:W-:Y:S01]  /*09e0*/  @!UP1 UIMAD UR12, UR10, UR7, UR12 ;  /* 0x000000070a0c92a4 */ /* 0x000fe2000f8e020c */
[C---:B------:R-:W-:Y:S01]  /*09f0*/  LOP3.LUT R3, R13.reuse, UR32, RZ, 0xfc, !PT ;  /* 0x000000200d037c12 */ /* 0x040fe2000f8efcff */
[----:B---3--:R-:W-:Y:S01]  /*0a00*/  UIMAD UR7, UR10, UR9, URZ ;  /* 0x000000090a0772a4 */ /* 0x008fe2000f8e02ff */
[----:B------:R-:W-:Y:S01]  /*0a10*/  IMAD R17, R16, UR34, R5 ;  /* 0x0000002210117c24 */ /* 0x000fe2000f8e0205 */
[----:B------:R-:W-:Y:S01]  /*0a20*/  ISETP.GE.AND P1, PT, R13, UR20, PT ;  /* 0x000000140d007c0c */ /* 0x000fe2000bf26270 */
[----:B------:R-:W-:Y:S01]  /*0a30*/  USHF.R.S32.HI UR10, URZ, 0x1f, UR4 ;  /* 0x0000001fff0a7899 */ /* 0x000fe20008011404 */
[----:B------:R-:W-:Y:S01]  /*0a40*/  ISETP.GE.AND P0, PT, R9, UR20, PT ;  /* 0x0000001409007c0c */ /* 0x000fe2000bf06270 */
[----:B------:R-:W-:Y:S01]  /*0a50*/  USEL UR7, UR7, UR21, !UP0 ;  /* 0x0000001507077287 */ /* 0x000fe2000c000000 */
[----:B------:R-:W-:Y:S01]  /*0a60*/  LOP3.LUT R10, R0, 0xc0, RZ, 0xfc, !PT ;  /* 0x000000c0000a7812 */ /* 0x000fe200078efcff */
[----:B------:R-:W-:-:S02]  /*0a70*/  USHF.R.S32.HI UR8, URZ, 0x1f, UR12 ;  /* 0x0000001fff087899 */ /* 0x000fc4000801140c */
[----:B------:R-:W-:Y:S02]  /*0a80*/  USHF.R.S32.HI UR5, URZ, 0x1f, UR7 ;  /* 0x0000001fff057899 */ /* 0x000fe40008011407 */
[----:B------:R-:W-:Y:S02]  /*0a90*/  USEL UR7, UR7, URZ, UP1 ;  /* 0x000000ff07077287 */ /* 0x000fe40008800000 */
[----:B------:R-:W-:Y:S02]  /*0aa0*/  USEL UR5, UR5, URZ, UP1 ;  /* 0x000000ff05057287 */ /* 0x000fe40008800000 */
        /* <DEDUP_REMOVED lines=22> */
.L_x_1760:
[----:B------:R-:W-:Y:S05]  /*0c10*/  BSYNC.RECONVERGENT B0 ;  /* 0x0000000000007941 */ /* 0x000fea0003800200 */
.L_x_1759:
        /* <DEDUP_REMOVED lines=25> */
.L_x_1762:
[----:B------:R-:W-:Y:S05]  /*0db0*/  BSYNC.RECONVERGENT B0 ;  /* 0x0000000000007941 */ /* 0x000fea0003800200 */
.L_x_1761:
        /* <DEDUP_REMOVED lines=24> */
.L_x_1764:
[----:B------:R-:W-:Y:S05]  /*0f40*/  BSYNC.RECONVERGENT B0 ;  /* 0x0000000000007941 */ /* 0x000fea0003800200 */
.L_x_1763:
        /* <DEDUP_REMOVED lines=26> */
.L_x_1766:
[----:B------:R-:W-:Y:S05]  /*10f0*/  BSYNC.RECONVERGENT B0 ;  /* 0x0000000000007941 */ /* 0x000fea0003800200 */
.L_x_1765:
        /* <DEDUP_REMOVED lines=10> */
.L_x_1768:
[----:B------:R-:W-:Y:S05]  /*11a0*/  BSYNC.RECONVERGENT B0 ;  /* 0x0000000000007941 */ /* 0x000fea0003800200 */
.L_x_1767:
        /* <DEDUP_REMOVED lines=10> */
.L_x_1770:
[----:B------:R-:W-:Y:S05]  /*1250*/  BSYNC.RECONVERGENT B0 ;  /* 0x0000000000007941 */ /* 0x000fea0003800200 */
.L_x_1769:
        /* <DEDUP_REMOVED lines=10> */
.L_x_1772:
[----:B------:R-:W-:Y:S05]  /*1300*/  BSYNC.RECONVERGENT B0 ;  /* 0x0000000000007941 */ /* 0x000fea0003800200 */
.L_x_1771:
        /* <DEDUP_REMOVED lines=10> */
.L_x_1757:
        /* <DEDUP_REMOVED lines=25> */
.L_x_1773:
[----:B------:R-:W1:Y:S01]  /*1540*/  LDCU.64 UR16, c[0x0][0x3b8] ;  /* 0x00007700ff1077ac */ /* 0x000e620008000a00 */
[----:B------:R-:W-:-:S04]  /*1550*/  UIADD3 UR9, UPT, UPT, UR11, UR13, URZ ;  /* 0x0000000d0b097290 */ /* 0x000fc8000fffe0ff */
[----:B-1----:R-:W-:Y:S02]  /*1560*/  UIMAD.WIDE.U32 UR4, UR9, UR16, URZ ;  /* 0x00000010090472a5 */ /* 0x002fe4000f8e00ff */
[----:B------:R-:W-:-:S04]  /*1570*/  UIMAD UR9, UR9, UR17, URZ ;  /* 0x00000011090972a4 */ /* 0x000fc8000f8e02ff */
[----:B------:R-:W-:Y:S01]  /*1580*/  UIADD3 UR9, UPT, UPT, UR5, UR9, URZ ;  /* 0x0000000905097290 */ /* 0x000fe2000fffe0ff */
[----:B------:R-:W-:-:S11]  /*1590*/  UMOV UR12, UR4 ;  /* 0x00000004000c7c82 */ /* 0x000fd60008000000 */
.L_x_1774:
        /* <DEDUP_REMOVED lines=41> */
.L_x_1775:
[----:B------:R-:W1:Y:S01]  /*1830*/  LDCU.64 UR14, c[0x0][0x3c0] ;  /* 0x00007800ff0e77ac */ /* 0x000e620008000a00 */
[----:B------:R-:W-:-:S04]  /*1840*/  UIADD3 UR11, UPT, UPT, UR11, UR13, URZ ;  /* 0x0000000d0b0b7290 */ /* 0x000fc8000fffe0ff */
[----:B-1----:R-:W-:Y:S02]  /*1850*/  UIMAD.WIDE.U32 UR36, UR11, UR14, URZ ;  /* 0x0000000e0b2472a5 */ /* 0x002fe4000f8e00ff */
[----:B------:R-:W-:-:S04]  /*1860*/  UIMAD UR10, UR11, UR15, URZ ;  /* 0x0000000f0b0a72a4 */ /* 0x000fc8000f8e02ff */
[----:B------:R-:W-:-:S12]  /*1870*/  UIADD3 UR10, UPT, UPT, UR37, UR10, URZ ;  /* 0x0000000a250a7290 */ /* 0x000fd8000fffe0ff */
.L_x_1776:
[C---:B------:R-:W-:Y:S01]  /*1880*/  IMAD.SHL.U32 R166, R3.reuse, 0x8, RZ ;  /* 0x0000000803a67824 */ /* 0x040fe200078e00ff */
[----:B------:R-:W1:Y:S01]  /*1890*/  LDCU.64 UR18, c[0x0][0x3c8] ;  /* 0x00007900ff1277ac */ /* 0x000e620008000a00 */
[--C-:B------:R-:W-:Y:S01]  /*18a0*/  SHF.R.U32.HI R8, RZ, 0x3, R3.reuse ;  /* 0x00000003ff087819 */ /* 0x100fe20000011603 */
[----:B------:R-:W-:Y:S01]  /*18b0*/  IMAD.SHL.U32 R90, R3, 0x2, RZ ;  /* 0x00000002035a7824 */ /* 0x000fe200078e00ff */
[----:B------:R-:W-:Y:S01]  /*18c0*/  SHF.R.U32.HI R213, RZ, 0x1, R3 ;  /* 0x00000001ffd57819 */ /* 0x000fe20000011603 */
[----:B------:R-:W-:Y:S01]  /*18d0*/  UIADD3 UR20, UPT, UPT, -UR20, UR8, URZ ;  /* 0x0000000814147290 */ /* 0x000fe2000fffe1ff */
[----:B------:R-:W-:Y:S01]  /*18e0*/  LOP3.LUT R2, R166, 0x38, RZ, 0xc0, !PT ;  /* 0x00000038a6027812 */ /* 0x000fe200078ec0ff */
[----:B------:R-:W-:Y:S01]  /*18f0*/  VIADD R4, R8, 0x40 ;  /* 0x0000004008047836 */ /* 0x000fe20000000000 */
[----:B------:R-:W-:Y:S01]  /*1900*/  SHF.R.S32.HI R248, RZ, 0x1f, R10 ;  /* 0x0000001ffff87819 */ /* 0x000fe2000001140a */
[----:B------:R-:W-:Y:S01]  /*1910*/  USHF.R.S32.HI UR35, URZ, 0x1f, UR33 ;  /* 0x0000001fff237899 */ /* 0x000fe20008011421 */
[C---:B------:R-:W-:Y:S01]  /*1920*/  IADD3 R6, P0, PT, R2.reuse, UR6, RZ ;  /* 0x0000000602067c10 */ /* 0x040fe2000ff1e0ff */
[----:B------:R-:W-:Y:S01]  /*1930*/  BSSY.RECONVERGENT B0, `(.L_x_1777) ;  /* 0x0000062000007945 */ /* 0x000fe20003800200 */
[C---:B------:R-:W-:Y:S01]  /*1940*/  IADD3 R14, P2, PT, R2.reuse, UR12, RZ ;  /* 0x0000000c020e7c10 */ /* 0x040fe2000ff5e0ff */
[----:B------:R-:W2:Y:S01]  /*1950*/  LDCU.64 UR12, c[0x0][0x388] ;  /* 0x00007100ff0c77ac */ /* 0x000ea20008000a00 */
[----:B------:R-:W-:Y:S01]  /*1960*/  LOP3.LUT R5, R213, 0x70, RZ, 0xc0, !PT ;  /* 0x00000070d5057812 */ /* 0x000fe200078ec0ff */
[----:B------:R-:W-:Y:S01]  /*1970*/  IMAD.X R7, RZ, RZ, UR7, P0 ;  /* 0x00000007ff077e24 */ /* 0x000fe200080e06ff */
[----:B------:R-:W-:Y:S01]  /*1980*/  IADD3 R16, P0, PT, R2, UR36, RZ ;  /* 0x0000002402107c10 */ /* 0x000fe2000ff1e0ff */
[----:B------:R-:W3:Y:S01]  /*1990*/  LDCU.128 UR4, c[0x0][0x3d0] ;  /* 0x00007a00ff0477ac */ /* 0x000ee20008000c00 */
[----:B------:R-:W-:Y:S01]  /*19a0*/  IMAD.X R15, RZ, RZ, UR9, P2 ;  /* 0x00000009ff0f7e24 */ /* 0x000fe200090e06ff */
[----:B------:R-:W-:Y:S01]  /*19b0*/  LOP3.LUT R90, R90, 0x6, RZ, 0xc0, !PT ;  /* 0x000000065a5a7812 */ /* 0x000fe200078ec0ff */
[----:B-1----:R-:W-:Y:S01]  /*19c0*/  IMAD.U32 R12, RZ, RZ, UR18 ;  /* 0x00000012ff0c7e24 */ /* 0x002fe2000f8e00ff */
[----:B------:R-:W1:Y:S01]  /*19d0*/  LDCU.64 UR8, c[0x0][0x418] ;  /* 0x00008300ff0877ac */ /* 0x000e620008000a00 */
[----:B------:R-:W-:Y:S01]  /*19e0*/  IMAD.WIDE.U32 R14, R8, UR16, R14 ;  /* 0x00000010080e7c25 */ /* 0x000fe2000f8e000e */
[----:B------:R-:W4:Y:S01]  /*19f0*/  S2UR UR18, SR_CgaCtaId ;  /* 0x00000000001279c3 */ /* 0x000f220000008800 */
[----:B------:R-:W-:-:S02]  /*1a00*/  LEA.HI R5, R82, R5, RZ, 0x1e ;  /* 0x0000000552057211 */ /* 0x000fc400078ff0ff */
[----:B------:R-:W-:Y:S01]  /*1a10*/  IMAD R15, R8, UR17, R15 ;  /* 0x00000011080f7c24 */ /* 0x000fe2000f8e020f */
[C---:B------:R-:W-:Y:S01]  /*1a20*/  LOP3.LUT R93, R2.reuse, 0x40, RZ, 0xfc, !PT ;  /* 0x00000040025d7812 */ /* 0x040fe200078efcff */
[----:B------:R-:W-:Y:S01]  /*1a30*/  IMAD.X R17, RZ, RZ, UR10, P0 ;  /* 0x0000000aff117e24 */ /* 0x000fe200080e06ff */
[----:B------:R-:W5:Y:S01]  /*1a40*/  LDCU.64 UR10, c[0x0][0x390] ;  /* 0x00007200ff0a77ac */ /* 0x000f620008000a00 */
[C---:B------:R-:W-:Y:S01]  /*1a50*/  LOP3.LUT R92, R2.reuse, 0x80, RZ, 0xfc, !PT ;  /* 0x00000080025c7812 */ /* 0x040fe200078efcff */
[----:B------:R-:W-:Y:S01]  /*1a60*/  IMAD R5, R5, UR29, R90 ;  /* 0x0000001d05057c24 */ /* 0x000fe2000f8e025a */
[----:B------:R-:W-:Y:S01]  /*1a70*/  LOP3.LUT R91, R2, 0xc0, RZ, 0xfc, !PT ;  /* 0x000000c0025b7812 */ /* 0x000fe200078efcff */
[----:B------:R5:W-:Y:S01]  /*1a80*/  STL [R1+0x34], R93 ;  /* 0x0000345d01007387 */ /* 0x000be20000100800 */
[----:B------:R-:W-:Y:S01]  /*1a90*/  IMAD.WIDE.U32 R16, R8, UR14, R16 ;  /* 0x0000000e08107c25 */ /* 0x000fe2000f8e0010 */
[----:B------:R-:W-:Y:S02]  /*1aa0*/  ISETP.GE.AND P1, PT, R4, UR20, PT ;  /* 0x0000001404007c0c */ /* 0x000fe4000bf26270 */
[----:B------:R5:W-:Y:S01]  /*1ab0*/  STL [R1+0x30], R92 ;  /* 0x0000305c01007387 */ /* 0x000be20000100800 */
[----:B---3--:R-:W-:Y:S01]  /*1ac0*/  IMAD R250, R248, UR4, RZ ;  /* 0x00000004f8fa7c24 */ /* 0x008fe2000f8e02ff */
[C---:B------:R-:W-:Y:S01]  /*1ad0*/  IADD3 R4, P0, PT, R5.reuse, UR33, RZ ;  /* 0x0000002105047c10 */ /* 0x040fe2000ff1e0ff */
[----:B------:R-:W-:Y:S01]  /*1ae0*/  IMAD.WIDE.U32 R14, R10, UR4, R14 ;  /* 0x000000040a0e7c25 */ /* 0x000fe2000f8e000e */
[----:B------:R3:W-:Y:S01]  /*1af0*/  STL [R1+0x2c], R91 ;  /* 0x00002c5b01007387 */ /* 0x0007e20000100800 */
[----:B------:R-:W-:Y:S01]  /*1b00*/  LOP3.LUT R252, R166, 0x1f8, RZ, 0xc0, !PT ;  /* 0x000001f8a6fc7812 */ /* 0x000fe200078ec0ff */
[----:B------:R-:W-:Y:S01]  /*1b10*/  UMOV UR4, 0x400 ;  /* 0x0000040000047882 */ /* 0x000fe20000000000 */
[----:B------:R-:W-:Y:S01]  /*1b20*/  IMAD R250, R10, UR5, R250 ;  /* 0x000000050afa7c24 */ /* 0x000fe2000f8e02fa */
[----:B--2---:R-:W-:Y:S01]  /*1b30*/  LEA R251, P2, R14, UR12, 0x1 ;  /* 0x0000000c0efb7c11 */ /* 0x004fe2000f8408ff */
[----:B------:R-:W-:Y:S01]  /*1b40*/  IMAD R248, R248, UR6, RZ ;  /* 0x00000006f8f87c24 */ /* 0x000fe2000f8e02ff */
[----:B------:R-:W-:Y:S01]  /*1b50*/  LEA.HI.X.SX32 R5, R5, UR35, 0x1, P0 ;  /* 0x0000002305057c11 */ /* 0x000fe200080f0eff */
[----:B------:R-:W-:Y:S01]  /*1b60*/  IMAD.IADD R250, R15, 0x1, R250 ;  /* 0x000000010ffa7824 */ /* 0x000fe200078e02fa */
[----:B------:R-:W-:Y:S01]  /*1b70*/  LOP3.LUT R252, R252, 0x38, R3, 0x78, !PT ;  /* 0x00000038fcfc7812 */ /* 0x000fe200078e7803 */
[----:B------:R-:W-:Y:S01]  /*1b80*/  IMAD R17, R8, UR15, R17 ;  /* 0x0000000f08117c24 */ /* 0x000fe2000f8e0211 */
[----:B------:R-:W-:Y:S01]  /*1b90*/  UIMAD.WIDE.U32 UR32, UR32, 0x80, URZ ;  /* 0x00000080202078a5 */ /* 0x000fe2000f8e00ff */
[----:B------:R-:W-:Y:S01]  /*1ba0*/  IMAD.WIDE.U32 R12, R12, UR34, R6 ;  /* 0x000000220c0c7c25 */ /* 0x000fe2000f8e0006 */
[----:B------:R-:W-:Y:S01]  /*1bb0*/  LEA.HI.X R250, R14, UR13, R250, 0x1, P2 ;  /* 0x0000000d0efa7c11 */ /* 0x000fe200090f0cfa */
[----:B----4-:R-:W-:Y:S01]  /*1bc0*/  ULEA UR13, UR18, UR4, 0x18 ;  /* 0x00000004120d7291 */ /* 0x010fe2000f8ec0ff */
[----:B------:R-:W-:Y:S01]  /*1bd0*/  ISETP.GE.AND P2, PT, R8, UR20, PT ;  /* 0x0000001408007c0c */ /* 0x000fe2000bf46270 */
[----:B------:R-:W-:Y:S01]  /*1be0*/  IMAD R248, R10, UR7, R248 ;  /* 0x000000070af87c24 */ /* 0x000fe2000f8e02f8 */
[----:B-1----:R-:W-:Y:S01]  /*1bf0*/  LEA R6, P0, R4, UR8, 0x1 ;  /* 0x0000000804067c11 */ /* 0x002fe2000f8008ff */
[----:B------:R-:W-:Y:S01]  /*1c00*/  IMAD.WIDE.U32 R10, R10, UR6, R16 ;  /* 0x000000060a0a7c25 */ /* 0x000fe2000f8e0010 */
[----:B------:R-:W-:Y:S01]  /*1c10*/  LOP3.LUT R252, R252, 0x1e00, R166, 0xf8, !PT ;  /* 0x00001e00fcfc7812 */ /* 0x000fe200078ef8a6 */
[----:B------:R-:W-:Y:S01]  /*1c20*/  USHF.L.U64.HI UR8, UR16, 0x6, UR17 ;  /* 0x0000000610087899 */ /* 0x000fe20008010211 */
[----:B------:R-:W-:Y:S01]  /*1c30*/  LEA.HI.X R5, R4, UR9, R5, 0x1, P0 ;  /* 0x0000000904057c11 */ /* 0x000fe200080f0c05 */
[----:B------:R-:W-:Y:S01]  /*1c40*/  IMAD.IADD R248, R11, 0x1, R248 ;  /* 0x000000010bf87824 */ /* 0x000fe200078e02f8 */
[----:B-----5:R-:W-:Y:S01]  /*1c50*/  LEA R249, P0, R10, UR10, 0x1 ;  /* 0x0000000a0af97c11 */ /* 0x020fe2000f8008ff */
[----:B------:R-:W-:Y:S01]  /*1c60*/  IMAD.U32 R16, RZ, RZ, UR19 ;  /* 0x00000013ff107e24 */ /* 0x000fe2000f8e00ff */
[----:B------:R-:W-:Y:S01]  /*1c70*/  USHF.L.U32 UR9, UR16, 0x6, URZ ;  /* 0x0000000610097899 */ /* 0x000fe200080006ff */
[----:B------:R-:W-:Y:S01]  /*1c80*/  VIADD R4, R8, 0x20 ;  /* 0x0000002008047836 */ /* 0x000fe20000000000 */
[----:B------:R-:W-:Y:S01]  /*1c90*/  LEA.HI.X R248, R10, UR11, R248, 0x1, P0 ;  /* 0x0000000b0af87c11 */ /* 0x000fe200080f0cf8 */
[----:B------:R-:W-:Y:S01]  /*1ca0*/  UIADD3 UR10, UPT, UPT, -UR27, UR30, URZ ;  /* 0x0000001e1b0a7290 */ /* 0x000fe2000fffe1ff */
[----:B------:R-:W-:Y:S01]  /*1cb0*/  IMAD R17, R16, UR34, R13 ;  /* 0x0000002210117c24 */ /* 0x000fe2000f8e020d */
[----:B------:R-:W-:Y:S01]  /*1cc0*/  USHF.L.U64.HI UR11, UR14, 0x6, UR15 ;  /* 0x000000060e0b7899 */ /* 0x000fe2000801020f */
[----:B------:R-:W-:Y:S01]  /*1cd0*/  ISETP.GE.AND P0, PT, R4, UR20, PT ;  /* 0x0000001404007c0c */ /* 0x000fe2000bf06270 */
[----:B------:R-:W-:Y:S01]  /*1ce0*/  USHF.L.U32 UR12, UR14, 0x6, URZ ;  /* 0x000000060e0c7899 */ /* 0x000fe200080006ff */
[----:B------:R-:W-:-:S02]  /*1cf0*/  LOP3.LUT R9, R8, UR32, RZ, 0xfc, !PT ;  /* 0x0000002008097c12 */ /* 0x000fc4000f8efcff */
[----:B------:R-:W-:Y:S01]  /*1d00*/  LEA R252, R252, UR13, 0x1 ;  /* 0x0000000dfcfc7c11 */ /* 0x000fe2000f8e08ff */
[----:B---3--:R-:W-:Y:S08]  /*1d10*/  @P2 BRA `(.L_x_1778) ;  /* 0x00000000008c2947 */ /* 0x008ff00003800000 */
        /* <DEDUP_REMOVED lines=35> */
.L_x_1778:
[----:B------:R-:W-:Y:S05]  /*1f50*/  BSYNC.RECONVERGENT B0 ;  /* 0x0000000000007941 */ /* 0x000fea0003800200 */
.L_x_1777:
[----:B------:R-:W-:Y:S01]  /*1f60*/  USHF.L.U64.HI UR18, UR16, 0x5, UR17 ;  /* 0x0000000510127899 */ /* 0x000fe20008010211 */
[----:B------:R-:W-:Y:S01]  /*1f70*/  BSSY.RECONVERGENT B0, `(.L_x_1779) ;  /* 0x0000029000007945 */ /* 0x000fe20003800200 */
[C---:B------:R-:W-:Y:S02]  /*1f80*/  ISETP.GE.AND P6, PT, R8.reuse, UR10, PT ;  /* 0x0000000a08007c0c */ /* 0x040fe4000bfc6270 */
[----:B------:R-:W-:Y:S01]  /*1f90*/  IADD3 R7, PT, PT, R8, 0x60, RZ ;  /* 0x0000006008077810 */ /* 0x000fe20007ffe0ff */
[----:B------:R-:W-:Y:S10]  /*1fa0*/  @P0 BRA `(.L_x_1780) ;  /* 0x0000000000940947 */ /* 0x000ff40003800000 */
        /* <DEDUP_REMOVED lines=37> */
.L_x_1780:
[----:B------:R-:W-:Y:S05]  /*2200*/  BSYNC.RECONVERGENT B0 ;  /* 0x0000000000007941 */ /* 0x000fea0003800200 */
.L_x_1779:
        /* <DEDUP_REMOVED lines=41> */
.L_x_1782:
[----:B------:R-:W-:Y:S05]  /*24a0*/  BSYNC.RECONVERGENT B0 ;  /* 0x0000000000007941 */ /* 0x000fea0003800200 */
.L_x_1781:
        /* <DEDUP_REMOVED lines=41> */
.L_x_1784:
[----:B------:R-:W-:Y:S05]  /*2740*/  BSYNC.RECONVERGENT B0 ;  /* 0x0000000000007941 */ /* 0x000fea0003800200 */
.L_x_1783:
        /* <DEDUP_REMOVED lines=34> */
.L_x_1786:
[----:B------:R-:W-:Y:S05]  /*2970*/  BSYNC.RECONVERGENT B0 ;  /* 0x0000000000007941 */ /* 0x000fea0003800200 */
.L_x_1785:
        /* <DEDUP_REMOVED lines=33> */
.L_x_1788:
[----:B------:R-:W-:Y:S05]  /*2b90*/  BSYNC.RECONVERGENT B0 ;  /* 0x0000000000007941 */ /* 0x000fea0003800200 */
.L_x_1787:
[----:B------:R-:W0:Y:S01]  /*2ba0*/  LDGDEPBAR ;  /* 0x00000000000079af */ /* 0x000e220000000000 */
[----:B----4-:R-:W-:Y:S01]  /*2bb0*/  IMAD.MOV.U32 R8, RZ, RZ, R6 ;  /* 0x000000ffff087224 */ /* 0x010fe200078e0006 */
[----:B------:R-:W-:Y:S01]  /*2bc0*/  UIMAD.WIDE.U32 UR16, UR12, UR28, URZ ;  /* 0x0000001c0c1072a5 */ /* 0x000fe2000f8e00ff */
[----:B------:R-:W-:Y:S01]  /*2bd0*/  IMAD.MOV.U32 R9, RZ, RZ, R5 ;  /* 0x000000ffff097224 */ /* 0x000fe200078e0005 */
[----:B------:R-:W-:Y:S01]  /*2be0*/  UIMAD UR4, UR11, UR28, URZ ;  /* 0x0000001c0b0472a4 */ /* 0x000fe2000f8e02ff */
[----:B------:R-:W-:Y:S01]  /*2bf0*/  IMAD.SHL.U32 R79, R3, 0x40, RZ ;  /* 0x00000040034f7824 */ /* 0x000fe200078e00ff */
[----:B------:R-:W-:Y:S01]  /*2c00*/  LOP3.LUT R78, R213, 0x8, RZ, 0xc0, !PT ;  /* 0x00000008d54e7812 */ /* 0x000fe200078ec0ff */
[----:B------:R-:W-:Y:S01]  /*2c10*/  BSSY.RECONVERGENT B0, `(.L_x_1789) ;  /* 0x000002d000007945 */ /* 0x000fe20003800200 */
[----:B------:R4:W-:Y:S01]  /*2c20*/  STL.64 [R1+0x20], R8 ;  /* 0x0000200801007387 */ /* 0x0009e20000100a00 */
[----:B------:R-:W-:Y:S01]  /*2c30*/  UIADD3 UR4, UPT, UPT, UR17, UR4, URZ ;  /* 0x0000000411047290 */ /* 0x000fe2000fffe0ff */
[----:B------:R-:W-:-:S02]  /*2c40*/  LOP3.LUT R7, R79, 0x1c0, RZ, 0xc0, !PT ;  /* 0x000001c04f077812 */ /* 0x000fc400078ec0ff */
[----:B------:R-:W-:Y:S02]  /*2c50*/  SHF.R.U32.HI R81, RZ, 0x5, R3 ;  /* 0x00000005ff517819 */ /* 0x000fe40000011603 */
[----:B------:R-:W-:-:S04]  /*2c60*/  LOP3.LUT R7, R7, 0x38, R166, 0xf8, !PT ;  /* 0x0000003807077812 */ /* 0x000fc800078ef8a6 */
        /* <DEDUP_REMOVED lines=35> */
.L_x_1790:
[----:B------:R1:W-:Y:S04]  /*2ea0*/  STS.128 [R252+0x18000], RZ ;  /* 0x018000fffc007388 */ /* 0x0003e80000000c00 */
[----:B------:R1:W-:Y:S04]  /*2eb0*/  STS.128 [R252+0x1a000], RZ ;  /* 0x01a000fffc007388 */ /* 0x0003e80000000c00 */
[----:B------:R1:W-:Y:S04]  /*2ec0*/  STS.128 [R252+0x1c000], RZ ;  /* 0x01c000fffc007388 */ /* 0x0003e80000000c00 */
[----:B------:R1:W-:Y:S02]  /*2ed0*/  STS.128 [R252+0x1e000], RZ ;  /* 0x01e000fffc007388 */ /* 0x0003e40000000c00 */
.L_x_1791:
[----:B------:R-:W-:Y:S05]  /*2ee0*/  BSYNC.RECONVERGENT B0 ;  /* 0x0000000000007941 */ /* 0x000fea0003800200 */
.L_x_1789:
[----:B------:R-:W-:Y:S01]  /*2ef0*/  ISETP.GE.AND P0, PT, R4, UR10, PT ;  /* 0x0000000a04007c0c */ /* 0x000fe2000bf06270 */
[----:B------:R-:W-:Y:S01]  /*2f00*/  IMAD.SHL.U32 R212, R3, 0x20, RZ ;  /* 0x0000002003d47824 */ /* 0x000fe200078e00ff */
[----:B------:R-:W-:Y:S01]  /*2f10*/  LOP3.LUT R7, R7, 0x8, R3, 0x78, !PT ;  /* 0x0000000807077812 */ /* 0x000fe200078e7803 */
[----:B------:R-:W-:Y:S01]  /*2f20*/  BSSY.RECONVERGENT B0, `(.L_x_1792) ;  /* 0x000002b000007945 */ /* 0x000fe20003800200 */
[----:B------:R-:W-:Y:S02]  /*2f30*/  LOP3.LUT R88, R79, 0x400, RZ, 0xc0, !PT ;  /* 0x000004004f587812 */ /* 0x000fe400078ec0ff */
[----:B------:R-:W-:-:S03]  /*2f40*/  LOP3.LUT R212, R212, 0x7c00, RZ, 0xc0, !PT ;  /* 0x00007c00d4d47812 */ /* 0x000fc600078ec0ff */
[----:B------:R-:W-:Y:S01]  /*2f50*/  IMAD R88, R7, 0x2, R88 ;  /* 0x0000000207587824 */ /* 0x000fe200078e0258 */
[----:B------:R-:W-:-:S03]  /*2f60*/  LOP3.LUT R4, R212, 0x200, R79, 0xf8, !PT ;  /* 0x00000200d4047812 */ /* 0x000fc600078ef84f */
[----:B------:R1:W-:Y:S02]  /*2f70*/  @P0 STS.128 [R252+0x19000], RZ ;  /* 0x019000fffc000388 */ /* 0x0003e40000000c00 */
[----:B------:R-:W-:Y:S02]  /*2f80*/  IMAD.IADD R4, R78, 0x1, R4 ;  /* 0x000000014e047824 */ /* 0x000fe400078e0204 */
[----:B------:R1:W-:Y:S03]  /*2f90*/  @P0 STS.128 [R252+0x1b000], RZ ;  /* 0x01b000fffc000388 */ /* 0x0003e60000000c00 */
[----:B------:R-:W-:Y:S01]  /*2fa0*/  LEA R89, R4, UR13, 0x1 ;  /* 0x0000000d04597c11 */ /* 0x000fe2000f8e08ff */
        /* <DEDUP_REMOVED lines=34> */
.L_x_1793:
[----:B------:R-:W-:Y:S05]  /*31d0*/  BSYNC.RECONVERGENT B0 ;  /* 0x0000000000007941 */ /* 0x000fea0003800200 */
.L_x_1792:
[----:B------:R-:W-:Y:S01]  /*31e0*/  LDSM.16.M88.4 R36, [R88+UR13+0x10000] ;  /* 0x0100000d5824783b */ /* 0x000fe20008000200 */
[----:B------:R-:W-:Y:S01]  /*31f0*/  IMAD.MOV.U32 R76, RZ, RZ, 0x20 ;  /* 0x00000020ff4c7424 */ /* 0x000fe200078e00ff */
[C---:B------:R-:W-:Y:S01]  /*3200*/  LOP3.LUT P2, RZ, R3.reuse, 0x2, RZ, 0xc0, !PT ;  /* 0x0000000203ff7812 */ /* 0x040fe2000784c0ff */
[----:B------:R-:W-:Y:S01]  /*3210*/  VIADD R83, R88, UR13 ;  /* 0x0000000d58537c36 */ /* 0x000fe20008000000 */
[----:B------:R-:W5:Y:S01]  /*3220*/  LDSM.16.M88.4 R64, [R89] ;  /* 0x000000005940783b */ /* 0x000f620000000200 */
[----:B------:R-:W-:Y:S01]  /*3230*/  IMAD.MOV.U32 R77, RZ, RZ, 0x40 ;  /* 0x00000040ff4d7424 */ /* 0x000fe200078e00ff */
[----:B------:R-:W-:Y:S01]  /*3240*/  SEL R76, R76, 0xffffffe0, !P2 ;  /* 0xffffffe04c4c7807 */ /* 0x000fe20005000000 */
[----:B------:R-:W-:Y:S01]  /*3250*/  VIADD R90, R90, UR27 ;  /* 0x0000001b5a5a7c36 */ /* 0x000fe20008000000 */
[----:B------:R-:W2:Y:S01]  /*3260*/  LDSM.16.M88.4 R28, [R88+UR13+0x10800] ;  /* 0x0108000d581c783b */ /* 0x000ea20008000200 */
[----:B------:R-:W-:Y:S01]  /*3270*/  LOP3.LUT P0, RZ, R3, 0x4, RZ, 0xc0, !PT ;  /* 0x0000000403ff7812 */ /* 0x000fe2000780c0ff */
[----:B------:R-:W-:Y:S01]  /*3280*/  UISETP.GE.U32.AND UP1, UPT, UR30, 0x41, UPT ;  /* 0x000000411e00788c */ /* 0x000fe2000bf26070 */
[--C-:B------:R-:W-:Y:S01]  /*3290*/  IMAD.IADD R84, R83, 0x1, R76.reuse ;  /* 0x0000000153547824 */ /* 0x100fe200078e024c */
[----:B------:R-:W2:Y:S01]  /*32a0*/  LDSM.16.M88.4 R20, [R88+UR13+0x11000] ;  /* 0x0110000d5814783b */ /* 0x000ea20008000200 */
[----:B------:R-:W-:Y:S01]  /*32b0*/  IMAD.IADD R87, R89, 0x1, R76 ;  /* 0x0000000159577824 */ /* 0x000fe200078e024c */
[----:B------:R-:W-:Y:S01]  /*32c0*/  SEL R77, R77, 0xffffffc0, !P0 ;  /* 0xffffffc04d4d7807 */ /* 0x000fe20004000000 */
[----:B------:R-:W2:Y:S01]  /*32d0*/  LDCU.U8 UR4, c[0x0][0x4f8] ;  /* 0x00009f00ff0477ac */ /* 0x000ea20008000000 */
[----:B----4-:R-:W4:Y:S01]  /*32e0*/  LDSM.16.M88.4 R8, [R88+UR13+0x11800] ;  /* 0x0118000d5808783b */ /* 0x010f220008000200 */
[----:B------:R-:W-:-:S02]  /*32f0*/  ISETP.GE.U32.AND P1, PT, R90, UR30, PT ;  /* 0x0000001e5a007c0c */ /* 0x000fc4000bf26070 */
[--C-:B------:R-:W-:Y:S01]  /*3300*/  IMAD.IADD R83, R83, 0x1, R77.reuse ;  /* 0x0000000153537824 */ /* 0x100fe200078e024d */
[----:B-1----:R-:W-:Y:S01]  /*3310*/  LDSM.16.M88.4 R4, [R84+0x10000] ;  /* 0x010000005404783b */ /* 0x002fe20000000200 */
[----:B------:R-:W-:Y:S02]  /*3320*/  IMAD.IADD R86, R89, 0x1, R77 ;  /* 0x0000000159567824 */ /* 0x000fe400078e024d */
[C---:B------:R-:W-:Y:S01]  /*3330*/  IMAD.IADD R3, R76.reuse, 0x1, R83 ;  /* 0x000000014c037824 */ /* 0x040fe200078e0253 */
[----:B------:R-:W1:Y:S01]  /*3340*/  LDSM.16.M88.4 R48, [R87] ;  /* 0x000000005730783b */ /* 0x000e620000000200 */
[----:B------:R-:W-:-:S03]  /*3350*/  IMAD.IADD R85, R76, 0x1, R86 ;  /* 0x000000014c557824 */ /* 0x000fc600078e0256 */
[----:B------:R-:W1:Y:S04]  /*3360*/  LDSM.16.M88.4 R56, [R84+0x10800] ;  /* 0x010800005438783b */ /* 0x000e680000000200 */
[----:B------:R-:W1:Y:S04]  /*3370*/  LDSM.16.M88.4 R52, [R84+0x11000] ;  /* 0x011000005434783b */ /* 0x000e680000000200 */
[----:B------:R-:W1:Y:S04]  /*3380*/  LDSM.16.M88.4 R60, [R84+0x11800] ;  /* 0x01180000543c783b */ /* 0x000e680000000200 */
[----:B---3--:R-:W-:Y:S01]  /*3390*/  LDSM.16.M88.4 R12, [R83+0x10800] ;  /* 0x01080000530c783b */ /* 0x008fe20000000200 */
[C---:B-----5:R-:W-:Y:S03]  /*33a0*/  HMMA.16816.F32.BF16 R40, R64.reuse, R36, RZ ;  /* 0x000000244028723c */ /* 0x060fe600000418ff */
[----:B------:R-:W-:Y:S04]  /*33b0*/  LDSM.16.M88.4 R44, [R83+0x10000] ;  /* 0x01000000532c783b */ /* 0x000fe80000000200 */
[----:B------:R-:W-:Y:S01]  /*33c0*/  LDSM.16.M88.4 R68, [R83+0x11800] ;  /* 0x011800005344783b */ /* 0x000fe20000000200 */
[C---:B--2---:R-:W-:Y:S03]  /*33d0*/  HMMA.16816.F32.BF16 R32, R64.reuse, R28, RZ ;  /* 0x0000001c4020723c */ /* 0x044fe600000418ff */
[----:B------:R-:W-:Y:S04]  /*33e0*/  LDSM.16.M88.4 R72, [R88+UR13+0x13000] ;  /* 0x0130000d5848783b */ /* 0x000fe80008000200 */
[----:B------:R-:W0:Y:S01]  /*33f0*/  LDGDEPBAR ;  /* 0x00000000000079af */ /* 0x000e220000000000 */
[C---:B------:R-:W-:Y:S08]  /*3400*/  HMMA.16816.F32.BF16 R24, R64.reuse, R20, RZ ;  /* 0x000000144018723c */ /* 0x040ff000000418ff */
[C---:B------:R-:W-:Y:S08]  /*3410*/  HMMA.16816.F32.BF16 R36, R64.reuse, R38, RZ ;  /* 0x000000264024723c */ /* 0x040ff000000418ff */
[C---:B------:R-:W-:Y:S08]  /*3420*/  HMMA.16816.F32.BF16 R28, R64.reuse, R30, RZ ;  /* 0x0000001e401c723c */ /* 0x040ff000000418ff */
[C---:B------:R-:W-:Y:S08]  /*3430*/  HMMA.16816.F32.BF16 R20, R64.reuse, R22, RZ ;  /* 0x000000164014723c */ /* 0x040ff000000418ff */
[C---:B----4-:R-:W-:Y:S08]  /*3440*/  HMMA.16816.F32.BF16 R16, R64.reuse, R8, RZ ;  /* 0x000000084010723c */ /* 0x050ff000000418ff */
[----:B------:R-:W-:Y:S01]  /*3450*/  HMMA.16816.F32.BF16 R64, R64, R10, RZ ;  /* 0x0000000a4040723c */ /* 0x000fe200000418ff */
[----:B------:R-:W2:Y:S07]  /*3460*/  LDSM.16.M88.4 R8, [R86] ;  /* 0x000000005608783b */ /* 0x000eae0000000200 */
[C---:B-1----:R-:W-:Y:S08]  /*3470*/  HMMA.16816.F32.BF16 R40, R48.reuse, R4, R40 ;  /* 0x000000043028723c */ /* 0x042ff00000041828 */
[C---:B------:R-:W-:Y:S01]  /*3480*/  HMMA.16816.F32.BF16 R36, R48.reuse, R6, R36 ;  /* 0x000000063024723c */ /* 0x040fe20000041824 */
[----:B------:R-:W1:Y:S07]  /*3490*/  LDSM.16.M88.4 R4, [R83+0x11000] ;  /* 0x011000005304783b */ /* 0x000e6e0000000200 */
        /* <DEDUP_REMOVED lines=19> */
[C---:B------:R-:W-:Y:S08]  /*35d0*/  HMMA.16816.F32.BF16 R16, R8.reuse, R68, R16 ;  /* 0x000000440810723c */ /* 0x040ff00000041810 */
[----:B------:R-:W-:Y:S01]  /*35e0*/  HMMA.16816.F32.BF16 R64, R8, R70, R64 ;  /* 0x000000460840723c */ /* 0x000fe20000041840 */
[----:B------:R-:W5:Y:S04]  /*35f0*/  LDSM.16.M88.4 R8, [R88+UR13+0x12800] ;  /* 0x0128000d5808783b */ /* 0x000f680008000200 */
[----:B------:R-:W-:Y:S03]  /*3600*/  LDSM.16.M88.4 R68, [R84+0x12800] ;  /* 0x012800005444783b */ /* 0x000fe60000000200 */
[C---:B---3--:R-:W-:Y:S08]  /*3610*/  HMMA.16816.F32.BF16 R40, R56.reuse, R52, R40 ;  /* 0x000000343828723c */ /* 0x048ff00000041828 */
[C---:B------:R-:W-:Y:S01]  /*3620*/  HMMA.16816.F32.BF16 R36, R56.reuse, R54, R36 ;  /* 0x000000363824723c */ /* 0x040fe20000041824 */
[----:B------:R-:W3:Y:S07]  /*3630*/  LDSM.16.M88.4 R52, [R88+UR13+0x13800] ;  /* 0x0138000d5834783b */ /* 0x000eee0008000200 */
        /* <DEDUP_REMOVED lines=8> */
[----:B------:R-:W4:Y:S04]  /*36c0*/  LDSM.16.M88.4 R60, [R84+0x13000] ;  /* 0x01300000543c783b */ /* 0x000f280000000200 */
[----:B------:R-:W4:Y:S03]  /*36d0*/  LDSM.16.M88.4 R56, [R84+0x13800] ;  /* 0x013800005438783b */ /* 0x000f260000000200 */
[C---:B-1----:R-:W-:Y:S08]  /*36e0*/  HMMA.16816.F32.BF16 R40, R4.reuse, R44, R40 ;  /* 0x0000002c0428723c */ /* 0x042ff00000041828 */
[C---:B------:R-:W-:Y:S01]  /*36f0*/  HMMA.16816.F32.BF16 R36, R4.reuse, R46, R36 ;  /* 0x0000002e0424723c */ /* 0x040fe20000041824 */
[----:B------:R-:W-:Y:S07]  /*3700*/  LDSM.16.M88.4 R44, [R86+0x4000] ;  /* 0x00400000562c783b */ /* 0x000fee0000000200 */
[C---:B-----5:R-:W-:Y:S08]  /*3710*/  HMMA.16816.F32.BF16 R32, R4.reuse, R8, R32 ;  /* 0x000000080420723c */ /* 0x060ff00000041820 */
        /* <DEDUP_REMOVED lines=8> */
[----:B------:R-:W5:Y:S03]  /*37a0*/  LDSM.16.M88.4 R52, [R83+0x13000] ;  /* 0x013000005334783b */ /* 0x000f660000000200 */
        /* <DEDUP_REMOVED lines=11> */
[----:B------:R-:W4:Y:S04]  /*3860*/  LDSM.16.M88.4 R12, [R3+0x12000] ;  /* 0x01200000030c783b */ /* 0x000f280000000200 */
[----:B------:R-:W-:Y:S03]  /*3870*/  LDSM.16.M88.4 R56, [R88+UR13+0x14000] ;  /* 0x0140000d5838783b */ /* 0x000fe60008000200 */
        /* <DEDUP_REMOVED lines=8> */
[----:B------:R-:W5:Y:S07]  /*3900*/  LDSM.16.M88.4 R52, [R88+UR13+0x14800] ;  /* 0x0148000d5834783b */ /* 0x000f6e0008000200 */
[C---:B--2---:R-:W-:Y:S08]  /*3910*/  HMMA.16816.F32.BF16 R16, R44.reuse, R48, R16 ;  /* 0x000000302c10723c */ /* 0x044ff00000041810 */
[----:B------:R-:W-:Y:S01]  /*3920*/  HMMA.16816.F32.BF16 R64, R44, R50, R64 ;  /* 0x000000322c40723c */ /* 0x000fe20000041840 */
[----:B------:R-:W2:Y:S04]  /*3930*/  LDSM.16.M88.4 R44, [R88+UR13+0x15800] ;  /* 0x0158000d582c783b */ /* 0x000ea80008000200 */
[----:B------:R-:W-:Y:S03]  /*3940*/  LDSM.16.M88.4 R48, [R88+UR13+0x15000] ;  /* 0x0150000d5830783b */ /* 0x000fe60008000200 */
        /* <DEDUP_REMOVED lines=13> */
[C---:B------:R-:W-:Y:S08]  /*3a20*/  HMMA.16816.F32.BF16 R40, R60.reuse, R56, R40 ;  /* 0x000000383c28723c */ /* 0x040ff00000041828 */
[C---:B------:R-:W-:Y:S01]  /*3a30*/  HMMA.16816.F32.BF16 R36, R60.reuse, R58, R36 ;  /* 0x0000003a3c24723c */ /* 0x040fe20000041824 */
[----:B------:R-:W4:Y:S07]  /*3a40*/  LDSM.16.M88.4 R56, [R84+0x15800] ;  /* 0x015800005438783b */ /* 0x000f2e0000000200 */
[C---:B-----5:R-:W-:Y:S08]  /*3a50*/  HMMA.16816.F32.BF16 R32, R60.reuse, R52, R32 ;  /* 0x000000343c20723c */ /* 0x060ff00000041820 */
[C---:B------:R-:W-:Y:S01]  /*3a60*/  HMMA.16816.F32.BF16 R28, R60.reuse, R54, R28 ;  /* 0x000000363c1c723c */ /* 0x040fe2000004181c */
[----:B------:R-:W-:Y:S07]  /*3a70*/  LDSM.16.M88.4 R52, [R83+0x15800] ;  /* 0x015800005334783b */ /* 0x000fee0000000200 */
[C---:B--2---:R-:W-:Y:S08]  /*3a80*/  HMMA.16816.F32.BF16 R16, R60.reuse, R44, R16 ;  /* 0x0000002c3c10723c */ /* 0x044ff00000041810 */
        /* <DEDUP_REMOVED lines=12> */
[C---:B----4-:R-:W-:Y:S08]  /*3b50*/  HMMA.16816.F32.BF16 R24, R12.reuse, R68, R24 ;  /* 0x000000440c18723c */ /* 0x050ff00000041818 */
[C---:B------:R-:W-:Y:S01]  /*3b60*/  HMMA.16816.F32.BF16 R20, R12.reuse, R70, R20 ;  /* 0x000000460c14723c */ /* 0x040fe20000041814 */
[----:B------:R-:W-:Y:S07]  /*3b70*/  LDSM.16.M88.4 R68, [R88+UR13+0x17800] ;  /* 0x0178000d5844783b */ /* 0x000fee0008000200 */
[C---:B------:R-:W-:Y:S08]  /*3b80*/  HMMA.16816.F32.BF16 R16, R12.reuse, R56, R16 ;  /* 0x000000380c10723c */ /* 0x040ff00000041810 */
[----:B------:R-:W-:Y:S01]  /*3b90*/  HMMA.16816.F32.BF16 R64, R12, R58, R64 ;  /* 0x0000003a0c40723c */ /* 0x000fe20000041840 */
[----:B------:R-:W-:Y:S04]  /*3ba0*/  LDSM.16.M88.4 R12, [R3+0x14000] ;  /* 0x01400000030c783b */ /* 0x000fe80000000200 */
[----:B------:R-:W3:Y:S03]  /*3bb0*/  LDSM.16.M88.4 R56, [R85+0x8000] ;  /* 0x008000005538783b */ /* 0x000ee60000000200 */
        /* <DEDUP_REMOVED lines=8> */
[----:B------:R-:W-:Y:S07]  /*3c40*/  LDSM.16.M88.4 R48, [R3+0x15000] ;  /* 0x015000000330783b */ /* 0x000fee0000000200 */
[C---:B---3--:R-:W-:Y:S08]  /*3c50*/  HMMA.16816.F32.BF16 R40, R56.reuse, R12, R40 ;  /* 0x0000000c3828723c */ /* 0x048ff00000041828 */
[----:B------:R-:W-:Y:S01]  /*3c60*/  HMMA.16816.F32.BF16 R36, R56, R14, R36 ;  /* 0x0000000e3824723c */ /* 0x000fe20000041824 */
[----:B------:R-:W3:Y:S07]  /*3c70*/  LDSM.16.M88.4 R12, [R88+UR13+0x16000] ;  /* 0x0160000d580c783b */ /* 0x000eee0008000200 */
[C---:B------:R-:W-:Y:S08]  /*3c80*/  HMMA.16816.F32.BF16 R16, R44.reuse, R52, R16 ;  /* 0x000000342c10723c */ /* 0x040ff00000041810 */
[----:B------:R-:W-:Y:S01]  /*3c90*/  HMMA.16816.F32.BF16 R64, R44, R54, R64 ;  /* 0x000000362c40723c */ /* 0x000fe20000041840 */
[----:B------:R-:W4:Y:S04]  /*3ca0*/  LDSM.16.M88.4 R52, [R88+UR13+0x16800] ;  /* 0x0168000d5834783b */ /* 0x000f280008000200 */
[----:B------:R-:W-:Y:S03]  /*3cb0*/  LDSM.16.M88.4 R44, [R88+UR13+0x17000] ;  /* 0x0170000d582c783b */ /* 0x000fe60008000200 */
[C---:B-1----:R-:W-:Y:S08]  /*3cc0*/  HMMA.16816.F32.BF16 R32, R56.reuse, R8, R32 ;  /* 0x000000083820723c */ /* 0x042ff00000041820 */
[C---:B------:R-:W-:Y:S01]  /*3cd0*/  HMMA.16816.F32.BF16 R28, R56.reuse, R10, R28 ;  /* 0x0000000a381c723c */ /* 0x040fe2000004181c */
[----:B------:R-:W1:Y:S07]  /*3ce0*/  LDSM.16.M88.4 R8, [R84+0x16000] ;  /* 0x016000005408783b */ /* 0x000e6e0000000200 */
[C---:B--2---:R-:W-:Y:S08]  /*3cf0*/  HMMA.16816.F32.BF16 R16, R56.reuse, R4, R16 ;  /* 0x000000043810723c */ /* 0x044ff00000041810 */
[----:B------:R-:W-:Y:S01]  /*3d00*/  HMMA.16816.F32.BF16 R64, R56, R6, R64 ;  /* 0x000000063840723c */ /* 0x000fe20000041840 */
[----:B------:R-:W2:Y:S07]  /*3d10*/  LDSM.16.M88.4 R4, [R84+0x16800] ;  /* 0x016800005404783b */ /* 0x000eae0000000200 */
        /* <DEDUP_REMOVED lines=21> */
[----:B------:R-:W-:Y:S01]  /*3e70*/  HMMA.16816.F32.BF16 R20, R72, R14, R20 ;  /* 0x0000000e4814723c */ /* 0x000fe20000041814 */
[----:B------:R-:W3:Y:S07]  /*3e80*/  LDSM.16.M88.4 R12, [R3+0x16800] ;  /* 0x01680000030c783b */ /* 0x000eee0000000200 */
[C---:B----4-:R-:W-:Y:S08]  /*3e90*/  HMMA.16816.F32.BF16 R40, R52.reuse, R48, R40 ;  /* 0x000000303428723c */ /* 0x050ff00000041828 */
[C---:B-1----:R-:W-:Y:S08]  /*3ea0*/  HMMA.16816.F32.BF16 R24, R52.reuse, R8, R24 ;  /* 0x000000083418723c */ /* 0x042ff00000041818 */
[C---:B------:R-:W-:Y:S01]  /*3eb0*/  HMMA.16816.F32.BF16 R20, R52.reuse, R10, R20 ;  /* 0x0000000a3414723c */ /* 0x040fe20000041814 */
[----:B------:R-:W1:Y:S07]  /*3ec0*/  LDSM.16.M88.4 R8, [R3+0x17000] ;  /* 0x017000000308783b */ /* 0x000e6e0000000200 */
[----:B------:R-:W-:Y:S08]  /*3ed0*/  HMMA.16816.F32.BF16 R36, R52, R50, R36 ;  /* 0x000000323424723c */ /* 0x000ff00000041824 */
[C---:B------:R-:W-:Y:S08]  /*3ee0*/  HMMA.16816.F32.BF16 R16, R60.reuse, R68, R16 ;  /* 0x000000443c10723c */ /* 0x040ff00000041810 */
[----:B------:R-:W-:Y:S01]  /*3ef0*/  HMMA.16816.F32.BF16 R64, R60, R70, R64 ;  /* 0x000000463c40723c */ /* 0x000fe20000041840 */
[----:B------:R-:W4:Y:S07]  /*3f00*/  LDSM.16.M88.4 R60, [R83+0x17800] ;  /* 0x01780000533c783b */ /* 0x000f2e0000000200 */
[C---:B------:R-:W-:Y:S08]  /*3f10*/  HMMA.16816.F32.BF16 R32, R52.reuse, R56, R32 ;  /* 0x000000383420723c */ /* 0x040ff00000041820 */
[----:B------:R-:W-:Y:S08]  /*3f20*/  HMMA.16816.F32.BF16 R28, R52, R58, R28 ;  /* 0x0000003a341c723c */ /* 0x000ff0000004181c */
[C---:B--2---:R-:W-:Y:S08]  /*3f30*/  HMMA.16816.F32.BF16 R40, R84.reuse, R4, R40 ;  /* 0x000000045428723c */ /* 0x044ff00000041828 */
[----:B------:R-:W-:Y:S01]  /*3f40*/  HMMA.16816.F32.BF16 R36, R84, R6, R36 ;  /* 0x000000065424723c */ /* 0x000fe20000041824 */
[----:B------:R2:W5:Y:S01]  /*3f50*/  LDSM.16.M88.4 R4, [R3+0x17800] ;  /* 0x017800000304783b */ /* 0x0005620000000200 */
[----:B------:R-:W-:-:S06]  /*3f60*/  DEPBAR.LE SB0, 0x0 ;  /* 0x000080000000791a */ /* 0x000fcc0000000000 */
[C---:B------:R-:W-:Y:S01]  /*3f70*/  HMMA.16816.F32.BF16 R16, R72.reuse, R44, R16 ;  /* 0x0000002c4810723c */ /* 0x040fe20000041810 */
[----:B------:R-:W-:Y:S02]  /*3f80*/  VIADD R44, R90, 0x8 ;  /* 0x000000085a2c7836 */ /* 0x000fe40000000000 */
[----:B------:R-:W-:Y:S01]  /*3f90*/  FSEL R42, R42, -INF , !P1 ;  /* 0xff8000002a2a7808 */ /* 0x000fe20004800000 */
[----:B------:R-:W-:Y:S01]  /*3fa0*/  VIADD R45, R90, 0x1 ;  /* 0x000000015a2d7836 */ /* 0x000fe20000000000 */
[----:B------:R-:W-:Y:S02]  /*3fb0*/  FSEL R40, R40, -INF , !P1 ;  /* 0xff80000028287808 */ /* 0x000fe40004800000 */
[----:B------:R-:W-:Y:S01]  /*3fc0*/  ISETP.GE.U32.AND P5, PT, R44, UR30, PT ;  /* 0x0000001e2c007c0c */ /* 0x000fe2000bfa6070 */
[----:B------:R-:W-:Y:S01]  /*3fd0*/  HMMA.16816.F32.BF16 R64, R72, R46, R64 ;  /* 0x0000002e4840723c */ /* 0x000fe20000041840 */
[----:B------:R-:W-:Y:S02]  /*3fe0*/  ISETP.GE.U32.AND P6, PT, R45, UR30, PT ;  /* 0x0000001e2d007c0c */ /* 0x000fe4000bfc6070 */
[----:B------:R-:W-:-:S02]  /*3ff0*/  FSEL R38, R38, -INF , !P5 ;  /* 0xff80000026267808 */ /* 0x000fc40006800000 */
[----:B------:R-:W-:Y:S02]  /*4000*/  FSEL R36, R36, -INF , !P5 ;  /* 0xff80000024247808 */ /* 0x000fe40006800000 */
[----:B------:R-:W-:Y:S01]  /*4010*/  FSEL R43, R43, -INF , !P6 ;  /* 0xff8000002b2b7808 */ /* 0x000fe20007000000 */
[C---:B--2---:R-:W-:Y:S01]  /*4020*/  VIADD R3, R90.reuse, 0x9 ;  /* 0x000000095a037836 */ /* 0x044fe20000000000 */
[C---:B---3--:R-:W-:Y:S01]  /*4030*/  HMMA.16816.F32.BF16 R32, R84.reuse, R12, R32 ;  /* 0x0000000c5420723c */ /* 0x048fe20000041820 */
[C---:B------:R-:W-:Y:S01]  /*4040*/  VIADD R12, R90.reuse, 0x10 ;  /* 0x000000105a0c7836 */ /* 0x040fe20000000000 */
[----:B------:R-:W-:Y:S01]  /*4050*/  FSEL R41, R41, -INF , !P6 ;  /* 0xff80000029297808 */ /* 0x000fe20007000000 */
[----:B------:R-:W-:Y:S01]  /*4060*/  BAR.SYNC.DEFER_BLOCKING 0x0 ;  /* 0x0000000000007b1d */ /* 0x000fe20000010000 */
[----:B------:R-:W-:Y:S01]  /*4070*/  ISETP.GE.U32.AND P4, PT, R3, UR30, PT ;  /* 0x0000001e03007c0c */ /* 0x000fe2000bf86070 */
[----:B------:R-:W-:Y:S01]  /*4080*/  VIADD R3, R90, 0x11 ;  /* 0x000000115a037836 */ /* 0x000fe20000000000 */
[----:B------:R-:W-:Y:S01]  /*4090*/  ISETP.GE.U32.AND P3, PT, R12, UR30, PT ;  /* 0x0000001e0c007c0c */ /* 0x000fe2000bf66070 */
[----:B------:R-:W-:Y:S01]  /*40a0*/  VIADD R12, R90, 0x18 ;  /* 0x000000185a0c7836 */ /* 0x000fe20000000000 */
[----:B------:R-:W-:Y:S01]  /*40b0*/  HMMA.16816.F32.BF16 R28, R84, R14, R28 ;  /* 0x0000000e541c723c */ /* 0x000fe2000004181c */
[----:B------:R-:W-:-:S02]  /*40c0*/  FSEL R39, R39, -INF , !P4 ;  /* 0xff80000027277808 */ /* 0x000fc40006000000 */
[----:B------:R-:W-:Y:S01]  /*40d0*/  ISETP.GE.U32.AND P1, PT, R3, UR30, PT ;  /* 0x0000001e03007c0c */ /* 0x000fe2000bf26070 */
[----:B------:R-:W-:Y:S01]  /*40e0*/  VIADD R3, R90, 0x19 ;  /* 0x000000195a037836 */ /* 0x000fe20000000000 */
[----:B------:R-:W-:Y:S02]  /*40f0*/  FSEL R37, R37, -INF , !P4 ;  /* 0xff80000025257808 */ /* 0x000fe40006000000 */
[----:B------:R-:W-:Y:S01]  /*4100*/  ISETP.GE.U32.AND P6, PT, R12, UR30, PT ;  /* 0x0000001e0c007c0c */ /* 0x000fe2000bfc6070 */
[----:B-1----:R-:W-:Y:S01]  /*4110*/  HMMA.16816.F32.BF16 R24, R84, R8, R24 ;  /* 0x000000085418723c */ /* 0x002fe20000041818 */
[C---:B------:R-:W-:Y:S01]  /*4120*/  VIADD R8, R90.reuse, 0x20 ;  /* 0x000000205a087836 */ /* 0x040fe20000000000 */
[----:B------:R-:W-:Y:S01]  /*4130*/  ISETP.GE.U32.AND P5, PT, R3, UR30, PT ;  /* 0x0000001e03007c0c */ /* 0x000fe2000bfa6070 */
[----:B------:R-:W-:Y:S01]  /*4140*/  VIADD R3, R90, 0x21 ;  /* 0x000000215a037836 */ /* 0x000fe20000000000 */
[----:B------:R-:W-:Y:S02]  /*4150*/  FSEL R13, R34, -INF , !P3 ;  /* 0xff800000220d7808 */ /* 0x000fe40005800000 */
[----:B------:R-:W-:Y:S01]  /*4160*/  ISETP.GE.U32.AND P4, PT, R8, UR30, PT ;  /* 0x0000001e08007c0c */ /* 0x000fe2000bf86070 */
[----:B------:R-:W-:Y:S01]  /*4170*/  VIADD R8, R90, 0x28 ;  /* 0x000000285a087836 */ /* 0x000fe20000000000 */
[----:B----4-:R-:W-:Y:S01]  /*4180*/  HMMA.16816.F32.BF16 R16, R52, R60, R16 ;  /* 0x0000003c3410723c */ /* 0x010fe20000041810 */
[----:B------:R-:W-:-:S02]  /*4190*/  FSEL R9, R32, -INF , !P3 ;  /* 0xff80000020097808 */ /* 0x000fc40005800000 */
[----:B------:R-:W-:Y:S01]  /*41a0*/  ISETP.GE.U32.AND P3, PT, R3, UR30, PT ;  /* 0x0000001e03007c0c */ /* 0x000fe2000bf66070 */
[----:B------:R-:W-:Y:S01]  /*41b0*/  VIADD R3, R90, 0x29 ;  /* 0x000000295a037836 */ /* 0x000fe20000000000 */
[----:B------:R-:W-:Y:S02]  /*41c0*/  FSEL R14, R35, -INF , !P1 ;  /* 0xff800000230e7808 */ /* 0x000fe40004800000 */
[----:B------:R-:W-:Y:S01]  /*41d0*/  FSEL R12, R29, -INF , !P5 ;  /* 0xff8000001d0c7808 */ /* 0x000fe20006800000 */
[----:B------:R-:W-:Y:S03]  /*41e0*/  HMMA.16816.F32.BF16 R64, R52, R62, R64 ;  /* 0x0000003e3440723c */ /* 0x000fe60000041840 */
[----:B------:R-:W-:Y:S02]  /*41f0*/  FSEL R200, R26, -INF , !P4 ;  /* 0xff8000001ac87808 */ /* 0x000fe40006000000 */
[----:B------:R-:W-:-:S02]  /*4200*/  FSEL R165, R24, -INF , !P4 ;  /* 0xff80000018a57808 */ /* 0x000fc40006000000 */
[----:B------:R-:W-:Y:S01]  /*4210*/  FSEL R164, R27, -INF , !P3 ;  /* 0xff8000001ba47808 */ /* 0x000fe20005800000 */
[C---:B------:R-:W-:Y:S01]  /*4220*/  HMMA.16816.F32.BF16 R20, R84.reuse, R10, R20 ;  /* 0x0000000a5414723c */ /* 0x040fe20000041814 */
[----:B------:R-:W-:Y:S02]  /*4230*/  FSEL R11, R33, -INF , !P1 ;  /* 0xff800000210b7808 */ /* 0x000fe40004800000 */
[----:B------:R-:W-:Y:S02]  /*4240*/  ISETP.GE.U32.AND P1, PT, R8, UR30, PT ;  /* 0x0000001e08007c0c */ /* 0x000fe4000bf26070 */
[----:B------:R-:W-:Y:S02]  /*4250*/  FSEL R8, R30, -INF , !P6 ;  /* 0xff8000001e087808 */ /* 0x000fe40007000000 */
[----:B------:R-:W-:Y:S01]  /*4260*/  FSEL R10, R28, -INF , !P6 ;  /* 0xff8000001c0a7808 */ /* 0x000fe20007000000 */
[----:B-----5:R-:W-:Y:S01]  /*4270*/  HMMA.16816.F32.BF16 R16, R84, R4, R16 ;  /* 0x000000045410723c */ /* 0x020fe20000041810 */
[----:B------:R-:W-:Y:S01]  /*4280*/  ISETP.GE.U32.AND P6, PT, R3, UR30, PT ;  /* 0x0000001e03007c0c */ /* 0x000fe2000bfc6070 */
[C---:B------:R-:W-:Y:S01]  /*4290*/  VIADD R3, R90.reuse, 0x31 ;  /* 0x000000315a037836 */ /* 0x040fe20000000000 */
[----:B------:R-:W-:Y:S01]  /*42a0*/  FSEL R35, R25, -INF , !P3 ;  /* 0xff80000019237808 */ /* 0x000fe20005800000 */
[----:B------:R-:W-:Y:S01]  /*42b0*/  VIADD R4, R90, 0x30 ;  /* 0x000000305a047836 */ /* 0x000fe20000000000 */
[----:B------:R-:W-:-:S02]  /*42c0*/  FSEL R5, R31, -INF , !P5 ;  /* 0xff8000001f057808 */ /* 0x000fc40006800000 */
[----:B------:R-:W-:Y:S01]  /*42d0*/  ISETP.GE.U32.AND P4, PT, R3, UR30, PT ;  /* 0x0000001e03007c0c */ /* 0x000fe2000bf86070 */
[----:B------:R-:W-:Y:S01]  /*42e0*/  VIADD R3, R90, 0x38 ;  /* 0x000000385a037836 */ /* 0x000fe20000000000 */
[----:B------:R-:W-:Y:S01]  /*42f0*/  HMMA.16816.F32.BF16 R64, R84, R6, R64 ;  /* 0x000000065440723c */ /* 0x000fe20000041840 */
[----:B------:R-:W1:Y:S01]  /*4300*/  S2R R7, SR_CTAID.X ;  /* 0x0000000000077919 */ /* 0x000e620000002500 */
[----:B------:R-:W-:Y:S01]  /*4310*/  ISETP.GE.U32.AND P5, PT, R4, UR30, PT ;  /* 0x0000001e04007c0c */ /* 0x000fe2000bfa6070 */
[----:B------:R-:W-:Y:S01]  /*4320*/  VIADD R90, R90, 0x39 ;  /* 0x000000395a5a7836 */ /* 0x000fe20000000000 */
[----:B------:R-:W-:Y:S02]  /*4330*/  ISETP.GE.U32.AND P3, PT, R3, UR30, PT ;  /* 0x0000001e03007c0c */ /* 0x000fe4000bf66070 */
[----:B------:R-:W-:Y:S02]  /*4340*/  FMNMX3.FTZ R3, R42, R43, R38, !PT ;  /* 0x0000002b2a037276 */ /* 0x000fe40007810026 */
[----:B------:R-:W-:-:S02]  /*4350*/  FSEL R34, R22, -INF , !P1 ;  /* 0xff80000016227808 */ /* 0x000fc40004800000 */
[----:B------:R-:W-:Y:S02]  /*4360*/  FMNMX3.FTZ R3, R3, R39, R13, !PT ;  /* 0x0000002703037276 */ /* 0x000fe4000781000d */
[----:B------:R-:W-:Y:S02]  /*4370*/  FSEL R32, R23, -INF , !P6 ;  /* 0xff80000017207808 */ /* 0x000fe40007000000 */
[----:B------:R-:W-:Y:S02]  /*4380*/  FMNMX3.FTZ R3, R3, R14, R8, !PT ;  /* 0x0000000e03037276 */ /* 0x000fe40007810008 */
[----:B------:R-:W-:Y:S02]  /*4390*/  FSEL R30, R18, -INF , !P5 ;  /* 0xff800000121e7808 */ /* 0x000fe40006800000 */
[----:B------:R-:W-:Y:S02]  /*43a0*/  FMNMX3.FTZ R3, R3, R5, R200, !PT ;  /* 0x0000000503037276 */ /* 0x000fe400078100c8 */
[----:B------:R-:W-:-:S02]  /*43b0*/  FMNMX3.FTZ R4, R40, R41, R36, !PT ;  /* 0x0000002928047276 */ /* 0x000fc40007810024 */
[----:B------:R-:W-:Y:S02]  /*43c0*/  FMNMX3.FTZ R3, R3, R164, R34, !PT ;  /* 0x000000a403037276 */ /* 0x000fe40007810022 */
[----:B------:R-:W-:Y:S02]  /*43d0*/  FSEL R33, R20, -INF , !P1 ;  /* 0xff80000014217808 */ /* 0x000fe40004800000 */
[----:B------:R-:W-:Y:S02]  /*43e0*/  ISETP.GE.U32.AND P1, PT, R90, UR30, PT ;  /* 0x0000001e5a007c0c */ /* 0x000fe4000bf26070 */
        /* <DEDUP_REMOVED lines=11> */
[----:B------:R-:W-:Y:S02]  /*44a0*/  FSEL R3, R65, -INF , !P1 ;  /* 0xff80000041037808 */ /* 0x000fe40004800000 */
[----:B------:R-:W-:Y:S02]  /*44b0*/  FMNMX3.FTZ R4, R4, R12, R165, !PT ;  /* 0x0000000c04047276 */ /* 0x000fe400078100a5 */
[----:B------:R-:W-:Y:S01]  /*44c0*/  FMNMX.FTZ R15, R24, R6, !PT ;  /* 0x00000006180f7209 */ /* 0x000fe20007810000 */
[----:B-1----:R-:W-:Y:S06]  /*44d0*/  BRA.U !UP1, `(.L_x_1794) ;  /* 0x0000000109f47547 */ /* 0x002fec000b800000 */
[----:B------:R-:W1:Y:S01]  /*44e0*/  LDCU UR5, c[0x0][0x440] ;  /* 0x00008800ff0577ac */ /* 0x000e620008000800 */
[----:B------:R-:W-:-:S04]  /*44f0*/  ULEA.HI UR6, UR26, 0xfffffffe, URZ, 0x1a ;  /* 0xfffffffe1a067891 */ /* 0x000fc8000f8fd0ff */
        /* <DEDUP_REMOVED lines=59> */
.L_x_1794:
[----:B------:R-:W-:Y:S01]  /*48b0*/  FMNMX3.FTZ R2, R4, R35, R33, !PT ;  /* 0x0000002304027276 */ /* 0x000fe20007810021 */
[----:B------:R-:W2:Y:S01]  /*48c0*/  SHFL.BFLY PT, R6, R15, 0x2, 0x1f ;  /* 0x0c401f000f067f89 */ /* 0x000ea200000e0000 */
[----:B------:R-:W-:Y:S01]  /*48d0*/  USHF.L.U32 UR31, UR31, 0x5, URZ ;  /* 0x000000051f1f7899 */ /* 0x000fe200080006ff */
[----:B------:R-:W-:Y:S01]  /*48e0*/  IMAD R81, R7, 0x8, R81 ;  /* 0x0000000807517824 */ /* 0x000fe200078e0251 */
[----:B------:R-:W-:Y:S01]  /*48f0*/  FMNMX3.FTZ R2, R2, R31, R29, !PT ;  /* 0x0000001f02027276 */ /* 0x000fe2000781001d */
[----:B------:R-:W-:Y:S01]  /*4900*/  USHF.L.U32 UR28, UR28, 0x1, URZ ;  /* 0x000000011c1c7899 */ /* 0x000fe200080006ff */
[----:B------:R-:W-:Y:S01]  /*4910*/  STL.64 [R1+0x40], R212 ;  /* 0x000040d401007387 */ /* 0x000fe20000100a00 */
[----:B------:R-:W-:Y:S01]  /*4920*/  USHF.R.S32.HI UR5, URZ, 0x1f, UR31 ;  /* 0x0000001fff057899 */ /* 0x000fe2000801141f */
[----:B------:R-:W-:Y:S01]  /*4930*/  FMNMX3.FTZ R2, R2, R27, R25, !PT ;  /* 0x0000001b02027276 */ /* 0x000fe20007810019 */
[----:B------:R-:W-:Y:S01]  /*4940*/  IMAD.WIDE.U32 R244, R81, -0x326172a9, RZ ;  /* 0xcd9e8d5751f47825 */ /* 0x000fe200078e00ff */
[----:B------:R-:W-:Y:S01]  /*4950*/  IADD3 R80, P3, P1, R80, UR31, R82 ;  /* 0x0000001f50507c10 */ /* 0x000fe2000f97e052 */
[----:B------:R-:W3:Y:S01]  /*4960*/  LDCU UR17, c[0x0][0x45c] ;  /* 0x00008b80ff1177ac */ /* 0x000ee20008000800 */
[----:B------:R-:W-:-:S02]  /*4970*/  FMNMX.FTZ R2, R3, R2, !PT ;  /* 0x0000000203027209 */ /* 0x000fc40007810000 */
[----:B------:R-:W-:Y:S01]  /*4980*/  LOP3.LUT R234, R78, 0x200, R79, 0xf8, !PT ;  /* 0x000002004eea7812 */ /* 0x000fe200078ef84f */
[----:B------:R-:W-:Y:S01]  /*4990*/  IMAD.WIDE.U32 R100, R80, -0x2daee0ad, RZ ;  /* 0xd2511f5350647825 */ /* 0x000fe200078e00ff */
[----:B------:R-:W-:Y:S01]  /*49a0*/  UIADD3 UR16, UPT, UPT, UR24, -0x61c88647, URZ ;  /* 0x9e3779b918107890 */ /* 0x000fe2000fffe0ff */
[----:B------:R-:W4:Y:S01]  /*49b0*/  SHFL.BFLY PT, R4, R2, 0x2, 0x1f ;  /* 0x0c401f0002047f89 */ /* 0x000f2200000e0000 */
[----:B------:R-:W-:Y:S01]  /*49c0*/  UIADD3 UR15, UPT, UPT, UR24, 0x3c6ef372, URZ ;  /* 0x3c6ef372180f7890 */ /* 0x000fe2000fffe0ff */
[----:B------:R-:W-:Y:S01]  /*49d0*/  LEA R234, R234, UR13, 0x1 ;  /* 0x0000000deaea7c11 */ /* 0x000fe2000f8e08ff */
[----:B------:R-:W-:Y:S01]  /*49e0*/  UIADD3 UR14, UPT, UPT, UR25, 0x76cf5d0a, URZ ;  /* 0x76cf5d0a190e7890 */ /* 0x000fe2000fffe0ff */
[----:B------:R-:W-:Y:S01]  /*49f0*/  STL.64 [R1+0x18], R244 ;  /* 0x000018f401007387 */ /* 0x000fe20000100a00 */
[----:B------:R-:W-:Y:S02]  /*4a00*/  UIADD3 UR11, UPT, UPT, UR25, 0x32370b8f, URZ ;  /* 0x32370b8f190b7890 */ /* 0x000fe4000fffe0ff */
[----:B------:R-:W-:Y:S01]  /*4a10*/  UIADD3 UR12, UPT, UPT, UR24, -0x255992d5, URZ ;  /* 0xdaa66d2b180c7890 */ /* 0x000fe2000fffe0ff */
[----:B--2---:R-:W-:Y:S01]  /*4a20*/  FMNMX.FTZ R6, R15, R6, !PT ;  /* 0x000000060f067209 */ /* 0x004fe20007810000 */
[----:B------:R-:W-:Y:S01]  /*4a30*/  UIADD3 UR10, UPT, UPT, UR24, 0x78dde6e4, URZ ;  /* 0x78dde6e4180a7890 */ /* 0x000fe2000fffe0ff */
[----:B------:R-:W-:Y:S01]  /*4a40*/  IADD3.X R15, PT, PT, R0, UR5, RZ, P3, P1 ;  /* 0x00000005000f7c10 */ /* 0x000fe20009fe24ff */
[----:B------:R-:W-:Y:S01]  /*4a50*/  UIADD3 UR5, UPT, UPT, UR25, -0x4498517b, URZ ;  /* 0xbb67ae8519057890 */ /* 0x000fe2000fffe0ff */
[----:B------:R-:W-:Y:S01]  /*4a60*/  IMAD.U32 R0, RZ, RZ, UR28 ;  /* 0x0000001cff007e24 */ /* 0x000fe2000f8e00ff */
[----:B------:R-:W2:Y:S01]  /*4a70*/  SHFL.BFLY PT, R7, R6, 0x1, 0x1f ;  /* 0x0c201f0006077f89 */ /* 0x000ea200000e0000 */
[----:B------:R-:W-:Y:S01]  /*4a80*/  LOP3.LUT R15, R15, UR24, R245, 0x96, !PT ;  /* 0x000000180f0f7c12 */ /* 0x000fe2000f8e96f5 */
[----:B------:R-:W-:Y:S01]  /*4a90*/  UIADD3 UR7, UPT, UPT, UR25, -0x56f99767, URZ ;  /* 0xa906689919077890 */ /* 0x000fe2000fffe0ff */
[--C-:B------:R-:W-:Y:S01]  /*4aa0*/  IMAD.IADD R199, R76, 0x1, R234.reuse ;  /* 0x000000014cc77824 */ /* 0x100fe200078e02ea */
[----:B------:R-:W-:Y:S01]  /*4ab0*/  UIADD3 UR9, UPT, UPT, UR25, -0x126145ec, URZ ;  /* 0xed9eba1419097890 */ /* 0x000fe2000fffe0ff */
[----:B------:R-:W-:Y:S01]  /*4ac0*/  LDSM.16.MT88.4 R156, [R234+0x18000] ;  /* 0x01800000ea9c783b */ /* 0x000fe20000004200 */
[----:B------:R-:W-:Y:S01]  /*4ad0*/  IMAD.WIDE.U32 R246, R15, -0x2daee0ad, RZ ;  /* 0xd2511f530ff67825 */ /* 0x000fe200078e00ff */
[----:B------:R-:W-:Y:S01]  /*4ae0*/  LOP3.LUT R15, R0, UR25, R101, 0x96, !PT ;  /* 0x00000019000f7c12 */ /* 0x000fe2000f8e9665 */
[----:B------:R-:W-:Y:S01]  /*4af0*/  UIADD3 UR6, UPT, UPT, UR24, -0x4ab325aa, URZ ;  /* 0xb54cda5618067890 */ /* 0x000fe2000fffe0ff */
[----:B------:R-:W-:Y:S01]  /*4b00*/  LDSM.16.MT88.4 R148, [R199+0x18000] ;  /* 0x01800000c794783b */ /* 0x000fe20000004200 */
[----:B------:R-:W-:Y:S01]  /*4b10*/  UIADD3 UR8, UPT, UPT, UR24, 0x1715609d, URZ ;  /* 0x1715609d18087890 */ /* 0x000fe2000fffe0ff */
[----:B----4-:R-:W-:Y:S01]  /*4b20*/  FMNMX.FTZ R4, R2, R4, !PT ;  /* 0x0000000402047209 */ /* 0x010fe20007810000 */
[----:B------:R-:W-:Y:S01]  /*4b30*/  IMAD.WIDE.U32 R228, R15, -0x326172a9, RZ ;  /* 0xcd9e8d570fe47825 */ /* 0x000fe200078e00ff */
[----:B------:R-:W-:Y:S01]  /*4b40*/  LOP3.LUT R0, R100, UR5, R247, 0x96, !PT ;  /* 0x0000000564007c12 */ /* 0x000fe2000f8e96f7 */
[----:B------:R-:W-:Y:S01]  /*4b50*/  UIADD3 UR5, UPT, UPT, UR25, 0x646e171e, URZ ;  /* 0x646e171e19057890 */ /* 0x000fe2000fffe0ff */
[----:B------:R-:W-:Y:S01]  /*4b60*/  LDSM.16.MT88.4 R72, [R234+0x1c000] ;  /* 0x01c00000ea48783b */ /* 0x000fe20000004200 */
[----:B------:R-:W-:Y:S01]  /*4b70*/  IMAD.IADD R197, R77, 0x1, R234 ;  /* 0x000000014dc57824 */ /* 0x000fe200078e02ea */
[----:B------:R-:W-:Y:S01]  /*4b80*/  UIADD3 UR28, UPT, UPT, UR28, 0x1, URZ ;  /* 0x000000011c1c7890 */ /* 0x000fe2000fffe0ff */
[----:B------:R-:W-:Y:S01]  /*4b90*/  IMAD.WIDE.U32 R212, R0, -0x326172a9, RZ ;  /* 0xcd9e8d5700d47825 */ /* 0x000fe200078e00ff */
[----:B------:R-:W4:Y:S03]  /*4ba0*/  SHFL.BFLY PT, R2, R4, 0x1, 0x1f ;  /* 0x0c201f0004027f89 */ /* 0x000f2600000e0000 */
[----:B------:R-:W-:Y:S01]  /*4bb0*/  IMAD.IADD R182, R76, 0x1, R197 ;  /* 0x000000014cb67824 */ /* 0x000fe200078e02c5 */
[----:B------:R-:W-:Y:S01]  /*4bc0*/  LOP3.LUT R228, R228, UR15, R213, 0x96, !PT ;  /* 0x0000000fe4e47c12 */ /* 0x000fe2000f8e96d5 */
[----:B------:R-:W-:Y:S01]  /*4bd0*/  LDSM.16.MT88.4 R140, [R197+0x18000] ;  /* 0x01800000c58c783b */ /* 0x000fe20000004200 */
[----:B--2---:R-:W-:-:S02]  /*4be0*/  FMNMX.FTZ R0, R6, R7, !PT ;  /* 0x0000000706007209 */ /* 0x004fc40007810000 */
[----:B------:R-:W-:Y:S01]  /*4bf0*/  LOP3.LUT R6, R244, UR16, R229, 0x96, !PT ;  /* 0x00000010f4067c12 */ /* 0x000fe2000f8e96e5 */
[----:B------:R-:W-:Y:S01]  /*4c00*/  IMAD.WIDE.U32 R228, R228, -0x2daee0ad, RZ ;  /* 0xd2511f53e4e47825 */ /* 0x000fe200078e00ff */
[----:B------:R-:W-:-:S03]  /*4c10*/  FSETP.NEU.FTZ.AND P1, PT, R0, -INF , PT ;  /* 0xff8000000000780b */ /* 0x000fc60003f3d000 */
[----:B---3--:R-:W-:Y:S01]  /*4c20*/  FMUL.FTZ R232, R0, UR17 ;  /* 0x0000001100e87c20 */ /* 0x008fe20008410000 */
[----:B------:R-:W-:Y:S01]  /*4c30*/  LDSM.16.MT88.4 R64, [R182+0x1a000] ;  /* 0x01a00000b640783b */ /* 0x000fe20000004200 */
[----:B------:R-:W-:-:S03]  /*4c40*/  IMAD.WIDE.U32 R6, R6, -0x2daee0ad, RZ ;  /* 0xd2511f5306067825 */ /* 0x000fc600078e00ff */
[----:B------:R-:W-:Y:S01]  /*4c50*/  FSEL R232, R232, RZ, P1 ;  /* 0x000000ffe8e87208 */ /* 0x000fe20000800000 */
[----:B------:R-:W-:Y:S01]  /*4c60*/  LDSM.16.MT88.4 R132, [R182+0x18000] ;  /* 0x01800000b684783b */ /* 0x000fe20000004200 */
[----:B------:R-:W-:Y:S02]  /*4c70*/  LOP3.LUT R222, R246, UR14, R7, 0x96, !PT ;  /* 0x0000000ef6de7c12 */ /* 0x000fe4000f8e9607 */
[----:B------:R-:W-:Y:S01]  /*4c80*/  LOP3.LUT R242, R6, UR11, R229, 0x96, !PT ;  /* 0x0000000b06f27c12 */ /* 0x000fe2000f8e96e5 */
[--C-:B------:R-:W-:Y:S01]  /*4c90*/  FFMA.FTZ R231, R42, UR17, -R232.reuse ;  /* 0x000000112ae77c23 */ /* 0x100fe200080108e8 */
[----:B------:R-:W-:Y:S01]  /*4ca0*/  FFMA.FTZ R230, R43, UR17, -R232 ;  /* 0x000000112be67c23 */ /* 0x000fe200080108e8 */
[----:B------:R-:W-:Y:S01]  /*4cb0*/  IMAD.WIDE.U32 R222, R222, -0x326172a9, RZ ;  /* 0xcd9e8d57dede7825 */ /* 0x000fe200078e00ff */
[----:B----4-:R-:W-:-:S03]  /*4cc0*/  FMNMX.FTZ R2, R4, R2, !PT ;  /* 0x0000000204027209 */ /* 0x010fc60007810000 */
[----:B------:R-:W-:Y:S01]  /*4cd0*/  FFMA.FTZ R238, R38, UR17, -R232 ;  /* 0x0000001126ee7c23 */ /* 0x000fe200080108e8 */
[----:B------:R-:W2:Y:S01]  /*4ce0*/  LDC R4, c[0x0][0x4f8] ;  /* 0x00013e00ff047b82 */ /* 0x000ea20000000800 */
[----:B------:R-:W-:Y:S01]  /*4cf0*/  IMAD.WIDE.U32 R242, R242, -0x326172a9, RZ ;  /* 0xcd9e8d57f2f27825 */ /* 0x000fe200078e00ff */
[----:B------:R-:W-:-:S03]  /*4d00*/  FSETP.NEU.FTZ.AND P1, PT, R2, -INF , PT ;  /* 0xff8000000200780b */ /* 0x000fc60003f3d000 */
[----:B------:R-:W-:Y:S01]  /*4d10*/  FMUL.FTZ R237, R2, UR17 ;  /* 0x0000001102ed7c20 */ /* 0x000fe20008410000 */
[----:B------:R-:W-:Y:S01]  /*4d20*/  LOP3.LUT R240, R212, UR12, R223, 0x96, !PT ;  /* 0x0000000cd4f07c12 */ /* 0x000fe2000f8e96df */
[----:B------:R-:W-:Y:S01]  /*4d30*/  FFMA.FTZ R198, R39, UR17, -R232 ;  /* 0x0000001127c67c23 */ /* 0x000fe200080108e8 */
[----:B------:R-:W-:Y:S01]  /*4d40*/  LOP3.LUT R222, R222, UR10, R243, 0x96, !PT ;  /* 0x0000000adede7c12 */ /* 0x000fe2000f8e96f3 */
[----:B------:R-:W-:Y:S01]  /*4d50*/  MUFU.EX2 R231, R231 ;  /* 0x000000e700e77308 */ /* 0x000fe20000000800 */
[----:B------:R-:W-:Y:S01]  /*4d60*/  FSEL R237, R237, RZ, P1 ;  /* 0x000000ffeded7208 */ /* 0x000fe20000800000 */
[----:B------:R-:W-:-:S04]  /*4d70*/  IMAD.WIDE.U32 R240, R240, -0x2daee0ad, RZ ;  /* 0xd2511f53f0f07825 */ /* 0x000fc800078e00ff */
[--C-:B------:R-:W-:Y:S01]  /*4d80*/  FFMA.FTZ R185, R5, UR17, -R232.reuse ;  /* 0x0000001105b97c23 */ /* 0x100fe200080108e8 */
[----:B------:R-:W3:Y:S01]  /*4d90*/  MUFU.EX2 R230, R230 ;  /* 0x000000e600e67308 */ /* 0x000ee20000000800 */
[----:B------:R-:W-:Y:S01]  /*4da0*/  FFMA.FTZ R187, R8, UR17, -R232 ;  /* 0x0000001108bb7c23 */ /* 0x000fe200080108e8 */
[----:B------:R-:W-:-:S04]  /*4db0*/  IMAD.WIDE.U32 R222, R222, -0x2daee0ad, RZ ;  /* 0xd2511f53dede7825 */ /* 0x000fc800078e00ff */
[--C-:B------:R-:W-:Y:S01]  /*4dc0*/  FFMA.FTZ R235, R36, UR17, -R237.reuse ;  /* 0x0000001124eb7c23 */ /* 0x100fe200080108ed */
[----:B------:R-:W-:Y:S01]  /*4dd0*/  FFMA.FTZ R196, R37, UR17, -R237 ;  /* 0x0000001125c47c23 */ /* 0x000fe200080108ed */
[----:B------:R-:W-:Y:S01]  /*4de0*/  LOP3.LUT R228, R228, UR9, R241, 0x96, !PT ;  /* 0x00000009e4e47c12 */ /* 0x000fe2000f8e96f1 */
[----:B------:R-:W-:Y:S01]  /*4df0*/  FFMA.FTZ R236, R40, UR17, -R237 ;  /* 0x0000001128ec7c23 */ /* 0x000fe200080108ed */
[----:B------:R-:W-:Y:S01]  /*4e00*/  LOP3.LUT R240, R240, UR7, R223, 0x96, !PT ;  /* 0x00000007f0f07c12 */ /* 0x000fe2000f8e96df */
[----:B------:R-:W-:Y:S01]  /*4e10*/  FFMA.FTZ R233, R41, UR17, -R237 ;  /* 0x0000001129e97c23 */ /* 0x000fe200080108ed */
[----:B------:R-:W-:Y:S01]  /*4e20*/  MUFU.EX2 R235, R235 ;  /* 0x000000eb00eb7308 */ /* 0x000fe20000000800 */
[----:B------:R-:W-:-:S04]  /*4e30*/  IMAD.WIDE.U32 R228, R228, -0x326172a9, RZ ;  /* 0xcd9e8d57e4e47825 */ /* 0x000fc800078e00ff */
[--C-:B------:R-:W-:Y:S01]  /*4e40*/  FFMA.FTZ R186, R10, UR17, -R237.reuse ;  /* 0x000000110aba7c23 */ /* 0x100fe200080108ed */
[----:B------:R-:W-:Y:S01]  /*4e50*/  FFMA.FTZ R183, R12, UR17, -R237 ;  /* 0x000000110cb77c23 */ /* 0x000fe200080108ed */
[----:B------:R-:W4:Y:S01]  /*4e60*/  MUFU.EX2 R196, R196 ;  /* 0x000000c400c47308 */ /* 0x000f220000000800 */
[----:B--2---:R-:W-:Y:S01]  /*4e70*/  LOP3.LUT R4, R4, 0xff, RZ, 0xc0, !PT ;  /* 0x000000ff04047812 */ /* 0x004fe200078ec0ff */
[----:B------:R-:W-:Y:S01]  /*4e80*/  IMAD.WIDE.U32 R240, R240, -0x326172a9, RZ ;  /* 0xcd9e8d57f0f07825 */ /* 0x000fe200078e00ff */
[----:B------:R-:W-:Y:S01]  /*4e90*/  LOP3.LUT R242, R242, UR8, R229, 0x96, !PT ;  /* 0x00000008f2f27c12 */ /* 0x000fe2000f8e96e5 */
[----:B------:R-:W-:Y:S01]  /*4ea0*/  MUFU.EX2 R236, R236 ;  /* 0x000000ec00ec7308 */ /* 0x000fe20000000800 */
[----:B---3--:R-:W-:Y:S01]  /*4eb0*/  F2FP.BF16.F32.PACK_AB R180, R230, R231 ;  /* 0x000000e7e6b4723e */ /* 0x008fe200000010ff */
[----:B------:R-:W-:Y:S01]  /*4ec0*/  IMAD R219, R4, 0x10000, R4 ;  /* 0x0001000004db7824 */ /* 0x000fe200078e0204 */
[----:B------:R-:W-:Y:S01]  /*4ed0*/  PRMT R225, R240, 0x7771, RZ ;  /* 0x00007771f0e17816 */ /* 0x000fe200000000ff */
[----:B------:R-:W-:Y:S01]  /*4ee0*/  IMAD.MOV.U32 R4, RZ, RZ, R240 ;  /* 0x000000ffff047224 */ /* 0x000fe200078e00f0 */
[----:B------:R-:W2:Y:S01]  /*4ef0*/  MUFU.EX2 R233, R233 ;  /* 0x000000e900e97308 */ /* 0x000ea20000000800 */
[----:B------:R-:W-:Y:S01]  /*4f00*/  LOP3.LUT R228, R228, UR6, R241, 0x96, !PT ;  /* 0x00000006e4e47c12 */ /* 0x000fe2000f8e96f1 */
[----:B------:R-:W-:Y:S01]  /*4f10*/  IMAD.WIDE.U32 R242, R242, -0x2daee0ad, RZ ;  /* 0xd2511f53f2f27825 */ /* 0x000fe200078e00ff */
[----:B------:R-:W-:Y:S01]  /*4f20*/  PRMT R227, R240, 0x7773, RZ ;  /* 0x00007773f0e37816 */ /* 0x000fe200000000ff */
[----:B------:R-:W-:Y:S01]  /*4f30*/  MUFU.EX2 R238, R238 ;  /* 0x000000ee00ee7308 */ /* 0x000fe20000000800 */
[----:B------:R-:W-:Y:S01]  /*4f40*/  LOP3.LUT R4, R4, 0xff, RZ, 0xc0, !PT ;  /* 0x000000ff04047812 */ /* 0x000fe200078ec0ff */
[--C-:B------:R-:W-:Y:S01]  /*4f50*/  FFMA.FTZ R192, R13, UR17, -R232.reuse ;  /* 0x000000110dc07c23 */ /* 0x100fe200080108e8 */
[----:B----4-:R-:W-:Y:S01]  /*4f60*/  F2FP.BF16.F32.PACK_AB R178, R196, R235 ;  /* 0x000000ebc4b2723e */ /* 0x010fe200000010ff */
[----:B------:R-:W3:Y:S01]  /*4f70*/  MUFU.EX2 R198, R198 ;  /* 0x000000c600c67308 */ /* 0x000ee20000000800 */
[----:B------:R-:W-:Y:S01]  /*4f80*/  PRMT R4, R4, 0x5410, R225 ;  /* 0x0000541004047816 */ /* 0x000fe200000000e1 */
[----:B------:R-:W-:Y:S01]  /*4f90*/  FFMA.FTZ R188, R14, UR17, -R232 ;  /* 0x000000110ebc7c23 */ /* 0x000fe200080108e8 */
[----:B------:R-:W-:Y:S01]  /*4fa0*/  PRMT R177, R178, 0x7632, R177 ;  /* 0x00007632b2b17816 */ /* 0x000fe200000000b1 */
[----:B------:R-:W-:Y:S01]  /*4fb0*/  MUFU.EX2 R186, R186 ;  /* 0x000000ba00ba7308 */ /* 0x000fe20000000800 */
[----:B------:R-:W-:Y:S01]  /*4fc0*/  LOP3.LUT R191, R228, 0xffff, RZ, 0xc0, !PT ;  /* 0x0000ffffe4bf7812 */ /* 0x000fe200078ec0ff */
[----:B------:R-:W-:Y:S01]  /*4fd0*/  FFMA.FTZ R193, R9, UR17, -R237 ;  /* 0x0000001109c17c23 */ /* 0x000fe200080108ed */
[--C-:B------:R-:W-:Y:S01]  /*4fe0*/  HSET2.LE.AND R4, R4, R219.reuse, PT ;  /* 0x000000db04047233 */ /* 0x100fe20003803000 */
[----:B------:R-:W4:Y:S01]  /*4ff0*/  MUFU.EX2 R183, R183 ;  /* 0x000000b700b77308 */ /* 0x000f220000000800 */
[----:B------:R-:W-:Y:S01]  /*5000*/  PRMT R130, R178, 0x5410, R177 ;  /* 0x00005410b2827816 */ /* 0x000fe200000000b1 */
[----:B------:R-:W-:Y:S01]  /*5010*/  FFMA.FTZ R189, R11, UR17, -R237 ;  /* 0x000000110bbd7c23 */ /* 0x000fe200080108ed */
[----:B------:R-:W-:Y:S01]  /*5020*/  LOP3.LUT R229, R228, 0xff, RZ, 0xc0, !PT ;  /* 0x000000ffe4e57812 */ /* 0x000fe200078ec0ff */
[----:B------:R-:W-:Y:S01]  /*5030*/  MUFU.EX2 R187, R187 ;  /* 0x000000bb00bb7308 */ /* 0x000fe20000000800 */
[----:B------:R-:W-:Y:S01]  /*5040*/  SHF.R.U32.HI R191, RZ, 0x8, R191 ;  /* 0x00000008ffbf7819 */ /* 0x000fe200000116bf */
[----:B------:R-:W1:Y:S01]  /*5050*/  LDSM.16.MT88.4 R40, [R234+0x1a000] ;  /* 0x01a00000ea28783b */ /* 0x000e620000004200 */
[----:B--2---:R-:W-:Y:S01]  /*5060*/  F2FP.BF16.F32.PACK_AB R184, R233, R236 ;  /* 0x000000ece9b8723e */ /* 0x004fe200000010ff */
[----:B------:R-:W2:Y:S01]  /*5070*/  MUFU.EX2 R185, R185 ;  /* 0x000000b900b97308 */ /* 0x000ea20000000800 */
[----:B------:R-:W-:Y:S01]  /*5080*/  LOP3.LUT R130, R130, R4, RZ, 0xc0, !PT ;  /* 0x0000000482827212 */ /* 0x000fe200078ec0ff */
[----:B------:R-:W-:Y:S01]  /*5090*/  LDSM.16.MT88.4 R12, [R234+0x18800] ;  /* 0x01880000ea0c783b */ /* 0x000fe20000004200 */
[----:B------:R-:W-:Y:S01]  /*50a0*/  PRMT R4, R229, 0x5410, R191 ;  /* 0x00005410e5047816 */ /* 0x000fe200000000bf */
[----:B------:R-:W-:Y:S01]  /*50b0*/  MUFU.EX2 R192, R192 ;  /* 0x000000c000c07308 */ /* 0x000fe20000000800 */
[----:B------:R-:W-:Y:S01]  /*50c0*/  PRMT R181, R184, 0x7632, R181 ;  /* 0x00007632b8b57816 */ /* 0x000fe200000000b5 */
[----:B------:R-:W-:Y:S01]  /*50d0*/  LDSM.16.MT88.4 R92, [R234+0x1c800] ;  /* 0x01c80000ea5c783b */ /* 0x000fe20000004200 */
[----:B------:R-:W-:Y:S01]  /*50e0*/  PRMT R226, R240, 0x7772, RZ ;  /* 0x00007772f0e27816 */ /* 0x000fe200000000ff */
[----:B------:R-:W-:Y:S01]  /*50f0*/  MUFU.EX2 R188, R188 ;  /* 0x000000bc00bc7308 */ /* 0x000fe20000000800 */
[----:B------:R-:W-:Y:S01]  /*5100*/  PRMT R195, R228, 0x7632, R195 ;  /* 0x00007632e4c37816 */ /* 0x000fe200000000c3 */
[----:B------:R-:W-:Y:S01]  /*5110*/  LDSM.16.MT88.4 R96, [R182+0x1c000] ;  /* 0x01c00000b660783b */ /* 0x000fe20000004200 */
[--C-:B------:R-:W-:Y:S01]  /*5120*/  HSET2.LE.AND R4, R4, R219.reuse, PT ;  /* 0x000000db04047233 */ /* 0x100fe20003803000 */
[----:B------:R-:W-:Y:S01]  /*5130*/  MUFU.EX2 R193, R193 ;  /* 0x000000c100c17308 */ /* 0x000fe20000000800 */
[----:B------:R-:W-:Y:S01]  /*5140*/  PRMT R128, R184, 0x5410, R181 ;  /* 0x00005410b8807816 */ /* 0x000fe200000000b5 */
[----:B------:R-:W-:Y:S01]  /*5150*/  LDSM.16.MT88.4 R56, [R197+0x1a000] ;  /* 0x01a00000c538783b */ /* 0x000fe20000004200 */
[----:B------:R-:W-:Y:S01]  /*5160*/  PRMT R5, R226, 0x5410, R227 ;  /* 0x00005410e2057816 */ /* 0x000fe200000000e3 */
[----:B------:R-:W2:Y:S01]  /*5170*/  MUFU.EX2 R189, R189 ;  /* 0x000000bd00bd7308 */ /* 0x000ea20000000800 */
[----:B------:R-:W-:Y:S01]  /*5180*/  SHF.R.U32.HI R228, RZ, 0x18, R228 ;  /* 0x00000018ffe47819 */ /* 0x000fe200000116e4 */
[----:B------:R-:W-:Y:S01]  /*5190*/  LDSM.16.MT88.4 R48, [R199+0x1a000] ;  /* 0x01a00000c730783b */ /* 0x000fe20000004200 */
[----:B------:R-:W-:Y:S01]  /*51a0*/  LOP3.LUT R195, R195, 0xff, RZ, 0xc0, !PT ;  /* 0x000000ffc3c37812 */ /* 0x000fe200078ec0ff */
[--C-:B------:R-:W-:Y:S01]  /*51b0*/  FFMA.FTZ R241, R165, UR17, -R237.reuse ;  /* 0x00000011a5f17c23 */ /* 0x100fe200080108ed */
[----:B---3--:R-:W-:Y:S01]  /*51c0*/  F2FP.BF16.F32.PACK_AB R175, R198, R238 ;  /* 0x000000eec6af723e */ /* 0x008fe200000010ff */
[----:B------:R-:W-:Y:S01]  /*51d0*/  LDSM.16.MT88.4 R80, [R199+0x1c000] ;  /* 0x01c00000c750783b */ /* 0x000fe20000004200 */
[----:B------:R-:W-:Y:S01]  /*51e0*/  LOP3.LUT R128, R128, R4, RZ, 0xc0, !PT ;  /* 0x0000000480807212 */ /* 0x000fe200078ec0ff */
[----:B------:R-:W-:Y:S01]  /*51f0*/  IMAD.MOV.U32 R4, RZ, RZ, R242 ;  /* 0x000000ffff047224 */ /* 0x000fe200078e00f2 */
[----:B------:R-:W-:Y:S01]  /*5200*/  LOP3.LUT R5, R5, 0xff00ff, RZ, 0xc0, !PT ;  /* 0x00ff00ff05057812 */ /* 0x000fe200078ec0ff */
[----:B------:R-:W-:Y:S01]  /*5210*/  LDSM.16.MT88.4 R88, [R197+0x1c000] ;  /* 0x01c00000c558783b */ /* 0x000fe20000004200 */
[----:B------:R-:W-:Y:S01]  /*5220*/  PRMT R129, R195, 0x5410, R228 ;  /* 0x00005410c3817816 */ /* 0x000fe200000000e4 */
[----:B------:R-:W-:Y:S01]  /*5230*/  FFMA.FTZ R239, R35, UR17, -R237 ;  /* 0x0000001123ef7c23 */ /* 0x000fe200080108ed */
[----:B------:R-:W-:Y:S01]  /*5240*/  PRMT R179, R180, 0x7632, R179 ;  /* 0x00007632b4b37816 */ /* 0x000fe200000000b3 */
[----:B------:R-:W-:Y:S01]  /*5250*/  LDSM.16.MT88.4 R112, [R199+0x1e000] ;  /* 0x01e00000c770783b */ /* 0x000fe20000004200 */
[----:B------:R-:W-:Y:S01]  /*5260*/  PRMT R176, R175, 0x7632, R176 ;  /* 0x00007632afb07816 */ /* 0x000fe200000000b0 */
[----:B------:R-:W-:Y:S01]  /*5270*/  FFMA.FTZ R245, R31, UR17, -R237 ;  /* 0x000000111ff57c23 */ /* 0x000fe200080108ed */
[----:B------:R-:W-:Y:S01]  /*5280*/  LOP3.LUT R8, R4, 0xff, RZ, 0xc0, !PT ;  /* 0x000000ff04087812 */ /* 0x000fe200078ec0ff */
[----:B------:R-:W-:Y:S01]  /*5290*/  LDSM.16.MT88.4 R104, [R234+0x1e000] ;  /* 0x01e00000ea68783b */ /* 0x000fe20000004200 */
[----:B------:R-:W-:-:S02]  /*52a0*/  HSET2.LE.AND R5, R5, R219, PT ;  /* 0x000000db05057233 */ /* 0x000fc40003803000 */
[----:B------:R-:W-:Y:S01]  /*52b0*/  HSET2.LE.AND R129, R129, R219, PT ;  /* 0x000000db81817233 */ /* 0x000fe20003803000 */
[----:B------:R-:W-:Y:S01]  /*52c0*/  STL.64 [R1+0x10], R100 ;  /* 0x0000106401007387 */ /* 0x000fe20000100a00 */
[----:B------:R-:W-:Y:S02]  /*52d0*/  PRMT R4, R180, 0x5410, R179 ;  /* 0x00005410b4047816 */ /* 0x000fe400000000b3 */
[----:B------:R-:W-:Y:S01]  /*52e0*/  PRMT R131, R175, 0x5410, R176 ;  /* 0x00005410af837816 */ /* 0x000fe200000000b0 */
[----:B------:R-:W-:Y:S01]  /*52f0*/  LDSM.16.MT88.4 R120, [R197+0x1e000] ;  /* 0x01e00000c578783b */ /* 0x000fe20000004200 */
[----:B------:R-:W-:Y:S02]  /*5300*/  PRMT R224, R242, 0x7771, RZ ;  /* 0x00007771f2e07816 */ /* 0x000fe400000000ff */
[----:B------:R-:W-:Y:S01]  /*5310*/  LOP3.LUT R131, R131, R5, RZ, 0xc0, !PT ;  /* 0x0000000583837212 */ /* 0x000fe200078ec0ff */
[----:B------:R-:W-:Y:S01]  /*5320*/  STL.64 [R1+0x8], R246 ;  /* 0x000008f601007387 */ /* 0x000fe20000100a00 */
[----:B------:R-:W-:-:S02]  /*5330*/  LOP3.LUT R129, R4, R129, RZ, 0xc0, !PT ;  /* 0x0000008104817212 */ /* 0x000fc400078ec0ff */
[----:B----4-:R-:W-:Y:S01]  /*5340*/  F2FP.BF16.F32.PACK_AB R170, R183, R186 ;  /* 0x000000bab7aa723e */ /* 0x010fe200000010ff */
[----:B------:R-:W3:Y:S01]  /*5350*/  LDSM.16.MT88.4 R4, [R199+0x18800] ;  /* 0x01880000c704783b */ /* 0x000ee20000004200 */
[----:B------:R-:W-:Y:S02]  /*5360*/  PRMT R8, R8, 0x5410, R224 ;  /* 0x0000541008087816 */ /* 0x000fe400000000e0 */
[----:B------:R-:W-:Y:S01]  /*5370*/  PRMT R169, R170, 0x7632, R169 ;  /* 0x00007632aaa97816 */ /* 0x000fe200000000a9 */
[----:B------:R-:W-:Y:S01]  /*5380*/  HMMA.16816.F32.BF16 R152, R128, R148, RZ ;  /* 0x000000948098723c */ /* 0x000fe200000418ff */
[----:B------:R-:W-:Y:S01]  /*5390*/  PRMT R221, R242, 0x7772, RZ ;  /* 0x00007772f2dd7816 */ /* 0x000fe200000000ff */
[----:B------:R-:W-:Y:S01]  /*53a0*/  STL.64 [R1], R212 ;  /* 0x000000d401007387 */ /* 0x000fe20000100a00 */
[----:B------:R-:W-:Y:S02]  /*53b0*/  HSET2.LE.AND R10, R8, R219, PT ;  /* 0x000000db080a7233 */ /* 0x000fe40003803000 */
[----:B------:R-:W-:-:S02]  /*53c0*/  PRMT R8, R170, 0x5410, R169 ;  /* 0x00005410aa087816 */ /* 0x000fc400000000a9 */
[----:B------:R-:W-:Y:S01]  /*53d0*/  PRMT R220, R242, 0x7773, RZ ;  /* 0x00007773f2dc7816 */ /* 0x000fe200000000ff */
[C---:B------:R-:W-:Y:S01]  /*53e0*/  HMMA.16816.F32.BF16 R148, R128.reuse, R150, RZ ;  /* 0x000000968094723c */ /* 0x040fe200000418ff */
[----:B------:R-:W-:Y:S01]  /*53f0*/  LOP3.LUT R222, R222, UR5, R243, 0x96, !PT ;  /* 0x00000005dede7c12 */ /* 0x000fe2000f8e96f3 */
[----:B------:R-:W-:Y:S01]  /*5400*/  FFMA.FTZ R243, R34, UR17, -R232 ;  /* 0x0000001122f37c23 */ /* 0x000fe200080108e8 */
[----:B------:R-:W-:Y:S02]  /*5410*/  LOP3.LUT R10, R8, R10, RZ, 0xc0, !PT ;  /* 0x0000000a080a7212 */ /* 0x000fe400078ec0ff */
[----:B------:R-:W-:Y:S02]  /*5420*/  PRMT R8, R221, 0x5410, R220 ;  /* 0x00005410dd087816 */ /* 0x000fe400000000dc */
[C---:B------:R-:W-:Y:S01]  /*5430*/  LOP3.LUT R190, R222.reuse, 0xffff, RZ, 0xc0, !PT ;  /* 0x0000ffffdebe7812 */ /* 0x040fe200078ec0ff */
[----:B-1----:R-:W-:Y:S01]  /*5440*/  HMMA.16816.F32.BF16 R36, R128, R40, RZ ;  /* 0x000000288024723c */ /* 0x002fe200000418ff */
[----:B------:R-:W-:-:S02]  /*5450*/  PRMT R194, R222, 0x7632, R194 ;  /* 0x00007632dec27816 */ /* 0x000fc400000000c2 */
[----:B--2---:R-:W-:Y:S02]  /*5460*/  F2FP.BF16.F32.PACK_AB R168, R185, R187 ;  /* 0x000000bbb9a8723e */ /* 0x004fe400000010ff */
[----:B------:R-:W-:Y:S02]  /*5470*/  LOP3.LUT R8, R8, 0xff00ff, RZ, 0xc0, !PT ;  /* 0x00ff00ff08087812 */ /* 0x000fe400078ec0ff */
[----:B------:R-:W-:Y:S01]  /*5480*/  LOP3.LUT R223, R222, 0xff, RZ, 0xc0, !PT ;  /* 0x000000ffdedf7812 */ /* 0x000fe200078ec0ff */
[----:B------:R-:W-:Y:S01]  /*5490*/  HMMA.16816.F32.BF16 R160, R128, R156, RZ ;  /* 0x0000009c80a0723c */ /* 0x000fe200000418ff */
[----:B------:R-:W-:Y:S02]  /*54a0*/  SHF.R.U32.HI R222, RZ, 0x18, R222 ;  /* 0x00000018ffde7819 */ /* 0x000fe400000116de */
[----:B------:R-:W-:Y:S02]  /*54b0*/  SHF.R.U32.HI R190, RZ, 0x8, R190 ;  /* 0x00000008ffbe7819 */ /* 0x000fe400000116be */
[----:B------:R-:W-:-:S02]  /*54c0*/  LOP3.LUT R194, R194, 0xff, RZ, 0xc0, !PT ;  /* 0x000000ffc2c27812 */ /* 0x000fc400078ec0ff */
[----:B------:R-:W-:Y:S01]  /*54d0*/  PRMT R167, R168, 0x7632, R167 ;  /* 0x00007632a8a77816 */ /* 0x000fe200000000a7 */
[C---:B------:R-:W-:Y:S01]  /*54e0*/  HMMA.16816.F32.BF16 R40, R128.reuse, R42, RZ ;  /* 0x0000002a8028723c */ /* 0x040fe200000418ff */
[----:B------:R-:W-:Y:S02]  /*54f0*/  F2FP.BF16.F32.PACK_AB R174, R189, R193 ;  /* 0x000000c1bdae723e */ /* 0x000fe400000010ff */
[----:B------:R-:W-:Y:S02]  /*5500*/  F2FP.BF16.F32.PACK_AB R172, R188, R192 ;  /* 0x000000c0bcac723e */ /* 0x000fe400000010ff */
[----:B------:R-:W-:Y:S02]  /*5510*/  HSET2.LE.AND R8, R8, R219, PT ;  /* 0x000000db08087233 */ /* 0x000fe40003803000 */
[----:B------:R-:W-:Y:S01]  /*5520*/  PRMT R16, R223, 0x5410, R190 ;  /* 0x00005410df107816 */ /* 0x000fe200000000be */
[----:B------:R-:W-:Y:S01]  /*5530*/  HMMA.16816.F32.BF16 R156, R128, R158, RZ ;  /* 0x0000009e809c723c */ /* 0x000fe200000418ff */
[----:B------:R-:W-:-:S02]  /*5540*/  PRMT R9, R194, 0x5410, R222 ;  /* 0x00005410c2097816 */ /* 0x000fc400000000de */
[----:B------:R-:W-:Y:S02]  /*5550*/  PRMT R11, R168, 0x5410, R167 ;  /* 0x00005410a80b7816 */ /* 0x000fe400000000a7 */
[----:B------:R-:W-:Y:S02]  /*5560*/  PRMT R173, R174, 0x7632, R173 ;  /* 0x00007632aead7816 */ /* 0x000fe400000000ad */
[----:B------:R-:W-:Y:S01]  /*5570*/  PRMT R171, R172, 0x7632, R171 ;  /* 0x00007632acab7816 */ /* 0x000fe200000000ab */
[----:B------:R-:W-:Y:S01]  /*5580*/  HMMA.16816.F32.BF16 R60, R128, R64, RZ ;  /* 0x00000040803c723c */ /* 0x000fe200000418ff */
[--C-:B------:R-:W-:Y:S02]  /*5590*/  HSET2.LE.AND R16, R16, R219.reuse, PT ;  /* 0x000000db10107233 */ /* 0x100fe40003803000 */
[----:B------:R-:W-:Y:S02]  /*55a0*/  LOP3.LUT R11, R11, R8, RZ, 0xc0, !PT ;  /* 0x000000080b0b7212 */ /* 0x000fe400078ec0ff */
[----:B------:R-:W-:-:S02]  /*55b0*/  HSET2.LE.AND R9, R9, R219, PT ;  /* 0x000000db09097233 */ /* 0x000fc40003803000 */
[----:B------:R-:W-:Y:S01]  /*55c0*/  PRMT R8, R174, 0x5410, R173 ;  /* 0x00005410ae087816 */ /* 0x000fe200000000ad */
[C---:B------:R-:W-:Y:S01]  /*55d0*/  HMMA.16816.F32.BF16 R136, R128.reuse, R132, RZ ;  /* 0x000000848088723c */ /* 0x040fe200000418ff */
[----:B------:R-:W-:Y:S02]  /*55e0*/  PRMT R20, R172, 0x5410, R171 ;  /* 0x00005410ac147816 */ /* 0x000fe400000000ab */
[----:B------:R-:W-:Y:S02]  /*55f0*/  LOP3.LUT R8, R8, R16, RZ, 0xc0, !PT ;  /* 0x0000001008087212 */ /* 0x000fe400078ec0ff */
[----:B------:R-:W-:Y:S01]  /*5600*/  LOP3.LUT R9, R20, R9, RZ, 0xc0, !PT ;  /* 0x0000000914097212 */ /* 0x000fe200078ec0ff */
[----:B------:R-:W-:Y:S02]  /*5610*/  LDSM.16.MT88.4 R16, [R197+0x18800] ;  /* 0x01880000c510783b */ /* 0x000fe40000004200 */
[----:B------:R-:W-:Y:S02]  /*5620*/  HMMA.16816.F32.BF16 R64, R128, R66, RZ ;  /* 0x000000428040723c */ /* 0x000fe400000418ff */
[----:B------:R-:W-:Y:S06]  /*5630*/  LDSM.16.MT88.4 R20, [R199+0x1c800] ;  /* 0x01c80000c714783b */ /* 0x000fec0000004200 */
[C---:B---3--:R-:W-:Y:S08]  /*5640*/  HMMA.16816.F32.BF16 R152, R8.reuse, R4, R152 ;  /* 0x000000040898723c */ /* 0x048ff00000041898 */
[C---:B------:R-:W-:Y:S01]  /*5650*/  HMMA.16816.F32.BF16 R148, R8.reuse, R6, R148 ;  /* 0x000000060894723c */ /* 0x040fe20000041894 */
[----:B------:R-:W1:Y:S07]  /*5660*/  LDSM.16.MT88.4 R4, [R234+0x1a800] ;  /* 0x01a80000ea04783b */ /* 0x000e6e0000004200 */
[C---:B------:R-:W-:Y:S08]  /*5670*/  HMMA.16816.F32.BF16 R160, R8.reuse, R12, R160 ;  /* 0x0000000c08a0723c */ /* 0x040ff000000418a0 */
[----:B------:R-:W-:Y:S01]  /*5680*/  HMMA.16816.F32.BF16 R156, R8, R14, R156 ;  /* 0x0000000e089c723c */ /* 0x000fe2000004189c */
[----:B------:R-:W2:Y:S07]  /*5690*/  LDSM.16.MT88.4 R12, [R182+0x18800] ;  /* 0x01880000b60c783b */ /* 0x000eae0000004200 */
[C---:B------:R-:W-:Y:S08]  /*56a0*/  HMMA.16816.F32.BF16 R132, R128.reuse, R134, RZ ;  /* 0x000000868084723c */ /* 0x040ff000000418ff */
[C---:B------:R-:W-:Y:S08]  /*56b0*/  HMMA.16816.F32.BF16 R68, R128.reuse, R72, RZ ;  /* 0x000000488044723c */ /* 0x040ff000000418ff */
[----:B------:R-:W-:Y:S08]  /*56c0*/  HMMA.16816.F32.BF16 R144, R128, R140, RZ ;  /* 0x0000008c8090723c */ /* 0x000ff000000418ff */
[C---:B-1----:R-:W-:Y:S08]  /*56d0*/  HMMA.16816.F32.BF16 R36, R8.reuse, R4, R36 ;  /* 0x000000040824723c */ /* 0x042ff00000041824 */
[----:B------:R-:W-:Y:S01]  /*56e0*/  HMMA.16816.F32.BF16 R40, R8, R6, R40 ;  /* 0x000000060828723c */ /* 0x000fe20000041828 */
[----:B------:R-:W1:Y:S07]  /*56f0*/  LDSM.16.MT88.4 R4, [R182+0x1a800] ;  /* 0x01a80000b604783b */ /* 0x000e6e0000004200 */
[C---:B------:R-:W-:Y:S08]  /*5700*/  HMMA.16816.F32.BF16 R72, R128.reuse, R74, RZ ;  /* 0x0000004a8048723c */ /* 0x040ff000000418ff */
[----:B------:R-:W-:Y:S08]  /*5710*/  HMMA.16816.F32.BF16 R140, R128, R142, RZ ;  /* 0x0000008e808c723c */ /* 0x000ff000000418ff */
[C---:B--2---:R-:W-:Y:S08]  /*5720*/  HMMA.16816.F32.BF16 R136, R8.reuse, R12, R136 ;  /* 0x0000000c0888723c */ /* 0x044ff00000041888 */
[C---:B------:R-:W-:Y:S01]  /*5730*/  HMMA.16816.F32.BF16 R132, R8.reuse, R14, R132 ;  /* 0x0000000e0884723c */ /* 0x040fe20000041884 */
[----:B------:R-:W-:Y:S07]  /*5740*/  LDSM.16.MT88.4 R12, [R197+0x1a800] ;  /* 0x01a80000c50c783b */ /* 0x000fee0000004200 */
[C---:B------:R-:W-:Y:S08]  /*5750*/  HMMA.16816.F32.BF16 R68, R8.reuse, R92, R68 ;  /* 0x0000005c0844723c */ /* 0x040ff00000041844 */
[C---:B-1----:R-:W-:Y:S08]  /*5760*/  HMMA.16816.F32.BF16 R60, R8.reuse, R4, R60 ;  /* 0x00000004083c723c */ /* 0x042ff0000004183c */
[C---:B------:R-:W-:Y:S01]  /*5770*/  HMMA.16816.F32.BF16 R64, R8.reuse, R6, R64 ;  /* 0x000000060840723c */ /* 0x040fe20000041840 */
[----:B------:R-:W1:Y:S07]  /*5780*/  LDSM.16.MT88.4 R4, [R182+0x1c800] ;  /* 0x01c80000b604783b */ /* 0x000e6e0000004200 */
[C---:B------:R-:W-:Y:S08]  /*5790*/  HMMA.16816.F32.BF16 R72, R8.reuse, R94, R72 ;  /* 0x0000005e0848723c */ /* 0x040ff00000041848 */
[C---:B------:R-:W-:Y:S08]  /*57a0*/  HMMA.16816.F32.BF16 R144, R8.reuse, R16, R144 ;  /* 0x000000100890723c */ /* 0x040ff00000041890 */
[----:B------:R-:W-:Y:S01]  /*57b0*/  HMMA.16816.F32.BF16 R140, R8, R18, R140 ;  /* 0x00000012088c723c */ /* 0x000fe2000004188c */
[----:B------:R-:W2:Y:S07]  /*57c0*/  LDSM.16.MT88.4 R16, [R199+0x1a800] ;  /* 0x01a80000c710783b */ /* 0x000eae0000004200 */
[C---:B------:R-:W-:Y:S08]  /*57d0*/  HMMA.16816.F32.BF16 R92, R128.reuse, R96, RZ ;  /* 0x00000060805c723c */ /* 0x040ff000000418ff */
[C---:B------:R-:W-:Y:S08]  /*57e0*/  HMMA.16816.F32.BF16 R52, R128.reuse, R56, RZ ;  /* 0x000000388034723c */ /* 0x040ff000000418ff */
[C---:B------:R-:W-:Y:S08]  /*57f0*/  HMMA.16816.F32.BF16 R96, R128.reuse, R98, RZ ;  /* 0x000000628060723c */ /* 0x040ff000000418ff */
[C---:B------:R-:W-:Y:S08]  /*5800*/  HMMA.16816.F32.BF16 R56, R128.reuse, R58, RZ ;  /* 0x0000003a8038723c */ /* 0x040ff000000418ff */
[C---:B------:R-:W-:Y:S08]  /*5810*/  HMMA.16816.F32.BF16 R44, R128.reuse, R48, RZ ;  /* 0x00000030802c723c */ /* 0x040ff000000418ff */
[----:B------:R-:W-:Y:S08]  /*5820*/  HMMA.16816.F32.BF16 R48, R128, R50, RZ ;  /* 0x000000328030723c */ /* 0x000ff000000418ff */
[C---:B-1----:R-:W-:Y:S08]  /*5830*/  HMMA.16816.F32.BF16 R92, R8.reuse, R4, R92 ;  /* 0x00000004085c723c */ /* 0x042ff0000004185c */
[C---:B------:R-:W-:Y:S01]  /*5840*/  HMMA.16816.F32.BF16 R96, R8.reuse, R6, R96 ;  /* 0x000000060860723c */ /* 0x040fe20000041860 */
[----:B------:R-:W1:Y:S07]  /*5850*/  LDSM.16.MT88.4 R4, [R199+0x1e800] ;  /* 0x01e80000c704783b */ /* 0x000e6e0000004200 */
[C---:B------:R-:W-:Y:S08]  /*5860*/  HMMA.16816.F32.BF16 R52, R8.reuse, R12, R52 ;  /* 0x0000000c0834723c */ /* 0x040ff00000041834 */
[----:B------:R-:W-:Y:S01]  /*5870*/  HMMA.16816.F32.BF16 R56, R8, R14, R56 ;  /* 0x0000000e0838723c */ /* 0x000fe20000041838 */
[----:B------:R-:W3:Y:S07]  /*5880*/  LDSM.16.MT88.4 R12, [R197+0x1c800] ;  /* 0x01c80000c50c783b */ /* 0x000eee0000004200 */
[----:B------:R-:W-:Y:S08]  /*5890*/  HMMA.16816.F32.BF16 R76, R128, R80, RZ ;  /* 0x00000050804c723c */ /* 0x000ff000000418ff */
[C---:B--2---:R-:W-:Y:S08]  /*58a0*/  HMMA.16816.F32.BF16 R44, R8.reuse, R16, R44 ;  /* 0x00000010082c723c */ /* 0x044ff0000004182c */
[----:B------:R-:W-:Y:S01]  /*58b0*/  HMMA.16816.F32.BF16 R48, R8, R18, R48 ;  /* 0x000000120830723c */ /* 0x000fe20000041830 */
[----:B------:R-:W2:Y:S07]  /*58c0*/  LDSM.16.MT88.4 R16, [R234+0x1e800] ;  /* 0x01e80000ea10783b */ /* 0x000eae0000004200 */
[C---:B------:R-:W-:Y:S08]  /*58d0*/  HMMA.16816.F32.BF16 R84, R128.reuse, R88, RZ ;  /* 0x000000588054723c */ /* 0x040ff000000418ff */
[C---:B------:R-:W-:Y:S08]  /*58e0*/  HMMA.16816.F32.BF16 R108, R128.reuse, R112, RZ ;  /* 0x00000070806c723c */ /* 0x040ff000000418ff */
[C---:B------:R-:W-:Y:S08]  /*58f0*/  HMMA.16816.F32.BF16 R88, R128.reuse, R90, RZ ;  /* 0x0000005a8058723c */ /* 0x040ff000000418ff */
[----:B------:R-:W-:Y:S08]  /*5900*/  HMMA.16816.F32.BF16 R112, R128, R114, RZ ;  /* 0x000000728070723c */ /* 0x000ff000000418ff */
[----:B------:R-:W-:Y:S01]  /*5910*/  HMMA.16816.F32.BF16 R76, R8, R20, R76 ;  /* 0x00000014084c723c */ /* 0x000fe2000004184c */
[----:B------:R-:W-:-:S02]  /*5920*/  IMAD.MOV.U32 R20, RZ, RZ, R100 ;  /* 0x000000ffff147224 */ /* 0x000fc400078e0064 */
[----:B------:R-:W-:-:S05]  /*5930*/  IMAD.MOV.U32 R21, RZ, RZ, R101 ;  /* 0x000000ffff157224 */ /* 0x000fca00078e0065 */
[C---:B------:R-:W-:Y:S08]  /*5940*/  HMMA.16816.F32.BF16 R100, R128.reuse, R104, RZ ;  /* 0x000000688064723c */ /* 0x040ff000000418ff */
[----:B------:R-:W-:Y:S08]  /*5950*/  HMMA.16816.F32.BF16 R104, R128, R106, RZ ;  /* 0x0000006a8068723c */ /* 0x000ff000000418ff */
[----:B-1----:R-:W-:Y:S01]  /*5960*/  HMMA.16816.F32.BF16 R108, R8, R4, R108 ;  /* 0x00000004086c723c */ /* 0x002fe2000004186c */
[----:B------:R-:W-:-:S05]  /*5970*/  IMAD.U32 R4, RZ, RZ, UR28 ;  /* 0x0000001cff047e24 */ /* 0x000fca000f8e00ff */
[----:B------:R-:W-:Y:S02]  /*5980*/  LOP3.LUT R4, R4, UR25, R21, 0x96, !PT ;  /* 0x0000001904047c12 */ /* 0x000fe4000f8e9615 */
[----:B---3--:R-:W-:Y:S03]  /*5990*/  HMMA.16816.F32.BF16 R84, R8, R12, R84 ;  /* 0x0000000c0854723c */ /* 0x008fe60000041854 */
[----:B------:R-:W-:-:S05]  /*59a0*/  IMAD.WIDE.U32 R4, R4, -0x326172a9, RZ ;  /* 0xcd9e8d5704047825 */ /* 0x000fca00078e00ff */
[----:B------:R-:W-:Y:S01]  /*59b0*/  HMMA.16816.F32.BF16 R88, R8, R14, R88 ;  /* 0x0000000e0858723c */ /* 0x000fe20000041858 */
[----:B------:R-:W1:Y:S07]  /*59c0*/  LDSM.16.MT88.4 R12, [R182+0x1e000] ;  /* 0x01e00000b60c783b */ /* 0x000e6e0000004200 */
[----:B------:R-:W-:Y:S08]  /*59d0*/  HMMA.16816.F32.BF16 R80, R128, R82, RZ ;  /* 0x000000528050723c */ /* 0x000ff000000418ff */
[----:B------:R-:W-:Y:S01]  /*59e0*/  HMMA.16816.F32.BF16 R112, R8, R6, R112 ;  /* 0x000000060870723c */ /* 0x000fe20000041870 */
[----:B------:R-:W-:Y:S01]  /*59f0*/  LOP3.LUT R6, R244, UR16, R5, 0x96, !PT ;  /* 0x00000010f4067c12 */ /* 0x000fe2000f8e9605 */
[----:B------:R-:W-:Y:S01]  /*5a00*/  FFMA.FTZ R244, R200, UR17, -R232 ;  /* 0x00000011c8f47c23 */ /* 0x000fe200080108e8 */
[----:B------:R-:W-:Y:S01]  /*5a10*/  LOP3.LUT R5, R4, UR15, R213, 0x96, !PT ;  /* 0x0000000f04057c12 */ /* 0x000fe2000f8e96d5 */
[----:B------:R-:W-:-:S04]  /*5a20*/  FFMA.FTZ R4, R33, UR17, -R237 ;  /* 0x0000001121047c23 */ /* 0x000fc800080108ed */
[----:B--2---:R-:W-:Y:S01]  /*5a30*/  HMMA.16816.F32.BF16 R104, R8, R18, R104 ;  /* 0x000000120868723c */ /* 0x004fe20000041868 */
[----:B------:R-:W-:-:S04]  /*5a40*/  IMAD.WIDE.U32 R18, R6, -0x2daee0ad, RZ ;  /* 0xd2511f5306127825 */ /* 0x000fc800078e00ff */
[----:B------:R-:W-:Y:S01]  /*5a50*/  IMAD.WIDE.U32 R20, R5, -0x2daee0ad, RZ ;  /* 0xd2511f5305147825 */ /* 0x000fe200078e00ff */
[----:B------:R-:W-:-:S03]  /*5a60*/  LOP3.LUT R6, R246, UR14, R19, 0x96, !PT ;  /* 0x0000000ef6067c12 */ /* 0x000fc6000f8e9613 */
[--C-:B------:R-:W-:Y:S01]  /*5a70*/  FFMA.FTZ R19, R26, UR17, -R232.reuse ;  /* 0x000000111a137c23 */ /* 0x100fe200080108e8 */
[----:B------:R-:W-:Y:S01]  /*5a80*/  HMMA.16816.F32.BF16 R80, R8, R22, R80 ;  /* 0x000000160850723c */ /* 0x000fe20000041850 */
[----:B------:R-:W-:Y:S01]  /*5a90*/  ISETP.LE.U32.AND P3, PT, R228, UR4, PT ;  /* 0x00000004e4007c0c */ /* 0x000fe2000bf63070 */
[----:B------:R-:W-:Y:S01]  /*5aa0*/  FFMA.FTZ R23, R32, UR17, -R232 ;  /* 0x0000001120177c23 */ /* 0x000fe200080108e8 */
[----:B------:R-:W-:Y:S01]  /*5ab0*/  LOP3.LUT R5, R18, UR11, R21, 0x96, !PT ;  /* 0x0000000b12057c12 */ /* 0x000fe2000f8e9615 */
[----:B------:R-:W-:-:S04]  /*5ac0*/  IMAD.WIDE.U32 R6, R6, -0x326172a9, RZ ;  /* 0xcd9e8d5706067825 */ /* 0x000fc800078e00ff */
[----:B------:R-:W-:Y:S01]  /*5ad0*/  HMMA.16816.F32.BF16 R116, R128, R120, RZ ;  /* 0x000000788074723c */ /* 0x000fe200000418ff */
[----:B------:R-:W-:Y:S01]  /*5ae0*/  IMAD.WIDE.U32 R246, R5, -0x326172a9, RZ ;  /* 0xcd9e8d5705f67825 */ /* 0x000fe200078e00ff */
[----:B------:R-:W-:-:S03]  /*5af0*/  LOP3.LUT R22, R212, UR12, R7, 0x96, !PT ;  /* 0x0000000cd4167c12 */ /* 0x000fc6000f8e9607 */
[----:B------:R-:W-:Y:S01]  /*5b00*/  FADD.FTZ R5, R231, R230 ;  /* 0x000000e6e7057221 */ /* 0x000fe20000010000 */
[----:B------:R-:W-:Y:S01]  /*5b10*/  PRMT R240, R240, 0x7770, RZ ;  /* 0x00007770f0f07816 */ /* 0x000fe200000000ff */
[----:B------:R-:W-:Y:S01]  /*5b20*/  FFMA.FTZ R21, R164, UR17, -R232 ;  /* 0x00000011a4157c23 */ /* 0x000fe200080108e8 */
[----:B------:R-:W-:Y:S01]  /*5b30*/  LOP3.LUT R7, R6, UR10, R247, 0x96, !PT ;  /* 0x0000000a06077c12 */ /* 0x000fe2000f8e96f7 */
[----:B------:R-:W-:Y:S01]  /*5b40*/  IMAD.WIDE.U32 R230, R22, -0x2daee0ad, RZ ;  /* 0xd2511f5316e67825 */ /* 0x000fe200078e00ff */
[----:B------:R-:W-:Y:S03]  /*5b50*/  HMMA.16816.F32.BF16 R120, R128, R122, RZ ;  /* 0x0000007a8078723c */ /* 0x000fe600000418ff */
[----:B------:R-:W-:-:S05]  /*5b60*/  FADD.FTZ R6, R236, R233 ;  /* 0x000000e9ec067221 */ /* 0x000fca0000010000 */
[----:B-1----:R-:W-:Y:S01]  /*5b70*/  HMMA.16816.F32.BF16 R124, R128, R12, RZ ;  /* 0x0000000c807c723c */ /* 0x002fe200000418ff */
[----:B------:R-:W-:Y:S01]  /*5b80*/  FFMA.FTZ R13, R29, UR17, -R237 ;  /* 0x000000111d0d7c23 */ /* 0x000fe200080108ed */
[----:B------:R-:W-:-:S06]  /*5b90*/  LOP3.LUT R20, R20, UR9, R231, 0x96, !PT ;  /* 0x0000000914147c12 */ /* 0x000fcc000f8e96e7 */
[----:B------:R-:W-:Y:S01]  /*5ba0*/  HMMA.16816.F32.BF16 R100, R8, R16, R100 ;  /* 0x000000100864723c */ /* 0x000fe20000041864 */
[--C-:B------:R-:W-:Y:S01]  /*5bb0*/  FFMA.FTZ R16, R27, UR17, -R237.reuse ;  /* 0x000000111b107c23 */ /* 0x100fe200080108ed */
[--C-:B------:R-:W-:Y:S01]  /*5bc0*/  FFMA.FTZ R17, R25, UR17, -R237.reuse ;  /* 0x0000001119117c23 */ /* 0x100fe200080108ed */
[----:B------:R-:W-:Y:S01]  /*5bd0*/  ISETP.LE.U32.AND P4, PT, R229, UR4, PT ;  /* 0x00000004e5007c0c */ /* 0x000fe2000bf83070 */
[----:B------:R-:W-:Y:S01]  /*5be0*/  @!P3 HFMA2.BF16_V2 R217, -RZ.H0_H0, RZ.H0_H0, -R179.H0_H0 ;  /* 0x200000ffffd9b231 */ /* 0x000fe200003409b3 */
[----:B------:R-:W-:Y:S01]  /*5bf0*/  ISETP.GT.U32.AND P5, PT, R225, UR4, PT ;  /* 0x00000004e1007c0c */ /* 0x000fe2000bfa4070 */
[----:B------:R-:W-:Y:S01]  /*5c00*/  FFMA.FTZ R18, R24, UR17, -R232 ;  /* 0x0000001118127c23 */ /* 0x000fe200080108e8 */
[----:B------:R-:W-:Y:S01]  /*5c10*/  PRMT R242, R242, 0x7770, RZ ;  /* 0x00007770f2f27816 */ /* 0x000fe200000000ff */
[----:B------:R-:W-:Y:S01]  /*5c20*/  HMMA.16816.F32.BF16 R128, R128, R14, RZ ;  /* 0x0000000e8080723c */ /* 0x000fe200000418ff */
[----:B------:R-:W-:Y:S01]  /*5c30*/  FFMA.FTZ R14, R3, UR17, -R237 ;  /* 0x00000011030e7c23 */ /* 0x000fe200080108ed */
[----:B------:R-:W-:Y:S01]  /*5c40*/  IMAD.WIDE.U32 R236, R7, -0x2daee0ad, RZ ;  /* 0xd2511f5307ec7825 */ /* 0x000fe200078e00ff */
[----:B------:R-:W-:-:S03]  /*5c50*/  ISETP.LE.U32.AND P6, PT, R240, UR4, PT ;  /* 0x00000004f0007c0c */ /* 0x000fc6000bfc3070 */
[----:B------:R-:W-:Y:S01]  /*5c60*/  FADD.FTZ R238, R238, R5 ;  /* 0x00000005eeee7221 */ /* 0x000fe20000010000 */
[----:B------:R-:W-:Y:S01]  /*5c70*/  FADD.FTZ R235, R235, R6 ;  /* 0x00000006ebeb7221 */ /* 0x000fe20000010000 */
[----:B------:R-:W-:Y:S01]  /*5c80*/  IMAD.WIDE.U32 R228, R20, -0x326172a9, RZ ;  /* 0xcd9e8d5714e47825 */ /* 0x000fe200078e00ff */
[----:B------:R-:W-:Y:S01]  /*5c90*/  LOP3.LUT R7, R230, UR7, R237, 0x96, !PT ;  /* 0x00000007e6077c12 */ /* 0x000fe2000f8e96ed */
[----:B------:R1:W-:Y:S01]  /*5ca0*/  MUFU.EX2 R225, R4 ;  /* 0x0000000400e17308 */ /* 0x0003e20000000800 */
[----:B------:R-:W-:Y:S02]  /*5cb0*/  @!P3 PRMT R179, R217, 0x5410, RZ ;  /* 0x00005410d9b3b816 */ /* 0x000fe400000000ff */
[----:B------:R-:W-:Y:S01]  /*5cc0*/  ISETP.GT.U32.AND P1, PT, R227, UR4, PT ;  /* 0x00000004e3007c0c */ /* 0x000fe2000bf24070 */
[----:B------:R-:W-:Y:S01]  /*5cd0*/  IMAD.WIDE.U32 R230, R7, -0x326172a9, RZ ;  /* 0xcd9e8d5707e67825 */ /* 0x000fe200078e00ff */
[----:B------:R-:W-:-:S03]  /*5ce0*/  LOP3.LUT R7, R246, UR8, R229, 0x96, !PT ;  /* 0x00000008f6077c12 */ /* 0x000fc6000f8e96e5 */
[----:B------:R-:W-:Y:S01]  /*5cf0*/  @!P4 HFMA2.BF16_V2 R218, -RZ.H0_H0, RZ.H0_H0, -R184.H0_H0 ;  /* 0x200000ffffdac231 */ /* 0x000fe200003409b8 */
[----:B------:R-:W-:Y:S01]  /*5d00*/  ISETP.LE.U32.AND P3, PT, R242, UR4, PT ;  /* 0x00000004f2007c0c */ /* 0x000fe2000bf63070 */
[----:B------:R-:W-:Y:S02]  /*5d10*/  @!P6 HFMA2.BF16_V2 R216, -RZ.H0_H0, RZ.H0_H0, -R178.H0_H0 ;  /* 0x200000ffffd8e231 */ /* 0x000fe400003409b2 */
[----:B------:R-:W-:Y:S01]  /*5d20*/  FFMA.FTZ R15, R30, UR17, -R232 ;  /* 0x000000111e0f7c23 */ /* 0x000fe200080108e8 */
[----:B------:R-:W-:-:S04]  /*5d30*/  IMAD.WIDE.U32 R246, R7, -0x2daee0ad, RZ ;  /* 0xd2511f5307f67825 */ /* 0x000fc800078e00ff */
[----:B------:R-:W-:Y:S01]  /*5d40*/  FFMA.FTZ R12, R28, UR17, -R232 ;  /* 0x000000111c0c7c23 */ /* 0x000fe200080108e8 */
[----:B------:R2:W5:Y:S01]  /*5d50*/  LDL.LU.64 R212, [R1+0x40] ;  /* 0x0000400001d47983 */ /* 0x0005620000300a00 */
[----:B------:R-:W-:Y:S01]  /*5d60*/  @!P6 PRMT R178, R216, 0x5410, RZ ;  /* 0x00005410d8b2e816 */ /* 0x000fe200000000ff */
[----:B------:R-:W-:Y:S01]  /*5d70*/  @P5 HFMA2.BF16_V2 R215, -RZ.H0_H0, RZ.H0_H0, -R177.H0_H0 ;  /* 0x200000ffffd75231 */ /* 0x000fe200003409b1 */
[----:B------:R-:W-:Y:S01]  /*5d80*/  @!P4 PRMT R184, R218, 0x5410, RZ ;  /* 0x00005410dab8c816 */ /* 0x000fe200000000ff */
[----:B-1----:R-:W1:Y:S01]  /*5d90*/  LDSM.16.MT88.4 R4, [R197+0x1e800] ;  /* 0x01e80000c504783b */ /* 0x002e620000004200 */
[----:B------:R-:W-:Y:S01]  /*5da0*/  ISETP.GT.U32.AND P6, PT, R224, UR4, PT ;  /* 0x00000004e0007c0c */ /* 0x000fe2000bfc4070 */
[----:B------:R-:W-:Y:S01]  /*5db0*/  @P1 HFMA2.BF16_V2 R211, -RZ.H0_H0, RZ.H0_H0, -R176.H0_H0 ;  /* 0x200000ffffd31231 */ /* 0x000fe200003409b0 */
[----:B------:R-:W-:Y:S01]  /*5dc0*/  ISETP.GT.U32.AND P4, PT, R226, UR4, PT ;  /* 0x00000004e2007c0c */ /* 0x000fe2000bf84070 */
[----:B------:R-:W-:Y:S01]  /*5dd0*/  @!P3 HFMA2.BF16_V2 R200, -RZ.H0_H0, RZ.H0_H0, -R170.H0_H0 ;  /* 0x200000ffffc8b231 */ /* 0x000fe200003409aa */
[----:B------:R-:W-:-:S02]  /*5de0*/  @P5 PRMT R177, R215, 0x5410, RZ ;  /* 0x00005410d7b15816 */ /* 0x000fc400000000ff */
[----:B------:R-:W-:Y:S01]  /*5df0*/  LOP3.LUT R20, R228, UR6, R231, 0x96, !PT ;  /* 0x00000006e4147c12 */ /* 0x000fe2000f8e96e7 */
[----:B------:R-:W-:Y:S01]  /*5e00*/  MUFU.EX2 R229, R241 ;  /* 0x000000f100e57308 */ /* 0x000fe20000000800 */
[----:B------:R-:W-:Y:S01]  /*5e10*/  ISETP.GT.U32.AND P5, PT, R221, UR4, PT ;  /* 0x00000004dd007c0c */ /* 0x000fe2000bfa4070 */
[----:B------:R-:W-:Y:S01]  /*5e20*/  IMAD.MOV.U32 R227, RZ, RZ, R246 ;  /* 0x000000ffffe37224 */ /* 0x000fe200078e00f6 */
[----:B------:R-:W-:Y:S02]  /*5e30*/  @P1 PRMT R176, R211, 0x5410, RZ ;  /* 0x00005410d3b01816 */ /* 0x000fe400000000ff */
[----:B------:R-:W-:Y:S01]  /*5e40*/  @!P3 PRMT R170, R200, 0x5410, RZ ;  /* 0x00005410c8aab816 */ /* 0x000fe200000000ff */
[----:B------:R-:W-:Y:S01]  /*5e50*/  @P6 HFMA2.BF16_V2 R208, -RZ.H0_H0, RZ.H0_H0, -R169.H0_H0 ;  /* 0x200000ffffd06231 */ /* 0x000fe200003409a9 */
[----:B------:R-:W-:Y:S01]  /*5e60*/  ISETP.GT.U32.AND P1, PT, R220, UR4, PT ;  /* 0x00000004dc007c0c */ /* 0x000fe2000bf24070 */
[----:B------:R-:W3:Y:S01]  /*5e70*/  MUFU.EX2 R200, R245 ;  /* 0x000000f500c87308 */ /* 0x000ee20000000800 */
[----:B------:R-:W-:-:S02]  /*5e80*/  PRMT R228, R230, 0x7770, RZ ;  /* 0x00007770e6e47816 */ /* 0x000fc400000000ff */
[----:B------:R-:W-:Y:S01]  /*5e90*/  @P6 PRMT R169, R208, 0x5410, RZ ;  /* 0x00005410d0a96816 */ /* 0x000fe200000000ff */
[----:B------:R-:W-:Y:S01]  /*5ea0*/  @P4 HFMA2.BF16_V2 R214, -RZ.H0_H0, RZ.H0_H0, -R175.H0_H0 ;  /* 0x200000ffffd64231 */ /* 0x000fe200003409af */
[----:B------:R-:W-:Y:S01]  /*5eb0*/  ISETP.LE.U32.AND P6, PT, R228, UR4, PT ;  /* 0x00000004e4007c0c */ /* 0x000fe2000bfc3070 */
[----:B------:R-:W-:Y:S01]  /*5ec0*/  @P5 HFMA2.BF16_V2 R203, -RZ.H0_H0, RZ.H0_H0, -R168.H0_H0 ;  /* 0x200000ffffcb5231 */ /* 0x000fe200003409a8 */
[----:B------:R-:W-:Y:S02]  /*5ed0*/  ISETP.LE.U32.AND P3, PT, R222, UR4, PT ;  /* 0x00000004de007c0c */ /* 0x000fe4000bf63070 */
[----:B------:R-:W-:Y:S02]  /*5ee0*/  @P4 PRMT R175, R214, 0x5410, RZ ;  /* 0x00005410d6af4816 */ /* 0x000fe400000000ff */
[----:B------:R-:W-:Y:S01]  /*5ef0*/  ISETP.LE.U32.AND P4, PT, R223, UR4, PT ;  /* 0x00000004df007c0c */ /* 0x000fe2000bf83070 */
[----:B------:R-:W-:Y:S01]  /*5f00*/  @P1 HFMA2.BF16_V2 R201, -RZ.H0_H0, RZ.H0_H0, -R167.H0_H0 ;  /* 0x200000ffffc91231 */ /* 0x000fe200003409a7 */
[----:B------:R-:W-:-:S02]  /*5f10*/  @P5 PRMT R168, R203, 0x5410, RZ ;  /* 0x00005410cba85816 */ /* 0x000fc400000000ff */
[----:B---3--:R-:W-:Y:S01]  /*5f20*/  F2FP.BF16.F32.PACK_AB R203, R200, R225 ;  /* 0x000000e1c8cb723e */ /* 0x008fe200000010ff */
[----:B------:R-:W3:Y:S01]  /*5f30*/  MUFU.EX2 R228, R239 ;  /* 0x000000ef00e47308 */ /* 0x000ee20000000800 */
[----:B------:R-:W-:Y:S02]  /*5f40*/  @P1 PRMT R167, R201, 0x5410, RZ ;  /* 0x00005410c9a71816 */ /* 0x000fe400000000ff */
[C---:B------:R-:W-:Y:S01]  /*5f50*/  PRMT R201, R203.reuse, 0x7632, R201 ;  /* 0x00007632cbc97816 */ /* 0x040fe200000000c9 */
[----:B------:R-:W-:Y:S01]  /*5f60*/  @!P6 HFMA2.BF16_V2 R207, -RZ.H0_H0, RZ.H0_H0, -R203.H0_H0 ;  /* 0x200000ffffcfe231 */ /* 0x000fe200003409cb */
[C---:B------:R-:W-:Y:S02]  /*5f70*/  PRMT R231, R230.reuse, 0x7772, RZ ;  /* 0x00007772e6e77816 */ /* 0x040fe400000000ff */
[----:B------:R-:W-:Y:S01]  /*5f80*/  PRMT R233, R230, 0x7773, RZ ;  /* 0x00007773e6e97816 */ /* 0x000fe200000000ff */
[----:B-1----:R-:W-:Y:S01]  /*5f90*/  HMMA.16816.F32.BF16 R116, R8, R4, R116 ;  /* 0x000000040874723c */ /* 0x002fe20000041874 */
[----:B------:R-:W-:Y:S01]  /*5fa0*/  LOP3.LUT R4, R20, 0xff, RZ, 0xc0, !PT ;  /* 0x000000ff14047812 */ /* 0x000fe200078ec0ff */
[----:B------:R-:W-:Y:S01]  /*5fb0*/  @!P3 HFMA2.BF16_V2 R209, -RZ.H0_H0, RZ.H0_H0, -R171.H0_H0 ;  /* 0x200000ffffd1b231 */ /* 0x000fe200003409ab */
[----:B------:R-:W-:-:S02]  /*5fc0*/  PRMT R5, R203, 0x5410, R201 ;  /* 0x00005410cb057816 */ /* 0x000fc400000000c9 */
[----:B------:R-:W-:Y:S01]  /*5fd0*/  @!P6 PRMT R203, R207, 0x5410, RZ ;  /* 0x00005410cfcbe816 */ /* 0x000fe200000000ff */
[----:B------:R-:W-:Y:S01]  /*5fe0*/  @!P4 HFMA2.BF16_V2 R210, -RZ.H0_H0, RZ.H0_H0, -R174.H0_H0 ;  /* 0x200000ffffd2c231 */ /* 0x000fe200003409ae */
[----:B------:R-:W-:Y:S02]  /*5ff0*/  ISETP.LE.U32.AND P6, PT, R4, UR4, PT ;  /* 0x0000000404007c0c */ /* 0x000fe4000bfc3070 */
[----:B------:R-:W-:Y:S02]  /*6000*/  PRMT R232, R230, 0x7771, RZ ;  /* 0x00007771e6e87816 */ /* 0x000fe400000000ff */
[----:B------:R-:W-:Y:S02]  /*6010*/  @!P3 PRMT R171, R209, 0x5410, RZ ;  /* 0x00005410d1abb816 */ /* 0x000fe400000000ff */
[C---:B------:R-:W-:Y:S02]  /*6020*/  ISETP.GT.U32.AND P3, PT, R231.reuse, UR4, PT ;  /* 0x00000004e7007c0c */ /* 0x040fe4000bf64070 */
[----:B------:R-:W-:-:S02]  /*6030*/  PRMT R208, R231, 0x5410, R233 ;  /* 0x00005410e7d07816 */ /* 0x000fc400000000e9 */
[----:B------:R-:W-:Y:S01]  /*6040*/  LOP3.LUT R207, R230, 0xff, RZ, 0xc0, !PT ;  /* 0x000000ffe6cf7812 */ /* 0x000fe200078ec0ff */
[----:B------:R-:W-:Y:S01]  /*6050*/  MUFU.EX2 R231, R243 ;  /* 0x000000f300e77308 */ /* 0x000fe20000000800 */
[----:B------:R-:W-:Y:S02]  /*6060*/  @!P4 PRMT R174, R210, 0x5410, RZ ;  /* 0x00005410d2aec816 */ /* 0x000fe400000000ff */
[----:B------:R-:W-:Y:S01]  /*6070*/  PRMT R217, R246, 0x7770, RZ ;  /* 0x00007770f6d97816 */ /* 0x000fe200000000ff */
[----:B------:R1:W4:Y:S01]  /*6080*/  MUFU.EX2 R230, R23 ;  /* 0x0000001700e67308 */ /* 0x0003220000000800 */
[----:B------:R-:W-:Y:S02]  /*6090*/  ISETP.GT.U32.AND P4, PT, R232, UR4, PT ;  /* 0x00000004e8007c0c */ /* 0x000fe4000bf84070 */
[----:B------:R-:W-:Y:S02]  /*60a0*/  ISETP.GT.U32.AND P1, PT, R233, UR4, PT ;  /* 0x00000004e9007c0c */ /* 0x000fe4000bf24070 */
[----:B---3--:R-:W-:Y:S01]  /*60b0*/  F2FP.BF16.F32.PACK_AB R218, R228, R229 ;  /* 0x000000e5e4da723e */ /* 0x008fe200000010ff */
[----:B------:R-:W-:Y:S01]  /*60c0*/  MUFU.EX2 R233, R244 ;  /* 0x000000f400e97308 */ /* 0x000fe20000000800 */
[----:B------:R-:W-:Y:S01]  /*60d0*/  ISETP.LE.U32.AND P5, PT, R217, UR4, PT ;  /* 0x00000004d9007c0c */ /* 0x000fe2000bfa3070 */
[----:B------:R-:W-:Y:S01]  /*60e0*/  HMMA.16816.F32.BF16 R120, R8, R6, R120 ;  /* 0x000000060878723c */ /* 0x000fe20000041878 */
[----:B------:R-:W-:-:S02]  /*60f0*/  PRMT R217, R218, 0x7632, R217 ;  /* 0x00007632dad97816 */ /* 0x000fc400000000d9 */
[----:B------:R-:W-:Y:S02]  /*6100*/  PRMT R226, R246, 0x7771, RZ ;  /* 0x00007771f6e27816 */ /* 0x000fe400000000ff */
[----:B------:R-:W-:Y:S02]  /*6110*/  LOP3.LUT R22, R236, UR5, R247, 0x96, !PT ;  /* 0x00000005ec167c12 */ /* 0x000fe4000f8e96f7 */
[----:B-1----:R-:W-:Y:S02]  /*6120*/  PRMT R23, R207, 0x5410, R232 ;  /* 0x00005410cf177816 */ /* 0x002fe400000000e8 */
[----:B------:R1:W3:Y:S01]  /*6130*/  MUFU.EX2 R232, R21 ;  /* 0x0000001500e87308 */ /* 0x0002e20000000800 */
[----:B------:R-:W-:Y:S01]  /*6140*/  @!P6 HFMA2.BF16_V2 R205, -RZ.H0_H0, RZ.H0_H0, -R218.H0_H0 ;  /* 0x200000ffffcde231 */ /* 0x000fe200003409da */
[----:B------:R-:W-:Y:S02]  /*6150*/  SHF.R.U32.HI R7, RZ, 0x18, R20 ;  /* 0x00000018ff077819 */ /* 0x000fe40000011614 */
[----:B------:R-:W-:-:S02]  /*6160*/  PRMT R6, R218, 0x5410, R217 ;  /* 0x00005410da067816 */ /* 0x000fc400000000d9 */
[----:B------:R-:W-:Y:S01]  /*6170*/  @!P6 PRMT R218, R205, 0x5410, RZ ;  /* 0x00005410cddae816 */ /* 0x000fe200000000ff */
[----:B------:R-:W-:Y:S01]  /*6180*/  @P4 HFMA2.BF16_V2 R206, -RZ.H0_H0, RZ.H0_H0, -R201.H0_H0 ;  /* 0x200000ffffce4231 */ /* 0x000fe200003409c9 */
[----:B------:R-:W-:Y:S02]  /*6190*/  ISETP.LE.U32.AND P6, PT, R7, UR4, PT ;  /* 0x0000000407007c0c */ /* 0x000fe4000bfc3070 */
[----:B----4-:R-:W-:Y:S02]  /*61a0*/  F2FP.BF16.F32.PACK_AB R224, R230, R231 ;  /* 0x000000e7e6e0723e */ /* 0x010fe400000010ff */
[----:B------:R-:W-:Y:S02]  /*61b0*/  PRMT R236, R246, 0x7772, RZ ;  /* 0x00007772f6ec7816 */ /* 0x000fe400000000ff */
[----:B-1----:R-:W-:Y:S02]  /*61c0*/  LOP3.LUT R21, R227, 0xff, RZ, 0xc0, !PT ;  /* 0x000000ffe3157812 */ /* 0x002fe400078ec0ff */
[----:B---3--:R-:W-:-:S02]  /*61d0*/  F2FP.BF16.F32.PACK_AB R227, R232, R233 ;  /* 0x000000e9e8e3723e */ /* 0x008fc400000010ff */
[----:B------:R-:W-:Y:S02]  /*61e0*/  PRMT R223, R224, 0x7632, R223 ;  /* 0x00007632e0df7816 */ /* 0x000fe400000000df */
[----:B------:R-:W-:Y:S02]  /*61f0*/  @P4 PRMT R201, R206, 0x5410, RZ ;  /* 0x00005410cec94816 */ /* 0x000fe400000000ff */
[----:B------:R-:W-:Y:S02]  /*6200*/  ISETP.GT.U32.AND P4, PT, R226, UR4, PT ;  /* 0x00000004e2007c0c */ /* 0x000fe4000bf84070 */
[--C-:B------:R-:W-:Y:S01]  /*6210*/  PRMT R21, R21, 0x5410, R226.reuse ;  /* 0x0000541015157816 */ /* 0x100fe200000000e2 */
[----:B------:R-:W-:Y:S01]  /*6220*/  @P1 HFMA2.BF16_V2 R202, -RZ.H0_H0, RZ.H0_H0, -R223.H0_H0 ;  /* 0x200000ffffca1231 */ /* 0x000fe200003409df */
[----:B------:R-:W-:Y:S02]  /*6230*/  PRMT R226, R227, 0x7632, R226 ;  /* 0x00007632e3e27816 */ /* 0x000fe400000000e2 */
[----:B------:R-:W-:-:S02]  /*6240*/  PRMT R237, R246, 0x7773, RZ ;  /* 0x00007773f6ed7816 */ /* 0x000fc400000000ff */
[----:B------:R-:W-:Y:S01]  /*6250*/  LOP3.LUT R240, R20, 0xffff, RZ, 0xc0, !PT ;  /* 0x0000ffff14f07812 */ /* 0x000fe200078ec0ff */
[----:B------:R-:W-:Y:S01]  /*6260*/  @!P6 HFMA2.BF16_V2 R204, -RZ.H0_H0, RZ.H0_H0, -R226.H0_H0 ;  /* 0x200000ffffcce231 */ /* 0x000fe200003409e2 */
[----:B------:R-:W-:Y:S01]  /*6270*/  PRMT R206, R224, 0x5410, R223 ;  /* 0x00005410e0ce7816 */ /* 0x000fe200000000df */
[----:B------:R1:W-:Y:S01]  /*6280*/  MUFU.EX2 R207, R17 ;  /* 0x0000001100cf7308 */ /* 0x0003e20000000800 */
[----:B------:R-:W-:Y:S01]  /*6290*/  @P1 PRMT R223, R202, 0x5410, RZ ;  /* 0x00005410cadf1816 */ /* 0x000fe200000000ff */
[----:B------:R-:W3:Y:S01]  /*62a0*/  LDL.64 R246, [R1+0x20] ;  /* 0x0000200001f67983 */ /* 0x000ee20000100a00 */
[----:B------:R-:W-:Y:S01]  /*62b0*/  PRMT R242, R20, 0x7632, R242 ;  /* 0x0000763214f27816 */ /* 0x000fe200000000f2 */
[----:B------:R4:W-:Y:S01]  /*62c0*/  MUFU.EX2 R202, R14 ;  /* 0x0000000e00ca7308 */ /* 0x0009e20000000800 */
[----:B------:R-:W-:Y:S01]  /*62d0*/  SHF.R.U32.HI R240, RZ, 0x8, R240 ;  /* 0x00000008fff07819 */ /* 0x000fe200000116f0 */
[----:B------:R-:W-:Y:S01]  /*62e0*/  @P3 HFMA2.BF16_V2 R165, -RZ.H0_H0, RZ.H0_H0, -R224.H0_H0 ;  /* 0x200000ffffa53231 */ /* 0x000fe200003409e0 */
[----:B------:R-:W-:Y:S01]  /*62f0*/  PRMT R209, R236, 0x5410, R237 ;  /* 0x00005410ecd17816 */ /* 0x000fe200000000ed */
[----:B------:R2:W-:Y:S01]  /*6300*/  MUFU.EX2 R205, R19 ;  /* 0x0000001300cd7308 */ /* 0x0005e20000000800 */
[----:B------:R-:W-:Y:S01]  /*6310*/  LOP3.LUT R239, R22, 0xffff, RZ, 0xc0, !PT ;  /* 0x0000ffff16ef7812 */ /* 0x000fe200078ec0ff */
[----:B------:R-:W-:Y:S01]  /*6320*/  FADD.FTZ R235, R196, R235 ;  /* 0x000000ebc4eb7221 */ /* 0x000fe20000010000 */
[----:B------:R-:W-:Y:S01]  /*6330*/  PRMT R241, R22, 0x7632, R241 ;  /* 0x0000763216f17816 */ /* 0x000fe200000000f1 */
[----:B------:R2:W-:Y:S01]  /*6340*/  MUFU.EX2 R216, R15 ;  /* 0x0000000f00d87308 */ /* 0x0005e20000000800 */
[----:B------:R-:W-:Y:S01]  /*6350*/  LOP3.LUT R242, R242, 0xff, RZ, 0xc0, !PT ;  /* 0x000000fff2f27812 */ /* 0x000fe200078ec0ff */
[----:B------:R-:W-:Y:S01]  /*6360*/  FADD.FTZ R238, R198, R238 ;  /* 0x000000eec6ee7221 */ /* 0x000fe20000010000 */
[----:B-1----:R-:W-:Y:S01]  /*6370*/  SHF.R.U32.HI R17, RZ, 0x18, R22 ;  /* 0x00000018ff117819 */ /* 0x002fe20000011616 */
[----:B------:R-:W-:Y:S01]  /*6380*/  FADD.FTZ R235, R193, R235 ;  /* 0x000000ebc1eb7221 */ /* 0x000fe20000010000 */
[----:B------:R-:W-:Y:S01]  /*6390*/  LOP3.LUT R209, R209, 0xff00ff, RZ, 0xc0, !PT ;  /* 0x00ff00ffd1d17812 */ /* 0x000fe200078ec0ff */
[----:B------:R-:W-:Y:S01]  /*63a0*/  FADD.FTZ R238, R192, R238 ;  /* 0x000000eec0ee7221 */ /* 0x000fe20000010000 */
[----:B----4-:R-:W-:Y:S01]  /*63b0*/  LOP3.LUT R14, R22, 0xff, RZ, 0xc0, !PT ;  /* 0x000000ff160e7812 */ /* 0x010fe200078ec0ff */
[----:B------:R-:W-:Y:S01]  /*63c0*/  FADD.FTZ R235, R189, R235 ;  /* 0x000000ebbdeb7221 */ /* 0x000fe20000010000 */
[----:B------:R-:W-:Y:S01]  /*63d0*/  LOP3.LUT R22, R208, 0xff00ff, RZ, 0xc0, !PT ;  /* 0x00ff00ffd0167812 */ /* 0x000fe200078ec0ff */
[----:B------:R-:W-:Y:S01]  /*63e0*/  FADD.FTZ R238, R188, R238 ;  /* 0x000000eebcee7221 */ /* 0x000fe20000010000 */
[----:B--2---:R-:W-:Y:S01]  /*63f0*/  PRMT R19, R227, 0x5410, R226 ;  /* 0x00005410e3137816 */ /* 0x004fe200000000e2 */
[----:B------:R-:W-:Y:S01]  /*6400*/  FADD.FTZ R186, R186, R235 ;  /* 0x000000ebbaba7221 */ /* 0x000fe20000010000 */
[----:B------:R-:W-:Y:S01]  /*6410*/  @!P6 PRMT R226, R204, 0x5410, RZ ;  /* 0x00005410cce2e816 */ /* 0x000fe200000000ff */
[----:B------:R-:W-:Y:S01]  /*6420*/  FADD.FTZ R187, R187, R238 ;  /* 0x000000eebbbb7221 */ /* 0x000fe20000010000 */
[----:B------:R-:W-:Y:S01]  /*6430*/  PRMT R208, R4, 0x5410, R240 ;  /* 0x0000541004d07816 */ /* 0x000fe200000000f0 */
[----:B------:R1:W2:Y:S01]  /*6440*/  MUFU.EX2 R204, R18 ;  /* 0x0000001200cc7308 */ /* 0x0002a20000000800 */
[----:B------:R-:W-:Y:S01]  /*6450*/  PRMT R20, R242, 0x5410, R7 ;  /* 0x00005410f2147816 */ /* 0x000fe20000000007 */
[----:B------:R-:W-:Y:S01]  /*6460*/  FADD.FTZ R186, R183, R186 ;  /* 0x000000bab7ba7221 */ /* 0x000fe20000010000 */
[--C-:B------:R-:W-:Y:S01]  /*6470*/  HSET2.LE.AND R22, R22, R219.reuse, PT ;  /* 0x000000db16167233 */ /* 0x100fe20003803000 */
[----:B------:R-:W-:Y:S01]  /*6480*/  FADD.FTZ R187, R185, R187 ;  /* 0x000000bbb9bb7221 */ /* 0x000fe20000010000 */
[--C-:B------:R-:W-:Y:S01]  /*6490*/  HSET2.LE.AND R7, R209, R219.reuse, PT ;  /* 0x000000dbd1077233 */ /* 0x100fe20003803000 */
[----:B------:R-:W-:Y:S01]  /*64a0*/  USHF.L.U32 UR29, UR29, 0x3, URZ ;  /* 0x000000031d1d7899 */ /* 0x000fe200080006ff */
[----:B------:R-:W4:Y:S01]  /*64b0*/  MUFU.EX2 R209, R13 ;  /* 0x0000000d00d17308 */ /* 0x000f220000000800 */
[----:B------:R-:W-:Y:S01]  /*64c0*/  LOP3.LUT R15, R206, R22, RZ, 0xc0, !PT ;  /* 0x00000016ce0f7212 */ /* 0x000fe200078ec0ff */
[----:B------:R-:W-:Y:S01]  /*64d0*/  FADD.FTZ R186, R229, R186 ;  /* 0x000000bae5ba7221 */ /* 0x000fe20000010000 */
[----:B------:R-:W-:Y:S01]  /*64e0*/  SHF.R.U32.HI R239, RZ, 0x8, R239 ;  /* 0x00000008ffef7819 */ /* 0x000fe200000116ef */
[----:B------:R-:W-:Y:S01]  /*64f0*/  MUFU.EX2 R206, R12 ;  /* 0x0000000c00ce7308 */ /* 0x000fe20000000800 */
[----:B------:R-:W-:Y:S01]  /*6500*/  ISETP.LE.U32.AND P1, PT, R14, UR4, PT ;  /* 0x000000040e007c0c */ /* 0x000fe2000bf23070 */
[----:B------:R-:W-:Y:S01]  /*6510*/  FADD.FTZ R187, R233, R187 ;  /* 0x000000bbe9bb7221 */ /* 0x000fe20000010000 */
[--C-:B-1----:R-:W-:Y:S01]  /*6520*/  HSET2.LE.AND R18, R21, R219.reuse, PT ;  /* 0x000000db15127233 */ /* 0x102fe20003803000 */
[----:B------:R-:W-:Y:S01]  /*6530*/  FADD.FTZ R186, R228, R186 ;  /* 0x000000bae4ba7221 */ /* 0x000fe20000010000 */
[--C-:B------:R-:W-:Y:S01]  /*6540*/  HSET2.LE.AND R21, R208, R219.reuse, PT ;  /* 0x000000dbd0157233 */ /* 0x100fe20003803000 */
[----:B------:R-:W-:Y:S01]  /*6550*/  FADD.FTZ R187, R232, R187 ;  /* 0x000000bbe8bb7221 */ /* 0x000fe20000010000 */
[----:B------:R-:W1:Y:S01]  /*6560*/  MUFU.EX2 R208, R16 ;  /* 0x0000001000d07308 */ /* 0x000e620000000800 */
[----:B--2---:R-:W-:Y:S01]  /*6570*/  F2FP.BF16.F32.PACK_AB R211, R204, R205 ;  /* 0x000000cdccd3723e */ /* 0x004fe200000010ff */
[----:B------:R-:W-:Y:S01]  /*6580*/  FADD.FTZ R225, R225, R186 ;  /* 0x000000bae1e17221 */ /* 0x000fe20000010000 */
[----:B------:R-:W-:Y:S01]  /*6590*/  PRMT R4, R14, 0x5410, R239 ;  /* 0x000054100e047816 */ /* 0x000fe200000000ef */
[----:B------:R-:W-:Y:S01]  /*65a0*/  FADD.FTZ R187, R231, R187 ;  /* 0x000000bbe7bb7221 */ /* 0x000fe20000010000 */
[----:B------:R-:W-:Y:S01]  /*65b0*/  HSET2.LE.AND R14, R23, R219, PT ;  /* 0x000000db170e7233 */ /* 0x000fe20003803000 */
[----:B------:R-:W-:Y:S01]  /*65c0*/  FADD.FTZ R225, R200, R225 ;  /* 0x000000e1c8e17221 */ /* 0x000fe20000010000 */
[----:B------:R-:W-:Y:S01]  /*65d0*/  LOP3.LUT R241, R241, 0xff, RZ, 0xc0, !PT ;  /* 0x000000fff1f17812 */ /* 0x000fe200078ec0ff */
[----:B------:R-:W-:Y:S01]  /*65e0*/  FADD.FTZ R230, R230, R187 ;  /* 0x000000bbe6e67221 */ /* 0x000fe20000010000 */
[----:B------:R-:W-:Y:S01]  /*65f0*/  PRMT R210, R211, 0x7632, R210 ;  /* 0x00007632d3d27816 */ /* 0x000fe200000000d2 */
[----:B----4-:R-:W-:Y:S01]  /*6600*/  FADD.FTZ R225, R209, R225 ;  /* 0x000000e1d1e17221 */ /* 0x010fe20000010000 */
[----:B------:R-:W-:Y:S01]  /*6610*/  ISETP.LE.U32.AND P6, PT, R17, UR4, PT ;  /* 0x0000000411007c0c */ /* 0x000fe2000bfc3070 */
[----:B------:R-:W-:Y:S01]  /*6620*/  FADD.FTZ R230, R216, R230 ;  /* 0x000000e6d8e67221 */ /* 0x000fe20000010000 */
[----:B------:R-:W-:Y:S01]  /*6630*/  LOP3.LUT R14, R5, R14, RZ, 0xc0, !PT ;  /* 0x0000000e050e7212 */ /* 0x000fe200078ec0ff */
[C---:B-1----:R-:W-:Y:S01]  /*6640*/  FADD.FTZ R225, R208.reuse, R225 ;  /* 0x000000e1d0e17221 */ /* 0x042fe20000010000 */
[----:B------:R-:W-:Y:S01]  /*6650*/  F2FP.BF16.F32.PACK_AB R222, R208, R209 ;  /* 0x000000d1d0de723e */ /* 0x000fe200000010ff */
[----:B------:R-:W-:Y:S01]  /*6660*/  FADD.FTZ R230, R206, R230 ;  /* 0x000000e6cee67221 */ /* 0x000fe20000010000 */
[----:B------:R-:W-:Y:S01]  /*6670*/  PRMT R17, R241, 0x5410, R17 ;  /* 0x00005410f1117816 */ /* 0x000fe20000000011 */
[----:B------:R-:W-:Y:S01]  /*6680*/  FADD.FTZ R225, R207, R225 ;  /* 0x000000e1cfe17221 */ /* 0x000fe20000010000 */
[----:B------:R-:W-:Y:S01]  /*6690*/  PRMT R5, R211, 0x5410, R210 ;  /* 0x00005410d3057816 */ /* 0x000fe200000000d2 */
[----:B------:R-:W-:Y:S01]  /*66a0*/  @!P1 HFMA2.BF16_V2 R164, -RZ.H0_H0, RZ.H0_H0, -R222.H0_H0 ;  /* 0x200000ffffa49231 */ /* 0x000fe200003409de */
[----:B------:R-:W-:Y:S01]  /*66b0*/  PRMT R221, R222, 0x7632, R221 ;  /* 0x00007632dedd7816 */ /* 0x000fe200000000dd */
[----:B------:R-:W-:Y:S01]  /*66c0*/  FADD.FTZ R230, R205, R230 ;  /* 0x000000e6cde67221 */ /* 0x000fe20000010000 */
[----:B------:R-:W-:-:S02]  /*66d0*/  F2FP.BF16.F32.PACK_AB R215, R202, R207 ;  /* 0x000000cfcad7723e */ /* 0x000fc400000010ff */
[----:B------:R-:W-:Y:S02]  /*66e0*/  F2FP.BF16.F32.PACK_AB R220, R206, R216 ;  /* 0x000000d8cedc723e */ /* 0x000fe400000010ff */
[----:B------:R-:W-:Y:S01]  /*66f0*/  HSET2.LE.AND R4, R4, R219, PT ;  /* 0x000000db04047233 */ /* 0x000fe20003803000 */
[----:B------:R-:W-:Y:S01]  /*6700*/  @!P5 HFMA2.BF16_V2 R34, -RZ.H0_H0, RZ.H0_H0, -R215.H0_H0 ;  /* 0x200000ffff22d231 */ /* 0x000fe200003409d7 */
[----:B------:R-:W-:Y:S02]  /*6710*/  LOP3.LUT R7, R5, R7, RZ, 0xc0, !PT ;  /* 0x0000000705077212 */ /* 0x000fe400078ec0ff */
[--C-:B------:R-:W-:Y:S02]  /*6720*/  HSET2.LE.AND R20, R20, R219.reuse, PT ;  /* 0x000000db14147233 */ /* 0x100fe40003803000 */
[----:B------:R-:W-:Y:S02]  /*6730*/  HSET2.LE.AND R17, R17, R219, PT ;  /* 0x000000db11117233 */ /* 0x000fe40003803000 */
[----:B------:R-:W-:-:S02]  /*6740*/  PRMT R5, R222, 0x5410, R221 ;  /* 0x00005410de057816 */ /* 0x000fc400000000dd */
[----:B------:R-:W-:Y:S02]  /*6750*/  PRMT R214, R215, 0x7632, R214 ;  /* 0x00007632d7d67816 */ /* 0x000fe400000000d6 */
[----:B------:R-:W-:Y:S02]  /*6760*/  PRMT R219, R220, 0x7632, R219 ;  /* 0x00007632dcdb7816 */ /* 0x000fe400000000db */
[----:B------:R-:W-:Y:S01]  /*6770*/  LOP3.LUT R12, R6, R21, RZ, 0xc0, !PT ;  /* 0x00000015060c7212 */ /* 0x000fe200078ec0ff */
[----:B------:R-:W-:Y:S01]  /*6780*/  @P4 HFMA2.BF16_V2 R33, -RZ.H0_H0, RZ.H0_H0, -R214.H0_H0 ;  /* 0x200000ffff214231 */ /* 0x000fe200003409d6 */
[----:B------:R-:W-:Y:S01]  /*6790*/  LOP3.LUT R4, R5, R4, RZ, 0xc0, !PT ;  /* 0x0000000405047212 */ /* 0x000fe200078ec0ff */
[----:B------:R-:W-:Y:S01]  /*67a0*/  @!P6 HFMA2.BF16_V2 R35, -RZ.H0_H0, RZ.H0_H0, -R219.H0_H0 ;  /* 0x200000ffff23e231 */ /* 0x000fe200003409db */
[----:B------:R-:W-:Y:S02]  /*67b0*/  PRMT R6, R215, 0x5410, R214 ;  /* 0x00005410d7067816 */ /* 0x000fe400000000d6 */
[----:B------:R-:W-:-:S02]  /*67c0*/  PRMT R5, R220, 0x5410, R219 ;  /* 0x00005410dc057816 */ /* 0x000fc400000000db */
[----:B------:R-:W-:Y:S02]  /*67d0*/  LOP3.LUT R13, R19, R20, RZ, 0xc0, !PT ;  /* 0x00000014130d7212 */ /* 0x000fe400078ec0ff */
[----:B------:R-:W-:Y:S01]  /*67e0*/  LOP3.LUT R6, R6, R18, RZ, 0xc0, !PT ;  /* 0x0000001206067212 */ /* 0x000fe200078ec0ff */
[----:B------:R-:W-:Y:S01]  /*67f0*/  LDSM.16.MT88.4 R20, [R199+0x1d800] ;  /* 0x01d80000c714783b */ /* 0x000fe20000004200 */
[----:B------:R-:W-:Y:S02]  /*6800*/  LOP3.LUT R5, R5, R17, RZ, 0xc0, !PT ;  /* 0x0000001105057212 */ /* 0x000fe400078ec0ff */
[----:B------:R-:W-:Y:S01]  /*6810*/  @P3 PRMT R224, R165, 0x5410, RZ ;  /* 0x00005410a5e03816 */ /* 0x000fe200000000ff */
[----:B------:R-:W1:Y:S01]  /*6820*/  LDSM.16.MT88.4 R16, [R182+0x1e800] ;  /* 0x01e80000b610783b */ /* 0x000e620000004200 */
[----:B------:R-:W-:Y:S02]  /*6830*/  ISETP.GT.U32.AND P3, PT, R236, UR4, PT ;  /* 0x00000004ec007c0c */ /* 0x000fe4000bf64070 */
[----:B------:R-:W-:-:S02]  /*6840*/  @!P1 PRMT R222, R164, 0x5410, RZ ;  /* 0x00005410a4de9816 */ /* 0x000fc400000000ff */
[----:B------:R-:W-:Y:S02]  /*6850*/  ISETP.GT.U32.AND P1, PT, R237, UR4, PT ;  /* 0x00000004ed007c0c */ /* 0x000fe4000bf24070 */
[----:B------:R-:W-:Y:S02]  /*6860*/  @!P5 PRMT R215, R34, 0x5410, RZ ;  /* 0x0000541022d7d816 */ /* 0x000fe400000000ff */
[----:B------:R-:W-:Y:S02]  /*6870*/  ISETP.LE.U32.AND P5, PT, R194, UR4, PT ;  /* 0x00000004c2007c0c */ /* 0x000fe4000bfa3070 */
[----:B------:R-:W-:Y:S02]  /*6880*/  @P4 PRMT R214, R33, 0x5410, RZ ;  /* 0x0000541021d64816 */ /* 0x000fe400000000ff */
[----:B------:R-:W-:Y:S01]  /*6890*/  ISETP.LE.U32.AND P4, PT, R242, UR4, PT ;  /* 0x00000004f2007c0c */ /* 0x000fe2000bf83070 */
[----:B------:R-:W-:Y:S01]  /*68a0*/  @P3 HFMA2.BF16_V2 R32, -RZ.H0_H0, RZ.H0_H0, -R211.H0_H0 ;  /* 0x200000ffff203231 */ /* 0x000fe200003409d3 */
[----:B------:R-:W-:-:S02]  /*68b0*/  LOP3.LUT R191, R191, 0xffff, RZ, 0xc0, !PT ;  /* 0x0000ffffbfbf7812 */ /* 0x000fc400078ec0ff */
[----:B------:R-:W-:Y:S01]  /*68c0*/  @!P6 PRMT R219, R35, 0x5410, RZ ;  /* 0x0000541023dbe816 */ /* 0x000fe200000000ff */
[----:B------:R-:W-:Y:S01]  /*68d0*/  @P1 HFMA2.BF16_V2 R30, -RZ.H0_H0, RZ.H0_H0, -R210.H0_H0 ;  /* 0x200000ffff1e1231 */ /* 0x000fe200003409d2 */
[----:B------:R-:W-:Y:S02]  /*68e0*/  @P3 PRMT R211, R32, 0x5410, RZ ;  /* 0x0000541020d33816 */ /* 0x000fe400000000ff */
[----:B------:R-:W-:Y:S01]  /*68f0*/  ISETP.LE.U32.AND P3, PT, R241, UR4, PT ;  /* 0x00000004f1007c0c */ /* 0x000fe2000bf63070 */
[----:B------:R-:W-:Y:S01]  /*6900*/  @!P5 HFMA2.BF16_V2 R29, -RZ.H0_H0, RZ.H0_H0, -R172.H0_H0 ;  /* 0x200000ffff1dd231 */ /* 0x000fe200003409ac */
[----:B------:R-:W-:Y:S02]  /*6910*/  @P1 PRMT R210, R30, 0x5410, RZ ;  /* 0x000054101ed21816 */ /* 0x000fe400000000ff */
[----:B------:R-:W-:Y:S01]  /*6920*/  ISETP.LE.U32.AND P1, PT, R191, UR4, PT ;  /* 0x00000004bf007c0c */ /* 0x000fe2000bf23070 */
[----:B------:R-:W-:Y:S01]  /*6930*/  @!P4 HFMA2.BF16_V2 R28, -RZ.H0_H0, RZ.H0_H0, -R227.H0_H0 ;  /* 0x200000ffff1cc231 */ /* 0x000fe200003409e3 */
[----:B------:R-:W-:-:S02]  /*6940*/  ISETP.LE.U32.AND P6, PT, R195, UR4, PT ;  /* 0x00000004c3007c0c */ /* 0x000fc4000bfc3070 */
[----:B------:R-:W-:Y:S02]  /*6950*/  LOP3.LUT R190, R190, 0xffff, RZ, 0xc0, !PT ;  /* 0x0000ffffbebe7812 */ /* 0x000fe400078ec0ff */
[----:B------:R-:W-:Y:S02]  /*6960*/  @!P5 PRMT R172, R29, 0x5410, RZ ;  /* 0x000054101dacd816 */ /* 0x000fe400000000ff */
[----:B------:R-:W-:Y:S01]  /*6970*/  ISETP.LE.U32.AND P5, PT, R190, UR4, PT ;  /* 0x00000004be007c0c */ /* 0x000fe2000bfa3070 */
[----:B------:R-:W-:Y:S01]  /*6980*/  @!P3 HFMA2.BF16_V2 R27, -RZ.H0_H0, RZ.H0_H0, -R220.H0_H0 ;  /* 0x200000ffff1bb231 */ /* 0x000fe200003409dc */
[----:B------:R-:W-:Y:S02]  /*6990*/  LOP3.LUT R240, R240, 0xffff, RZ, 0xc0, !PT ;  /* 0x0000fffff0f07812 */ /* 0x000fe400078ec0ff */
[----:B------:R-:W-:Y:S01]  /*69a0*/  @!P4 PRMT R227, R28, 0x5410, RZ ;  /* 0x000054101ce3c816 */ /* 0x000fe200000000ff */
[----:B------:R-:W-:Y:S01]  /*69b0*/  @!P1 HFMA2.BF16_V2 R26, -RZ.H0_H0, RZ.H0_H0, -R181.H0_H0 ;  /* 0x200000ffff1a9231 */ /* 0x000fe200003409b5 */
[----:B------:R-:W-:Y:S01]  /*69c0*/  ISETP.LE.U32.AND P4, PT, R240, UR4, PT ;  /* 0x00000004f0007c0c */ /* 0x000fe2000bf83070 */
[----:B-1----:R-:W-:Y:S01]  /*69d0*/  HMMA.16816.F32.BF16 R124, R8, R16, R124 ;  /* 0x00000010087c723c */ /* 0x002fe2000004187c */
[----:B------:R-:W-:Y:S01]  /*69e0*/  @!P6 HFMA2.BF16_V2 R31, -RZ.H0_H0, RZ.H0_H0, -R180.H0_H0 ;  /* 0x200000ffff1fe231 */ /* 0x000fe200003409b4 */
[----:B------:R-:W-:-:S02]  /*69f0*/  LOP3.LUT R239, R239, 0xffff, RZ, 0xc0, !PT ;  /* 0x0000ffffefef7812 */ /* 0x000fc400078ec0ff */
[----:B------:R-:W-:Y:S02]  /*6a00*/  @!P3 PRMT R220, R27, 0x5410, RZ ;  /* 0x000054101bdcb816 */ /* 0x000fe400000000ff */
[----:B------:R-:W-:Y:S01]  /*6a10*/  ISETP.LE.U32.AND P3, PT, R239, UR4, PT ;  /* 0x00000004ef007c0c */ /* 0x000fe2000bf63070 */
[----:B------:R-:W-:Y:S01]  /*6a20*/  @!P5 HFMA2.BF16_V2 R25, -RZ.H0_H0, RZ.H0_H0, -R173.H0_H0 ;  /* 0x200000ffff19d231 */ /* 0x000fe200003409ad */
[----:B------:R-:W-:Y:S01]  /*6a30*/  HMMA.16816.F32.BF16 R128, R8, R18, R128 ;  /* 0x000000120880723c */ /* 0x000fe20000041880 */
[----:B------:R-:W1:Y:S01]  /*6a40*/  LDSM.16.MT88.4 R8, [R234+0x19000] ;  /* 0x01900000ea08783b */ /* 0x000e620000004200 */
[----:B------:R-:W-:Y:S02]  /*6a50*/  @!P1 PRMT R181, R26, 0x5410, RZ ;  /* 0x000054101ab59816 */ /* 0x000fe400000000ff */
[----:B------:R-:W-:Y:S01]  /*6a60*/  @!P6 PRMT R180, R31, 0x5410, RZ ;  /* 0x000054101fb4e816 */ /* 0x000fe200000000ff */
[----:B------:R-:W2:Y:S01]  /*6a70*/  LDSM.16.MT88.4 R16, [R199+0x19000] ;  /* 0x01900000c710783b */ /* 0x000ea20000004200 */
[----:B------:R-:W-:Y:S01]  /*6a80*/  @!P5 PRMT R173, R25, 0x5410, RZ ;  /* 0x0000541019add816 */ /* 0x000fe200000000ff */
[----:B------:R-:W-:-:S04]  /*6a90*/  @!P4 HFMA2.BF16_V2 R24, -RZ.H0_H0, RZ.H0_H0, -R217.H0_H0 ;  /* 0x200000ffff18c231 */ /* 0x000fc800003409d9 */
[----:B------:R-:W-:Y:S01]  /*6aa0*/  @!P3 HFMA2.BF16_V2 R3, -RZ.H0_H0, RZ.H0_H0, -R221.H0_H0 ;  /* 0x200000ffff03b231 */ /* 0x000fe200003409dd */
[----:B------:R-:W-:-:S04]  /*6ab0*/  @!P4 PRMT R217, R24, 0x5410, RZ ;  /* 0x0000541018d9c816 */ /* 0x000fc800000000ff */
[----:B------:R-:W-:Y:S01]  /*6ac0*/  @!P3 PRMT R221, R3, 0x5410, RZ ;  /* 0x0000541003ddb816 */ /* 0x000fe200000000ff */
[----:B------:R-:W-:-:S05]  /*6ad0*/  FADD.FTZ R3, R202, R225 ;  /* 0x000000e1ca037221 */ /* 0x000fca0000010000 */
[----:B------:R-:W-:Y:S01]  /*6ae0*/  STL [R1+0x3c], R3 ;  /* 0x00003c0301007387 */ /* 0x000fe20000100800 */
[C---:B-1----:R-:W-:Y:S08]  /*6af0*/  HMMA.16816.F32.BF16 R160, R12.reuse, R8, R160 ;  /* 0x000000080ca0723c */ /* 0x042ff000000418a0 */
[C---:B------:R-:W-:Y:S01]  /*6b00*/  HMMA.16816.F32.BF16 R156, R12.reuse, R10, R156 ;  /* 0x0000000a0c9c723c */ /* 0x040fe2000004189c */
[----:B------:R-:W1:Y:S07]  /*6b10*/  LDSM.16.MT88.4 R8, [R197+0x19000] ;  /* 0x01900000c508783b */ /* 0x000e6e0000004200 */
[C---:B--2---:R-:W-:Y:S08]  /*6b20*/  HMMA.16816.F32.BF16 R152, R12.reuse, R16, R152 ;  /* 0x000000100c98723c */ /* 0x044ff00000041898 */
        /* <DEDUP_REMOVED lines=10> */
[----:B------:R-:W1:Y:S04]  /*6bd0*/  LDSM.16.MT88.4 R8, [R197+0x1b000] ;  /* 0x01b00000c508783b */ /* 0x000e680000004200 */
[----:B---3--:R-:W-:Y:S03]  /*6be0*/  STG.E.U16 desc[UR22][R246.64], R184 ;  /* 0x000000b8f6007986 */ /* 0x008fe6000c101516 */
[C---:B--2---:R-:W-:Y:S01]  /*6bf0*/  HMMA.16816.F32.BF16 R44, R12.reuse, R16, R44 ;  /* 0x000000100c2c723c */ /* 0x044fe2000004182c */
[----:B------:R-:W-:Y:S07]  /*6c00*/  STG.E.U16 desc[UR22][R246.64+0x2], R181 ;  /* 0x000002b5f6007986 */ /* 0x000fee000c101516 */
        /* <DEDUP_REMOVED lines=12> */
[----:B------:R-:W-:Y:S01]  /*6cd0*/  HMMA.16816.F32.BF16 R80, R12, R18, R80 ;  /* 0x000000120c50723c */ /* 0x000fe20000041850 */
[----:B------:R-:W2:Y:S11]  /*6ce0*/  LDSM.16.MT88.4 R16, [R182+0x1d000] ;  /* 0x01d00000b610783b */ /* 0x000eb60000004200 */
[----:B------:R-:W-:Y:S01]  /*6cf0*/  HMMA.16816.F32.BF16 R76, R4, R20, R76 ;  /* 0x00000014044c723c */ /* 0x000fe2000004184c */
[----:B------:R-:W-:-:S04]  /*6d00*/  IMAD.U32 R20, RZ, RZ, UR29 ;  /* 0x0000001dff147e24 */ /* 0x000fc8000f8e00ff */
[----:B------:R-:W-:-:S03]  /*6d10*/  IMAD.WIDE R20, R20, 0x2, R246 ;  /* 0x0000000214147825 */ /* 0x000fc600078e02f6 */
[----:B------:R-:W-:Y:S02]  /*6d20*/  HMMA.16816.F32.BF16 R80, R4, R22, R80 ;  /* 0x000000160450723c */ /* 0x000fe40000041850 */
[----:B------:R-:W-:Y:S04]  /*6d30*/  STG.E.U16 desc[UR22][R20.64], R180 ;  /* 0x000000b414007986 */ /* 0x000fe8000c101516 */
[----:B------:R-:W-:Y:S02]  /*6d40*/  STG.E.U16 desc[UR22][R20.64+0x2], R179 ;  /* 0x000002b314007986 */ /* 0x000fe4000c101516 */
[C---:B-1----:R-:W-:Y:S02]  /*6d50*/  HMMA.16816.F32.BF16 R84, R12.reuse, R8, R84 ;  /* 0x000000080c54723c */ /* 0x042fe40000041854 */
[----:B------:R-:W-:Y:S04]  /*6d60*/  STG.E.U16 desc[UR22][R246.64+0x10], R178 ;  /* 0x000010b2f6007986 */ /* 0x000fe8000c101516 */
[----:B------:R-:W-:Y:S02]  /*6d70*/  STG.E.U16 desc[UR22][R246.64+0x12], R177 ;  /* 0x000012b1f6007986 */ /* 0x000fe4000c101516 */
[C---:B------:R-:W-:Y:S02]  /*6d80*/  HMMA.16816.F32.BF16 R88, R12.reuse, R10, R88 ;  /* 0x0000000a0c58723c */ /* 0x040fe40000041858 */
[----:B------:R-:W1:Y:S04]  /*6d90*/  LDSM.16.MT88.4 R8, [R234+0x1f000] ;  /* 0x01f00000ea08783b */ /* 0x000e680000004200 */
[----:B------:R-:W-:Y:S02]  /*6da0*/  STG.E.U16 desc[UR22][R20.64+0x12], R176 ;  /* 0x000012b014007986 */ /* 0x000fe4000c101516 */
[C---:B--2---:R-:W-:Y:S02]  /*6db0*/  HMMA.16816.F32.BF16 R92, R12.reuse, R16, R92 ;  /* 0x000000100c5c723c */ /* 0x044fe4000004185c */
[----:B------:R-:W-:Y:S04]  /*6dc0*/  STG.E.U16 desc[UR22][R20.64+0x10], R175 ;  /* 0x000010af14007986 */ /* 0x000fe8000c101516 */
[----:B------:R-:W-:Y:S02]  /*6dd0*/  STG.E.U16 desc[UR22][R246.64+0x20], R174 ;  /* 0x000020aef6007986 */ /* 0x000fe4000c101516 */
[C---:B------:R-:W-:Y:S02]  /*6de0*/  HMMA.16816.F32.BF16 R96, R12.reuse, R18, R96 ;  /* 0x000000120c60723c */ /* 0x040fe40000041860 */
[----:B------:R-:W2:Y:S04]  /*6df0*/  LDSM.16.MT88.4 R16, [R199+0x1f000] ;  /* 0x01f00000c710783b */ /* 0x000ea80000004200 */
        /* <DEDUP_REMOVED lines=8> */
[C---:B------:R-:W-:Y:S03]  /*6e80*/  HMMA.16816.F32.BF16 R104, R12.reuse, R10, R104 ;  /* 0x0000000a0c68723c */ /* 0x040fe60000041868 */
[----:B------:R-:W1:Y:S04]  /*6e90*/  LDSM.16.MT88.4 R8, [R197+0x1f000] ;  /* 0x01f00000c508783b */ /* 0x000e680000004200 */
[----:B------:R-:W-:Y:S01]  /*6ea0*/  STG.E.U16 desc[UR22][R246.64+0x40], R218 ;  /* 0x000040daf6007986 */ /* 0x000fe2000c101516 */
[C---:B--2---:R-:W-:Y:S03]  /*6eb0*/  HMMA.16816.F32.BF16 R108, R12.reuse, R16, R108 ;  /* 0x000000100c6c723c */ /* 0x044fe6000004186c */
[----:B------:R-:W-:Y:S04]  /*6ec0*/  STG.E.U16 desc[UR22][R246.64+0x42], R217 ;  /* 0x000042d9f6007986 */ /* 0x000fe8000c101516 */
[----:B------:R-:W-:Y:S01]  /*6ed0*/  STG.E.U16 desc[UR22][R20.64+0x40], R227 ;  /* 0x000040e314007986 */ /* 0x000fe2000c101516 */
[C---:B------:R-:W-:Y:S03]  /*6ee0*/  HMMA.16816.F32.BF16 R112, R12.reuse, R18, R112 ;  /* 0x000000120c70723c */ /* 0x040fe60000041870 */
        /* <DEDUP_REMOVED lines=15> */
[----:B------:R-:W-:Y:S03]  /*6fe0*/  HMMA.16816.F32.BF16 R128, R12, R18, R128 ;  /* 0x000000120c80723c */ /* 0x000fe60000041880 */
[----:B------:R-:W2:Y:S04]  /*6ff0*/  LDSM.16.MT88.4 R12, [R234+0x1d800] ;  /* 0x01d80000ea0c783b */ /* 0x000ea80000004200 */
[----:B------:R-:W3:Y:S04]  /*7000*/  LDSM.16.MT88.4 R16, [R234+0x1b800] ;  /* 0x01b80000ea10783b */ /* 0x000ee80000004200 */
[----:B------:R-:W-:Y:S04]  /*7010*/  STG.E.U16 desc[UR22][R246.64+0x72], R214 ;  /* 0x000072d6f6007986 */ /* 0x000fe8000c101516 */
[----:B------:R-:W-:Y:S04]  /*7020*/  STG.E.U16 desc[UR22][R20.64+0x70], R211 ;  /* 0x000070d314007986 */ /* 0x000fe8000c101516 */
[----:B------:R-:W-:Y:S01]  /*7030*/  STG.E.U16 desc[UR22][R20.64+0x72], R210 ;  /* 0x000072d214007986 */ /* 0x000fe2000c101516 */
        /* <DEDUP_REMOVED lines=35> */
[C---:B-1----:R-:W-:Y:S08]  /*7270*/  HMMA.16816.F32.BF16 R136, R4.reuse, R8, R136 ;  /* 0x000000080488723c */ /* 0x042ff00000041888 */
[C---:B------:R-:W-:Y:S01]  /*7280*/  HMMA.16816.F32.BF16 R132, R4.reuse, R10, R132 ;  /* 0x0000000a0484723c */ /* 0x040fe20000041884 */
[----:B------:R-:W1:Y:S07]  /*7290*/  LDSM.16.MT88.4 R8, [R182+0x1f800] ;  /* 0x01f80000b608783b */ /* 0x000e6e0000004200 */
[C---:B--2---:R-:W-:Y:S08]  /*72a0*/  HMMA.16816.F32.BF16 R92, R4.reuse, R12, R92 ;  /* 0x0000000c045c723c */ /* 0x044ff0000004185c */
[C---:B------:R-:W-:Y:S08]  /*72b0*/  HMMA.16816.F32.BF16 R96, R4.reuse, R14, R96 ;  /* 0x0000000e0460723c */ /* 0x040ff00000041860 */
[C---:B-1----:R-:W-:Y:S08]  /*72c0*/  HMMA.16816.F32.BF16 R124, R4.reuse, R8, R124 ;  /* 0x00000008047c723c */ /* 0x042ff0000004187c */
[----:B------:R-:W-:Y:S01]  /*72d0*/  HMMA.16816.F32.BF16 R128, R4, R10, R128 ;  /* 0x0000000a0480723c */ /* 0x000fe20000041880 */
[----:B------:R-:W-:-:S05]  /*72e0*/  FADD.FTZ R4, R204, R230 ;  /* 0x000000e6cc047221 */ /* 0x000fca0000010000 */
[----:B------:R1:W-:Y:S01]  /*72f0*/  STL [R1+0x38], R4 ;  /* 0x0000380401007387 */ /* 0x0003e20000100800 */
[----:B------:R-:W-:-:S13]  /*7300*/  BRA.U !UP1, `(.L_x_1795) ;  /* 0x0000005109247547 */ /* 0x000fda000b800000 */
[----:B------:R-:W2:Y:S01]  /*7310*/  S2R R204, SR_TID.X ;  /* 0x0000000000cc7919 */ /* 0x000ea20000002100 */
[----:B-1----:R-:W1:Y:S01]  /*7320*/  LDC R4, c[0x0][0x4f8] ;  /* 0x00013e00ff047b82 */ /* 0x002e620000000800 */
[----:B------:R-:W3:Y:S01]  /*7330*/  LDCU UR9, c[0x0][0x440] ;  /* 0x00008800ff0977ac */ /* 0x000ee20008000800 */
[----:B------:R-:W-:Y:S01]  /*7340*/  IMAD.MOV.U32 R210, RZ, RZ, 0x20 ;  /* 0x00000020ffd27424 */ /* 0x000fe200078e00ff */
[----:B------:R-:W-:Y:S01]  /*7350*/  LOP3.LUT R7, R166, 0x38, RZ, 0xc0, !PT ;  /* 0x00000038a6077812 */ /* 0x000fe200078ec0ff */
[----:B------:R-:W-:Y:S01]  /*7360*/  IMAD.MOV.U32 R205, RZ, RZ, 0x20 ;  /* 0x00000020ffcd7424 */ /* 0x000fe200078e00ff */
[----:B------:R-:W4:Y:S01]  /*7370*/  LDCU UR14, c[0x0][0x448] ;  /* 0x00008900ff0e77ac */ /* 0x000f220008000800 */
[----:B------:R-:W-:Y:S01]  /*7380*/  IMAD.MOV.U32 R164, RZ, RZ, R0 ;  /* 0x000000ffffa47224 */ /* 0x000fe200078e0000 */
[----:B------:R-:W-:Y:S01]  /*7390*/  SEL R210, R210, 0xffffffe0, !P2 ;  /* 0xffffffe0d2d27807 */ /* 0x000fe20005000000 */
[----:B------:R-:W2:Y:S01]  /*73a0*/  S2UR UR5, SR_CgaCtaId ;  /* 0x00000000000579c3 */ /* 0x000ea20000008800 */
[----:B------:R-:W-:Y:S01]  /*73b0*/  UMOV UR6, 0x400 ;  /* 0x0000040000067882 */ /* 0x000fe20000000000 */
[----:B------:R-:W-:Y:S01]  /*73c0*/  IMAD.MOV.U32 R209, RZ, RZ, 0x40 ;  /* 0x00000040ffd17424 */ /* 0x000fe200078e00ff */
[----:B------:R-:W-:Y:S01]  /*73d0*/  ULEA.HI UR26, UR26, 0xfffffffe, URZ, 0x1a ;  /* 0xfffffffe1a1a7891 */ /* 0x000fe2000f8fd0ff */
[----:B------:R-:W1:Y:S04]  /*73e0*/  LDCU UR8, c[0x0][0x440] ;  /* 0x00008800ff0877ac */ /* 0x000e680008000800 */
[----:B------:R-:W2:Y:S01]  /*73f0*/  LDC.64 R214, c[0x0][0x3c0] ;  /* 0x0000f000ffd67b82 */ /* 0x000ea20000000a00 */
[----:B------:R-:W1:Y:S01]  /*7400*/  LDCU UR4, c[0x0][0x45c] ;  /* 0x00008b80ff0477ac */ /* 0x000e620008000800 */
[----:B---3--:R-:W-:Y:S01]  /*7410*/  ISETP.GE.AND P1, PT, R7, UR9, PT ;  /* 0x0000000907007c0c */ /* 0x008fe2000bf26270 */
[----:B------:R-:W3:Y:S01]  /*7420*/  LDCU.U8 UR7, c[0x0][0x4f8] ;  /* 0x00009f00ff0777ac */ /* 0x000ee20008000000 */
[----:B-1----:R-:W-:Y:S01]  /*7430*/  LOP3.LUT R4, R4, 0xff, RZ, 0xc0, !PT ;  /* 0x000000ff04047812 */ /* 0x002fe200078ec0ff */
[----:B----4-:R-:W-:Y:S01]  /*7440*/  USHF.L.U32 UR14, UR14, 0x3, URZ ;  /* 0x000000030e0e7899 */ /* 0x010fe200080006ff */
[C---:B--2---:R-:W-:Y:S01]  /*7450*/  IMAD.SHL.U32 R208, R204.reuse, 0x40, RZ ;  /* 0x00000040ccd07824 */ /* 0x044fe200078e00ff */
[----:B------:R-:W-:Y:S01]  /*7460*/  SHF.R.U32.HI R6, RZ, 0x1, R204 ;  /* 0x00000001ff067819 */ /* 0x000fe200000116cc */
[C---:B------:R-:W-:Y:S01]  /*7470*/  IMAD.SHL.U32 R207, R204.reuse, 0x8, RZ ;  /* 0x00000008cccf7824 */ /* 0x040fe200078e00ff */
[----:B------:R-:W-:Y:S01]  /*7480*/  ULEA UR5, UR5, UR6, 0x18 ;  /* 0x0000000605057291 */ /* 0x000fe2000f8ec0ff */
[----:B------:R-:W-:Y:S01]  /*7490*/  IMAD.SHL.U32 R211, R204, 0x40, RZ ;  /* 0x00000040ccd37824 */ /* 0x000fe200078e00ff */
[----:B------:R-:W-:-:S02]  /*74a0*/  LOP3.LUT R3, R208, 0x1c0, RZ, 0xc0, !PT ;  /* 0x000001c0d0037812 */ /* 0x000fc400078ec0ff */
[----:B------:R-:W-:Y:S02]  /*74b0*/  LOP3.LUT R206, R208, 0x400, RZ, 0xc0, !PT ;  /* 0x00000400d0ce7812 */ /* 0x000fe400078ec0ff */
[----:B------:R-:W-:Y:S02]  /*74c0*/  LOP3.LUT R207, R3, 0x38, R207, 0xf8, !PT ;  /* 0x0000003803cf7812 */ /* 0x000fe400078ef8cf */
[----:B------:R-:W-:Y:S02]  /*74d0*/  LOP3.LUT R5, R211, 0x1c0, RZ, 0xc0, !PT ;  /* 0x000001c0d3057812 */ /* 0x000fe400078ec0ff */
[----:B------:R-:W-:Y:S02]  /*74e0*/  LOP3.LUT R3, R207, 0x8, R204, 0x78, !PT ;  /* 0x00000008cf037812 */ /* 0x000fe400078e78cc */
[----:B------:R-:W-:Y:S02]  /*74f0*/  LOP3.LUT R5, R5, 0x38, R166, 0xf8, !PT ;  /* 0x0000003805057812 */ /* 0x000fe400078ef8a6 */
[----:B------:R-:W-:Y:S01]  /*7500*/  LOP3.LUT P0, RZ, R204, 0x2, RZ, 0xc0, !PT ;  /* 0x00000002ccff7812 */ /* 0x000fe2000780c0ff */
[----:B------:R-:W-:Y:S01]  /*7510*/  IMAD R206, R3, 0x2, R206 ;  /* 0x0000000203ce7824 */ /* 0x000fe200078e02ce */
[----:B------:R-:W-:Y:S01]  /*7520*/  LOP3.LUT R5, R5, 0x8, R6, 0x78, !PT ;  /* 0x0000000805057812 */ /* 0x000fe200078e7806 */
[----:B------:R-:W-:Y:S01]  /*7530*/  IMAD.MOV.U32 R3, RZ, RZ, R2 ;  /* 0x000000ffff037224 */ /* 0x000fe200078e0002 */
[----:B------:R-:W-:Y:S01]  /*7540*/  SEL R205, R205, 0xffffffe0, !P0 ;  /* 0xffffffe0cdcd7807 */ /* 0x000fe20004000000 */
[----:B------:R-:W-:Y:S01]  /*7550*/  IMAD R2, R4, 0x10000, R4 ;  /* 0x0001000004027824 */ /* 0x000fe200078e0204 */
[----:B------:R-:W-:-:S04]  /*7560*/  LOP3.LUT R211, R5, 0x200, R211, 0xf8, !PT ;  /* 0x0000020005d37812 */ /* 0x000fc800078ef8d3 */
[----:B------:R1:W-:Y:S01]  /*7570*/  STL [R1+0x28], R2 ;  /* 0x0000280201007387 */ /* 0x0003e20000100800 */
[----:B------:R-:W-:-:S05]  /*7580*/  LEA R211, R211, UR5, 0x1 ;  /* 0x00000005d3d37c11 */ /* 0x000fca000f8e08ff */
[----:B------:R-:W-:Y:S02]  /*7590*/  IMAD.IADD R210, R210, 0x1, R211 ;  /* 0x00000001d2d27824 */ /* 0x000fe400078e02d3 */
[----:B------:R-:W-:Y:S01]  /*75a0*/  VIADD R0, R211, 0x18000 ;  /* 0x00018000d3007836 */ /* 0x000fe20000000000 */
[----:B---3--:R-:W-:Y:S06]  /*75b0*/  BRA `(.L_x_1796) ;  /* 0x0000000000d87947 */ /* 0x008fec0003800000 */
.L_x_1798:
        /* <DEDUP_REMOVED lines=54> */
.L_x_1796:
[----:B------:R-:W2:Y:S01]  /*7920*/  S2R R10, SR_TID.X ;  /* 0x00000000000a7919 */ /* 0x000ea20000002100 */
[----:B------:R-:W-:Y:S04]  /*7930*/  DEPBAR.LE SB0, 0x0 ;  /* 0x000080000000791a */ /* 0x000fe80000000000 */
[----:B------:R-:W-:Y:S01]  /*7940*/  BAR.SYNC.DEFER_BLOCKING 0x0 ;  /* 0x0000000000007b1d */ /* 0x000fe20000010000 */
[----:B------:R-:W-:Y:S01]  /*7950*/  IMAD.WIDE.U32 R8, R214, UR26, RZ ;  /* 0x0000001ad6087c25 */ /* 0x000fe2000f8e00ff */
[----:B-----5:R-:W-:Y:S01]  /*7960*/  SHF.R.U32.HI R213, RZ, 0x1, R204 ;  /* 0x00000001ffd57819 */ /* 0x020fe200000116cc */
[----:B------:R-:W-:Y:S02]  /*7970*/  USHF.L.U32 UR10, UR26, 0x1, URZ ;  /* 0x000000011a0a7899 */ /* 0x000fe400080006ff */
[----:B------:R-:W-:Y:S01]  /*7980*/  IMAD R4, R215, UR26, R9 ;  /* 0x0000001ad7047c24 */ /* 0x000fe2000f8e0209 */
[C---:B------:R-:W-:Y:S01]  /*7990*/  LEA R6, P0, R8.reuse, R249, 0x7 ;  /* 0x000000f908067211 */ /* 0x040fe200078038ff */
[----:B------:R-:W-:Y:S01]  /*79a0*/  IMAD.SHL.U32 R5, R8, 0x40, RZ ;  /* 0x0000004008057824 */ /* 0x000fe200078e00ff */
[----:B------:R-:W-:Y:S01]  /*79b0*/  UIADD3 UR9, UPT, UPT, UR24, 0x3c6ef372, URZ ;  /* 0x3c6ef37218097890 */ /* 0x000fe2000fffe0ff */
[----:B------:R-:W-:Y:S01]  /*79c0*/  IMAD.SHL.U32 R12, R204, 0x20, RZ ;  /* 0x00000020cc0c7824 */ /* 0x000fe200078e00ff */
[C-C-:B------:R-:W-:Y:S01]  /*79d0*/  LEA.HI.X R7, R8.reuse, R248, R4.reuse, 0x7, P0 ;  /* 0x000000f808077211 */ /* 0x140fe200000f3c04 */
[----:B------:R-:W-:Y:S01]  /*79e0*/  UIADD3 UR6, UPT, UPT, UR24, -0x61c88647, URZ ;  /* 0x9e3779b918067890 */ /* 0x000fe2000fffe0ff */
[----:B------:R-:W-:Y:S01]  /*79f0*/  SHF.L.U64.HI R4, R8, 0x6, R4 ;  /* 0x0000000608047819 */ /* 0x000fe20000010204 */
[----:B------:R-:W-:Y:S01]  /*7a00*/  UISETP.NE.AND UP0, UPT, UR26, URZ, UPT ;  /* 0x000000ff1a00728c */ /* 0x000fe2000bf05270 */
[----:B------:R-:W-:Y:S01]  /*7a10*/  LEA R5, P0, R214, R5, 0x5 ;  /* 0x00000005d6057211 */ /* 0x000fe200078028ff */
[----:B------:R-:W-:Y:S01]  /*7a20*/  UIADD3 UR13, UPT, UPT, UR25, 0x76cf5d0a, URZ ;  /* 0x76cf5d0a190d7890 */ /* 0x000fe2000fffe0ff */
[----:B------:R-:W-:Y:S01]  /*7a30*/  LOP3.LUT R212, R12, 0x7c00, RZ, 0xc0, !PT ;  /* 0x00007c000cd47812 */ /* 0x000fe200078ec0ff */
[----:B------:R-:W-:Y:S01]  /*7a40*/  UIADD3 UR12, UPT, UPT, UR25, 0x32370b8f, URZ ;  /* 0x32370b8f190c7890 */ /* 0x000fe2000fffe0ff */
[----:B------:R-:W-:Y:S02]  /*7a50*/  LEA.HI.X R4, R214, R4, R215, 0x5, P0 ;  /* 0x00000004d6047211 */ /* 0x000fe400000f2cd7 */
[C---:B------:R-:W-:Y:S01]  /*7a60*/  LEA R12, P0, R5.reuse, R249, 0x1 ;  /* 0x000000f9050c7211 */ /* 0x040fe200078008ff */
[----:B------:R-:W-:Y:S01]  /*7a70*/  @!PT LDS RZ, [RZ] ;  /* 0x00000000fffff984 */ /* 0x000fe20000000800 */
[----:B------:R-:W-:Y:S01]  /*7a80*/  @!PT LDS RZ, [RZ] ;  /* 0x00000000fffff984 */ /* 0x000fe20000000800 */
[----:B------:R-:W-:Y:S01]  /*7a90*/  @!PT LDS RZ, [RZ] ;  /* 0x00000000fffff984 */ /* 0x000fe20000000800 */
[----:B------:R-:W-:Y:S03]  /*7aa0*/  @!P1 LDGSTS.E.BYPASS.LTC128B.128 [R252+0x18000], desc[UR22][R6.64] ;  /* 0x1800000006fc9fae */ /* 0x000fe6000b981a16 */
[----:B------:R-:W-:Y:S01]  /*7ab0*/  LEA.HI.X R13, R5, R248, R4, 0x1, P0 ;  /* 0x000000f8050d7211 */ /* 0x000fe200000f0c04 */
[----:B--2---:R-:W-:Y:S01]  /*7ac0*/  IMAD.SHL.U32 R10, R10, 0x8, RZ ;  /* 0x000000080a0a7824 */ /* 0x004fe200078e00ff */
[----:B------:R-:W-:Y:S01]  /*7ad0*/  @P1 STS.128 [R252+0x18000], RZ ;  /* 0x018000fffc001388 */ /* 0x000fe20000000c00 */
[----:B------:R-:W-:Y:S03]  /*7ae0*/  LOP3.LUT P0, RZ, R204, 0x4, RZ, 0xc0, !PT ;  /* 0x00000004ccff7812 */ /* 0x000fe6000780c0ff */
[----:B------:R-:W-:Y:S04]  /*7af0*/  LOP3.LUT R10, R10, 0x38, RZ, 0xc0, !PT ;  /* 0x000000380a0a7812 */ /* 0x000fe800078ec0ff */
[C---:B------:R-:W-:Y:S02]  /*7b00*/  LOP3.LUT R11, R10.reuse, 0x40, RZ, 0xfc, !PT ;  /* 0x000000400a0b7812 */ /* 0x040fe400078efcff */
[----:B-1----:R-:W-:Y:S02]  /*7b10*/  LOP3.LUT R2, R10, 0x80, RZ, 0xfc, !PT ;  /* 0x000000800a027812 */ /* 0x002fe400078efcff */
[----:B------:R-:W-:Y:S01]  /*7b20*/  ISETP.GE.AND P4, PT, R11, UR8, PT ;  /* 0x000000080b007c0c */ /* 0x000fe2000bf86270 */
[----:B------:R-:W-:Y:S01]  /*7b30*/  STL [R1+0x34], R11 ;  /* 0x0000340b01007387 */ /* 0x000fe20000100800 */
[----:B------:R-:W-:Y:S02]  /*7b40*/  ISETP.GE.AND P3, PT, R2, UR8, PT ;  /* 0x0000000802007c0c */ /* 0x000fe4000bf66270 */
[C---:B------:R-:W-:Y:S01]  /*7b50*/  LOP3.LUT R0, R10.reuse, 0xc0, RZ, 0xfc, !PT ;  /* 0x000000c00a007812 */ /* 0x040fe200078efcff */
[----:B------:R1:W-:Y:S01]  /*7b60*/  STL [R1+0x30], R2 ;  /* 0x0000300201007387 */ /* 0x0003e20000100800 */
[----:B------:R-:W-:Y:S02]  /*7b70*/  ISETP.GE.AND P1, PT, R10, UR8, PT ;  /* 0x000000080a007c0c */ /* 0x000fe4000bf26270 */
[----:B------:R-:W-:Y:S01]  /*7b80*/  ISETP.GE.AND P2, PT, R0, UR8, PT ;  /* 0x0000000800007c0c */ /* 0x000fe2000bf46270 */
[----:B------:R2:W-:Y:S04]  /*7b90*/  STL [R1+0x2c], R0 ;  /* 0x00002c0001007387 */ /* 0x0005e80000100800 */
        /* <DEDUP_REMOVED lines=13> */
[----:B------:R3:W-:Y:S01]  /*7c70*/  @!P2 LDGSTS.E.BYPASS.LTC128B.128 [R252+0x1e000], desc[UR22][R6.64+0x180] ;  /* 0x1e00018006fcafae */ /* 0x0007e2000b981a16 */
[----:B-1----:R-:W-:Y:S03]  /*7c80*/  LOP3.LUT R2, R212, 0x200, R208, 0xf8, !PT ;  /* 0x00000200d4027812 */ /* 0x002fe600078ef8d0 */
[----:B------:R-:W-:Y:S01]  /*7c90*/  @P2 STS.128 [R252+0x1e000], RZ ;  /* 0x01e000fffc002388 */ /* 0x000fe20000000c00 */
[----:B--2---:R-:W-:Y:S03]  /*7ca0*/  LOP3.LUT R0, R213, 0x8, RZ, 0xc0, !PT ;  /* 0x00000008d5007812 */ /* 0x004fe600078ec0ff */
[----:B------:R-:W-:Y:S01]  /*7cb0*/  @!PT LDS RZ, [RZ] ;  /* 0x00000000fffff984 */ /* 0x000fe20000000800 */
[----:B------:R-:W-:Y:S01]  /*7cc0*/  @!PT LDS RZ, [RZ] ;  /* 0x00000000fffff984 */ /* 0x000fe20000000800 */
[----:B------:R-:W-:Y:S01]  /*7cd0*/  @!PT LDS RZ, [RZ] ;  /* 0x00000000fffff984 */ /* 0x000fe20000000800 */
[----:B------:R-:W-:Y:S01]  /*7ce0*/  @!P1 LDGSTS.E.BYPASS.LTC128B.128 [R252+0x19000], desc[UR22][R12.64] ;  /* 0x190000000cfc9fae */ /* 0x000fe2000b981a16 */
[----:B------:R-:W-:Y:S01]  /*7cf0*/  LOP3.LUT R0, R2, R207, R0, 0xf6, !PT ;  /* 0x000000cf02007212 */ /* 0x000fe200078ef600 */
[----:B------:R-:W-:Y:S02]  /*7d00*/  VIADD R2, R206, UR5 ;  /* 0x00000005ce027c36 */ /* 0x000fe40008000000 */
[----:B------:R-:W-:Y:S01]  /*7d10*/  @P1 STS.128 [R252+0x19000], RZ ;  /* 0x019000fffc001388 */ /* 0x000fe20000000c00 */
[----:B------:R-:W-:Y:S01]  /*7d20*/  LEA R197, R0, UR5, 0x1 ;  /* 0x0000000500c57c11 */ /* 0x000fe2000f8e08ff */
[----:B------:R-:W-:Y:S01]  /*7d30*/  IMAD.IADD R165, R2, 0x1, R205 ;  /* 0x0000000102a57824 */ /* 0x000fe200078e02cd */
[----:B------:R-:W-:Y:S01]  /*7d40*/  SEL R0, R209, 0xffffffc0, !P0 ;  /* 0xffffffc0d1007807 */ /* 0x000fe20004000000 */
[----:B------:R-:W-:Y:S01]  /*7d50*/  @!PT LDS RZ, [RZ] ;  /* 0x00000000fffff984 */ /* 0x000fe20000000800 */
[----:B------:R-:W-:Y:S01]  /*7d60*/  @!PT LDS RZ, [RZ] ;  /* 0x00000000fffff984 */ /* 0x000fe20000000800 */
[----:B------:R-:W-:Y:S01]  /*7d70*/  @!PT LDS RZ, [RZ] ;  /* 0x00000000fffff984 */ /* 0x000fe20000000800 */
[----:B------:R-:W-:Y:S02]  /*7d80*/  @!P4 LDGSTS.E.BYPASS.LTC128B.128 [R252+0x1b000], desc[UR22][R12.64+0x80] ;  /* 0x1b0000800cfccfae */ /* 0x000fe4000b981a16 */
[C-C-:B------:R-:W-:Y:S02]  /*7d90*/  IMAD.IADD R196, R205.reuse, 0x1, R197.reuse ;  /* 0x00000001cdc47824 */ /* 0x140fe400078e02c5 */
[----:B------:R-:W-:Y:S01]  /*7da0*/  @P4 STS.128 [R252+0x1b000], RZ ;  /* 0x01b000fffc004388 */ /* 0x000fe20000000c00 */
[----:B------:R-:W-:Y:S02]  /*7db0*/  IMAD.IADD R167, R0, 0x1, R197 ;  /* 0x0000000100a77824 */ /* 0x000fe400078e02c5 */
[----:B------:R-:W-:Y:S01]  /*7dc0*/  IMAD.IADD R2, R2, 0x1, R0 ;  /* 0x0000000102027824 */ /* 0x000fe200078e0200 */
[----:B------:R-:W-:Y:S01]  /*7dd0*/  @!PT LDS RZ, [RZ] ;  /* 0x00000000fffff984 */ /* 0x000fe20000000800 */
[----:B------:R-:W-:Y:S01]  /*7de0*/  @!PT LDS RZ, [RZ] ;  /* 0x00000000fffff984 */ /* 0x000fe20000000800 */
[----:B------:R-:W-:Y:S01]  /*7df0*/  @!PT LDS RZ, [RZ] ;  /* 0x00000000fffff984 */ /* 0x000fe20000000800 */
[----:B------:R-:W-:Y:S01]  /*7e00*/  @!P3 LDGSTS.E.BYPASS.LTC128B.128 [R252+0x1d000], desc[UR22][R12.64+0x100] ;  /* 0x1d0001000cfcbfae */ /* 0x000fe2000b981a16 */
[C---:B------:R-:W-:Y:S02]  /*7e10*/  IMAD.IADD R166, R205.reuse, 0x1, R167 ;  /* 0x00000001cda67824 */ /* 0x040fe400078e02a7 */
[----:B------:R-:W-:Y:S01]  /*7e20*/  IMAD.IADD R0, R205, 0x1, R2 ;  /* 0x00000001cd007824 */ /* 0x000fe200078e0202 */
[----:B------:R-:W-:Y:S04]  /*7e30*/  @P3 STS.128 [R252+0x1d000], RZ ;  /* 0x01d000fffc003388 */ /* 0x000fe80000000c00 */
[----:B------:R-:W-:Y:S01]  /*7e40*/  @!PT LDS RZ, [RZ] ;  /* 0x00000000fffff984 */ /* 0x000fe20000000800 */
[----:B------:R-:W-:Y:S01]  /*7e50*/  @!PT LDS RZ, [RZ] ;  /* 0x00000000fffff984 */ /* 0x000fe20000000800 */
[----:B------:R-:W-:Y:S01]  /*7e60*/  @!PT LDS RZ, [RZ] ;  /* 0x00000000fffff984 */ /* 0x000fe20000000800 */
[----:B------:R1:W-:Y:S04]  /*7e70*/  @!P2 LDGSTS.E.BYPASS.LTC128B.128 [R252+0x1f000], desc[UR22][R12.64+0x180] ;  /* 0x1f0001800cfcafae */ /* 0x0003e8000b981a16 */
[----:B------:R-:W-:Y:S04]  /*7e80*/  @P2 STS.128 [R252+0x1f000], RZ ;  /* 0x01f000fffc002388 */ /* 0x000fe80000000c00 */
[----:B------:R-:W-:Y:S04]  /*7e90*/  LDSM.16.M88.4 R32, [R197] ;  /* 0x00000000c520783b */ /* 0x000fe80000000200 */
[----:B------:R-:W3:Y:S04]  /*7ea0*/  LDSM.16.M88.4 R8, [R206+UR5+0x10000] ;  /* 0x01000005ce08783b */ /* 0x000ee80008000200 */
[----:B------:R-:W1:Y:S04]  /*7eb0*/  LDSM.16.M88.4 R16, [R206+UR5+0x10800] ;  /* 0x01080005ce10783b */ /* 0x000e680008000200 */
[----:B------:R-:W2:Y:S04]  /*7ec0*/  LDSM.16.M88.4 R24, [R206+UR5+0x11000] ;  /* 0x01100005ce18783b */ /* 0x000ea80008000200 */
[----:B------:R-:W0:Y:S04]  /*7ed0*/  LDGDEPBAR ;  /* 0x00000000000079af */ /* 0x000e280000000000 */
[----:B------:R-:W4:Y:S04]  /*7ee0*/  LDSM.16.M88.4 R168, [R206+UR5+0x11800] ;  /* 0x01180005cea8783b */ /* 0x000f280008000200 */
[----:B------:R-:W-:Y:S04]  /*7ef0*/  LDSM.16.M88.4 R172, [R196] ;  /* 0x00000000c4ac783b */ /* 0x000fe80000000200 */
[----:B------:R-:W4:Y:S04]  /*7f00*/  LDSM.16.M88.4 R176, [R165+0x10000] ;  /* 0x01000000a5b0783b */ /* 0x000f280000000200 */
[----:B------:R-:W4:Y:S04]  /*7f10*/  LDSM.16.M88.4 R180, [R165+0x10800] ;  /* 0x01080000a5b4783b */ /* 0x000f280000000200 */
[----:B------:R-:W4:Y:S04]  /*7f20*/  LDSM.16.M88.4 R184, [R165+0x11000] ;  /* 0x01100000a5b8783b */ /* 0x000f280000000200 */
[----:B------:R-:W4:Y:S01]  /*7f30*/  LDSM.16.M88.4 R188, [R165+0x11800] ;  /* 0x01180000a5bc783b */ /* 0x000f220000000200 */
[C---:B---3--:R-:W-:Y:S03]  /*7f40*/  HMMA.16816.F32.BF16 R4, R32.reuse, R8, RZ ;  /* 0x000000082004723c */ /* 0x048fe600000418ff */
[----:B------:R-:W-:Y:S04]  /*7f50*/  LDSM.16.M88.4 R192, [R0+0x10000] ;  /* 0x0100000000c0783b */ /* 0x000fe80000000200 */
[----:B------:R-:W-:Y:S01]  /*7f60*/  LDSM.16.M88.4 R200, [R0+0x17000] ;  /* 0x0170000000c8783b */ /* 0x000fe20000000200 */
[C---:B------:R-:W-:Y:S08]  /*7f70*/  HMMA.16816.F32.BF16 R8, R32.reuse, R10, RZ ;  /* 0x0000000a2008723c */ /* 0x040ff000000418ff */
[C---:B-1----:R-:W-:Y:S08]  /*7f80*/  HMMA.16816.F32.BF16 R12, R32.reuse, R16, RZ ;  /* 0x00000010200c723c */ /* 0x042ff000000418ff */
[C---:B------:R-:W-:Y:S08]  /*7f90*/  HMMA.16816.F32.BF16 R16, R32.reuse, R18, RZ ;  /* 0x000000122010723c */ /* 0x040ff000000418ff */
[C---:B--2---:R-:W-:Y:S08]  /*7fa0*/  HMMA.16816.F32.BF16 R20, R32.reuse, R24, RZ ;  /* 0x000000182014723c */ /* 0x044ff000000418ff */
[C---:B------:R-:W-:Y:S08]  /*7fb0*/  HMMA.16816.F32.BF16 R24, R32.reuse, R26, RZ ;  /* 0x0000001a2018723c */ /* 0x040ff000000418ff */
[C---:B----4-:R-:W-:Y:S08]  /*7fc0*/  HMMA.16816.F32.BF16 R28, R32.reuse, R168, RZ ;  /* 0x000000a8201c723c */ /* 0x050ff000000418ff */
[----:B------:R-:W-:Y:S01]  /*7fd0*/  HMMA.16816.F32.BF16 R32, R32, R170, RZ ;  /* 0x000000aa2020723c */ /* 0x000fe200000418ff */
[----:B------:R-:W-:Y:S07]  /*7fe0*/  LDSM.16.M88.4 R168, [R167] ;  /* 0x00000000a7a8783b */ /* 0x000fee0000000200 */
[C---:B------:R-:W-:Y:S08]  /*7ff0*/  HMMA.16816.F32.BF16 R4, R172.reuse, R176, R4 ;  /* 0x000000b0ac04723c */ /* 0x040ff00000041804 */
[C---:B------:R-:W-:Y:S01]  /*8000*/  HMMA.16816.F32.BF16 R8, R172.reuse, R178, R8 ;  /* 0x000000b2ac08723c */ /* 0x040fe20000041808 */
        /* <DEDUP_REMOVED lines=8> */
[----:B------:R-:W-:Y:S01]  /*8090*/  HMMA.16816.F32.BF16 R32, R172, R190, R32 ;  /* 0x000000beac20723c */ /* 0x000fe20000041820 */
[----:B------:R-:W4:Y:S04]  /*80a0*/  LDSM.16.M88.4 R172, [R2+0x11800] ;  /* 0x0118000002ac783b */ /* 0x000f280000000200 */
[----:B------:R-:W4:Y:S03]  /*80b0*/  LDSM.16.M88.4 R188, [R166] ;  /* 0x00000000a6bc783b */ /* 0x000f260000000200 */
        /* <DEDUP_REMOVED lines=8> */
[----:B------:R-:W-:Y:S07]  /*8140*/  LDSM.16.M88.4 R184, [R206+UR5+0x12000] ;  /* 0x01200005ceb8783b */ /* 0x000fee0008000200 */
[C---:B----4-:R-:W-:Y:S08]  /*8150*/  HMMA.16816.F32.BF16 R28, R168.reuse, R172, R28 ;  /* 0x000000aca81c723c */ /* 0x050ff0000004181c */
[----:B------:R-:W-:Y:S01]  /*8160*/  HMMA.16816.F32.BF16 R32, R168, R174, R32 ;  /* 0x000000aea820723c */ /* 0x000fe20000041820 */
[----:B------:R-:W3:Y:S04]  /*8170*/  LDSM.16.M88.4 R168, [R0+0x11800] ;  /* 0x0118000000a8783b */ /* 0x000ee80000000200 */
[----:B------:R-:W4:Y:S03]  /*8180*/  LDSM.16.M88.4 R172, [R197+0x4000] ;  /* 0x00400000c5ac783b */ /* 0x000f260000000200 */
[C---:B------:R-:W-:Y:S08]  /*8190*/  HMMA.16816.F32.BF16 R4, R188.reuse, R192, R4 ;  /* 0x000000c0bc04723c */ /* 0x040ff00000041804 */
[C---:B------:R-:W-:Y:S01]  /*81a0*/  HMMA.16816.F32.BF16 R8, R188.reuse, R194, R8 ;  /* 0x000000c2bc08723c */ /* 0x040fe20000041808 */
[----:B------:R-:W4:Y:S07]  /*81b0*/  LDSM.16.M88.4 R192, [R206+UR5+0x12800] ;  /* 0x01280005cec0783b */ /* 0x000f2e0008000200 */
        /* <DEDUP_REMOVED lines=19> */
[C---:B--2---:R-:W-:Y:S08]  /*82f0*/  HMMA.16816.F32.BF16 R28, R172.reuse, R180, R28 ;  /* 0x000000b4ac1c723c */ /* 0x044ff0000004181c */
[----:B------:R-:W-:Y:S01]  /*8300*/  HMMA.16816.F32.BF16 R32, R172, R182, R32 ;  /* 0x000000b6ac20723c */ /* 0x000fe20000041820 */
[----:B------:R-:W1:Y:S04]  /*8310*/  LDSM.16.M88.4 R172, [R165+0x13800] ;  /* 0x01380000a5ac783b */ /* 0x000e680000000200 */
[----:B------:R-:W2:Y:S03]  /*8320*/  LDSM.16.M88.4 R180, [R2+0x12000] ;  /* 0x0120000002b4783b */ /* 0x000ea60000000200 */
        /* <DEDUP_REMOVED lines=33> */
[C---:B------:R-:W-:Y:S01]  /*8540*/  HMMA.16816.F32.BF16 R24, R168.reuse, R186, R24 ;  /* 0x000000baa818723c */ /* 0x040fe20000041818 */
[----:B------:R-:W-:Y:S07]  /*8550*/  LDSM.16.M88.4 R184, [R196+0x8000] ;  /* 0x00800000c4b8783b */ /* 0x000fee0000000200 */
[C---:B------:R-:W-:Y:S08]  /*8560*/  HMMA.16816.F32.BF16 R28, R168.reuse, R188, R28 ;  /* 0x000000bca81c723c */ /* 0x040ff0000004181c */
[----:B------:R-:W-:Y:S01]  /*8570*/  HMMA.16816.F32.BF16 R32, R168, R190, R32 ;  /* 0x000000bea820723c */ /* 0x000fe20000041820 */
[----:B------:R-:W3:Y:S04]  /*8580*/  LDSM.16.M88.4 R168, [R206+UR5+0x15800] ;  /* 0x01580005cea8783b */ /* 0x000ee80008000200 */
[----:B------:R-:W3:Y:S03]  /*8590*/  LDSM.16.M88.4 R188, [R165+0x14000] ;  /* 0x01400000a5bc783b */ /* 0x000ee60000000200 */
[C---:B----4-:R-:W-:Y:S08]  /*85a0*/  HMMA.16816.F32.BF16 R4, R176.reuse, R192, R4 ;  /* 0x000000c0b004723c */ /* 0x050ff00000041804 */
[C---:B------:R-:W-:Y:S01]  /*85b0*/  HMMA.16816.F32.BF16 R8, R176.reuse, R194, R8 ;  /* 0x000000c2b008723c */ /* 0x040fe20000041808 */
[----:B------:R-:W-:Y:S07]  /*85c0*/  LDSM.16.M88.4 R192, [R165+0x15000] ;  /* 0x01500000a5c0783b */ /* 0x000fee0000000200 */
        /* <DEDUP_REMOVED lines=9> */
[----:B------:R-:W3:Y:S03]  /*8660*/  LDSM.16.M88.4 R176, [R2+0x14000] ;  /* 0x0140000002b0783b */ /* 0x000ee60000000200 */
[C---:B------:R-:W-:Y:S08]  /*8670*/  HMMA.16816.F32.BF16 R4, R184.reuse, R188, R4 ;  /* 0x000000bcb804723c */ /* 0x040ff00000041804 */
[C---:B------:R-:W-:Y:S01]  /*8680*/  HMMA.16816.F32.BF16 R8, R184.reuse, R190, R8 ;  /* 0x000000beb808723c */ /* 0x040fe20000041808 */
[----:B------:R-:W4:Y:S07]  /*8690*/  LDSM.16.M88.4 R188, [R2+0x14800] ;  /* 0x0148000002bc783b */ /* 0x000f2e0000000200 */
        /* <DEDUP_REMOVED lines=22> */
[----:B------:R-:W2:Y:S03]  /*8800*/  LDSM.16.M88.4 R180, [R206+UR5+0x16000] ;  /* 0x01600005ceb4783b */ /* 0x000ea60008000200 */
[C---:B------:R-:W-:Y:S08]  /*8810*/  HMMA.16816.F32.BF16 R4, R184.reuse, R192, R4 ;  /* 0x000000c0b804723c */ /* 0x040ff00000041804 */
[C---:B------:R-:W-:Y:S01]  /*8820*/  HMMA.16816.F32.BF16 R8, R184.reuse, R194, R8 ;  /* 0x000000c2b808723c */ /* 0x040fe20000041808 */
[----:B------:R-:W2:Y:S07]  /*8830*/  LDSM.16.M88.4 R192, [R206+UR5+0x16800] ;  /* 0x01680005cec0783b */ /* 0x000eae0008000200 */
[C---:B---3--:R-:W-:Y:S08]  /*8840*/  HMMA.16816.F32.BF16 R12, R184.reuse, R176, R12 ;  /* 0x000000b0b80c723c */ /* 0x048ff0000004180c */
[C---:B------:R-:W-:Y:S01]  /*8850*/  HMMA.16816.F32.BF16 R16, R184.reuse, R178, R16 ;  /* 0x000000b2b810723c */ /* 0x040fe20000041810 */
[----:B------:R-:W3:Y:S07]  /*8860*/  LDSM.16.M88.4 R176, [R206+UR5+0x17000] ;  /* 0x01700005ceb0783b */ /* 0x000eee0008000200 */
[C---:B----4-:R-:W-:Y:S08]  /*8870*/  HMMA.16816.F32.BF16 R20, R184.reuse, R188, R20 ;  /* 0x000000bcb814723c */ /* 0x050ff00000041814 */
[C---:B------:R-:W-:Y:S01]  /*8880*/  HMMA.16816.F32.BF16 R24, R184.reuse, R190, R24 ;  /* 0x000000beb818723c */ /* 0x040fe20000041818 */
[----:B------:R-:W4:Y:S07]  /*8890*/  LDSM.16.M88.4 R188, [R206+UR5+0x17800] ;  /* 0x01780005cebc783b */ /* 0x000f2e0008000200 */
        /* <DEDUP_REMOVED lines=10> */
[----:B------:R-:W-:Y:S07]  /*8940*/  LDSM.16.M88.4 R192, [R165+0x17800] ;  /* 0x01780000a5c0783b */ /* 0x000fee0000000200 */
[C---:B---3--:R-:W-:Y:S08]  /*8950*/  HMMA.16816.F32.BF16 R20, R172.reuse, R176, R20 ;  /* 0x000000b0ac14723c */ /* 0x048ff00000041814 */
        /* <DEDUP_REMOVED lines=18> */
[----:B------:R-:W4:Y:S03]  /*8a80*/  LDSM.16.M88.4 R192, [R0+0x16800] ;  /* 0x0168000000c0783b */ /* 0x000f260000000200 */
[C---:B---3--:R-:W-:Y:S01]  /*8a90*/  HMMA.16816.F32.BF16 R4, R172.reuse, R188, R4 ;  /* 0x000000bcac04723c */ /* 0x048fe20000041804 */
[----:B------:R-:W3:Y:S07]  /*8aa0*/  LDL.64 R188, [R1] ;  /* 0x0000000001bc7983 */ /* 0x000eee0000100a00 */
[C---:B------:R-:W-:Y:S01]  /*8ab0*/  HMMA.16816.F32.BF16 R8, R172.reuse, R190, R8 ;  /* 0x000000beac08723c */ /* 0x040fe20000041808 */
[----:B------:R-:W3:Y:S07]  /*8ac0*/  LDL.64 R190, [R1+0x18] ;  /* 0x0000180001be7983 */ /* 0x000eee0000100a00 */
[C---:B-1----:R-:W-:Y:S08]  /*8ad0*/  HMMA.16816.F32.BF16 R12, R172.reuse, R180, R12 ;  /* 0x000000b4ac0c723c */ /* 0x042ff0000004180c */
[C---:B------:R-:W-:Y:S01]  /*8ae0*/  HMMA.16816.F32.BF16 R16, R172.reuse, R182, R16 ;  /* 0x000000b6ac10723c */ /* 0x040fe20000041810 */
[----:B------:R1:W4:Y:S01]  /*8af0*/  LDSM.16.M88.4 R180, [R0+0x17800] ;  /* 0x0178000000b4783b */ /* 0x0003220000000200 */
[----:B------:R-:W-:Y:S04]  /*8b00*/  DEPBAR.LE SB0, 0x0 ;  /* 0x000080000000791a */ /* 0x000fe80000000000 */
[----:B------:R-:W-:Y:S02]  /*8b10*/  BAR.SYNC.DEFER_BLOCKING 0x0 ;  /* 0x0000000000007b1d */ /* 0x000fe40000010000 */
[C---:B------:R-:W-:Y:S08]  /*8b20*/  HMMA.16816.F32.BF16 R20, R172.reuse, R196, R20 ;  /* 0x000000c4ac14723c */ /* 0x040ff00000041814 */
[C---:B------:R-:W-:Y:S08]  /*8b30*/  HMMA.16816.F32.BF16 R24, R172.reuse, R198, R24 ;  /* 0x000000c6ac18723c */ /* 0x040ff00000041818 */
[C---:B--2---:R-:W-:Y:S01]  /*8b40*/  HMMA.16816.F32.BF16 R28, R172.reuse, R168, R28 ;  /* 0x000000a8ac1c723c */ /* 0x044fe2000004181c */
[----:B-1----:R-:W-:Y:S07]  /*8b50*/  IMAD.U32 R0, RZ, RZ, UR25 ;  /* 0x00000019ff007e24 */ /* 0x002fee000f8e00ff */
[----:B------:R-:W-:Y:S01]  /*8b60*/  HMMA.16816.F32.BF16 R32, R172, R170, R32 ;  /* 0x000000aaac20723c */ /* 0x000fe20000041820 */
[----:B------:R-:W2:Y:S07]  /*8b70*/  LDL.64 R196, [R1+0x10] ;  /* 0x0000100001c47983 */ /* 0x000eae0000100a00 */
[C---:B------:R-:W-:Y:S08]  /*8b80*/  HMMA.16816.F32.BF16 R4, R176.reuse, R184, R4 ;  /* 0x000000b8b004723c */ /* 0x040ff00000041804 */
[C---:B------:R-:W-:Y:S08]  /*8b90*/  HMMA.16816.F32.BF16 R8, R176.reuse, R186, R8 ;  /* 0x000000bab008723c */ /* 0x040ff00000041808 */
[C---:B----4-:R-:W-:Y:S03]  /*8ba0*/  HMMA.16816.F32.BF16 R12, R176.reuse, R192, R12 ;  /* 0x000000c0b00c723c */ /* 0x050fe6000004180c */
[----:B------:R-:W-:Y:S02]  /*8bb0*/  FMNMX3.FTZ R166, R3, R4, R5, !PT ;  /* 0x0000000403a67276 */ /* 0x000fe40007810005 */
[----:B------:R-:W-:Y:S03]  /*8bc0*/  FMNMX3.FTZ R165, R164, R6, R7, !PT ;  /* 0x00000006a4a57276 */ /* 0x000fe60007810007 */
[C---:B------:R-:W-:Y:S03]  /*8bd0*/  HMMA.16816.F32.BF16 R16, R176.reuse, R194, R16 ;  /* 0x000000c2b010723c */ /* 0x040fe60000041810 */
        /* <DEDUP_REMOVED lines=11> */
[----:B------:R-:W-:Y:S03]  /*8c90*/  HMMA.16816.F32.BF16 R32, R176, R182, R32 ;  /* 0x000000b6b020723c */ /* 0x000fe60000041820 */
[----:B------:R-:W-:Y:S02]  /*8ca0*/  FMNMX3.FTZ R166, R166, R24, R25, !PT ;  /* 0x00000018a6a67276 */ /* 0x000fe40007810019 */
[----:B------:R-:W-:Y:S06]  /*8cb0*/  FMNMX3.FTZ R165, R165, R26, R27, !PT ;  /* 0x0000001aa5a57276 */ /* 0x000fec000781001b */
[----:B------:R-:W-:Y:S08]  /*8cc0*/  FMNMX3.FTZ R165, R165, R30, R31, !PT ;  /* 0x0000001ea5a57276 */ /* 0x000ff0000781001f */
[----:B------:R-:W-:Y:S02]  /*8cd0*/  FMNMX3.FTZ R165, R165, R34, R35, !PT ;  /* 0x00000022a5a57276 */ /* 0x000fe40007810023 */
[----:B--2---:R-:W-:Y:S01]  /*8ce0*/  LOP3.LUT R0, R197, UR10, R0, 0x96, !PT ;  /* 0x0000000ac5007c12 */ /* 0x004fe2000f8e9600 */
[----:B------:R-:W-:Y:S04]  /*8cf0*/  UIADD3 UR10, UPT, UPT, UR10, 0x1, URZ ;  /* 0x000000010a0a7890 */ /* 0x000fe8000fffe0ff */
[----:B------:R-:W-:Y:S03]  /*8d00*/  IMAD.WIDE.U32 R168, R0, -0x326172a9, RZ ;  /* 0xcd9e8d5700a87825 */ /* 0x000fe600078e00ff */
[----:B---3--:R-:W-:Y:S01]  /*8d10*/  LOP3.LUT R0, R189, UR9, R168, 0x96, !PT ;  /* 0x00000009bd007c12 */ /* 0x008fe2000f8e96a8 */
[----:B------:R-:W-:Y:S01]  /*8d20*/  IMAD.U32 R168, RZ, RZ, UR10 ;  /* 0x0000000affa87e24 */ /* 0x000fe2000f8e00ff */
[----:B------:R-:W-:Y:S03]  /*8d30*/  LOP3.LUT R2, R190, UR6, R169, 0x96, !PT ;  /* 0x00000006be027c12 */ /* 0x000fe6000f8e96a9 */
[----:B------:R-:W-:Y:S01]  /*8d40*/  IMAD.WIDE.U32 R174, R0, -0x2daee0ad, RZ ;  /* 0xd2511f5300ae7825 */ /* 0x000fe200078e00ff */
[----:B------:R-:W-:Y:S02]  /*8d50*/  FMNMX3.FTZ R0, R166, R28, R29, !PT ;  /* 0x0000001ca6007276 */ /* 0x000fe4000781001d */
[----:B------:R-:W-:Y:S01]  /*8d60*/  LOP3.LUT R168, R197, UR25, R168, 0x96, !PT ;  /* 0x00000019c5a87c12 */ /* 0x000fe2000f8e96a8 */
[----:B------:R-:W-:Y:S01]  /*8d70*/  IMAD.WIDE.U32 R172, R2, -0x2daee0ad, RZ ;  /* 0xd2511f5302ac7825 */ /* 0x000fe200078e00ff */
[----:B------:R-:W-:Y:S01]  /*8d80*/  FMNMX3.FTZ R0, R0, R32, R33, !PT ;  /* 0x0000002000007276 */ /* 0x000fe20007810021 */
[----:B------:R-:W-:Y:S06]  /*8d90*/  BRA.U.ANY UP0, `(.L_x_1798) ;  /* 0xffffffe900087547 */ /* 0x000fec000b93ffff */
.L_x_1797:
[----:B------:R-:W2:Y:S01]  /*8da0*/  LDL.64 R176, [R1+0x8] ;  /* 0x0000080001b07983 */ /* 0x000ea20000100a00 */
[----:B-1----:R-:W-:Y:S01]  /*8db0*/  IMAD.WIDE.U32 R178, R168, -0x326172a9, RZ ;  /* 0xcd9e8d57a8b27825 */ /* 0x002fe200078e00ff */
[----:B------:R-:W-:Y:S01]  /*8dc0*/  LOP3.LUT R170, R172, UR12, R175, 0x96, !PT ;  /* 0x0000000cacaa7c12 */ /* 0x000fe2000f8e96af */
[----:B------:R-:W-:Y:S02]  /*8dd0*/  UIADD3 UR10, UPT, UPT, UR24, 0x78dde6e4, URZ ;  /* 0x78dde6e4180a7890 */ /* 0x000fe4000fffe0ff */
[----:B------:R-:W-:Y:S01]  /*8de0*/  UIADD3 UR11, UPT, UPT, UR24, -0x255992d5, URZ ;  /* 0xdaa66d2b180b7890 */ /* 0x000fe2000fffe0ff */
[----:B------:R-:W-:Y:S01]  /*8df0*/  STL [R1+0x48], R212 ;  /* 0x000048d401007387 */ /* 0x000fe20000100800 */
[----:B------:R-:W-:Y:S01]  /*8e00*/  LOP3.LUT R167, R190, UR6, R179, 0x96, !PT ;  /* 0x00000006bea77c12 */ /* 0x000fe2000f8e96b3 */
[----:B------:R-:W-:Y:S01]  /*8e10*/  IMAD.WIDE.U32 R170, R170, -0x326172a9, RZ ;  /* 0xcd9e8d57aaaa7825 */ /* 0x000fe200078e00ff */
[----:B------:R-:W-:Y:S01]  /*8e20*/  LOP3.LUT R178, R189, UR9, R178, 0x96, !PT ;  /* 0x00000009bdb27c12 */ /* 0x000fe2000f8e96b2 */
[----:B------:R-:W-:Y:S01]  /*8e30*/  STL.64 [R1+0x40], R206 ;  /* 0x000040ce01007387 */ /* 0x000fe20000100a00 */
[----:B------:R-:W-:Y:S02]  /*8e40*/  UIADD3 UR9, UPT, UPT, UR25, -0x126145ec, URZ ;  /* 0xed9eba1419097890 */ /* 0x000fe4000fffe0ff */
[----:B------:R-:W-:Y:S01]  /*8e50*/  UIADD3 UR6, UPT, UPT, UR25, -0x56f99767, URZ ;  /* 0xa906689919067890 */ /* 0x000fe2000fffe0ff */
[----:B------:R-:W-:Y:S01]  /*8e60*/  IMAD.WIDE.U32 R178, R178, -0x2daee0ad, RZ ;  /* 0xd2511f53b2b27825 */ /* 0x000fe200078e00ff */
[----:B------:R-:W-:Y:S01]  /*8e70*/  UISETP.GT.AND UP0, UPT, UR26, URZ, UPT ;  /* 0x000000ff1a00728c */ /* 0x000fe2000bf04270 */
[----:B------:R-:W3:Y:S04]  /*8e80*/  LDL R204, [R1+0x28] ;  /* 0x0000280001cc7983 */ /* 0x000ee80000100800 */
[----:B------:R-:W1:Y:S08]  /*8e90*/  SHFL.BFLY PT, R166, R0, 0x2, 0x1f ;  /* 0x0c401f0000a67f89 */ /* 0x000e7000000e0000 */
[----:B------:R-:W4:Y:S01]  /*8ea0*/  SHFL.BFLY PT, R2, R165, 0x2, 0x1f ;  /* 0x0c401f00a5027f89 */ /* 0x000f2200000e0000 */
[----:B-1----:R-:W-:Y:S02]  /*8eb0*/  FMNMX.FTZ R166, R0, R166, !PT ;  /* 0x000000a600a67209 */ /* 0x002fe40007810000 */
[----:B----4-:R-:W-:Y:S05]  /*8ec0*/  FMNMX.FTZ R165, R165, R2, !PT ;  /* 0x00000002a5a57209 */ /* 0x010fea0007810000 */
[----:B------:R-:W1:Y:S08]  /*8ed0*/  SHFL.BFLY PT, R2, R166, 0x1, 0x1f ;  /* 0x0c201f00a6027f89 */ /* 0x000e7000000e0000 */
[----:B------:R-:W4:Y:S01]  /*8ee0*/  SHFL.BFLY PT, R0, R165, 0x1, 0x1f ;  /* 0x0c201f00a5007f89 */ /* 0x000f2200000e0000 */
[----:B-1----:R-:W-:Y:S04]  /*8ef0*/  FMNMX.FTZ R2, R166, R2, !PT ;  /* 0x00000002a6027209 */ /* 0x002fe80007810000 */
[----:B------:R-:W-:Y:S02]  /*8f00*/  FSETP.NEU.FTZ.AND P3, PT, R2, -INF , PT ;  /* 0xff8000000200780b */ /* 0x000fe40003f7d000 */
[----:B----4-:R-:W-:Y:S04]  /*8f10*/  FMNMX.FTZ R0, R165, R0, !PT ;  /* 0x00000000a5007209 */ /* 0x010fe80007810000 */
[----:B------:R-:W-:Y:S02]  /*8f20*/  FSETP.NEU.FTZ.AND P2, PT, R0, -INF , PT ;  /* 0xff8000000000780b */ /* 0x000fe40003f5d000 */
[----:B--2---:R-:W-:Y:S05]  /*8f30*/  LOP3.LUT R168, R176, UR13, R173, 0x96, !PT ;  /* 0x0000000db0a87c12 */ /* 0x004fea000f8e96ad */
[----:B------:R-:W-:Y:S04]  /*8f40*/  IMAD.WIDE.U32 R172, R168, -0x326172a9, RZ ;  /* 0xcd9e8d57a8ac7825 */ /* 0x000fe800078e00ff */
[----:B------:R-:W-:Y:S01]  /*8f50*/  IMAD.WIDE.U32 R168, R167, -0x2daee0ad, RZ ;  /* 0xd2511f53a7a87825 */ /* 0x000fe200078e00ff */
[----:B------:R-:W-:Y:S02]  /*8f60*/  LOP3.LUT R167, R188, UR11, R173, 0x96, !PT ;  /* 0x0000000bbca77c12 */ /* 0x000fe4000f8e96ad */
[----:B------:R-:W-:Y:S02]  /*8f70*/  LOP3.LUT R172, R172, UR10, R171, 0x96, !PT ;  /* 0x0000000aacac7c12 */ /* 0x000fe4000f8e96ab */
[----:B------:R-:W-:Y:S01]  /*8f80*/  LOP3.LUT R168, R168, UR12, R179, 0x96, !PT ;  /* 0x0000000ca8a87c12 */ /* 0x000fe2000f8e96b3 */
[----:B------:R-:W-:Y:S01]  /*8f90*/  FMUL.FTZ R179, R2, UR4 ;  /* 0x0000000402b37c20 */ /* 0x000fe20008410000 */
[----:B------:R-:W-:Y:S01]  /*8fa0*/  IMAD.WIDE.U32 R180, R167, -0x2daee0ad, RZ ;  /* 0xd2511f53a7b47825 */ /* 0x000fe200078e00ff */
[----:B------:R-:W-:Y:S01]  /*8fb0*/  LOP3.LUT R169, R176, UR13, R169, 0x96, !PT ;  /* 0x0000000db0a97c12 */ /* 0x000fe2000f8e96a9 */
[----:B------:R-:W-:Y:S02]  /*8fc0*/  UIADD3 UR12, UPT, UPT, UR24, -0x4ab325aa, URZ ;  /* 0xb54cda56180c7890 */ /* 0x000fe4000fffe0ff */
[----:B------:R-:W-:Y:S01]  /*8fd0*/  IMAD.WIDE.U32 R172, R172, -0x2daee0ad, RZ ;  /* 0xd2511f53acac7825 */ /* 0x000fe200078e00ff */
[----:B------:R-:W-:Y:S01]  /*8fe0*/  FSEL R179, R179, RZ, P3 ;  /* 0x000000ffb3b37208 */ /* 0x000fe20001800000 */
[----:B------:R-:W-:Y:S01]  /*8ff0*/  UIADD3 UR13, UPT, UPT, UR24, 0x1715609d, URZ ;  /* 0x1715609d180d7890 */ /* 0x000fe2000fffe0ff */
[----:B------:R-:W-:Y:S01]  /*9000*/  LOP3.LUT R167, R174, UR9, R181, 0x96, !PT ;  /* 0x00000009aea77c12 */ /* 0x000fe2000f8e96b5 */
[----:B------:R-:W-:Y:S01]  /*9010*/  IMAD.WIDE.U32 R182, R169, -0x326172a9, RZ ;  /* 0xcd9e8d57a9b67825 */ /* 0x000fe200078e00ff */
[----:B------:R-:W-:Y:S03]  /*9020*/  LOP3.LUT R180, R180, UR6, R173, 0x96, !PT ;  /* 0x00000006b4b47c12 */ /* 0x000fe6000f8e96ad */
[--C-:B------:R-:W-:Y:S01]  /*9030*/  FFMA.FTZ R5, R5, UR4, -R179.reuse ;  /* 0x0000000405057c23 */ /* 0x100fe200080108b3 */
[----:B------:R-:W-:Y:S04]  /*9040*/  IMAD.WIDE.U32 R186, R168, -0x326172a9, RZ ;  /* 0xcd9e8d57a8ba7825 */ /* 0x000fe800078e00ff */
[----:B------:R-:W-:Y:S01]  /*9050*/  FFMA.FTZ R4, R4, UR4, -R179 ;  /* 0x0000000404047c23 */ /* 0x000fe200080108b3 */
[----:B------:R-:W1:Y:S01]  /*9060*/  MUFU.EX2 R185, R5 ;  /* 0x0000000500b97308 */ /* 0x000e620000000800 */
[----:B------:R-:W-:Y:S01]  /*9070*/  IMAD.WIDE.U32 R168, R167, -0x326172a9, RZ ;  /* 0xcd9e8d57a7a87825 */ /* 0x000fe200078e00ff */
[----:B------:R-:W-:Y:S08]  /*9080*/  LOP3.LUT R174, R188, UR11, R183, 0x96, !PT ;  /* 0x0000000bbcae7c12 */ /* 0x000ff0000f8e96b7 */
[----:B------:R-:W2:Y:S01]  /*9090*/  MUFU.EX2 R184, R4 ;  /* 0x0000000400b87308 */ /* 0x000ea20000000800 */
[----:B------:R-:W-:Y:S01]  /*90a0*/  IMAD.WIDE.U32 R180, R180, -0x326172a9, RZ ;  /* 0xcd9e8d57b4b47825 */ /* 0x000fe200078e00ff */
[----:B------:R-:W-:Y:S01]  /*90b0*/  LOP3.LUT R182, R182, UR10, R187, 0x96, !PT ;  /* 0x0000000ab6b67c12 */ /* 0x000fe2000f8e96bb */
[----:B------:R-:W-:Y:S01]  /*90c0*/  UIADD3 UR10, UPT, UPT, UR25, 0x646e171e, URZ ;  /* 0x646e171e190a7890 */ /* 0x000fe2000fffe0ff */
[----:B------:R-:W-:Y:S01]  /*90d0*/  LOP3.LUT R170, R170, UR13, R169, 0x96, !PT ;  /* 0x0000000daaaa7c12 */ /* 0x000fe2000f8e96a9 */
[----:B------:R-:W-:Y:S01]  /*90e0*/  IMAD.WIDE.U32 R174, R174, -0x2daee0ad, RZ ;  /* 0xd2511f53aeae7825 */ /* 0x000fe200078e00ff */
[----:B------:R-:W-:Y:S03]  /*90f0*/  LOP3.LUT R203, R168, UR12, R181, 0x96, !PT ;  /* 0x0000000ca8cb7c12 */ /* 0x000fe6000f8e96b5 */
[----:B------:R-:W-:Y:S01]  /*9100*/  FMUL.FTZ R181, R0, UR4 ;  /* 0x0000000400b57c20 */ /* 0x000fe20008410000 */
[----:B------:R-:W-:Y:S04]  /*9110*/  IMAD.WIDE.U32 R182, R182, -0x2daee0ad, RZ ;  /* 0xd2511f53b6b67825 */ /* 0x000fe800078e00ff */
[--C-:B------:R-:W-:Y:S01]  /*9120*/  FFMA.FTZ R193, R25, UR4, -R179.reuse ;  /* 0x0000000419c17c23 */ /* 0x100fe200080108b3 */
[----:B-1----:R-:W-:Y:S01]  /*9130*/  MOV R25, R185 ;  /* 0x000000b900197202 */ /* 0x002fe20000000f00 */
[--C-:B------:R-:W-:Y:S01]  /*9140*/  FFMA.FTZ R12, R12, UR4, -R179.reuse ;  /* 0x000000040c0c7c23 */ /* 0x100fe200080108b3 */
[----:B------:R-:W-:Y:S01]  /*9150*/  FSEL R181, R181, RZ, P2 ;  /* 0x000000ffb5b57208 */ /* 0x000fe20001000000 */
[--C-:B------:R-:W-:Y:S01]  /*9160*/  FFMA.FTZ R13, R13, UR4, -R179.reuse ;  /* 0x000000040d0d7c23 */ /* 0x100fe200080108b3 */
[----:B------:R-:W-:Y:S01]  /*9170*/  PRMT R176, R180, 0x7772, RZ ;  /* 0x00007772b4b07816 */ /* 0x000fe200000000ff */
[----:B------:R-:W-:Y:S01]  /*9180*/  IMAD.WIDE.U32 R170, R170, -0x2daee0ad, RZ ;  /* 0xd2511f53aaaa7825 */ /* 0x000fe200078e00ff */
[----:B------:R-:W-:Y:S02]  /*9190*/  PRMT R199, R180, 0x7773, RZ ;  /* 0x00007773b4c77816 */ /* 0x000fe400000000ff */
[----:B------:R-:W-:Y:S01]  /*91a0*/  MOV R168, R180 ;  /* 0x000000b400a87202 */ /* 0x000fe20000000f00 */
[--C-:B------:R-:W-:Y:S01]  /*91b0*/  FFMA.FTZ R16, R16, UR4, -R179.reuse ;  /* 0x0000000410107c23 */ /* 0x100fe200080108b3 */
[----:B------:R-:W-:Y:S01]  /*91c0*/  PRMT R195, R180, 0x7771, RZ ;  /* 0x00007771b4c37816 */ /* 0x000fe200000000ff */
[----:B------:R-:W-:Y:S01]  /*91d0*/  FFMA.FTZ R17, R17, UR4, -R179 ;  /* 0x0000000411117c23 */ /* 0x000fe200080108b3 */
[----:B------:R-:W-:Y:S01]  /*91e0*/  LOP3.LUT R177, R174, UR6, R183, 0x96, !PT ;  /* 0x00000006aeb17c12 */ /* 0x000fe2000f8e96b7 */
[--C-:B------:R-:W-:Y:S01]  /*91f0*/  FFMA.FTZ R198, R21, UR4, -R179.reuse ;  /* 0x0000000415c67c23 */ /* 0x100fe200080108b3 */
[--C-:B------:R-:W-:Y:S01]  /*9200*/  FFMA.FTZ R196, R24, UR4, -R179.reuse ;  /* 0x0000000418c47c23 */ /* 0x100fe200080108b3 */
[--C-:B------:R-:W-:Y:S01]  /*9210*/  FFMA.FTZ R185, R28, UR4, -R179.reuse ;  /* 0x000000041cb97c23 */ /* 0x100fe200080108b3 */
[--C-:B------:R-:W-:Y:S01]  /*9220*/  FFMA.FTZ R183, R29, UR4, -R179.reuse ;  /* 0x000000041db77c23 */ /* 0x100fe200080108b3 */
[--C-:B------:R-:W-:Y:S01]  /*9230*/  FFMA.FTZ R9, R9, UR4, -R179.reuse ;  /* 0x0000000409097c23 */ /* 0x100fe200080108b3 */
[--C-:B------:R-:W-:Y:S01]  /*9240*/  FFMA.FTZ R197, R20, UR4, -R179.reuse ;  /* 0x0000000414c57c23 */ /* 0x100fe200080108b3 */
[----:B------:R-:W-:Y:S01]  /*9250*/  FFMA.FTZ R180, R32, UR4, -R179 ;  /* 0x0000000420b47c23 */ /* 0x000fe200080108b3 */
[--C-:B------:R-:W-:Y:S01]  /*9260*/  FFMA.FTZ R10, R10, UR4, -R181.reuse ;  /* 0x000000040a0a7c23 */ /* 0x100fe200080108b5 */
[----:B------:R-:W-:Y:S01]  /*9270*/  FFMA.FTZ R11, R11, UR4, -R181 ;  /* 0x000000040b0b7c23 */ /* 0x000fe200080108b5 */
[--C-:B------:R-:W-:Y:S01]  /*9280*/  FFMA.FTZ R8, R8, UR4, -R179.reuse ;  /* 0x0000000408087c23 */ /* 0x100fe200080108b3 */
[----:B------:R-:W-:Y:S01]  /*9290*/  LOP3.LUT R169, R203, 0xffff, RZ, 0xc0, !PT ;  /* 0x0000ffffcba97812 */ /* 0x000fe200078ec0ff */
[----:B------:R-:W-:Y:S01]  /*92a0*/  FFMA.FTZ R179, R33, UR4, -R179 ;  /* 0x0000000421b37c23 */ /* 0x000fe200080108b3 */
[----:B--2---:R-:W-:Y:S02]  /*92b0*/  IMAD.MOV.U32 R33, RZ, RZ, R184 ;  /* 0x000000ffff217224 */ /* 0x004fe400078e00b8 */
[----:B------:R-:W-:Y:S01]  /*92c0*/  FFMA.FTZ R4, R15, UR4, -R181 ;  /* 0x000000040f047c23 */ /* 0x000fe200080108b5 */
[----:B------:R-:W-:Y:S01]  /*92d0*/  IMAD.MOV.U32 R28, RZ, RZ, R16 ;  /* 0x000000ffff1c7224 */ /* 0x000fe200078e0010 */
[----:B------:R-:W-:Y:S01]  /*92e0*/  MUFU.EX2 R24, R11 ;  /* 0x0000000b00187308 */ /* 0x000fe20000000800 */
[----:B------:R-:W-:Y:S01]  /*92f0*/  LOP3.LUT R207, R172, UR10, R171, 0x96, !PT ;  /* 0x0000000aaccf7c12 */ /* 0x000fe2000f8e96ab */
[----:B------:R-:W-:Y:S01]  /*9300*/  FFMA.FTZ R5, R18, UR4, -R181 ;  /* 0x0000000412057c23 */ /* 0x000fe200080108b5 */
[----:B------:R-:W-:Y:S07]  /*9310*/  SHF.R.U32.HI R169, RZ, 0x8, R169 ;  /* 0x00000008ffa97819 */ /* 0x000fee00000116a9 */
[----:B------:R-:W1:Y:S01]  /*9320*/  MUFU.EX2 R32, R10 ;  /* 0x0000000a00207308 */ /* 0x000e620000000800 */
[----:B------:R-:W-:Y:S01]  /*9330*/  LOP3.LUT R16, R203, 0xff, RZ, 0xc0, !PT ;  /* 0x000000ffcb107812 */ /* 0x000fe200078ec0ff */
[----:B------:R-:W-:Y:S01]  /*9340*/  IMAD.MOV.U32 R208, RZ, RZ, R170 ;  /* 0x000000ffffd07224 */ /* 0x000fe200078e00aa */
[----:B------:R-:W-:Y:S01]  /*9350*/  LOP3.LUT R191, R178, UR9, R175, 0x96, !PT ;  /* 0x00000009b2bf7c12 */ /* 0x000fe2000f8e96af */
[--C-:B------:R-:W-:Y:S01]  /*9360*/  FFMA.FTZ R194, R26, UR4, -R181.reuse ;  /* 0x000000041ac27c23 */ /* 0x100fe200080108b5 */
[----:B------:R-:W-:Y:S01]  /*9370*/  F2FP.BF16.F32.PACK_AB R178, R25, R33 ;  /* 0x0000002119b2723e */ /* 0x000fe200000010ff */
[----:B------:R-:W-:Y:S01]  /*9380*/  IMAD.MOV.U32 R26, RZ, RZ, R208 ;  /* 0x000000ffff1a7224 */ /* 0x000fe200078e00d0 */
[----:B------:R-:W-:Y:S01]  /*9390*/  MOV R18, R4 ;  /* 0x0000000400127202 */ /* 0x000fe20000000f00 */
[--C-:B------:R-:W-:Y:S01]  /*93a0*/  FFMA.FTZ R6, R6, UR4, -R181.reuse ;  /* 0x0000000406067c23 */ /* 0x100fe200080108b5 */
[----:B------:R-:W-:Y:S01]  /*93b0*/  LOP3.LUT R165, R207, 0xffff, RZ, 0xc0, !PT ;  /* 0x0000ffffcfa57812 */ /* 0x000fe200078ec0ff */
[----:B------:R-:W-:Y:S01]  /*93c0*/  FFMA.FTZ R7, R7, UR4, -R181 ;  /* 0x0000000407077c23 */ /* 0x000fe200080108b5 */
[----:B------:R-:W-:Y:S01]  /*93d0*/  PRMT R4, R16, 0x5410, R169 ;  /* 0x0000541010047816 */ /* 0x000fe200000000a9 */
[----:B------:R2:W-:Y:S01]  /*93e0*/  MUFU.EX2 R20, R6 ;  /* 0x0000000600147308 */ /* 0x0005e20000000800 */
[----:B------:R-:W-:Y:S01]  /*93f0*/  PRMT R175, R178, 0x7632, R175 ;  /* 0x00007632b2af7816 */ /* 0x000fe200000000af */
[--C-:B------:R-:W-:Y:S01]  /*9400*/  FFMA.FTZ R212, R19, UR4, -R181.reuse ;  /* 0x0000000413d47c23 */ /* 0x100fe200080108b5 */
[C---:B------:R-:W-:Y:S07]  /*9410*/  PRMT R189, R170.reuse, 0x7772, RZ ;  /* 0x00007772aabd7816 */ /* 0x040fee00000000ff */
[----:B------:R-:W-:Y:S01]  /*9420*/  MUFU.EX2 R209, R7 ;  /* 0x0000000700d17308 */ /* 0x000fe20000000800 */
[----:B------:R-:W-:Y:S01]  /*9430*/  PRMT R188, R170, 0x7773, RZ ;  /* 0x00007773aabc7816 */ /* 0x000fe200000000ff */
[----:B------:R-:W-:Y:S01]  /*9440*/  FFMA.FTZ R201, R22, UR4, -R181 ;  /* 0x0000000416c97c23 */ /* 0x000fe200080108b5 */
[----:B------:R-:W-:Y:S01]  /*9450*/  PRMT R190, R170, 0x7771, RZ ;  /* 0x00007771aabe7816 */ /* 0x000fe200000000ff */
[----:B------:R-:W-:Y:S01]  /*9460*/  IMAD.MOV.U32 R170, RZ, RZ, R186 ;  /* 0x000000ffffaa7224 */ /* 0x000fe200078e00ba */
[----:B------:R-:W-:Y:S01]  /*9470*/  SHF.R.U32.HI R206, RZ, 0x8, R165 ;  /* 0x00000008ffce7819 */ /* 0x000fe200000116a5 */
[----:B------:R-:W-:Y:S01]  /*9480*/  FFMA.FTZ R186, R30, UR4, -R181 ;  /* 0x000000041eba7c23 */ /* 0x000fe200080108b5 */
[----:B------:R-:W-:Y:S01]  /*9490*/  LOP3.LUT R166, R169, 0xffff, RZ, 0xc0, !PT ;  /* 0x0000ffffa9a67812 */ /* 0x000fe200078ec0ff */
[----:B------:R-:W-:Y:S01]  /*94a0*/  IMAD.MOV.U32 R30, RZ, RZ, R5 ;  /* 0x000000ffff1e7224 */ /* 0x000fe200078e0005 */
[--C-:B---3--:R-:W-:Y:S01]  /*94b0*/  HSET2.LE.AND R4, R4, R204.reuse, PT ;  /* 0x000000cc04047233 */ /* 0x108fe20003803000 */
[--C-:B--2---:R-:W-:Y:S01]  /*94c0*/  FFMA.FTZ R6, R14, UR4, -R181.reuse ;  /* 0x000000040e067c23 */ /* 0x104fe200080108b5 */
[----:B------:R-:W-:Y:S01]  /*94d0*/  LOP3.LUT R208, R168, 0xff, RZ, 0xc0, !PT ;  /* 0x000000ffa8d07812 */ /* 0x000fe200078ec0ff */
[----:B------:R-:W-:Y:S01]  /*94e0*/  FFMA.FTZ R200, R23, UR4, -R181 ;  /* 0x0000000417c87c23 */ /* 0x000fe200080108b5 */
[----:B------:R-:W-:Y:S01]  /*94f0*/  PRMT R168, R178, 0x5410, R175 ;  /* 0x00005410b2a87816 */ /* 0x000fe200000000af */
[----:B------:R-:W-:Y:S01]  /*9500*/  FFMA.FTZ R192, R27, UR4, -R181 ;  /* 0x000000041bc07c23 */ /* 0x000fe200080108b5 */
[----:B------:R-:W-:Y:S01]  /*9510*/  PRMT R5, R176, 0x5410, R199 ;  /* 0x00005410b0057816 */ /* 0x000fe200000000c7 */
[--C-:B------:R-:W-:Y:S01]  /*9520*/  FFMA.FTZ R184, R34, UR4, -R181.reuse ;  /* 0x0000000422b87c23 */ /* 0x100fe200080108b5 */
[----:B------:R-:W-:Y:S01]  /*9530*/  LOP3.LUT R165, R206, 0xffff, RZ, 0xc0, !PT ;  /* 0x0000ffffcea57812 */ /* 0x000fe200078ec0ff */
[----:B------:R-:W-:Y:S01]  /*9540*/  MUFU.EX2 R7, R9 ;  /* 0x0000000900077308 */ /* 0x000fe20000000800 */
[----:B------:R-:W-:Y:S01]  /*9550*/  ISETP.LE.U32.AND P2, PT, R166, UR7, PT ;  /* 0x00000007a6007c0c */ /* 0x000fe2000bf43070 */
[----:B------:R-:W-:Y:S01]  /*9560*/  UIADD3 UR6, UPT, UPT, UR26, -0x1, URZ ;  /* 0xffffffff1a067890 */ /* 0x000fe2000fffe0ff */
[----:B-1----:R-:W-:Y:S07]  /*9570*/  F2FP.BF16.F32.PACK_AB R166, R24, R32 ;  /* 0x0000002018a6723e */ /* 0x002fee00000010ff */
[----:B------:R-:W1:Y:S01]  /*9580*/  MUFU.EX2 R8, R8 ;  /* 0x0000000800087308 */ /* 0x000e620000000800 */
[----:B------:R-:W-:Y:S02]  /*9590*/  LOP3.LUT R168, R168, R4, RZ, 0xc0, !PT ;  /* 0x00000004a8a87212 */ /* 0x000fe400078ec0ff */
[----:B------:R-:W-:Y:S07]  /*95a0*/  LOP3.LUT R4, R5, 0xff00ff, RZ, 0xc0, !PT ;  /* 0x00ff00ff05047812 */ /* 0x000fee00078ec0ff */
[----:B------:R-:W-:Y:S01]  /*95b0*/  MUFU.EX2 R200, R200 ;  /* 0x000000c800c87308 */ /* 0x000fe20000000800 */
[----:B------:R-:W-:Y:S01]  /*95c0*/  ISETP.LE.U32.AND P3, PT, R165, UR7, PT ;  /* 0x00000007a5007c0c */ /* 0x000fe2000bf63070 */
[----:B------:R-:W-:Y:S01]  /*95d0*/  UMOV UR26, UR6 ;  /* 0x00000006001a7c82 */ /* 0x000fe20008000000 */
[----:B------:R-:W-:Y:S01]  /*95e0*/  MOV R171, R187 ;  /* 0x000000bb00ab7202 */ /* 0x000fe20000000f00 */
[----:B------:R-:W-:Y:S01]  /*95f0*/  FFMA.FTZ R187, R31, UR4, -R181 ;  /* 0x000000041fbb7c23 */ /* 0x000fe200080108b5 */
[C---:B------:R-:W-:Y:S01]  /*9600*/  PRMT R165, R166.reuse, 0x7632, R165 ;  /* 0x00007632a6a57816 */ /* 0x040fe200000000a5 */
[----:B------:R-:W-:Y:S01]  /*9610*/  FFMA.FTZ R181, R35, UR4, -R181 ;  /* 0x0000000423b57c23 */ /* 0x000fe200080108b5 */
[----:B------:R-:W-:Y:S01]  /*9620*/  MOV R21, R171 ;  /* 0x000000ab00157202 */ /* 0x000fe20000000f00 */
[----:B------:R-:W-:Y:S01]  /*9630*/  @!P2 HFMA2.BF16_V2 R241, -RZ.H0_H0, RZ.H0_H0, -R175.H0_H0 ;  /* 0x200000fffff1a231 */ /* 0x000fe200003409af */
[--C-:B------:R-:W-:Y:S01]  /*9640*/  HSET2.LE.AND R4, R4, R204.reuse, PT ;  /* 0x000000cc04047233 */ /* 0x100fe20003803000 */
[----:B-1----:R-:W-:Y:S01]  /*9650*/  IMAD.MOV.U32 R34, RZ, RZ, R8 ;  /* 0x000000ffff227224 */ /* 0x002fe200078e0008 */
[----:B------:R-:W-:Y:S01]  /*9660*/  PRMT R171, R166, 0x5410, R165 ;  /* 0x00005410a6ab7816 */ /* 0x000fe200000000a5 */
[----:B------:R-:W-:Y:S01]  /*9670*/  MUFU.EX2 R194, R194 ;  /* 0x000000c200c27308 */ /* 0x000fe20000000800 */
[----:B------:R-:W-:Y:S02]  /*9680*/  PRMT R202, R203, 0x7632, R202 ;  /* 0x00007632cbca7816 */ /* 0x000fe400000000ca */
[----:B------:R-:W-:Y:S01]  /*9690*/  LOP3.LUT R171, R171, R4, RZ, 0xc0, !PT ;  /* 0x00000004abab7212 */ /* 0x000fe200078ec0ff */
[----:B------:R-:W-:Y:S01]  /*96a0*/  FADD.FTZ R4, -R2, R3 ;  /* 0x0000000302047221 */ /* 0x000fe20000010100 */
[----:B------:R-:W-:Y:S01]  /*96b0*/  FADD.FTZ R3, -R0, R164 ;  /* 0x000000a400037221 */ /* 0x000fe20000010100 */
[----:B------:R-:W-:Y:S01]  /*96c0*/  MOV R35, R20 ;  /* 0x0000001400237202 */ /* 0x000fe20000000f00 */
[----:B------:R-:W-:Y:S01]  /*96d0*/  IMAD.MOV.U32 R20, RZ, RZ, R170 ;  /* 0x000000ffff147224 */ /* 0x000fe200078e00aa */
[----:B------:R-:W-:Y:S01]  /*96e0*/  MOV R29, R17 ;  /* 0x00000011001d7202 */ /* 0x000fe20000000f00 */
[----:B------:R-:W-:Y:S01]  /*96f0*/  FMUL.FTZ R3, R3, UR4 ;  /* 0x0000000403037c20 */ /* 0x000fe20008410000 */
[----:B------:R-:W-:Y:S01]  /*9700*/  IMAD.MOV.U32 R17, RZ, RZ, R12 ;  /* 0x000000ffff117224 */ /* 0x000fe200078e000c */
[----:B------:R-:W-:Y:S01]  /*9710*/  MOV R19, R13 ;  /* 0x0000000d00137202 */ /* 0x000fe20000000f00 */
[----:B------:R-:W-:Y:S01]  /*9720*/  FMUL.FTZ R4, R4, UR4 ;  /* 0x0000000404047c20 */ /* 0x000fe20008410000 */
[----:B------:R-:W-:Y:S01]  /*9730*/  SHF.R.U32.HI R203, RZ, 0x18, R203 ;  /* 0x00000018ffcb7819 */ /* 0x000fe200000116cb */
[----:B------:R-:W1:Y:S01]  /*9740*/  LDSM.16.MT88.4 R12, [R211+0x18000] ;  /* 0x01800000d30c783b */ /* 0x000e620000004200 */
[----:B------:R-:W-:Y:S01]  /*9750*/  LOP3.LUT R202, R202, 0xff, RZ, 0xc0, !PT ;  /* 0x000000ffcaca7812 */ /* 0x000fe200078ec0ff */
[----:B------:R-:W2:Y:S01]  /*9760*/  MUFU.EX2 R3, R3 ;  /* 0x0000000300037308 */ /* 0x000ea20000000800 */
[----:B------:R-:W-:Y:S02]  /*9770*/  F2FP.BF16.F32.PACK_AB R174, R209, R35 ;  /* 0x00000023d1ae723e */ /* 0x000fe400000010ff */
[----:B------:R-:W-:Y:S07]  /*9780*/  MOV R27, R6 ;  /* 0x00000006001b7202 */ /* 0x000fee0000000f00 */
[----:B------:R-:W3:Y:S01]  /*9790*/  MUFU.EX2 R164, R4 ;  /* 0x0000000400a47308 */ /* 0x000ee20000000800 */
[----:B------:R-:W-:Y:S02]  /*97a0*/  PRMT R6, R202, 0x5410, R203 ;  /* 0x00005410ca067816 */ /* 0x000fe400000000cb */
[C---:B------:R-:W-:Y:S07]  /*97b0*/  PRMT R173, R174.reuse, 0x7632, R173 ;  /* 0x00007632aead7816 */ /* 0x040fee00000000ad */
[----:B------:R-:W-:Y:S01]  /*97c0*/  MUFU.EX2 R201, R201 ;  /* 0x000000c900c97308 */ /* 0x000fe20000000800 */
[----:B------:R-:W-:Y:S02]  /*97d0*/  MOV R31, R7 ;  /* 0x00000007001f7202 */ /* 0x000fe40000000f00 */
[--C-:B------:R-:W-:Y:S07]  /*97e0*/  HSET2.LE.AND R6, R6, R204.reuse, PT ;  /* 0x000000cc06067233 */ /* 0x100fee0003803000 */
[----:B------:R-:W-:Y:S01]  /*97f0*/  MUFU.EX2 R186, R186 ;  /* 0x000000ba00ba7308 */ /* 0x000fe20000000800 */
[----:B------:R-:W-:Y:S01]  /*9800*/  PRMT R169, R174, 0x5410, R173 ;  /* 0x00005410aea97816 */ /* 0x000fe200000000ad */
[C---:B--2---:R-:W-:Y:S01]  /*9810*/  FMUL.FTZ R7, R3.reuse, R163 ;  /* 0x000000a303077220 */ /* 0x044fe20000410000 */
[----:B------:R-:W-:Y:S01]  /*9820*/  MOV R163, R21 ;  /* 0x0000001500a37202 */ /* 0x000fe20000000f00 */
[----:B------:R-:W-:Y:S01]  /*9830*/  FMUL.FTZ R10, R3, R158 ;  /* 0x0000009e030a7220 */ /* 0x000fe20000410000 */
[----:B------:R-:W-:Y:S01]  /*9840*/  LOP3.LUT R169, R169, R6, RZ, 0xc0, !PT ;  /* 0x00000006a9a97212 */ /* 0x000fe200078ec0ff */
[----:B------:R-:W-:Y:S01]  /*9850*/  FMUL.FTZ R6, R3, R162 ;  /* 0x000000a203067220 */ /* 0x000fe20000410000 */
[----:B------:R-:W-:Y:S01]  /*9860*/  IMAD.MOV.U32 R162, RZ, RZ, R20 ;  /* 0x000000ffffa27224 */ /* 0x000fe200078e0014 */
[----:B------:R-:W-:Y:S01]  /*9870*/  F2FP.BF16.F32.PACK_AB R172, R31, R34 ;  /* 0x000000221fac723e */ /* 0x000fe200000010ff */
[----:B------:R-:W2:Y:S01]  /*9880*/  LDSM.16.MT88.4 R20, [R210+0x18000] ;  /* 0x01800000d214783b */ /* 0x000ea20000004200 */
[----:B------:R-:W-:Y:S01]  /*9890*/  PRMT R5, R208, 0x5410, R195 ;  /* 0x00005410d0057816 */ /* 0x000fe200000000c3 */
[----:B---3--:R-:W-:Y:S01]  /*98a0*/  FMUL.FTZ R4, R164, R160 ;  /* 0x000000a0a4047220 */ /* 0x008fe20000410000 */
[----:B------:R-:W-:Y:S01]  /*98b0*/  PRMT R167, R172, 0x7632, R167 ;  /* 0x00007632aca77816 */ /* 0x000fe200000000a7 */
[----:B------:R-:W-:Y:S01]  /*98c0*/  FMUL.FTZ R11, R3, R159 ;  /* 0x0000009f030b7220 */ /* 0x000fe20000410000 */
[C---:B------:R-:W-:Y:S01]  /*98d0*/  FMUL.FTZ R8, R164.reuse, R156 ;  /* 0x0000009ca4087220 */ /* 0x040fe20000410000 */
[----:B------:R-:W-:Y:S01]  /*98e0*/  HSET2.LE.AND R5, R5, R204, PT ;  /* 0x000000cc05057233 */ /* 0x000fe20003803000 */
[----:B------:R-:W-:Y:S01]  /*98f0*/  FMUL.FTZ R9, R164, R157 ;  /* 0x0000009da4097220 */ /* 0x000fe20000410000 */
[----:B------:R-:W-:Y:S01]  /*9900*/  PRMT R170, R172, 0x5410, R167 ;  /* 0x00005410acaa7816 */ /* 0x000fe200000000a7 */
[----:B------:R-:W-:Y:S01]  /*9910*/  IMAD.MOV.U32 R163, RZ, RZ, R31 ;  /* 0x000000ffffa37224 */ /* 0x000fe200078e001f */
[----:B------:R-:W-:Y:S01]  /*9920*/  ISETP.LE.U32.AND P5, PT, R16, UR7, PT ;  /* 0x0000000710007c0c */ /* 0x000fe2000bfa3070 */
[----:B------:R-:W-:Y:S01]  /*9930*/  FMUL.FTZ R16, R164, R148 ;  /* 0x00000094a4107220 */ /* 0x000fe20000410000 */
[----:B------:R-:W-:Y:S01]  /*9940*/  LOP3.LUT R170, R170, R5, RZ, 0xc0, !PT ;  /* 0x00000005aaaa7212 */ /* 0x000fe200078ec0ff */
[C---:B------:R-:W-:Y:S01]  /*9950*/  FMUL.FTZ R5, R164.reuse, R161 ;  /* 0x000000a1a4057220 */ /* 0x040fe20000410000 */
[----:B------:R-:W-:Y:S01]  /*9960*/  @!P2 PRMT R175, R241, 0x5410, RZ ;  /* 0x00005410f1afa816 */ /* 0x000fe200000000ff */
[----:B------:R-:W-:Y:S01]  /*9970*/  FMUL.FTZ R36, R164, R36 ;  /* 0x00000024a4247220 */ /* 0x000fe20000410000 */
[----:B------:R-:W-:Y:S01]  /*9980*/  ISETP.GT.U32.AND P4, PT, R176, UR7, PT ;  /* 0x00000007b0007c0c */ /* 0x000fe2000bf84070 */
[C---:B------:R-:W-:Y:S01]  /*9990*/  FMUL.FTZ R37, R164.reuse, R37 ;  /* 0x00000025a4257220 */ /* 0x040fe20000410000 */
[----:B------:R-:W-:Y:S01]  /*99a0*/  IADD3 R176, PT, PT, R211, 0x18040, RZ ;  /* 0x00018040d3b07810 */ /* 0x000fe20007ffe0ff */
[C---:B------:R-:W-:Y:S01]  /*99b0*/  FMUL.FTZ R38, R3.reuse, R38 ;  /* 0x0000002603267220 */ /* 0x040fe20000410000 */
[C---:B-1----:R-:W-:Y:S01]  /*99c0*/  HMMA.16816.F32.BF16 R4, R168.reuse, R12, R4 ;  /* 0x0000000ca804723c */ /* 0x042fe20000041804 */
[----:B------:R-:W-:Y:S04]  /*99d0*/  MUFU.EX2 R187, R187 ;  /* 0x000000bb00bb7308 */ /* 0x000fe80000000800 */
[C---:B------:R-:W-:Y:S01]  /*99e0*/  FMUL.FTZ R39, R3.reuse, R39 ;  /* 0x0000002703277220 */ /* 0x040fe20000410000 */
[C---:B------:R-:W-:Y:S01]  /*99f0*/  FMUL.FTZ R40, R164.reuse, R40 ;  /* 0x00000028a4287220 */ /* 0x040fe20000410000 */
[C---:B------:R-:W-:Y:S01]  /*9a00*/  FMUL.FTZ R41, R164.reuse, R41 ;  /* 0x00000029a4297220 */ /* 0x040fe20000410000 */
[C---:B------:R-:W-:Y:S03]  /*9a10*/  HMMA.16816.F32.BF16 R8, R168.reuse, R14, R8 ;  /* 0x0000000ea808723c */ /* 0x040fe60000041808 */
[C---:B------:R-:W-:Y:S01]  /*9a20*/  FMUL.FTZ R14, R3.reuse, R154 ;  /* 0x0000009a030e7220 */ /* 0x040fe20000410000 */
[----:B------:R-:W-:Y:S01]  /*9a30*/  FMUL.FTZ R15, R3, R155 ;  /* 0x0000009b030f7220 */ /* 0x000fe20000410000 */
[C---:B------:R-:W-:Y:S01]  /*9a40*/  FMUL.FTZ R12, R164.reuse, R152 ;  /* 0x00000098a40c7220 */ /* 0x040fe20000410000 */
[----:B------:R-:W-:Y:S01]  /*9a50*/  FMUL.FTZ R13, R164, R153 ;  /* 0x00000099a40d7220 */ /* 0x000fe20000410000 */
[----:B------:R-:W-:Y:S04]  /*9a60*/  IMAD.WIDE.U32 R154, R191, -0x326172a9, RZ ;  /* 0xcd9e8d57bf9a7825 */ /* 0x000fe800078e00ff */
[C---:B------:R-:W-:Y:S01]  /*9a70*/  FMUL.FTZ R42, R3.reuse, R42 ;  /* 0x0000002a032a7220 */ /* 0x040fe20000410000 */
[----:B------:R-:W-:Y:S01]  /*9a80*/  ISETP.LE.U32.AND P6, PT, R202, UR7, PT ;  /* 0x00000007ca007c0c */ /* 0x000fe2000bfc3070 */
[----:B------:R-:W-:Y:S01]  /*9a90*/  FMUL.FTZ R43, R3, R43 ;  /* 0x0000002b032b7220 */ /* 0x000fe20000410000 */
[----:B------:R-:W-:Y:S01]  /*9aa0*/  FMUL.FTZ R44, R164, R44 ;  /* 0x0000002ca42c7220 */ /* 0x000fe20000410000 */
[----:B------:R-:W-:Y:S01]  /*9ab0*/  LOP3.LUT R191, R162, UR13, R155, 0x96, !PT ;  /* 0x0000000da2bf7c12 */ /* 0x000fe2000f8e969b */
[C---:B--2---:R-:W-:Y:S01]  /*9ac0*/  HMMA.16816.F32.BF16 R12, R168.reuse, R20, R12 ;  /* 0x00000014a80c723c */ /* 0x044fe2000004180c */
[----:B------:R-:W-:Y:S02]  /*9ad0*/  MOV R202, UR14 ;  /* 0x0000000e00ca7c02 */ /* 0x000fe40008000f00 */
[----:B------:R-:W-:Y:S01]  /*9ae0*/  VIADD R20, R211, 0x18000 ;  /* 0x00018000d3147836 */ /* 0x000fe20000000000 */
[----:B------:R-:W-:Y:S01]  /*9af0*/  MOV R162, R28 ;  /* 0x0000001c00a27202 */ /* 0x000fe20000000f00 */
[----:B------:R-:W-:Y:S02]  /*9b00*/  IMAD.MOV.U32 R148, RZ, RZ, R17 ;  /* 0x000000ffff947224 */ /* 0x000fe400078e0011 */
[----:B------:R-:W-:Y:S01]  /*9b10*/  FMUL.FTZ R17, R164, R149 ;  /* 0x00000095a4117220 */ /* 0x000fe20000410000 */
[----:B------:R-:W-:Y:S01]  /*9b20*/  IMAD.MOV.U32 R21, RZ, RZ, R19 ;  /* 0x000000ffff157224 */ /* 0x000fe200078e0013 */
[----:B------:R-:W-:Y:S01]  /*9b30*/  @P0 IADD3 R176, PT, PT, R20, -0x40, RZ ;  /* 0xffffffc014b00810 */ /* 0x000fe20007ffe0ff */
[C---:B------:R-:W-:Y:S01]  /*9b40*/  FMUL.FTZ R19, R3.reuse, R151 ;  /* 0x0000009703137220 */ /* 0x040fe20000410000 */
[----:B------:R-:W-:Y:S01]  /*9b50*/  MOV R149, R18 ;  /* 0x0000001200957202 */ /* 0x000fe20000000f00 */
[----:B------:R-:W-:Y:S01]  /*9b60*/  FMUL.FTZ R18, R3, R150 ;  /* 0x0000009603127220 */ /* 0x000fe20000410000 */
[----:B------:R-:W-:Y:S01]  /*9b70*/  MOV R151, R30 ;  /* 0x0000001e00977202 */ /* 0x000fe20000000f00 */
[----:B------:R-:W-:Y:S02]  /*9b80*/  IMAD.MOV.U32 R150, RZ, RZ, R29 ;  /* 0x000000ffff967224 */ /* 0x000fe400078e001d */
[C---:B------:R-:W-:Y:S01]  /*9b90*/  FMUL.FTZ R20, R164.reuse, R144 ;  /* 0x00000090a4147220 */ /* 0x040fe20000410000 */
[----:B------:R-:W1:Y:S01]  /*9ba0*/  LDSM.16.MT88.4 R28, [R176] ;  /* 0x00000000b01c783b */ /* 0x000e620000004200 */
[----:B------:R-:W-:Y:S01]  /*9bb0*/  PRMT R155, R207, 0x7632, R155 ;  /* 0x00007632cf9b7816 */ /* 0x000fe2000000009b */
[C---:B------:R-:W-:Y:S01]  /*9bc0*/  FMUL.FTZ R45, R164.reuse, R45 ;  /* 0x0000002da42d7220 */ /* 0x040fe20000410000 */
[C---:B------:R-:W-:Y:S01]  /*9bd0*/  HMMA.16816.F32.BF16 R16, R168.reuse, R22, R16 ;  /* 0x00000016a810723c */ /* 0x040fe20000041810 */
[----:B------:R-:W-:Y:S02]  /*9be0*/  MUFU.EX2 R162, R162 ;  /* 0x000000a200a27308 */ /* 0x000fe40000000800 */
[----:B------:R-:W-:Y:S02]  /*9bf0*/  IMAD.MOV.U32 R144, RZ, RZ, R21 ;  /* 0x000000ffff907224 */ /* 0x000fe400078e0015 */
[C---:B------:R-:W-:Y:S01]  /*9c00*/  FMUL.FTZ R22, R3.reuse, R146 ;  /* 0x0000009203167220 */ /* 0x040fe20000410000 */
[----:B------:R-:W-:Y:S01]  /*9c10*/  FMUL.FTZ R21, R164, R145 ;  /* 0x00000091a4157220 */ /* 0x000fe20000410000 */
[----:B------:R-:W-:Y:S01]  /*9c20*/  MOV R145, R149 ;  /* 0x0000009500917202 */ /* 0x000fe20000000f00 */
[----:B------:R-:W-:Y:S02]  /*9c30*/  IMAD.MOV.U32 R146, RZ, RZ, R148 ;  /* 0x000000ffff927224 */ /* 0x000fe400078e0094 */
[----:B------:R-:W-:Y:S01]  /*9c40*/  FMUL.FTZ R23, R3, R147 ;  /* 0x0000009303177220 */ /* 0x000fe20000410000 */
[----:B------:R-:W-:Y:S01]  /*9c50*/  IMAD.WIDE.U32 R148, R177, -0x326172a9, RZ ;  /* 0xcd9e8d57b1947825 */ /* 0x000fe200078e00ff */
[----:B------:R-:W-:Y:S01]  /*9c60*/  LOP3.LUT R155, R155, 0xff, RZ, 0xc0, !PT ;  /* 0x000000ff9b9b7812 */ /* 0x000fe200078ec0ff */
[----:B------:R-:W-:Y:S01]  /*9c70*/  MUFU.EX2 R144, R144 ;  /* 0x0000009000907308 */ /* 0x000fe20000000800 */
[----:B------:R-:W-:Y:S01]  /*9c80*/  MOV R147, R27 ;  /* 0x0000001b00937202 */ /* 0x000fe20000000f00 */
[----:B------:R-:W-:Y:S01]  /*9c90*/  IMAD.MOV.U32 R177, RZ, RZ, R24 ;  /* 0x000000ffffb17224 */ /* 0x000fe200078e0018 */
[----:B------:R-:W-:Y:S01]  /*9ca0*/  LOP3.LUT R154, R154, UR12, R149, 0x96, !PT ;  /* 0x0000000c9a9a7c12 */ /* 0x000fe2000f8e9695 */
[C---:B------:R-:W-:Y:S01]  /*9cb0*/  FMUL.FTZ R24, R164.reuse, R140 ;  /* 0x0000008ca4187220 */ /* 0x040fe20000410000 */
[----:B------:R-:W-:Y:S05]  /*9cc0*/  FMUL.FTZ R27, R3, R143 ;  /* 0x0000008f031b7220 */ /* 0x000fea0000410000 */
[----:B------:R-:W-:Y:S01]  /*9cd0*/  MUFU.EX2 R145, R145 ;  /* 0x0000009100917308 */ /* 0x000fe20000000800 */
[----:B------:R-:W-:Y:S01]  /*9ce0*/  MOV R149, R177 ;  /* 0x000000b100957202 */ /* 0x000fe20000000f00 */
[----:B------:R-:W-:Y:S02]  /*9cf0*/  IMAD.IADD R177, R205, 0x1, R176 ;  /* 0x00000001cdb17824 */ /* 0x000fe400078e02b0 */
        /* <DEDUP_REMOVED lines=18> */
[----:B------:R-:W-:Y:S02]  /*9e20*/  MUFU.EX2 R146, R146 ;  /* 0x0000009200927308 */ /* 0x000fe40000000800 */
[----:B------:R-:W-:Y:S01]  /*9e30*/  IMAD.MOV.U32 R28, RZ, RZ, R26 ;  /* 0x000000ffff1c7224 */ /* 0x000fe200078e001a */
[----:B------:R-:W-:Y:S01]  /*9e40*/  MOV R29, R25 ;  /* 0x00000019001d7202 */ /* 0x000fe20000000f00 */
[C---:B------:R-:W-:Y:S01]  /*9e50*/  FMUL.FTZ R25, R164.reuse, R141 ;  /* 0x0000008da4197220 */ /* 0x040fe20000410000 */
[C---:B------:R-:W-:Y:S01]  /*9e60*/  FMUL.FTZ R26, R3.reuse, R142 ;  /* 0x0000008e031a7220 */ /* 0x040fe20000410000 */
[C---:B------:R-:W-:Y:S01]  /*9e70*/  FMUL.FTZ R63, R3.reuse, R63 ;  /* 0x0000003f033f7220 */ /* 0x040fe20000410000 */
[----:B------:R-:W1:Y:S01]  /*9e80*/  LDSM.16.MT88.4 R140, [R177] ;  /* 0x00000000b18c783b */ /* 0x000e620000004200 */
[C---:B------:R-:W-:Y:S01]  /*9e90*/  FMUL.FTZ R64, R164.reuse, R64 ;  /* 0x00000040a4407220 */ /* 0x040fe20000410000 */
[C---:B------:R-:W-:Y:S01]  /*9ea0*/  FMUL.FTZ R65, R164.reuse, R65 ;  /* 0x00000041a4417220 */ /* 0x040fe20000410000 */
[C---:B------:R-:W-:Y:S01]  /*9eb0*/  FMUL.FTZ R66, R3.reuse, R66 ;  /* 0x0000004203427220 */ /* 0x040fe20000410000 */
[C---:B------:R-:W-:Y:S01]  /*9ec0*/  FMUL.FTZ R67, R3.reuse, R67 ;  /* 0x0000004303437220 */ /* 0x040fe20000410000 */
[C---:B------:R-:W-:Y:S01]  /*9ed0*/  HMMA.16816.F32.BF16 R24, R168.reuse, R30, R24 ;  /* 0x0000001ea818723c */ /* 0x040fe20000041818 */
[----:B------:R-:W2:Y:S02]  /*9ee0*/  MUFU.EX2 R147, R147 ;  /* 0x0000009300937308 */ /* 0x000ea40000000800 */
[----:B------:R-:W-:Y:S01]  /*9ef0*/  MOV R31, R28 ;  /* 0x0000001c001f7202 */ /* 0x000fe20000000f00 */
[C---:B------:R-:W-:Y:S01]  /*9f00*/  FMUL.FTZ R28, R164.reuse, R136 ;  /* 0x00000088a41c7220 */ /* 0x040fe20000410000 */
[----:B------:R-:W-:Y:S02]  /*9f10*/  IMAD.MOV.U32 R136, RZ, RZ, R29 ;  /* 0x000000ffff887224 */ /* 0x000fe400078e001d */
[C---:B------:R-:W-:Y:S01]  /*9f20*/  FMUL.FTZ R29, R164.reuse, R137 ;  /* 0x00000089a41d7220 */ /* 0x040fe20000410000 */
[----:B------:R-:W-:Y:S01]  /*9f30*/  MOV R137, R31 ;  /* 0x0000001f00897202 */ /* 0x000fe20000000f00 */
[C---:B------:R-:W-:Y:S01]  /*9f40*/  FMUL.FTZ R30, R3.reuse, R138 ;  /* 0x0000008a031e7220 */ /* 0x040fe20000410000 */
[C---:B------:R-:W-:Y:S01]  /*9f50*/  FMUL.FTZ R31, R3.reuse, R139 ;  /* 0x0000008b031f7220 */ /* 0x040fe20000410000 */
[----:B------:R-:W-:Y:S01]  /*9f60*/  MOV R138, R35 ;  /* 0x00000023008a7202 */ /* 0x000fe20000000f00 */
[----:B------:R-:W-:Y:S02]  /*9f70*/  IMAD.MOV.U32 R139, RZ, RZ, R34 ;  /* 0x000000ffff8b7224 */ /* 0x000fe400078e0022 */
[C---:B------:R-:W-:Y:S01]  /*9f80*/  FMUL.FTZ R34, R3.reuse, R134 ;  /* 0x0000008603227220 */ /* 0x040fe20000410000 */
[----:B------:R-:W-:Y:S01]  /*9f90*/  FMUL.FTZ R35, R3, R135 ;  /* 0x0000008703237220 */ /* 0x000fe20000410000 */
[C---:B------:R-:W-:Y:S01]  /*9fa0*/  FMUL.FTZ R68, R164.reuse, R68 ;  /* 0x00000044a4447220 */ /* 0x040fe20000410000 */
[----:B--2---:R-:W-:Y:S01]  /*9fb0*/  F2FP.BF16.F32.PACK_AB R161, R145, R147 ;  /* 0x0000009391a1723e */ /* 0x004fe200000010ff */
        /* <DEDUP_REMOVED lines=20> */
[----:B------:R-:W1:Y:S02]  /*a100*/  MUFU.EX2 R150, R150 ;  /* 0x0000009600967308 */ /* 0x000e640000000800 */
[----:B------:R-:W-:Y:S01]  /*a110*/  MOV R140, R32 ;  /* 0x00000020008c7202 */ /* 0x000fe20000000f00 */
[C---:B------:R-:W-:Y:S01]  /*a120*/  FMUL.FTZ R32, R164.reuse, R132 ;  /* 0x00000084a4207220 */ /* 0x040fe20000410000 */
[----:B------:R-:W-:Y:S02]  /*a130*/  IMAD.MOV.U32 R132, RZ, RZ, R33 ;  /* 0x000000ffff847224 */ /* 0x000fe400078e0021 */
[C---:B------:R-:W-:Y:S01]  /*a140*/  FMUL.FTZ R33, R164.reuse, R133 ;  /* 0x00000085a4217220 */ /* 0x040fe20000410000 */
[----:B------:R-:W-:Y:S02]  /*a150*/  IMAD.MOV.U32 R141, RZ, RZ, R137 ;  /* 0x000000ffff8d7224 */ /* 0x000fe400078e0089 */
[C---:B------:R-:W-:Y:S01]  /*a160*/  FMUL.FTZ R88, R164.reuse, R88 ;  /* 0x00000058a4587220 */ /* 0x040fe20000410000 */
[----:B------:R-:W2:Y:S01]  /*a170*/  LDL.LU R137, [R1+0x38] ;  /* 0x0000380001897983 */ /* 0x000ea20000300800 */
[C---:B------:R-:W-:Y:S01]  /*a180*/  FMUL.FTZ R89, R164.reuse, R89 ;  /* 0x00000059a4597220 */ /* 0x040fe20000410000 */
[C---:B------:R-:W-:Y:S01]  /*a190*/  FMUL.FTZ R90, R3.reuse, R90 ;  /* 0x0000005a035a7220 */ /* 0x040fe20000410000 */
[C---:B------:R-:W-:Y:S01]  /*a1a0*/  FMUL.FTZ R91, R3.reuse, R91 ;  /* 0x0000005b035b7220 */ /* 0x040fe20000410000 */
[C---:B------:R-:W-:Y:S01]  /*a1b0*/  HMMA.16816.F32.BF16 R32, R168.reuse, R142, R32 ;  /* 0x0000008ea820723c */ /* 0x040fe20000041820 */
[----:B------:R-:W3:Y:S01]  /*a1c0*/  LDL.LU R143, [R1+0x3c] ;  /* 0x00003c00018f7983 */ /* 0x000ee20000300800 */
[----:B------:R-:W-:Y:S01]  /*a1d0*/  MUFU.EX2 R151, R151 ;  /* 0x0000009700977308 */ /* 0x000fe20000000800 */
[----:B------:R-:W-:Y:S01]  /*a1e0*/  MOV R142, R132 ;  /* 0x00000084008e7202 */ /* 0x000fe20000000f00 */
[C---:B------:R-:W-:Y:S01]  /*a1f0*/  FMUL.FTZ R92, R164.reuse, R92 ;  /* 0x0000005ca45c7220 */ /* 0x040fe20000410000 */
[----:B------:R-:W4:Y:S01]  /*a200*/  LDSM.16.MT88.4 R132, [R211+0x1a000] ;  /* 0x01a00000d384783b */ /* 0x000f220000004200 */
        /* <DEDUP_REMOVED lines=35> */
[----:B------:R-:W-:Y:S01]  /*a440*/  F2FP.BF16.F32.PACK_AB R153, R144, R146 ;  /* 0x000000929099723e */ /* 0x000fe200000010ff */
[----:B------:R-:W-:Y:S01]  /*a450*/  @!P5 HFMA2.BF16_V2 R242, -RZ.H0_H0, RZ.H0_H0, -R178.H0_H0 ;  /* 0x200000fffff2d231 */ /* 0x000fe200003409b2 */
[----:B------:R-:W-:Y:S01]  /*a460*/  PRMT R160, R161, 0x7632, R160 ;  /* 0x00007632a1a07816 */ /* 0x000fe200000000a0 */
[----:B------:R-:W-:Y:S01]  /*a470*/  @!P6 HFMA2.BF16_V2 R233, -RZ.H0_H0, RZ.H0_H0, -R174.H0_H0 ;  /* 0x200000ffffe9e231 */ /* 0x000fe200003409ae */
[C---:B----4-:R-:W-:Y:S03]  /*a480*/  HMMA.16816.F32.BF16 R36, R168.reuse, R132, R36 ;  /* 0x00000084a824723c */ /* 0x050fe60000041824 */
[----:B------:R-:W-:Y:S01]  /*a490*/  @!P5 PRMT R178, R242, 0x5410, RZ ;  /* 0x00005410f2b2d816 */ /* 0x000fe200000000ff */
[----:B------:R-:W-:Y:S01]  /*a4a0*/  @P4 HFMA2.BF16_V2 R238, -RZ.H0_H0, RZ.H0_H0, -R166.H0_H0 ;  /* 0x200000ffffee4231 */ /* 0x000fe200003409a6 */
[----:B------:R-:W-:Y:S01]  /*a4b0*/  @!P6 PRMT R174, R233, 0x5410, RZ ;  /* 0x00005410e9aee816 */ /* 0x000fe200000000ff */
[----:B------:R-:W-:Y:S01]  /*a4c0*/  FMUL.FTZ R116, R164, R116 ;  /* 0x00000074a4747220 */ /* 0x000fe20000410000 */
[----:B------:R-:W-:Y:S01]  /*a4d0*/  PRMT R152, R153, 0x7632, R152 ;  /* 0x0000763299987816 */ /* 0x000fe20000000098 */
[C---:B------:R-:W-:Y:S01]  /*a4e0*/  HMMA.16816.F32.BF16 R40, R168.reuse, R134, R40 ;  /* 0x00000086a828723c */ /* 0x040fe20000041828 */
[----:B------:R-:W4:Y:S02]  /*a4f0*/  LDSM.16.MT88.4 R132, [R210+0x1a000] ;  /* 0x01a00000d284783b */ /* 0x000f240000004200 */
[----:B------:R-:W-:Y:S01]  /*a500*/  @P4 PRMT R166, R238, 0x5410, RZ ;  /* 0x00005410eea64816 */ /* 0x000fe200000000ff */
[----:B------:R-:W-:Y:S01]  /*a510*/  @!P3 HFMA2.BF16_V2 R216, -RZ.H0_H0, RZ.H0_H0, -R152.H0_H0 ;  /* 0x200000ffffd8b231 */ /* 0x000fe20000340998 */
[----:B------:R-:W-:Y:S01]  /*a520*/  ISETP.LE.U32.AND P4, PT, R155, UR7, PT ;  /* 0x000000079b007c0c */ /* 0x000fe2000bf83070 */
[----:B------:R-:W-:Y:S01]  /*a530*/  FMUL.FTZ R117, R164, R117 ;  /* 0x00000075a4757220 */ /* 0x000fe20000410000 */
[----:B-1----:R-:W-:Y:S01]  /*a540*/  F2FP.BF16.F32.PACK_AB R158, R150, R162 ;  /* 0x000000a2969e723e */ /* 0x002fe200000010ff */
[C---:B------:R-:W-:Y:S01]  /*a550*/  FMUL.FTZ R120, R164.reuse, R120 ;  /* 0x00000078a4787220 */ /* 0x040fe20000410000 */
[----:B------:R-:W-:Y:S01]  /*a560*/  ISETP.LE.U32.AND P5, PT, R203, UR7, PT ;  /* 0x00000007cb007c0c */ /* 0x000fe2000bfa3070 */
[----:B------:R-:W-:Y:S01]  /*a570*/  FMUL.FTZ R121, R164, R121 ;  /* 0x00000079a4797220 */ /* 0x000fe20000410000 */
[----:B------:R-:W-:Y:S02]  /*a580*/  PRMT R156, R158, 0x7632, R156 ;  /* 0x000076329e9c7816 */ /* 0x000fe4000000009c */
[----:B------:R-:W-:Y:S02]  /*a590*/  ISETP.GT.U32.AND P6, PT, R199, UR7, PT ;  /* 0x00000007c7007c0c */ /* 0x000fe4000bfc4070 */
[----:B------:R-:W-:Y:S03]  /*a5a0*/  LOP3.LUT R199, R154, 0xffff, RZ, 0xc0, !PT ;  /* 0x0000ffff9ac77812 */ /* 0x000fe600078ec0ff */
[----:B------:R-:W-:Y:S01]  /*a5b0*/  @!P4 HFMA2.BF16_V2 R221, -RZ.H0_H0, RZ.H0_H0, -R161.H0_H0 ;  /* 0x200000ffffddc231 */ /* 0x000fe200003409a1 */
[----:B------:R-:W-:Y:S03]  /*a5c0*/  SHF.R.U32.HI R199, RZ, 0x8, R199 ;  /* 0x00000008ffc77819 */ /* 0x000fe600000116c7 */
[----:B------:R-:W-:Y:S04]  /*a5d0*/  @!P5 HFMA2.BF16_V2 R232, -RZ.H0_H0, RZ.H0_H0, -R173.H0_H0 ;  /* 0x200000ffffe8d231 */ /* 0x000fe800003409ad */
[----:B------:R-:W-:Y:S01]  /*a5e0*/  @P6 HFMA2.BF16_V2 R222, -RZ.H0_H0, RZ.H0_H0, -R165.H0_H0 ;  /* 0x200000ffffde6231 */ /* 0x000fe200003409a5 */
[----:B------:R-:W-:Y:S02]  /*a5f0*/  @!P5 PRMT R173, R232, 0x5410, RZ ;  /* 0x00005410e8add816 */ /* 0x000fe400000000ff */
[----:B------:R-:W-:Y:S02]  /*a600*/  ISETP.GT.U32.AND P5, PT, R195, UR7, PT ;  /* 0x00000007c3007c0c */ /* 0x000fe4000bfa4070 */
[----:B------:R-:W-:Y:S02]  /*a610*/  @P6 PRMT R165, R222, 0x5410, RZ ;  /* 0x00005410dea56816 */ /* 0x000fe400000000ff */
[----:B------:R-:W-:Y:S02]  /*a620*/  PRMT R195, R148, 0x7773, RZ ;  /* 0x0000777394c37816 */ /* 0x000fe400000000ff */
[----:B------:R-:W-:Y:S01]  /*a630*/  ISETP.GT.U32.AND P6, PT, R190, UR7, PT ;  /* 0x00000007be007c0c */ /* 0x000fe2000bfc4070 */
[C---:B----4-:R-:W-:Y:S06]  /*a640*/  HMMA.16816.F32.BF16 R44, R168.reuse, R132, R44 ;  /* 0x00000084a82c723c */ /* 0x050fec000004182c */
[----:B------:R-:W-:Y:S06]  /*a650*/  @P5 HFMA2.BF16_V2 R239, -RZ.H0_H0, RZ.H0_H0, -R167.H0_H0 ;  /* 0x200000ffffef5231 */ /* 0x000fec00003409a7 */
[----:B------:R-:W-:Y:S01]  /*a660*/  @P6 HFMA2.BF16_V2 R218, -RZ.H0_H0, RZ.H0_H0, -R156.H0_H0 ;  /* 0x200000ffffda6231 */ /* 0x000fe2000034099c */
[C---:B------:R-:W-:Y:S01]  /*a670*/  HMMA.16816.F32.BF16 R48, R168.reuse, R134, R48 ;  /* 0x00000086a830723c */ /* 0x040fe20000041830 */
[----:B------:R-:W1:Y:S02]  /*a680*/  LDSM.16.MT88.4 R132, [R176+0x2000] ;  /* 0x00200000b084783b */ /* 0x000e640000004200 */
[----:B------:R-:W-:Y:S05]  /*a690*/  @P5 PRMT R167, R239, 0x5410, RZ ;  /* 0x00005410efa75816 */ /* 0x000fea00000000ff */
        /* <DEDUP_REMOVED lines=9> */
[C---:B-1----:R-:W-:Y:S03]  /*a730*/  HMMA.16816.F32.BF16 R76, R168.reuse, R132, R76 ;  /* 0x00000084a84c723c */ /* 0x042fe6000004184c */
[----:B--2---:R-:W-:Y:S05]  /*a740*/  FFMA.FTZ R3, R3, R137, R138 ;  /* 0x0000008903037223 */ /* 0x004fea000001008a */
[C---:B------:R-:W-:Y:S01]  /*a750*/  HMMA.16816.F32.BF16 R80, R168.reuse, R134, R80 ;  /* 0x00000086a850723c */ /* 0x040fe20000041850 */
[----:B------:R-:W1:Y:S02]  /*a760*/  LDSM.16.MT88.4 R132, [R176+0x4000] ;  /* 0x00400000b084783b */ /* 0x000e640000004200 */
[----:B---3--:R-:W-:Y:S01]  /*a770*/  FFMA.FTZ R164, R164, R143, R142 ;  /* 0x0000008fa4a47223 */ /* 0x008fe2000001008e */
[----:B------:R-:W-:Y:S01]  /*a780*/  MOV R142, R139 ;  /* 0x0000008b008e7202 */ /* 0x000fe20000000f00 */
[----:B------:R-:W-:Y:S01]  /*a790*/  IMAD.MOV.U32 R143, RZ, RZ, R140 ;  /* 0x000000ffff8f7224 */ /* 0x000fe200078e008c */
[----:B------:R-:W-:Y:S01]  /*a7a0*/  MOV R140, R149 ;  /* 0x00000095008c7202 */ /* 0x000fe20000000f00 */
[----:B------:R-:W-:Y:S01]  /*a7b0*/  FADD.FTZ R3, R209, R3 ;  /* 0x00000003d1037221 */ /* 0x000fe20000010000 */
[----:B------:R2:W3:Y:S01]  /*a7c0*/  MUFU.EX2 R149, R212 ;  /* 0x000000d400957308 */ /* 0x0004e20000000800 */
[----:B------:R-:W-:Y:S02]  /*a7d0*/  IMAD.MOV.U32 R209, RZ, RZ, 0x40 ;  /* 0x00000040ffd17424 */ /* 0x000fe400078e00ff */
[----:B------:R-:W-:Y:S01]  /*a7e0*/  FADD.FTZ R3, R143, R3 ;  /* 0x000000038f037221 */ /* 0x000fe20000010000 */
[----:B--2---:R2:W5:Y:S01]  /*a7f0*/  LDL.LU R212, [R1+0x48] ;  /* 0x0000480001d47983 */ /* 0x0045620000300800 */
[----:B---3--:R-:W-:Y:S04]  /*a800*/  F2FP.BF16.F32.PACK_AB R159, R149, R151 ;  /* 0x00000097959f723e */ /* 0x008fe800000010ff */
        /* <DEDUP_REMOVED lines=14> */
[----:B------:R-:W-:Y:S01]  /*a8f0*/  IMAD.MOV.U32 R133, RZ, RZ, R136 ;  /* 0x000000ffff857224 */ /* 0x000fe200078e0088 */
[----:B------:R-:W-:Y:S01]  /*a900*/  PRMT R132, R153, 0x5410, R152 ;  /* 0x0000541099847816 */ /* 0x000fe20000000098 */
[----:B------:R-:W1:Y:S01]  /*a910*/  LDSM.16.MT88.4 R136, [R177+0x6000] ;  /* 0x00600000b188783b */ /* 0x000e620000004200 */
[----:B------:R-:W-:Y:S01]  /*a920*/  @!P3 PRMT R152, R216, 0x5410, RZ ;  /* 0x00005410d898b816 */ /* 0x000fe200000000ff */
[----:B------:R-:W-:Y:S01]  /*a930*/  FADD.FTZ R164, R133, R164 ;  /* 0x000000a485a47221 */ /* 0x000fe20000010000 */
[C---:B------:R-:W-:Y:S03]  /*a940*/  HMMA.16816.F32.BF16 R120, R168.reuse, R134, R120 ;  /* 0x00000086a878723c */ /* 0x040fe60000041878 */
[----:B------:R-:W-:Y:S01]  /*a950*/  FADD.FTZ R164, R142, R164 ;  /* 0x000000a48ea47221 */ /* 0x000fe20000010000 */
[----:B------:R-:W-:Y:S01]  /*a960*/  FADD.FTZ R133, R140, R3 ;  /* 0x000000038c857221 */ /* 0x000fe20000010000 */
[----:B------:R-:W-:Y:S02]  /*a970*/  PRMT R134, R189, 0x5410, R188 ;  /* 0x00005410bd867816 */ /* 0x000fe400000000bc */
[----:B------:R-:W-:Y:S01]  /*a980*/  FADD.FTZ R164, R163, R164 ;  /* 0x000000a4a3a47221 */ /* 0x000fe20000010000 */
[----:B------:R-:W-:Y:S01]  /*a990*/  LOP3.LUT R163, R207, 0xff, RZ, 0xc0, !PT ;  /* 0x000000ffcfa37812 */ /* 0x000fe200078ec0ff */
[----:B------:R-:W-:Y:S01]  /*a9a0*/  FADD.FTZ R147, R147, R133 ;  /* 0x0000008593937221 */ /* 0x000fe20000010000 */
[----:B------:R-:W-:Y:S01]  /*a9b0*/  PRMT R133, R161, 0x5410, R160 ;  /* 0x00005410a1857816 */ /* 0x000fe200000000a0 */
[----:B------:R-:W-:Y:S01]  /*a9c0*/  FADD.FTZ R146, R146, R164 ;  /* 0x000000a492927221 */ /* 0x000fe20000010000 */
[----:B------:R-:W-:Y:S02]  /*a9d0*/  PRMT R3, R163, 0x5410, R206 ;  /* 0x00005410a3037816 */ /* 0x000fe400000000ce */
[----:B------:R-:W-:Y:S01]  /*a9e0*/  @!P4 PRMT R161, R221, 0x5410, RZ ;  /* 0x00005410dda1c816 */ /* 0x000fe200000000ff */
[----:B------:R-:W-:Y:S01]  /*a9f0*/  FADD.FTZ R164, R144, R146 ;  /* 0x0000009290a47221 */ /* 0x000fe20000010000 */
[----:B------:R-:W-:Y:S01]  /*aa00*/  IMAD.U32 R144, RZ, RZ, UR14 ;  /* 0x0000000eff907e24 */ /* 0x000fe2000f8e00ff */
[--C-:B------:R-:W-:Y:S02]  /*aa10*/  HSET2.LE.AND R3, R3, R204.reuse, PT ;  /* 0x000000cc03037233 */ /* 0x100fe40003803000 */
[----:B------:R-:W-:Y:S01]  /*aa20*/  ISETP.LE.U32.AND P5, PT, R163, UR7, PT ;  /* 0x00000007a3007c0c */ /* 0x000fe2000bfa3070 */
[----:B------:R-:W-:Y:S01]  /*aa30*/  FADD.FTZ R162, R162, R164 ;  /* 0x000000a4a2a27221 */ /* 0x000fe20000010000 */
[----:B------:R-:W-:Y:S02]  /*aa40*/  ISETP.GT.U32.AND P4, PT, R189, UR7, PT ;  /* 0x00000007bd007c0c */ /* 0x000fe4000bf84070 */
[----:B------:R-:W-:Y:S01]  /*aa50*/  LOP3.LUT R132, R132, R3, RZ, 0xc0, !PT ;  /* 0x0000000384847212 */ /* 0x000fe200078ec0ff */
[----:B------:R-:W-:Y:S01]  /*aa60*/  FADD.FTZ R150, R150, R162 ;  /* 0x000000a296967221 */ /* 0x000fe20000010000 */
[----:B------:R-:W-:Y:S01]  /*aa70*/  LOP3.LUT R135, R134, 0xff00ff, RZ, 0xc0, !PT ;  /* 0x00ff00ff86877812 */ /* 0x000fe200078ec0ff */
[----:B------:R-:W-:Y:S04]  /*aa80*/  MUFU.EX2 R189, R185 ;  /* 0x000000b900bd7308 */ /* 0x000fe80000000800 */
[--C-:B------:R-:W-:Y:S02]  /*aa90*/  HSET2.LE.AND R135, R135, R204.reuse, PT ;  /* 0x000000cc87877233 */ /* 0x100fe40003803000 */
[----:B------:R-:W-:Y:S02]  /*aaa0*/  @!P5 HFMA2.BF16_V2 R230, -RZ.H0_H0, RZ.H0_H0, -R153.H0_H0 ;  /* 0x200000ffffe6d231 */ /* 0x000fe40000340999 */
[----:B------:R-:W-:Y:S01]  /*aab0*/  @P4 HFMA2.BF16_V2 R229, -RZ.H0_H0, RZ.H0_H0, -R159.H0_H0 ;  /* 0x200000ffffe54231 */ /* 0x000fe2000034099f */
[C---:B-1----:R-:W-:Y:S03]  /*aac0*/  HMMA.16816.F32.BF16 R124, R168.reuse, R136, R124 ;  /* 0x00000088a87c723c */ /* 0x042fe6000004187c */
[----:B------:R-:W-:Y:S05]  /*aad0*/  @!P5 PRMT R153, R230, 0x5410, RZ ;  /* 0x00005410e699d816 */ /* 0x000fea00000000ff */
[----:B------:R-:W-:Y:S01]  /*aae0*/  HMMA.16816.F32.BF16 R128, R168, R138, R128 ;  /* 0x0000008aa880723c */ /* 0x000fe20000041880 */
[----:B------:R-:W1:Y:S02]  /*aaf0*/  LDSM.16.MT88.4 R136, [R211+0x18800] ;  /* 0x01880000d388783b */ /* 0x000e640000004200 */
[----:B------:R-:W-:Y:S02]  /*ab00*/  SHF.R.U32.HI R170, RZ, 0x18, R207 ;  /* 0x00000018ffaa7819 */ /* 0x000fe400000116cf */
[----:B------:R-:W-:Y:S02]  /*ab10*/  LOP3.LUT R171, R141, 0xff, RZ, 0xc0, !PT ;  /* 0x000000ff8dab7812 */ /* 0x000fe400078ec0ff */
[----:B------:R-:W-:Y:S02]  /*ab20*/  PRMT R3, R155, 0x5410, R170 ;  /* 0x000054109b037816 */ /* 0x000fe400000000aa */
[----:B------:R-:W3:Y:S01]  /*ab30*/  LDL.LU.64 R206, [R1+0x20] ;  /* 0x0000200001ce7983 */ /* 0x000ee20000300a00 */
[C---:B------:R-:W-:Y:S02]  /*ab40*/  PRMT R134, R171.reuse, 0x5410, R190 ;  /* 0x00005410ab867816 */ /* 0x040fe400000000be */
[--C-:B------:R-:W-:Y:S01]  /*ab50*/  HSET2.LE.AND R3, R3, R204.reuse, PT ;  /* 0x000000cc03037233 */ /* 0x100fe20003803000 */
[----:B------:R-:W-:Y:S01]  /*ab60*/  MUFU.EX2 R190, R180 ;  /* 0x000000b400be7308 */ /* 0x000fe20000000800 */
[----:B------:R-:W-:Y:S01]  /*ab70*/  ISETP.LE.U32.AND P5, PT, R171, UR7, PT ;  /* 0x00000007ab007c0c */ /* 0x000fe2000bfa3070 */
[----:B------:R-:W4:Y:S01]  /*ab80*/  LDSM.16.MT88.4 R140, [R210+0x18800] ;  /* 0x01880000d28c783b */ /* 0x000f220000004200 */
[----:B------:R-:W-:Y:S02]  /*ab90*/  HSET2.LE.AND R134, R134, R204, PT ;  /* 0x000000cc86867233 */ /* 0x000fe40003803000 */
[----:B------:R-:W-:Y:S02]  /*aba0*/  LOP3.LUT R133, R133, R3, RZ, 0xc0, !PT ;  /* 0x0000000385857212 */ /* 0x000fe400078ec0ff */
[----:B------:R-:W-:Y:S02]  /*abb0*/  PRMT R3, R158, 0x5410, R156 ;  /* 0x000054109e037816 */ /* 0x000fe4000000009c */
[----:B------:R-:W-:Y:S02]  /*abc0*/  @P6 PRMT R156, R218, 0x5410, RZ ;  /* 0x00005410da9c6816 */ /* 0x000fe400000000ff */
[----:B------:R-:W-:Y:S02]  /*abd0*/  LOP3.LUT R134, R3, R134, RZ, 0xc0, !PT ;  /* 0x0000008603867212 */ /* 0x000fe400078ec0ff */
[----:B------:R-:W-:Y:S01]  /*abe0*/  PRMT R3, R159, 0x5410, R157 ;  /* 0x000054109f037816 */ /* 0x000fe2000000009d */
[----:B------:R-:W-:Y:S01]  /*abf0*/  @!P5 HFMA2.BF16_V2 R219, -RZ.H0_H0, RZ.H0_H0, -R158.H0_H0 ;  /* 0x200000ffffdbd231 */ /* 0x000fe2000034099e */
[----:B------:R-:W-:Y:S02]  /*ac00*/  @P4 PRMT R159, R229, 0x5410, RZ ;  /* 0x00005410e59f4816 */ /* 0x000fe400000000ff */
[----:B------:R-:W-:Y:S01]  /*ac10*/  LOP3.LUT R135, R3, R135, RZ, 0xc0, !PT ;  /* 0x0000008703877212 */ /* 0x000fe200078ec0ff */
[----:B------:R-:W-:Y:S01]  /*ac20*/  FADD.FTZ R3, R145, R147 ;  /* 0x0000009391037221 */ /* 0x000fe20000010000 */
[----:B------:R-:W-:Y:S02]  /*ac30*/  @!P5 PRMT R158, R219, 0x5410, RZ ;  /* 0x00005410db9ed816 */ /* 0x000fe400000000ff */
[----:B------:R-:W-:Y:S01]  /*ac40*/  ISETP.LE.U32.AND P3, PT, R170, UR7, PT ;  /* 0x00000007aa007c0c */ /* 0x000fe2000bf63070 */
[----:B------:R-:W-:Y:S02]  /*ac50*/  FADD.FTZ R3, R151, R3 ;  /* 0x0000000397037221 */ /* 0x000fe40000010000 */
[C---:B-1----:R-:W-:Y:S10]  /*ac60*/  HMMA.16816.F32.BF16 R4, R132.reuse, R136, R4 ;  /* 0x000000888404723c */ /* 0x042ff40000041804 */
[----:B------:R-:W-:Y:S01]  /*ac70*/  @!P3 HFMA2.BF16_V2 R220, -RZ.H0_H0, RZ.H0_H0, -R160.H0_H0 ;  /* 0x200000ffffdcb231 */ /* 0x000fe200003409a0 */
[C---:B------:R-:W-:Y:S01]  /*ac80*/  HMMA.16816.F32.BF16 R8, R132.reuse, R138, R8 ;  /* 0x0000008a8408723c */ /* 0x040fe20000041808 */
[----:B------:R-:W1:Y:S03]  /*ac90*/  LDSM.16.MT88.4 R136, [R176+0x800] ;  /* 0x00080000b088783b */ /* 0x000e660000004200 */
[----:B------:R-:W-:Y:S02]  /*aca0*/  @!P3 PRMT R160, R220, 0x5410, RZ ;  /* 0x00005410dca0b816 */ /* 0x000fe400000000ff */
[----:B------:R-:W-:Y:S02]  /*acb0*/  ISETP.GT.U32.AND P3, PT, R188, UR7, PT ;  /* 0x00000007bc007c0c */ /* 0x000fe4000bf64070 */
[----:B------:R-:W-:Y:S01]  /*acc0*/  MUFU.EX2 R188, R183 ;  /* 0x000000b700bc7308 */ /* 0x000fe20000000800 */
[C---:B----4-:R-:W-:Y:S08]  /*acd0*/  HMMA.16816.F32.BF16 R12, R132.reuse, R140, R12 ;  /* 0x0000008c840c723c */ /* 0x050ff0000004180c */
[C---:B------:R-:W-:Y:S01]  /*ace0*/  HMMA.16816.F32.BF16 R16, R132.reuse, R142, R16 ;  /* 0x0000008e8410723c */ /* 0x040fe20000041810 */
[----:B------:R-:W4:Y:S02]  /*acf0*/  LDSM.16.MT88.4 R140, [R177+0x800] ;  /* 0x00080000b18c783b */ /* 0x000f240000004200 */
[----:B------:R-:W-:Y:S05]  /*ad00*/  @P3 HFMA2.BF16_V2 R228, -RZ.H0_H0, RZ.H0_H0, -R157.H0_H0 ;  /* 0x200000ffffe43231 */ /* 0x000fea000034099d */
[----:B------:R-:W-:Y:S01]  /*ad10*/  @P3 PRMT R157, R228, 0x5410, RZ ;  /* 0x00005410e49d3816 */ /* 0x000fe200000000ff */
        /* <DEDUP_REMOVED lines=26> */
[----:B------:R-:W-:Y:S07]  /*aec0*/  LDSM.16.MT88.4 R136, [R210+0x1e800] ;  /* 0x01e80000d288783b */ /* 0x000fee0000004200 */
[C---:B----4-:R-:W-:Y:S03]  /*aed0*/  HMMA.16816.F32.BF16 R92, R132.reuse, R140, R92 ;  /* 0x0000008c845c723c */ /* 0x050fe6000004185c */
[----:B------:R-:W-:Y:S01]  /*aee0*/  IMAD.MOV.U32 R141, RZ, RZ, R204 ;  /* 0x000000ffff8d7224 */ /* 0x000fe200078e00cc */
[----:B------:R-:W-:Y:S01]  /*aef0*/  LOP3.LUT R140, R199, 0xffff, RZ, 0xc0, !PT ;  /* 0x0000ffffc78c7812 */ /* 0x000fe200078ec0ff */
[----:B------:R1:W-:Y:S01]  /*af00*/  MUFU.EX2 R204, R197 ;  /* 0x000000c500cc7308 */ /* 0x0003e20000000800 */
[----:B---3--:R-:W-:Y:S02]  /*af10*/  LEA R202, P2, R202, R206, 0x1 ;  /* 0x000000cecaca7211 */ /* 0x008fe400078408ff */
[C---:B------:R-:W-:Y:S01]  /*af20*/  HMMA.16816.F32.BF16 R96, R132.reuse, R142, R96 ;  /* 0x0000008e8460723c */ /* 0x040fe20000041860 */
[----:B------:R3:W-:Y:S02]  /*af30*/  STG.E.U16 desc[UR22][R206.64+-0x80], R178 ;  /* 0xffff80b2ce007986 */ /* 0x0007e4000c101516 */
[----:B------:R-:W-:Y:S01]  /*af40*/  LEA.HI.X.SX32 R203, R144, R207, 0x1, P2 ;  /* 0x000000cf90cb7211 */ /* 0x000fe200010f0eff */
[----:B------:R-:W-:Y:S01]  /*af50*/  IMAD.MOV.U32 R151, RZ, RZ, R207 ;  /* 0x000000ffff977224 */ /* 0x000fe200078e00cf */
[----:B------:R4:W-:Y:S01]  /*af60*/  STG.E.U16 desc[UR22][R206.64+-0x7e], R175 ;  /* 0xffff82afce007986 */ /* 0x0009e2000c101516 */
[----:B------:R-:W-:Y:S03]  /*af70*/  ISETP.LE.U32.AND P2, PT, R208, UR7, PT ;  /* 0x00000007d0007c0c */ /* 0x000fe6000bf43070 */
[----:B------:R-:W2:Y:S01]  /*af80*/  LDSM.16.MT88.4 R144, [R211+0x1e800] ;  /* 0x01e80000d390783b */ /* 0x000ea20000004200 */
[----:B-1----:R-:W-:Y:S07]  /*af90*/  MOV R197, R148 ;  /* 0x0000009400c57202 */ /* 0x002fee0000000f00 */
[----:B------:R1:W-:Y:S02]  /*afa0*/  STG.E.U16 desc[UR22][R202.64+-0x80], R174 ;  /* 0xffff80aeca007986 */ /* 0x0003e4000c101516 */
[----:B------:R-:W-:Y:S02]  /*afb0*/  @!P2 HFMA2.BF16_V2 R231, -RZ.H0_H0, RZ.H0_H0, -R172.H0_H0 ;  /* 0x200000ffffe7a231 */ /* 0x000fe400003409ac */
[----:B------:R2:W-:Y:S03]  /*afc0*/  STG.E.U16 desc[UR22][R202.64+-0x7e], R173 ;  /* 0xffff82adca007986 */ /* 0x0005e6000c101516 */
[----:B------:R-:W-:Y:S01]  /*afd0*/  @!P2 PRMT R172, R231, 0x5410, RZ ;  /* 0x00005410e7aca816 */ /* 0x000fe200000000ff */
[----:B------:R-:W2:Y:S01]  /*afe0*/  S2R R208, SR_TID.X ;  /* 0x0000000000d07919 */ /* 0x000ea20000002100 */
[----:B------:R-:W-:Y:S01]  /*aff0*/  ISETP.LE.U32.AND P2, PT, R140, UR7, PT ;  /* 0x000000078c007c0c */ /* 0x000fe2000bf43070 */
[----:B---3--:R-:W3:Y:S02]  /*b000*/  MUFU.EX2 R178, R198 ;  /* 0x000000c600b27308 */ /* 0x008ee40000000800 */
[----:B------:R2:W-:Y:S01]  /*b010*/  STG.E.U16 desc[UR22][R206.64+-0x70], R172 ;  /* 0xffff90acce007986 */ /* 0x0005e2000c101516 */
[----:B----4-:R-:W-:Y:S03]  /*b020*/  PRMT R175, R148, 0x7771, RZ ;  /* 0x0000777194af7816 */ /* 0x010fe600000000ff */
[----:B------:R4:W-:Y:S01]  /*b030*/  STG.E.U16 desc[UR22][R206.64+-0x6e], R167 ;  /* 0xffff92a7ce007986 */ /* 0x0009e2000c101516 */
[----:B------:R-:W-:Y:S03]  /*b040*/  ISETP.GT.U32.AND P4, PT, R175, UR7, PT ;  /* 0x00000007af007c0c */ /* 0x000fe6000bf84070 */
[----:B------:R-:W-:Y:S04]  /*b050*/  STG.E.U16 desc[UR22][R202.64+-0x70], R166 ;  /* 0xffff90a6ca007986 */ /* 0x000fe8000c101516 */
[----:B------:R4:W-:Y:S01]  /*b060*/  STG.E.U16 desc[UR22][R202.64+-0x6e], R165 ;  /* 0xffff92a5ca007986 */ /* 0x0009e2000c101516 */
[----:B---3--:R-:W-:Y:S02]  /*b070*/  F2FP.BF16.F32.PACK_AB R169, R178, R204 ;  /* 0x000000ccb2a9723e */ /* 0x008fe400000010ff */
[----:B-1----:R-:W-:Y:S01]  /*b080*/  PRMT R174, R148, 0x7772, RZ ;  /* 0x0000777294ae7816 */ /* 0x002fe200000000ff */
[----:B------:R-:W-:Y:S01]  /*b090*/  IMAD.MOV.U32 R148, RZ, RZ, R141 ;  /* 0x000000ffff947224 */ /* 0x000fe200078e008d */
[----:B------:R-:W-:Y:S01]  /*b0a0*/  PRMT R168, R169, 0x7632, R168 ;  /* 0x00007632a9a87816 */ /* 0x000fe200000000a8 */
[----:B------:R-:W1:Y:S01]  /*b0b0*/  LDSM.16.MT88.4 R140, [R176+0x6800] ;  /* 0x00680000b08c783b */ /* 0x000e620000004200 */
[----:B--2---:R-:W-:Y:S01]  /*b0c0*/  MUFU.EX2 R173, R196 ;  /* 0x000000c400ad7308 */ /* 0x004fe20000000800 */
[C---:B------:R-:W-:Y:S03]  /*b0d0*/  HMMA.16816.F32.BF16 R100, R132.reuse, R144, R100 ;  /* 0x000000908464723c */ /* 0x040fe60000041864 */
[----:B------:R-:W-:Y:S06]  /*b0e0*/  ISETP.GT.U32.AND P3, PT, R174, UR7, PT ;  /* 0x00000007ae007c0c */ /* 0x000fec000bf64070 */
[----:B------:R2:W-:Y:S01]  /*b0f0*/  MUFU.EX2 R196, R192 ;  /* 0x000000c000c47308 */ /* 0x0005e20000000800 */
[----:B------:R-:W-:Y:S01]  /*b100*/  PRMT R198, R154, 0x7632, R198 ;  /* 0x000076329ac67816 */ /* 0x000fe200000000c6 */
[----:B------:R-:W-:Y:S01]  /*b110*/  @!P2 HFMA2.BF16_V2 R226, -RZ.H0_H0, RZ.H0_H0, -R168.H0_H0 ;  /* 0x200000ffffe2a231 */ /* 0x000fe200003409a8 */
[C---:B------:R-:W-:Y:S01]  /*b120*/  HMMA.16816.F32.BF16 R104, R132.reuse, R146, R104 ;  /* 0x000000928468723c */ /* 0x040fe20000041868 */
[----:B------:R-:W3:Y:S06]  /*b130*/  LDSM.16.MT88.4 R144, [R177+0x6800] ;  /* 0x00680000b190783b */ /* 0x000eec0000004200 */
[----:B------:R-:W1:Y:S01]  /*b140*/  MUFU.EX2 R172, R193 ;  /* 0x000000c100ac7308 */ /* 0x000e620000000800 */
[----:B----4-:R-:W-:Y:S02]  /*b150*/  F2FP.BF16.F32.PACK_AB R167, R200, R201 ;  /* 0x000000c9c8a7723e */ /* 0x010fe400000010ff */
[----:B------:R-:W-:Y:S02]  /*b160*/  LOP3.LUT R198, R198, 0xff, RZ, 0xc0, !PT ;  /* 0x000000ffc6c67812 */ /* 0x000fe400078ec0ff */
[----:B------:R-:W-:Y:S01]  /*b170*/  PRMT R164, R167, 0x7632, R164 ;  /* 0x00007632a7a47816 */ /* 0x000fe200000000a4 */
[C---:B------:R-:W-:Y:S03]  /*b180*/  HMMA.16816.F32.BF16 R108, R132.reuse, R136, R108 ;  /* 0x00000088846c723c */ /* 0x040fe6000004186c */
[----:B------:R-:W-:Y:S01]  /*b190*/  FADD.FTZ R136, R149, R3 ;  /* 0x0000000395887221 */ /* 0x000fe20000010000 */
[----:B--2---:R-:W-:Y:S02]  /*b1a0*/  LOP3.LUT R192, R154, 0xff, RZ, 0xc0, !PT ;  /* 0x000000ff9ac07812 */ /* 0x004fe400078ec0ff */
[----:B------:R-:W-:Y:S01]  /*b1b0*/  LOP3.LUT R165, R197, 0xff, RZ, 0xc0, !PT ;  /* 0x000000ffc5a57812 */ /* 0x000fe200078ec0ff */
[----:B------:R-:W-:Y:S01]  /*b1c0*/  FADD.FTZ R201, R201, R136 ;  /* 0x00000088c9c97221 */ /* 0x000fe20000010000 */
[C---:B------:R-:W-:Y:S03]  /*b1d0*/  HMMA.16816.F32.BF16 R112, R132.reuse, R138, R112 ;  /* 0x0000008a8470723c */ /* 0x040fe60000041870 */
[----:B------:R-:W-:Y:S01]  /*b1e0*/  FADD.FTZ R139, R204, R150 ;  /* 0x00000096cc8b7221 */ /* 0x000fe20000010000 */
[----:B------:R-:W-:Y:S01]  /*b1f0*/  MOV R150, R206 ;  /* 0x000000ce00967202 */ /* 0x000fe20000000f00 */
[----:B------:R-:W-:Y:S01]  /*b200*/  FADD.FTZ R197, R200, R201 ;  /* 0x000000c9c8c57221 */ /* 0x000fe20000010000 */
[----:B------:R2:W5:Y:S01]  /*b210*/  LDL.LU.64 R206, [R1+0x40] ;  /* 0x0000400001ce7983 */ /* 0x0005620000300a00 */
[----:B-1----:R-:W-:Y:S02]  /*b220*/  F2FP.BF16.F32.PACK_AB R3, R172, R173 ;  /* 0x000000adac03723e */ /* 0x002fe400000010ff */
[----:B------:R-:W-:Y:S02]  /*b230*/  PRMT R137, R192, 0x5410, R199 ;  /* 0x00005410c0897816 */ /* 0x000fe400000000c7 */
[----:B------:R-:W-:Y:S01]  /*b240*/  MOV R199, R148 ;  /* 0x0000009400c77202 */ /* 0x000fe20000000f00 */
[----:B------:R-:W4:Y:S01]  /*b250*/  S2R R204, SR_TID.X ;  /* 0x0000000000cc7919 */ /* 0x000f220000002100 */
[----:B------:R-:W-:Y:S01]  /*b260*/  PRMT R136, R169, 0x5410, R168 ;  /* 0x00005410a9887816 */ /* 0x000fe200000000a8 */
[C---:B------:R-:W-:Y:S03]  /*b270*/  HMMA.16816.F32.BF16 R116, R132.reuse, R140, R116 ;  /* 0x0000008c8474723c */ /* 0x040fe60000041874 */
[----:B------:R-:W-:Y:S01]  /*b280*/  MOV R140, R150 ;  /* 0x00000096008c7202 */ /* 0x000fe20000000f00 */
[----:B------:R-:W-:Y:S01]  /*b290*/  IMAD.MOV.U32 R141, RZ, RZ, R151 ;  /* 0x000000ffff8d7224 */ /* 0x000fe200078e0097 */
[--C-:B------:R-:W-:Y:S01]  /*b2a0*/  HSET2.LE.AND R137, R137, R199.reuse, PT ;  /* 0x000000c789897233 */ /* 0x100fe20003803000 */
[----:B------:R-:W1:Y:S01]  /*b2b0*/  LDSM.16.MT88.4 R148, [R211+0x19000] ;  /* 0x01900000d394783b */ /* 0x000e620000004200 */
[----:B------:R-:W-:Y:S01]  /*b2c0*/  @!P2 PRMT R168, R226, 0x5410, RZ ;  /* 0x00005410e2a8a816 */ /* 0x000fe200000000ff */
[C---:B------:R-:W-:Y:S03]  /*b2d0*/  HMMA.16816.F32.BF16 R120, R132.reuse, R142, R120 ;  /* 0x0000008e8478723c */ /* 0x040fe60000041878 */
[----:B------:R-:W-:Y:S01]  /*b2e0*/  SHF.R.U32.HI R193, RZ, 0x18, R154 ;  /* 0x00000018ffc17819 */ /* 0x000fe2000001169a */
[----:B------:R-:W-:Y:S01]  /*b2f0*/  IMAD.MOV.U32 R154, RZ, RZ, R139 ;  /* 0x000000ffff9a7224 */ /* 0x000fe200078e008b */
[----:B------:R-:W-:Y:S01]  /*b300*/  LOP3.LUT R136, R136, R137, RZ, 0xc0, !PT ;  /* 0x0000008988887212 */ /* 0x000fe200078ec0ff */
[----:B------:R2:W-:Y:S01]  /*b310*/  STG.E.U16 desc[UR22][R140.64+-0x60], R153 ;  /* 0xffffa0998c007986 */ /* 0x0005e2000c101516 */
[----:B------:R-:W-:Y:S01]  /*b320*/  PRMT R138, R198, 0x5410, R193 ;  /* 0x00005410c68a7816 */ /* 0x000fe200000000c1 */
[C---:B---3--:R-:W-:Y:S02]  /*b330*/  HMMA.16816.F32.BF16 R124, R132.reuse, R144, R124 ;  /* 0x00000090847c723c */ /* 0x048fe4000004187c */
[----:B------:R3:W-:Y:S01]  /*b340*/  STG.E.U16 desc[UR22][R140.64+-0x5e], R152 ;  /* 0xffffa2988c007986 */ /* 0x0007e2000c101516 */
[----:B------:R-:W-:Y:S01]  /*b350*/  PRMT R137, R174, 0x5410, R195 ;  /* 0x00005410ae897816 */ /* 0x000fe200000000c3 */
[----:B------:R-:W-:Y:S01]  /*b360*/  FADD.FTZ R178, R178, R154 ;  /* 0x0000009ab2b27221 */ /* 0x000fe20000010000 */
[----:B------:R-:W-:Y:S01]  /*b370*/  PRMT R139, R165, 0x5410, R175 ;  /* 0x00005410a58b7816 */ /* 0x000fe200000000af */
[----:B------:R-:W-:Y:S01]  /*b380*/  STG.E.U16 desc[UR22][R202.64+-0x60], R161 ;  /* 0xffffa0a1ca007986 */ /* 0x000fe2000c101516 */
[--C-:B------:R-:W-:Y:S01]  /*b390*/  HSET2.LE.AND R138, R138, R199.reuse, PT ;  /* 0x000000c78a8a7233 */ /* 0x100fe20003803000 */
[----:B------:R-:W-:Y:S02]  /*b3a0*/  HMMA.16816.F32.BF16 R128, R132, R146, R128 ;  /* 0x000000928480723c */ /* 0x000fe40000041880 */
[----:B------:R-:W-:Y:S01]  /*b3b0*/  LDSM.16.MT88.4 R132, [R176+0x1000] ;  /* 0x00100000b084783b */ /* 0x000fe20000004200 */
[----:B------:R-:W-:Y:S01]  /*b3c0*/  LOP3.LUT R144, R137, 0xff00ff, RZ, 0xc0, !PT ;  /* 0x00ff00ff89907812 */ /* 0x000fe200078ec0ff */
[----:B------:R-:W-:Y:S01]  /*b3d0*/  FADD.FTZ R178, R173, R178 ;  /* 0x000000b2adb27221 */ /* 0x000fe20000010000 */
[----:B------:R-:W-:Y:S02]  /*b3e0*/  PRMT R137, R167, 0x5410, R164 ;  /* 0x00005410a7897816 */ /* 0x000fe400000000a4 */
[C---:B------:R-:W-:Y:S02]  /*b3f0*/  PRMT R166, R3.reuse, 0x7610, R166 ;  /* 0x0000761003a67816 */ /* 0x040fe400000000a6 */
[----:B------:R-:W-:Y:S01]  /*b400*/  PRMT R162, R3, 0x7632, R162 ;  /* 0x0000763203a27816 */ /* 0x000fe200000000a2 */
[----:B------:R-:W-:Y:S01]  /*b410*/  STG.E.U16 desc[UR22][R202.64+-0x5e], R160 ;  /* 0xffffa2a0ca007986 */ /* 0x000fe2000c101516 */
[----:B------:R-:W-:Y:S02]  /*b420*/  F2FP.BF16.F32.PACK_AB R163, R196, R194 ;  /* 0x000000c2c4a3723e */ /* 0x000fe400000010ff */
[----:B------:R-:W-:Y:S01]  /*b430*/  HSET2.LE.AND R139, R139, R199, PT ;  /* 0x000000c78b8b7233 */ /* 0x000fe20003803000 */
[----:B------:R-:W-:Y:S01]  /*b440*/  @P4 HFMA2.BF16_V2 R224, -RZ.H0_H0, RZ.H0_H0, -R162.H0_H0 ;  /* 0x200000ffffe04231 */ /* 0x000fe200003409a2 */
[----:B------:R-:W-:Y:S01]  /*b450*/  LOP3.LUT R137, R137, R138, RZ, 0xc0, !PT ;  /* 0x0000008a89897212 */ /* 0x000fe200078ec0ff */
[----:B------:R-:W-:Y:S01]  /*b460*/  @P3 HFMA2.BF16_V2 R223, -RZ.H0_H0, RZ.H0_H0, -R163.H0_H0 ;  /* 0x200000ffffdf3231 */ /* 0x000fe200003409a3 */
[----:B--2---:R-:W-:Y:S02]  /*b470*/  MOV R153, R141 ;  /* 0x0000008d00997202 */ /* 0x004fe40000000f00 */
[----:B------:R-:W-:Y:S01]  /*b480*/  PRMT R138, R166, 0x5410, R162 ;  /* 0x00005410a68a7816 */ /* 0x000fe200000000a2 */
[----:B---3--:R-:W-:Y:S01]  /*b490*/  IMAD.MOV.U32 R152, RZ, RZ, R140 ;  /* 0x000000ffff987224 */ /* 0x008fe200078e008c */
[C---:B------:R-:W-:Y:S01]  /*b4a0*/  PRMT R3, R163.reuse, 0x7632, R3 ;  /* 0x00007632a3037816 */ /* 0x040fe20000000003 */
[----:B------:R-:W2:Y:S01]  /*b4b0*/  LDSM.16.MT88.4 R140, [R210+0x19000] ;  /* 0x01900000d28c783b */ /* 0x000ea20000004200 */
[----:B------:R-:W-:Y:S01]  /*b4c0*/  LOP3.LUT R138, R138, R139, RZ, 0xc0, !PT ;  /* 0x0000008b8a8a7212 */ /* 0x000fe200078ec0ff */
[----:B------:R-:W-:Y:S01]  /*b4d0*/  IMAD.MOV.U32 R201, RZ, RZ, R153 ;  /* 0x000000ffffc97224 */ /* 0x000fe200078e0099 */
[----:B------:R-:W-:Y:S02]  /*b4e0*/  HSET2.LE.AND R139, R144, R199, PT ;  /* 0x000000c7908b7233 */ /* 0x000fe40003803000 */
[----:B------:R-:W-:Y:S02]  /*b4f0*/  PRMT R144, R163, 0x5410, R3 ;  /* 0x00005410a3907816 */ /* 0x000fe40000000003 */
[----:B------:R-:W-:Y:S02]  /*b500*/  MOV R200, R152 ;  /* 0x0000009800c87202 */ /* 0x000fe40000000f00 */
[----:B------:R-:W-:Y:S01]  /*b510*/  LOP3.LUT R139, R144, R139, RZ, 0xc0, !PT ;  /* 0x0000008b908b7212 */ /* 0x000fe200078ec0ff */
[----:B------:R-:W-:Y:S01]  /*b520*/  LDSM.16.MT88.4 R152, [R176+0x5000] ;  /* 0x00500000b098783b */ /* 0x000fe20000004200 */
[----:B------:R-:W-:Y:S02]  /*b530*/  MOV R170, R200 ;  /* 0x000000c800aa7202 */ /* 0x000fe40000000f00 */
[----:B------:R-:W-:Y:S02]  /*b540*/  MOV R171, R201 ;  /* 0x000000c900ab7202 */ /* 0x000fe40000000f00 */
[----:B------:R-:W-:Y:S01]  /*b550*/  @P4 PRMT R162, R224, 0x5410, RZ ;  /* 0x00005410e0a24816 */ /* 0x000fe200000000ff */
[C---:B-1----:R-:W-:Y:S02]  /*b560*/  HMMA.16816.F32.BF16 R4, R136.reuse, R148, R4 ;  /* 0x000000948804723c */ /* 0x042fe40000041804 */
[----:B------:R-:W1:Y:S03]  /*b570*/  LDSM.16.MT88.4 R144, [R177+0x1000] ;  /* 0x00100000b190783b */ /* 0x000e660000004200 */
[----:B------:R-:W-:Y:S02]  /*b580*/  @P3 PRMT R163, R223, 0x5410, RZ ;  /* 0x00005410dfa33816 */ /* 0x000fe400000000ff */
[----:B------:R-:W-:Y:S01]  /*b590*/  ISETP.LE.U32.AND P6, PT, R198, UR7, PT ;  /* 0x00000007c6007c0c */ /* 0x000fe2000bfc3070 */
[C---:B------:R-:W-:Y:S02]  /*b5a0*/  HMMA.16816.F32.BF16 R8, R136.reuse, R150, R8 ;  /* 0x000000968808723c */ /* 0x040fe40000041808 */
[----:B------:R-:W3:Y:S01]  /*b5b0*/  LDSM.16.MT88.4 R148, [R211+0x1b000] ;  /* 0x01b00000d394783b */ /* 0x000ee20000004200 */
[----:B------:R-:W-:Y:S02]  /*b5c0*/  ISETP.LE.U32.AND P5, PT, R192, UR7, PT ;  /* 0x00000007c0007c0c */ /* 0x000fe4000bfa3070 */
[----:B------:R-:W-:Y:S01]  /*b5d0*/  ISETP.LE.U32.AND P2, PT, R165, UR7, PT ;  /* 0x00000007a5007c0c */ /* 0x000fe2000bf43070 */
[----:B------:R-:W-:Y:S01]  /*b5e0*/  MUFU.EX2 R192, R184 ;  /* 0x000000b800c07308 */ /* 0x000fe20000000800 */
[----:B------:R-:W-:Y:S02]  /*b5f0*/  ISETP.GT.U32.AND P4, PT, R195, UR7, PT ;  /* 0x00000007c3007c0c */ /* 0x000fe4000bf84070 */
[----:B------:R-:W-:Y:S01]  /*b600*/  SHF.L.U32 R208, R208, 0x6, RZ ;  /* 0x00000006d0d07819 */ /* 0x000fe200000006ff */
[----:B------:R-:W-:Y:S02]  /*b610*/  STG.E.U16 desc[UR22][R170.64+-0x50], R158 ;  /* 0xffffb09eaa007986 */ /* 0x000fe4000c101516 */
[----:B------:R-:W-:Y:S02]  /*b620*/  @!P6 HFMA2.BF16_V2 R237, -RZ.H0_H0, RZ.H0_H0, -R167.H0_H0 ;  /* 0x200000ffffede231 */ /* 0x000fe400003409a7 */
[----:B------:R-:W-:Y:S01]  /*b630*/  STG.E.U16 desc[UR22][R170.64+-0x4e], R156 ;  /* 0xffffb29caa007986 */ /* 0x000fe2000c101516 */
[C---:B--2---:R-:W-:Y:S03]  /*b640*/  HMMA.16816.F32.BF16 R12, R136.reuse, R140, R12 ;  /* 0x0000008c880c723c */ /* 0x044fe6000004180c */
[----:B------:R-:W-:Y:S01]  /*b650*/  STG.E.U16 desc[UR22][R202.64+-0x50], R159 ;  /* 0xffffb09fca007986 */ /* 0x000fe2000c101516 */
[----:B------:R-:W-:Y:S01]  /*b660*/  @!P6 PRMT R167, R237, 0x5410, RZ ;  /* 0x00005410eda7e816 */ /* 0x000fe200000000ff */
[----:B------:R-:W-:Y:S02]  /*b670*/  @!P5 HFMA2.BF16_V2 R227, -RZ.H0_H0, RZ.H0_H0, -R169.H0_H0 ;  /* 0x200000ffffe3d231 */ /* 0x000fe400003409a9 */
[----:B------:R-:W-:Y:S01]  /*b680*/  STG.E.U16 desc[UR22][R202.64+-0x4e], R157 ;  /* 0xffffb29dca007986 */ /* 0x000fe2000c101516 */
[----:B------:R-:W-:Y:S01]  /*b690*/  @!P2 HFMA2.BF16_V2 R225, -RZ.H0_H0, RZ.H0_H0, -R166.H0_H0 ;  /* 0x200000ffffe1a231 */ /* 0x000fe200003409a6 */
[C---:B------:R-:W-:Y:S02]  /*b6a0*/  HMMA.16816.F32.BF16 R16, R136.reuse, R142, R16 ;  /* 0x0000008e8810723c */ /* 0x040fe40000041810 */
[----:B------:R-:W2:Y:S01]  /*b6b0*/  LDSM.16.MT88.4 R140, [R210+0x1b000] ;  /* 0x01b00000d28c783b */ /* 0x000ea20000004200 */
[----:B------:R-:W-:Y:S01]  /*b6c0*/  @!P5 PRMT R169, R227, 0x5410, RZ ;  /* 0x00005410e3a9d816 */ /* 0x000fe200000000ff */
[----:B------:R-:W-:Y:S01]  /*b6d0*/  @P4 HFMA2.BF16_V2 R236, -RZ.H0_H0, RZ.H0_H0, -R3.H0_H0 ;  /* 0x200000ffffec4231 */ /* 0x000fe20000340903 */
[----:B------:R-:W-:Y:S02]  /*b6e0*/  @!P2 PRMT R166, R225, 0x5410, RZ ;  /* 0x00005410e1a6a816 */ /* 0x000fe400000000ff */
[----:B------:R-:W-:Y:S01]  /*b6f0*/  ISETP.LE.U32.AND P5, PT, R193, UR7, PT ;  /* 0x00000007c1007c0c */ /* 0x000fe2000bfa3070 */
[C---:B------:R-:W-:Y:S01]  /*b700*/  HMMA.16816.F32.BF16 R20, R136.reuse, R132, R20 ;  /* 0x000000848814723c */ /* 0x040fe20000041814 */
[----:B------:R4:W3:Y:S01]  /*b710*/  MUFU.EX2 R193, R181 ;  /* 0x000000b500c17308 */ /* 0x0008e20000000800 */
[----:B------:R-:W-:Y:S01]  /*b720*/  LDSM.16.MT88.4 R156, [R211+0x19800] ;  /* 0x01980000d39c783b */ /* 0x000fe20000004200 */
[----:B------:R-:W-:Y:S05]  /*b730*/  @P4 PRMT R3, R236, 0x5410, RZ ;  /* 0x00005410ec034816 */ /* 0x000fea00000000ff */
[C---:B------:R-:W-:Y:S02]  /*b740*/  HMMA.16816.F32.BF16 R24, R136.reuse, R134, R24 ;  /* 0x000000868818723c */ /* 0x040fe40000041818 */
[----:B------:R-:W2:Y:S02]  /*b750*/  LDSM.16.MT88.4 R132, [R176+0x3000] ;  /* 0x00300000b084783b */ /* 0x000ea40000004200 */
[----:B------:R-:W-:Y:S01]  /*b760*/  @!P5 HFMA2.BF16_V2 R217, -RZ.H0_H0, RZ.H0_H0, -R164.H0_H0 ;  /* 0x200000ffffd9d231 */ /* 0x000fe200003409a4 */
[----:B----4-:R-:W-:Y:S03]  /*b770*/  F2FP.BF16.F32.PACK_AB R181, R187, R186 ;  /* 0x000000babbb5723e */ /* 0x010fe600000010ff */
[C---:B-1----:R-:W-:Y:S02]  /*b780*/  HMMA.16816.F32.BF16 R28, R136.reuse, R144, R28 ;  /* 0x00000090881c723c */ /* 0x042fe4000004181c */
[----:B------:R-:W-:Y:S01]  /*b790*/  STG.E.U16 desc[UR22][R170.64+-0x40], R169 ;  /* 0xffffc0a9aa007986 */ /* 0x000fe2000c101516 */
[----:B------:R-:W-:Y:S02]  /*b7a0*/  @!P5 PRMT R164, R217, 0x5410, RZ ;  /* 0x00005410d9a4d816 */ /* 0x000fe400000000ff */
[----:B---3--:R-:W-:Y:S01]  /*b7b0*/  F2FP.BF16.F32.PACK_AB R183, R193, R192 ;  /* 0x000000c0c1b7723e */ /* 0x008fe200000010ff */
[----:B------:R-:W-:Y:S01]  /*b7c0*/  STG.E.U16 desc[UR22][R170.64+-0x3e], R168 ;  /* 0xffffc2a8aa007986 */ /* 0x000fe2000c101516 */
[----:B------:R-:W-:Y:S01]  /*b7d0*/  PRMT R180, R181, 0x7632, R180 ;  /* 0x00007632b5b47816 */ /* 0x000fe200000000b4 */
[C---:B------:R-:W-:Y:S02]  /*b7e0*/  HMMA.16816.F32.BF16 R32, R136.reuse, R146, R32 ;  /* 0x000000928820723c */ /* 0x040fe40000041820 */
[----:B------:R-:W1:Y:S06]  /*b7f0*/  LDSM.16.MT88.4 R144, [R177+0x3000] ;  /* 0x00300000b190783b */ /* 0x000e6c0000004200 */
[C---:B------:R-:W-:Y:S02]  /*b800*/  HMMA.16816.F32.BF16 R36, R136.reuse, R148, R36 ;  /* 0x000000948824723c */ /* 0x040fe40000041824 */
[----:B------:R-:W-:Y:S04]  /*b810*/  STG.E.U16 desc[UR22][R202.64+-0x40], R167 ;  /* 0xffffc0a7ca007986 */ /* 0x000fe8000c101516 */
[----:B------:R-:W-:Y:S02]  /*b820*/  STG.E.U16 desc[UR22][R202.64+-0x3e], R164 ;  /* 0xffffc2a4ca007986 */ /* 0x000fe4000c101516 */
[C---:B------:R-:W-:Y:S02]  /*b830*/  HMMA.16816.F32.BF16 R40, R136.reuse, R150, R40 ;  /* 0x000000968828723c */ /* 0x040fe40000041828 */
[----:B------:R-:W3:Y:S06]  /*b840*/  LDSM.16.MT88.4 R148, [R211+0x1d000] ;  /* 0x01d00000d394783b */ /* 0x000eec0000004200 */
[C---:B--2---:R-:W-:Y:S02]  /*b850*/  HMMA.16816.F32.BF16 R44, R136.reuse, R140, R44 ;  /* 0x0000008c882c723c */ /* 0x044fe4000004182c */
[----:B------:R-:W-:Y:S04]  /*b860*/  STG.E.U16 desc[UR22][R170.64+-0x30], R166 ;  /* 0xffffd0a6aa007986 */ /* 0x000fe8000c101516 */
[----:B------:R-:W-:Y:S02]  /*b870*/  STG.E.U16 desc[UR22][R170.64+-0x2e], R162 ;  /* 0xffffd2a2aa007986 */ /* 0x000fe4000c101516 */
[C---:B------:R-:W-:Y:S02]  /*b880*/  HMMA.16816.F32.BF16 R48, R136.reuse, R142, R48 ;  /* 0x0000008e8830723c */ /* 0x040fe40000041830 */
[----:B------:R-:W2:Y:S06]  /*b890*/  LDSM.16.MT88.4 R140, [R210+0x1d000] ;  /* 0x01d00000d28c783b */ /* 0x000eac0000004200 */
[C---:B------:R-:W-:Y:S02]  /*b8a0*/  HMMA.16816.F32.BF16 R52, R136.reuse, R132, R52 ;  /* 0x000000848834723c */ /* 0x040fe40000041834 */
[----:B------:R4:W-:Y:S04]  /*b8b0*/  STG.E.U16 desc[UR22][R202.64+-0x2e], R3 ;  /* 0xffffd203ca007986 */ /* 0x0009e8000c101516 */
[----:B------:R-:W-:Y:S02]  /*b8c0*/  STG.E.U16 desc[UR22][R202.64+-0x30], R163 ;  /* 0xffffd0a3ca007986 */ /* 0x000fe4000c101516 */
[C---:B------:R-:W-:Y:S02]  /*b8d0*/  HMMA.16816.F32.BF16 R56, R136.reuse, R134, R56 ;  /* 0x000000868838723c */ /* 0x040fe40000041838 */
[----:B------:R-:W4:Y:S06]  /*b8e0*/  LDSM.16.MT88.4 R132, [R177+0x5000] ;  /* 0x00500000b184783b */ /* 0x000f2c0000004200 */
[C---:B-1----:R-:W-:Y:S08]  /*b8f0*/  HMMA.16816.F32.BF16 R60, R136.reuse, R144, R60 ;  /* 0x00000090883c723c */ /* 0x042ff0000004183c */
[C---:B------:R-:W-:Y:S01]  /*b900*/  HMMA.16816.F32.BF16 R64, R136.reuse, R146, R64 ;  /* 0x000000928840723c */ /* 0x040fe20000041840 */
[----:B------:R-:W-:Y:S07]  /*b910*/  LDSM.16.MT88.4 R144, [R210+0x1f000] ;  /* 0x01f00000d290783b */ /* 0x000fee0000004200 */
[C---:B---3--:R-:W-:Y:S03]  /*b920*/  HMMA.16816.F32.BF16 R68, R136.reuse, R148, R68 ;  /* 0x000000948844723c */ /* 0x048fe60000041844 */
[----:B------:R-:W-:Y:S01]  /*b930*/  FADD.FTZ R149, R194, R197 ;  /* 0x000000c5c2957221 */ /* 0x000fe20000010000 */
[----:B------:R-:W-:Y:S02]  /*b940*/  FADD.FTZ R194, R172, R178 ;  /* 0x000000b2acc27221 */ /* 0x000fe40000010000 */
[----:B------:R-:W-:Y:S01]  /*b950*/  LDSM.16.MT88.4 R172, [R211+0x1b800] ;  /* 0x01b80000d3ac783b */ /* 0x000fe20000004200 */
[----:B------:R-:W-:Y:S01]  /*b960*/  FADD.FTZ R196, R196, R149 ;  /* 0x00000095c4c47221 */ /* 0x000fe20000010000 */
[C---:B------:R-:W-:Y:S03]  /*b970*/  HMMA.16816.F32.BF16 R72, R136.reuse, R150, R72 ;  /* 0x000000968848723c */ /* 0x040fe60000041848 */
[----:B------:R-:W-:Y:S04]  /*b980*/  IMAD.WIDE.U32 R150, R191, -0x2daee0ad, RZ ;  /* 0xd2511f53bf967825 */ /* 0x000fe800078e00ff */
[----:B------:R-:W-:Y:S01]  /*b990*/  FADD.FTZ R194, R189, R194 ;  /* 0x000000c2bdc27221 */ /* 0x000fe20000010000 */
[----:B------:R1:W4:Y:S01]  /*b9a0*/  MUFU.EX2 R191, R179 ;  /* 0x000000b300bf7308 */ /* 0x0003220000000800 */
[----:B------:R-:W-:Y:S01]  /*b9b0*/  FADD.FTZ R196, R186, R196 ;  /* 0x000000c4bac47221 */ /* 0x000fe20000010000 */
[----:B------:R-:W-:Y:S01]  /*b9c0*/  IMAD.MOV.U32 R201, RZ, RZ, R150 ;  /* 0x000000ffffc97224 */ /* 0x000fe200078e0096 */
[C---:B--2---:R-:W-:Y:S03]  /*b9d0*/  HMMA.16816.F32.BF16 R76, R136.reuse, R140, R76 ;  /* 0x0000008c884c723c */ /* 0x044fe6000004184c */
[----:B------:R-:W-:Y:S01]  /*b9e0*/  LOP3.LUT R200, R182, UR10, R151, 0x96, !PT ;  /* 0x0000000ab6c87c12 */ /* 0x000fe2000f8e9697 */
[----:B------:R-:W-:Y:S01]  /*b9f0*/  FADD.FTZ R194, R188, R194 ;  /* 0x000000c2bcc27221 */ /* 0x000fe20000010000 */
[C---:B------:R-:W-:Y:S01]  /*ba00*/  PRMT R198, R150.reuse, 0x7772, RZ ;  /* 0x0000777296c67816 */ /* 0x040fe200000000ff */
[----:B------:R-:W-:Y:S01]  /*ba10*/  FADD.FTZ R196, R187, R196 ;  /* 0x000000c4bbc47221 */ /* 0x000fe20000010000 */
[C---:B------:R-:W-:Y:S01]  /*ba20*/  PRMT R197, R150.reuse, 0x7773, RZ ;  /* 0x0000777396c57816 */ /* 0x040fe200000000ff */
[C---:B------:R-:W-:Y:S01]  /*ba30*/  HMMA.16816.F32.BF16 R80, R136.reuse, R142, R80 ;  /* 0x0000008e8850723c */ /* 0x040fe20000041850 */
[----:B------:R-:W2:Y:S02]  /*ba40*/  LDSM.16.MT88.4 R140, [R211+0x1f000] ;  /* 0x01f00000d38c783b */ /* 0x000ea40000004200 */
[----:B------:R-:W-:Y:S01]  /*ba50*/  PRMT R199, R150, 0x7771, RZ ;  /* 0x0000777196c77816 */ /* 0x000fe200000000ff */
[----:B------:R-:W-:Y:S01]  /*ba60*/  FADD.FTZ R194, R190, R194 ;  /* 0x000000c2bec27221 */ /* 0x000fe20000010000 */
[----:B------:R-:W-:Y:S01]  /*ba70*/  LOP3.LUT R148, R200, 0xffff, RZ, 0xc0, !PT ;  /* 0x0000ffffc8947812 */ /* 0x000fe200078ec0ff */
[----:B------:R-:W-:Y:S01]  /*ba80*/  FADD.FTZ R196, R192, R196 ;  /* 0x000000c4c0c47221 */ /* 0x000fe20000010000 */
[----:B-1----:R-:W-:Y:S01]  /*ba90*/  F2FP.BF16.F32.PACK_AB R179, R188, R189 ;  /* 0x000000bdbcb3723e */ /* 0x002fe200000010ff */
[C---:B------:R-:W-:Y:S01]  /*baa0*/  HMMA.16816.F32.BF16 R84, R136.reuse, R152, R84 ;  /* 0x000000988854723c */ /* 0x040fe20000041854 */
[----:B------:R-:W3:Y:S02]  /*bab0*/  LDL R152, [R1+0x28] ;  /* 0x0000280001987983 */ /* 0x000ee40000100800 */
[----:B------:R-:W-:Y:S01]  /*bac0*/  SHF.R.U32.HI R148, RZ, 0x8, R148 ;  /* 0x00000008ff947819 */ /* 0x000fe20000011694 */
[C---:B----4-:R-:W-:Y:S01]  /*bad0*/  FADD.FTZ R3, R191.reuse, R194 ;  /* 0x000000c2bf037221 */ /* 0x050fe20000010000 */
[----:B------:R-:W-:Y:S02]  /*bae0*/  LOP3.LUT R153, R200, 0xff, RZ, 0xc0, !PT ;  /* 0x000000ffc8997812 */ /* 0x000fe400078ec0ff */
[----:B------:R-:W-:Y:S01]  /*baf0*/  F2FP.BF16.F32.PACK_AB R185, R191, R190 ;  /* 0x000000bebfb9723e */ /* 0x000fe200000010ff */
[C---:B------:R-:W-:Y:S01]  /*bb00*/  HMMA.16816.F32.BF16 R88, R136.reuse, R154, R88 ;  /* 0x0000009a8858723c */ /* 0x040fe20000041858 */
[----:B------:R1:W-:Y:S02]  /*bb10*/  STL [R1+0x3c], R3 ;  /* 0x00003c0301007387 */ /* 0x0003e40000100800 */
[----:B------:R-:W-:Y:S02]  /*bb20*/  PRMT R178, R179, 0x7632, R178 ;  /* 0x00007632b3b27816 */ /* 0x000fe400000000b2 */
[----:B------:R-:W-:Y:S02]  /*bb30*/  PRMT R184, R185, 0x7632, R184 ;  /* 0x00007632b9b87816 */ /* 0x000fe400000000b8 */
[----:B------:R-:W-:Y:S01]  /*bb40*/  PRMT R182, R183, 0x7632, R182 ;  /* 0x00007632b7b67816 */ /* 0x000fe200000000b6 */
[C---:B------:R-:W-:Y:S03]  /*bb50*/  HMMA.16816.F32.BF16 R92, R136.reuse, R132, R92 ;  /* 0x00000084885c723c */ /* 0x040fe6000004185c */
[----:B------:R-:W-:Y:S02]  /*bb60*/  LOP3.LUT R132, R148, 0xffff, RZ, 0xc0, !PT ;  /* 0x0000ffff94847812 */ /* 0x000fe400078ec0ff */
[----:B------:R-:W-:Y:S02]  /*bb70*/  PRMT R164, R179, 0x5410, R178 ;  /* 0x00005410b3a47816 */ /* 0x000fe400000000b2 */
[----:B------:R-:W-:Y:S01]  /*bb80*/  ISETP.LE.U32.AND P6, PT, R132, UR7, PT ;  /* 0x0000000784007c0c */ /* 0x000fe2000bfc3070 */
[C---:B------:R-:W-:Y:S01]  /*bb90*/  HMMA.16816.F32.BF16 R96, R136.reuse, R134, R96 ;  /* 0x000000868860723c */ /* 0x040fe20000041860 */
[----:B------:R-:W4:Y:S02]  /*bba0*/  LDSM.16.MT88.4 R132, [R176+0x7000] ;  /* 0x00700000b084783b */ /* 0x000f240000004200 */
[----:B------:R-:W-:Y:S02]  /*bbb0*/  ISETP.GT.U32.AND P3, PT, R199, UR7, PT ;  /* 0x00000007c7007c0c */ /* 0x000fe4000bf64070 */
[----:B------:R-:W-:Y:S02]  /*bbc0*/  LOP3.LUT R201, R201, 0xff, RZ, 0xc0, !PT ;  /* 0x000000ffc9c97812 */ /* 0x000fe400078ec0ff */
[----:B------:R-:W-:Y:S01]  /*bbd0*/  PRMT R167, R198, 0x5410, R197 ;  /* 0x00005410c6a77816 */ /* 0x000fe200000000c5 */
[C---:B--2---:R-:W-:Y:S04]  /*bbe0*/  HMMA.16816.F32.BF16 R100, R136.reuse, R140, R100 ;  /* 0x0000008c8864723c */ /* 0x044fe80000041864 */
[----:B------:R-:W-:Y:S01]  /*bbf0*/  @!P6 HFMA2.BF16_V2 R234, -RZ.H0_H0, RZ.H0_H0, -R178.H0_H0 ;  /* 0x200000ffffeae231 */ /* 0x000fe200003409b2 */
[----:B------:R-:W-:Y:S02]  /*bc00*/  PRMT R166, R201, 0x5410, R199 ;  /* 0x00005410c9a67816 */ /* 0x000fe400000000c7 */
[----:B------:R-:W-:Y:S01]  /*bc10*/  LOP3.LUT R167, R167, 0xff00ff, RZ, 0xc0, !PT ;  /* 0x00ff00ffa7a77812 */ /* 0x000fe200078ec0ff */
[----:B------:R-:W-:Y:S01]  /*bc20*/  @P3 HFMA2.BF16_V2 R245, -RZ.H0_H0, RZ.H0_H0, -R184.H0_H0 ;  /* 0x200000fffff53231 */ /* 0x000fe200003409b8 */
[C---:B------:R-:W-:Y:S01]  /*bc30*/  HMMA.16816.F32.BF16 R104, R136.reuse, R142, R104 ;  /* 0x0000008e8868723c */ /* 0x040fe20000041868 */
[----:B------:R-:W2:Y:S02]  /*bc40*/  LDSM.16.MT88.4 R140, [R177+0x7000] ;  /* 0x00700000b18c783b */ /* 0x000ea40000004200 */
[----:B------:R-:W-:Y:S02]  /*bc50*/  @!P6 PRMT R178, R234, 0x5410, RZ ;  /* 0x00005410eab2e816 */ /* 0x000fe400000000ff */
[----:B------:R-:W-:Y:S02]  /*bc60*/  ISETP.LE.U32.AND P6, PT, R201, UR7, PT ;  /* 0x00000007c9007c0c */ /* 0x000fe4000bfc3070 */
[----:B-1----:R-:W-:Y:S01]  /*bc70*/  MOV R3, R2 ;  /* 0x0000000200037202 */ /* 0x002fe20000000f00 */
[C---:B------:R-:W-:Y:S03]  /*bc80*/  HMMA.16816.F32.BF16 R108, R136.reuse, R144, R108 ;  /* 0x00000090886c723c */ /* 0x040fe6000004186c */
[----:B------:R-:W-:Y:S02]  /*bc90*/  PRMT R144, R200, 0x7632, R144 ;  /* 0x00007632c8907816 */ /* 0x000fe40000000090 */
[----:B------:R-:W-:Y:S02]  /*bca0*/  SHF.R.U32.HI R200, RZ, 0x18, R200 ;  /* 0x00000018ffc87819 */ /* 0x000fe400000116c8 */
[----:B------:R-:W-:Y:S01]  /*bcb0*/  LOP3.LUT R161, R144, 0xff, RZ, 0xc0, !PT ;  /* 0x000000ff90a17812 */ /* 0x000fe200078ec0ff */
[C---:B------:R-:W-:Y:S03]  /*bcc0*/  HMMA.16816.F32.BF16 R112, R136.reuse, R146, R112 ;  /* 0x000000928870723c */ /* 0x040fe60000041870 */
[----:B------:R-:W-:Y:S01]  /*bcd0*/  PRMT R165, R161, 0x5410, R200 ;  /* 0x00005410a1a57816 */ /* 0x000fe200000000c8 */
[----:B------:R-:W-:Y:S01]  /*bce0*/  @!P6 HFMA2.BF16_V2 R246, -RZ.H0_H0, RZ.H0_H0, -R185.H0_H0 ;  /* 0x200000fffff6e231 */ /* 0x000fe200003409b9 */
[----:B------:R-:W-:Y:S02]  /*bcf0*/  PRMT R144, R181, 0x5410, R180 ;  /* 0x00005410b5907816 */ /* 0x000fe400000000b4 */
[----:B------:R-:W-:Y:S01]  /*bd00*/  ISETP.LE.U32.AND P4, PT, R200, UR7, PT ;  /* 0x00000007c8007c0c */ /* 0x000fe2000bf83070 */
[C---:B----4-:R-:W-:Y:S03]  /*bd10*/  HMMA.16816.F32.BF16 R116, R136.reuse, R132, R116 ;  /* 0x000000848874723c */ /* 0x050fe60000041874 */
[----:B------:R-:W-:Y:S02]  /*bd20*/  PRMT R132, R153, 0x5410, R148 ;  /* 0x0000541099847816 */ /* 0x000fe40000000094 */
[----:B------:R-:W1:Y:S03]  /*bd30*/  LDSM.16.MT88.4 R148, [R210+0x19800] ;  /* 0x01980000d294783b */ /* 0x000e660000004200 */
[C---:B------:R-:W-:Y:S04]  /*bd40*/  HMMA.16816.F32.BF16 R120, R136.reuse, R134, R120 ;  /* 0x000000868878723c */ /* 0x040fe80000041878 */
[----:B------:R-:W-:Y:S04]  /*bd50*/  @!P4 HFMA2.BF16_V2 R243, -RZ.H0_H0, RZ.H0_H0, -R180.H0_H0 ;  /* 0x200000fffff3c231 */ /* 0x000fe800003409b4 */
[C---:B--2---:R-:W-:Y:S03]  /*bd60*/  HMMA.16816.F32.BF16 R124, R136.reuse, R140, R124 ;  /* 0x0000008c887c723c */ /* 0x044fe6000004187c */
[----:B------:R-:W-:Y:S02]  /*bd70*/  MOV R141, R171 ;  /* 0x000000ab008d7202 */ /* 0x000fe40000000f00 */
[----:B------:R-:W-:Y:S02]  /*bd80*/  @!P4 PRMT R180, R243, 0x5410, RZ ;  /* 0x00005410f3b4c816 */ /* 0x000fe400000000ff */
[----:B------:R-:W-:Y:S01]  /*bd90*/  PRMT R140, R185, 0x5410, R184 ;  /* 0x00005410b98c7816 */ /* 0x000fe200000000b8 */
[----:B------:R-:W-:Y:S03]  /*bda0*/  HMMA.16816.F32.BF16 R128, R136, R142, R128 ;  /* 0x0000008e8880723c */ /* 0x000fe60000041880 */
[----:B------:R-:W-:Y:S01]  /*bdb0*/  PRMT R136, R183, 0x5410, R182 ;  /* 0x00005410b7887816 */ /* 0x000fe200000000b6 */
[----:B------:R-:W-:Y:S01]  /*bdc0*/  IMAD.MOV.U32 R138, RZ, RZ, R153 ;  /* 0x000000ffff8a7224 */ /* 0x000fe200078e0099 */
[----:B------:R-:W-:Y:S02]  /*bdd0*/  MOV R139, R161 ;  /* 0x000000a1008b7202 */ /* 0x000fe40000000f00 */
[----:B------:R-:W-:Y:S02]  /*bde0*/  @P3 PRMT R184, R245, 0x5410, RZ ;  /* 0x00005410f5b83816 */ /* 0x000fe400000000ff */
[----:B------:R-:W-:Y:S02]  /*bdf0*/  @!P6 PRMT R185, R246, 0x5410, RZ ;  /* 0x00005410f6b9e816 */ /* 0x000fe400000000ff */
[--C-:B---3--:R-:W-:Y:S02]  /*be00*/  HSET2.LE.AND R132, R132, R152.reuse, PT ;  /* 0x0000009884847233 */ /* 0x108fe40003803000 */
[--C-:B------:R-:W-:Y:S02]  /*be10*/  HSET2.LE.AND R165, R165, R152.reuse, PT ;  /* 0x00000098a5a57233 */ /* 0x100fe40003803000 */
[--C-:B------:R-:W-:Y:S02]  /*be20*/  HSET2.LE.AND R166, R166, R152.reuse, PT ;  /* 0x00000098a6a67233 */ /* 0x100fe40003803000 */
[----:B------:R-:W-:Y:S02]  /*be30*/  HSET2.LE.AND R167, R167, R152, PT ;  /* 0x00000098a7a77233 */ /* 0x000fe40003803000 */
[----:B------:R-:W-:Y:S02]  /*be40*/  LOP3.LUT R164, R164, R132, RZ, 0xc0, !PT ;  /* 0x00000084a4a47212 */ /* 0x000fe400078ec0ff */
[----:B------:R-:W2:Y:S01]  /*be50*/  LDSM.16.MT88.4 R132, [R176+0x1800] ;  /* 0x00180000b084783b */ /* 0x000ea20000004200 */
[----:B------:R-:W-:Y:S02]  /*be60*/  LOP3.LUT R165, R144, R165, RZ, 0xc0, !PT ;  /* 0x000000a590a57212 */ /* 0x000fe400078ec0ff */
[----:B------:R-:W-:Y:S02]  /*be70*/  LOP3.LUT R166, R140, R166, RZ, 0xc0, !PT ;  /* 0x000000a68ca67212 */ /* 0x000fe400078ec0ff */
[----:B------:R-:W-:Y:S02]  /*be80*/  LOP3.LUT R167, R136, R167, RZ, 0xc0, !PT ;  /* 0x000000a788a77212 */ /* 0x000fe400078ec0ff */
[----:B------:R-:W-:Y:S02]  /*be90*/  MOV R140, R170 ;  /* 0x000000aa008c7202 */ /* 0x000fe40000000f00 */
[----:B------:R-:W3:Y:S03]  /*bea0*/  LDSM.16.MT88.4 R168, [R177+0x1800] ;  /* 0x00180000b1a8783b */ /* 0x000ee60000004200 */
[C---:B------:R-:W-:Y:S05]  /*beb0*/  HMMA.16816.F32.BF16 R160, R164.reuse, R156, R4 ;  /* 0x0000009ca4a0723c */ /* 0x040fea0000041804 */
[----:B------:R-:W4:Y:S03]  /*bec0*/  LDSM.16.MT88.4 R4, [R210+0x1b800] ;  /* 0x01b80000d204783b */ /* 0x000f260000004200 */
[C---:B------:R-:W-:Y:S05]  /*bed0*/  HMMA.16816.F32.BF16 R156, R164.reuse, R158, R8 ;  /* 0x0000009ea49c723c */ /* 0x040fea0000041808 */
[----:B------:R-:W4:Y:S03]  /*bee0*/  LDSM.16.MT88.4 R8, [R176+0x3800] ;  /* 0x00380000b008783b */ /* 0x000f260000004200 */
[C---:B-1----:R-:W-:Y:S05]  /*bef0*/  HMMA.16816.F32.BF16 R152, R164.reuse, R148, R12 ;  /* 0x00000094a498723c */ /* 0x042fea000004180c */
[----:B------:R-:W1:Y:S03]  /*bf00*/  LDSM.16.MT88.4 R12, [R177+0x3800] ;  /* 0x00380000b10c783b */ /* 0x000e660000004200 */
[C---:B------:R-:W-:Y:S05]  /*bf10*/  HMMA.16816.F32.BF16 R148, R164.reuse, R150, R16 ;  /* 0x00000096a494723c */ /* 0x040fea0000041810 */
[----:B------:R-:W1:Y:S03]  /*bf20*/  LDSM.16.MT88.4 R16, [R211+0x1d800] ;  /* 0x01d80000d310783b */ /* 0x000e660000004200 */
[C---:B--2---:R-:W-:Y:S03]  /*bf30*/  HMMA.16816.F32.BF16 R144, R164.reuse, R132, R20 ;  /* 0x00000084a490723c */ /* 0x044fe60000041814 */
[----:B------:R-:W-:Y:S01]  /*bf40*/  MOV R132, R140 ;  /* 0x0000008c00847202 */ /* 0x000fe20000000f00 */
[----:B------:R-:W-:Y:S01]  /*bf50*/  IMAD.MOV.U32 R133, RZ, RZ, R141 ;  /* 0x000000ffff857224 */ /* 0x000fe200078e008d */
[----:B------:R-:W2:Y:S03]  /*bf60*/  LDSM.16.MT88.4 R20, [R210+0x1d800] ;  /* 0x01d80000d214783b */ /* 0x000ea60000004200 */
[C---:B------:R-:W-:Y:S03]  /*bf70*/  HMMA.16816.F32.BF16 R140, R164.reuse, R134, R24 ;  /* 0x00000086a48c723c */ /* 0x040fe60000041818 */
[----:B------:R-:W-:Y:S02]  /*bf80*/  MOV R26, R138 ;  /* 0x0000008a001a7202 */ /* 0x000fe40000000f00 */
[----:B------:R-:W-:Y:S03]  /*bf90*/  MOV R27, R139 ;  /* 0x0000008b001b7202 */ /* 0x000fe60000000f00 */
[C---:B---3--:R-:W-:Y:S01]  /*bfa0*/  HMMA.16816.F32.BF16 R136, R164.reuse, R168, R28 ;  /* 0x000000a8a488723c */ /* 0x048fe2000004181c */
[----:B------:R-:W-:Y:S02]  /*bfb0*/  LDSM.16.MT88.4 R28, [R177+0x5800] ;  /* 0x00580000b11c783b */ /* 0x000fe40000004200 */
[----:B------:R-:W-:Y:S01]  /*bfc0*/  IMAD.MOV.U32 R168, RZ, RZ, R132 ;  /* 0x000000ffffa87224 */ /* 0x000fe200078e0084 */
[----:B------:R-:W-:Y:S04]  /*bfd0*/  MOV R169, R133 ;  /* 0x0000008500a97202 */ /* 0x000fe80000000f00 */
[C---:B------:R-:W-:Y:S03]  /*bfe0*/  HMMA.16816.F32.BF16 R132, R164.reuse, R170, R32 ;  /* 0x000000aaa484723c */ /* 0x040fe60000041820 */
[----:B------:R-:W-:Y:S01]  /*bff0*/  MOV R34, R26 ;  /* 0x0000001a00227202 */ /* 0x000fe20000000f00 */
[----:B------:R-:W-:Y:S02]  /*c000*/  IMAD.MOV.U32 R35, RZ, RZ, R27 ;  /* 0x000000ffff237224 */ /* 0x000fe400078e001b */
[----:B------:R-:W3:Y:S01]  /*c010*/  LDSM.16.MT88.4 R24, [R176+0x5800] ;  /* 0x00580000b018783b */ /* 0x000ee20000004200 */
[----:B------:R-:W-:Y:S01]  /*c020*/  ISETP.LE.U32.AND P2, PT, R34, UR7, PT ;  /* 0x0000000722007c0c */ /* 0x000fe2000bf43070 */
[C---:B------:R-:W-:Y:S03]  /*c030*/  HMMA.16816.F32.BF16 R36, R164.reuse, R172, R36 ;  /* 0x000000aca424723c */ /* 0x040fe60000041824 */
[----:B------:R-:W-:Y:S05]  /*c040*/  ISETP.LE.U32.AND P5, PT, R35, UR7, PT ;  /* 0x0000000723007c0c */ /* 0x000fea000bfa3070 */
[C---:B------:R-:W-:Y:S04]  /*c050*/  HMMA.16816.F32.BF16 R40, R164.reuse, R174, R40 ;  /* 0x000000aea428723c */ /* 0x040fe80000041828 */
[----:B------:R-:W-:Y:S04]  /*c060*/  @!P2 HFMA2.BF16_V2 R235, -RZ.H0_H0, RZ.H0_H0, -R179.H0_H0 ;  /* 0x200000ffffeba231 */ /* 0x000fe800003409b3 */
[C---:B----4-:R-:W-:Y:S03]  /*c070*/  HMMA.16816.F32.BF16 R44, R164.reuse, R4, R44 ;  /* 0x00000004a42c723c */ /* 0x050fe6000004182c */
[----:B------:R-:W-:Y:S01]  /*c080*/  @!P2 PRMT R179, R235, 0x5410, RZ ;  /* 0x00005410ebb3a816 */ /* 0x000fe200000000ff */
[----:B------:R-:W-:Y:S01]  /*c090*/  @!P5 HFMA2.BF16_V2 R240, -RZ.H0_H0, RZ.H0_H0, -R181.H0_H0 ;  /* 0x200000fffff0d231 */ /* 0x000fe200003409b5 */
[----:B------:R-:W-:Y:S03]  /*c0a0*/  ISETP.GT.U32.AND P2, PT, R198, UR7, PT ;  /* 0x00000007c6007c0c */ /* 0x000fe6000bf44070 */
[C---:B------:R-:W-:Y:S01]  /*c0b0*/  HMMA.16816.F32.BF16 R48, R164.reuse, R6, R48 ;  /* 0x00000006a430723c */ /* 0x040fe20000041830 */
[----:B------:R-:W4:Y:S02]  /*c0c0*/  LDSM.16.MT88.4 R4, [R211+0x1f800] ;  /* 0x01f80000d304783b */ /* 0x000f240000004200 */
[----:B------:R-:W-:Y:S02]  /*c0d0*/  @!P5 PRMT R181, R240, 0x5410, RZ ;  /* 0x00005410f0b5d816 */ /* 0x000fe400000000ff */
[----:B------:R-:W-:Y:S03]  /*c0e0*/  ISETP.GT.U32.AND P5, PT, R197, UR7, PT ;  /* 0x00000007c5007c0c */ /* 0x000fe6000bfa4070 */
[C---:B------:R-:W-:Y:S01]  /*c0f0*/  HMMA.16816.F32.BF16 R52, R164.reuse, R8, R52 ;  /* 0x00000008a434723c */ /* 0x040fe20000041834 */
[----:B------:R-:W-:Y:S02]  /*c100*/  STG.E.U16 desc[UR22][R168.64+-0x20], R179 ;  /* 0xffffe0b3a8007986 */ /* 0x000fe4000c101516 */
[----:B------:R-:W-:Y:S02]  /*c110*/  @P2 HFMA2.BF16_V2 R244, -RZ.H0_H0, RZ.H0_H0, -R183.H0_H0 ;  /* 0x200000fffff42231 */ /* 0x000fe400003409b7 */
[----:B------:R-:W-:Y:S03]  /*c120*/  STG.E.U16 desc[UR22][R168.64+-0x1e], R178 ;  /* 0xffffe2b2a8007986 */ /* 0x000fe6000c101516 */
[C---:B------:R-:W-:Y:S01]  /*c130*/  HMMA.16816.F32.BF16 R56, R164.reuse, R10, R56 ;  /* 0x0000000aa438723c */ /* 0x040fe20000041838 */
[----:B------:R-:W4:Y:S02]  /*c140*/  LDSM.16.MT88.4 R8, [R210+0x1f800] ;  /* 0x01f80000d208783b */ /* 0x000f240000004200 */
[----:B------:R-:W-:Y:S01]  /*c150*/  @P2 PRMT R183, R244, 0x5410, RZ ;  /* 0x00005410f4b72816 */ /* 0x000fe200000000ff */
[----:B------:R-:W-:Y:S04]  /*c160*/  @P5 HFMA2.BF16_V2 R247, -RZ.H0_H0, RZ.H0_H0, -R182.H0_H0 ;  /* 0x200000fffff75231 */ /* 0x000fe800003409b6 */
[C---:B-1----:R-:W-:Y:S01]  /*c170*/  HMMA.16816.F32.BF16 R60, R164.reuse, R12, R60 ;  /* 0x0000000ca43c723c */ /* 0x042fe2000004183c */
[----:B------:R-:W-:Y:S02]  /*c180*/  STG.E.U16 desc[UR22][R202.64+-0x20], R181 ;  /* 0xffffe0b5ca007986 */ /* 0x000fe4000c101516 */
[----:B------:R-:W-:Y:S02]  /*c190*/  @P5 PRMT R182, R247, 0x5410, RZ ;  /* 0x00005410f7b65816 */ /* 0x000fe400000000ff */
[----:B------:R-:W-:Y:S03]  /*c1a0*/  STG.E.U16 desc[UR22][R202.64+-0x1e], R180 ;  /* 0xffffe2b4ca007986 */ /* 0x000fe6000c101516 */
[C---:B------:R-:W-:Y:S01]  /*c1b0*/  HMMA.16816.F32.BF16 R64, R164.reuse, R14, R64 ;  /* 0x0000000ea440723c */ /* 0x040fe20000041840 */
[----:B------:R-:W1:Y:S07]  /*c1c0*/  LDSM.16.MT88.4 R12, [R176+0x7800] ;  /* 0x00780000b00c783b */ /* 0x000e6e0000004200 */
[C---:B------:R-:W-:Y:S01]  /*c1d0*/  HMMA.16816.F32.BF16 R68, R164.reuse, R16, R68 ;  /* 0x00000010a444723c */ /* 0x040fe20000041844 */
[----:B------:R-:W-:Y:S04]  /*c1e0*/  STG.E.U16 desc[UR22][R168.64+-0xe], R184 ;  /* 0xfffff2b8a8007986 */ /* 0x000fe8000c101516 */
[----:B------:R-:W-:Y:S03]  /*c1f0*/  STG.E.U16 desc[UR22][R168.64+-0x10], R185 ;  /* 0xfffff0b9a8007986 */ /* 0x000fe6000c101516 */
[C---:B------:R-:W-:Y:S01]  /*c200*/  HMMA.16816.F32.BF16 R72, R164.reuse, R18, R72 ;  /* 0x00000012a448723c */ /* 0x040fe20000041848 */
[----:B------:R-:W1:Y:S07]  /*c210*/  LDSM.16.MT88.4 R16, [R177+0x7800] ;  /* 0x00780000b110783b */ /* 0x000e6e0000004200 */
[C---:B--2---:R-:W-:Y:S01]  /*c220*/  HMMA.16816.F32.BF16 R76, R164.reuse, R20, R76 ;  /* 0x00000014a44c723c */ /* 0x044fe2000004184c */
[----:B------:R2:W-:Y:S04]  /*c230*/  STG.E.U16 desc[UR22][R202.64+-0x10], R183 ;  /* 0xfffff0b7ca007986 */ /* 0x0005e8000c101516 */
[----:B------:R2:W-:Y:S03]  /*c240*/  STG.E.U16 desc[UR22][R202.64+-0xe], R182 ;  /* 0xfffff2b6ca007986 */ /* 0x0005e6000c101516 */
[C---:B------:R-:W-:Y:S08]  /*c250*/  HMMA.16816.F32.BF16 R80, R164.reuse, R22, R80 ;  /* 0x00000016a450723c */ /* 0x040ff00000041850 */
[C---:B---3--:R-:W-:Y:S08]  /*c260*/  HMMA.16816.F32.BF16 R84, R164.reuse, R24, R84 ;  /* 0x00000018a454723c */ /* 0x048ff00000041854 */
[C---:B------:R-:W-:Y:S08]  /*c270*/  HMMA.16816.F32.BF16 R88, R164.reuse, R26, R88 ;  /* 0x0000001aa458723c */ /* 0x040ff00000041858 */
[C---:B------:R-:W-:Y:S08]  /*c280*/  HMMA.16816.F32.BF16 R92, R164.reuse, R28, R92 ;  /* 0x0000001ca45c723c */ /* 0x040ff0000004185c */
[C---:B------:R-:W-:Y:S08]  /*c290*/  HMMA.16816.F32.BF16 R96, R164.reuse, R30, R96 ;  /* 0x0000001ea460723c */ /* 0x040ff00000041860 */
[C---:B----4-:R-:W-:Y:S03]  /*c2a0*/  HMMA.16816.F32.BF16 R100, R164.reuse, R4, R100 ;  /* 0x00000004a464723c */ /* 0x050fe60000041864 */
[----:B------:R-:W-:Y:S04]  /*c2b0*/  IADD3 R4, P2, PT, R168, -0x80, RZ ;  /* 0xffffff80a8047810 */ /* 0x000fe80007f5e0ff */
[----:B------:R-:W-:Y:S01]  /*c2c0*/  IADD3.X R5, PT, PT, R169, -0x1, RZ, P2, !PT ;  /* 0xffffffffa9057810 */ /* 0x000fe200017fe4ff */
[C---:B------:R-:W-:Y:S03]  /*c2d0*/  HMMA.16816.F32.BF16 R104, R164.reuse, R6, R104 ;  /* 0x00000006a468723c */ /* 0x040fe60000041868 */
[----:B------:R-:W-:Y:S05]  /*c2e0*/  FADD.FTZ R6, R193, R196 ;  /* 0x000000c4c1067221 */ /* 0x000fea0000010000 */
[C---:B------:R-:W-:Y:S01]  /*c2f0*/  HMMA.16816.F32.BF16 R108, R164.reuse, R8, R108 ;  /* 0x00000008a46c723c */ /* 0x040fe2000004186c */
[----:B------:R2:W-:Y:S04]  /*c300*/  STL [R1+0x38], R6 ;  /* 0x0000380601007387 */ /* 0x0005e80000100800 */
[----:B------:R2:W-:Y:S03]  /*c310*/  STL.64 [R1+0x20], R4 ;  /* 0x0000200401007387 */ /* 0x0005e60000100a00 */
[C---:B------:R-:W-:Y:S08]  /*c320*/  HMMA.16816.F32.BF16 R112, R164.reuse, R10, R112 ;  /* 0x0000000aa470723c */ /* 0x040ff00000041870 */
[C---:B-1----:R-:W-:Y:S08]  /*c330*/  HMMA.16816.F32.BF16 R116, R164.reuse, R12, R116 ;  /* 0x0000000ca474723c */ /* 0x042ff00000041874 */
[C---:B------:R-:W-:Y:S08]  /*c340*/  HMMA.16816.F32.BF16 R120, R164.reuse, R14, R120 ;  /* 0x0000000ea478723c */ /* 0x040ff00000041878 */
[C---:B------:R-:W-:Y:S08]  /*c350*/  HMMA.16816.F32.BF16 R124, R164.reuse, R16, R124 ;  /* 0x00000010a47c723c */ /* 0x040ff0000004187c */
[----:B------:R-:W-:Y:S03]  /*c360*/  HMMA.16816.F32.BF16 R128, R164, R18, R128 ;  /* 0x00000012a480723c */ /* 0x000fe60000041880 */
[----:B------:R-:W-:Y:S05]  /*c370*/  MOV R164, R0 ;  /* 0x0000000000a47202 */ /* 0x000fea0000000f00 */
[----:B------:R-:W-:Y:S01]  /*c380*/  @!UPT UIADD3 URZ, UPT, UPT, URZ, URZ, URZ ;  /* 0x000000fffffff290 */ /* 0x000fe2000fffe0ff */
[----:B--2---:R-:W-:Y:S11]  /*c390*/  BRA.U UP0, `(.L_x_1796) ;  /* 0xffffffb500607547 */ /* 0x004ff6000b83ffff */
.L_x_1795:
[----:B------:R-:W2:Y:S01]  /*c3a0*/  LDL.LU R5, [R1+0x3c] ;  /* 0x00003c0001057983 */ /* 0x000ea20000300800 */
[----:B------:R-:W-:Y:S01]  /*c3b0*/  S2UR UR11, SR_CgaCtaId ;  /* 0x00000000000b79c3 */ /* 0x000fe20000008800 */
[----:B------:R-:W3:Y:S02]  /*c3c0*/  LDCU UR4, c[0x0][0x4fc] ;  /* 0x00009f80ff0477ac */ /* 0x000ee40008000800 */
[----:B-1----:R-:W4:Y:S01]  /*c3d0*/  LDL.LU R4, [R1+0x38] ;  /* 0x0000380001047983 */ /* 0x002f220000300800 */
[----:B------:R-:W-:Y:S01]  /*c3e0*/  MOV R10, 0x10 ;  /* 0x00000010000a7802 */ /* 0x000fe20000000f00 */
[----:B------:R-:W-:Y:S01]  /*c3f0*/  UISETP.NE.AND UP3, UPT, UR21, -0x1, UPT ;  /* 0xffffffff1500788c */ /* 0x000fe2000bf65270 */
[----:B------:R-:W1:Y:S02]  /*c400*/  LDCU.U8 UR8, c[0x0][0x549] ;  /* 0x0000a920ff0877ac */ /* 0x000e640008000000 */
[----:B------:R-:W-:Y:S01]  /*c410*/  SEL R10, R10, 0xfffffff0, !P0 ;  /* 0xfffffff00a0a7807 */ /* 0x000fe20004000000 */
[----:B------:R-:W3:Y:S01]  /*c420*/  S2UR UR12, SR_CTAID.Y ;  /* 0x00000000000c79c3 */ /* 0x000ee20000002600 */
[----:B------:R-:W3:Y:S01]  /*c430*/  LDCU UR9, c[0x0][0x434] ;  /* 0x00008680ff0977ac */ /* 0x000ee20008000800 */
[----:B------:R-:W3:Y:S05]  /*c440*/  LDCU.U8 UR10, c[0x0][0x548] ;  /* 0x0000a900ff0a77ac */ /* 0x000eea0008000000 */
[----:B------:R-:W3:Y:S01]  /*c450*/  @!UP3 LDCU.64 UR6, c[0x0][0x400] ;  /* 0x00008000ff06b7ac */ /* 0x000ee20008000a00 */
[----:B------:R-:W-:-:S02]  /*c460*/  UISETP.NE.AND UP2, UPT, UR21, -0x1, UPT ;  /* 0xffffffff1500788c */ /* 0x000fc4000bf45270 */
[----:B-1----:R-:W-:Y:S01]  /*c470*/  UISETP.NE.AND UP1, UPT, UR8, URZ, UPT ;  /* 0x000000ff0800728c */ /* 0x002fe2000bf25270 */
[----:B------:R-:W1:Y:S03]  /*c480*/  LDCU UR13, c[0x0][0x434] ;  /* 0x00008680ff0d77ac */ /* 0x000e660008000800 */
[----:B---3--:R-:W-:-:S07]  /*c490*/  UISETP.NE.AND UP0, UPT, UR10, URZ, !UP1 ;  /* 0x000000ff0a00728c */ /* 0x008fce000cf05270 */
[----:B------:R-:W1:Y:S01]  /*c4a0*/  @UP1 LDCU UR8, c[0x0][0x430] ;  /* 0x00008600ff0817ac */ /* 0x000e620008000800 */
[----:B------:R-:W-:Y:S01]  /*c4b0*/  @!UP3 UIMAD.WIDE.U32 UR14, UR12, UR6, URZ ;  /* 0x000000060c0eb2a5 */ /* 0x000fe2000f8e00ff */
[----:B------:R-:W3:Y:S03]  /*c4c0*/  S2UR UR6, SR_CTAID.Z ;  /* 0x00000000000679c3 */ /* 0x000ee60000002700 */
[----:B------:R-:W-:Y:S02]  /*c4d0*/  @!UP3 UIMAD UR7, UR12, UR7, UR15 ;  /* 0x000000070c07b2a4 */ /* 0x000fe4000f8e020f */
[----:B-1----:R-:W-:Y:S01]  /*c4e0*/  @UP1 UIMAD UR13, UR8, UR9, URZ ;  /* 0x00000009080d12a4 */ /* 0x002fe2000f8e02ff */
[----:B--2---:R-:W1:Y:S04]  /*c4f0*/  SHFL.BFLY PT, R7, R5, 0x2, 0x1f ;  /* 0x0c401f0005077f89 */ /* 0x004e6800000e0000 */
[----:B----4-:R-:W2:Y:S01]  /*c500*/  SHFL.BFLY PT, R3, R4, 0x2, 0x1f ;  /* 0x0c401f0004037f89 */ /* 0x010ea200000e0000 */
[----:B-1----:R-:W-:Y:S01]  /*c510*/  FADD.FTZ R7, R7, R5 ;  /* 0x0000000507077221 */ /* 0x002fe20000010000 */
[----:B--2---:R-:W-:-:S04]  /*c520*/  FADD.FTZ R3, R3, R4 ;  /* 0x0000000403037221 */ /* 0x004fc80000010000 */
[----:B------:R-:W1:Y:S04]  /*c530*/  SHFL.BFLY PT, R5, R7, 0x1, 0x1f ;  /* 0x0c201f0007057f89 */ /* 0x000e6800000e0000 */
[----:B------:R-:W2:Y:S01]  /*c540*/  SHFL.BFLY PT, R6, R3, 0x1, 0x1f ;  /* 0x0c201f0003067f89 */ /* 0x000ea200000e0000 */
[----:B------:R-:W4:Y:S01]  /*c550*/  S2R R4, SR_TID.X ;  /* 0x0000000000047919 */ /* 0x000f220000002100 */
[----:B-1----:R-:W-:Y:S01]  /*c560*/  FADD.FTZ R7, R7, R5 ;  /* 0x0000000507077221 */ /* 0x002fe20000010000 */
[----:B--2---:R-:W-:-:S03]  /*c570*/  FADD.FTZ R6, R3, R6 ;  /* 0x0000000603067221 */ /* 0x004fc60000010000 */
[----:B------:R-:W1:Y:S01]  /*c580*/  MUFU.RCP R5, R7 ;  /* 0x0000000700057308 */ /* 0x000e620000001000 */
[----:B------:R-:W-:Y:S02]  /*c590*/  FSETP.NE.FTZ.AND P4, PT, R7, RZ, PT ;  /* 0x000000ff0700720b */ /* 0x000fe40003f95000 */
[----:B------:R-:W-:-:S05]  /*c5a0*/  FSETP.NE.FTZ.AND P3, PT, R6, RZ, PT ;  /* 0x000000ff0600720b */ /* 0x000fca0003f75000 */
[----:B------:R-:W2:Y:S01]  /*c5b0*/  MUFU.RCP R9, R6 ;  /* 0x0000000600097308 */ /* 0x000ea20000001000 */
[C---:B----4-:R-:W-:Y:S02]  /*c5c0*/  SHF.L.U32 R8, R4.reuse, 0x4, RZ ;  /* 0x0000000404087819 */ /* 0x050fe400000006ff */
[----:B------:R-:W-:Y:S02]  /*c5d0*/  SHF.L.U32 R3, R4, 0x1, RZ ;  /* 0x0000000104037819 */ /* 0x000fe400000006ff */
[----:B------:R-:W-:Y:S02]  /*c5e0*/  LOP3.LUT R8, R8, 0x1c0, RZ, 0xc0, !PT ;  /* 0x000001c008087812 */ /* 0x000fe400078ec0ff */
[--C-:B-----5:R-:W-:Y:S02]  /*c5f0*/  LOP3.LUT R212, R212, 0x6, R3.reuse, 0xf8, !PT ;  /* 0x00000006d4d47812 */ /* 0x120fe400078ef803 */
[----:B-1----:R-:W-:Y:S02]  /*c600*/  FSEL R5, R5, 1, P4 ;  /* 0x3f80000005057808 */ /* 0x002fe40002000000 */
[----:B------:R-:W-:-:S02]  /*c610*/  LOP3.LUT R8, R8, 0x38, R3, 0xf8, !PT ;  /* 0x0000003808087812 */ /* 0x000fc400078ef803 */
[----:B------:R-:W-:Y:S01]  /*c620*/  LOP3.LUT P1, RZ, R4, 0x10, RZ, 0xc0, !PT ;  /* 0x0000001004ff7812 */ /* 0x000fe2000782c0ff */
[----:B------:R-:W-:Y:S01]  /*c630*/  FMUL.FTZ R5, R5, UR4 ;  /* 0x0000000405057c20 */ /* 0x000fe20008410000 */
[----:B------:R-:W-:Y:S02]  /*c640*/  LOP3.LUT R8, R212, R8, RZ, 0xfc, !PT ;  /* 0x00000008d4087212 */ /* 0x000fe400078efcff */
[----:B--2---:R-:W-:Y:S01]  /*c650*/  FSEL R9, R9, 1, P3 ;  /* 0x3f80000009097808 */ /* 0x004fe20001800000 */
[C---:B------:R-:W-:Y:S01]  /*c660*/  FMUL.FTZ R160, R5.reuse, R160 ;  /* 0x000000a005a07220 */ /* 0x040fe20000410000 */
[----:B------:R-:W-:Y:S01]  /*c670*/  MOV R3, 0x20 ;  /* 0x0000002000037802 */ /* 0x000fe20000000f00 */
[----:B------:R-:W-:Y:S01]  /*c680*/  FMUL.FTZ R161, R5, R161 ;  /* 0x000000a105a17220 */ /* 0x000fe20000410000 */
[----:B------:R-:W-:Y:S01]  /*c690*/  LOP3.LUT P2, RZ, R4, 0x8, RZ, 0xc0, !PT ;  /* 0x0000000804ff7812 */ /* 0x000fe2000784c0ff */
[----:B------:R-:W-:Y:S01]  /*c6a0*/  FMUL.FTZ R9, R9, UR4 ;  /* 0x0000000409097c20 */ /* 0x000fe20008410000 */
[----:B------:R-:W-:Y:S01]  /*c6b0*/  UMOV UR4, 0x400 ;  /* 0x0000040000047882 */ /* 0x000fe20000000000 */
[----:B------:R-:W-:Y:S01]  /*c6c0*/  FMUL.FTZ R156, R5, R156 ;  /* 0x0000009c059c7220 */ /* 0x000fe20000410000 */
[----:B------:R-:W-:Y:S01]  /*c6d0*/  ULEA UR11, UR11, UR4, 0x18 ;  /* 0x000000040b0b7291 */ /* 0x000fe2000f8ec0ff */
[C---:B------:R-:W-:Y:S01]  /*c6e0*/  FMUL.FTZ R162, R9.reuse, R162 ;  /* 0x000000a209a27220 */ /* 0x040fe20000410000 */
[----:B------:R-:W-:Y:S01]  /*c6f0*/  FMUL.FTZ R163, R9, R163 ;  /* 0x000000a309a37220 */ /* 0x000fe20000410000 */
[----:B------:R-:W-:Y:S01]  /*c700*/  SEL R3, R3, 0xffffffe0, !P2 ;  /* 0xffffffe003037807 */ /* 0x000fe20005000000 */
[----:B------:R-:W-:Y:S01]  /*c710*/  FMUL.FTZ R157, R5, R157 ;  /* 0x0000009d059d7220 */ /* 0x000fe20000410000 */
[C---:B------:R-:W-:Y:S01]  /*c720*/  FMUL.FTZ R158, R9.reuse, R158 ;  /* 0x0000009e099e7220 */ /* 0x040fe20000410000 */
[----:B------:R-:W-:Y:S01]  /*c730*/  LEA R8, R8, UR11, 0x1 ;  /* 0x0000000b08087c11 */ /* 0x000fe2000f8e08ff */
        /* <DEDUP_REMOVED lines=9> */
[C---:B------:R-:W-:Y:S01]  /*c7d0*/  IADD3 R13, PT, PT, R8.reuse, 0x40, RZ ;  /* 0x00000040080d7810 */ /* 0x040fe20007ffe0ff */
[C---:B------:R-:W-:Y:S01]  /*c7e0*/  FMUL.FTZ R144, R5.reuse, R144 ;  /* 0x0000009005907220 */ /* 0x040fe20000410000 */
[----:B------:R-:W-:Y:S01]  /*c7f0*/  FMUL.FTZ R145, R5, R145 ;  /* 0x0000009105917220 */ /* 0x000fe20000410000 */
[C---:B------:R-:W-:Y:S01]  /*c800*/  FMUL.FTZ R146, R9.reuse, R146 ;  /* 0x0000009209927220 */ /* 0x040fe20000410000 */
[----:B------:R-:W-:Y:S01]  /*c810*/  FMUL.FTZ R147, R9, R147 ;  /* 0x0000009309937220 */ /* 0x000fe20000410000 */
[C---:B------:R-:W-:Y:S01]  /*c820*/  IADD3 R12, PT, PT, R8.reuse, R3, RZ ;  /* 0x00000003080c7210 */ /* 0x040fe20007ffe0ff */
[C---:B------:R-:W-:Y:S01]  /*c830*/  FMUL.FTZ R140, R5.reuse, R140 ;  /* 0x0000008c058c7220 */ /* 0x040fe20000410000 */
[C---:B------:R-:W-:Y:S01]  /*c840*/  @P1 IADD3 R13, PT, PT, R8.reuse, -0x40, RZ ;  /* 0xffffffc0080d1810 */ /* 0x040fe20007ffe0ff */
[----:B------:R-:W-:Y:S01]  /*c850*/  FMUL.FTZ R141, R5, R141 ;  /* 0x0000008d058d7220 */ /* 0x000fe20000410000 */
[C---:B------:R-:W-:Y:S01]  /*c860*/  FMUL.FTZ R142, R9.reuse, R142 ;  /* 0x0000008e098e7220 */ /* 0x040fe20000410000 */
[----:B------:R-:W-:Y:S01]  /*c870*/  FMUL.FTZ R143, R9, R143 ;  /* 0x0000008f098f7220 */ /* 0x000fe20000410000 */
        /* <DEDUP_REMOVED lines=23> */
[C---:B------:R-:W-:Y:S01]  /*c9f0*/  IADD3 R14, PT, PT, R10.reuse, R12, RZ ;  /* 0x0000000c0a0e7210 */ /* 0x040fe20007ffe0ff */
[----:B------:R-:W-:Y:S01]  /*ca00*/  FMUL.FTZ R42, R9, R42 ;  /* 0x0000002a092a7220 */ /* 0x000fe20000410000 */
[----:B------:R-:W-:Y:S01]  /*ca10*/  IADD3 R3, PT, PT, R3, R13, RZ ;  /* 0x0000000d03037210 */ /* 0x000fe20007ffe0ff */
        /* <DEDUP_REMOVED lines=11> */
[C---:B------:R-:W-:Y:S01]  /*cad0*/  IADD3 R15, PT, PT, R10.reuse, R13, RZ ;  /* 0x0000000d0a0f7210 */ /* 0x040fe20007ffe0ff */
        /* <DEDUP_REMOVED lines=128> */
[----:B------:R-:W1:Y:S01]  /*d2e0*/  @UP3 LDCU.64 UR4, c[0x0][0x408] ;  /* 0x00008100ff0437ac */ /* 0x000e620008000a00 */
        /* <DEDUP_REMOVED lines=13> */
[C---:B------:R-:W-:Y:S01]  /*d3c0*/  FMUL.FTZ R118, R9.reuse, R118 ;  /* 0x0000007609767220 */ /* 0x040fe20000410000 */
[----:B------:R-:W-:Y:S01]  /*d3d0*/  STS [R12+0x8000], R76 ;  /* 0x0080004c0c007388 */ /* 0x000fe20000000800 */
[----:B------:R-:W-:Y:S01]  /*d3e0*/  FMUL.FTZ R119, R9, R119 ;  /* 0x0000007709777220 */ /* 0x000fe20000410000 */
[----:B------:R-:W-:Y:S01]  /*d3f0*/  F2FP.BF16.F32.PACK_AB R100, R101, R100 ;  /* 0x000000646564723e */ /* 0x000fe200000010ff */
[----:B------:R-:W-:Y:S01]  /*d400*/  FMUL.FTZ R120, R5, R120 ;  /* 0x0000007805787220 */ /* 0x000fe20000410000 */
        /* <DEDUP_REMOVED lines=18> */
[----:B-1----:R-:W-:Y:S01]  /*d530*/  @UP3 UIMAD.WIDE.U32 UR16, UR21, UR4, URZ ;  /* 0x00000004151032a5 */ /* 0x002fe2000f8e00ff */
        /* <DEDUP_REMOVED lines=15> */
[----:B------:R-:W-:Y:S01]  /*d630*/  @UP3 UIMAD UR7, UR21, UR5, UR17 ;  /* 0x00000005150732a4 */ /* 0x000fe2000f8e0211 */
[----:B------:R-:W-:Y:S01]  /*d640*/  F2FP.BF16.F32.PACK_AB R5, R5, R128 ;  /* 0x000000800505723e */ /* 0x000fe200000010ff */
[----:B------:R-:W-:Y:S01]  /*d650*/  STS [R10+0x8000], R96 ;  /* 0x008000600a007388 */ /* 0x000fe20000000800 */
[----:B------:R-:W-:Y:S01]  /*d660*/  @!UP2 UIMAD UR21, UR12, UR9, URZ ;  /* 0x000000090c15a2a4 */ /* 0x000fe2000f8e02ff */
[----:B------:R-:W-:Y:S01]  /*d670*/  F2FP.BF16.F32.PACK_AB R9, R9, R130 ;  /* 0x000000820909723e */ /* 0x000fe200000010ff */
[----:B------:R-:W1:Y:S01]  /*d680*/  @UP1 LDCU UR5, c[0x0][0x430] ;  /* 0x00008600ff0517ac */ /* 0x000e620008000800 */
[----:B------:R-:W-:Y:S01]  /*d690*/  STS [R10+0x8400], R98 ;  /* 0x008400620a007388 */ /* 0x000fe20000000800 */
[----:B------:R-:W-:-:S03]  /*d6a0*/  @UP1 UMOV UR4, 0x1 ;  /* 0x0000000100041882 */ /* 0x000fc60000000000 */
[----:B------:R-:W-:Y:S01]  /*d6b0*/  STS [R8+0xc000], R100 ;  /* 0x00c0006408007388 */ /* 0x000fe20000000800 */
[----:B------:R-:W-:Y:S01]  /*d6c0*/  @UP3 UMOV UR14, UR16 ;  /* 0x00000010000e3c82 */ /* 0x000fe20008000000 */
[----:B------:R-:W-:Y:S02]  /*d6d0*/  USHF.R.S32.HI UR8, URZ, 0x1f, UR21 ;  /* 0x0000001fff087899 */ /* 0x000fe40008011415 */
        /* <DEDUP_REMOVED lines=13> */
[----:B--2---:R-:W-:-:S04]  /*d7b0*/  SHF.L.U32 R14, R4, 0x3, RZ ;  /* 0x00000003040e7819 */ /* 0x004fc800000006ff */
[----:B----4-:R-:W-:-:S04]  /*d7c0*/  LOP3.LUT R3, R14, 0x1f8, RZ, 0xc0, !PT ;  /* 0x000001f80e037812 */ /* 0x010fc800078ec0ff */
[----:B------:R-:W-:-:S04]  /*d7d0*/  LOP3.LUT R3, R3, 0x38, R4, 0x78, !PT ;  /* 0x0000003803037812 */ /* 0x000fc800078e7804 */
[----:B------:R-:W-:Y:S01]  /*d7e0*/  LOP3.LUT R3, R3, 0x1e00, R14, 0xf8, !PT ;  /* 0x00001e0003037812 */ /* 0x000fe200078ef80e */
[----:B-1-3--:R-:W-:Y:S06]  /*d7f0*/  BRA.U UP1, `(.L_x_1799) ;  /* 0x0000000101207547 */ /* 0x00afec000b800000 */
        /* <DEDUP_REMOVED lines=8> */
.L_x_1799:
        /* <DEDUP_REMOVED lines=10> */
[----:B------:R-:W-:Y:S01]  /*d920*/  MOV R15, 0x7f800000 ;  /* 0x7f800000000f7802 */ /* 0x000fe20000000f00 */
[----:B------:R-:W-:Y:S02]  /*d930*/  USEL UR8, UR8, URZ, UP0 ;  /* 0x000000ff08087287 */ /* 0x000fe40008000000 */
[----:B------:R-:W-:-:S03]  /*d940*/  USHF.R.S32.HI UR10, URZ, 0x1f, UR13 ;  /* 0x0000001fff0a7899 */ /* 0x000fc6000801140d */
[----:B------:R-:W5:Y:S01]  /*d950*/  @P4 LDC R12, c[0x0][0x458] ;  /* 0x00011600ff0c4b82 */ /* 0x000f620000000800 */
[----:B------:R-:W4:Y:S01]  /*d960*/  @P3 MUFU.LG2 R6, R6 ;  /* 0x0000000600063308 */ /* 0x000f220000000c00 */
[----:B------:R-:W-:Y:S01]  /*d970*/  BSSY.RECONVERGENT B0, `(.L_x_1800) ;  /* 0x0000022000007945 */ /* 0x000fe20003800200 */
[----:B---3--:R-:W-:-:S05]  /*d980*/  @P4 FMUL.FTZ R13, R13, 0.69314718246459960938 ;  /* 0x3f3172180d0d4820 */ /* 0x008fca0000410000 */
[----:B------:R-:W3:Y:S01]  /*d990*/  @P3 LDC R7, c[0x0][0x458] ;  /* 0x00011600ff073b82 */ /* 0x000ee20000000800 */
[----:B-1----:R-:W-:Y:S01]  /*d9a0*/  MOV R5, 0x7f800000 ;  /* 0x7f80000000057802 */ /* 0x002fe20000000f00 */
[----:B--2---:R-:W-:-:S04]  /*d9b0*/  UIMAD UR11, UR9, UR5, URZ ;  /* 0x00000005090b72a4 */ /* 0x004fc8000f8e02ff */
[----:B------:R-:W-:Y:S01]  /*d9c0*/  USHF.L.U32 UR11, UR11, 0x7, URZ ;  /* 0x000000070b0b7899 */ /* 0x000fe200080006ff */
[----:B------:R1:W2:Y:S01]  /*d9d0*/  LDS.128 R8, [R3+0x3000] ;  /* 0x0030000003087984 */ /* 0x0002a20000000c00 */
[----:B----4-:R-:W-:Y:S02]  /*d9e0*/  @P3 FMUL.FTZ R6, R6, 0.69314718246459960938 ;  /* 0x3f31721806063820 */ /* 0x010fe40000410000 */
[----:B------:R-:W-:Y:S02]  /*d9f0*/  USHF.R.S32.HI UR4, URZ, 0x1f, UR11 ;  /* 0x0000001fff047899 */ /* 0x000fe4000801140b */
[----:B------:R-:W-:Y:S01]  /*da00*/  UIADD3 UR21, UP1, UP0, UR11, UR21, UR13 ;  /* 0x000000150b157290 */ /* 0x000fe2000f83e00d */
[----:B-----5:R-:W-:-:S03]  /*da10*/  @P4 FFMA.FTZ R15, R2, R12, R13 ;  /* 0x0000000c020f4223 */ /* 0x020fc6000001000d */
[----:B------:R-:W-:Y:S01]  /*da20*/  UIADD3.X UR4, UPT, UPT, UR4, UR8, UR10, UP1, UP0 ;  /* 0x0000000804047290 */ /* 0x000fe20008fe040a */
[----:B---3--:R-:W-:Y:S01]  /*da30*/  @P3 FFMA.FTZ R5, R0, R7, R6 ;  /* 0x0000000700053223 */ /* 0x008fe20000010006 */
[----:B-12---:R-:W-:Y:S10]  /*da40*/  @P0 BRA `(.L_x_1801) ;  /* 0x0000000000500947 */ /* 0x006ff40003800000 */
        /* <DEDUP_REMOVED lines=9> */
[C---:B------:R-:W-:Y:S01]  /*dae0*/  @!P3 IADD3 R2, P1, PT, R0.reuse, UR21, RZ ;  /* 0x000000150002bc10 */ /* 0x040fe2000ff3e0ff */
[----:B------:R-:W2:Y:S03]  /*daf0*/  @!P2 LDC.64 R6, c[0x0][0x420] ;  /* 0x00010800ff06ab82 */ /* 0x000ea60000000a00 */
        /* <DEDUP_REMOVED lines=9> */
.L_x_1801:
[----:B------:R-:W-:Y:S05]  /*db90*/  BSYNC.RECONVERGENT B0 ;  /* 0x0000000000007941 */ /* 0x000fea0003800200 */
.L_x_1800:
[----:B------:R2:W5:Y:S01]  /*dba0*/  LDL R34, [R1+0x2c] ;  /* 0x00002c0001227983 */ /* 0x0005620000100800 */
[----:B------:R-:W3:Y:S03]  /*dbb0*/  LDCU.64 UR4, c[0x0][0x410] ;  /* 0x00008200ff0477ac */ /* 0x000ee60008000a00 */
[----:B------:R2:W5:Y:S04]  /*dbc0*/  LDL R35, [R1+0x30] ;  /* 0x0000300001237983 */ /* 0x0005680000100800 */
[----:B------:R2:W5:Y:S01]  /*dbd0*/  LDL R36, [R1+0x34] ;  /* 0x0000340001247983 */ /* 0x0005620000100800 */
[----:B------:R-:W-:Y:S01]  /*dbe0*/  SHF.R.U32.HI R0, RZ, 0x3, R4 ;  /* 0x00000003ff007819 */ /* 0x000fe20000011604 */
[----:B------:R-:W-:Y:S01]  /*dbf0*/  UIMAD.WIDE.U32 UR8, UR9, 0x80, URZ ;  /* 0x00000080090878a5 */ /* 0x000fe2000f8e00ff */
[----:B------:R-:W-:Y:S01]  /*dc00*/  LOP3.LUT R2, R14, 0x38, RZ, 0xc0, !PT ;  /* 0x000000380e027812 */ /* 0x000fe200078ec0ff */
[----:B------:R2:W4:Y:S01]  /*dc10*/  LDS.128 R20, [R3] ;  /* 0x0000000003147984 */ /* 0x0005220000000c00 */
[C---:B------:R-:W-:Y:S01]  /*dc20*/  ISETP.GE.AND P3, PT, R0.reuse, UR20, PT ;  /* 0x0000001400007c0c */ /* 0x040fe2000bf66270 */
[----:B------:R-:W-:Y:S01]  /*dc30*/  VIADD R4, R0, 0x40 ;  /* 0x0000004000047836 */ /* 0x000fe20000000000 */
[----:B-1----:R-:W-:Y:S01]  /*dc40*/  IADD3 R6, P0, PT, R2, UR14, RZ ;  /* 0x0000000e02067c10 */ /* 0x002fe2000ff1e0ff */
[----:B------:R-:W-:Y:S01]  /*dc50*/  VIADD R5, R0, 0x20 ;  /* 0x0000002000057836 */ /* 0x000fe20000000000 */
[----:B------:R2:W1:Y:S01]  /*dc60*/  LDS.128 R16, [R3+0x4000] ;  /* 0x0040000003107984 */ /* 0x0004620000000c00 */
[----:B------:R-:W-:Y:S01]  /*dc70*/  BSSY.RECONVERGENT B0, `(.L_x_1802) ;  /* 0x0000021000007945 */ /* 0x000fe20003800200 */
[----:B------:R-:W-:Y:S01]  /*dc80*/  ISETP.GE.AND P1, PT, R4, UR20, PT ;  /* 0x0000001404007c0c */ /* 0x000fe2000bf26270 */
[----:B------:R-:W-:Y:S01]  /*dc90*/  VIADD R4, R0, 0x60 ;  /* 0x0000006000047836 */ /* 0x000fe20000000000 */
[----:B------:R-:W-:Y:S01]  /*dca0*/  ISETP.GE.AND P2, PT, R5, UR20, PT ;  /* 0x0000001405007c0c */ /* 0x000fe2000bf46270 */
[----:B------:R-:W-:Y:S01]  /*dcb0*/  IMAD.X R7, RZ, RZ, UR7, P0 ;  /* 0x00000007ff077e24 */ /* 0x000fe200080e06ff */
[----:B------:R2:W1:Y:S01]  /*dcc0*/  LDS.128 R12, [R3+0x8000] ;  /* 0x00800000030c7984 */ /* 0x0004620000000c00 */
[----:B---3--:R-:W-:Y:S01]  /*dcd0*/  IMAD.U32 R24, RZ, RZ, UR4 ;  /* 0x00000004ff187e24 */ /* 0x008fe2000f8e00ff */
[----:B------:R-:W-:Y:S01]  /*dce0*/  ISETP.GE.AND P0, PT, R4, UR20, PT ;  /* 0x0000001404007c0c */ /* 0x000fe2000bf06270 */
[----:B------:R-:W-:Y:S01]  /*dcf0*/  IMAD.U32 R26, RZ, RZ, UR5 ;  /* 0x00000005ff1a7e24 */ /* 0x000fe2000f8e00ff */
[----:B------:R-:W-:Y:S01]  /*dd00*/  LOP3.LUT R0, R0, UR8, RZ, 0xfc, !PT ;  /* 0x0000000800007c12 */ /* 0x000fe2000f8efcff */
[----:B------:R-:W-:-:S02]  /*dd10*/  IMAD.WIDE.U32 R24, R24, UR6, R6 ;  /* 0x0000000618187c25 */ /* 0x000fc4000f8e0006 */
[----:B------:R2:W3:Y:S02]  /*dd20*/  LDS.128 R4, [R3+0xc000] ;  /* 0x00c0000003047984 */ /* 0x0004e40000000c00 */
[----:B------:R-:W-:Y:S01]  /*dd30*/  IMAD R27, R26, UR6, R25 ;  /* 0x000000061a1b7c24 */ /* 0x000fe2000f8e0219 */
[----:B------:R-:W-:Y:S06]  /*dd40*/  @P3 BRA `(.L_x_1803) ;  /* 0x00000000004c3947 */ /* 0x000fec0003800000 */
[----:B------:R-:W4:Y:S01]  /*dd50*/  LDCU.64 UR6, c[0x0][0x408] ;  /* 0x00008100ff0677ac */ /* 0x000f220008000a00 */
[----:B------:R-:W-:Y:S01]  /*dd60*/  IMAD.MOV.U32 R26, RZ, RZ, R24 ;  /* 0x000000ffff1a7224 */ /* 0x000fe200078e0018 */
[----:B------:R-:W2:Y:S01]  /*dd70*/  LDCU.64 UR4, c[0x0][0x3f0] ;  /* 0x00007e00ff0477ac */ /* 0x000ea20008000a00 */
[----:B------:R-:W2:Y:S01]  /*dd80*/  LDCU UR11, c[0x0][0x440] ;  /* 0x00008800ff0b77ac */ /* 0x000ea20008000800 */
[----:B----4-:R-:W-:Y:S01]  /*dd90*/  UIMAD UR10, UR9, UR6, URZ ;  /* 0x00000006090a72a4 */ /* 0x010fe2000f8e02ff */
[----:B------:R-:W-:-:S05]  /*dda0*/  IMAD.WIDE.U32 R30, R0, UR6, R26 ;  /* 0x00000006001e7c25 */ /* 0x000fca000f8e001a */
[----:B------:R-:W-:Y:S01]  /*ddb0*/  IMAD.U32 R28, RZ, RZ, UR10 ;  /* 0x0000000aff1c7e24 */ /* 0x000fe2000f8e00ff */
[----:B--2---:R-:W-:Y:S02]  /*ddc0*/  LEA R32, P3, R30, UR4, 0x1 ;  /* 0x000000041e207c11 */ /* 0x004fe4000f8608ff */
[----:B------:R-:W-:Y:S01]  /*ddd0*/  ISETP.GE.AND P6, PT, R2, UR11, PT ;  /* 0x0000000b02007c0c */ /* 0x000fe2000bfc6270 */
[----:B------:R-:W-:Y:S01]  /*dde0*/  IMAD R28, R0, UR7, R28 ;  /* 0x00000007001c7c24 */ /* 0x000fe2000f8e021c */
[----:B-----5:R-:W-:Y:S02]  /*ddf0*/  ISETP.GE.AND P5, PT, R36, UR11, PT ;  /* 0x0000000b24007c0c */ /* 0x020fe4000bfa6270 */
[----:B------:R-:W-:Y:S01]  /*de00*/  ISETP.GE.AND P4, PT, R35, UR11, PT ;  /* 0x0000000b23007c0c */ /* 0x000fe2000bf86270 */
[----:B------:R-:W-:-:S05]  /*de10*/  IMAD.IADD R28, R28, 0x1, R31 ;  /* 0x000000011c1c7824 */ /* 0x000fca00078e021f */
[----:B------:R-:W-:Y:S02]  /*de20*/  LEA.HI.X R33, R30, UR5, R28, 0x1, P3 ;  /* 0x000000051e217c11 */ /* 0x000fe400098f0c1c */
[----:B------:R-:W-:-:S03]  /*de30*/  ISETP.GE.AND P3, PT, R34, UR11, PT ;  /* 0x0000000b22007c0c */ /* 0x000fc6000bf66270 */
[----:B------:R2:W-:Y:S04]  /*de40*/  @!P6 STG.E.128 desc[UR22][R32.64], R20 ;  /* 0x000000142000e986 */ /* 0x0005e8000c101d16 */
[----:B-1----:R2:W-:Y:S04]  /*de50*/  @!P5 STG.E.128 desc[UR22][R32.64+0x80], R16 ;  /* 0x000080102000d986 */ /* 0x0025e8000c101d16 */
[----:B------:R2:W-:Y:S04]  /*de60*/  @!P4 STG.E.128 desc[UR22][R32.64+0x100], R12 ;  /* 0x0001000c2000c986 */ /* 0x0005e8000c101d16 */
[----:B---3--:R2:W-:Y:S02]  /*de70*/  @!P3 STG.E.128 desc[UR22][R32.64+0x180], R4 ;  /* 0x000180042000b986 */ /* 0x0085e4000c101d16 */
.L_x_1803:
[----:B------:R-:W-:Y:S05]  /*de80*/  BSYNC.RECONVERGENT B0 ;  /* 0x0000000000007941 */ /* 0x000fea0003800200 */
.L_x_1802:
[----:B--2-4-:R2:W4:Y:S01]  /*de90*/  LDS.128 R20, [R3+0x1000] ;  /* 0x0010000003147984 */ /* 0x0145220000000c00 */
[----:B------:R-:W-:Y:S03]  /*dea0*/  BSSY.RECONVERGENT B0, `(.L_x_1804) ;  /* 0x000001a000007945 */ /* 0x000fe60003800200 */
[----:B-1----:R2:W1:Y:S04]  /*deb0*/  LDS.128 R16, [R3+0x5000] ;  /* 0x0050000003107984 */ /* 0x0024680000000c00 */
[----:B------:R2:W1:Y:S04]  /*dec0*/  LDS.128 R12, [R3+0x9000] ;  /* 0x00900000030c7984 */ /* 0x0004680000000c00 */
[----:B---3--:R2:W3:Y:S01]  /*ded0*/  LDS.128 R4, [R3+0xd000] ;  /* 0x00d0000003047984 */ /* 0x0084e20000000c00 */
[----:B------:R-:W-:Y:S05]  /*dee0*/  @P2 BRA `(.L_x_1805) ;  /* 0x0000000000542947 */ /* 0x000fea0003800000 */
[----:B------:R-:W2:Y:S01]  /*def0*/  LDCU.64 UR6, c[0x0][0x408] ;  /* 0x00008100ff0677ac */ /* 0x000ea20008000a00 */
[----:B------:R-:W-:Y:S01]  /*df00*/  IADD3 R29, P2, PT, R0, 0x20, RZ ;  /* 0x00000020001d7810 */ /* 0x000fe20007f5e0ff */
[----:B------:R-:W-:Y:S01]  /*df10*/  IMAD.MOV.U32 R30, RZ, RZ, R24 ;  /* 0x000000ffff1e7224 */ /* 0x000fe200078e0018 */
[----:B------:R-:W4:Y:S01]  /*df20*/  LDCU UR10, c[0x0][0x440] ;  /* 0x00008800ff0a77ac */ /* 0x000f220008000800 */
[----:B------:R-:W-:Y:S02]  /*df30*/  IMAD.MOV.U32 R31, RZ, RZ, R27 ;  /* 0x000000ffff1f7224 */ /* 0x000fe400078e001b */
[----:B------:R-:W-:Y:S01]  /*df40*/  IMAD.X R28, RZ, RZ, UR9, P2 ;  /* 0x00000009ff1c7e24 */ /* 0x000fe200090e06ff */
[----:B------:R-:W1:Y:S03]  /*df50*/  LDCU.64 UR4, c[0x0][0x3f0] ;  /* 0x00007e00ff0477ac */ /* 0x000e660008000a00 */
[----:B--2---:R-:W-:-:S02]  /*df60*/  IMAD R28, R28, UR6, RZ ;  /* 0x000000061c1c7c24 */ /* 0x004fc4000f8e02ff */
[----:B------:R-:W-:Y:S01]  /*df70*/  IMAD.WIDE.U32 R30, R29, UR6, R30 ;  /* 0x000000061d1e7c25 */ /* 0x000fe2000f8e001e */
[----:B----4-:R-:W-:-:S03]  /*df80*/  ISETP.GE.AND P5, PT, R2, UR10, PT ;  /* 0x0000000a02007c0c */ /* 0x010fc6000bfa6270 */
[----:B------:R-:W-:Y:S01]  /*df90*/  IMAD R28, R29, UR7, R28 ;  /* 0x000000071d1c7c24 */ /* 0x000fe2000f8e021c */
[----:B-----5:R-:W-:Y:S02]  /*dfa0*/  ISETP.GE.AND P4, PT, R36, UR10, PT ;  /* 0x0000000a24007c0c */ /* 0x020fe4000bf86270 */
[----:B------:R-:W-:Y:S01]  /*dfb0*/  ISETP.GE.AND P3, PT, R35, UR10, PT ;  /* 0x0000000a23007c0c */ /* 0x000fe2000bf66270 */
[----:B------:R-:W-:Y:S01]  /*dfc0*/  IMAD.IADD R28, R28, 0x1, R31 ;  /* 0x000000011c1c7824 */ /* 0x000fe200078e021f */
[----:B------:R-:W-:Y:S02]  /*dfd0*/  ISETP.GE.AND P2, PT, R34, UR10, PT ;  /* 0x0000000a22007c0c */ /* 0x000fe4000bf46270 */
[----:B-1----:R-:W-:-:S04]  /*dfe0*/  LEA R32, P6, R30, UR4, 0x1 ;  /* 0x000000041e207c11 */ /* 0x002fc8000f8c08ff */
[----:B------:R-:W-:-:S05]  /*dff0*/  LEA.HI.X R33, R30, UR5, R28, 0x1, P6 ;  /* 0x000000051e217c11 */ /* 0x000fca000b0f0c1c */
[----:B------:R1:W-:Y:S04]  /*e000*/  @!P5 STG.E.128 desc[UR22][R32.64], R20 ;  /* 0x000000142000d986 */ /* 0x0003e8000c101d16 */
[----:B------:R1:W-:Y:S04]  /*e010*/  @!P4 STG.E.128 desc[UR22][R32.64+0x80], R16 ;  /* 0x000080102000c986 */ /* 0x0003e8000c101d16 */
[----:B------:R1:W-:Y:S04]  /*e020*/  @!P3 STG.E.128 desc[UR22][R32.64+0x100], R12 ;  /* 0x0001000c2000b986 */ /* 0x0003e8000c101d16 */
[----:B---3--:R1:W-:Y:S02]  /*e030*/  @!P2 STG.E.128 desc[UR22][R32.64+0x180], R4 ;  /* 0x000180042000a986 */ /* 0x0083e4000c101d16 */
.L_x_1805:
[----:B------:R-:W-:Y:S05]  /*e040*/  BSYNC.RECONVERGENT B0 ;  /* 0x0000000000007941 */ /* 0x000fea0003800200 */
.L_x_1804:
[----:B-1--4-:R1:W4:Y:S01]  /*e050*/  LDS.128 R20, [R3+0x2000] ;  /* 0x0020000003147984 */ /* 0x0123220000000c00 */
        /* <DEDUP_REMOVED lines=8> */
[----:B------:R-:W3:Y:S01]  /*e0e0*/  LDCU UR10, c[0x0][0x440] ;  /* 0x00008800ff0a77ac */ /* 0x000ee20008000800 */
[----:B------:R-:W-:Y:S02]  /*e0f0*/  IMAD.MOV.U32 R31, RZ, RZ, R27 ;  /* 0x000000ffff1f7224 */ /* 0x000fe400078e001b */
[----:B------:R-:W-:Y:S01]  /*e100*/  IMAD.X R28, RZ, RZ, UR9, P1 ;  /* 0x00000009ff1c7e24 */ /* 0x000fe200088e06ff */
[----:B------:R-:W4:Y:S03]  /*e110*/  LDCU.64 UR4, c[0x0][0x3f0] ;  /* 0x00007e00ff0477ac */ /* 0x000f260008000a00 */
[----:B--2---:R-:W-:-:S02]  /*e120*/  IMAD R28, R28, UR6, RZ ;  /* 0x000000061c1c7c24 */ /* 0x004fc4000f8e02ff */
[----:B------:R-:W-:Y:S01]  /*e130*/  IMAD.WIDE.U32 R30, R29, UR6, R30 ;  /* 0x000000061d1e7c25 */ /* 0x000fe2000f8e001e */
[----:B---3--:R-:W-:-:S03]  /*e140*/  ISETP.GE.AND P4, PT, R2, UR10, PT ;  /* 0x0000000a02007c0c */ /* 0x008fc6000bf86270 */
[----:B------:R-:W-:Y:S01]  /*e150*/  IMAD R28, R29, UR7, R28 ;  /* 0x000000071d1c7c24 */ /* 0x000fe2000f8e021c */
[----:B-----5:R-:W-:Y:S02]  /*e160*/  ISETP.GE.AND P3, PT, R36, UR10, PT ;  /* 0x0000000a24007c0c */ /* 0x020fe4000bf66270 */
        /* <DEDUP_REMOVED lines=8> */
[----:B------:R2:W-:Y:S02]  /*e1f0*/  @!P1 STG.E.128 desc[UR22][R32.64+0x180], R4 ;  /* 0x0001800420009986 */ /* 0x0005e4000c101d16 */
.L_x_1807:
[----:B------:R-:W-:Y:S05]  /*e200*/  BSYNC.RECONVERGENT B0 ;  /* 0x0000000000007941 */ /* 0x000fea0003800200 */
.L_x_1806:
[----:B-12---:R1:W2:Y:S04]  /*e210*/  LDS.128 R12, [R3+0x7000] ;  /* 0x00700000030c7984 */ /* 0x0062a80000000c00 */
[----:B------:R1:W1:Y:S01]  /*e220*/  LDS.128 R4, [R3+0xb000] ;  /* 0x00b0000003047984 */ /* 0x0002620000000c00 */
[----:B------:R-:W-:Y:S05]  /*e230*/  @P0 EXIT ;  /* 0x000000000000094d */ /* 0x000fea0003800000 */
[----:B------:R-:W1:Y:S01]  /*e240*/  LDCU.64 UR6, c[0x0][0x408] ;  /* 0x00008100ff0677ac */ /* 0x000e620008000a00 */
[----:B------:R1:W2:Y:S01]  /*e250*/  LDS.128 R16, [R3+0xf000] ;  /* 0x00f0000003107984 */ /* 0x0002a20000000c00 */
[----:B----4-:R-:W-:Y:S01]  /*e260*/  IMAD.MOV.U32 R20, RZ, RZ, R24 ;  /* 0x000000ffff147224 */ /* 0x010fe200078e0018 */
[----:B------:R-:W4:Y:S01]  /*e270*/  LDCU UR10, c[0x0][0x440] ;  /* 0x00008800ff0a77ac */ /* 0x000f220008000800 */
[----:B------:R-:W-:Y:S01]  /*e280*/  IMAD.MOV.U32 R21, RZ, RZ, R27 ;  /* 0x000000ffff157224 */ /* 0x000fe200078e001b */
[----:B------:R-:W1:Y:S01]  /*e290*/  LDCU.64 UR4, c[0x0][0x3f0] ;  /* 0x00007e00ff0477ac */ /* 0x000e620008000a00 */
[----:B----4-:R-:W-:Y:S02]  /*e2a0*/  ISETP.GE.AND P3, PT, R2, UR10, PT ;  /* 0x0000000a02007c0c */ /* 0x010fe4000bf66270 */
[----:B-1-3--:R-:W-:Y:S02]  /*e2b0*/  IADD3 R3, P0, PT, R0, 0x60, RZ ;  /* 0x0000006000037810 */ /* 0x00afe40007f1e0ff */
[----:B-----5:R-:W-:-:S02]  /*e2c0*/  ISETP.GE.AND P2, PT, R36, UR10, PT ;  /* 0x0000000a24007c0c */ /* 0x020fc4000bf46270 */
[----:B------:R-:W-:Y:S01]  /*e2d0*/  ISETP.GE.AND P1, PT, R35, UR10, PT ;  /* 0x0000000a23007c0c */ /* 0x000fe2000bf26270 */
[----:B------:R-:W-:Y:S02]  /*e2e0*/  IMAD.X R0, RZ, RZ, UR9, P0 ;  /* 0x00000009ff007e24 */ /* 0x000fe400080e06ff */
        /* <DEDUP_REMOVED lines=10> */
[----:B------:R-:W-:Y:S05]  /*e390*/  @P0 EXIT ;  /* 0x000000000000094d */ /* 0x000fea0003800000 */
[----:B------:R-:W-:Y:S01]  /*e3a0*/  STG.E.128 desc[UR22][R2.64+0x180], R16 ;  /* 0x0001801002007986 */ /* 0x000fe2000c101d16 */
[----:B------:R-:W-:Y:S05]  /*e3b0*/  EXIT ;  /* 0x000000000000794d */ /* 0x000fea0003800000 */
.L_x_1808:
        /* <DEDUP_REMOVED lines=12> */
.L_x_2366:


//--------------------- .text._ZN5flash16flash_fwd_kernelI23Flash_fwd_kernel_traitsILi256ELi128ELi64ELi8ELb0ELb0EN7cutlass10bfloat16_tE19Flash_kernel_traitsILi256ELi128ELi64ELi8ES3_EELb0ELb0ELb0ELb0ELb0ELb0ELb1ELb0EEEvNS_16Flash_fwd_paramsE --------------------------
	.section	.text._ZN5flash16flash_fwd_kernelI23Flash_fwd_kernel_traitsILi256ELi128ELi64ELi8ELb0ELb0EN7cutlass10bfloat16_tE19Flash_kernel_traitsILi256ELi128ELi64ELi8ES3_EELb0ELb0ELb0ELb0ELb0ELb0ELb1ELb0EEEvNS_16Flash_fwd_paramsE,"ax",@progbits
	.align	128
        .global         _ZN5flash16flash_fwd_kernelI23Flash_fwd_kernel_traitsILi256ELi128ELi64ELi8ELb0ELb0EN7cutlass10bfloat16_tE19Flash_kernel_traitsILi256ELi128ELi64ELi8ES3_EELb0ELb0ELb0ELb0ELb0ELb0ELb1ELb0EEEvNS_16Flash_fwd_paramsE
        .type           _ZN5flash16flash_fwd_kernelI23Flash_fwd_kernel_traitsILi256ELi128ELi64ELi8ELb0ELb0EN7cutlass10bfloat16_tE19Flash_kernel_traitsILi256ELi128ELi64ELi8ES3_EELb0ELb0ELb0ELb0ELb0ELb0ELb1ELb0EEEvNS_16Flash_fwd_paramsE,@function
        .size           _ZN5flash16flash_fwd_kernelI23Flash_fwd_kernel_traitsILi256ELi128ELi64ELi8ELb0ELb0EN7cutlass10bfloat16_tE19Flash_kernel_traitsILi256ELi128ELi64ELi8ES3_EELb0ELb0ELb0ELb0ELb0ELb0ELb1ELb0EEEvNS_16Flash_fwd_paramsE,(.L_x_2367 - _ZN5flash16flash_fwd_kernelI23Flash_fwd_kernel_traitsILi256ELi128ELi64ELi8ELb0ELb0EN7cutlass10bfloat16_tE19Flash_kernel_traitsILi256ELi128ELi64ELi8ES3_EELb0ELb0ELb0ELb0ELb0ELb0ELb1ELb0EEEvNS_16Flash_fwd_paramsE)
        .other          _ZN5flash16flash_fwd_kernelI23Flash_fwd_kernel_traitsILi256ELi128ELi64ELi8ELb0ELb0EN7cutlass10bfloat16_tE19Flash_kernel_traitsILi256ELi128ELi64ELi8ES3_EELb0ELb0ELb0ELb0ELb0ELb0ELb1ELb0EEEvNS_16Flash_fwd_paramsE,@"STO_CUDA_ENTRY STV_DEFAULT"
_ZN5flash16flash_fwd_kernelI23Flash_fwd_kernel_traitsILi256ELi128ELi64ELi8ELb0ELb0EN7cutlass10bfloat16_tE19Flash_kernel_traitsILi256ELi128ELi64ELi8ES3_EELb0ELb0ELb0ELb0ELb0ELb0ELb1ELb0EEEvNS_16Flash_fwd_paramsE:
.text._ZN5flash16flash_fwd_kernelI23Flash_fwd_kernel_traitsILi256ELi128ELi64ELi8ELb0ELb0EN7cutlass10bfloat16_tE19Flash_kernel_traitsILi256ELi128ELi64ELi8ES3_EELb0ELb0ELb0ELb0ELb0ELb0ELb1ELb0EEEvNS_16Flash_fwd_paramsE:
        /* <DEDUP_REMOVED lines=77> */
.L_x_1809:
        /* <DEDUP_REMOVED lines=34> */
.L_x_1811:
        /* <DEDUP_REMOVED lines=56> */
.L_x_1813:
[----:B------:R-:W-:Y:S05]  /*0a70*/  BSYNC.RECONVERGENT B0 ;  /* 0x0000000000007941 */ /* 0x000fea0003800200 */
.L_x_1812:
        /* <DEDUP_REMOVED lines=25> */
.L_x_1815:
[----:B------:R-:W-:Y:S05]  /*0c10*/  BSYNC.RECONVERGENT B0 ;  /* 0x0000000000007941 */ /* 0x000fea0003800200 */
.L_x_1814:
        /* <DEDUP_REMOVED lines=24> */
.L_x_1817:
[----:B------:R-:W-:Y:S05]  /*0da0*/  BSYNC.RECONVERGENT B0 ;  /* 0x0000000000007941 */ /* 0x000fea0003800200 */
.L_x_1816:
        /* <DEDUP_REMOVED lines=26> */
.L_x_1819:
[----:B------:R-:W-:Y:S05]  /*0f50*/  BSYNC.RECONVERGENT B0 ;  /* 0x0000000000007941 */ /* 0x000fea0003800200 */
.L_x_1818:
        /* <DEDUP_REMOVED lines=10> */
.L_x_1821:
[----:B------:R-:W-:Y:S05]  /*1000*/  BSYNC.RECONVERGENT B0 ;  /* 0x0000000000007941 */ /* 0x000fea0003800200 */
.L_x_1820:
        /* <DEDUP_REMOVED lines=10> */
.L_x_1823:
[----:B------:R-:W-:Y:S05]  /*10b0*/  BSYNC.RECONVERGENT B0 ;  /* 0x0000000000007941 */ /* 0x000fea0003800200 */
.L_x_1822:
        /* <DEDUP_REMOVED lines=10> */
.L_x_1825:
[----:B------:R-:W-:Y:S05]  /*1160*/  BSYNC.RECONVERGENT B0 ;  /* 0x0000000000007941 */ /* 0x000fea0003800200 */
.L_x_1824:
        /* <DEDUP_REMOVED lines=10> */
.L_x_1810:
        /* <DEDUP_REMOVED lines=22> */
.L_x_1826:
[----:B------:R-:W1:Y:S01]  /*1370*/  LDCU.64 UR10, c[0x0][0x3b8] ;  /* 0x00007700ff0a77ac */ /* 0x000e620008000a00 */
[----:B------:R-:W-:-:S04]  /*1380*/  UIADD3 UR6, UPT, UPT, UR14, UR15, URZ ;  /* 0x0000000f0e067290 */ /* 0x000fc8000fffe0ff */
[----:B-1----:R-:W-:Y:S02]  /*1390*/  UIMAD.WIDE.U32 UR16, UR6, UR10, URZ ;  /* 0x0000000a061072a5 */ /* 0x002fe4000f8e00ff */
[----:B------:R-:W-:-:S04]  /*13a0*/  UIMAD UR6, UR6, UR11, URZ ;  /* 0x0000000b060672a4 */ /* 0x000fc8000f8e02ff */
[----:B------:R-:W-:Y:S02]  /*13b0*/  UIADD3 UR6, UPT, UPT, UR17, UR6, URZ ;  /* 0x0000000611067290 */ /* 0x000fe4000fffe0ff */
.L_x_1827:
        /* <DEDUP_REMOVED lines=38> */
.L_x_1828:
[----:B------:R-:W1:Y:S01]  /*1620*/  LDCU.64 UR8, c[0x0][0x3c0] ;  /* 0x00007800ff0877ac */ /* 0x000e620008000a00 */
[----:B------:R-:W-:-:S04]  /*1630*/  UIADD3 UR14, UPT, UPT, UR14, UR15, URZ ;  /* 0x0000000f0e0e7290 */ /* 0x000fc8000fffe0ff */
[----:B-1----:R-:W-:Y:S02]  /*1640*/  UIMAD.WIDE.U32 UR4, UR14, UR8, URZ ;  /* 0x000000080e0472a5 */ /* 0x002fe4000f8e00ff */
[----:B------:R-:W-:-:S04]  /*1650*/  UIMAD UR14, UR14, UR9, URZ ;  /* 0x000000090e0e72a4 */ /* 0x000fc8000f8e02ff */
[----:B------:R-:W-:-:S12]  /*1660*/  UIADD3 UR14, UPT, UPT, UR5, UR14, URZ ;  /* 0x0000000e050e7290 */ /* 0x000fd8000fffe0ff */
.L_x_1829:
[----:B------:R-:W-:Y:S01]  /*1670*/  IMAD.SHL.U32 R238, R222, 0x8, RZ ;  /* 0x00000008deee7824 */ /* 0x000fe200078e00ff */
[--C-:B------:R-:W-:Y:S01]  /*1680*/  SHF.R.U32.HI R5, RZ, 0x3, R222.reuse ;  /* 0x00000003ff057819 */ /* 0x100fe200000116de */
[----:B------:R-:W-:Y:S01]  /*1690*/  UIADD3 UR18, UPT, UPT, -UR18, UR13, URZ ;  /* 0x0000000d12127290 */ /* 0x000fe2000fffe1ff */
[----:B------:R-:W1:Y:S01]  /*16a0*/  S2UR UR28, SR_CgaCtaId ;  /* 0x00000000001c79c3 */ /* 0x000e620000008800 */
[----:B------:R-:W2:Y:S01]  /*16b0*/  LDCU.64 UR12, c[0x0][0x3c8] ;  /* 0x00007900ff0c77ac */ /* 0x000ea20008000a00 */
[C---:B------:R-:W-:Y:S01]  /*16c0*/  LOP3.LUT R223, R238.reuse, 0x38, RZ, 0xc0, !PT ;  /* 0x00000038eedf7812 */ /* 0x040fe200078ec0ff */
[C---:B------:R-:W-:Y:S01]  /*16d0*/  VIADD R0, R5.reuse, 0x40 ;  /* 0x0000004005007836 */ /* 0x040fe20000000000 */
[C---:B------:R-:W-:Y:S01]  /*16e0*/  LOP3.LUT R7, R238.reuse, 0x1f8, RZ, 0xc0, !PT ;  /* 0x000001f8ee077812 */ /* 0x040fe200078ec0ff */
[----:B------:R-:W-:Y:S01]  /*16f0*/  VIADD R4, R5, 0x20 ;  /* 0x0000002005047836 */ /* 0x000fe20000000000 */
[C---:B------:R-:W-:Y:S01]  /*1700*/  IADD3 R10, P1, PT, R223.reuse, UR16, RZ ;  /* 0x00000010df0a7c10 */ /* 0x040fe2000ff3e0ff */
[----:B------:R-:W3:Y:S01]  /*1710*/  LDCU.64 UR16, c[0x0][0x388] ;  /* 0x00007100ff1077ac */ /* 0x000ee20008000a00 */
[----:B------:R-:W-:Y:S01]  /*1720*/  IADD3 R16, P0, PT, R223, UR4, RZ ;  /* 0x00000004df107c10 */ /* 0x000fe2000ff1e0ff */
[----:B------:R-:W-:Y:S01]  /*1730*/  BSSY.RECONVERGENT B0, `(.L_x_1830) ;  /* 0x000004f000007945 */ /* 0x000fe20003800200 */
[----:B------:R-:W-:Y:S01]  /*1740*/  LOP3.LUT R236, R7, 0x38, R222, 0x78, !PT ;  /* 0x0000003807ec7812 */ /* 0x000fe200078e78de */
[----:B------:R-:W-:Y:S01]  /*1750*/  IMAD.X R11, RZ, RZ, UR6, P1 ;  /* 0x00000006ff0b7e24 */ /* 0x000fe200088e06ff */
[----:B------:R-:W4:Y:S01]  /*1760*/  LDCU.128 UR4, c[0x0][0x3d0] ;  /* 0x00007a00ff0477ac */ /* 0x000f220008000c00 */
[----:B------:R-:W-:Y:S01]  /*1770*/  SHF.R.S32.HI R7, RZ, 0x1f, R2 ;  /* 0x0000001fff077819 */ /* 0x000fe20000011402 */
[----:B------:R-:W-:Y:S01]  /*1780*/  IMAD.X R17, RZ, RZ, UR14, P0 ;  /* 0x0000000eff117e24 */ /* 0x000fe200080e06ff */
[----:B------:R-:W-:Y:S01]  /*1790*/  LOP3.LUT R3, R238, 0x1e00, RZ, 0xc0, !PT ;  /* 0x00001e00ee037812 */ /* 0x000fe200078ec0ff */
[----:B------:R-:W-:Y:S01]  /*17a0*/  IMAD.WIDE.U32 R10, R5, UR10, R10 ;  /* 0x0000000a050a7c25 */ /* 0x000fe2000f8e000a */
[----:B------:R-:W5:Y:S01]  /*17b0*/  LDCU.64 UR14, c[0x0][0x390] ;  /* 0x00007200ff0e77ac */ /* 0x000f620008000a00 */
[----:B------:R-:W-:-:S02]  /*17c0*/  IADD3 R14, P0, PT, R223, UR26, RZ ;  /* 0x0000001adf0e7c10 */ /* 0x000fc4000ff1e0ff */
[C---:B------:R-:W-:Y:S01]  /*17d0*/  IMAD R11, R5.reuse, UR11, R11 ;  /* 0x0000000b050b7c24 */ /* 0x040fe2000f8e020b */
[----:B------:R-:W-:Y:S01]  /*17e0*/  LOP3.LUT R236, R236, R3, RZ, 0xfc, !PT ;  /* 0x00000003ecec7212 */ /* 0x000fe200078efcff */
[C---:B------:R-:W-:Y:S01]  /*17f0*/  IMAD.WIDE.U32 R16, R5.reuse, UR8, R16 ;  /* 0x0000000805107c25 */ /* 0x040fe2000f8e0010 */
[----:B------:R-:W-:Y:S02]  /*1800*/  IADD3.X R15, PT, PT, RZ, UR25, RZ, P0, !PT ;  /* 0x00000019ff0f7c10 */ /* 0x000fe400087fe4ff */
[----:B------:R-:W-:Y:S01]  /*1810*/  ISETP.GE.AND P6, PT, R0, UR18, PT ;  /* 0x0000001200007c0c */ /* 0x000fe2000bfc6270 */
[----:B------:R-:W-:Y:S01]  /*1820*/  IMAD R17, R5, UR9, R17 ;  /* 0x0000000905117c24 */ /* 0x000fe2000f8e0211 */
[C---:B------:R-:W-:Y:S01]  /*1830*/  LOP3.LUT R243, R223.reuse, 0x40, RZ, 0xfc, !PT ;  /* 0x00000040dff37812 */ /* 0x040fe200078efcff */
[----:B--2---:R-:W-:Y:S01]  /*1840*/  IMAD.U32 R8, RZ, RZ, UR12 ;  /* 0x0000000cff087e24 */ /* 0x004fe2000f8e00ff */
[----:B------:R-:W-:Y:S01]  /*1850*/  LOP3.LUT R242, R223, 0x80, RZ, 0xfc, !PT ;  /* 0x00000080dff27812 */ /* 0x000fe200078efcff */
[----:B----4-:R-:W-:Y:S01]  /*1860*/  IMAD R13, R7, UR4, RZ ;  /* 0x00000004070d7c24 */ /* 0x010fe2000f8e02ff */
[----:B------:R-:W-:Y:S01]  /*1870*/  LOP3.LUT R240, R223, 0xc0, RZ, 0xfc, !PT ;  /* 0x000000c0dff07812 */ /* 0x000fe200078efcff */
[----:B------:R-:W-:Y:S01]  /*1880*/  IMAD.WIDE.U32 R10, R2, UR4, R10 ;  /* 0x00000004020a7c25 */ /* 0x000fe2000f8e000a */
[----:B------:R-:W-:-:S03]  /*1890*/  USHF.R.U32.HI UR4, URZ, 0x19, UR27 ;  /* 0x00000019ff047899 */ /* 0x000fc6000801161b */
[----:B------:R-:W-:Y:S01]  /*18a0*/  IMAD R13, R2, UR5, R13 ;  /* 0x00000005020d7c24 */ /* 0x000fe2000f8e020d */
[----:B---3--:R-:W-:Y:S01]  /*18b0*/  LEA R235, P1, R10, UR16, 0x1 ;  /* 0x000000100aeb7c11 */ /* 0x008fe2000f8208ff */
[----:B------:R-:W-:Y:S01]  /*18c0*/  IMAD R7, R7, UR6, RZ ;  /* 0x0000000607077c24 */ /* 0x000fe2000f8e02ff */
[----:B------:R-:W-:Y:S01]  /*18d0*/  UMOV UR5, 0x400 ;  /* 0x0000040000057882 */ /* 0x000fe20000000000 */
[----:B------:R-:W-:Y:S01]  /*18e0*/  IMAD.IADD R234, R11, 0x1, R13 ;  /* 0x000000010bea7824 */ /* 0x000fe200078e020d */
[----:B------:R-:W-:Y:S01]  /*18f0*/  MOV R11, UR13 ;  /* 0x0000000d000b7c02 */ /* 0x000fe20008000f00 */
[C---:B------:R-:W-:Y:S01]  /*1900*/  IMAD R7, R2.reuse, UR7, R7 ;  /* 0x0000000702077c24 */ /* 0x040fe2000f8e0207 */
[----:B-1----:R-:W-:Y:S01]  /*1910*/  ULEA UR5, UR28, UR5, 0x18 ;  /* 0x000000051c057291 */ /* 0x002fe2000f8ec0ff */
[----:B------:R-:W-:Y:S01]  /*1920*/  IMAD.WIDE.U32 R2, R2, UR6, R16 ;  /* 0x0000000602027c25 */ /* 0x000fe2000f8e0010 */
[----:B------:R-:W-:Y:S01]  /*1930*/  LEA.HI.X R234, R10, UR17, R234, 0x1, P1 ;  /* 0x000000110aea7c11 */ /* 0x000fe200088f0cea */
[----:B------:R-:W-:Y:S01]  /*1940*/  USHF.L.U32 UR6, UR27, 0x7, URZ ;  /* 0x000000071b067899 */ /* 0x000fe200080006ff */
[----:B------:R-:W-:Y:S01]  /*1950*/  ISETP.GE.AND P1, PT, R5, UR18, PT ;  /* 0x0000001205007c0c */ /* 0x000fe2000bf26270 */
[----:B------:R-:W-:Y:S01]  /*1960*/  IMAD.IADD R232, R3, 0x1, R7 ;  /* 0x0000000103e87824 */ /* 0x000fe200078e0207 */
[----:B-----5:R-:W-:Y:S01]  /*1970*/  LEA R233, P0, R2, UR14, 0x1 ;  /* 0x0000000e02e97c11 */ /* 0x020fe2000f8008ff */
[----:B------:R-:W-:Y:S01]  /*1980*/  IMAD.WIDE.U32 R8, R8, UR24, R14 ;  /* 0x0000001808087c25 */ /* 0x000fe2000f8e000e */
[----:B------:R-:W-:-:S02]  /*1990*/  LEA R236, R236, UR5, 0x1 ;  /* 0x00000005ecec7c11 */ /* 0x000fc4000f8e08ff */
[----:B------:R-:W-:Y:S01]  /*19a0*/  LEA.HI.X R232, R2, UR15, R232, 0x1, P0 ;  /* 0x0000000f02e87c11 */ /* 0x000fe200080f0ce8 */
[----:B------:R-:W-:Y:S01]  /*19b0*/  IMAD R11, R11, UR24, R9 ;  /* 0x000000180b0b7c24 */ /* 0x000fe2000f8e0209 */
[C---:B------:R-:W-:Y:S01]  /*19c0*/  LOP3.LUT R7, R5.reuse, UR6, RZ, 0xfc, !PT ;  /* 0x0000000605077c12 */ /* 0x040fe2000f8efcff */
[----:B------:R-:W-:Y:S01]  /*19d0*/  VIADD R0, R5, 0x60 ;  /* 0x0000006005007836 */ /* 0x000fe20000000000 */
[----:B------:R-:W-:-:S03]  /*19e0*/  ISETP.GE.AND P0, PT, R4, UR18, PT ;  /* 0x0000001204007c0c */ /* 0x000fc6000bf06270 */
[----:B------:R-:W-:Y:S10]  /*19f0*/  @P1 BRA `(.L_x_1831) ;  /* 0x0000000000881947 */ /* 0x000ff40003800000 */
        /* <DEDUP_REMOVED lines=34> */
.L_x_1831:
[----:B------:R-:W-:Y:S05]  /*1c20*/  BSYNC.RECONVERGENT B0 ;  /* 0x0000000000007941 */ /* 0x000fea0003800200 */
.L_x_1830:
        /* <DEDUP_REMOVED lines=41> */
.L_x_1833:
[----:B------:R-:W-:Y:S05]  /*1ec0*/  BSYNC.RECONVERGENT B0 ;  /* 0x0000000000007941 */ /* 0x000fea0003800200 */
.L_x_1832:
        /* <DEDUP_REMOVED lines=39> */
.L_x_1835:
[----:B------:R-:W-:Y:S05]  /*2140*/  BSYNC.RECONVERGENT B0 ;  /* 0x0000000000007941 */ /* 0x000fea0003800200 */
.L_x_1834:
        /* <DEDUP_REMOVED lines=39> */
.L_x_1837:
[----:B------:R-:W-:Y:S05]  /*23c0*/  BSYNC.RECONVERGENT B0 ;  /* 0x0000000000007941 */ /* 0x000fea0003800200 */
.L_x_1836:
        /* <DEDUP_REMOVED lines=46> */
.L_x_1839:
[----:B------:R-:W-:Y:S05]  /*26b0*/  BSYNC.RECONVERGENT B0 ;  /* 0x0000000000007941 */ /* 0x000fea0003800200 */
.L_x_1838:
        /* <DEDUP_REMOVED lines=33> */
.L_x_1841:
[----:B------:R-:W-:Y:S05]  /*28d0*/  BSYNC.RECONVERGENT B0 ;  /* 0x0000000000007941 */ /* 0x000fea0003800200 */
.L_x_1840:
        /* <DEDUP_REMOVED lines=45> */
.L_x_1843:
[----:B------:R2:W-:Y:S04]  /*2bb0*/  STS.128 [R236+0x18000], RZ ;  /* 0x018000ffec007388 */ /* 0x0005e80000000c00 */
[----:B------:R2:W-:Y:S04]  /*2bc0*/  STS.128 [R236+0x1a000], RZ ;  /* 0x01a000ffec007388 */ /* 0x0005e80000000c00 */
[----:B------:R2:W-:Y:S04]  /*2bd0*/  STS.128 [R236+0x1c000], RZ ;  /* 0x01c000ffec007388 */ /* 0x0005e80000000c00 */
[----:B------:R2:W-:Y:S02]  /*2be0*/  STS.128 [R236+0x1e000], RZ ;  /* 0x01e000ffec007388 */ /* 0x0005e40000000c00 */
.L_x_1844:
[----:B------:R-:W-:Y:S05]  /*2bf0*/  BSYNC.RECONVERGENT B0 ;  /* 0x0000000000007941 */ /* 0x000fea0003800200 */
.L_x_1842:
        /* <DEDUP_REMOVED lines=47> */
.L_x_1846:
[----:B------:R-:W-:Y:S05]  /*2ef0*/  BSYNC.RECONVERGENT B0 ;  /* 0x0000000000007941 */ /* 0x000fea0003800200 */
.L_x_1845:
[----:B------:R-:W-:Y:S01]  /*2f00*/  LDSM.16.M88.4 R32, [R86+UR5+0x10000] ;  /* 0x010000055620783b */ /* 0x000fe20008000200 */
[----:B------:R-:W-:Y:S01]  /*2f10*/  IMAD.MOV.U32 R80, RZ, RZ, 0x20 ;  /* 0x00000020ff507424 */ /* 0x000fe200078e00ff */
[----:B------:R-:W-:Y:S01]  /*2f20*/  LOP3.LUT P2, RZ, R222, 0x2, RZ, 0xc0, !PT ;  /* 0x00000002deff7812 */ /* 0x000fe2000784c0ff */
[----:B------:R-:W-:Y:S01]  /*2f30*/  VIADD R83, R86, UR5 ;  /* 0x0000000556537c36 */ /* 0x000fe20008000000 */
[----:B------:R-:W5:Y:S01]  /*2f40*/  LDSM.16.M88.4 R48, [R89] ;  /* 0x000000005930783b */ /* 0x000f620000000200 */
[----:B------:R-:W-:Y:S01]  /*2f50*/  IMAD.MOV.U32 R82, RZ, RZ, 0x40 ;  /* 0x00000040ff527424 */ /* 0x000fe200078e00ff */
[----:B------:R-:W-:Y:S01]  /*2f60*/  SEL R80, R80, 0xffffffe0, !P2 ;  /* 0xffffffe050507807 */ /* 0x000fe20005000000 */
[----:B------:R-:W2:Y:S01]  /*2f70*/  LDCU UR4, c[0x0][0x50c] ;  /* 0x0000a180ff0477ac */ /* 0x000ea20008000800 */
[----:B------:R-:W3:Y:S01]  /*2f80*/  LDSM.16.M88.4 R24, [R86+UR5+0x10800] ;  /* 0x010800055618783b */ /* 0x000ee20008000200 */
[----:B------:R-:W-:Y:S02]  /*2f90*/  LOP3.LUT P0, RZ, R222, 0x4, RZ, 0xc0, !PT ;  /* 0x00000004deff7812 */ /* 0x000fe4000780c0ff */
[--C-:B------:R-:W-:Y:S01]  /*2fa0*/  IMAD.IADD R84, R83, 0x1, R80.reuse ;  /* 0x0000000153547824 */ /* 0x100fe200078e0250 */
[----:B------:R-:W2:Y:S01]  /*2fb0*/  LDSM.16.M88.4 R56, [R86+UR5+0x11000] ;  /* 0x011000055638783b */ /* 0x000ea20008000200 */
[----:B------:R-:W-:Y:S01]  /*2fc0*/  IMAD.IADD R88, R89, 0x1, R80 ;  /* 0x0000000159587824 */ /* 0x000fe200078e0250 */
[----:B------:R-:W-:Y:S01]  /*2fd0*/  SEL R82, R82, 0xffffffc0, !P0 ;  /* 0xffffffc052527807 */ /* 0x000fe20004000000 */
[----:B------:R-:W-:Y:S01]  /*2fe0*/  UISETP.GE.U32.AND UP1, UPT, UR21, 0x41, UPT ;  /* 0x000000411500788c */ /* 0x000fe2000bf26070 */
[----:B----4-:R-:W4:Y:S03]  /*2ff0*/  LDSM.16.M88.4 R4, [R86+UR5+0x11800] ;  /* 0x011800055604783b */ /* 0x010f260008000200 */
[--C-:B------:R-:W-:Y:S01]  /*3000*/  IMAD.IADD R83, R83, 0x1, R82.reuse ;  /* 0x0000000153537824 */ /* 0x100fe200078e0252 */
[----:B------:R-:W-:Y:S01]  /*3010*/  LDSM.16.M88.4 R36, [R84+0x10000] ;  /* 0x010000005424783b */ /* 0x000fe20000000200 */
[----:B------:R-:W-:-:S02]  /*3020*/  IMAD.IADD R87, R89, 0x1, R82 ;  /* 0x0000000159577824 */ /* 0x000fc400078e0252 */
[C---:B------:R-:W-:Y:S01]  /*3030*/  IMAD.IADD R81, R80.reuse, 0x1, R83 ;  /* 0x0000000150517824 */ /* 0x040fe200078e0253 */
[----:B------:R-:W4:Y:S01]  /*3040*/  LDSM.16.M88.4 R16, [R88] ;  /* 0x000000005810783b */ /* 0x000f220000000200 */
[----:B------:R-:W-:-:S03]  /*3050*/  IMAD.IADD R85, R80, 0x1, R87 ;  /* 0x0000000150557824 */ /* 0x000fc600078e0257 */
[----:B------:R-:W4:Y:S04]  /*3060*/  LDSM.16.M88.4 R44, [R84+0x10800] ;  /* 0x01080000542c783b */ /* 0x000f280000000200 */
[----:B------:R-:W4:Y:S04]  /*3070*/  LDSM.16.M88.4 R64, [R84+0x11000] ;  /* 0x011000005440783b */ /* 0x000f280000000200 */
[----:B------:R-:W4:Y:S04]  /*3080*/  LDSM.16.M88.4 R40, [R84+0x11800] ;  /* 0x011800005428783b */ /* 0x000f280000000200 */
[----:B-1----:R-:W-:Y:S01]  /*3090*/  LDSM.16.M88.4 R8, [R83+0x10000] ;  /* 0x010000005308783b */ /* 0x002fe20000000200 */
[C---:B-----5:R-:W-:Y:S03]  /*30a0*/  HMMA.16816.F32.BF16 R12, R48.reuse, R32, RZ ;  /* 0x00000020300c723c */ /* 0x060fe600000418ff */
[----:B------:R-:W1:Y:S04]  /*30b0*/  LDSM.16.M88.4 R20, [R87] ;  /* 0x000000005714783b */ /* 0x000e680000000200 */
[----:B------:R-:W-:Y:S01]  /*30c0*/  LDSM.16.M88.4 R68, [R89+0x4000] ;  /* 0x004000005944783b */ /* 0x000fe20000000200 */
[C---:B---3--:R-:W-:Y:S03]  /*30d0*/  HMMA.16816.F32.BF16 R28, R48.reuse, R24, RZ ;  /* 0x00000018301c723c */ /* 0x048fe600000418ff */
[----:B------:R-:W-:Y:S04]  /*30e0*/  LDSM.16.M88.4 R72, [R86+UR5+0x13800] ;  /* 0x013800055648783b */ /* 0x000fe80008000200 */
[----:B------:R-:W-:Y:S01]  /*30f0*/  LDSM.16.M88.4 R76, [R81+0x14000] ;  /* 0x01400000514c783b */ /* 0x000fe20000000200 */
[C---:B--2---:R-:W-:Y:S03]  /*3100*/  HMMA.16816.F32.BF16 R60, R48.reuse, R56, RZ ;  /* 0x00000038303c723c */ /* 0x044fe600000418ff */
[----:B------:R-:W0:Y:S05]  /*3110*/  LDGDEPBAR ;  /* 0x00000000000079af */ /* 0x000e2a0000000000 */
[C---:B------:R-:W-:Y:S08]  /*3120*/  HMMA.16816.F32.BF16 R32, R48.reuse, R34, RZ ;  /* 0x000000223020723c */ /* 0x040ff000000418ff */
[C---:B------:R-:W-:Y:S08]  /*3130*/  HMMA.16816.F32.BF16 R24, R48.reuse, R26, RZ ;  /* 0x0000001a3018723c */ /* 0x040ff000000418ff */
[C---:B------:R-:W-:Y:S08]  /*3140*/  HMMA.16816.F32.BF16 R56, R48.reuse, R58, RZ ;  /* 0x0000003a3038723c */ /* 0x040ff000000418ff */
[C---:B----4-:R-:W-:Y:S08]  /*3150*/  HMMA.16816.F32.BF16 R52, R48.reuse, R4, RZ ;  /* 0x000000043034723c */ /* 0x050ff000000418ff */
[----:B------:R-:W-:Y:S01]  /*3160*/  HMMA.16816.F32.BF16 R48, R48, R6, RZ ;  /* 0x000000063030723c */ /* 0x000fe200000418ff */
        /* <DEDUP_REMOVED lines=16> */
[----:B------:R-:W1:Y:S07]  /*3270*/  LDSM.16.M88.4 R8, [R85] ;  /* 0x000000005508783b */ /* 0x000e6e0000000200 */
        /* <DEDUP_REMOVED lines=87> */
[----:B------:R-:W-:Y:S03]  /*37f0*/  LDSM.16.M88.4 R44, [R85+0x8000] ;  /* 0x00800000552c783b */ /* 0x000fe60000000200 */
        /* <DEDUP_REMOVED lines=8> */
[----:B------:R-:W2:Y:S07]  /*3880*/  LDSM.16.M88.4 R16, [R86+UR5+0x16000] ;  /* 0x016000055610783b */ /* 0x000eae0008000200 */
[C---:B----4-:R-:W-:Y:S08]  /*3890*/  HMMA.16816.F32.BF16 R12, R72.reuse, R36, R12 ;  /* 0x00000024480c723c */ /* 0x050ff0000004180c */
[----:B------:R-:W-:Y:S01]  /*38a0*/  HMMA.16816.F32.BF16 R32, R72, R38, R32 ;  /* 0x000000264820723c */ /* 0x000fe20000041820 */
[----:B------:R-:W3:Y:S07]  /*38b0*/  LDSM.16.M88.4 R36, [R81+0x15000] ;  /* 0x015000005124783b */ /* 0x000eee0000000200 */
[C---:B------:R-:W-:Y:S08]  /*38c0*/  HMMA.16816.F32.BF16 R52, R8.reuse, R40, R52 ;  /* 0x000000280834723c */ /* 0x040ff00000041834 */
[----:B------:R-:W-:Y:S01]  /*38d0*/  HMMA.16816.F32.BF16 R48, R8, R42, R48 ;  /* 0x0000002a0830723c */ /* 0x000fe20000041830 */
[----:B------:R-:W4:Y:S04]  /*38e0*/  LDSM.16.M88.4 R40, [R81+0x14800] ;  /* 0x014800005128783b */ /* 0x000f280000000200 */
[----:B------:R-:W-:Y:S03]  /*38f0*/  LDSM.16.M88.4 R8, [R88+0xc000] ;  /* 0x00c000005808783b */ /* 0x000fe60000000200 */
[C---:B-1----:R-:W-:Y:S01]  /*3900*/  HMMA.16816.F32.BF16 R28, R72.reuse, R4, R28 ;  /* 0x00000004481c723c */ /* 0x042fe2000004181c */
[----:B------:R-:W-:Y:S07]  /*3910*/  LDSM.16.M88.4 R88, [R86+UR5+0x17000] ;  /* 0x017000055658783b */ /* 0x000fee0008000200 */
[----:B------:R-:W-:Y:S01]  /*3920*/  HMMA.16816.F32.BF16 R24, R72, R6, R24 ;  /* 0x000000064818723c */ /* 0x000fe20000041818 */
[----:B------:R-:W1:Y:S07]  /*3930*/  LDSM.16.M88.4 R4, [R84+0x16000] ;  /* 0x016000005404783b */ /* 0x000e6e0000000200 */
[----:B------:R-:W-:Y:S08]  /*3940*/  HMMA.16816.F32.BF16 R12, R44, R76, R12 ;  /* 0x0000004c2c0c723c */ /* 0x000ff0000004180c */
[C---:B------:R-:W-:Y:S08]  /*3950*/  HMMA.16816.F32.BF16 R60, R72.reuse, R68, R60 ;  /* 0x00000044483c723c */ /* 0x040ff0000004183c */
[----:B------:R-:W-:Y:S08]  /*3960*/  HMMA.16816.F32.BF16 R56, R72, R70, R56 ;  /* 0x000000464838723c */ /* 0x000ff00000041838 */
[----:B------:R-:W-:Y:S01]  /*3970*/  HMMA.16816.F32.BF16 R32, R44, R78, R32 ;  /* 0x0000004e2c20723c */ /* 0x000fe20000041820 */
[----:B------:R-:W-:Y:S07]  /*3980*/  LDSM.16.M88.4 R76, [R85+0xc000] ;  /* 0x00c00000554c783b */ /* 0x000fee0000000200 */
[C---:B------:R-:W-:Y:S08]  /*3990*/  HMMA.16816.F32.BF16 R52, R72.reuse, R64, R52 ;  /* 0x000000404834723c */ /* 0x040ff00000041834 */
[----:B------:R-:W-:Y:S01]  /*39a0*/  HMMA.16816.F32.BF16 R48, R72, R66, R48 ;  /* 0x000000424830723c */ /* 0x000fe20000041830 */
[----:B------:R-:W-:Y:S04]  /*39b0*/  LDSM.16.M88.4 R72, [R87+0xc000] ;  /* 0x00c000005748783b */ /* 0x000fe80000000200 */
[----:B------:R-:W-:Y:S03]  /*39c0*/  LDSM.16.M88.4 R64, [R81+0x15800] ;  /* 0x015800005140783b */ /* 0x000fe60000000200 */
[----:B--2---:R-:W-:Y:S01]  /*39d0*/  HMMA.16816.F32.BF16 R68, R20, R16, R12 ;  /* 0x000000101444723c */ /* 0x004fe2000004180c */
[----:B------:R-:W-:Y:S07]  /*39e0*/  LDSM.16.M88.4 R12, [R83+0x16000] ;  /* 0x01600000530c783b */ /* 0x000fee0000000200 */
[C---:B---3--:R-:W-:Y:S08]  /*39f0*/  HMMA.16816.F32.BF16 R60, R44.reuse, R36, R60 ;  /* 0x000000242c3c723c */ /* 0x048ff0000004183c */
[----:B------:R-:W-:Y:S01]  /*3a00*/  HMMA.16816.F32.BF16 R56, R44, R38, R56 ;  /* 0x000000262c38723c */ /* 0x000fe20000041838 */
[----:B------:R-:W2:Y:S07]  /*3a10*/  LDSM.16.M88.4 R36, [R86+UR5+0x16800] ;  /* 0x016800055624783b */ /* 0x000eae0008000200 */
[----:B------:R-:W-:Y:S01]  /*3a20*/  HMMA.16816.F32.BF16 R32, R20, R18, R32 ;  /* 0x000000121420723c */ /* 0x000fe20000041820 */
[----:B------:R-:W-:Y:S07]  /*3a30*/  LDSM.16.M88.4 R16, [R84+0x16800] ;  /* 0x016800005410783b */ /* 0x000fee0000000200 */
[C---:B----4-:R-:W-:Y:S08]  /*3a40*/  HMMA.16816.F32.BF16 R28, R44.reuse, R40, R28 ;  /* 0x000000282c1c723c */ /* 0x050ff0000004181c */
[----:B------:R-:W-:Y:S01]  /*3a50*/  HMMA.16816.F32.BF16 R24, R44, R42, R24 ;  /* 0x0000002a2c18723c */ /* 0x000fe20000041818 */
[----:B------:R-:W3:Y:S07]  /*3a60*/  LDSM.16.M88.4 R40, [R81+0x16000] ;  /* 0x016000005128783b */ /* 0x000eee0000000200 */
[C---:B-1----:R-:W-:Y:S08]  /*3a70*/  HMMA.16816.F32.BF16 R68, R8.reuse, R4, R68 ;  /* 0x000000040844723c */ /* 0x042ff00000041844 */
[----:B------:R-:W-:Y:S01]  /*3a80*/  HMMA.16816.F32.BF16 R32, R8, R6, R32 ;  /* 0x000000060820723c */ /* 0x000fe20000041820 */
[----:B------:R-:W1:Y:S07]  /*3a90*/  LDSM.16.M88.4 R4, [R83+0x16800] ;  /* 0x016800005304783b */ /* 0x000e6e0000000200 */
[----:B--2---:R-:W-:Y:S08]  /*3aa0*/  HMMA.16816.F32.BF16 R28, R20, R36, R28 ;  /* 0x00000024141c723c */ /* 0x004ff0000004181c */
[----:B------:R-:W-:Y:S08]  /*3ab0*/  HMMA.16816.F32.BF16 R68, R72, R12, R68 ;  /* 0x0000000c4844723c */ /* 0x000ff00000041844 */
[----:B------:R-:W-:Y:S01]  /*3ac0*/  HMMA.16816.F32.BF16 R24, R20, R38, R24 ;  /* 0x000000261418723c */ /* 0x000fe20000041818 */
[----:B------:R-:W2:Y:S07]  /*3ad0*/  LDSM.16.M88.4 R36, [R84+0x17000] ;  /* 0x017000005424783b */ /* 0x000eae0000000200 */
[----:B------:R-:W-:Y:S01]  /*3ae0*/  HMMA.16816.F32.BF16 R32, R72, R14, R32 ;  /* 0x0000000e4820723c */ /* 0x000fe20000041820 */
[----:B------:R-:W4:Y:S07]  /*3af0*/  LDSM.16.M88.4 R12, [R81+0x16800] ;  /* 0x01680000510c783b */ /* 0x000f2e0000000200 */
[----:B---3--:R-:W-:Y:S08]  /*3b00*/  HMMA.16816.F32.BF16 R68, R76, R40, R68 ;  /* 0x000000284c44723c */ /* 0x008ff00000041844 */
[----:B------:R-:W-:Y:S08]  /*3b10*/  HMMA.16816.F32.BF16 R28, R8, R16, R28 ;  /* 0x00000010081c723c */ /* 0x000ff0000004181c */
[----:B------:R-:W-:Y:S01]  /*3b20*/  HMMA.16816.F32.BF16 R32, R76, R42, R32 ;  /* 0x0000002a4c20723c */ /* 0x000fe20000041820 */
[----:B------:R-:W3:Y:S04]  /*3b30*/  LDSM.16.M88.4 R40, [R86+UR5+0x17800] ;  /* 0x017800055628783b */ /* 0x000ee80008000200 */
[----:B------:R-:W-:Y:S03]  /*3b40*/  LDSM.16.M88.4 R84, [R84+0x17800] ;  /* 0x017800005454783b */ /* 0x000fe60000000200 */
[----:B------:R-:W-:Y:S01]  /*3b50*/  HMMA.16816.F32.BF16 R24, R8, R18, R24 ;  /* 0x000000120818723c */ /* 0x000fe20000041818 */
[----:B------:R-:W5:Y:S07]  /*3b60*/  LDSM.16.M88.4 R16, [R83+0x17000] ;  /* 0x017000005310783b */ /* 0x000f6e0000000200 */
[----:B------:R-:W-:Y:S03]  /*3b70*/  HMMA.16816.F32.BF16 R56, R20, R90, R56 ;  /* 0x0000005a1438723c */ /* 0x000fe60000041838 */
[----:B------:R-:W-:Y:S01]  /*3b80*/  FMUL.FTZ R32, R32, UR4 ;  /* 0x0000000420207c20 */ /* 0x000fe20008410000 */
[----:B------:R-:W-:Y:S01]  /*3b90*/  FMUL.FTZ R34, R34, UR4 ;  /* 0x0000000422227c20 */ /* 0x000fe20008410000 */
[----:B------:R-:W-:Y:S01]  /*3ba0*/  FMUL.FTZ R33, R33, UR4 ;  /* 0x0000000421217c20 */ /* 0x000fe20008410000 */
[----:B------:R-:W-:-:S02]  /*3bb0*/  FMUL.FTZ R35, R35, UR4 ;  /* 0x0000000423237c20 */ /* 0x000fc40008410000 */
[C---:B-1----:R-:W-:Y:S01]  /*3bc0*/  HMMA.16816.F32.BF16 R28, R72.reuse, R4, R28 ;  /* 0x00000004481c723c */ /* 0x042fe2000004181c */
[----:B------:R-:W-:Y:S07]  /*3bd0*/  MUFU.TANH R32, R32 ;  /* 0x0000002000207308 */ /* 0x000fee0000002400 */
[----:B------:R-:W-:Y:S01]  /*3be0*/  HMMA.16816.F32.BF16 R24, R72, R6, R24 ;  /* 0x000000064818723c */ /* 0x000fe20000041818 */
[----:B------:R-:W1:Y:S01]  /*3bf0*/  LDSM.16.M88.4 R4, [R81+0x17000] ;  /* 0x017000005104783b */ /* 0x000e620000000200 */
[----:B------:R-:W-:Y:S06]  /*3c00*/  MUFU.TANH R34, R34 ;  /* 0x0000002200227308 */ /* 0x000fec0000002400 */
[----:B------:R-:W-:Y:S01]  /*3c10*/  HMMA.16816.F32.BF16 R52, R44, R64, R52 ;  /* 0x000000402c34723c */ /* 0x000fe20000041834 */
[----:B------:R-:W-:Y:S01]  /*3c20*/  FMUL.FTZ R64, R68, UR4 ;  /* 0x0000000444407c20 */ /* 0x000fe20008410000 */
[----:B------:R-:W-:Y:S01]  /*3c30*/  FMUL.FTZ R68, R70, UR4 ;  /* 0x0000000446447c20 */ /* 0x000fe20008410000 */
[----:B------:R-:W-:Y:S01]  /*3c40*/  FMUL.FTZ R65, R69, UR4 ;  /* 0x0000000445417c20 */ /* 0x000fe20008410000 */
[----:B------:R-:W-:Y:S01]  /*3c50*/  FMUL.FTZ R69, R71, UR4 ;  /* 0x0000000447457c20 */ /* 0x000fe20008410000 */
[----:B------:R-:W-:Y:S03]  /*3c60*/  MUFU.TANH R33, R33 ;  /* 0x0000002100217308 */ /* 0x000fe60000002400 */
[----:B------:R-:W-:Y:S05]  /*3c70*/  HMMA.16816.F32.BF16 R60, R20, R88, R60 ;  /* 0x00000058143c723c */ /* 0x000fea000004183c */
[----:B------:R-:W-:Y:S03]  /*3c80*/  MUFU.TANH R64, R64 ;  /* 0x0000004000407308 */ /* 0x000fe60000002400 */
[----:B--2---:R-:W-:Y:S05]  /*3c90*/  HMMA.16816.F32.BF16 R56, R8, R38, R56 ;  /* 0x000000260838723c */ /* 0x004fea0000041838 */
[----:B------:R-:W2:Y:S03]  /*3ca0*/  MUFU.TANH R68, R68 ;  /* 0x0000004400447308 */ /* 0x000ea60000002400 */
[C---:B----4-:R-:W-:Y:S05]  /*3cb0*/  HMMA.16816.F32.BF16 R28, R76.reuse, R12, R28 ;  /* 0x0000000c4c1c723c */ /* 0x050fea000004181c */
[----:B------:R-:W-:Y:S03]  /*3cc0*/  MUFU.TANH R65, R65 ;  /* 0x0000004100417308 */ /* 0x000fe60000002400 */
[----:B------:R-:W-:Y:S01]  /*3cd0*/  HMMA.16816.F32.BF16 R24, R76, R14, R24 ;  /* 0x0000000e4c18723c */ /* 0x000fe20000041818 */
[----:B------:R-:W4:Y:S04]  /*3ce0*/  LDSM.16.M88.4 R12, [R83+0x17800] ;  /* 0x01780000530c783b */ /* 0x000f280000000200 */
[----:B------:R-:W2:Y:S03]  /*3cf0*/  MUFU.TANH R69, R69 ;  /* 0x0000004500457308 */ /* 0x000ea60000002400 */
[----:B---3--:R-:W-:Y:S03]  /*3d00*/  HMMA.16816.F32.BF16 R52, R20, R40, R52 ;  /* 0x000000281434723c */ /* 0x008fe60000041834 */
[----:B------:R-:W-:Y:S01]  /*3d10*/  FMUL.FTZ R28, R28, UR4 ;  /* 0x000000041c1c7c20 */ /* 0x000fe20008410000 */
[----:B------:R-:W-:Y:S01]  /*3d20*/  FMUL.FTZ R30, R30, UR4 ;  /* 0x000000041e1e7c20 */ /* 0x000fe20008410000 */
[----:B------:R-:W3:Y:S01]  /*3d30*/  MUFU.TANH R35, R35 ;  /* 0x0000002300237308 */ /* 0x000ee20000002400 */
[----:B------:R-:W-:Y:S01]  /*3d40*/  FMUL.FTZ R29, R29, UR4 ;  /* 0x000000041d1d7c20 */ /* 0x000fe20008410000 */
[----:B------:R-:W-:Y:S01]  /*3d50*/  FMUL.FTZ R31, R31, UR4 ;  /* 0x000000041f1f7c20 */ /* 0x000fe20008410000 */
[----:B------:R-:W-:Y:S03]  /*3d60*/  HMMA.16816.F32.BF16 R60, R8, R36, R60 ;  /* 0x00000024083c723c */ /* 0x000fe6000004183c */
[----:B------:R-:W-:-:S02]  /*3d70*/  FMUL.FTZ R24, R24, UR4 ;  /* 0x0000000418187c20 */ /* 0x000fc40008410000 */
[----:B------:R-:W-:Y:S03]  /*3d80*/  MUFU.TANH R28, R28 ;  /* 0x0000001c001c7308 */ /* 0x000fe60000002400 */
[----:B------:R-:W-:Y:S05]  /*3d90*/  HMMA.16816.F32.BF16 R48, R44, R66, R48 ;  /* 0x000000422c30723c */ /* 0x000fea0000041830 */
[----:B------:R-:W3:Y:S03]  /*3da0*/  MUFU.TANH R30, R30 ;  /* 0x0000001e001e7308 */ /* 0x000ee60000002400 */
[----:B-----5:R-:W-:Y:S05]  /*3db0*/  HMMA.16816.F32.BF16 R56, R72, R18, R56 ;  /* 0x000000124838723c */ /* 0x020fea0000041838 */
[----:B------:R-:W-:Y:S03]  /*3dc0*/  MUFU.TANH R29, R29 ;  /* 0x0000001d001d7308 */ /* 0x000fe60000002400 */
[----:B------:R-:W-:Y:S05]  /*3dd0*/  HMMA.16816.F32.BF16 R52, R8, R84, R52 ;  /* 0x000000540834723c */ /* 0x000fea0000041834 */
[----:B------:R-:W5:Y:S03]  /*3de0*/  MUFU.TANH R31, R31 ;  /* 0x0000001f001f7308 */ /* 0x000f660000002400 */
[----:B------:R-:W-:Y:S01]  /*3df0*/  HMMA.16816.F32.BF16 R60, R72, R16, R60 ;  /* 0x00000010483c723c */ /* 0x000fe2000004183c */
[----:B------:R-:W3:Y:S01]  /*3e00*/  LDSM.16.M88.4 R16, [R81+0x17800] ;  /* 0x017800005110783b */ /* 0x000ee20000000200 */
[----:B------:R-:W-:-:S04]  /*3e10*/  DEPBAR.LE SB0, 0x0 ;  /* 0x000080000000791a */ /* 0x000fc80000000000 */
[----:B------:R-:W-:Y:S02]  /*3e20*/  MUFU.TANH R24, R24 ;  /* 0x0000001800187308 */ /* 0x000fe40000002400 */
[----:B------:R-:W-:Y:S08]  /*3e30*/  HMMA.16816.F32.BF16 R48, R20, R42, R48 ;  /* 0x0000002a1430723c */ /* 0x000ff00000041830 */
[----:B-1----:R-:W-:Y:S01]  /*3e40*/  HMMA.16816.F32.BF16 R56, R76, R6, R56 ;  /* 0x000000064c38723c */ /* 0x002fe20000041838 */
[----:B------:R-:W-:-:S05]  /*3e50*/  IMAD.SHL.U32 R7, R222, 0x2, RZ ;  /* 0x00000002de077824 */ /* 0x000fca00078e00ff */
[----:B------:R-:W-:Y:S02]  /*3e60*/  LOP3.LUT R7, R7, 0x6, RZ, 0xc0, !PT ;  /* 0x0000000607077812 */ /* 0x000fe400078ec0ff */
[----:B----4-:R-:W-:Y:S01]  /*3e70*/  HMMA.16816.F32.BF16 R52, R72, R12, R52 ;  /* 0x0000000c4834723c */ /* 0x010fe20000041834 */
[----:B------:R-:W-:-:S04]  /*3e80*/  IMAD.U32 R12, RZ, RZ, UR13 ;  /* 0x0000000dff0c7e24 */ /* 0x000fc8000f8e00ff */
[----:B------:R-:W-:-:S03]  /*3e90*/  IMAD R12, R12, 0x40, R7 ;  /* 0x000000400c0c7824 */ /* 0x000fc600078e0207 */
[----:B------:R-:W-:Y:S01]  /*3ea0*/  HMMA.16816.F32.BF16 R48, R8, R86, R48 ;  /* 0x000000560830723c */ /* 0x000fe20000041830 */
[C---:B------:R-:W-:Y:S01]  /*3eb0*/  VIADD R6, R12.reuse, 0x9 ;  /* 0x000000090c067836 */ /* 0x040fe20000000000 */
[C---:B------:R-:W-:Y:S01]  /*3ec0*/  ISETP.GE.AND P1, PT, R12.reuse, UR21, PT ;  /* 0x000000150c007c0c */ /* 0x040fe2000bf26270 */
[----:B------:R-:W-:Y:S02]  /*3ed0*/  VIADD R7, R12, 0x8 ;  /* 0x000000080c077836 */ /* 0x000fe40000000000 */
[----:B------:R-:W-:Y:S01]  /*3ee0*/  FMUL.FTZ R56, R56, UR4 ;  /* 0x0000000438387c20 */ /* 0x000fe20008410000 */
[----:B------:R-:W-:Y:S01]  /*3ef0*/  VIADD R8, R12, 0x1 ;  /* 0x000000010c087836 */ /* 0x000fe20000000000 */
[----:B------:R-:W-:Y:S01]  /*3f00*/  ISETP.GE.AND P4, PT, R6, UR21, PT ;  /* 0x0000001506007c0c */ /* 0x000fe2000bf86270 */
[C---:B------:R-:W-:Y:S01]  /*3f10*/  VIADD R6, R12.reuse, 0x10 ;  /* 0x000000100c067836 */ /* 0x040fe20000000000 */
[C---:B------:R-:W-:Y:S01]  /*3f20*/  HMMA.16816.F32.BF16 R60, R76.reuse, R4, R60 ;  /* 0x000000044c3c723c */ /* 0x040fe2000004183c */
[----:B------:R-:W-:Y:S01]  /*3f30*/  ISETP.GE.AND P5, PT, R7, UR21, PT ;  /* 0x0000001507007c0c */ /* 0x000fe2000bfa6270 */
[----:B------:R-:W-:Y:S01]  /*3f40*/  VIADD R7, R12, 0x18 ;  /* 0x000000180c077836 */ /* 0x000fe20000000000 */
[----:B------:R-:W-:Y:S01]  /*3f50*/  ISETP.GE.AND P6, PT, R8, UR21, PT ;  /* 0x0000001508007c0c */ /* 0x000fe2000bfc6270 */
[----:B------:R-:W-:Y:S01]  /*3f60*/  FMUL.FTZ R5, R26, UR4 ;  /* 0x000000041a057c20 */ /* 0x000fe20008410000 */
[----:B------:R-:W-:Y:S01]  /*3f70*/  ISETP.GE.AND P3, PT, R6, UR21, PT ;  /* 0x0000001506007c0c */ /* 0x000fe2000bf66270 */
[----:B------:R-:W-:Y:S01]  /*3f80*/  VIADD R6, R12, 0x11 ;  /* 0x000000110c067836 */ /* 0x000fe20000000000 */
[----:B--2---:R-:W-:Y:S01]  /*3f90*/  FSEL R68, R68, -INF , !P1 ;  /* 0xff80000044447808 */ /* 0x004fe20004800000 */
[----:B---3--:R-:W-:Y:S01]  /*3fa0*/  HMMA.16816.F32.BF16 R52, R76, R16, R52 ;  /* 0x000000104c34723c */ /* 0x008fe20000041834 */
[----:B------:R-:W-:Y:S01]  /*3fb0*/  FSEL R17, R64, -INF , !P1 ;  /* 0xff80000040117808 */ /* 0x000fe20004800000 */
[----:B------:R-:W-:Y:S01]  /*3fc0*/  VIADD R8, R12, 0x19 ;  /* 0x000000190c087836 */ /* 0x000fe20000000000 */
[----:B------:R-:W-:Y:S01]  /*3fd0*/  ISETP.GE.AND P1, PT, R6, UR21, PT ;  /* 0x0000001506007c0c */ /* 0x000fe2000bf26270 */
[----:B------:R-:W-:Y:S01]  /*3fe0*/  FMUL.FTZ R4, R25, UR4 ;  /* 0x0000000419047c20 */ /* 0x000fe20008410000 */
[----:B------:R-:W-:Y:S01]  /*3ff0*/  FSEL R6, R69, -INF , !P6 ;  /* 0xff80000045067808 */ /* 0x000fe20007000000 */
[----:B------:R-:W1:Y:S01]  /*4000*/  MUFU.TANH R5, R5 ;  /* 0x0000000500057308 */ /* 0x000e620000002400 */
[----:B------:R-:W-:Y:S01]  /*4010*/  FSEL R65, R65, -INF , !P6 ;  /* 0xff80000041417808 */ /* 0x000fe20007000000 */
[----:B------:R-:W-:Y:S01]  /*4020*/  HMMA.16816.F32.BF16 R48, R72, R14, R48 ;  /* 0x0000000e4830723c */ /* 0x000fe20000041830 */
[----:B------:R-:W-:Y:S01]  /*4030*/  ISETP.GE.AND P6, PT, R7, UR21, PT ;  /* 0x0000001507007c0c */ /* 0x000fe2000bfc6270 */
[----:B------:R-:W-:Y:S01]  /*4040*/  VIADD R9, R12, 0x21 ;  /* 0x000000210c097836 */ /* 0x000fe20000000000 */
[----:B------:R-:W-:Y:S01]  /*4050*/  FSEL R34, R34, -INF , !P5 ;  /* 0xff80000022227808 */ /* 0x000fe20006800000 */
[----:B------:R-:W-:Y:S01]  /*4060*/  FMUL.FTZ R60, R60, UR4 ;  /* 0x000000043c3c7c20 */ /* 0x000fe20008410000 */
[----:B------:R-:W-:Y:S01]  /*4070*/  FSEL R7, R32, -INF , !P5 ;  /* 0xff80000020077808 */ /* 0x000fe20006800000 */
[----:B------:R-:W2:Y:S01]  /*4080*/  MUFU.TANH R4, R4 ;  /* 0x0000000400047308 */ /* 0x000ea20000002400 */
[----:B------:R-:W-:Y:S01]  /*4090*/  ISETP.GE.AND P5, PT, R8, UR21, PT ;  /* 0x0000001508007c0c */ /* 0x000fe2000bfa6270 */
[----:B------:R-:W-:-:S02]  /*40a0*/  VIADD R8, R12, 0x20 ;  /* 0x000000200c087836 */ /* 0x000fc40000000000 */
[----:B------:R-:W-:Y:S01]  /*40b0*/  FMUL.FTZ R62, R62, UR4 ;  /* 0x000000043e3e7c20 */ /* 0x000fe20008410000 */
[----:B------:R-:W-:Y:S01]  /*40c0*/  FSEL R10, R35, -INF , !P4 ;  /* 0xff800000230a7808 */ /* 0x000fe20006000000 */
[----:B------:R-:W-:Y:S01]  /*40d0*/  FMUL.FTZ R61, R61, UR4 ;  /* 0x000000043d3d7c20 */ /* 0x000fe20008410000 */
[----:B------:R-:W-:Y:S01]  /*40e0*/  FSEL R33, R33, -INF , !P4 ;  /* 0xff80000021217808 */ /* 0x000fe20006000000 */
[----:B------:R-:W-:Y:S01]  /*40f0*/  FMUL.FTZ R63, R63, UR4 ;  /* 0x000000043f3f7c20 */ /* 0x000fe20008410000 */
[----:B------:R-:W-:Y:S01]  /*4100*/  ISETP.GE.AND P4, PT, R8, UR21, PT ;  /* 0x0000001508007c0c */ /* 0x000fe2000bf86270 */
[----:B------:R-:W3:Y:S01]  /*4110*/  MUFU.TANH R201, R60 ;  /* 0x0000003c00c97308 */ /* 0x000ee20000002400 */
[----:B------:R-:W-:Y:S01]  /*4120*/  FSEL R8, R30, -INF , !P3 ;  /* 0xff8000001e087808 */ /* 0x000fe20005800000 */
[----:B------:R-:W-:Y:S01]  /*4130*/  FMUL.FTZ R25, R27, UR4 ;  /* 0x000000041b197c20 */ /* 0x000fe20008410000 */
[----:B------:R-:W-:Y:S01]  /*4140*/  FSEL R15, R28, -INF , !P3 ;  /* 0xff8000001c0f7808 */ /* 0x000fe20005800000 */
[----:B------:R-:W-:Y:S01]  /*4150*/  FMUL.FTZ R57, R57, UR4 ;  /* 0x0000000439397c20 */ /* 0x000fe20008410000 */
[----:B------:R-:W-:Y:S01]  /*4160*/  ISETP.GE.AND P3, PT, R9, UR21, PT ;  /* 0x0000001509007c0c */ /* 0x000fe2000bf66270 */
[----:B------:R-:W-:Y:S01]  /*4170*/  VIADD R9, R12, 0x28 ;  /* 0x000000280c097836 */ /* 0x000fe20000000000 */
[----:B------:R-:W-:Y:S01]  /*4180*/  HMMA.16816.F32.BF16 R48, R76, R18, R48 ;  /* 0x000000124c30723c */ /* 0x000fe20000041830 */
[----:B------:R-:W4:Y:S01]  /*4190*/  MUFU.TANH R198, R62 ;  /* 0x0000003e00c67308 */ /* 0x000f220000002400 */
[----:B-----5:R-:W-:Y:S01]  /*41a0*/  FSEL R20, R31, -INF , !P1 ;  /* 0xff8000001f147808 */ /* 0x020fe20004800000 */
[----:B------:R-:W-:Y:S01]  /*41b0*/  FMUL.FTZ R52, R52, UR4 ;  /* 0x0000000434347c20 */ /* 0x000fe20008410000 */
[----:B------:R-:W-:Y:S01]  /*41c0*/  FSEL R13, R29, -INF , !P1 ;  /* 0xff8000001d0d7808 */ /* 0x000fe20004800000 */
[----:B------:R-:W-:Y:S01]  /*41d0*/  FMUL.FTZ R58, R58, UR4 ;  /* 0x000000043a3a7c20 */ /* 0x000fe20008410000 */
[----:B------:R-:W-:Y:S01]  /*41e0*/  ISETP.GE.AND P1, PT, R9, UR21, PT ;  /* 0x0000001509007c0c */ /* 0x000fe2000bf26270 */
[----:B------:R-:W-:Y:S01]  /*41f0*/  VIADD R9, R12, 0x29 ;  /* 0x000000290c097836 */ /* 0x000fe20000000000 */
[----:B-1----:R-:W-:Y:S01]  /*4200*/  FSEL R18, R5, -INF , !P6 ;  /* 0xff80000005127808 */ /* 0x002fe20007000000 */
[----:B------:R-:W1:Y:S01]  /*4210*/  MUFU.TANH R199, R61 ;  /* 0x0000003d00c77308 */ /* 0x000e620000002400 */
[----:B------:R-:W-:Y:S01]  /*4220*/  FSEL R11, R24, -INF , !P6 ;  /* 0xff800000180b7808 */ /* 0x000fe20007000000 */
[----:B------:R-:W-:Y:S01]  /*4230*/  FMUL.FTZ R53, R53, UR4 ;  /* 0x0000000435357c20 */ /* 0x000fe20008410000 */
[----:B------:R-:W-:Y:S01]  /*4240*/  ISETP.GE.AND P6, PT, R9, UR21, PT ;  /* 0x0000001509007c0c */ /* 0x000fe2000bfc6270 */
[----:B------:R-:W-:Y:S01]  /*4250*/  FMUL.FTZ R59, R59, UR4 ;  /* 0x000000043b3b7c20 */ /* 0x000fe20008410000 */
[----:B--2---:R-:W-:Y:S01]  /*4260*/  FSEL R9, R4, -INF , !P5 ;  /* 0xff80000004097808 */ /* 0x004fe20006800000 */
[----:B------:R-:W-:Y:S01]  /*4270*/  VIADD R4, R12, 0x31 ;  /* 0x000000310c047836 */ /* 0x000fe20000000000 */
[----:B---3--:R-:W-:Y:S01]  /*4280*/  FSEL R201, R201, -INF , !P4 ;  /* 0xff800000c9c97808 */ /* 0x008fe20006000000 */
[----:B------:R-:W2:Y:S01]  /*4290*/  MUFU.TANH R200, R63 ;  /* 0x0000003f00c87308 */ /* 0x000ea20000002400 */
[----:B------:R-:W-:Y:S01]  /*42a0*/  FMUL.FTZ R54, R54, UR4 ;  /* 0x0000000436367c20 */ /* 0x000fe20008410000 */
[----:B----4-:R-:W-:Y:S01]  /*42b0*/  FSEL R198, R198, -INF , !P4 ;  /* 0xff800000c6c67808 */ /* 0x010fe20006000000 */
[----:B------:R-:W-:Y:S01]  /*42c0*/  FMUL.FTZ R48, R48, UR4 ;  /* 0x0000000430307c20 */ /* 0x000fe20008410000 */
[----:B------:R-:W-:Y:S01]  /*42d0*/  ISETP.GE.AND P4, PT, R4, UR21, PT ;  /* 0x0000001504007c0c */ /* 0x000fe2000bf86270 */
[----:B------:R-:W-:-:S02]  /*42e0*/  VIADD R4, R12, 0x38 ;  /* 0x000000380c047836 */ /* 0x000fc40000000000 */
[----:B------:R-:W-:Y:S01]  /*42f0*/  FMUL.FTZ R49, R49, UR4 ;  /* 0x0000000431317c20 */ /* 0x000fe20008410000 */
[----:B------:R-:W-:Y:S01]  /*4300*/  FMUL.FTZ R55, R55, UR4 ;  /* 0x0000000437377c20 */ /* 0x000fe20008410000 */
[----:B------:R-:W3:Y:S01]  /*4310*/  MUFU.TANH R25, R25 ;  /* 0x0000001900197308 */ /* 0x000ee20000002400 */
[----:B------:R-:W-:Y:S01]  /*4320*/  FMUL.FTZ R50, R50, UR4 ;  /* 0x0000000432327c20 */ /* 0x000fe20008410000 */
[----:B-1----:R-:W-:Y:S01]  /*4330*/  FSEL R199, R199, -INF , !P3 ;  /* 0xff800000c7c77808 */ /* 0x002fe20005800000 */
[----:B------:R-:W-:Y:S01]  /*4340*/  FMUL.FTZ R51, R51, UR4 ;  /* 0x0000000433337c20 */ /* 0x000fe20008410000 */
[----:B------:R-:W-:Y:S01]  /*4350*/  VIADD R5, R12, 0x30 ;  /* 0x000000300c057836 */ /* 0x000fe20000000000 */
[----:B------:R-:W-:Y:S01]  /*4360*/  FMNMX3.FTZ R19, R68, R6, R34, !PT ;  /* 0x0000000644137276 */ /* 0x000fe20007810022 */
[----:B------:R-:W-:Y:S02]  /*4370*/  VIADD R12, R12, 0x39 ;  /* 0x000000390c0c7836 */ /* 0x000fe40000000000 */
[----:B------:R-:W1:Y:S01]  /*4380*/  MUFU.TANH R179, R56 ;  /* 0x0000003800b37308 */ /* 0x000e620000002400 */
[----:B------:R-:W-:-:S02]  /*4390*/  FMNMX3.FTZ R19, R19, R10, R8, !PT ;  /* 0x0000000a13137276 */ /* 0x000fc40007810008 */
[----:B--2---:R-:W-:Y:S02]  /*43a0*/  FSEL R200, R200, -INF , !P3 ;  /* 0xff800000c8c87808 */ /* 0x004fe40005800000 */
[----:B------:R-:W-:Y:S02]  /*43b0*/  ISETP.GE.AND P3, PT, R4, UR21, PT ;  /* 0x0000001504007c0c */ /* 0x000fe4000bf66270 */
[----:B------:R-:W-:Y:S01]  /*43c0*/  FMNMX3.FTZ R4, R17, R65, R7, !PT ;  /* 0x0000004111047276 */ /* 0x000fe20007810007 */
[----:B------:R-:W2:Y:S01]  /*43d0*/  MUFU.TANH R177, R57 ;  /* 0x0000003900b17308 */ /* 0x000ea20000002400 */
[----:B------:R-:W-:Y:S02]  /*43e0*/  FMNMX3.FTZ R19, R19, R20, R18, !PT ;  /* 0x0000001413137276 */ /* 0x000fe40007810012 */
[----:B------:R-:W-:Y:S02]  /*43f0*/  FMNMX3.FTZ R4, R4, R33, R15, !PT ;  /* 0x0000002104047276 */ /* 0x000fe4000781000f */
[----:B---3--:R-:W-:-:S02]  /*4400*/  FSEL R16, R25, -INF , !P5 ;  /* 0xff80000019107808 */ /* 0x008fc40006800000 */
[----:B------:R-:W-:Y:S01]  /*4410*/  FMNMX3.FTZ R4, R4, R13, R11, !PT ;  /* 0x0000000d04047276 */ /* 0x000fe2000781000b */
[----:B------:R-:W3:Y:S01]  /*4420*/  MUFU.TANH R215, R52 ;  /* 0x0000003400d77308 */ /* 0x000ee20000002400 */
[----:B------:R-:W-:Y:S02]  /*4430*/  ISETP.GE.AND P5, PT, R5, UR21, PT ;  /* 0x0000001505007c0c */ /* 0x000fe4000bfa6270 */
[----:B-1----:R-:W-:Y:S02]  /*4440*/  FSEL R179, R179, -INF , !P1 ;  /* 0xff800000b3b37808 */ /* 0x002fe40004800000 */
[----:B------:R-:W-:Y:S02]  /*4450*/  FMNMX3.FTZ R4, R4, R9, R201, !PT ;  /* 0x0000000904047276 */ /* 0x000fe400078100c9 */
[----:B------:R-:W-:Y:S01]  /*4460*/  FMNMX3.FTZ R19, R19, R16, R198, !PT ;  /* 0x0000001013137276 */ /* 0x000fe200078100c6 */
[----:B------:R-:W1:Y:S01]  /*4470*/  MUFU.TANH R178, R58 ;  /* 0x0000003a00b27308 */ /* 0x000e620000002400 */
[----:B------:R-:W-:-:S02]  /*4480*/  FMNMX3.FTZ R4, R4, R199, R179, !PT ;  /* 0x000000c704047276 */ /* 0x000fc400078100b3 */
[----:B--2---:R-:W-:-:S05]  /*4490*/  FSEL R177, R177, -INF , !P6 ;  /* 0xff800000b1b17808 */ /* 0x004fca0007000000 */
[----:B------:R-:W2:Y:S01]  /*44a0*/  MUFU.TANH R213, R53 ;  /* 0x0000003500d57308 */ /* 0x000ea20000002400 */
[----:B---3--:R-:W-:-:S04]  /*44b0*/  FSEL R215, R215, -INF , !P5 ;  /* 0xff800000d7d77808 */ /* 0x008fc80006800000 */
[----:B------:R-:W-:-:S03]  /*44c0*/  FMNMX3.FTZ R4, R4, R177, R215, !PT ;  /* 0x000000b104047276 */ /* 0x000fc600078100d7 */
[----:B------:R-:W3:Y:S01]  /*44d0*/  MUFU.TANH R209, R48 ;  /* 0x0000003000d17308 */ /* 0x000ee20000002400 */
[----:B-1----:R-:W-:Y:S02]  /*44e0*/  FSEL R178, R178, -INF , !P1 ;  /* 0xff800000b2b27808 */ /* 0x002fe40004800000 */
[----:B------:R-:W-:Y:S02]  /*44f0*/  ISETP.GE.AND P1, PT, R12, UR21, PT ;  /* 0x000000150c007c0c */ /* 0x000fe4000bf26270 */
[----:B------:R-:W-:-:S03]  /*4500*/  FMNMX3.FTZ R19, R19, R200, R178, !PT ;  /* 0x000000c813137276 */ /* 0x000fc600078100b2 */
[----:B------:R-:W1:Y:S01]  /*4510*/  MUFU.TANH R176, R59 ;  /* 0x0000003b00b07308 */ /* 0x000e620000002400 */
[----:B--2---:R-:W-:-:S07]  /*4520*/  FSEL R213, R213, -INF , !P4 ;  /* 0xff800000d5d57808 */ /* 0x004fce0006000000 */
[----:B------:R-:W2:Y:S01]  /*4530*/  MUFU.TANH R210, R54 ;  /* 0x0000003600d27308 */ /* 0x000ea20000002400 */
[----:B---3--:R-:W-:-:S04]  /*4540*/  FSEL R209, R209, -INF , !P3 ;  /* 0xff800000d1d17808 */ /* 0x008fc80005800000 */
[----:B------:R-:W-:-:S03]  /*4550*/  FMNMX3.FTZ R5, R4, R213, R209, !PT ;  /* 0x000000d504057276 */ /* 0x000fc600078100d1 */
[----:B------:R-:W3:Y:S01]  /*4560*/  MUFU.TANH R208, R49 ;  /* 0x0000003100d07308 */ /* 0x000ee20000002400 */
[----:B-1----:R-:W-:-:S07]  /*4570*/  FSEL R176, R176, -INF , !P6 ;  /* 0xff800000b0b07808 */ /* 0x002fce0007000000 */
        /* <DEDUP_REMOVED lines=73> */
.L_x_1847:
        /* <DEDUP_REMOVED lines=355> */
.L_x_1851:
        /* <DEDUP_REMOVED lines=8> */
[C---:B------:R-:W-:Y:S01]  /*60c0*/  IMAD.SHL.U32 R15, R12.reuse, 0x40, RZ ;  /* 0x000000400c0f7824 */ /* 0x040fe200078e00ff */
[----:B------:R-:W-:Y:S01]  /*60d0*/  LEA R14, P6, R12, R235, 0x7 ;  /* 0x000000eb0c0e7211 */ /* 0x000fe200078c38ff */
[----:B------:R-:W-:Y:S03]  /*60e0*/  IMAD R13, R3, UR7, R13 ;  /* 0x00000007030d7c24 */ /* 0x000fe6000f8e020d */
[----:B------:R-:W-:Y:S02]  /*60f0*/  LEA R4, P5, R2, R15, 0x5 ;  /* 0x0000000f02047211 */ /* 0x000fe400078a28ff */
[C-C-:B------:R-:W-:Y:S02]  /*6100*/  LEA.HI.X R15, R12.reuse, R234, R13.reuse, 0x7, P6 ;  /* 0x000000ea0c0f7211 */ /* 0x140fe400030f3c0d */
[----:B------:R-:W-:Y:S03]  /*6110*/  SHF.L.U64.HI R6, R12, 0x6, R13 ;  /* 0x000000060c067819 */ /* 0x000fe6000001020d */
[----:B------:R-:W-:Y:S01]  /*6120*/  @!PT LDS RZ, [RZ] ;  /* 0x00000000fffff984 */ /* 0x000fe20000000800 */
[----:B------:R-:W-:Y:S01]  /*6130*/  @!PT LDS RZ, [RZ] ;  /* 0x00000000fffff984 */ /* 0x000fe20000000800 */
[----:B------:R-:W-:Y:S01]  /*6140*/  @!PT LDS RZ, [RZ] ;  /* 0x00000000fffff984 */ /* 0x000fe20000000800 */
[----:B------:R1:W-:Y:S01]  /*6150*/  @!P1 LDGSTS.E.BYPASS.LTC128B.128 [R236+0x10000], desc[UR22][R14.64] ;  /* 0x100000000eec9fae */ /* 0x0003e2000b981a16 */
[----:B------:R-:W-:Y:S02]  /*6160*/  LEA.HI.X R3, R2, R6, R3, 0x5, P5 ;  /* 0x0000000602037211 */ /* 0x000fe400028f2c03 */
        /* <DEDUP_REMOVED lines=40> */
.L_x_1849:
        /* <DEDUP_REMOVED lines=17> */
[C---:B------:R-:W-:Y:S01]  /*6500*/  LOP3.LUT R240, R223.reuse, 0xc0, RZ, 0xfc, !PT ;  /* 0x000000c0dff07812 */ /* 0x040fe200078efcff */
[----:B------:R-:W-:Y:S01]  /*6510*/  @!PT LDS RZ, [RZ] ;  /* 0x00000000fffff984 */ /* 0x000fe20000000800 */
[----:B------:R-:W-:Y:S01]  /*6520*/  @!PT LDS RZ, [RZ] ;  /* 0x00000000fffff984 */ /* 0x000fe20000000800 */
[----:B------:R-:W-:Y:S01]  /*6530*/  @!PT LDS RZ, [RZ] ;  /* 0x00000000fffff984 */ /* 0x000fe20000000800 */
[----:B------:R-:W-:Y:S01]  /*6540*/  @!P1 LDGSTS.E.BYPASS.LTC128B.128 [R236+0x18000], desc[UR22][R166.64] ;  /* 0x18000000a6ec9fae */ /* 0x000fe2000b981a16 */
[----:B------:R-:W-:Y:S01]  /*6550*/  ISETP.GE.AND P3, PT, R242, UR9, PT ;  /* 0x00000009f2007c0c */ /* 0x000fe2000bf66270 */
[----:B------:R-:W-:Y:S01]  /*6560*/  UMOV UR5, UR6 ;  /* 0x0000000600057c82 */ /* 0x000fe20008000000 */
[----:B------:R-:W-:Y:S02]  /*6570*/  ISETP.GE.AND P2, PT, R240, UR9, PT ;  /* 0x00000009f0007c0c */ /* 0x000fe4000bf46270 */
[----:B------:R-:W-:Y:S01]  /*6580*/  @P1 STS.128 [R236+0x18000], RZ ;  /* 0x018000ffec001388 */ /* 0x000fe20000000c00 */
[----:B------:R-:W-:Y:S02]  /*6590*/  LEA.HI.X R165, R230, R165, R231, 0x5, P0 ;  /* 0x000000a5e6a57211 */ /* 0x000fe400000f2ce7 */
[C---:B------:R-:W-:Y:S02]  /*65a0*/  LEA R164, P0, R168.reuse, R233, 0x1 ;  /* 0x000000e9a8a47211 */ /* 0x040fe400078008ff */
[----:B------:R-:W-:Y:S01]  /*65b0*/  @!PT LDS RZ, [RZ] ;  /* 0x00000000fffff984 */ /* 0x000fe20000000800 */
[----:B------:R-:W-:Y:S01]  /*65c0*/  @!PT LDS RZ, [RZ] ;  /* 0x00000000fffff984 */ /* 0x000fe20000000800 */
[----:B------:R-:W-:Y:S01]  /*65d0*/  @!PT LDS RZ, [RZ] ;  /* 0x00000000fffff984 */ /* 0x000fe20000000800 */
[----:B------:R-:W-:Y:S01]  /*65e0*/  @!P4 LDGSTS.E.BYPASS.LTC128B.128 [R236+0x1a000], desc[UR22][R166.64+0x80] ;  /* 0x1a000080a6eccfae */ /* 0x000fe2000b981a16 */
[--C-:B------:R-:W-:Y:S02]  /*65f0*/  LOP3.LUT R171, R223, 0x1c0, R218.reuse, 0xf8, !PT ;  /* 0x000001c0dfab7812 */ /* 0x100fe400078ef8da */
[----:B------:R-:W-:Y:S02]  /*6600*/  LEA.HI.X R165, R168, R232, R165, 0x1, P0 ;  /* 0x000000e8a8a57211 */ /* 0x000fe400000f0ca5 */
[----:B------:R-:W-:Y:S01]  /*6610*/  @P4 STS.128 [R236+0x1a000], RZ ;  /* 0x01a000ffec004388 */ /* 0x000fe20000000c00 */
[----:B------:R-:W-:Y:S02]  /*6620*/  LOP3.LUT R3, R225, 0x200, R218, 0xf8, !PT ;  /* 0x00000200e1037812 */ /* 0x000fe400078ef8da */
[----:B------:R-:W-:Y:S02]  /*6630*/  LOP3.LUT R2, R224, 0x8, RZ, 0xc0, !PT ;  /* 0x00000008e0027812 */ /* 0x000fe400078ec0ff */
[----:B------:R-:W-:Y:S01]  /*6640*/  @!PT LDS RZ, [RZ] ;  /* 0x00000000fffff984 */ /* 0x000fe20000000800 */
[----:B------:R-:W-:Y:S01]  /*6650*/  @!PT LDS RZ, [RZ] ;  /* 0x00000000fffff984 */ /* 0x000fe20000000800 */
[----:B------:R-:W-:Y:S01]  /*6660*/  @!PT LDS RZ, [RZ] ;  /* 0x00000000fffff984 */ /* 0x000fe20000000800 */
[----:B------:R-:W-:Y:S01]  /*6670*/  @!P3 LDGSTS.E.BYPASS.LTC128B.128 [R236+0x1c000], desc[UR22][R166.64+0x100] ;  /* 0x1c000100a6ecbfae */ /* 0x000fe2000b981a16 */
[----:B------:R-:W-:Y:S02]  /*6680*/  LOP3.LUT P0, RZ, R222, 0x4, RZ, 0xc0, !PT ;  /* 0x00000004deff7812 */ /* 0x000fe4000780c0ff */
[----:B------:R-:W-:Y:S02]  /*6690*/  LOP3.LUT R3, R3, R171, R2, 0xf6, !PT ;  /* 0x000000ab03037212 */ /* 0x000fe400078ef602 */
[----:B------:R-:W-:Y:S01]  /*66a0*/  @P3 STS.128 [R236+0x1c000], RZ ;  /* 0x01c000ffec003388 */ /* 0x000fe20000000c00 */
[----:B------:R-:W-:Y:S02]  /*66b0*/  LOP3.LUT R2, R171, 0x8, R222, 0x78, !PT ;  /* 0x00000008ab027812 */ /* 0x000fe400078e78de */
[----:B------:R-:W-:Y:S02]  /*66c0*/  LEA R229, R3, UR5, 0x1 ;  /* 0x0000000503e57c11 */ /* 0x000fe4000f8e08ff */
[----:B------:R-:W-:Y:S01]  /*66d0*/  @!PT LDS RZ, [RZ] ;  /* 0x00000000fffff984 */ /* 0x000fe20000000800 */
[----:B------:R-:W-:Y:S01]  /*66e0*/  @!PT LDS RZ, [RZ] ;  /* 0x00000000fffff984 */ /* 0x000fe20000000800 */
[----:B------:R-:W-:Y:S01]  /*66f0*/  @!PT LDS RZ, [RZ] ;  /* 0x00000000fffff984 */ /* 0x000fe20000000800 */
[----:B------:R-:W-:Y:S01]  /*6700*/  @!P2 LDGSTS.E.BYPASS.LTC128B.128 [R236+0x1e000], desc[UR22][R166.64+0x180] ;  /* 0x1e000180a6ecafae */ /* 0x000fe2000b981a16 */
[----:B------:R-:W-:Y:S01]  /*6710*/  IMAD R227, R2, 0x2, R217 ;  /* 0x0000000202e37824 */ /* 0x000fe200078e02d9 */
[----:B------:R-:W-:Y:S03]  /*6720*/  SEL R2, R219, 0xffffffc0, !P0 ;  /* 0xffffffc0db027807 */ /* 0x000fe60004000000 */
[----:B------:R-:W-:Y:S01]  /*6730*/  @P2 STS.128 [R236+0x1e000], RZ ;  /* 0x01e000ffec002388 */ /* 0x000fe20000000c00 */
[----:B------:R-:W-:Y:S01]  /*6740*/  IMAD.IADD R226, R216, 0x1, R229 ;  /* 0x00000001d8e27824 */ /* 0x000fe200078e02e5 */
[----:B------:R-:W-:Y:S03]  /*6750*/  IADD3 R3, PT, PT, R227, UR5, RZ ;  /* 0x00000005e3037c10 */ /* 0x000fe6000fffe0ff */
[----:B------:R-:W-:Y:S01]  /*6760*/  @!PT LDS RZ, [RZ] ;  /* 0x00000000fffff984 */ /* 0x000fe20000000800 */
[----:B------:R-:W-:Y:S01]  /*6770*/  @!PT LDS RZ, [RZ] ;  /* 0x00000000fffff984 */ /* 0x000fe20000000800 */
[----:B------:R-:W-:Y:S01]  /*6780*/  @!PT LDS RZ, [RZ] ;  /* 0x00000000fffff984 */ /* 0x000fe20000000800 */
[----:B------:R-:W-:Y:S01]  /*6790*/  @!P1 LDGSTS.E.BYPASS.LTC128B.128 [R236+0x19000], desc[UR22][R164.64] ;  /* 0x19000000a4ec9fae */ /* 0x000fe2000b981a16 */
[----:B------:R-:W-:Y:S04]  /*67a0*/  IADD3 R171, PT, PT, R2, R229, RZ ;  /* 0x000000e502ab7210 */ /* 0x000fe80007ffe0ff */
[----:B------:R-:W-:Y:S01]  /*67b0*/  @P1 STS.128 [R236+0x19000], RZ ;  /* 0x019000ffec001388 */ /* 0x000fe20000000c00 */
[C---:B------:R-:W-:Y:S02]  /*67c0*/  IMAD.IADD R170, R3.reuse, 0x1, R216 ;  /* 0x0000000103aa7824 */ /* 0x040fe400078e02d8 */
[----:B------:R-:W-:Y:S02]  /*67d0*/  IMAD.IADD R3, R3, 0x1, R2 ;  /* 0x0000000103037824 */ /* 0x000fe400078e0202 */
[----:B------:R-:W-:Y:S01]  /*67e0*/  @!PT LDS RZ, [RZ] ;  /* 0x00000000fffff984 */ /* 0x000fe20000000800 */
[----:B------:R-:W-:Y:S01]  /*67f0*/  @!PT LDS RZ, [RZ] ;  /* 0x00000000fffff984 */ /* 0x000fe20000000800 */
[----:B------:R-:W-:Y:S01]  /*6800*/  @!PT LDS RZ, [RZ] ;  /* 0x00000000fffff984 */ /* 0x000fe20000000800 */
[----:B------:R-:W-:Y:S01]  /*6810*/  @!P4 LDGSTS.E.BYPASS.LTC128B.128 [R236+0x1b000], desc[UR22][R164.64+0x80] ;  /* 0x1b000080a4eccfae */ /* 0x000fe2000b981a16 */
[C---:B------:R-:W-:Y:S04]  /*6820*/  IMAD.IADD R168, R216.reuse, 0x1, R171 ;  /* 0x00000001d8a87824 */ /* 0x040fe800078e02ab */
[----:B------:R-:W-:Y:S01]  /*6830*/  @P4 STS.128 [R236+0x1b000], RZ ;  /* 0x01b000ffec004388 */ /* 0x000fe20000000c00 */
[----:B------:R-:W-:Y:S04]  /*6840*/  IADD3 R2, PT, PT, R216, R3, RZ ;  /* 0x00000003d8027210 */ /* 0x000fe80007ffe0ff */
        /* <DEDUP_REMOVED lines=302> */
.L_x_1850:
[----:B------:R-:W2:Y:S01]  /*7b30*/  SHFL.BFLY PT, R4, R11, 0x2, 0x1f ;  /* 0x0c401f000b047f89 */ /* 0x000ea200000e0000 */
[----:B------:R-:W-:Y:S01]  /*7b40*/  IADD3 R185, PT, PT, R221, 0x18040, RZ ;  /* 0x00018040ddb97810 */ /* 0x000fe20007ffe0ff */
[----:B------:R-:W-:Y:S01]  /*7b50*/  UISETP.GT.AND UP0, UPT, UR20, URZ, UPT ;  /* 0x000000ff1400728c */ /* 0x000fe2000bf04270 */
[----:B------:R-:W-:Y:S05]  /*7b60*/  @P0 IADD3 R185, PT, PT, R237, -0x40, RZ ;  /* 0xffffffc0edb90810 */ /* 0x000fea0007ffe0ff */
[----:B-1----:R-:W1:Y:S01]  /*7b70*/  SHFL.BFLY PT, R2, R7, 0x2, 0x1f ;  /* 0x0c401f0007027f89 */ /* 0x002e6200000e0000 */
[----:B------:R-:W-:Y:S01]  /*7b80*/  UIADD3 UR7, UPT, UPT, UR20, -0x1, URZ ;  /* 0xffffffff14077890 */ /* 0x000fe2000fffe0ff */
[----:B------:R-:W-:Y:S06]  /*7b90*/  IADD3 R184, PT, PT, R216, R185, RZ ;  /* 0x000000b9d8b87210 */ /* 0x000fec0007ffe0ff */
[----:B------:R-:W-:Y:S01]  /*7ba0*/  LDSM.16.MT88.4 R12, [R221+0x18000] ;  /* 0x01800000dd0c783b */ /* 0x000fe20000004200 */
[----:B------:R-:W-:Y:S07]  /*7bb0*/  UMOV UR20, UR7 ;  /* 0x0000000700147c82 */ /* 0x000fee0008000000 */
[----:B------:R-:W-:Y:S08]  /*7bc0*/  LDSM.16.MT88.4 R20, [R220+0x18000] ;  /* 0x01800000dc14783b */ /* 0x000ff00000004200 */
[----:B------:R-:W-:Y:S08]  /*7bd0*/  LDSM.16.MT88.4 R28, [R185] ;  /* 0x00000000b91c783b */ /* 0x000ff00000004200 */
[----:B------:R-:W-:Y:S08]  /*7be0*/  LDSM.16.MT88.4 R172, [R185+0x4800] ;  /* 0x00480000b9ac783b */ /* 0x000ff00000004200 */
[----:B------:R-:W-:Y:S08]  /*7bf0*/  LDSM.16.MT88.4 R176, [R184+0x4800] ;  /* 0x00480000b8b0783b */ /* 0x000ff00000004200 */
[----:B------:R-:W-:Y:S01]  /*7c00*/  LDSM.16.MT88.4 R180, [R220+0x1e800] ;  /* 0x01e80000dcb4783b */ /* 0x000fe20000004200 */
[----:B--2---:R-:W-:Y:S02]  /*7c10*/  FMNMX.FTZ R8, R11, R4, !PT ;  /* 0x000000040b087209 */ /* 0x004fe40007810000 */
[----:B-1----:R-:W-:Y:S05]  /*7c20*/  FMNMX.FTZ R6, R7, R2, !PT ;  /* 0x0000000207067209 */ /* 0x002fea0007810000 */
        /* <DEDUP_REMOVED lines=446> */
.L_x_1848:
        /* <DEDUP_REMOVED lines=328> */
.L_x_1852:
        /* <DEDUP_REMOVED lines=45> */
.L_x_1854:
[----:B------:R-:W-:Y:S05]  /*af60*/  BSYNC.RECONVERGENT B0 ;  /* 0x0000000000007941 */ /* 0x000fea0003800200 */
.L_x_1853:
        /* <DEDUP_REMOVED lines=42> */
.L_x_1856:
[----:B------:R-:W-:Y:S05]  /*b210*/  BSYNC.RECONVERGENT B0 ;  /* 0x0000000000007941 */ /* 0x000fea0003800200 */
.L_x_1855:
        /* <DEDUP_REMOVED lines=27> */
.L_x_1858:
[----:B------:R-:W-:Y:S05]  /*b3d0*/  BSYNC.RECONVERGENT B0 ;  /* 0x0000000000007941 */ /* 0x000fea0003800200 */
.L_x_1857:
        /* <DEDUP_REMOVED lines=27> */
.L_x_1860:
[----:B------:R-:W-:Y:S05]  /*b590*/  BSYNC.RECONVERGENT B0 ;  /* 0x0000000000007941 */ /* 0x000fea0003800200 */
.L_x_1859:
        /* <DEDUP_REMOVED lines=27> */
.L_x_1861:
        /* <DEDUP_REMOVED lines=11> */
.L_x_2367:


//--------------------- .text._ZN5flash16flash_fwd_kernelI23Flash_fwd_kernel_traitsILi256ELi128ELi64ELi8ELb0ELb0EN7cutlass10bfloat16_tE19Flash_kernel_traitsILi256ELi128ELi64ELi8ES3_EELb1ELb0ELb0ELb1ELb0ELb0ELb0ELb1EEEvNS_16Flash_fwd_paramsE --------------------------
	.section	.text._ZN5flash16flash_fwd_kernelI23Flash_fwd_kernel_traitsILi256ELi128ELi64ELi8ELb0ELb0EN7cutlass10bfloat16_tE19Flash_kernel_traitsILi256ELi128ELi64ELi8ES3_EELb1ELb0ELb0ELb1ELb0ELb0ELb0ELb1EEEvNS_16Flash_fwd_paramsE,"ax",@progbits
	.align	128
        .global         _ZN5flash16flash_fwd_kernelI23Flash_fwd_kernel_traitsILi256ELi128ELi64ELi8ELb0ELb0EN7cutlass10bfloat16_tE19Flash_kernel_traitsILi256ELi128ELi64ELi8ES3_EELb1ELb0ELb0ELb1ELb0ELb0ELb0ELb1EEEvNS_16Flash_fwd_paramsE
        .type           _ZN5flash16flash_fwd_kernelI23Flash_fwd_kernel_traitsILi256ELi128ELi64ELi8ELb0ELb0EN7cutlass10bfloat16_tE19Flash_kernel_traitsILi256ELi128ELi64ELi8ES3_EELb1ELb0ELb0ELb1ELb0ELb0ELb0ELb1EEEvNS_16Flash_fwd_paramsE,@function
        .size           _ZN5flash16flash_fwd_kernelI23Flash_fwd_kernel_traitsILi256ELi128ELi64ELi8ELb0ELb0EN7cutlass10bfloat16_tE19Flash_kernel_traitsILi256ELi128ELi64ELi8ES3_EELb1ELb0ELb0ELb1ELb0ELb0ELb0ELb1EEEvNS_16Flash_fwd_paramsE,(.L_x_2368 - _ZN5flash16flash_fwd_kernelI23Flash_fwd_kernel_traitsILi256ELi128ELi64ELi8ELb0ELb0EN7cutlass10bfloat16_tE19Flash_kernel_traitsILi256ELi128ELi64ELi8ES3_EELb1ELb0ELb0ELb1ELb0ELb0ELb0ELb1EEEvNS_16Flash_fwd_paramsE)
        .other          _ZN5flash16flash_fwd_kernelI23Flash_fwd_kernel_traitsILi256ELi128ELi64ELi8ELb0ELb0EN7cutlass10bfloat16_tE19Flash_kernel_traitsILi256ELi128ELi64ELi8ES3_EELb1ELb0ELb0ELb1ELb0ELb0ELb0ELb1EEEvNS_16Flash_fwd_paramsE,@"STO_CUDA_ENTRY STV_DEFAULT"
_ZN5flash16flash_fwd_kernelI23Flash_fwd_kernel_traitsILi256ELi128ELi64ELi8ELb0ELb0EN7cutlass10bfloat16_tE19Flash_kernel_traitsILi256ELi128ELi64ELi8ES3_EELb1ELb0ELb0ELb1ELb0ELb0ELb0ELb1EEEvNS_16Flash_fwd_paramsE:
.text._ZN5flash16flash_fwd_kernelI23Flash_fwd_kernel_traitsILi256ELi128ELi64ELi8ELb0ELb0EN7cutlass10bfloat16_tE19Flash_kernel_traitsILi256ELi128ELi64ELi8ES3_EELb1ELb0ELb0ELb1ELb0ELb0ELb0ELb1EEEvNS_16Flash_fwd_paramsE:
        /* <DEDUP_REMOVED lines=62> */
[----:B------:R-:W-:Y:S01]  /*03e0*/  IMAD.U32 R5, RZ, RZ, UR9 ;  /* 0x00000009ff057e24 */ /* 0x000fe2000f8e00ff */
[----:B------:R-:W-:Y:S01]  /*03f0*/  UMOV UR20, 0xffffffff ;  /* 0xffffffff00147882 */ /* 0x000fe20000000000 */
[----:B------:R-:W-:Y:S01]  /*0400*/  IMAD.U32 R4, RZ, RZ, UR8 ;  /* 0x00000008ff047e24 */ /* 0x000fe2000f8e00ff */
[----:B------:R-:W2:Y:S04]  /*0410*/  @!UP3 LDCU UR9, c[0x0][0x43c] ;  /* 0x00008780ff09b7ac */ /* 0x000ea80008000800 */
[----:B------:R-:W3:Y:S01]  /*0420*/  @P1 LDG.E R5, desc[UR24][R4.64] ;  /* 0x0000001804051981 */ /* 0x000ee2000c1e1900 */
[----:B-1----:R-:W-:-:S02]  /*0430*/  IMAD.U32 R2, RZ, RZ, UR14 ;  /* 0x0000000eff027e24 */ /* 0x002fc4000f8e00ff */
[----:B------:R-:W-:-:S05]  /*0440*/  IMAD.U32 R3, RZ, RZ, UR15 ;  /* 0x0000000fff037e24 */ /* 0x000fca000f8e00ff */
[----:B------:R-:W4:Y:S04]  /*0450*/  @P4 LDG.E R7, desc[UR24][R2.64] ;  /* 0x0000001802074981 */ /* 0x000f28000c1e1900 */
[----:B------:R1:W5:Y:S02]  /*0460*/  @P2 LDG.E R6, desc[UR24][R2.64+0x4] ;  /* 0x0000041802062981 */ /* 0x000364000c1e1900 */
[----:B-1----:R-:W-:Y:S01]  /*0470*/  MOV R2, UR6 ;  /* 0x0000000600027c02 */ /* 0x002fe20008000f00 */
[----:B------:R-:W-:Y:S01]  /*0480*/  IMAD.U32 R3, RZ, RZ, UR7 ;  /* 0x00000007ff037e24 */ /* 0x000fe2000f8e00ff */
[----:B------:R-:W1:Y:S04]  /*0490*/  @!UP3 LDCU.64 UR6, c[0x0][0x488] ;  /* 0x00009100ff06b7ac */ /* 0x000e680008000a00 */
[----:B------:R2:W5:Y:S02]  /*04a0*/  @P0 LDG.E R0, desc[UR24][R2.64] ;  /* 0x0000001802000981 */ /* 0x000564000c1e1900 */
[----:B--2---:R-:W-:-:S02]  /*04b0*/  IMAD.U32 R2, RZ, RZ, UR11 ;  /* 0x0000000bff027e24 */ /* 0x004fc4000f8e00ff */
[----:B------:R-:W-:Y:S01]  /*04c0*/  IMAD.U32 R3, RZ, RZ, UR10 ;  /* 0x0000000aff037e24 */ /* 0x000fe2000f8e00ff */
[----:B------:R-:W2:Y:S04]  /*04d0*/  @!UP0 LDCU UR23, c[0x0][0x434] ;  /* 0x00008680ff1787ac */ /* 0x000ea80008000800 */
[----:B------:R-:W2:Y:S01]  /*04e0*/  @!P3 LDG.E R4, desc[UR24][R2.64] ;  /* 0x000000180204b981 */ /* 0x000ea2000c1e1900 */
[----:B-1----:R-:W-:Y:S01]  /*04f0*/  @!UP3 UISETP.NE.U32.AND UP2, UPT, UR6, URZ, UPT ;  /* 0x000000ff0600b28c */ /* 0x002fe2000bf45070 */
[----:B------:R-:W1:Y:S03]  /*0500*/  LDCU UR10, c[0x0][0x3e0] ;  /* 0x00007c00ff0a77ac */ /* 0x000e660008000800 */
[----:B------:R-:W-:Y:S01]  /*0510*/  @!UP3 UISETP.NE.AND.EX UP2, UPT, UR7, URZ, UPT, UP2 ;  /* 0x000000ff0700b28c */ /* 0x000fe2000bf45320 */
[----:B------:R-:W-:Y:S01]  /*0520*/  UMOV UR8, URZ ;  /* 0x000000ff00087c82 */ /* 0x000fe20008000000 */
[----:B------:R-:W-:-:S02]  /*0530*/  USHF.L.U32 UR34, UR21, 0x7, URZ ;  /* 0x0000000715227899 */ /* 0x000fc400080006ff */
[----:B-1----:R-:W-:Y:S01]  /*0540*/  UIMAD UR35, UR33, UR10, UR32 ;  /* 0x0000000a212372a4 */ /* 0x002fe2000f8e0220 */
[----:B---3--:R-:W-:Y:S02]  /*0550*/  @P1 R2UR UR8, R5 ;  /* 0x00000000050812ca */ /* 0x008fe400000e0000 */
[----:B----4-:R-:W-:Y:S02]  /*0560*/  @P4 R2UR UR20, R7 ;  /* 0x00000000071442ca */ /* 0x010fe400000e0000 */
[----:B-----5:R-:W-:-:S13]  /*0570*/  @P2 R2UR UR11, R6 ;  /* 0x00000000060b22ca */ /* 0x020fda00000e0000 */
[----:B--2---:R-:W-:Y:S02]  /*0580*/  @UP0 UIADD3 UR23, UPT, UPT, UR11, -UR20, URZ ;  /* 0x800000140b170290 */ /* 0x004fe4000fffe0ff */
        /* <DEDUP_REMOVED lines=17> */
.L_x_1862:
[----:B------:R-:W-:Y:S01]  /*06a0*/  @!UP3 UIADD3 UR22, UPT, UPT, UR4, UR5, -UR8 ;  /* 0x000000050416b290 */ /* 0x000fe2000fffe808 */
        /* <DEDUP_REMOVED lines=29> */
.L_x_1864:
[----:B------:R-:W2:Y:S01]  /*0880*/  LDCU UR12, c[0x0][0x434] ;  /* 0x00008680ff0c77ac */ /* 0x000ea20008000800 */
[----:B------:R-:W-:Y:S01]  /*0890*/  IMAD.SHL.U32 R11, R110, 0x8, RZ ;  /* 0x000000086e0b7824 */ /* 0x000fe200078e00ff */
[----:B------:R-:W-:Y:S01]  /*08a0*/  SHF.R.U32.HI R16, RZ, 0x3, R110 ;  /* 0x00000003ff107819 */ /* 0x000fe2000001166e */
[----:B------:R-:W-:Y:S01]  /*08b0*/  BSSY.RECONVERGENT B0, `(.L_x_1865) ;  /* 0x0000037000007945 */ /* 0x000fe20003800200 */
[----:B------:R-:W-:Y:S01]  /*08c0*/  UISETP.NE.AND UP1, UPT, UR11, URZ, !UP1 ;  /* 0x000000ff0b00728c */ /* 0x000fe2000cf25270 */
[----:B------:R-:W3:Y:S01]  /*08d0*/  LDCU.64 UR4, c[0x0][0x410] ;  /* 0x00008200ff0477ac */ /* 0x000ee20008000a00 */
[----:B------:R-:W-:Y:S01]  /*08e0*/  LOP3.LUT R11, R11, 0x38, RZ, 0xc0, !PT ;  /* 0x000000380b0b7812 */ /* 0x000fe200078ec0ff */
[C---:B------:R-:W-:Y:S01]  /*08f0*/  VIADD R17, R16.reuse, 0x20 ;  /* 0x0000002010117836 */ /* 0x040fe20000000000 */
[----:B----4-:R-:W-:Y:S02]  /*0900*/  UIMAD UR8, UR32, UR8, URZ ;  /* 0x00000008200872a4 */ /* 0x010fe4000f8e02ff */
[----:B------:R-:W-:Y:S01]  /*0910*/  IADD3 R2, P0, PT, R11, UR14, RZ ;  /* 0x0000000e0b027c10 */ /* 0x000fe2000ff1e0ff */
[----:B------:R-:W-:Y:S01]  /*0920*/  UIADD3 UR23, UPT, UPT, -UR34, UR23, URZ ;  /* 0x0000001722177290 */ /* 0x000fe2000fffe1ff */
[C---:B------:R-:W-:Y:S01]  /*0930*/  VIADD R18, R16.reuse, 0x40 ;  /* 0x0000004010127836 */ /* 0x040fe20000000000 */
[----:B------:R-:W-:Y:S01]  /*0940*/  UISETP.NE.AND UP0, UPT, UR20, -0x1, UPT ;  /* 0xffffffff1400788c */ /* 0x000fe2000bf05270 */
[C---:B------:R-:W-:Y:S01]  /*0950*/  VIADD R19, R16.reuse, 0x60 ;  /* 0x0000006010137836 */ /* 0x040fe20000000000 */
[----:B------:R-:W-:Y:S01]  /*0960*/  @!UP1 UIMAD UR8, UR33, UR7, UR8 ;  /* 0x00000007210892a4 */ /* 0x000fe2000f8e0208 */
[----:B------:R-:W-:Y:S01]  /*0970*/  IMAD.X R3, RZ, RZ, UR9, P0 ;  /* 0x00000009ff037e24 */ /* 0x000fe200080e06ff */
[----:B--2---:R-:W-:Y:S01]  /*0980*/  UIMAD UR7, UR33, UR12, URZ ;  /* 0x0000000c210772a4 */ /* 0x004fe2000f8e02ff */
[----:B------:R-:W-:Y:S01]  /*0990*/  ISETP.GE.AND P0, PT, R16, UR23, PT ;  /* 0x0000001710007c0c */ /* 0x000fe2000bf06270 */
[----:B-1----:R-:W-:Y:S01]  /*09a0*/  UIMAD UR34, UR34, UR6, URZ ;  /* 0x00000006222272a4 */ /* 0x002fe2000f8e02ff */
[----:B------:R-:W-:Y:S01]  /*09b0*/  ISETP.GE.AND P2, PT, R17, UR23, PT ;  /* 0x0000001711007c0c */ /* 0x000fe2000bf46270 */
[----:B------:R-:W-:Y:S01]  /*09c0*/  USEL UR7, UR7, UR20, !UP0 ;  /* 0x0000001407077287 */ /* 0x000fe2000c000000 */
[----:B------:R-:W-:Y:S01]  /*09d0*/  ISETP.GE.AND P1, PT, R18, UR23, PT ;  /* 0x0000001712007c0c */ /* 0x000fe2000bf26270 */
[----:B---3--:R-:W-:Y:S01]  /*09e0*/  IMAD.U32 R0, RZ, RZ, UR4 ;  /* 0x00000004ff007e24 */ /* 0x008fe2000f8e00ff */
[----:B------:R-:W-:Y:S01]  /*09f0*/  USHF.R.S32.HI UR12, URZ, 0x1f, UR34 ;  /* 0x0000001fff0c7899 */ /* 0x000fe20008011422 */
[C---:B------:R-:W-:Y:S01]  /*0a00*/  LOP3.LUT R14, R11.reuse, 0x40, RZ, 0xfc, !PT ;  /* 0x000000400b0e7812 */ /* 0x040fe200078efcff */
[----:B------:R-:W-:Y:S01]  /*0a10*/  USHF.R.S32.HI UR4, URZ, 0x1f, UR7 ;  /* 0x0000001fff047899 */ /* 0x000fe20008011407 */
[----:B------:R-:W-:Y:S01]  /*0a20*/  IMAD.WIDE.U32 R8, R0, UR32, R2 ;  /* 0x0000002000087c25 */ /* 0x000fe2000f8e0002 */
[----:B------:R-:W-:Y:S01]  /*0a30*/  USEL UR7, UR7, URZ, UP1 ;  /* 0x000000ff07077287 */ /* 0x000fe20008800000 */
[C---:B------:R-:W-:Y:S01]  /*0a40*/  LOP3.LUT R13, R11.reuse, 0x80, RZ, 0xfc, !PT ;  /* 0x000000800b0d7812 */ /* 0x040fe200078efcff */
[----:B------:R-:W-:Y:S01]  /*0a50*/  USEL UR4, UR4, URZ, UP1 ;  /* 0x000000ff04047287 */ /* 0x000fe20008800000 */
[----:B------:R-:W-:Y:S01]  /*0a60*/  IMAD.U32 R0, RZ, RZ, UR5 ;  /* 0x00000005ff007e24 */ /* 0x000fe2000f8e00ff */
[----:B------:R-:W-:Y:S01]  /*0a70*/  USHF.R.S32.HI UR5, URZ, 0x1f, UR8 ;  /* 0x0000001fff057899 */ /* 0x000fe20008011408 */
[----:B------:R-:W-:Y:S01]  /*0a80*/  LOP3.LUT R12, R11, 0xc0, RZ, 0xfc, !PT ;  /* 0x000000c00b0c7812 */ /* 0x000fe200078efcff */
[----:B------:R-:W-:Y:S01]  /*0a90*/  UIADD3 UR7, UP1, UP0, UR34, UR7, UR8 ;  /* 0x0000000722077290 */ /* 0x000fe2000f83e008 */
[----:B------:R-:W-:Y:S01]  /*0aa0*/  IMAD R7, R0, UR32, R9 ;  /* 0x0000002000077c24 */ /* 0x000fe2000f8e0209 */
[----:B------:R-:W-:-:S02]  /*0ab0*/  UIMAD.WIDE.U32 UR10, UR21, 0x80, URZ ;  /* 0x00000080150a78a5 */ /* 0x000fc4000f8e00ff */
        /* <DEDUP_REMOVED lines=22> */
.L_x_1866:
[----:B------:R-:W-:Y:S05]  /*0c20*/  BSYNC.RECONVERGENT B0 ;  /* 0x0000000000007941 */ /* 0x000fea0003800200 */
.L_x_1865:
        /* <DEDUP_REMOVED lines=24> */
.L_x_1868:
[----:B------:R-:W-:Y:S05]  /*0db0*/  BSYNC.RECONVERGENT B0 ;  /* 0x0000000000007941 */ /* 0x000fea0003800200 */
.L_x_1867:
[----:B------:R-:W-:Y:S01]  /*0dc0*/  BSSY.RECONVERGENT B0, `(.L_x_1869) ;  /* 0x0000018000007945 */ /* 0x000fe20003800200 */
[----:B------:R-:W-:-:S03]  /*0dd0*/  ISETP.NE.AND P3, PT, R11, RZ, PT ;  /* 0x000000ff0b00720c */ /* 0x000fc60003f65270 */
[----:B------:R-:W-:Y:S10]  /*0de0*/  @P1 BRA `(.L_x_1870) ;  /* 0x0000000000541947 */ /* 0x000ff40003800000 */
[----:B------:R-:W3:Y:S01]  /*0df0*/  LDCU.64 UR8, c[0x0][0x408] ;  /* 0x00008100ff0877ac */ /* 0x000ee20008000a00 */
[----:B------:R-:W-:Y:S01]  /*0e00*/  IADD3 R10, P1, PT, R15, 0x40, RZ ;  /* 0x000000400f0a7810 */ /* 0x000fe20007f3e0ff */
[----:B-12---:R-:W-:Y:S01]  /*0e10*/  IMAD.MOV.U32 R2, RZ, RZ, R8 ;  /* 0x000000ffff027224 */ /* 0x006fe200078e0008 */
        /* <DEDUP_REMOVED lines=18> */
.L_x_1870:
[----:B------:R-:W-:Y:S05]  /*0f40*/  BSYNC.RECONVERGENT B0 ;  /* 0x0000000000007941 */ /* 0x000fea0003800200 */
.L_x_1869:
        /* <DEDUP_REMOVED lines=27> */
.L_x_1872:
[----:B------:R-:W-:Y:S05]  /*1100*/  BSYNC.RECONVERGENT B0 ;  /* 0x0000000000007941 */ /* 0x000fea0003800200 */
.L_x_1871:
        /* <DEDUP_REMOVED lines=10> */
.L_x_1874:
[----:B------:R-:W-:Y:S05]  /*11b0*/  BSYNC.RECONVERGENT B0 ;  /* 0x0000000000007941 */ /* 0x000fea0003800200 */
.L_x_1873:
        /* <DEDUP_REMOVED lines=10> */
.L_x_1876:
[----:B------:R-:W-:Y:S05]  /*1260*/  BSYNC.RECONVERGENT B0 ;  /* 0x0000000000007941 */ /* 0x000fea0003800200 */
.L_x_1875:
        /* <DEDUP_REMOVED lines=10> */
.L_x_1878:
[----:B------:R-:W-:Y:S05]  /*1310*/  BSYNC.RECONVERGENT B0 ;  /* 0x0000000000007941 */ /* 0x000fea0003800200 */
.L_x_1877:
        /* <DEDUP_REMOVED lines=10> */
.L_x_1863:
        /* <DEDUP_REMOVED lines=24> */
.L_x_1879:
[----:B------:R-:W1:Y:S01]  /*1540*/  LDCU.64 UR18, c[0x0][0x3b8] ;  /* 0x00007700ff1277ac */ /* 0x000e620008000a00 */
[----:B------:R-:W-:-:S04]  /*1550*/  UIADD3 UR6, UPT, UPT, UR8, UR9, URZ ;  /* 0x0000000908067290 */ /* 0x000fc8000fffe0ff */
[----:B-1----:R-:W-:Y:S02]  /*1560*/  UIMAD.WIDE.U32 UR10, UR6, UR18, URZ ;  /* 0x00000012060a72a5 */ /* 0x002fe4000f8e00ff */
[----:B------:R-:W-:-:S04]  /*1570*/  UIMAD UR6, UR6, UR19, URZ ;  /* 0x00000013060672a4 */ /* 0x000fc8000f8e02ff */
[----:B------:R-:W-:Y:S02]  /*1580*/  UIADD3 UR6, UPT, UPT, UR11, UR6, URZ ;  /* 0x000000060b067290 */ /* 0x000fe4000fffe0ff */
.L_x_1880:
        /* <DEDUP_REMOVED lines=43> */
.L_x_1881:
[----:B------:R-:W1:Y:S01]  /*1840*/  LDCU.64 UR16, c[0x0][0x3c0] ;  /* 0x00007800ff1077ac */ /* 0x000e620008000a00 */
[----:B------:R-:W-:-:S04]  /*1850*/  UIADD3 UR8, UPT, UPT, UR8, UR9, URZ ;  /* 0x0000000908087290 */ /* 0x000fc8000fffe0ff */
[----:B-1----:R-:W-:Y:S02]  /*1860*/  UIMAD.WIDE.U32 UR4, UR8, UR16, URZ ;  /* 0x00000010080472a5 */ /* 0x002fe4000f8e00ff */
[----:B------:R-:W-:-:S04]  /*1870*/  UIMAD UR8, UR8, UR17, URZ ;  /* 0x00000011080872a4 */ /* 0x000fc8000f8e02ff */
[----:B------:R-:W-:-:S12]  /*1880*/  UIADD3 UR8, UPT, UPT, UR5, UR8, URZ ;  /* 0x0000000805087290 */ /* 0x000fd8000fffe0ff */
.L_x_1882:
[----:B------:R-:W-:Y:S01]  /*1890*/  IMAD.SHL.U32 R16, R110, 0x8, RZ ;  /* 0x000000086e107824 */ /* 0x000fe200078e00ff */
[--C-:B------:R-:W-:Y:S01]  /*18a0*/  SHF.R.U32.HI R15, RZ, 0x3, R110.reuse ;  /* 0x00000003ff0f7819 */ /* 0x100fe2000001166e */
[----:B------:R-:W-:Y:S01]  /*18b0*/  UIADD3 UR36, UPT, UPT, -UR34, UR23, URZ ;  /* 0x0000001722247290 */ /* 0x000fe2000fffe1ff */
[----:B------:R-:W-:Y:S01]  /*18c0*/  SHF.R.U32.HI R202, RZ, 0x1, R110 ;  /* 0x00000001ffca7819 */ /* 0x000fe2000001166e */
[----:B------:R-:W1:Y:S01]  /*18d0*/  LDCU.64 UR14, c[0x0][0x388] ;  /* 0x00007100ff0e77ac */ /* 0x000e620008000a00 */
[----:B------:R-:W-:Y:S01]  /*18e0*/  LOP3.LUT R106, R16, 0x38, RZ, 0xc0, !PT ;  /* 0x00000038106a7812 */ /* 0x000fe200078ec0ff */
[C---:B------:R-:W-:Y:S01]  /*18f0*/  VIADD R4, R15.reuse, 0x40 ;  /* 0x000000400f047836 */ /* 0x040fe20000000000 */
[----:B------:R-:W2:Y:S01]  /*1900*/  S2UR UR37, SR_CgaCtaId ;  /* 0x00000000002579c3 */ /* 0x000ea20000008800 */
[----:B------:R-:W3:Y:S01]  /*1910*/  LDCU.64 UR12, c[0x0][0x390] ;  /* 0x00007200ff0c77ac */ /* 0x000ee20008000a00 */
[----:B------:R-:W-:Y:S01]  /*1920*/  IADD3 R2, P0, PT, R106, UR10, RZ ;  /* 0x0000000a6a027c10 */ /* 0x000fe2000ff1e0ff */
[----:B------:R-:W-:Y:S01]  /*1930*/  BSSY.RECONVERGENT B0, `(.L_x_1883) ;  /* 0x0000066000007945 */ /* 0x000fe20003800200 */
[----:B------:R-:W-:Y:S01]  /*1940*/  ISETP.GE.AND P1, PT, R4, UR36, PT ;  /* 0x0000002404007c0c */ /* 0x000fe2000bf26270 */
[----:B------:R-:W4:Y:S01]  /*1950*/  LDCU.64 UR10, c[0x0][0x418] ;  /* 0x00008300ff0a77ac */ /* 0x000f220008000a00 */
[C---:B------:R-:W-:Y:S01]  /*1960*/  LOP3.LUT R120, R106.reuse, 0x40, RZ, 0xfc, !PT ;  /* 0x000000406a787812 */ /* 0x040fe200078efcff */
[----:B------:R-:W-:Y:S01]  /*1970*/  IMAD.X R3, RZ, RZ, UR6, P0 ;  /* 0x00000006ff037e24 */ /* 0x000fe200080e06ff */
[C---:B------:R-:W-:Y:S01]  /*1980*/  IADD3 R6, P0, PT, R106.reuse, UR4, RZ ;  /* 0x000000046a067c10 */ /* 0x040fe2000ff1e0ff */
[----:B------:R-:W5:Y:S01]  /*1990*/  LDCU.128 UR4, c[0x0][0x3d0] ;  /* 0x00007a00ff0477ac */ /* 0x000f620008000c00 */
[C---:B------:R-:W-:Y:S01]  /*19a0*/  LOP3.LUT R119, R106.reuse, 0x80, RZ, 0xfc, !PT ;  /* 0x000000806a777812 */ /* 0x040fe200078efcff */
[----:B------:R-:W-:Y:S01]  /*19b0*/  IMAD.WIDE.U32 R2, R15, UR18, R2 ;  /* 0x000000120f027c25 */ /* 0x000fe2000f8e0002 */
[----:B------:R-:W-:Y:S01]  /*19c0*/  LOP3.LUT R117, R106, 0xc0, RZ, 0xfc, !PT ;  /* 0x000000c06a757812 */ /* 0x000fe200078efcff */
[----:B------:R-:W-:-:S02]  /*19d0*/  USHF.R.S32.HI UR41, URZ, 0x1f, UR39 ;  /* 0x0000001fff297899 */ /* 0x000fc40008011427 */
[----:B------:R-:W-:Y:S01]  /*19e0*/  IMAD.X R7, RZ, RZ, UR8, P0 ;  /* 0x00000008ff077e24 */ /* 0x000fe200080e06ff */
[----:B------:R-:W2:Y:S01]  /*19f0*/  LDCU.64 UR8, c[0x0][0x3c8] ;  /* 0x00007900ff0877ac */ /* 0x000ea20008000a00 */
[C---:B------:R-:W-:Y:S02]  /*1a00*/  IMAD R5, R15.reuse, UR19, R3 ;  /* 0x000000130f057c24 */ /* 0x040fe4000f8e0203 */
[----:B------:R-:W-:Y:S02]  /*1a10*/  IMAD.MOV.U32 R4, RZ, RZ, R2 ;  /* 0x000000ffff047224 */ /* 0x000fe400078e0002 */
[----:B------:R-:W-:Y:S01]  /*1a20*/  IMAD.WIDE.U32 R2, R15, UR16, R6 ;  /* 0x000000100f027c25 */ /* 0x000fe2000f8e0006 */
[----:B------:R-:W-:-:S03]  /*1a30*/  LOP3.LUT R6, R202, 0x70, RZ, 0xc0, !PT ;  /* 0x00000070ca067812 */ /* 0x000fc600078ec0ff */
[----:B------:R-:W-:Y:S01]  /*1a40*/  IMAD.SHL.U32 R7, R110, 0x2, RZ ;  /* 0x000000026e077824 */ /* 0x000fe200078e00ff */
[----:B------:R-:W-:Y:S01]  /*1a50*/  LEA.HI R8, R113, R6, RZ, 0x1e ;  /* 0x0000000671087211 */ /* 0x000fe200078ff0ff */
[----:B------:R-:W-:Y:S01]  /*1a60*/  IMAD R3, R15, UR17, R3 ;  /* 0x000000110f037c24 */ /* 0x000fe2000f8e0203 */
[----:B------:R-:W-:Y:S01]  /*1a70*/  SHF.R.S32.HI R6, RZ, 0x1f, R0 ;  /* 0x0000001fff067819 */ /* 0x000fe20000011400 */
[----:B-----5:R-:W-:Y:S01]  /*1a80*/  IMAD.WIDE.U32 R4, R0, UR4, R4 ;  /* 0x0000000400047c25 */ /* 0x020fe2000f8e0004 */
[----:B------:R-:W-:-:S03]  /*1a90*/  LOP3.LUT R112, R7, 0x6, RZ, 0xc0, !PT ;  /* 0x0000000607707812 */ /* 0x000fc600078ec0ff */
[----:B------:R-:W-:Y:S02]  /*1aa0*/  IMAD R9, R6, UR4, RZ ;  /* 0x0000000406097c24 */ /* 0x000fe4000f8e02ff */
[----:B------:R-:W-:Y:S02]  /*1ab0*/  IMAD R8, R8, UR31, R112 ;  /* 0x0000001f08087c24 */ /* 0x000fe4000f8e0270 */
[----:B------:R-:W-:Y:S01]  /*1ac0*/  IMAD R7, R6, UR6, RZ ;  /* 0x0000000606077c24 */ /* 0x000fe2000f8e02ff */
[----:B------:R-:W-:Y:S01]  /*1ad0*/  IADD3 R6, P0, PT, R106, UR40, RZ ;  /* 0x000000286a067c10 */ /* 0x000fe2000ff1e0ff */
[----:B------:R-:W-:Y:S01]  /*1ae0*/  IMAD R14, R0, UR5, R9 ;  /* 0x00000005000e7c24 */ /* 0x000fe2000f8e0209 */
[----:B------:R-:W-:Y:S01]  /*1af0*/  IADD3 R10, P2, PT, R8, UR39, RZ ;  /* 0x00000027080a7c10 */ /* 0x000fe2000ff5e0ff */
[----:B------:R-:W-:Y:S02]  /*1b00*/  IMAD R13, R0, UR7, R7 ;  /* 0x00000007000d7c24 */ /* 0x000fe4000f8e0207 */
[----:B------:R-:W-:Y:S01]  /*1b10*/  IMAD.X R7, RZ, RZ, UR38, P0 ;  /* 0x00000026ff077e24 */ /* 0x000fe200080e06ff */
[----:B------:R-:W-:Y:S01]  /*1b20*/  LEA.HI.X.SX32 R11, R8, UR41, 0x1, P2 ;  /* 0x00000029080b7c11 */ /* 0x000fe200090f0eff */
[----:B------:R-:W-:Y:S01]  /*1b30*/  IMAD.WIDE.U32 R2, R0, UR6, R2 ;  /* 0x0000000600027c25 */ /* 0x000fe2000f8e0002 */
[----:B----4-:R-:W-:Y:S01]  /*1b40*/  LEA R210, P0, R10, UR10, 0x1 ;  /* 0x0000000a0ad27c11 */ /* 0x010fe2000f8008ff */
[----:B------:R-:W-:Y:S01]  /*1b50*/  USHF.L.U32 UR10, UR18, 0x6, URZ ;  /* 0x00000006120a7899 */ /* 0x000fe200080006ff */
[----:B-1----:R-:W-:Y:S01]  /*1b60*/  LEA R118, P2, R4, UR14, 0x1 ;  /* 0x0000000e04767c11 */ /* 0x002fe2000f8408ff */
[----:B------:R-:W-:Y:S01]  /*1b70*/  IMAD.IADD R0, R5, 0x1, R14 ;  /* 0x0000000105007824 */ /* 0x000fe200078e020e */
[----:B------:R-:W-:Y:S01]  /*1b80*/  LEA.HI.X R11, R10, UR11, R11, 0x1, P0 ;  /* 0x0000000b0a0b7c11 */ /* 0x000fe200080f0c0b */
[----:B------:R-:W-:Y:S01]  /*1b90*/  IMAD.IADD R3, R3, 0x1, R13 ;  /* 0x0000000103037824 */ /* 0x000fe200078e020d */
[----:B---3--:R-:W-:Y:S01]  /*1ba0*/  LEA R19, P0, R2, UR12, 0x1 ;  /* 0x0000000c02137c11 */ /* 0x008fe2000f8008ff */
[----:B------:R1:W-:Y:S01]  /*1bb0*/  STL [R1+0x5c], R118 ;  /* 0x00005c7601007387 */ /* 0x0003e20000100800 */
[----:B------:R-:W-:Y:S01]  /*1bc0*/  LEA.HI.X R114, R4, UR15, R0, 0x1, P2 ;  /* 0x0000000f04727c11 */ /* 0x000fe200090f0c00 */
[----:B--2---:R-:W-:Y:S01]  /*1bd0*/  IMAD.U32 R12, RZ, RZ, UR8 ;  /* 0x00000008ff0c7e24 */ /* 0x004fe2000f8e00ff */
[----:B------:R-:W-:Y:S01]  /*1be0*/  LEA.HI.X R17, R2, UR13, R3, 0x1, P0 ;  /* 0x0000000d02117c11 */ /* 0x000fe200080f0c03 */
[----:B------:R1:W-:Y:S01]  /*1bf0*/  STL [R1+0x64], R19 ;  /* 0x0000641301007387 */ /* 0x0003e20000100800 */
[C---:B------:R-:W-:Y:S01]  /*1c00*/  ISETP.GE.AND P2, PT, R15.reuse, UR36, PT ;  /* 0x000000240f007c0c */ /* 0x040fe2000bf46270 */
[----:B------:R-:W-:Y:S01]  /*1c10*/  UMOV UR11, 0x400 ;  /* 0x00000400000b7882 */ /* 0x000fe20000000000 */
[----:B------:R-:W-:Y:S01]  /*1c20*/  LOP3.LUT R0, R16, 0x1f8, RZ, 0xc0, !PT ;  /* 0x000001f810007812 */ /* 0x000fe200078ec0ff */
[----:B------:R1:W-:Y:S01]  /*1c30*/  STL [R1+0x58], R114 ;  /* 0x0000587201007387 */ /* 0x0003e20000100800 */
[----:B------:R-:W-:Y:S01]  /*1c40*/  IMAD.WIDE.U32 R8, R12, UR32, R6 ;  /* 0x000000200c087c25 */ /* 0x000fe2000f8e0006 */
[----:B------:R-:W-:Y:S01]  /*1c50*/  UIMAD.WIDE.U32 UR14, UR21, 0x80, URZ ;  /* 0x00000080150e78a5 */ /* 0x000fe2000f8e00ff */
[----:B------:R-:W-:Y:S01]  /*1c60*/  LOP3.LUT R0, R0, 0x38, R110, 0x78, !PT ;  /* 0x0000003800007812 */ /* 0x000fe200078e786e */
[----:B------:R1:W-:Y:S01]  /*1c70*/  STL [R1+0x60], R17 ;  /* 0x0000601101007387 */ /* 0x0003e20000100800 */
[----:B------:R-:W-:Y:S01]  /*1c80*/  ULEA UR11, UR37, UR11, 0x18 ;  /* 0x0000000b250b7291 */ /* 0x000fe2000f8ec0ff */
[C---:B------:R-:W-:Y:S01]  /*1c90*/  VIADD R12, R15.reuse, 0x20 ;  /* 0x000000200f0c7836 */ /* 0x040fe20000000000 */
[----:B------:R-:W-:Y:S01]  /*1ca0*/  LOP3.LUT R0, R0, 0x1e00, R16, 0xf8, !PT ;  /* 0x00001e0000007812 */ /* 0x000fe200078ef810 */
[----:B------:R1:W-:Y:S01]  /*1cb0*/  STL [R1+0x50], R120 ;  /* 0x0000507801007387 */ /* 0x0003e20000100800 */
[----:B------:R-:W-:Y:S01]  /*1cc0*/  IMAD.U32 R4, RZ, RZ, UR9 ;  /* 0x00000009ff047e24 */ /* 0x000fe2000f8e00ff */
[----:B------:R-:W-:Y:S01]  /*1cd0*/  USHF.L.U64.HI UR8, UR18, 0x6, UR19 ;  /* 0x0000000612087899 */ /* 0x000fe20008010213 */
[----:B------:R-:W-:Y:S01]  /*1ce0*/  ISETP.GE.AND P0, PT, R12, UR36, PT ;  /* 0x000000240c007c0c */ /* 0x000fe2000bf06270 */
[----:B------:R1:W-:Y:S01]  /*1cf0*/  STL [R1+0x34], R119 ;  /* 0x0000347701007387 */ /* 0x0003e20000100800 */
[----:B------:R-:W-:Y:S01]  /*1d00*/  UIADD3 UR9, UPT, UPT, -UR28, UR22, URZ ;  /* 0x000000161c097290 */ /* 0x000fe2000fffe1ff */
[----:B------:R-:W-:Y:S01]  /*1d10*/  LOP3.LUT R10, R15, UR14, RZ, 0xfc, !PT ;  /* 0x0000000e0f0a7c12 */ /* 0x000fe2000f8efcff */
[----:B------:R-:W-:Y:S01]  /*1d20*/  IMAD R5, R4, UR32, R9 ;  /* 0x0000002004057c24 */ /* 0x000fe2000f8e0209 */
[----:B------:R1:W-:Y:S01]  /*1d30*/  STL [R1+0x54], R117 ;  /* 0x0000547501007387 */ /* 0x0003e20000100800 */
[----:B------:R-:W-:Y:S01]  /*1d40*/  LEA R0, R0, UR11, 0x1 ;  /* 0x0000000b00007c11 */ /* 0x000fe2000f8e08ff */
[----:B------:R-:W-:Y:S07]  /*1d50*/  @P2 BRA `(.L_x_1884) ;  /* 0x00000000008c2947 */ /* 0x000fee0003800000 */
[----:B------:R-:W2:Y:S01]  /*1d60*/  LDCU.64 UR4, c[0x0][0x3b0] ;  /* 0x00007600ff0477ac */ /* 0x000ea20008000a00 */
[----:B------:R-:W-:Y:S01]  /*1d70*/  IMAD.MOV.U32 R4, RZ, RZ, R8 ;  /* 0x000000ffff047224 */ /* 0x000fe200078e0008 */
[----:B------:R-:W3:Y:S01]  /*1d80*/  LDCU UR12, c[0x0][0x440] ;  /* 0x00008800ff0c77ac */ /* 0x000ee20008000800 */
[----:B------:R-:W4:Y:S01]  /*1d90*/  LDCU.64 UR6, c[0x0][0x380] ;  /* 0x00007000ff0677ac */ /* 0x000f220008000a00 */
[----:B--2---:R-:W-:Y:S01]  /*1da0*/  UIMAD UR13, UR15, UR4, URZ ;  /* 0x000000040f0d72a4 */ /* 0x004fe2000f8e02ff */
[----:B------:R-:W-:Y:S01]  /*1db0*/  IMAD.WIDE.U32 R6, R10, UR4, R4 ;  /* 0x000000040a067c25 */ /* 0x000fe2000f8e0004 */
[----:B---3--:R-:W-:-:S04]  /*1dc0*/  ISETP.GE.AND P5, PT, R106, UR12, PT ;  /* 0x0000000c6a007c0c */ /* 0x008fc8000bfa6270 */
[----:B------:R-:W-:Y:S01]  /*1dd0*/  IMAD.U32 R2, RZ, RZ, UR13 ;  /* 0x0000000dff027e24 */ /* 0x000fe2000f8e00ff */
[----:B------:R-:W-:Y:S02]  /*1de0*/  ISETP.GE.AND P4, PT, R120, UR12, PT ;  /* 0x0000000c78007c0c */ /* 0x000fe4000bf86270 */
[----:B------:R-:W-:Y:S01]  /*1df0*/  ISETP.GE.AND P3, PT, R119, UR12, PT ;  /* 0x0000000c77007c0c */ /* 0x000fe2000bf66270 */
[----:B------:R-:W-:Y:S01]  /*1e00*/  IMAD R3, R10, UR5, R2 ;  /* 0x000000050a037c24 */ /* 0x000fe2000f8e0202 */
[----:B----4-:R-:W-:Y:S02]  /*1e10*/  LEA R2, P6, R6, UR6, 0x1 ;  /* 0x0000000606027c11 */ /* 0x010fe4000f8c08ff */
        /* <DEDUP_REMOVED lines=23> */
.L_x_1884:
[----:B------:R-:W-:Y:S05]  /*1f90*/  BSYNC.RECONVERGENT B0 ;  /* 0x0000000000007941 */ /* 0x000fea0003800200 */
.L_x_1883:
[----:B------:R-:W-:Y:S01]  /*1fa0*/  USHF.L.U64.HI UR12, UR18, 0x5, UR19 ;  /* 0x00000005120c7899 */ /* 0x000fe20008010213 */
[----:B------:R-:W-:Y:S01]  /*1fb0*/  BSSY.RECONVERGENT B0, `(.L_x_1885) ;  /* 0x0000029000007945 */ /* 0x000fe20003800200 */
[C---:B------:R-:W-:Y:S02]  /*1fc0*/  ISETP.GE.AND P6, PT, R15.reuse, UR9, PT ;  /* 0x000000090f007c0c */ /* 0x040fe4000bfc6270 */
[----:B------:R-:W-:Y:S01]  /*1fd0*/  IADD3 R15, PT, PT, R15, 0x60, RZ ;  /* 0x000000600f0f7810 */ /* 0x000fe20007ffe0ff */
[----:B------:R-:W-:Y:S05]  /*1fe0*/  @P0 BRA `(.L_x_1886) ;  /* 0x0000000000940947 */ /* 0x000fea0003800000 */
[----:B------:R-:W3:Y:S01]  /*1ff0*/  LDCU.64 UR6, c[0x0][0x3b0] ;  /* 0x00007600ff0677ac */ /* 0x000ee20008000a00 */
[----:B--2---:R-:W-:Y:S01]  /*2000*/  IADD3 R3, P0, PT, R10, 0x20, RZ ;  /* 0x000000200a037810 */ /* 0x004fe20007f1e0ff */
[----:B------:R-:W-:Y:S01]  /*2010*/  IMAD.MOV.U32 R6, RZ, RZ, R8 ;  /* 0x000000ffff067224 */ /* 0x000fe200078e0008 */
[----:B------:R-:W2:Y:S01]  /*2020*/  LDCU UR13, c[0x0][0x440] ;  /* 0x00008800ff0d77ac */ /* 0x000ea20008000800 */
[----:B------:R-:W-:Y:S02]  /*2030*/  IMAD.MOV.U32 R7, RZ, RZ, R5 ;  /* 0x000000ffff077224 */ /* 0x000fe400078e0005 */
[----:B------:R-:W-:Y:S01]  /*2040*/  IMAD.X R2, RZ, RZ, UR15, P0 ;  /* 0x0000000fff027e24 */ /* 0x000fe200080e06ff */
[----:B------:R-:W4:Y:S03]  /*2050*/  LDCU.64 UR4, c[0x0][0x380] ;  /* 0x00007000ff0477ac */ /* 0x000f260008000a00 */
[----:B---3--:R-:W-:-:S02]  /*2060*/  IMAD R2, R2, UR6, RZ ;  /* 0x0000000602027c24 */ /* 0x008fc4000f8e02ff */
[----:B------:R-:W-:Y:S01]  /*2070*/  IMAD.WIDE.U32 R6, R3, UR6, R6 ;  /* 0x0000000603067c25 */ /* 0x000fe2000f8e0006 */
[----:B--2---:R-:W-:-:S03]  /*2080*/  ISETP.GE.AND P4, PT, R106, UR13, PT ;  /* 0x0000000d6a007c0c */ /* 0x004fc6000bf86270 */
[----:B------:R-:W-:Y:S01]  /*2090*/  IMAD R3, R3, UR7, R2 ;  /* 0x0000000703037c24 */ /* 0x000fe2000f8e0202 */
[----:B------:R-:W-:Y:S02]  /*20a0*/  ISETP.GE.AND P3, PT, R120, UR13, PT ;  /* 0x0000000d78007c0c */ /* 0x000fe4000bf66270 */
[C---:B----4-:R-:W-:Y:S01]  /*20b0*/  LEA R2, P5, R6.reuse, UR4, 0x1 ;  /* 0x0000000406027c11 */ /* 0x050fe2000f8a08ff */
        /* <DEDUP_REMOVED lines=24> */
.L_x_1886:
[----:B------:R-:W-:Y:S05]  /*2240*/  BSYNC.RECONVERGENT B0 ;  /* 0x0000000000007941 */ /* 0x000fea0003800200 */
.L_x_1885:
[----:B------:R-:W-:Y:S01]  /*2250*/  USHF.L.U32 UR13, UR18, 0x5, URZ ;  /* 0x00000005120d7899 */ /* 0x000fe200080006ff */
[----:B------:R-:W-:Y:S01]  /*2260*/  BSSY.RECONVERGENT B0, `(.L_x_1887) ;  /* 0x0000028000007945 */ /* 0x000fe20003800200 */
[----:B------:R-:W-:-:S03]  /*2270*/  ISETP.GE.AND P0, PT, R15, UR36, PT ;  /* 0x000000240f007c0c */ /* 0x000fc6000bf06270 */
[----:B------:R-:W-:Y:S10]  /*2280*/  @P1 BRA `(.L_x_1888) ;  /* 0x0000000000941947 */ /* 0x000ff40003800000 */
[----:B------:R-:W4:Y:S01]  /*2290*/  LDCU.64 UR6, c[0x0][0x3b0] ;  /* 0x00007600ff0677ac */ /* 0x000f220008000a00 */
[----:B--23--:R-:W-:Y:S01]  /*22a0*/  IADD3 R3, P1, PT, R10, 0x40, RZ ;  /* 0x000000400a037810 */ /* 0x00cfe20007f3e0ff */
[----:B------:R-:W-:Y:S01]  /*22b0*/  IMAD.MOV.U32 R6, RZ, RZ, R8 ;  /* 0x000000ffff067224 */ /* 0x000fe200078e0008 */
[----:B------:R-:W2:Y:S01]  /*22c0*/  LDCU UR37, c[0x0][0x440] ;  /* 0x00008800ff2577ac */ /* 0x000ea20008000800 */
[----:B------:R-:W-:Y:S02]  /*22d0*/  IMAD.MOV.U32 R7, RZ, RZ, R5 ;  /* 0x000000ffff077224 */ /* 0x000fe400078e0005 */
[----:B------:R-:W-:Y:S01]  /*22e0*/  IMAD.X R2, RZ, RZ, UR15, P1 ;  /* 0x0000000fff027e24 */ /* 0x000fe200088e06ff */
[----:B------:R-:W3:Y:S03]  /*22f0*/  LDCU.64 UR4, c[0x0][0x380] ;  /* 0x00007000ff0477ac */ /* 0x000ee60008000a00 */
[----:B----4-:R-:W-:-:S02]  /*2300*/  IMAD R2, R2, UR6, RZ ;  /* 0x0000000602027c24 */ /* 0x010fc4000f8e02ff */
[----:B------:R-:W-:Y:S01]  /*2310*/  IMAD.WIDE.U32 R6, R3, UR6, R6 ;  /* 0x0000000603067c25 */ /* 0x000fe2000f8e0006 */
[----:B--2---:R-:W-:-:S03]  /*2320*/  ISETP.GE.AND P4, PT, R106, UR37, PT ;  /* 0x000000256a007c0c */ /* 0x004fc6000bf86270 */
[----:B------:R-:W-:Y:S01]  /*2330*/  IMAD R3, R3, UR7, R2 ;  /* 0x0000000703037c24 */ /* 0x000fe2000f8e0202 */
[----:B------:R-:W-:Y:S02]  /*2340*/  ISETP.GE.AND P3, PT, R120, UR37, PT ;  /* 0x0000002578007c0c */ /* 0x000fe4000bf66270 */
[C---:B---3--:R-:W-:Y:S01]  /*2350*/  LEA R2, P5, R6.reuse, UR4, 0x1 ;  /* 0x0000000406027c11 */ /* 0x048fe2000f8a08ff */
        /* <DEDUP_REMOVED lines=24> */
.L_x_1888:
[----:B------:R-:W-:Y:S05]  /*24e0*/  BSYNC.RECONVERGENT B0 ;  /* 0x0000000000007941 */ /* 0x000fea0003800200 */
.L_x_1887:
[----:B------:R-:W-:Y:S01]  /*24f0*/  UIMAD.WIDE.U32 UR38, UR10, UR29, URZ ;  /* 0x0000001d0a2672a5 */ /* 0x000fe2000f8e00ff */
[----:B------:R-:W-:Y:S01]  /*2500*/  BSSY.RECONVERGENT B0, `(.L_x_1889) ;  /* 0x0000027000007945 */ /* 0x000fe20003800200 */
[----:B------:R-:W-:-:S03]  /*2510*/  ISETP.GE.AND P5, PT, R12, UR9, PT ;  /* 0x000000090c007c0c */ /* 0x000fc6000bfa6270 */
[----:B------:R-:W-:Y:S10]  /*2520*/  @P0 BRA `(.L_x_1890) ;  /* 0x0000000000900947 */ /* 0x000ff40003800000 */
[----:B------:R-:W5:Y:S01]  /*2530*/  LDCU.64 UR6, c[0x0][0x3b0] ;  /* 0x00007600ff0677ac */ /* 0x000f620008000a00 */
[----:B--234-:R-:W-:Y:S01]  /*2540*/  IADD3 R3, P0, PT, R10, 0x60, RZ ;  /* 0x000000600a037810 */ /* 0x01cfe20007f1e0ff */
[----:B------:R-:W-:Y:S01]  /*2550*/  IMAD.MOV.U32 R4, RZ, RZ, R8 ;  /* 0x000000ffff047224 */ /* 0x000fe200078e0008 */
[----:B------:R-:W2:Y:S03]  /*2560*/  LDCU UR36, c[0x0][0x440] ;  /* 0x00008800ff2477ac */ /* 0x000ea60008000800 */
[----:B------:R-:W-:Y:S01]  /*2570*/  IMAD.X R2, RZ, RZ, UR15, P0 ;  /* 0x0000000fff027e24 */ /* 0x000fe200080e06ff */
[----:B------:R-:W3:Y:S03]  /*2580*/  LDCU.64 UR4, c[0x0][0x380] ;  /* 0x00007000ff0477ac */ /* 0x000ee60008000a00 */
[----:B-----5:R-:W-:-:S02]  /*2590*/  IMAD R2, R2, UR6, RZ ;  /* 0x0000000602027c24 */ /* 0x020fc4000f8e02ff */
        /* <DEDUP_REMOVED lines=29> */
.L_x_1890:
[----:B------:R-:W-:Y:S05]  /*2770*/  BSYNC.RECONVERGENT B0 ;  /* 0x0000000000007941 */ /* 0x000fea0003800200 */
.L_x_1889:
[----:B------:R-:W-:Y:S01]  /*2780*/  UIMAD UR5, UR8, UR29, URZ ;  /* 0x0000001d080572a4 */ /* 0x000fe2000f8e02ff */
[----:B------:R-:W-:Y:S03]  /*2790*/  BSSY.RECONVERGENT B0, `(.L_x_1891) ;  /* 0x0000021000007945 */ /* 0x000fe60003800200 */
[----:B------:R-:W-:Y:S01]  /*27a0*/  UIADD3 UR5, UPT, UPT, UR39, UR5, URZ ;  /* 0x0000000527057290 */ /* 0x000fe2000fffe0ff */
[----:B------:R-:W-:Y:S11]  /*27b0*/  @P6 BRA `(.L_x_1892) ;  /* 0x0000000000786947 */ /* 0x000ff60003800000 */
[----:B------:R-:W5:Y:S01]  /*27c0*/  LDCU UR4, c[0x0][0x440] ;  /* 0x00008800ff0477ac */ /* 0x000f620008000800 */
[----:B------:R-:W-:Y:S02]  /*27d0*/  IMAD.U32 R4, RZ, RZ, UR38 ;  /* 0x00000026ff047e24 */ /* 0x000fe4000f8e00ff */
[----:B--234-:R-:W-:Y:S02]  /*27e0*/  IMAD.U32 R3, RZ, RZ, UR5 ;  /* 0x00000005ff037e24 */ /* 0x01cfe4000f8e00ff */
        /* <DEDUP_REMOVED lines=27> */
.L_x_1892:
[----:B------:R-:W-:Y:S05]  /*29a0*/  BSYNC.RECONVERGENT B0 ;  /* 0x0000000000007941 */ /* 0x000fea0003800200 */
.L_x_1891:
[----:B------:R-:W-:Y:S04]  /*29b0*/  BSSY.RECONVERGENT B0, `(.L_x_1893) ;  /* 0x0000021000007945 */ /* 0x000fe80003800200 */
[----:B------:R-:W-:Y:S05]  /*29c0*/  @P5 BRA `(.L_x_1894) ;  /* 0x00000000007c5947 */ /* 0x000fea0003800000 */
[----:B------:R-:W5:Y:S01]  /*29d0*/  LDCU UR4, c[0x0][0x440] ;  /* 0x00008800ff0477ac */ /* 0x000f620008000800 */
[----:B------:R-:W-:-:S04]  /*29e0*/  UIADD3 UR7, UP0, UPT, UR13, UR38, URZ ;  /* 0x000000260d077290 */ /* 0x000fc8000ff1e0ff */
[----:B------:R-:W-:Y:S02]  /*29f0*/  UIADD3.X UR6, UPT, UPT, UR12, UR5, URZ, UP0, !UPT ;  /* 0x000000050c067290 */ /* 0x000fe400087fe4ff */
[----:B--234-:R-:W-:-:S04]  /*2a00*/  IMAD.U32 R3, RZ, RZ, UR7 ;  /* 0x00000007ff037e24 */ /* 0x01cfc8000f8e00ff */
        /* <DEDUP_REMOVED lines=27> */
.L_x_1894:
[----:B------:R-:W-:Y:S05]  /*2bc0*/  BSYNC.RECONVERGENT B0 ;  /* 0x0000000000007941 */ /* 0x000fea0003800200 */
.L_x_1893:
        /* <DEDUP_REMOVED lines=16> */
[----:B--234-:R-:W-:-:S04]  /*2cd0*/  IMAD.U32 R2, RZ, RZ, UR6 ;  /* 0x00000006ff027e24 */ /* 0x01cfc8000f8e00ff */
[----:B------:R-:W-:-:S06]  /*2ce0*/  IMAD.U32 R3, RZ, RZ, UR7 ;  /* 0x00000007ff037e24 */ /* 0x000fcc000f8e00ff */
[----:B------:R5:W2:Y:S01]  /*2cf0*/  @P0 LDG.E R3, desc[UR24][R2.64] ;  /* 0x0000001802030981 */ /* 0x000aa2000c1e1900 */
[----:B------:R-:W-:Y:S01]  /*2d00*/  USHF.L.U32 UR14, UR16, 0x6, URZ ;  /* 0x00000006100e7899 */ /* 0x000fe200080006ff */
[----:B------:R-:W-:Y:S01]  /*2d10*/  LOP3.LUT R6, R111, 0x1c0, RZ, 0xc0, !PT ;  /* 0x000001c06f067812 */ /* 0x000fe200078ec0ff */
[----:B------:R-:W-:Y:S01]  /*2d20*/  UMOV UR7, URZ ;  /* 0x000000ff00077c82 */ /* 0x000fe20008000000 */
[----:B------:R-:W-:Y:S01]  /*2d30*/  SHF.R.U32.HI R115, RZ, 0x5, R110 ;  /* 0x00000005ff737819 */ /* 0x000fe2000001166e */
[----:B------:R-:W-:Y:S01]  /*2d40*/  UIMAD.WIDE.U32 UR14, UR14, UR29, URZ ;  /* 0x0000001d0e0e72a5 */ /* 0x000fe2000f8e00ff */
[----:B------:R-:W-:Y:S01]  /*2d50*/  LOP3.LUT R6, R6, 0x38, R16, 0xf8, !PT ;  /* 0x0000003806067812 */ /* 0x000fe200078ef810 */
[----:B------:R-:W-:Y:S01]  /*2d60*/  IMAD.MOV.U32 R211, RZ, RZ, R11 ;  /* 0x000000ffffd37224 */ /* 0x000fe200078e000b */
[----:B-----5:R-:W2:Y:S01]  /*2d70*/  @P0 MUFU.RCP R2, UR4 ;  /* 0x0000000400020d08 */ /* 0x020ea20008001000 */
[----:B------:R-:W-:-:S04]  /*2d80*/  USHF.L.U64.HI UR4, UR16, 0x6, UR17 ;  /* 0x0000000610047899 */ /* 0x000fc80008010211 */
[----:B------:R-:W-:-:S04]  /*2d90*/  UIMAD UR4, UR4, UR29, URZ ;  /* 0x0000001d040472a4 */ /* 0x000fc8000f8e02ff */
[----:B------:R-:W-:Y:S01]  /*2da0*/  UIADD3 UR4, UPT, UPT, UR15, UR4, URZ ;  /* 0x000000040f047290 */ /* 0x000fe2000fffe0ff */
[----:B------:R-:W-:Y:S01]  /*2db0*/  BAR.SYNC.DEFER_BLOCKING 0x0 ;  /* 0x0000000000007b1d */ /* 0x000fe20000010000 */
[----:B--2---:R-:W-:-:S05]  /*2dc0*/  @P0 FMUL.FTZ R2, R3, R2 ;  /* 0x0000000203020220 */ /* 0x004fca0000410000 */
[----:B------:R-:W-:-:S13]  /*2dd0*/  @P0 R2UR UR5, R2 ;  /* 0x00000000020502ca */ /* 0x000fda00000e0000 */
[----:B------:R-:W-:Y:S01]  /*2de0*/  @UP1 UMOV UR7, UR5 ;  /* 0x0000000500071c82 */ /* 0x000fe20008000000 */
[----:B------:R-:W-:Y:S05]  /*2df0*/  @P6 BRA `(.L_x_1896) ;  /* 0x00000000007c6947 */ /* 0x000fea0003800000 */
[----:B------:R-:W2:Y:S01]  /*2e00*/  LDCU UR5, c[0x0][0x440] ;  /* 0x00008800ff0577ac */ /* 0x000ea20008000800 */
[----:B------:R-:W-:Y:S02]  /*2e10*/  IMAD.U32 R4, RZ, RZ, UR14 ;  /* 0x0000000eff047e24 */ /* 0x000fe4000f8e00ff */
        /* <DEDUP_REMOVED lines=29> */
.L_x_1896:
[----:B------:R3:W-:Y:S04]  /*2ff0*/  STS.128 [R0+0x18000], RZ ;  /* 0x018000ff00007388 */ /* 0x0007e80000000c00 */
[----:B------:R3:W-:Y:S04]  /*3000*/  STS.128 [R0+0x1a000], RZ ;  /* 0x01a000ff00007388 */ /* 0x0007e80000000c00 */
[----:B------:R3:W-:Y:S04]  /*3010*/  STS.128 [R0+0x1c000], RZ ;  /* 0x01c000ff00007388 */ /* 0x0007e80000000c00 */
[----:B------:R3:W-:Y:S02]  /*3020*/  STS.128 [R0+0x1e000], RZ ;  /* 0x01e000ff00007388 */ /* 0x0007e40000000c00 */
.L_x_1897:
[----:B------:R-:W-:Y:S05]  /*3030*/  BSYNC.RECONVERGENT B0 ;  /* 0x0000000000007941 */ /* 0x000fea0003800200 */
.L_x_1895:
[----:B------:R-:W-:Y:S01]  /*3040*/  ISETP.GE.AND P0, PT, R12, UR9, PT ;  /* 0x000000090c007c0c */ /* 0x000fe2000bf06270 */
[----:B------:R-:W-:Y:S01]  /*3050*/  IMAD.SHL.U32 R203, R110, 0x20, RZ ;  /* 0x000000206ecb7824 */ /* 0x000fe200078e00ff */
[C---:B------:R-:W-:Y:S01]  /*3060*/  LOP3.LUT R109, R6.reuse, 0x8, R202, 0x78, !PT ;  /* 0x00000008066d7812 */ /* 0x040fe200078e78ca */
[----:B------:R-:W-:Y:S01]  /*3070*/  BSSY.RECONVERGENT B0, `(.L_x_1898) ;  /* 0x000002c000007945 */ /* 0x000fe20003800200 */
[----:B------:R-:W-:Y:S02]  /*3080*/  LOP3.LUT R16, R6, 0x8, R110, 0x78, !PT ;  /* 0x0000000806107812 */ /* 0x000fe400078e786e */
[----:B------:R-:W-:Y:S02]  /*3090*/  LOP3.LUT R203, R203, 0x7c00, RZ, 0xc0, !PT ;  /* 0x00007c00cbcb7812 */ /* 0x000fe400078ec0ff */
[----:B--2---:R-:W-:Y:S02]  /*30a0*/  LOP3.LUT R3, R111, 0x400, RZ, 0xc0, !PT ;  /* 0x000004006f037812 */ /* 0x004fe400078ec0ff */
        /* <DEDUP_REMOVED lines=40> */
.L_x_1899:
[----:B------:R-:W-:Y:S05]  /*3330*/  BSYNC.RECONVERGENT B0 ;  /* 0x0000000000007941 */ /* 0x000fea0003800200 */
.L_x_1898:
[----:B------:R-:W-:Y:S01]  /*3340*/  LDSM.16.M88.4 R12, [R16+UR11+0x10000] ;  /* 0x0100000b100c783b */ /* 0x000fe20008000200 */
[----:B------:R-:W-:Y:S01]  /*3350*/  IMAD.MOV.U32 R116, RZ, RZ, 0x20 ;  /* 0x00000020ff747424 */ /* 0x000fe200078e00ff */
[----:B------:R-:W-:Y:S01]  /*3360*/  LOP3.LUT P2, RZ, R110, 0x2, RZ, 0xc0, !PT ;  /* 0x000000026eff7812 */ /* 0x000fe2000784c0ff */
[----:B----4-:R-:W-:Y:S01]  /*3370*/  VIADD R3, R16, UR11 ;  /* 0x0000000b10037c36 */ /* 0x010fe20008000000 */
[----:B------:R-:W4:Y:S01]  /*3380*/  LDSM.16.M88.4 R4, [R18] ;  /* 0x000000001204783b */ /* 0x000f220000000200 */
[----:B------:R-:W-:Y:S01]  /*3390*/  IMAD.MOV.U32 R2, RZ, RZ, 0x40 ;  /* 0x00000040ff027424 */ /* 0x000fe200078e00ff */
[----:B------:R-:W-:Y:S01]  /*33a0*/  SEL R116, R116, 0xffffffe0, !P2 ;  /* 0xffffffe074747807 */ /* 0x000fe20005000000 */
[----:B------:R-:W-:Y:S01]  /*33b0*/  UISETP.GE.U32.AND UP1, UPT, UR22, 0x41, UPT ;  /* 0x000000411600788c */ /* 0x000fe2000bf26070 */
[----:B------:R-:W5:Y:S01]  /*33c0*/  LDSM.16.M88.4 R24, [R16+UR11+0x10800] ;  /* 0x0108000b1018783b */ /* 0x000f620008000200 */
[----:B------:R-:W-:Y:S01]  /*33d0*/  LOP3.LUT P0, RZ, R110, 0x4, RZ, 0xc0, !PT ;  /* 0x000000046eff7812 */ /* 0x000fe2000780c0ff */
[----:B------:R-:W2:Y:S01]  /*33e0*/  LDCU.U8 UR4, c[0x0][0x4f8] ;  /* 0x00009f00ff0477ac */ /* 0x000ea20008000000 */
[--C-:B-1----:R-:W-:Y:S01]  /*33f0*/  IMAD.IADD R17, R3, 0x1, R116.reuse ;  /* 0x0000000103117824 */ /* 0x102fe200078e0274 */
[----:B------:R-:W1:Y:S01]  /*3400*/  LDSM.16.M88.4 R40, [R16+UR11+0x11000] ;  /* 0x0110000b1028783b */ /* 0x000e620008000200 */
[----:B------:R-:W-:Y:S01]  /*3410*/  IMAD.IADD R105, R18, 0x1, R116 ;  /* 0x0000000112697824 */ /* 0x000fe200078e0274 */
[----:B------:R-:W-:-:S02]  /*3420*/  SEL R2, R2, 0xffffffc0, !P0 ;  /* 0xffffffc002027807 */ /* 0x000fc40004000000 */
[----:B------:R-:W3:Y:S01]  /*3430*/  LDSM.16.M88.4 R36, [R16+UR11+0x11800] ;  /* 0x0118000b1024783b */ /* 0x000ee20008000200 */
[----:B------:R-:W-:Y:S02]  /*3440*/  LOP3.LUT R121, R202, 0x1f0, RZ, 0xc0, !PT ;  /* 0x000001f0ca797812 */ /* 0x000fe400078ec0ff */
[--C-:B------:R-:W-:Y:S01]  /*3450*/  IMAD.IADD R3, R3, 0x1, R2.reuse ;  /* 0x0000000103037824 */ /* 0x100fe200078e0202 */
[----:B------:R-:W-:Y:S01]  /*3460*/  LDSM.16.M88.4 R32, [R17+0x10000] ;  /* 0x010000001120783b */ /* 0x000fe20000000200 */
[----:B------:R-:W-:Y:S02]  /*3470*/  IMAD.IADD R19, R18, 0x1, R2 ;  /* 0x0000000112137824 */ /* 0x000fe400078e0202 */
[C---:B------:R-:W-:Y:S01]  /*3480*/  IMAD.IADD R2, R116.reuse, 0x1, R3 ;  /* 0x0000000174027824 */ /* 0x040fe200078e0203 */
[----:B------:R-:W2:Y:S01]  /*3490*/  LDSM.16.M88.4 R8, [R105] ;  /* 0x000000006908783b */ /* 0x000ea20000000200 */
        /* <DEDUP_REMOVED lines=15> */
[C---:B-1----:R-:W-:Y:S08]  /*3590*/  HMMA.16816.F32.BF16 R52, R4.reuse, R40, RZ ;  /* 0x000000280434723c */ /* 0x042ff000000418ff */
[C---:B------:R-:W-:Y:S01]  /*35a0*/  HMMA.16816.F32.BF16 R64, R4.reuse, R42, RZ ;  /* 0x0000002a0440723c */ /* 0x040fe200000418ff */
[----:B------:R-:W-:Y:S07]  /*35b0*/  LDSM.16.M88.4 R40, [R3+0x11000] ;  /* 0x011000000328783b */ /* 0x000fee0000000200 */
[C---:B---3--:R-:W-:Y:S08]  /*35c0*/  HMMA.16816.F32.BF16 R84, R4.reuse, R36, RZ ;  /* 0x000000240454723c */ /* 0x048ff000000418ff */
        /* <DEDUP_REMOVED lines=17> */
[C---:B------:R-:W-:Y:S08]  /*36e0*/  HMMA.16816.F32.BF16 R72, R4.reuse, R68, R72 ;  /* 0x000000440448723c */ /* 0x040ff00000041848 */
[C---:B------:R-:W-:Y:S08]  /*36f0*/  HMMA.16816.F32.BF16 R60, R4.reuse, R40, R28 ;  /* 0x00000028043c723c */ /* 0x040ff0000004181c */
[C---:B------:R-:W-:Y:S01]  /*3700*/  HMMA.16816.F32.BF16 R64, R4.reuse, R42, R24 ;  /* 0x0000002a0440723c */ /* 0x040fe20000041818 */
[----:B------:R-:W1:Y:S07]  /*3710*/  LDSM.16.M88.4 R40, [R2+0x11800] ;  /* 0x011800000228783b */ /* 0x000e6e0000000200 */
[C---:B---3--:R-:W-:Y:S08]  /*3720*/  HMMA.16816.F32.BF16 R52, R4.reuse, R36, R20 ;  /* 0x000000240434723c */ /* 0x048ff00000041814 */
[C---:B------:R-:W-:Y:S01]  /*3730*/  HMMA.16816.F32.BF16 R48, R4.reuse, R50, R76 ;  /* 0x000000320430723c */ /* 0x040fe2000004184c */
[----:B------:R-:W-:Y:S07]  /*3740*/  LDSM.16.M88.4 R76, [R16+UR11+0x13800] ;  /* 0x0138000b104c783b */ /* 0x000fee0008000200 */
[C---:B------:R-:W-:Y:S01]  /*3750*/  HMMA.16816.F32.BF16 R68, R4.reuse, R70, R32 ;  /* 0x000000460444723c */ /* 0x040fe20000041820 */
[----:B------:R-:W-:Y:S07]  /*3760*/  LDSM.16.M88.4 R32, [R16+UR11+0x12000] ;  /* 0x0120000b1020783b */ /* 0x000fee0008000200 */
[----:B------:R-:W-:Y:S01]  /*3770*/  HMMA.16816.F32.BF16 R36, R4, R38, R8 ;  /* 0x000000260424723c */ /* 0x000fe20000041808 */
[----:B------:R-:W3:Y:S04]  /*3780*/  LDSM.16.M88.4 R8, [R18+0x4000] ;  /* 0x004000001208783b */ /* 0x000ee80000000200 */
[----:B------:R-:W-:Y:S03]  /*3790*/  LDSM.16.M88.4 R4, [R105+0x4000] ;  /* 0x004000006904783b */ /* 0x000fe60000000200 */
[C---:B--2---:R-:W-:Y:S01]  /*37a0*/  HMMA.16816.F32.BF16 R28, R12.reuse, R84, R44 ;  /* 0x000000540c1c723c */ /* 0x044fe2000004182c */
[----:B------:R-:W2:Y:S07]  /*37b0*/  LDSM.16.M88.4 R44, [R16+UR11+0x12800] ;  /* 0x0128000b102c783b */ /* 0x000eae0008000200 */
[C---:B----4-:R-:W-:Y:S01]  /*37c0*/  HMMA.16816.F32.BF16 R20, R12.reuse, R88, R72 ;  /* 0x000000580c14723c */ /* 0x050fe20000041848 */
[----:B------:R-:W4:Y:S07]  /*37d0*/  LDSM.16.M88.4 R72, [R16+UR11+0x13000] ;  /* 0x0130000b1048783b */ /* 0x000f2e0008000200 */
[C---:B------:R-:W-:Y:S01]  /*37e0*/  HMMA.16816.F32.BF16 R24, R12.reuse, R86, R48 ;  /* 0x000000560c18723c */ /* 0x040fe20000041830 */
[----:B------:R-:W-:Y:S07]  /*37f0*/  LDSM.16.M88.4 R84, [R3+0x12000] ;  /* 0x012000000354783b */ /* 0x000fee0000000200 */
        /* <DEDUP_REMOVED lines=11> */
[C---:B----4-:R-:W-:Y:S08]  /*38b0*/  HMMA.16816.F32.BF16 R28, R8.reuse, R72, R60 ;  /* 0x00000048081c723c */ /* 0x050ff0000004183c */
[C---:B------:R-:W-:Y:S01]  /*38c0*/  HMMA.16816.F32.BF16 R24, R8.reuse, R74, R64 ;  /* 0x0000004a0818723c */ /* 0x040fe20000041840 */
[----:B------:R-:W-:Y:S07]  /*38d0*/  LDSM.16.M88.4 R72, [R3+0x13800] ;  /* 0x013800000348783b */ /* 0x000fee0000000200 */
[C---:B------:R-:W-:Y:S08]  /*38e0*/  HMMA.16816.F32.BF16 R20, R8.reuse, R76, R68 ;  /* 0x0000004c0814723c */ /* 0x040ff00000041844 */
[----:B------:R-:W-:Y:S01]  /*38f0*/  HMMA.16816.F32.BF16 R8, R8, R78, R56 ;  /* 0x0000004e0808723c */ /* 0x000fe20000041838 */
[----:B------:R-:W1:Y:S07]  /*3900*/  LDSM.16.M88.4 R76, [R3+0x12800] ;  /* 0x01280000034c783b */ /* 0x000e6e0000000200 */
        /* <DEDUP_REMOVED lines=11> */
[----:B------:R-:W2:Y:S07]  /*39c0*/  LDSM.16.M88.4 R8, [R104+0x4000] ;  /* 0x004000006808783b */ /* 0x000eae0000000200 */
        /* <DEDUP_REMOVED lines=9> */
[----:B------:R-:W3:Y:S07]  /*3a60*/  LDSM.16.M88.4 R88, [R16+UR11+0x14000] ;  /* 0x0140000b1058783b */ /* 0x000eee0008000200 */
[----:B------:R-:W-:Y:S01]  /*3a70*/  HMMA.16816.F32.BF16 R68, R12, R72, R44 ;  /* 0x000000480c44723c */ /* 0x000fe2000004182c */
[----:B------:R-:W4:Y:S07]  /*3a80*/  LDSM.16.M88.4 R44, [R16+UR11+0x15000] ;  /* 0x0150000b102c783b */ /* 0x000f2e0008000200 */
[----:B--2---:R-:W-:Y:S08]  /*3a90*/  HMMA.16816.F32.BF16 R60, R8, R36, R32 ;  /* 0x00000024083c723c */ /* 0x004ff00000041820 */
[----:B------:R-:W-:Y:S01]  /*3aa0*/  HMMA.16816.F32.BF16 R64, R12, R74, R40 ;  /* 0x0000004a0c40723c */ /* 0x000fe20000041828 */
[----:B------:R-:W2:Y:S04]  /*3ab0*/  LDSM.16.M88.4 R40, [R16+UR11+0x15800] ;  /* 0x0158000b1028783b */ /* 0x000ea80008000200 */
        /* <DEDUP_REMOVED lines=9> */
[----:B---3--:R-:W-:Y:S01]  /*3b50*/  HMMA.16816.F32.BF16 R20, R4, R88, R60 ;  /* 0x000000580414723c */ /* 0x008fe2000004183c */
[----:B------:R-:W3:Y:S07]  /*3b60*/  LDSM.16.M88.4 R60, [R17+0x15000] ;  /* 0x01500000113c783b */ /* 0x000eee0000000200 */
[C---:B------:R-:W-:Y:S01]  /*3b70*/  HMMA.16816.F32.BF16 R28, R8.reuse, R94, R76 ;  /* 0x0000005e081c723c */ /* 0x040fe2000004184c */
[----:B------:R-:W3:Y:S07]  /*3b80*/  LDSM.16.M88.4 R76, [R17+0x15800] ;  /* 0x01580000114c783b */ /* 0x000eee0000000200 */
[----:B------:R-:W-:Y:S01]  /*3b90*/  HMMA.16816.F32.BF16 R8, R8, R86, R64 ;  /* 0x000000560808723c */ /* 0x000fe20000041840 */
[----:B------:R-:W-:Y:S07]  /*3ba0*/  LDSM.16.M88.4 R84, [R2+0x14800] ;  /* 0x014800000254783b */ /* 0x000fee0000000200 */
[C---:B------:R-:W-:Y:S08]  /*3bb0*/  HMMA.16816.F32.BF16 R48, R4.reuse, R90, R48 ;  /* 0x0000005a0430723c */ /* 0x040ff00000041830 */
[C---:B----4-:R-:W-:Y:S08]  /*3bc0*/  HMMA.16816.F32.BF16 R56, R4.reuse, R44, R32 ;  /* 0x0000002c0438723c */ /* 0x050ff00000041820 */
[C---:B------:R-:W-:Y:S08]  /*3bd0*/  HMMA.16816.F32.BF16 R52, R4.reuse, R96, R52 ;  /* 0x000000600434723c */ /* 0x040ff00000041834 */
[C---:B------:R-:W-:Y:S01]  /*3be0*/  HMMA.16816.F32.BF16 R32, R4.reuse, R46, R28 ;  /* 0x0000002e0420723c */ /* 0x040fe2000004181c */
[----:B------:R-:W-:Y:S07]  /*3bf0*/  LDSM.16.M88.4 R44, [R3+0x14800] ;  /* 0x01480000032c783b */ /* 0x000fee0000000200 */
[C---:B------:R-:W-:Y:S08]  /*3c00*/  HMMA.16816.F32.BF16 R36, R4.reuse, R98, R36 ;  /* 0x000000620424723c */ /* 0x040ff00000041824 */
[C---:B--2---:R-:W-:Y:S01]  /*3c10*/  HMMA.16816.F32.BF16 R64, R4.reuse, R40, R24 ;  /* 0x000000280440723c */ /* 0x044fe20000041818 */
[----:B------:R-:W-:Y:S07]  /*3c20*/  LDSM.16.M88.4 R24, [R3+0x14000] ;  /* 0x014000000318783b */ /* 0x000fee0000000200 */
[----:B------:R-:W-:Y:S01]  /*3c30*/  HMMA.16816.F32.BF16 R8, R4, R42, R8 ;  /* 0x0000002a0408723c */ /* 0x000fe20000041808 */
[----:B------:R-:W2:Y:S07]  /*3c40*/  LDSM.16.M88.4 R4, [R19+0x8000] ;  /* 0x008000001304783b */ /* 0x000eae0000000200 */
[C---:B-----5:R-:W-:Y:S08]  /*3c50*/  HMMA.16816.F32.BF16 R28, R12.reuse, R74, R48 ;  /* 0x0000004a0c1c723c */ /* 0x060ff00000041830 */
[C---:B-1----:R-:W-:Y:S01]  /*3c60*/  HMMA.16816.F32.BF16 R40, R12.reuse, R68, R52 ;  /* 0x000000440c28723c */ /* 0x042fe20000041834 */
[----:B------:R-:W1:Y:S07]  /*3c70*/  LDSM.16.M88.4 R52, [R3+0x15000] ;  /* 0x015000000334783b */ /* 0x000e6e0000000200 */
[C---:B---3--:R-:W-:Y:S08]  /*3c80*/  HMMA.16816.F32.BF16 R56, R12.reuse, R60, R56 ;  /* 0x0000003c0c38723c */ /* 0x048ff00000041838 */
        /* <DEDUP_REMOVED lines=57> */
[----:B---3--:R-:W-:-:S04]  /*4020*/  SHF.R.U32.HI R3, RZ, 0x2, R110 ;  /* 0x00000002ff037819 */ /* 0x008fc8000001166e */
[----:B------:R-:W-:-:S03]  /*4030*/  LOP3.LUT R3, R3, 0x7, RZ, 0xc0, !PT ;  /* 0x0000000703037812 */ /* 0x000fc600078ec0ff */
[----:B--2---:R-:W-:Y:S01]  /*4040*/  HMMA.16816.F32.BF16 R40, R8, R24, R36 ;  /* 0x000000180828723c */ /* 0x004fe20000041824 */
[----:B------:R-:W-:-:S07]  /*4050*/  IADD3 R3, PT, PT, R3, UR34, R121 ;  /* 0x0000002203037c10 */ /* 0x000fce000fffe079 */
        /* <DEDUP_REMOVED lines=12> */
[C---:B------:R-:W-:Y:S01]  /*4120*/  ISETP.GE.U32.AND P1, PT, R14.reuse, UR22, PT ;  /* 0x000000160e007c0c */ /* 0x040fe2000bf26070 */
[C---:B------:R-:W-:Y:S01]  /*4130*/  VIADD R15, R14.reuse, 0x11 ;  /* 0x000000110e0f7836 */ /* 0x040fe20000000000 */
[----:B------:R-:W-:Y:S01]  /*4140*/  HMMA.16816.F32.BF16 R32, R4, R70, R48 ;  /* 0x000000460420723c */ /* 0x000fe20000041830 */
[----:B--2---:R-:W-:Y:S01]  /*4150*/  IMAD.U32 R2, RZ, RZ, UR22 ;  /* 0x00000016ff027e24 */ /* 0x004fe2000f8e00ff */
[----:B------:R-:W-:Y:S01]  /*4160*/  BAR.SYNC.DEFER_BLOCKING 0x0 ;  /* 0x0000000000007b1d */ /* 0x000fe20000010000 */
[----:B------:R-:W-:Y:S01]  /*4170*/  VIADD R12, R14, 0x28 ;  /* 0x000000280e0c7836 */ /* 0x000fe20000000000 */
[----:B------:R-:W-:Y:S02]  /*4180*/  ISETP.GE.U32.AND P3, PT, R13, UR22, PT ;  /* 0x000000160d007c0c */ /* 0x000fe4000bf66070 */
[----:B------:R-:W-:Y:S02]  /*4190*/  IADD3 R2, PT, PT, R2, -UR23, R3 ;  /* 0x8000001702027c10 */ /* 0x000fe4000fffe003 */
[----:B------:R-:W-:Y:S01]  /*41a0*/  HMMA.16816.F32.BF16 R48, R28, R76, R36 ;  /* 0x0000004c1c30723c */ /* 0x000fe20000041824 */
[----:B------:R-:W-:-:S04]  /*41b0*/  VIADD R36, R14, 0x1 ;  /* 0x000000010e247836 */ /* 0x000fc80000000000 */
[----:B------:R-:W-:Y:S01]  /*41c0*/  IMAD.IADD R3, R2, 0x1, -R36 ;  /* 0x0000000102037824 */ /* 0x000fe200078e0a24 */
[----:B------:R-:W-:Y:S02]  /*41d0*/  ISETP.GE.U32.AND P6, PT, R36, UR22, PT ;  /* 0x0000001624007c0c */ /* 0x000fe4000bfc6070 */
[----:B------:R-:W-:Y:S02]  /*41e0*/  HMMA.16816.F32.BF16 R20, R4, R68, R52 ;  /* 0x000000440414723c */ /* 0x000fe40000041834 */
[----:B------:R-:W-:-:S04]  /*41f0*/  IABS R3, R3 ;  /* 0x0000000300037213 */ /* 0x000fc80000000000 */
[----:B------:R-:W-:Y:S02]  /*4200*/  I2FP.F32.S32 R3, R3 ;  /* 0x0000000300037245 */ /* 0x000fe40000201400 */
[----:B-1----:R-:W-:Y:S03]  /*4210*/  HMMA.16816.F32.BF16 R68, R28, R26, R32 ;  /* 0x0000001a1c44723c */ /* 0x002fe60000041820 */
[----:B------:R-:W-:Y:S01]  /*4220*/  FFMA.FTZ R27, R3, -UR7, R49 ;  /* 0x80000007031b7c23 */ /* 0x000fe20008010031 */
[----:B------:R-:W-:-:S04]  /*4230*/  VIADD R3, R14, 0x8 ;  /* 0x000000080e037836 */ /* 0x000fc80000000000 */
[----:B------:R-:W-:Y:S01]  /*4240*/  HMMA.16816.F32.BF16 R64, R28, R82, R8 ;  /* 0x000000521c40723c */ /* 0x000fe20000041808 */
[----:B------:R-:W-:Y:S01]  /*4250*/  VIADD R10, R14, 0x9 ;  /* 0x000000090e0a7836 */ /* 0x000fe20000000000 */
[----:B------:R-:W-:Y:S02]  /*4260*/  ISETP.GE.U32.AND P5, PT, R3, UR22, PT ;  /* 0x0000001603007c0c */ /* 0x000fe4000bfa6070 */
[----:B------:R-:W-:Y:S02]  /*4270*/  FSEL R33, R27, -INF , !P6 ;  /* 0xff8000001b217808 */ /* 0x000fe40007000000 */
[----:B------:R-:W-:Y:S02]  /*4280*/  ISETP.GE.U32.AND P4, PT, R10, UR22, PT ;  /* 0x000000160a007c0c */ /* 0x000fe4000bf86070 */
        /* <DEDUP_REMOVED lines=75> */
[----:B------:R-:W-:Y:S01]  /*4740*/  ISETP.GE.U32.AND P1, PT, R15, UR22, PT ;  /* 0x000000160f007c0c */ /* 0x000fe2000bf26070 */
        /* <DEDUP_REMOVED lines=43> */
[----:B------:R-:W-:Y:S01]  /*4a00*/  ISETP.GE.U32.AND P1, PT, R12, UR22, PT ;  /* 0x000000160c007c0c */ /* 0x000fe2000bf26070 */
[----:B------:R-:W-:Y:S01]  /*4a10*/  FFMA.FTZ R12, R7, -UR7, R67 ;  /* 0x80000007070c7c23 */ /* 0x000fe20008010043 */
[----:B------:R-:W-:Y:S01]  /*4a20*/  ISETP.GE.U32.AND P3, PT, R18, UR22, PT ;  /* 0x0000001612007c0c */ /* 0x000fe2000bf66070 */
[----:B------:R-:W-:Y:S01]  /*4a30*/  FFMA.FTZ R9, R4, -UR7, R70 ;  /* 0x8000000704097c23 */ /* 0x000fe20008010046 */
[----:B------:R-:W-:Y:S01]  /*4a40*/  ISETP.GE.U32.AND P6, PT, R24, UR22, PT ;  /* 0x0000001618007c0c */ /* 0x000fe2000bfc6070 */
[C---:B------:R-:W-:Y:S01]  /*4a50*/  VIADD R7, R14.reuse, 0x30 ;  /* 0x000000300e077836 */ /* 0x040fe20000000000 */
[----:B------:R-:W-:Y:S01]  /*4a60*/  ISETP.GE.U32.AND P4, PT, R17, UR22, PT ;  /* 0x0000001611007c0c */ /* 0x000fe2000bf86070 */
[----:B------:R-:W-:Y:S01]  /*4a70*/  VIADD R6, R14, 0x31 ;  /* 0x000000310e067836 */ /* 0x000fe20000000000 */
[----:B------:R-:W-:Y:S01]  /*4a80*/  ISETP.GE.U32.AND P5, PT, R16, UR22, PT ;  /* 0x0000001610007c0c */ /* 0x000fe2000bfa6070 */
[----:B------:R-:W-:Y:S01]  /*4a90*/  VIADD R5, R14, 0x38 ;  /* 0x000000380e057836 */ /* 0x000fe20000000000 */
[----:B------:R-:W-:Y:S01]  /*4aa0*/  FSEL R83, R10, -INF , !P3 ;  /* 0xff8000000a537808 */ /* 0x000fe20005800000 */
[----:B------:R-:W-:Y:S01]  /*4ab0*/  VIADD R4, R14, 0x39 ;  /* 0x000000390e047836 */ /* 0x000fe20000000000 */
[----:B------:R-:W-:Y:S01]  /*4ac0*/  FSEL R19, R32, -INF , !P6 ;  /* 0xff80000020137808 */ /* 0x000fe20007000000 */
[C---:B------:R-:W-:Y:S01]  /*4ad0*/  IMAD.IADD R10, R2.reuse, 0x1, -R7 ;  /* 0x00000001020a7824 */ /* 0x040fe200078e0a07 */
        /* <DEDUP_REMOVED lines=14> */
[----:B------:R-:W-:Y:S01]  /*4bc0*/  ISETP.GE.U32.AND P3, PT, R5, UR22, PT ;  /* 0x0000001605007c0c */ /* 0x000fe2000bf66070 */
[C---:B------:R-:W-:Y:S01]  /*4bd0*/  IMAD.IADD R14, R3.reuse, 0x1, -R5 ;  /* 0x00000001030e7824 */ /* 0x040fe200078e0a05 */
[----:B------:R-:W-:Y:S01]  /*4be0*/  ISETP.GE.U32.AND P1, PT, R4, UR22, PT ;  /* 0x0000001604007c0c */ /* 0x000fe2000bf26070 */
[----:B------:R-:W-:Y:S01]  /*4bf0*/  IMAD.IADD R18, R3, 0x1, -R4 ;  /* 0x0000000103127824 */ /* 0x000fe200078e0a04 */
[----:B------:R-:W-:-:S02]  /*4c00*/  IABS R3, R10 ;  /* 0x0000000a00037213 */ /* 0x000fc40000000000 */
[----:B------:R-:W-:Y:S02]  /*4c10*/  IABS R2, R11 ;  /* 0x0000000b00027213 */ /* 0x000fe40000000000 */
[----:B------:R-:W-:Y:S02]  /*4c20*/  ISETP.GE.U32.AND P5, PT, R7, UR22, PT ;  /* 0x0000001607007c0c */ /* 0x000fe4000bfa6070 */
[----:B------:R-:W-:Y:S02]  /*4c30*/  IABS R4, R9 ;  /* 0x0000000900047213 */ /* 0x000fe40000000000 */
[----:B------:R-:W-:Y:S02]  /*4c40*/  IABS R5, R13 ;  /* 0x0000000d00057213 */ /* 0x000fe40000000000 */
[----:B------:R-:W-:Y:S02]  /*4c50*/  FSEL R80, R25, -INF , !P4 ;  /* 0xff80000019507808 */ /* 0x000fe40006000000 */
[----:B------:R-:W-:-:S02]  /*4c60*/  IABS R7, R12 ;  /* 0x0000000c00077213 */ /* 0x000fc40000000000 */
[----:B------:R-:W-:Y:S01]  /*4c70*/  ISETP.GE.U32.AND P4, PT, R6, UR22, PT ;  /* 0x0000001606007c0c */ /* 0x000fe2000bf86070 */
[----:B------:R-:W-:Y:S01]  /*4c80*/  IMAD.MOV.U32 R6, RZ, RZ, R3 ;  /* 0x000000ffff067224 */ /* 0x000fe200078e0003 */
[----:B------:R-:W-:Y:S01]  /*4c90*/  ISETP.GE.U32.AND P6, PT, R8, UR22, PT ;  /* 0x0000001608007c0c */ /* 0x000fe2000bfc6070 */
        /* <DEDUP_REMOVED lines=117> */
.L_x_1900:
[----:B-1----:R-:W-:Y:S01]  /*53f0*/  FMNMX3.FTZ R0, R9, R72, R93, !PT ;  /* 0x0000004809007276 */ /* 0x002fe2000781005d */
[----:B------:R-:W1:Y:S01]  /*5400*/  SHFL.BFLY PT, R2, R8, 0x2, 0x1f ;  /* 0x0c401f0008027f89 */ /* 0x000e6200000e0000 */
[----:B------:R-:W-:Y:S02]  /*5410*/  USHF.L.U32 UR35, UR35, 0x5, URZ ;  /* 0x0000000523237899 */ /* 0x000fe400080006ff */
[----:B------:R-:W-:Y:S01]  /*5420*/  FMNMX3.FTZ R0, R0, R90, R91, !PT ;  /* 0x0000005a00007276 */ /* 0x000fe2000781005b */
[----:B------:R-:W-:Y:S01]  /*5430*/  USHF.L.U32 UR29, UR29, 0x1, URZ ;  /* 0x000000011d1d7899 */ /* 0x000fe200080006ff */
[----:B------:R-:W-:Y:S01]  /*5440*/  STL [R1+0x70], R203 ;  /* 0x000070cb01007387 */ /* 0x000fe20000100800 */
[----:B------:R-:W-:Y:S01]  /*5450*/  USHF.R.S32.HI UR5, URZ, 0x1f, UR35 ;  /* 0x0000001fff057899 */ /* 0x000fe20008011423 */
[----:B------:R-:W-:Y:S01]  /*5460*/  FMNMX.FTZ R4, R96, R0, !PT ;  /* 0x0000000060047209 */ /* 0x000fe20007810000 */
[----:B------:R-:W-:Y:S01]  /*5470*/  IMAD.U32 R0, RZ, RZ, UR21 ;  /* 0x00000015ff007e24 */ /* 0x000fe2000f8e00ff */
[----:B------:R-:W-:Y:S01]  /*5480*/  IADD3 R3, P3, P1, R107, UR35, R113 ;  /* 0x000000236b037c10 */ /* 0x000fe2000f97e071 */
[----:B------:R-:W-:Y:S01]  /*5490*/  UIADD3 UR17, UPT, UPT, UR26, -0x61c88647, URZ ;  /* 0x9e3779b91a117890 */ /* 0x000fe2000fffe0ff */
[----:B------:R-:W-:Y:S01]  /*54a0*/  STL [R1+0x6c], R202 ;  /* 0x00006cca01007387 */ /* 0x000fe20000100800 */
[----:B------:R-:W-:Y:S01]  /*54b0*/  IMAD R0, R0, 0x8, R115 ;  /* 0x0000000800007824 */ /* 0x000fe200078e0273 */
[----:B------:R-:W2:Y:S01]  /*54c0*/  LDCU UR18, c[0x0][0x45c] ;  /* 0x00008b80ff1277ac */ /* 0x000ea20008000800 */
[----:B------:R-:W-:Y:S01]  /*54d0*/  IMAD.WIDE.U32 R144, R3, -0x2daee0ad, RZ ;  /* 0xd2511f5303907825 */ /* 0x000fe200078e00ff */
[----:B------:R-:W3:Y:S01]  /*54e0*/  SHFL.BFLY PT, R5, R4, 0x2, 0x1f ;  /* 0x0c401f0004057f89 */ /* 0x000ee200000e0000 */
[----:B------:R-:W-:-:S02]  /*54f0*/  UIADD3 UR15, UPT, UPT, UR27, 0x76cf5d0a, URZ ;  /* 0x76cf5d0a1b0f7890 */ /* 0x000fc4000fffe0ff */
[----:B------:R-:W-:Y:S01]  /*5500*/  IMAD.WIDE.U32 R104, R0, -0x326172a9, RZ ;  /* 0xcd9e8d5700687825 */ /* 0x000fe200078e00ff */
[----:B------:R-:W-:Y:S01]  /*5510*/  UIADD3 UR16, UPT, UPT, UR26, 0x3c6ef372, URZ ;  /* 0x3c6ef3721a107890 */ /* 0x000fe2000fffe0ff */
[----:B------:R-:W-:Y:S01]  /*5520*/  STL.64 [R1+0x48], R144 ;  /* 0x0000489001007387 */ /* 0x000fe20000100a00 */
[----:B------:R-:W-:Y:S01]  /*5530*/  UIADD3 UR14, UPT, UPT, UR26, -0x255992d5, URZ ;  /* 0xdaa66d2b1a0e7890 */ /* 0x000fe2000fffe0ff */
[----:B------:R-:W-:Y:S01]  /*5540*/  IMAD.U32 R0, RZ, RZ, UR29 ;  /* 0x0000001dff007e24 */ /* 0x000fe2000f8e00ff */
        /* <DEDUP_REMOVED lines=9> */
[----:B------:R-:W-:Y:S02]  /*55e0*/  UIADD3 UR9, UPT, UPT, UR26, 0x1715609d, URZ ;  /* 0x1715609d1a097890 */ /* 0x000fe4000fffe0ff */
[----:B------:R-:W-:Y:S01]  /*55f0*/  IMAD.WIDE.U32 R94, R2, -0x2daee0ad, RZ ;  /* 0xd2511f53025e7825 */ /* 0x000fe200078e00ff */
[----:B------:R-:W-:Y:S02]  /*5600*/  UIADD3 UR8, UPT, UPT, UR27, -0x56f99767, URZ ;  /* 0xa90668991b087890 */ /* 0x000fe4000fffe0ff */
[----:B------:R-:W-:Y:S01]  /*5610*/  UIADD3 UR6, UPT, UPT, UR26, -0x4ab325aa, URZ ;  /* 0xb54cda561a067890 */ /* 0x000fe2000fffe0ff */
[----:B---3--:R-:W-:Y:S01]  /*5620*/  FMNMX.FTZ R132, R4, R5, !PT ;  /* 0x0000000504847209 */ /* 0x008fe20007810000 */
[----:B------:R-:W-:Y:S01]  /*5630*/  IMAD.WIDE.U32 R2, R0, -0x326172a9, RZ ;  /* 0xcd9e8d5700027825 */ /* 0x000fe200078e00ff */
[----:B------:R-:W-:Y:S01]  /*5640*/  LOP3.LUT R0, R144, UR5, R95, 0x96, !PT ;  /* 0x0000000590007c12 */ /* 0x000fe2000f8e965f */
[----:B------:R-:W-:Y:S01]  /*5650*/  UIADD3 UR5, UPT, UPT, UR27, 0x646e171e, URZ ;  /* 0x646e171e1b057890 */ /* 0x000fe2000fffe0ff */
[----:B------:R-:W-:Y:S01]  /*5660*/  STL.64 [R1+0x40], R94 ;  /* 0x0000405e01007387 */ /* 0x000fe20000100a00 */
[----:B------:R-:W-:Y:S01]  /*5670*/  UIADD3 UR29, UPT, UPT, UR29, 0x1, URZ ;  /* 0x000000011d1d7890 */ /* 0x000fe2000fffe0ff */
[----:B------:R-:W-:Y:S01]  /*5680*/  LOP3.LUT R4, R104, UR17, R3, 0x96, !PT ;  /* 0x0000001168047c12 */ /* 0x000fe2000f8e9603 */
[----:B------:R-:W-:Y:S01]  /*5690*/  IMAD.WIDE.U32 R232, R0, -0x326172a9, RZ ;  /* 0xcd9e8d5700e87825 */ /* 0x000fe200078e00ff */
[----:B------:R-:W3:Y:S03]  /*56a0*/  SHFL.BFLY PT, R11, R132, 0x1, 0x1f ;  /* 0x0c201f00840b7f89 */ /* 0x000ee600000e0000 */
[----:B------:R-:W-:Y:S01]  /*56b0*/  IMAD.WIDE.U32 R4, R4, -0x2daee0ad, RZ ;  /* 0xd2511f5304047825 */ /* 0x000fe200078e00ff */
[----:B------:R-:W-:-:S02]  /*56c0*/  LOP3.LUT R6, R2, UR16, R233, 0x96, !PT ;  /* 0x0000001002067c12 */ /* 0x000fc4000f8e96e9 */
[----:B-1----:R-:W-:Y:S02]  /*56d0*/  FMNMX.FTZ R3, R7, R9, !PT ;  /* 0x0000000907037209 */ /* 0x002fe40007810000 */
[----:B------:R-:W-:Y:S01]  /*56e0*/  LOP3.LUT R8, R94, UR15, R5, 0x96, !PT ;  /* 0x0000000f5e087c12 */ /* 0x000fe2000f8e9605 */
[----:B------:R-:W-:Y:S01]  /*56f0*/  IMAD.WIDE.U32 R6, R6, -0x2daee0ad, RZ ;  /* 0xd2511f5306067825 */ /* 0x000fe200078e00ff */
[----:B------:R-:W-:-:S03]  /*5700*/  FSETP.NEU.FTZ.AND P1, PT, R3, -INF , PT ;  /* 0xff8000000300780b */ /* 0x000fc60003f3d000 */
[----:B--2---:R-:W-:Y:S01]  /*5710*/  FMUL.FTZ R2, R3, UR18 ;  /* 0x0000001203027c20 */ /* 0x004fe20008410000 */
[----:B------:R-:W-:Y:S01]  /*5720*/  IMAD.WIDE.U32 R8, R8, -0x326172a9, RZ ;  /* 0xcd9e8d5708087825 */ /* 0x000fe200078e00ff */
[----:B------:R-:W-:-:S03]  /*5730*/  LOP3.LUT R10, R4, UR13, R7, 0x96, !PT ;  /* 0x0000000d040a7c12 */ /* 0x000fc6000f8e9607 */
[----:B------:R-:W-:Y:S02]  /*5740*/  FSEL R2, R2, RZ, P1 ;  /* 0x000000ff02027208 */ /* 0x000fe40000800000 */
[----:B------:R-:W-:-:S03]  /*5750*/  LOP3.LUT R12, R232, UR14, R9, 0x96, !PT ;  /* 0x0000000ee80c7c12 */ /* 0x000fc6000f8e9609 */
[--C-:B------:R-:W-:Y:S01]  /*5760*/  FFMA.FTZ R0, R38, UR18, -R2.reuse ;  /* 0x0000001226007c23 */ /* 0x100fe20008010802 */
[----:B------:R-:W-:Y:S01]  /*5770*/  FFMA.FTZ R5, R27, UR18, -R2 ;  /* 0x000000121b057c23 */ /* 0x000fe20008010802 */
[----:B------:R-:W-:Y:S01]  /*5780*/  IMAD.WIDE.U32 R12, R12, -0x2daee0ad, RZ ;  /* 0xd2511f530c0c7825 */ /* 0x000fe200078e00ff */
[----:B---3--:R-:W-:Y:S01]  /*5790*/  FMNMX.FTZ R132, R132, R11, !PT ;  /* 0x0000000b84847209 */ /* 0x008fe20007810000 */
[----:B------:R1:W-:Y:S02]  /*57a0*/  MUFU.EX2 R182, R0 ;  /* 0x0000000000b67308 */ /* 0x0003e40000000800 */
[----:B------:R-:W-:Y:S01]  /*57b0*/  IMAD.WIDE.U32 R10, R10, -0x326172a9, RZ ;  /* 0xcd9e8d570a0a7825 */ /* 0x000fe200078e00ff */
[----:B------:R-:W-:-:S03]  /*57c0*/  FSETP.NEU.FTZ.AND P1, PT, R132, -INF , PT ;  /* 0xff8000008400780b */ /* 0x000fc60003f3d000 */
[----:B------:R-:W-:Y:S01]  /*57d0*/  FMUL.FTZ R4, R132, UR18 ;  /* 0x0000001284047c20 */ /* 0x000fe20008410000 */
[----:B------:R-:W-:Y:S01]  /*57e0*/  LOP3.LUT R6, R6, UR10, R13, 0x96, !PT ;  /* 0x0000000a06067c12 */ /* 0x000fe2000f8e960d */
[----:B------:R2:W-:Y:S01]  /*57f0*/  MUFU.EX2 R137, R5 ;  /* 0x0000000500897308 */ /* 0x0005e20000000800 */
[----:B------:R-:W-:Y:S02]  /*5800*/  LOP3.LUT R8, R8, UR12, R11, 0x96, !PT ;  /* 0x0000000c08087c12 */ /* 0x000fe4000f8e960b */
[----:B------:R-:W-:Y:S01]  /*5810*/  FSEL R4, R4, RZ, P1 ;  /* 0x000000ff04047208 */ /* 0x000fe20000800000 */
[----:B------:R-:W-:Y:S01]  /*5820*/  IMAD.WIDE.U32 R6, R6, -0x326172a9, RZ ;  /* 0xcd9e8d5706067825 */ /* 0x000fe200078e00ff */
[----:B------:R-:W-:-:S03]  /*5830*/  LOP3.LUT R13, R109, 0x200, R111, 0xf8, !PT ;  /* 0x000002006d0d7812 */ /* 0x000fc600078ef86f */
[----:B-1----:R-:W-:Y:S01]  /*5840*/  FFMA.FTZ R0, R22, UR18, -R2 ;  /* 0x0000001216007c23 */ /* 0x002fe20008010802 */
[----:B------:R-:W-:Y:S01]  /*5850*/  IMAD.WIDE.U32 R8, R8, -0x2daee0ad, RZ ;  /* 0xd2511f5308087825 */ /* 0x000fe200078e00ff */
[----:B------:R-:W-:Y:S02]  /*5860*/  LOP3.LUT R10, R10, UR9, R7, 0x96, !PT ;  /* 0x000000090a0a7c12 */ /* 0x000fe4000f8e9607 */
[----:B------:R1:W-:Y:S01]  /*5870*/  MUFU.EX2 R160, R0 ;  /* 0x0000000000a07308 */ /* 0x0003e20000000800 */
[----:B------:R-:W3:Y:S01]  /*5880*/  LDC R7, c[0x0][0x4f8] ;  /* 0x00013e00ff077b82 */ /* 0x000ee20000000800 */
[----:B--2---:R-:W-:Y:S01]  /*5890*/  FFMA.FTZ R5, R39, UR18, -R4 ;  /* 0x0000001227057c23 */ /* 0x004fe20008010804 */
[----:B------:R-:W-:Y:S01]  /*58a0*/  LOP3.LUT R12, R12, UR8, R9, 0x96, !PT ;  /* 0x000000080c0c7c12 */ /* 0x000fe2000f8e9609 */
[----:B------:R-:W-:-:S04]  /*58b0*/  IMAD.WIDE.U32 R84, R10, -0x2daee0ad, RZ ;  /* 0xd2511f530a547825 */ /* 0x000fc800078e00ff */
[----:B------:R-:W-:Y:S01]  /*58c0*/  FFMA.FTZ R9, R32, UR18, -R2 ;  /* 0x0000001220097c23 */ /* 0x000fe20008010802 */
[----:B------:R2:W-:Y:S01]  /*58d0*/  MUFU.EX2 R180, R5 ;  /* 0x0000000500b47308 */ /* 0x0005e20000000800 */
[----:B------:R-:W-:Y:S01]  /*58e0*/  IMAD.WIDE.U32 R86, R12, -0x326172a9, RZ ;  /* 0xcd9e8d570c567825 */ /* 0x000fe200078e00ff */
[----:B------:R-:W-:-:S03]  /*58f0*/  LOP3.LUT R11, R8, UR5, R85, 0x96, !PT ;  /* 0x00000005080b7c12 */ /* 0x000fc6000f8e9655 */
[----:B------:R-:W-:Y:S01]  /*5900*/  FFMA.FTZ R8, R24, UR18, -R2 ;  /* 0x0000001218087c23 */ /* 0x000fe20008010802 */
[----:B------:R-:W-:Y:S01]  /*5910*/  LEA R85, R13, UR11, 0x1 ;  /* 0x0000000b0d557c11 */ /* 0x000fe2000f8e08ff */
[----:B------:R-:W-:Y:S01]  /*5920*/  MUFU.EX2 R138, R9 ;  /* 0x00000009008a7308 */ /* 0x000fe20000000800 */
[----:B------:R-:W-:Y:S01]  /*5930*/  LOP3.LUT R10, R6, UR6, R87, 0x96, !PT ;  /* 0x00000006060a7c12 */ /* 0x000fe2000f8e9657 */
[--C-:B-1----:R-:W-:Y:S01]  /*5940*/  FFMA.FTZ R0, R33, UR18, -R4.reuse ;  /* 0x0000001221007c23 */ /* 0x102fe20008010804 */
[----:B------:R-:W-:Y:S01]  /*5950*/  FFMA.FTZ R6, R19, UR18, -R4 ;  /* 0x0000001213067c23 */ /* 0x000fe20008010804 */
[C---:B------:R-:W-:Y:S01]  /*5960*/  PRMT R151, R86.reuse, 0x7771, RZ ;  /* 0x0000777156977816 */ /* 0x040fe200000000ff */
[----:B------:R1:W-:Y:S01]  /*5970*/  MUFU.EX2 R99, R8 ;  /* 0x0000000800637308 */ /* 0x0003e20000000800 */
[C---:B------:R-:W-:Y:S01]  /*5980*/  PRMT R149, R86.reuse, 0x7773, RZ ;  /* 0x0000777356957816 */ /* 0x040fe200000000ff */
[----:B--2---:R-:W-:Y:S02]  /*5990*/  FFMA.FTZ R5, R21, UR18, -R2 ;  /* 0x0000001215057c23 */ /* 0x004fe40008010802 */
[----:B------:R2:W-:Y:S01]  /*59a0*/  MUFU.EX2 R131, R0 ;  /* 0x0000000000837308 */ /* 0x0005e20000000800 */
[----:B------:R-:W-:-:S02]  /*59b0*/  PRMT R148, R86, 0x7772, RZ ;  /* 0x0000777256947816 */ /* 0x000fc400000000ff */
[----:B------:R-:W-:Y:S01]  /*59c0*/  LOP3.LUT R101, R10, 0xff, RZ, 0xc0, !PT ;  /* 0x000000ff0a657812 */ /* 0x000fe200078ec0ff */
[----:B------:R4:W-:Y:S01]  /*59d0*/  MUFU.EX2 R161, R5 ;  /* 0x0000000500a17308 */ /* 0x0009e20000000800 */
[----:B---3--:R-:W-:Y:S02]  /*59e0*/  LOP3.LUT R7, R7, 0xff, RZ, 0xc0, !PT ;  /* 0x000000ff07077812 */ /* 0x008fe400078ec0ff */
[----:B------:R-:W-:Y:S01]  /*59f0*/  SHF.R.U32.HI R120, RZ, 0x18, R10 ;  /* 0x00000018ff787819 */ /* 0x000fe2000001160a */
[----:B------:R-:W-:Y:S01]  /*5a00*/  MUFU.EX2 R129, R6 ;  /* 0x0000000600817308 */ /* 0x000fe20000000800 */
[----:B------:R-:W-:Y:S02]  /*5a10*/  PRMT R150, R84, 0x7771, RZ ;  /* 0x0000777154967816 */ /* 0x000fe400000000ff */
[----:B-1----:R-:W-:Y:S02]  /*5a20*/  PRMT R8, R10, 0x7632, R8 ;  /* 0x000076320a087816 */ /* 0x002fe40000000008 */
[----:B------:R-:W-:Y:S01]  /*5a30*/  PRMT R122, R84, 0x7772, RZ ;  /* 0x00007772547a7816 */ /* 0x000fe200000000ff */
[----:B--2---:R-:W-:Y:S01]  /*5a40*/  FFMA.FTZ R0, R34, UR18, -R4 ;  /* 0x0000001222007c23 */ /* 0x004fe20008010804 */
[----:B------:R-:W-:-:S02]  /*5a50*/  LOP3.LUT R100, R8, 0xff, RZ, 0xc0, !PT ;  /* 0x000000ff08647812 */ /* 0x000fc400078ec0ff */
[----:B------:R-:W-:Y:S01]  /*5a60*/  PRMT R123, R84, 0x7773, RZ ;  /* 0x00007773547b7816 */ /* 0x000fe200000000ff */
[----:B----4-:R-:W-:Y:S01]  /*5a70*/  FFMA.FTZ R5, R35, UR18, -R4 ;  /* 0x0000001223057c23 */ /* 0x010fe20008010804 */
[----:B------:R1:W-:Y:S01]  /*5a80*/  MUFU.EX2 R98, R0 ;  /* 0x0000000000627308 */ /* 0x0003e20000000800 */
[----:B------:R-:W-:Y:S02]  /*5a90*/  LOP3.LUT R103, R11, 0xff, RZ, 0xc0, !PT ;  /* 0x000000ff0b677812 */ /* 0x000fe400078ec0ff */
[----:B------:R-:W-:Y:S01]  /*5aa0*/  SHF.R.U32.HI R121, RZ, 0x18, R11 ;  /* 0x00000018ff797819 */ /* 0x000fe2000001160b */
[----:B------:R2:W3:Y:S01]  /*5ab0*/  MUFU.EX2 R162, R5 ;  /* 0x0000000500a27308 */ /* 0x0004e20000000800 */
[----:B------:R-:W-:Y:S02]  /*5ac0*/  ISETP.LE.U32.AND P5, PT, R120, UR4, PT ;  /* 0x0000000478007c0c */ /* 0x000fe4000bfa3070 */
[----:B------:R-:W-:Y:S02]  /*5ad0*/  ISETP.LE.U32.AND P4, PT, R101, UR4, PT ;  /* 0x0000000465007c0c */ /* 0x000fe4000bf83070 */
[----:B------:R-:W-:-:S02]  /*5ae0*/  ISETP.LE.U32.AND P3, PT, R100, UR4, PT ;  /* 0x0000000464007c0c */ /* 0x000fc4000bf63070 */
[----:B------:R-:W-:Y:S01]  /*5af0*/  ISETP.GT.U32.AND P1, PT, R151, UR4, PT ;  /* 0x0000000497007c0c */ /* 0x000fe2000bf24070 */
[--C-:B-1----:R-:W-:Y:S01]  /*5b00*/  FFMA.FTZ R0, R36, UR18, -R4.reuse ;  /* 0x0000001224007c23 */ /* 0x102fe20008010804 */
[----:B--2---:R-:W-:-:S03]  /*5b10*/  FFMA.FTZ R5, R37, UR18, -R4 ;  /* 0x0000001225057c23 */ /* 0x004fc60008010804 */
[----:B------:R1:W-:Y:S01]  /*5b20*/  MUFU.EX2 R163, R0 ;  /* 0x0000000000a37308 */ /* 0x0003e20000000800 */
[----:B---3--:R-:W-:-:S03]  /*5b30*/  F2FP.BF16.F32.PACK_AB R6, R162, R98 ;  /* 0x00000062a206723e */ /* 0x008fc600000010ff */
[----:B------:R2:W3:Y:S01]  /*5b40*/  MUFU.EX2 R141, R5 ;  /* 0x00000005008d7308 */ /* 0x0004e20000000800 */
[C---:B------:R-:W-:Y:S02]  /*5b50*/  PRMT R204, R6.reuse, 0x7610, R204 ;  /* 0x0000761006cc7816 */ /* 0x040fe400000000cc */
[----:B------:R-:W-:-:S05]  /*5b60*/  PRMT R200, R6, 0x7632, R200 ;  /* 0x0000763206c87816 */ /* 0x000fca00000000c8 */
[----:B------:R-:W-:Y:S01]  /*5b70*/  @P1 HFMA2.BF16_V2 R227, -RZ.H0_H0, RZ.H0_H0, -R200.H0_H0 ;  /* 0x200000ffffe31231 */ /* 0x000fe200003409c8 */
[----:B-1----:R-:W-:Y:S01]  /*5b80*/  F2FP.BF16.F32.PACK_AB R0, R131, R180 ;  /* 0x000000b48300723e */ /* 0x002fe200000010ff */
[----:B--2---:R-:W-:-:S03]  /*5b90*/  FFMA.FTZ R5, R20, UR18, -R4 ;  /* 0x0000001214057c23 */ /* 0x004fc60008010804 */
[C---:B------:R-:W-:Y:S02]  /*5ba0*/  PRMT R193, R0.reuse, 0x7610, R193 ;  /* 0x0000761000c17816 */ /* 0x040fe400000000c1 */
[----:B------:R-:W-:Y:S01]  /*5bb0*/  PRMT R198, R0, 0x7632, R198 ;  /* 0x0000763200c67816 */ /* 0x000fe200000000c6 */
[----:B------:R1:W2:Y:S01]  /*5bc0*/  MUFU.EX2 R130, R5 ;  /* 0x0000000500827308 */ /* 0x0002a20000000800 */
[----:B------:R-:W-:Y:S01]  /*5bd0*/  F2FP.BF16.F32.PACK_AB R0, R137, R182 ;  /* 0x000000b68900723e */ /* 0x000fe200000010ff */
[----:B------:R-:W-:Y:S01]  /*5be0*/  @!P4 HFMA2.BF16_V2 R165, -RZ.H0_H0, RZ.H0_H0, -R193.H0_H0 ;  /* 0x200000ffffa5c231 */ /* 0x000fe200003409c1 */
[----:B---3--:R-:W-:Y:S02]  /*5bf0*/  F2FP.BF16.F32.PACK_AB R6, R141, R163 ;  /* 0x000000a38d06723e */ /* 0x008fe400000010ff */
[C---:B------:R-:W-:Y:S02]  /*5c00*/  PRMT R197, R0.reuse, 0x7610, R197 ;  /* 0x0000761000c57816 */ /* 0x040fe400000000c5 */
[----:B------:R-:W-:-:S02]  /*5c10*/  PRMT R195, R0, 0x7632, R195 ;  /* 0x0000763200c37816 */ /* 0x000fc400000000c3 */
[----:B------:R-:W-:Y:S01]  /*5c20*/  F2FP.BF16.F32.PACK_AB R0, R161, R160 ;  /* 0x000000a0a100723e */ /* 0x000fe200000010ff */
[----:B------:R-:W-:Y:S01]  /*5c30*/  @!P3 HFMA2.BF16_V2 R164, -RZ.H0_H0, RZ.H0_H0, -R197.H0_H0 ;  /* 0x200000ffffa4b231 */ /* 0x000fe200003409c5 */
[----:B------:R-:W-:Y:S01]  /*5c40*/  PRMT R206, R6, 0x7610, R206 ;  /* 0x0000761006ce7816 */ /* 0x000fe200000000ce */
[----:B------:R-:W-:Y:S01]  /*5c50*/  @!P5 HFMA2.BF16_V2 R167, -RZ.H0_H0, RZ.H0_H0, -R195.H0_H0 ;  /* 0x200000ffffa7d231 */ /* 0x000fe200003409c3 */
[C---:B------:R-:W-:Y:S01]  /*5c60*/  PRMT R201, R0.reuse, 0x7632, R201 ;  /* 0x0000763200c97816 */ /* 0x040fe200000000c9 */
[----:B-1----:R-:W-:Y:S01]  /*5c70*/  IMAD.MOV.U32 R5, RZ, RZ, R86 ;  /* 0x000000ffff057224 */ /* 0x002fe200078e0056 */
[----:B------:R-:W-:Y:S01]  /*5c80*/  PRMT R199, R0, 0x7610, R199 ;  /* 0x0000761000c77816 */ /* 0x000fe200000000c7 */
[----:B------:R-:W-:Y:S01]  /*5c90*/  IMAD R0, R7, 0x10000, R7 ;  /* 0x0001000007007824 */ /* 0x000fe200078e0207 */
[----:B------:R-:W-:Y:S01]  /*5ca0*/  PRMT R205, R6, 0x7632, R205 ;  /* 0x0000763206cd7816 */ /* 0x000fe200000000cd */
[----:B------:R-:W-:Y:S01]  /*5cb0*/  FFMA.FTZ R7, R40, UR18, -R2 ;  /* 0x0000001228077c23 */ /* 0x000fe20008010802 */
[----:B------:R-:W-:Y:S01]  /*5cc0*/  LOP3.LUT R18, R5, 0xff, RZ, 0xc0, !PT ;  /* 0x000000ff05127812 */ /* 0x000fe200078ec0ff */
[----:B------:R-:W-:Y:S01]  /*5cd0*/  IMAD.IADD R5, R116, 0x1, R85 ;  /* 0x0000000174057824 */ /* 0x000fe200078e0255 */
[----:B--2---:R-:W-:Y:S01]  /*5ce0*/  F2FP.BF16.F32.PACK_AB R6, R130, R129 ;  /* 0x000000818206723e */ /* 0x004fe200000010ff */
[----:B------:R1:W-:Y:S01]  /*5cf0*/  MUFU.EX2 R119, R7 ;  /* 0x0000000700777308 */ /* 0x0003e20000000800 */
[----:B------:R-:W-:-:S02]  /*5d00*/  PRMT R18, R18, 0x5410, R151 ;  /* 0x0000541012127816 */ /* 0x000fc40000000097 */
[C---:B------:R-:W-:Y:S01]  /*5d10*/  PRMT R196, R6.reuse, 0x7610, R196 ;  /* 0x0000761006c47816 */ /* 0x040fe200000000c4 */
[----:B------:R-:W2:Y:S01]  /*5d20*/  LDSM.16.MT88.4 R20, [R5+0x18000] ;  /* 0x018000000514783b */ /* 0x000ea20000004200 */
[----:B------:R-:W-:Y:S02]  /*5d30*/  PRMT R194, R6, 0x7632, R194 ;  /* 0x0000763206c27816 */ /* 0x000fe400000000c2 */
[--C-:B------:R-:W-:Y:S01]  /*5d40*/  HSET2.LE.AND R18, R18, R0.reuse, PT ;  /* 0x0000000012127233 */ /* 0x100fe20003803000 */
[----:B------:R-:W-:Y:S01]  /*5d50*/  LDSM.16.MT88.4 R52, [R5+0x1c000] ;  /* 0x01c000000534783b */ /* 0x000fe20000004200 */
[----:B------:R-:W-:Y:S02]  /*5d60*/  PRMT R6, R204, 0x5410, R200 ;  /* 0x00005410cc067816 */ /* 0x000fe400000000c8 */
[----:B------:R-:W-:Y:S01]  /*5d70*/  PRMT R8, R199, 0x5410, R201 ;  /* 0x00005410c7087816 */ /* 0x000fe200000000c9 */
[----:B------:R-:W-:Y:S01]  /*5d80*/  LDSM.16.MT88.4 R48, [R5+0x18800] ;  /* 0x018800000530783b */ /* 0x000fe20000004200 */
[----:B------:R-:W-:Y:S01]  /*5d90*/  LOP3.LUT R18, R6, R18, RZ, 0xc0, !PT ;  /* 0x0000001206127212 */ /* 0x000fe200078ec0ff */
[----:B------:R-:W-:Y:S01]  /*5da0*/  FFMA.FTZ R6, R44, UR18, -R2 ;  /* 0x000000122c067c23 */ /* 0x000fe20008010802 */
[----:B-1----:R-:W-:Y:S01]  /*5db0*/  LOP3.LUT R7, R10, 0xffff, RZ, 0xc0, !PT ;  /* 0x0000ffff0a077812 */ /* 0x002fe200078ec0ff */
[----:B------:R-:W1:Y:S01]  /*5dc0*/  LDSM.16.MT88.4 R40, [R5+0x1a000] ;  /* 0x01a000000528783b */ /* 0x000e620000004200 */
[----:B------:R-:W-:Y:S01]  /*5dd0*/  @P1 PRMT R200, R227, 0x5410, RZ ;  /* 0x00005410e3c81816 */ /* 0x000fe200000000ff */
[----:B------:R3:W4:Y:S01]  /*5de0*/  MUFU.EX2 R142, R6 ;  /* 0x00000006008e7308 */ /* 0x0007220000000800 */
[----:B------:R-:W-:Y:S01]  /*5df0*/  SHF.R.U32.HI R248, RZ, 0x8, R7 ;  /* 0x00000008fff87819 */ /* 0x000fe20000011607 */
[----:B------:R-:W1:Y:S03]  /*5e00*/  LDSM.16.MT88.4 R44, [R5+0x1c800] ;  /* 0x01c80000052c783b */ /* 0x000e660000004200 */
[----:B------:R-:W-:Y:S01]  /*5e10*/  PRMT R7, R101, 0x5410, R248 ;  /* 0x0000541065077816 */ /* 0x000fe200000000f8 */
[----:B------:R-:W1:Y:S04]  /*5e20*/  LDSM.16.MT88.4 R56, [R5+0x1e000] ;  /* 0x01e000000538783b */ /* 0x000e680000004200 */
[----:B------:R-:W-:Y:S01]  /*5e30*/  HSET2.LE.AND R7, R7, R0, PT ;  /* 0x0000000007077233 */ /* 0x000fe20003803000 */
[----:B------:R-:W1:Y:S01]  /*5e40*/  LDSM.16.MT88.4 R32, [R5+0x1a800] ;  /* 0x01a800000520783b */ /* 0x000e620000004200 */
[----:B---3--:R-:W-:-:S03]  /*5e50*/  PRMT R6, R148, 0x5410, R149 ;  /* 0x0000541094067816 */ /* 0x008fc60000000095 */
[----:B------:R-:W-:Y:S01]  /*5e60*/  LDSM.16.MT88.4 R152, [R5+0x19800] ;  /* 0x019800000598783b */ /* 0x000fe20000004200 */
[----:B------:R-:W-:-:S05]  /*5e70*/  LOP3.LUT R6, R6, 0xff00ff, RZ, 0xc0, !PT ;  /* 0x00ff00ff06067812 */ /* 0x000fca00078ec0ff */
[----:B------:R-:W-:-:S05]  /*5e80*/  HSET2.LE.AND R6, R6, R0, PT ;  /* 0x0000000006067233 */ /* 0x000fca0003803000 */
[----:B------:R-:W-:Y:S02]  /*5e90*/  LOP3.LUT R19, R8, R6, RZ, 0xc0, !PT ;  /* 0x0000000608137212 */ /* 0x000fe400078ec0ff */
[----:B------:R-:W-:Y:S02]  /*5ea0*/  PRMT R6, R193, 0x5410, R198 ;  /* 0x00005410c1067816 */ /* 0x000fe400000000c6 */
[----:B------:R-:W-:Y:S02]  /*5eb0*/  F2FP.BF16.F32.PACK_AB R8, R99, R138 ;  /* 0x0000008a6308723e */ /* 0x000fe400000010ff */
[----:B------:R-:W-:Y:S01]  /*5ec0*/  LOP3.LUT R16, R6, R7, RZ, 0xc0, !PT ;  /* 0x0000000706107212 */ /* 0x000fe200078ec0ff */
[----:B------:R-:W-:Y:S01]  /*5ed0*/  IMAD.MOV.U32 R7, RZ, RZ, R84 ;  /* 0x000000ffff077224 */ /* 0x000fe200078e0054 */
[----:B------:R-:W-:Y:S02]  /*5ee0*/  PRMT R6, R100, 0x5410, R120 ;  /* 0x0000541064067816 */ /* 0x000fe40000000078 */
[----:B------:R-:W-:-:S02]  /*5ef0*/  PRMT R179, R8, 0x7610, R179 ;  /* 0x0000761008b37816 */ /* 0x000fc400000000b3 */
[----:B------:R-:W-:Y:S02]  /*5f00*/  LOP3.LUT R9, R7, 0xff, RZ, 0xc0, !PT ;  /* 0x000000ff07097812 */ /* 0x000fe400078ec0ff */
[----:B------:R-:W-:Y:S02]  /*5f10*/  HSET2.LE.AND R6, R6, R0, PT ;  /* 0x0000000006067233 */ /* 0x000fe40003803000 */
[----:B------:R-:W-:Y:S02]  /*5f20*/  PRMT R7, R197, 0x5410, R195 ;  /* 0x00005410c5077816 */ /* 0x000fe400000000c3 */
[----:B------:R-:W-:Y:S02]  /*5f30*/  PRMT R178, R8, 0x7632, R178 ;  /* 0x0000763208b27816 */ /* 0x000fe400000000b2 */
[----:B------:R-:W-:Y:S02]  /*5f40*/  LOP3.LUT R17, R7, R6, RZ, 0xc0, !PT ;  /* 0x0000000607117212 */ /* 0x000fe400078ec0ff */
[----:B------:R-:W-:-:S02]  /*5f50*/  PRMT R6, R9, 0x5410, R150 ;  /* 0x0000541009067816 */ /* 0x000fc40000000096 */
[----:B----4-:R-:W-:Y:S02]  /*5f60*/  F2FP.BF16.F32.PACK_AB R7, R142, R119 ;  /* 0x000000778e07723e */ /* 0x010fe400000010ff */
[----:B------:R-:W-:Y:S01]  /*5f70*/  PRMT R8, R11, 0x7632, R8 ;  /* 0x000076320b087816 */ /* 0x000fe20000000008 */
[C---:B--2---:R-:W-:Y:S01]  /*5f80*/  HMMA.16816.F32.BF16 R36, R16.reuse, R20, RZ ;  /* 0x000000141024723c */ /* 0x044fe200000418ff */
[C---:B------:R-:W-:Y:S02]  /*5f90*/  PRMT R192, R7.reuse, 0x7610, R192 ;  /* 0x0000761007c07816 */ /* 0x040fe400000000c0 */
[----:B------:R-:W-:Y:S02]  /*5fa0*/  HSET2.LE.AND R6, R6, R0, PT ;  /* 0x0000000006067233 */ /* 0x000fe40003803000 */
[----:B------:R-:W-:Y:S02]  /*5fb0*/  PRMT R177, R7, 0x7632, R177 ;  /* 0x0000763207b17816 */ /* 0x000fe400000000b1 */
[----:B------:R-:W-:Y:S01]  /*5fc0*/  PRMT R7, R196, 0x5410, R194 ;  /* 0x00005410c4077816 */ /* 0x000fe200000000c2 */
[----:B------:R-:W-:Y:S01]  /*5fd0*/  HMMA.16816.F32.BF16 R28, R16, R22, RZ ;  /* 0x00000016101c723c */ /* 0x000fe200000418ff */
[----:B------:R-:W-:-:S02]  /*5fe0*/  LOP3.LUT R102, R8, 0xff, RZ, 0xc0, !PT ;  /* 0x000000ff08667812 */ /* 0x000fc400078ec0ff */
[----:B------:R-:W-:Y:S02]  /*5ff0*/  LOP3.LUT R14, R7, R6, RZ, 0xc0, !PT ;  /* 0x00000006070e7212 */ /* 0x000fe400078ec0ff */
[----:B------:R-:W-:Y:S02]  /*6000*/  PRMT R6, R122, 0x5410, R123 ;  /* 0x000054107a067816 */ /* 0x000fe4000000007b */
[----:B------:R-:W-:Y:S01]  /*6010*/  LOP3.LUT R7, R11, 0xffff, RZ, 0xc0, !PT ;  /* 0x0000ffff0b077812 */ /* 0x000fe200078ec0ff */
[----:B-1----:R-:W-:Y:S01]  /*6020*/  HMMA.16816.F32.BF16 R24, R16, R40, RZ ;  /* 0x000000281018723c */ /* 0x002fe200000418ff */
[----:B------:R-:W-:Y:S02]  /*6030*/  LOP3.LUT R6, R6, 0xff00ff, RZ, 0xc0, !PT ;  /* 0x00ff00ff06067812 */ /* 0x000fe400078ec0ff */
[----:B------:R-:W-:Y:S02]  /*6040*/  SHF.R.U32.HI R238, RZ, 0x8, R7 ;  /* 0x00000008ffee7819 */ /* 0x000fe40000011607 */
[----:B------:R-:W-:-:S02]  /*6050*/  PRMT R8, R179, 0x5410, R178 ;  /* 0x00005410b3087816 */ /* 0x000fc400000000b2 */
[--C-:B------:R-:W-:Y:S01]  /*6060*/  HSET2.LE.AND R6, R6, R0.reuse, PT ;  /* 0x0000000006067233 */ /* 0x100fe20003803000 */
[----:B------:R-:W-:Y:S01]  /*6070*/  HMMA.16816.F32.BF16 R20, R16, R42, RZ ;  /* 0x0000002a1014723c */ /* 0x000fe200000418ff */
[----:B------:R-:W-:Y:S01]  /*6080*/  PRMT R7, R103, 0x5410, R238 ;  /* 0x0000541067077816 */ /* 0x000fe200000000ee */
[----:B------:R-:W-:Y:S01]  /*6090*/  LDSM.16.MT88.4 R40, [R85+0x18800] ;  /* 0x018800005528783b */ /* 0x000fe20000004200 */
[----:B------:R-:W-:Y:S02]  /*60a0*/  @!P5 PRMT R195, R167, 0x5410, RZ ;  /* 0x00005410a7c3d816 */ /* 0x000fe400000000ff */
[----:B------:R-:W-:Y:S02]  /*60b0*/  LOP3.LUT R15, R8, R6, RZ, 0xc0, !PT ;  /* 0x00000006080f7212 */ /* 0x000fe400078ec0ff */
[----:B------:R-:W-:Y:S02]  /*60c0*/  HSET2.LE.AND R7, R7, R0, PT ;  /* 0x0000000007077233 */ /* 0x000fe40003803000 */
[----:B------:R-:W-:-:S02]  /*60d0*/  PRMT R6, R102, 0x5410, R121 ;  /* 0x0000541066067816 */ /* 0x000fc40000000079 */
[----:B------:R-:W-:Y:S02]  /*60e0*/  PRMT R8, R206, 0x5410, R205 ;  /* 0x00005410ce087816 */ /* 0x000fe400000000cd */
[----:B------:R-:W-:Y:S02]  /*60f0*/  @!P4 PRMT R193, R165, 0x5410, RZ ;  /* 0x00005410a5c1c816 */ /* 0x000fe400000000ff */
[----:B------:R-:W-:Y:S02]  /*6100*/  HSET2.LE.AND R6, R6, R0, PT ;  /* 0x0000000006067233 */ /* 0x000fe40003803000 */
[----:B------:R-:W-:Y:S02]  /*6110*/  LOP3.LUT R12, R8, R7, RZ, 0xc0, !PT ;  /* 0x00000007080c7212 */ /* 0x000fe400078ec0ff */
[----:B------:R-:W-:Y:S01]  /*6120*/  PRMT R7, R192, 0x5410, R177 ;  /* 0x00005410c0077816 */ /* 0x000fe200000000b1 */
[----:B------:R-:W-:Y:S01]  /*6130*/  HMMA.16816.F32.BF16 R8, R16, R52, RZ ;  /* 0x000000341008723c */ /* 0x000fe200000418ff */
[----:B------:R-:W-:-:S02]  /*6140*/  ISETP.GT.U32.AND P4, PT, R149, UR4, PT ;  /* 0x0000000495007c0c */ /* 0x000fc4000bf84070 */
[----:B------:R-:W-:Y:S01]  /*6150*/  LOP3.LUT R13, R7, R6, RZ, 0xc0, !PT ;  /* 0x00000006070d7212 */ /* 0x000fe200078ec0ff */
[C---:B------:R-:W-:Y:S01]  /*6160*/  VIADD R6, R85.reuse, 0x18000 ;  /* 0x0001800055067836 */ /* 0x040fe20000000000 */
[----:B------:R-:W-:Y:S01]  /*6170*/  @!P3 PRMT R197, R164, 0x5410, RZ ;  /* 0x00005410a4c5b816 */ /* 0x000fe200000000ff */
[----:B------:R-:W-:Y:S01]  /*6180*/  VIADD R7, R85, 0x18040 ;  /* 0x0001804055077836 */ /* 0x000fe20000000000 */
[----:B------:R-:W-:Y:S01]  /*6190*/  ISETP.GT.U32.AND P3, PT, R148, UR4, PT ;  /* 0x0000000494007c0c */ /* 0x000fe2000bf64070 */
[----:B------:R-:W-:Y:S01]  /*61a0*/  @P0 VIADD R7, R6, 0xffffffc0 ;  /* 0xffffffc006070836 */ /* 0x000fe20000000000 */
[----:B------:R-:W-:Y:S01]  /*61b0*/  ISETP.LE.U32.AND P1, PT, R102, UR4, PT ;  /* 0x0000000466007c0c */ /* 0x000fe2000bf23070 */
[----:B------:R-:W-:Y:S01]  /*61c0*/  HMMA.16816.F32.BF16 R156, R12, R48, R36 ;  /* 0x000000300c9c723c */ /* 0x000fe20000041824 */
[----:B------:R-:W1:Y:S01]  /*61d0*/  LDSM.16.MT88.4 R36, [R5+0x1e800] ;  /* 0x01e800000524783b */ /* 0x000e620000004200 */
[----:B------:R-:W-:Y:S02]  /*61e0*/  IMAD.U32 R6, RZ, RZ, UR29 ;  /* 0x0000001dff067e24 */ /* 0x000fe4000f8e00ff */
[----:B------:R-:W-:-:S03]  /*61f0*/  @P4 HFMA2.BF16_V2 R235, -RZ.H0_H0, RZ.H0_H0, -R201.H0_H0 ;  /* 0x200000ffffeb4231 */ /* 0x000fc600003409c9 */
[----:B------:R-:W-:Y:S01]  /*6200*/  LOP3.LUT R6, R6, UR27, R145, 0x96, !PT ;  /* 0x0000001b06067c12 */ /* 0x000fe2000f8e9691 */
[C---:B------:R-:W-:Y:S01]  /*6210*/  HMMA.16816.F32.BF16 R68, R12.reuse, R50, R28 ;  /* 0x000000320c44723c */ /* 0x040fe2000004181c */
[----:B------:R-:W2:Y:S01]  /*6220*/  LDSM.16.MT88.4 R28, [R85+0x18000] ;  /* 0x01800000551c783b */ /* 0x000ea20000004200 */
[----:B------:R-:W-:Y:S01]  /*6230*/  @P3 HFMA2.BF16_V2 R237, -RZ.H0_H0, RZ.H0_H0, -R199.H0_H0 ;  /* 0x200000ffffed3231 */ /* 0x000fe200003409c7 */
[----:B------:R-:W-:Y:S01]  /*6240*/  @P4 PRMT R201, R235, 0x5410, RZ ;  /* 0x00005410ebc94816 */ /* 0x000fe200000000ff */
[----:B------:R-:W-:Y:S01]  /*6250*/  @!P1 HFMA2.BF16_V2 R236, -RZ.H0_H0, RZ.H0_H0, -R192.H0_H0 ;  /* 0x200000ffffec9231 */ /* 0x000fe200003409c0 */
[----:B------:R-:W3:Y:S01]  /*6260*/  LDSM.16.MT88.4 R48, [R7] ;  /* 0x000000000730783b */ /* 0x000ee20000004200 */
[----:B------:R-:W-:Y:S02]  /*6270*/  ISETP.GT.U32.AND P4, PT, R150, UR4, PT ;  /* 0x0000000496007c0c */ /* 0x000fe4000bf84070 */
[----:B------:R-:W-:Y:S01]  /*6280*/  HMMA.16816.F32.BF16 R76, R12, R44, R8 ;  /* 0x0000002c0c4c723c */ /* 0x000fe20000041808 */
[----:B------:R-:W-:-:S02]  /*6290*/  @P3 PRMT R199, R237, 0x5410, RZ ;  /* 0x00005410edc73816 */ /* 0x000fc400000000ff */
[----:B------:R-:W-:Y:S02]  /*62a0*/  ISETP.GT.U32.AND P3, PT, R122, UR4, PT ;  /* 0x000000047a007c0c */ /* 0x000fe4000bf64070 */
[----:B------:R-:W-:Y:S02]  /*62b0*/  @!P1 PRMT R192, R236, 0x5410, RZ ;  /* 0x00005410ecc09816 */ /* 0x000fe400000000ff */
[----:B------:R-:W-:Y:S01]  /*62c0*/  ISETP.LE.U32.AND P1, PT, R121, UR4, PT ;  /* 0x0000000479007c0c */ /* 0x000fe2000bf23070 */
[----:B------:R-:W-:Y:S03]  /*62d0*/  HMMA.16816.F32.BF16 R8, R16, R56, RZ ;  /* 0x000000381008723c */ /* 0x000fe600000418ff */
[----:B------:R-:W-:-:S05]  /*62e0*/  @P4 HFMA2.BF16_V2 R245, -RZ.H0_H0, RZ.H0_H0, -R194.H0_H0 ;  /* 0x200000fffff54231 */ /* 0x000fca00003409c2 */
[----:B------:R-:W-:Y:S01]  /*62f0*/  HMMA.16816.F32.BF16 R60, R12, R32, R24 ;  /* 0x000000200c3c723c */ /* 0x000fe20000041818 */
[----:B------:R-:W-:Y:S01]  /*6300*/  @P3 HFMA2.BF16_V2 R244, -RZ.H0_H0, RZ.H0_H0, -R179.H0_H0 ;  /* 0x200000fffff43231 */ /* 0x000fe200003409b3 */
[----:B------:R-:W-:Y:S02]  /*6310*/  @P4 PRMT R194, R245, 0x5410, RZ ;  /* 0x00005410f5c24816 */ /* 0x000fe400000000ff */
[----:B------:R-:W-:Y:S02]  /*6320*/  @!P1 HFMA2.BF16_V2 R239, -RZ.H0_H0, RZ.H0_H0, -R177.H0_H0 ;  /* 0x200000ffffef9231 */ /* 0x000fe400003409b1 */
[----:B------:R-:W-:Y:S02]  /*6330*/  @P3 PRMT R179, R244, 0x5410, RZ ;  /* 0x00005410f4b33816 */ /* 0x000fe400000000ff */
[----:B------:R-:W-:Y:S01]  /*6340*/  HMMA.16816.F32.BF16 R24, R16, R58, RZ ;  /* 0x0000003a1018723c */ /* 0x000fe200000418ff */
[----:B------:R-:W-:-:S07]  /*6350*/  @!P1 PRMT R177, R239, 0x5410, RZ ;  /* 0x00005410efb19816 */ /* 0x000fce00000000ff */
[----:B------:R-:W-:Y:S08]  /*6360*/  HMMA.16816.F32.BF16 R64, R12, R34, R20 ;  /* 0x000000220c40723c */ /* 0x000ff00000041814 */
[----:B------:R-:W-:Y:S08]  /*6370*/  HMMA.16816.F32.BF16 R20, R16, R54, RZ ;  /* 0x000000361014723c */ /* 0x000ff000000418ff */
[----:B-1----:R-:W-:Y:S01]  /*6380*/  HMMA.16816.F32.BF16 R108, R12, R36, R8 ;  /* 0x000000240c6c723c */ /* 0x002fe20000041808 */
[----:B------:R-:W-:-:S03]  /*6390*/  IMAD.WIDE.U32 R8, R6, -0x326172a9, RZ ;  /* 0xcd9e8d5706087825 */ /* 0x000fc600078e00ff */
[----:B------:R-:W-:Y:S02]  /*63a0*/  LOP3.LUT R6, R8, UR16, R233, 0x96, !PT ;  /* 0x0000001008067c12 */ /* 0x000fe4000f8e96e9 */
[----:B------:R-:W-:Y:S02]  /*63b0*/  LOP3.LUT R10, R104, UR17, R9, 0x96, !PT ;  /* 0x00000011680a7c12 */ /* 0x000fe4000f8e9609 */
[----:B------:R-:W-:Y:S01]  /*63c0*/  HMMA.16816.F32.BF16 R112, R12, R38, R24 ;  /* 0x000000260c70723c */ /* 0x000fe20000041818 */
[----:B------:R-:W-:-:S04]  /*63d0*/  IMAD.WIDE.U32 R8, R6, -0x2daee0ad, RZ ;  /* 0xd2511f5306087825 */ /* 0x000fc800078e00ff */
[----:B------:R-:W-:Y:S01]  /*63e0*/  FFMA.FTZ R6, R80, UR18, -R4 ;  /* 0x0000001250067c23 */ /* 0x000fe20008010804 */
[----:B------:R-:W-:-:S03]  /*63f0*/  IMAD.WIDE.U32 R10, R10, -0x2daee0ad, RZ ;  /* 0xd2511f530a0a7825 */ /* 0x000fc600078e00ff */
[----:B------:R1:W-:Y:S01]  /*6400*/  MUFU.EX2 R181, R6 ;  /* 0x0000000600b57308 */ /* 0x0003e20000000800 */
[----:B--2---:R-:W-:Y:S01]  /*6410*/  HMMA.16816.F32.BF16 R24, R16, R28, RZ ;  /* 0x0000001c1018723c */ /* 0x004fe200000418ff */
[----:B------:R-:W-:-:S07]  /*6420*/  LOP3.LUT R11, R94, UR15, R11, 0x96, !PT ;  /* 0x0000000f5e0b7c12 */ /* 0x000fce000f8e960b */
[----:B------:R-:W-:Y:S01]  /*6430*/  HMMA.16816.F32.BF16 R56, R12, R46, R20 ;  /* 0x0000002e0c38723c */ /* 0x000fe20000041814 */
[----:B------:R-:W-:Y:S01]  /*6440*/  FFMA.FTZ R20, R81, UR18, -R4 ;  /* 0x0000001251147c23 */ /* 0x000fe20008010804 */
[----:B------:R-:W-:-:S04]  /*6450*/  IMAD.WIDE.U32 R36, R11, -0x326172a9, RZ ;  /* 0xcd9e8d570b247825 */ /* 0x000fc800078e00ff */
[----:B------:R-:W-:Y:S01]  /*6460*/  FFMA.FTZ R11, R88, UR18, -R4 ;  /* 0x00000012580b7c23 */ /* 0x000fe20008010804 */
[----:B------:R-:W2:Y:S01]  /*6470*/  LDSM.16.MT88.4 R44, [R7+0x800] ;  /* 0x00080000072c783b */ /* 0x000ea20000004200 */
[----:B-1----:R-:W-:Y:S01]  /*6480*/  LOP3.LUT R6, R10, UR13, R9, 0x96, !PT ;  /* 0x0000000d0a067c12 */ /* 0x002fe2000f8e9609 */
[----:B------:R1:W4:Y:S01]  /*6490*/  MUFU.EX2 R143, R20 ;  /* 0x00000014008f7308 */ /* 0x0003220000000800 */
[----:B------:R-:W-:Y:S01]  /*64a0*/  FFMA.FTZ R9, R82, UR18, -R2 ;  /* 0x0000001252097c23 */ /* 0x000fe20008010802 */
[----:B------:R-:W-:Y:S01]  /*64b0*/  LOP3.LUT R10, R232, UR14, R37, 0x96, !PT ;  /* 0x0000000ee80a7c12 */ /* 0x000fe2000f8e9625 */
[----:B------:R-:W-:Y:S01]  /*64c0*/  HMMA.16816.F32.BF16 R28, R16, R30, RZ ;  /* 0x0000001e101c723c */ /* 0x000fe200000418ff */
[----:B------:R-:W-:-:S04]  /*64d0*/  IMAD.WIDE.U32 R22, R6, -0x326172a9, RZ ;  /* 0xcd9e8d5706167825 */ /* 0x000fc800078e00ff */
[----:B------:R-:W-:Y:S01]  /*64e0*/  FFMA.FTZ R6, R83, UR18, -R2 ;  /* 0x0000001253067c23 */ /* 0x000fe20008010802 */
[----:B------:R3:W-:Y:S01]  /*64f0*/  MUFU.EX2 R136, R9 ;  /* 0x0000000900887308 */ /* 0x0007e20000000800 */
[----:B------:R-:W-:Y:S03]  /*6500*/  LDSM.16.MT88.4 R80, [R5+0x1d800] ;  /* 0x01d800000550783b */ /* 0x000fe60000004200 */
[----:B------:R4:W2:Y:S01]  /*6510*/  MUFU.EX2 R139, R6 ;  /* 0x00000006008b7308 */ /* 0x0008a20000000800 */
[----:B------:R-:W-:Y:S01]  /*6520*/  HMMA.16816.F32.BF16 R240, R12, R40, R24 ;  /* 0x000000280cf0723c */ /* 0x000fe20000041818 */
[----:B-1----:R-:W-:Y:S02]  /*6530*/  IMAD.WIDE.U32 R20, R10, -0x2daee0ad, RZ ;  /* 0xd2511f530a147825 */ /* 0x002fe400078e00ff */
[----:B------:R-:W-:Y:S03]  /*6540*/  MUFU.EX2 R147, R11 ;  /* 0x0000000b00937308 */ /* 0x000fe60000000800 */
[----:B------:R-:W-:Y:S01]  /*6550*/  LOP3.LUT R10, R8, UR10, R21, 0x96, !PT ;  /* 0x0000000a080a7c12 */ /* 0x000fe2000f8e9615 */
[----:B---3--:R-:W-:Y:S01]  /*6560*/  FFMA.FTZ R9, R72, UR18, -R4 ;  /* 0x0000001248097c23 */ /* 0x008fe20008010804 */
[----:B------:R-:W-:Y:S01]  /*6570*/  FFMA.FTZ R8, R92, UR18, -R2 ;  /* 0x000000125c087c23 */ /* 0x000fe20008010802 */
[----:B------:R-:W-:Y:S01]  /*6580*/  HMMA.16816.F32.BF16 R32, R16, R48, RZ ;  /* 0x000000301020723c */ /* 0x000fe200000418ff */
[----:B------:R-:W-:Y:S01]  /*6590*/  IMAD.IADD R92, R116, 0x1, R7 ;  /* 0x00000001745c7824 */ /* 0x000fe200078e0207 */
[----:B----4-:R-:W-:Y:S01]  /*65a0*/  LOP3.LUT R6, R36, UR12, R23, 0x96, !PT ;  /* 0x0000000c24067c12 */ /* 0x010fe2000f8e9617 */
[----:B------:R1:W3:Y:S01]  /*65b0*/  MUFU.EX2 R117, R9 ;  /* 0x0000000900757308 */ /* 0x0002e20000000800 */
[----:B------:R-:W-:Y:S01]  /*65c0*/  LDSM.16.MT88.4 R36, [R5+0x1b000] ;  /* 0x01b000000524783b */ /* 0x000fe20000004200 */
[----:B------:R-:W-:-:S02]  /*65d0*/  FFMA.FTZ R23, R91, UR18, -R4 ;  /* 0x000000125b177c23 */ /* 0x000fc40008010804 */
[----:B------:R-:W-:Y:S01]  /*65e0*/  IMAD.WIDE.U32 R26, R6, -0x2daee0ad, RZ ;  /* 0xd2511f53061a7825 */ /* 0x000fe200078e00ff */
[----:B------:R-:W-:Y:S01]  /*65f0*/  F2FP.BF16.F32.PACK_AB R6, R143, R181 ;  /* 0x000000b58f06723e */ /* 0x000fe200000010ff */
[----:B------:R3:W-:Y:S01]  /*6600*/  MUFU.EX2 R140, R8 ;  /* 0x00000008008c7308 */ /* 0x0007e20000000800 */
[C---:B------:R-:W-:Y:S01]  /*6610*/  HMMA.16816.F32.BF16 R228, R12.reuse, R42, R28 ;  /* 0x0000002a0ce4723c */ /* 0x040fe2000004181c */
[----:B------:R-:W-:Y:S01]  /*6620*/  LDSM.16.MT88.4 R40, [R5+0x1d000] ;  /* 0x01d000000528783b */ /* 0x000fe20000004200 */
[C---:B------:R-:W-:Y:S01]  /*6630*/  PRMT R176, R6.reuse, 0x7610, R176 ;  /* 0x0000761006b07816 */ /* 0x040fe200000000b0 */
[----:B------:R-:W-:Y:S01]  /*6640*/  MUFU.EX2 R146, R23 ;  /* 0x0000001700927308 */ /* 0x000fe20000000800 */
[----:B------:R-:W-:Y:S02]  /*6650*/  PRMT R175, R6, 0x7632, R175 ;  /* 0x0000763206af7816 */ /* 0x000fe400000000af */
[----:B--2---:R-:W-:Y:S02]  /*6660*/  F2FP.BF16.F32.PACK_AB R6, R139, R136 ;  /* 0x000000888b06723e */ /* 0x004fe400000010ff */
[----:B-1----:R-:W-:Y:S01]  /*6670*/  LOP3.LUT R9, R20, UR8, R27, 0x96, !PT ;  /* 0x0000000814097c12 */ /* 0x002fe2000f8e961b */
[----:B------:R-:W-:Y:S01]  /*6680*/  IMAD.WIDE.U32 R20, R10, -0x326172a9, RZ ;  /* 0xcd9e8d570a147825 */ /* 0x000fe200078e00ff */
[C---:B------:R-:W-:Y:S01]  /*6690*/  PRMT R174, R6.reuse, 0x7610, R174 ;  /* 0x0000761006ae7816 */ /* 0x040fe200000000ae */
[----:B------:R-:W-:Y:S01]  /*66a0*/  HMMA.16816.F32.BF16 R220, R12, R44, R32 ;  /* 0x0000002c0cdc723c */ /* 0x000fe20000041820 */
[----:B------:R-:W-:Y:S01]  /*66b0*/  PRMT R173, R6, 0x7632, R173 ;  /* 0x0000763206ad7816 */ /* 0x000fe200000000ad */
[----:B------:R-:W-:-:S04]  /*66c0*/  IMAD.WIDE.U32 R24, R9, -0x326172a9, RZ ;  /* 0xcd9e8d5709187825 */ /* 0x000fc800078e00ff */
[----:B------:R-:W-:Y:S01]  /*66d0*/  FFMA.FTZ R9, R73, UR18, -R2 ;  /* 0x0000001249097c23 */ /* 0x000fe20008010802 */
[----:B---3--:R-:W-:Y:S01]  /*66e0*/  F2FP.BF16.F32.PACK_AB R8, R117, R147 ;  /* 0x000000937508723e */ /* 0x008fe200000010ff */
[----:B------:R-:W1:Y:S01]  /*66f0*/  LDSM.16.MT88.4 R32, [R5+0x19000] ;  /* 0x019000000520783b */ /* 0x000e620000004200 */
[----:B------:R-:W-:Y:S01]  /*6700*/  IMAD.MOV.U32 R6, RZ, RZ, R24 ;  /* 0x000000ffff067224 */ /* 0x000fe200078e0018 */
[----:B------:R-:W2:Y:S01]  /*6710*/  MUFU.EX2 R128, R9 ;  /* 0x0000000900807308 */ /* 0x000ea20000000800 */
[----:B------:R-:W-:Y:S01]  /*6720*/  PRMT R105, R24, 0x7771, RZ ;  /* 0x0000777118697816 */ /* 0x000fe200000000ff */
[----:B------:R-:W-:Y:S01]  /*6730*/  HMMA.16816.F32.BF16 R28, R16, R50, RZ ;  /* 0x00000032101c723c */ /* 0x000fe200000418ff */
[----:B------:R-:W-:Y:S01]  /*6740*/  PRMT R171, R8, 0x7610, R171 ;  /* 0x0000761008ab7816 */ /* 0x000fe200000000ab */
[----:B------:R-:W-:Y:S01]  /*6750*/  IMAD.MOV.U32 R27, RZ, RZ, R138 ;  /* 0x000000ffff1b7224 */ /* 0x000fe200078e008a */
[----:B------:R-:W-:Y:S01]  /*6760*/  LOP3.LUT R6, R6, 0xff, RZ, 0xc0, !PT ;  /* 0x000000ff06067812 */ /* 0x000fe200078ec0ff */
[----:B------:R-:W-:Y:S01]  /*6770*/  LDSM.16.MT88.4 R48, [R5+0x1b800] ;  /* 0x01b800000530783b */ /* 0x000fe20000004200 */
[----:B------:R-:W-:-:S02]  /*6780*/  PRMT R172, R8, 0x7632, R172 ;  /* 0x0000763208ac7816 */ /* 0x000fc400000000ac */
[----:B------:R-:W-:Y:S02]  /*6790*/  PRMT R6, R6, 0x5410, R105 ;  /* 0x0000541006067816 */ /* 0x000fe40000000069 */
[----:B------:R-:W-:Y:S02]  /*67a0*/  PRMT R10, R171, 0x5410, R172 ;  /* 0x00005410ab0a7816 */ /* 0x000fe400000000ac */
[C---:B------:R-:W-:Y:S02]  /*67b0*/  PRMT R106, R24.reuse, 0x7773, RZ ;  /* 0x00007773186a7816 */ /* 0x040fe400000000ff */
[----:B------:R-:W-:Y:S02]  /*67c0*/  HSET2.LE.AND R6, R6, R0, PT ;  /* 0x0000000006067233 */ /* 0x000fe40003803000 */
[----:B------:R-:W-:Y:S02]  /*67d0*/  PRMT R107, R24, 0x7772, RZ ;  /* 0x00007772186b7816 */ /* 0x000fe400000000ff */
[----:B--2---:R-:W-:-:S02]  /*67e0*/  F2FP.BF16.F32.PACK_AB R8, R128, R140 ;  /* 0x0000008c8008723e */ /* 0x004fc400000010ff */
[----:B------:R-:W-:Y:S01]  /*67f0*/  LOP3.LUT R10, R10, R6, RZ, 0xc0, !PT ;  /* 0x000000060a0a7212 */ /* 0x000fe200078ec0ff */
[----:B------:R-:W-:Y:S01]  /*6800*/  HMMA.16816.F32.BF16 R216, R12, R46, R28 ;  /* 0x0000002e0cd8723c */ /* 0x000fe2000004181c */
[----:B------:R-:W-:Y:S01]  /*6810*/  LOP3.LUT R6, R20, UR6, R25, 0x96, !PT ;  /* 0x0000000614067c12 */ /* 0x000fe2000f8e9619 */
[----:B------:R-:W-:Y:S01]  /*6820*/  FFMA.FTZ R20, R75, UR18, -R2 ;  /* 0x000000124b147c23 */ /* 0x000fe20008010802 */
[----:B------:R-:W-:Y:S01]  /*6830*/  PRMT R9, R107, 0x5410, R106 ;  /* 0x000054106b097816 */ /* 0x000fe2000000006a */
[----:B------:R-:W2:Y:S01]  /*6840*/  LDSM.16.MT88.4 R28, [R5+0x1f000] ;  /* 0x01f00000051c783b */ /* 0x000ea20000004200 */
[C---:B------:R-:W-:Y:S01]  /*6850*/  PRMT R170, R8.reuse, 0x7632, R170 ;  /* 0x0000763208aa7816 */ /* 0x040fe200000000aa */
[----:B------:R3:W-:Y:S01]  /*6860*/  MUFU.EX2 R203, R20 ;  /* 0x0000001400cb7308 */ /* 0x0007e20000000800 */
[----:B------:R-:W-:Y:S02]  /*6870*/  PRMT R169, R8, 0x7610, R169 ;  /* 0x0000761008a97816 */ /* 0x000fe400000000a9 */
[----:B------:R-:W-:-:S02]  /*6880*/  LOP3.LUT R8, R6, 0xffff, RZ, 0xc0, !PT ;  /* 0x0000ffff06087812 */ /* 0x000fc400078ec0ff */
[----:B------:R-:W-:Y:S02]  /*6890*/  LOP3.LUT R9, R9, 0xff00ff, RZ, 0xc0, !PT ;  /* 0x00ff00ff09097812 */ /* 0x000fe400078ec0ff */
[C---:B------:R-:W-:Y:S02]  /*68a0*/  PRMT R11, R6.reuse, 0x7632, R11 ;  /* 0x00007632060b7816 */ /* 0x040fe4000000000b */
[----:B------:R-:W-:Y:S02]  /*68b0*/  LOP3.LUT R104, R6, 0xff, RZ, 0xc0, !PT ;  /* 0x000000ff06687812 */ /* 0x000fe400078ec0ff */
[----:B------:R-:W-:Y:S02]  /*68c0*/  SHF.R.U32.HI R226, RZ, 0x8, R8 ;  /* 0x00000008ffe27819 */ /* 0x000fe40000011608 */
[----:B------:R-:W-:Y:S01]  /*68d0*/  SHF.R.U32.HI R94, RZ, 0x18, R6 ;  /* 0x00000018ff5e7819 */ /* 0x000fe20000011606 */
[----:B---3--:R-:W-:Y:S01]  /*68e0*/  FFMA.FTZ R20, R93, UR18, -R4 ;  /* 0x000000125d147c23 */ /* 0x008fe20008010804 */
[----:B------:R-:W-:-:S02]  /*68f0*/  HSET2.LE.AND R6, R9, R0, PT ;  /* 0x0000000009067233 */ /* 0x000fc40003803000 */
[----:B------:R-:W-:Y:S01]  /*6900*/  LOP3.LUT R95, R11, 0xff, RZ, 0xc0, !PT ;  /* 0x000000ff0b5f7812 */ /* 0x000fe200078ec0ff */
[----:B------:R-:W-:Y:S01]  /*6910*/  MUFU.EX2 R145, R20 ;  /* 0x0000001400917308 */ /* 0x000fe20000000800 */
[----:B------:R-:W-:Y:S02]  /*6920*/  PRMT R11, R169, 0x5410, R170 ;  /* 0x00005410a90b7816 */ /* 0x000fe400000000aa */
[----:B------:R-:W-:Y:S02]  /*6930*/  PRMT R8, R104, 0x5410, R226 ;  /* 0x0000541068087816 */ /* 0x000fe400000000e2 */
[----:B------:R-:W-:Y:S02]  /*6940*/  LOP3.LUT R11, R11, R6, RZ, 0xc0, !PT ;  /* 0x000000060b0b7212 */ /* 0x000fe400078ec0ff */
[----:B------:R-:W-:Y:S02]  /*6950*/  PRMT R6, R95, 0x5410, R94 ;  /* 0x000054105f067816 */ /* 0x000fe4000000005e */
[----:B------:R-:W-:-:S02]  /*6960*/  HSET2.LE.AND R8, R8, R0, PT ;  /* 0x0000000008087233 */ /* 0x000fc40003803000 */
[----:B------:R-:W-:Y:S02]  /*6970*/  PRMT R9, R176, 0x5410, R175 ;  /* 0x00005410b0097816 */ /* 0x000fe400000000af */
[----:B------:R-:W-:Y:S02]  /*6980*/  HSET2.LE.AND R6, R6, R0, PT ;  /* 0x0000000006067233 */ /* 0x000fe40003803000 */
[----:B------:R-:W-:Y:S02]  /*6990*/  LOP3.LUT R8, R9, R8, RZ, 0xc0, !PT ;  /* 0x0000000809087212 */ /* 0x000fe400078ec0ff */
[----:B------:R-:W-:Y:S02]  /*69a0*/  PRMT R9, R174, 0x5410, R173 ;  /* 0x00005410ae097816 */ /* 0x000fe400000000ad */
[----:B------:R-:W-:Y:S02]  /*69b0*/  ISETP.LE.U32.AND P3, PT, R94, UR4, PT ;  /* 0x000000045e007c0c */ /* 0x000fe4000bf63070 */
[----:B------:R-:W-:Y:S01]  /*69c0*/  LOP3.LUT R9, R9, R6, RZ, 0xc0, !PT ;  /* 0x0000000609097212 */ /* 0x000fe200078ec0ff */
[----:B------:R-:W-:Y:S01]  /*69d0*/  FFMA.FTZ R6, R89, UR18, -R2 ;  /* 0x0000001259067c23 */ /* 0x000fe20008010802 */
[----:B------:R-:W-:-:S03]  /*69e0*/  ISETP.LE.U32.AND P4, PT, R104, UR4, PT ;  /* 0x0000000468007c0c */ /* 0x000fc6000bf83070 */
[----:B------:R3:W4:Y:S02]  /*69f0*/  MUFU.EX2 R183, R6 ;  /* 0x0000000600b77308 */ /* 0x0007240000000800 */
[----:B-1----:R-:W-:Y:S04]  /*6a00*/  HMMA.16816.F32.BF16 R156, R8, R32, R156 ;  /* 0x00000020089c723c */ /* 0x002fe8000004189c */
[----:B------:R-:W-:-:S04]  /*6a10*/  @!P3 HFMA2.BF16_V2 R251, -RZ.H0_H0, RZ.H0_H0, -R173.H0_H0 ;  /* 0x200000fffffbb231 */ /* 0x000fc800003409ad */
[C---:B------:R-:W-:Y:S01]  /*6a20*/  HMMA.16816.F32.BF16 R44, R8.reuse, R36, R60 ;  /* 0x00000024082c723c */ /* 0x040fe2000004183c */
[----:B------:R-:W-:Y:S01]  /*6a30*/  LDSM.16.MT88.4 R60, [R7+0x2800] ;  /* 0x00280000073c783b */ /* 0x000fe20000004200 */
[----:B------:R-:W-:Y:S01]  /*6a40*/  @!P3 PRMT R173, R251, 0x5410, RZ ;  /* 0x00005410fbadb816 */ /* 0x000fe200000000ff */
[----:B------:R-:W-:Y:S02]  /*6a50*/  @!P4 HFMA2.BF16_V2 R250, -RZ.H0_H0, RZ.H0_H0, -R176.H0_H0 ;  /* 0x200000fffffac231 */ /* 0x000fe400003409b0 */
[----:B---3--:R-:W-:Y:S01]  /*6a60*/  FFMA.FTZ R6, R74, UR18, -R2 ;  /* 0x000000124a067c23 */ /* 0x008fe20008010802 */
[----:B----4-:R-:W-:Y:S01]  /*6a70*/  F2FP.BF16.F32.PACK_AB R23, R203, R183 ;  /* 0x000000b7cb17723e */ /* 0x010fe200000010ff */
[----:B------:R-:W-:Y:S02]  /*6a80*/  LDSM.16.MT88.4 R72, [R7+0x2000] ;  /* 0x002000000748783b */ /* 0x000fe40000004200 */
[----:B------:R1:W-:Y:S01]  /*6a90*/  MUFU.EX2 R144, R6 ;  /* 0x0000000600907308 */ /* 0x0003e20000000800 */
[----:B------:R-:W-:Y:S01]  /*6aa0*/  HMMA.16816.F32.BF16 R52, R8, R38, R64 ;  /* 0x000000260834723c */ /* 0x000fe20000041840 */
[----:B------:R3:W-:Y:S01]  /*6ab0*/  LDSM.16.MT88.4 R36, [R5+0x1f800] ;  /* 0x01f800000524783b */ /* 0x0007e20000004200 */
[----:B------:R-:W-:-:S02]  /*6ac0*/  PRMT R125, R23, 0x7610, R125 ;  /* 0x00007610177d7816 */ /* 0x000fc4000000007d */
[----:B------:R-:W-:Y:S01]  /*6ad0*/  PRMT R124, R23, 0x7632, R124 ;  /* 0x00007632177c7816 */ /* 0x000fe2000000007c */
[----:B------:R-:W-:Y:S01]  /*6ae0*/  IMAD.MOV.U32 R23, RZ, RZ, R99 ;  /* 0x000000ffff177224 */ /* 0x000fe200078e0063 */
[----:B------:R-:W-:Y:S01]  /*6af0*/  LDSM.16.MT88.4 R64, [R92+0x2800] ;  /* 0x002800005c40783b */ /* 0x000fe20000004200 */
[----:B------:R-:W-:Y:S01]  /*6b00*/  @!P4 PRMT R176, R250, 0x5410, RZ ;  /* 0x00005410fab0c816 */ /* 0x000fe200000000ff */
[----:B------:R-:W-:Y:S01]  /*6b10*/  HMMA.16816.F32.BF16 R76, R8, R40, R76 ;  /* 0x00000028084c723c */ /* 0x000fe2000004184c */
[----:B------:R-:W-:Y:S02]  /*6b20*/  ISETP.GT.U32.AND P4, PT, R106, UR4, PT ;  /* 0x000000046a007c0c */ /* 0x000fe4000bf84070 */
[----:B-1----:R-:W-:Y:S01]  /*6b30*/  LOP3.LUT R6, R22, UR9, R21, 0x96, !PT ;  /* 0x0000000916067c12 */ /* 0x002fe2000f8e9615 */
[----:B------:R-:W-:-:S04]  /*6b40*/  FFMA.FTZ R22, R90, UR18, -R4 ;  /* 0x000000125a167c23 */ /* 0x000fc80008010804 */
[----:B------:R-:W-:Y:S01]  /*6b50*/  HMMA.16816.F32.BF16 R32, R8, R34, R68 ;  /* 0x000000220820723c */ /* 0x000fe20000041844 */
[----:B------:R-:W-:Y:S01]  /*6b60*/  LDSM.16.MT88.4 R88, [R92+0x2000] ;  /* 0x002000005c58783b */ /* 0x000fe20000004200 */
[----:B------:R-:W-:-:S04]  /*6b70*/  IMAD.WIDE.U32 R20, R6, -0x2daee0ad, RZ ;  /* 0xd2511f5306147825 */ /* 0x000fc800078e00ff */
[----:B------:R-:W-:Y:S01]  /*6b80*/  FFMA.FTZ R6, R96, UR18, -R4 ;  /* 0x0000001260067c23 */ /* 0x000fe20008010804 */
[----:B------:R-:W-:Y:S01]  /*6b90*/  FFMA.FTZ R4, R97, UR18, -R2 ;  /* 0x0000001261047c23 */ /* 0x000fe20008010802 */
[----:B------:R-:W1:Y:S01]  /*6ba0*/  MUFU.EX2 R118, R22 ;  /* 0x0000001600767308 */ /* 0x000e620000000800 */
[----:B------:R-:W-:Y:S01]  /*6bb0*/  LDSM.16.MT88.4 R68, [R85+0x1a800] ;  /* 0x01a800005544783b */ /* 0x000fe20000004200 */
[--C-:B------:R-:W-:Y:S01]  /*6bc0*/  LOP3.LUT R2, R26, UR5, R21.reuse, 0x96, !PT ;  /* 0x000000051a027c12 */ /* 0x100fe2000f8e9615 */
[----:B------:R-:W-:Y:S01]  /*6bd0*/  IMAD.MOV.U32 R26, RZ, RZ, R130 ;  /* 0x000000ffff1a7224 */ /* 0x000fe200078e0082 */
[----:B------:R4:W-:Y:S01]  /*6be0*/  MUFU.EX2 R138, R4 ;  /* 0x00000004008a7308 */ /* 0x0009e20000000800 */
[C---:B------:R-:W-:Y:S01]  /*6bf0*/  PRMT R209, R20.reuse, 0x7772, RZ ;  /* 0x0000777214d17816 */ /* 0x040fe200000000ff */
[C---:B------:R-:W-:Y:S01]  /*6c00*/  HMMA.16816.F32.BF16 R40, R8.reuse, R42, R56 ;  /* 0x0000002a0828723c */ /* 0x040fe20000041838 */
[----:B------:R-:W-:Y:S01]  /*6c10*/  PRMT R224, R20, 0x7773, RZ ;  /* 0x0000777314e07816 */ /* 0x000fe200000000ff */
[----:B------:R1:W1:Y:S01]  /*6c20*/  MUFU.EX2 R202, R6 ;  /* 0x0000000600ca7308 */ /* 0x0002620000000800 */
[C---:B------:R-:W-:Y:S01]  /*6c30*/  PRMT R21, R2.reuse, 0x7632, R21 ;  /* 0x0000763202157816 */ /* 0x040fe20000000015 */
[----:B------:R-:W1:Y:S01]  /*6c40*/  LDSM.16.MT88.4 R56, [R92] ;  /* 0x000000005c38783b */ /* 0x000e620000004200 */
[----:B------:R-:W-:Y:S01]  /*6c50*/  LOP3.LUT R87, R2, 0xff, RZ, 0xc0, !PT ;  /* 0x000000ff02577812 */ /* 0x000fe200078ec0ff */
[----:B---3--:R-:W-:Y:S01]  /*6c60*/  IMAD.MOV.U32 R5, RZ, RZ, R131 ;  /* 0x000000ffff057224 */ /* 0x008fe200078e0083 */
[----:B------:R-:W-:Y:S01]  /*6c70*/  SHF.R.U32.HI R207, RZ, 0x18, R2 ;  /* 0x00000018ffcf7819 */ /* 0x000fe20000011602 */
[----:B--2---:R-:W-:Y:S01]  /*6c80*/  HMMA.16816.F32.BF16 R108, R8, R28, R108 ;  /* 0x0000001c086c723c */ /* 0x004fe2000004186c */
[----:B------:R-:W-:-:S02]  /*6c90*/  PRMT R208, R20, 0x7771, RZ ;  /* 0x0000777114d07816 */ /* 0x000fc400000000ff */
[----:B------:R-:W-:Y:S01]  /*6ca0*/  LOP3.LUT R93, R21, 0xff, RZ, 0xc0, !PT ;  /* 0x000000ff155d7812 */ /* 0x000fe200078ec0ff */
[----:B----4-:R-:W-:Y:S01]  /*6cb0*/  IMAD.MOV.U32 R4, RZ, RZ, R20 ;  /* 0x000000ffff047224 */ /* 0x010fe200078e0014 */
[----:B-1----:R-:W-:Y:S02]  /*6cc0*/  F2FP.BF16.F32.PACK_AB R25, R118, R145 ;  /* 0x000000917619723e */ /* 0x002fe400000010ff */
[----:B------:R-:W-:Y:S01]  /*6cd0*/  PRMT R22, R93, 0x5410, R207 ;  /* 0x000054105d167816 */ /* 0x000fe200000000cf */
[----:B------:R-:W-:Y:S01]  /*6ce0*/  HMMA.16816.F32.BF16 R112, R8, R30, R112 ;  /* 0x0000001e0870723c */ /* 0x000fe20000041870 */
[----:B------:R-:W-:Y:S02]  /*6cf0*/  LOP3.LUT R6, R2, 0xffff, RZ, 0xc0, !PT ;  /* 0x0000ffff02067812 */ /* 0x000fe400078ec0ff */
[----:B------:R-:W-:Y:S02]  /*6d00*/  PRMT R2, R209, 0x5410, R224 ;  /* 0x00005410d1027816 */ /* 0x000fe400000000e0 */
[----:B------:R-:W-:-:S02]  /*6d10*/  LOP3.LUT R4, R4, 0xff, RZ, 0xc0, !PT ;  /* 0x000000ff04047812 */ /* 0x000fc400078ec0ff */
[----:B------:R-:W-:Y:S02]  /*6d20*/  SHF.R.U32.HI R225, RZ, 0x8, R6 ;  /* 0x00000008ffe17819 */ /* 0x000fe40000011606 */
[----:B------:R-:W-:Y:S02]  /*6d30*/  LOP3.LUT R21, R2, 0xff00ff, RZ, 0xc0, !PT ;  /* 0x00ff00ff02157812 */ /* 0x000fe400078ec0ff */
[----:B------:R-:W-:Y:S02]  /*6d40*/  PRMT R2, R4, 0x5410, R208 ;  /* 0x0000541004027816 */ /* 0x000fe400000000d0 */
[----:B------:R-:W-:Y:S02]  /*6d50*/  PRMT R6, R87, 0x5410, R225 ;  /* 0x0000541057067816 */ /* 0x000fe400000000e1 */
[--C-:B------:R-:W-:Y:S02]  /*6d60*/  HSET2.LE.AND R4, R21, R0.reuse, PT ;  /* 0x0000000015047233 */ /* 0x100fe40003803000 */
[----:B------:R-:W-:-:S02]  /*6d70*/  HSET2.LE.AND R2, R2, R0, PT ;  /* 0x0000000002027233 */ /* 0x000fc40003803000 */
[--C-:B------:R-:W-:Y:S02]  /*6d80*/  HSET2.LE.AND R6, R6, R0.reuse, PT ;  /* 0x0000000006067233 */ /* 0x100fe40003803000 */
[----:B------:R-:W-:Y:S02]  /*6d90*/  HSET2.LE.AND R0, R22, R0, PT ;  /* 0x0000000016007233 */ /* 0x000fe40003803000 */
[----:B------:R-:W-:Y:S02]  /*6da0*/  F2FP.BF16.F32.PACK_AB R22, R202, R146 ;  /* 0x00000092ca16723e */ /* 0x000fe400000010ff */
[----:B------:R-:W-:Y:S02]  /*6db0*/  F2FP.BF16.F32.PACK_AB R21, R138, R144 ;  /* 0x000000908a15723e */ /* 0x000fe400000010ff */
[C---:B------:R-:W-:Y:S01]  /*6dc0*/  PRMT R168, R22.reuse, 0x7610, R168 ;  /* 0x0000761016a87816 */ /* 0x040fe200000000a8 */
[----:B------:R-:W-:Y:S01]  /*6dd0*/  HMMA.16816.F32.BF16 R28, R16, R56, RZ ;  /* 0x00000038101c723c */ /* 0x000fe200000418ff */
[----:B------:R-:W-:Y:S01]  /*6de0*/  PRMT R135, R22, 0x7632, R135 ;  /* 0x0000763216877816 */ /* 0x000fe20000000087 */
[----:B------:R-:W-:Y:S01]  /*6df0*/  IMAD.MOV.U32 R22, RZ, RZ, R98 ;  /* 0x000000ffff167224 */ /* 0x000fe200078e0062 */
[C---:B------:R-:W-:Y:S01]  /*6e00*/  PRMT R134, R21.reuse, 0x7610, R134 ;  /* 0x0000761015867816 */ /* 0x040fe20000000086 */
[----:B------:R-:W1:Y:S01]  /*6e10*/  LDSM.16.MT88.4 R96, [R92+0x800] ;  /* 0x000800005c60783b */ /* 0x000e620000004200 */
[----:B------:R-:W-:-:S02]  /*6e20*/  PRMT R133, R21, 0x7632, R133 ;  /* 0x0000763215857816 */ /* 0x000fc40000000085 */
[----:B------:R-:W-:Y:S01]  /*6e30*/  PRMT R21, R168, 0x5410, R135 ;  /* 0x00005410a8157816 */ /* 0x000fe20000000087 */
[----:B------:R-:W-:Y:S01]  /*6e40*/  HMMA.16816.F32.BF16 R56, R16, R58, RZ ;  /* 0x0000003a1038723c */ /* 0x000fe200000418ff */
[----:B------:R-:W-:Y:S02]  /*6e50*/  PRMT R127, R25, 0x7610, R127 ;  /* 0x00007610197f7816 */ /* 0x000fe4000000007f */
[----:B------:R-:W-:Y:S02]  /*6e60*/  LOP3.LUT R130, R21, R2, RZ, 0xc0, !PT ;  /* 0x0000000215827212 */ /* 0x000fe400078ec0ff */
[----:B------:R-:W-:Y:S02]  /*6e70*/  PRMT R2, R134, 0x5410, R133 ;  /* 0x0000541086027816 */ /* 0x000fe40000000085 */
[----:B------:R-:W-:Y:S02]  /*6e80*/  PRMT R126, R25, 0x7632, R126 ;  /* 0x00007632197e7816 */ /* 0x000fe4000000007e */
[----:B------:R-:W-:Y:S01]  /*6e90*/  LOP3.LUT R131, R2, R4, RZ, 0xc0, !PT ;  /* 0x0000000402837212 */ /* 0x000fe200078ec0ff */
[----:B------:R-:W-:Y:S01]  /*6ea0*/  IMAD.MOV.U32 R4, RZ, RZ, R128 ;  /* 0x000000ffff047224 */ /* 0x000fe200078e0080 */
[----:B------:R-:W-:-:S02]  /*6eb0*/  PRMT R2, R127, 0x5410, R126 ;  /* 0x000054107f027816 */ /* 0x000fc4000000007e */
[----:B------:R-:W-:Y:S02]  /*6ec0*/  ISETP.LE.U32.AND P3, PT, R87, UR4, PT ;  /* 0x0000000457007c0c */ /* 0x000fe4000bf63070 */
[----:B------:R-:W-:Y:S01]  /*6ed0*/  LOP3.LUT R128, R2, R6, RZ, 0xc0, !PT ;  /* 0x0000000602807212 */ /* 0x000fe200078ec0ff */
[----:B------:R-:W-:Y:S01]  /*6ee0*/  IMAD.MOV.U32 R6, RZ, RZ, R129 ;  /* 0x000000ffff067224 */ /* 0x000fe200078e0081 */
[----:B------:R-:W-:-:S04]  /*6ef0*/  PRMT R2, R125, 0x5410, R124 ;  /* 0x000054107d027816 */ /* 0x000fc8000000007c */
[----:B------:R-:W-:Y:S01]  /*6f00*/  LOP3.LUT R129, R2, R0, RZ, 0xc0, !PT ;  /* 0x0000000002817212 */ /* 0x000fe200078ec0ff */
[----:B------:R-:W-:Y:S01]  /*6f10*/  IMAD.MOV.U32 R2, RZ, RZ, R183 ;  /* 0x000000ffff027224 */ /* 0x000fe200078e00b7 */
[----:B------:R-:W-:-:S04]  /*6f20*/  PRMT R0, R86, 0x7770, RZ ;  /* 0x0000777056007816 */ /* 0x000fc800000000ff */
[----:B------:R-:W-:Y:S01]  /*6f30*/  ISETP.LE.U32.AND P6, PT, R0, UR4, PT ;  /* 0x0000000400007c0c */ /* 0x000fe2000bfc3070 */
[C---:B------:R-:W-:Y:S08]  /*6f40*/  HMMA.16816.F32.BF16 R156, R128.reuse, R152, R156 ;  /* 0x00000098809c723c */ /* 0x040ff0000004189c */
[----:B------:R-:W-:Y:S01]  /*6f50*/  HMMA.16816.F32.BF16 R152, R128, R154, R32 ;  /* 0x0000009a8098723c */ /* 0x000fe20000041820 */
[----:B------:R-:W2:Y:S03]  /*6f60*/  LDSM.16.MT88.4 R32, [R85+0x1a000] ;  /* 0x01a000005520783b */ /* 0x000ea60000004200 */
[----:B------:R-:W-:-:S04]  /*6f70*/  @!P6 HFMA2.BF16_V2 R166, -RZ.H0_H0, RZ.H0_H0, -R204.H0_H0 ;  /* 0x200000ffffa6e231 */ /* 0x000fc800003409cc */
[----:B------:R-:W-:Y:S01]  /*6f80*/  HMMA.16816.F32.BF16 R108, R128, R36, R108 ;  /* 0x00000024806c723c */ /* 0x000fe2000004186c */
[----:B------:R-:W-:Y:S02]  /*6f90*/  @!P6 PRMT R204, R166, 0x5410, RZ ;  /* 0x00005410a6cce816 */ /* 0x000fe400000000ff */
[----:B------:R-:W-:-:S05]  /*6fa0*/  ISETP.LE.U32.AND P6, PT, R103, UR4, PT ;  /* 0x0000000467007c0c */ /* 0x000fca000bfc3070 */
[----:B------:R-:W-:Y:S08]  /*6fb0*/  HMMA.16816.F32.BF16 R112, R128, R38, R112 ;  /* 0x000000268070723c */ /* 0x000ff00000041870 */
[----:B------:R-:W-:Y:S01]  /*6fc0*/  HMMA.16816.F32.BF16 R36, R16, R72, RZ ;  /* 0x000000481024723c */ /* 0x000fe200000418ff */
[----:B------:R-:W-:Y:S02]  /*6fd0*/  IMAD.MOV.U32 R73, RZ, RZ, R163 ;  /* 0x000000ffff497224 */ /* 0x000fe400078e00a3 */
[----:B------:R-:W-:-:S02]  /*6fe0*/  @!P6 HFMA2.BF16_V2 R234, -RZ.H0_H0, RZ.H0_H0, -R206.H0_H0 ;  /* 0x200000ffffeae231 */ /* 0x000fc400003409ce */
[----:B------:R-:W-:-:S03]  /*6ff0*/  IMAD.MOV.U32 R72, RZ, RZ, R162 ;  /* 0x000000ffff487224 */ /* 0x000fc600078e00a2 */
[----:B------:R-:W-:Y:S01]  /*7000*/  @!P6 PRMT R206, R234, 0x5410, RZ ;  /* 0x00005410eacee816 */ /* 0x000fe200000000ff */
[----:B------:R-:W-:Y:S01]  /*7010*/  HMMA.16816.F32.BF16 R76, R128, R80, R76 ;  /* 0x00000050804c723c */ /* 0x000fe2000004184c */
[----:B------:R-:W-:-:S07]  /*7020*/  ISETP.GT.U32.AND P6, PT, R123, UR4, PT ;  /* 0x000000047b007c0c */ /* 0x000fce000bfc4070 */
[----:B------:R-:W-:Y:S06]  /*7030*/  HMMA.16816.F32.BF16 R80, R128, R82, R40 ;  /* 0x000000528050723c */ /* 0x000fec0000041828 */
[----:B------:R-:W-:Y:S02]  /*7040*/  @P6 HFMA2.BF16_V2 R247, -RZ.H0_H0, RZ.H0_H0, -R178.H0_H0 ;  /* 0x200000fffff76231 */ /* 0x000fe400003409b2 */
[----:B-1----:R-:W-:Y:S03]  /*7050*/  HMMA.16816.F32.BF16 R212, R12, R96, R28 ;  /* 0x000000600cd4723c */ /* 0x002fe6000004181c */
[----:B------:R-:W-:-:S02]  /*7060*/  @P6 PRMT R178, R247, 0x5410, RZ ;  /* 0x00005410f7b26816 */ /* 0x000fc400000000ff */
[----:B------:R-:W-:-:S03]  /*7070*/  ISETP.LE.U32.AND P6, PT, R95, UR4, PT ;  /* 0x000000045f007c0c */ /* 0x000fc6000bfc3070 */
[----:B--2---:R-:W-:Y:S08]  /*7080*/  HMMA.16816.F32.BF16 R40, R16, R34, RZ ;  /* 0x000000221028723c */ /* 0x004ff000000418ff */
[----:B------:R-:W-:Y:S01]  /*7090*/  HMMA.16816.F32.BF16 R184, R12, R60, R36 ;  /* 0x0000003c0cb8723c */ /* 0x000fe20000041824 */
[----:B------:R-:W1:Y:S01]  /*70a0*/  LDSM.16.MT88.4 R36, [R85+0x1c000] ;  /* 0x01c000005524783b */ /* 0x000e620000004200 */
[----:B------:R-:W-:-:S02]  /*70b0*/  IMAD.MOV.U32 R61, RZ, RZ, R27 ;  /* 0x000000ffff3d7224 */ /* 0x000fc400078e001b */
[----:B------:R-:W-:Y:S02]  /*70c0*/  @!P6 HFMA2.BF16_V2 R249, -RZ.H0_H0, RZ.H0_H0, -R174.H0_H0 ;  /* 0x200000fffff9e231 */ /* 0x000fe400003409ae */
[----:B------:R-:W-:Y:S02]  /*70d0*/  IMAD.MOV.U32 R60, RZ, RZ, R22 ;  /* 0x000000ffff3c7224 */ /* 0x000fe400078e0016 */
[----:B------:R-:W-:Y:S01]  /*70e0*/  HMMA.16816.F32.BF16 R28, R16, R88, RZ ;  /* 0x00000058101c723c */ /* 0x000fe200000418ff */
[----:B------:R-:W-:Y:S01]  /*70f0*/  IMAD.MOV.U32 R89, RZ, RZ, R182 ;  /* 0x000000ffff597224 */ /* 0x000fe200078e00b6 */
[----:B------:R-:W-:Y:S01]  /*7100*/  @!P6 PRMT R174, R249, 0x5410, RZ ;  /* 0x00005410f9aee816 */ /* 0x000fe200000000ff */
[----:B------:R-:W-:Y:S01]  /*7110*/  IMAD.MOV.U32 R88, RZ, RZ, R181 ;  /* 0x000000ffff587224 */ /* 0x000fe200078e00b5 */
[----:B------:R-:W-:-:S04]  /*7120*/  ISETP.GT.U32.AND P6, PT, R107, UR4, PT ;  /* 0x000000046b007c0c */ /* 0x000fc8000bfc4070 */
[C---:B------:R-:W-:Y:S08]  /*7130*/  HMMA.16816.F32.BF16 R44, R128.reuse, R48, R44 ;  /* 0x00000030802c723c */ /* 0x040ff0000004182c */
[----:B------:R-:W-:Y:S08]  /*7140*/  HMMA.16816.F32.BF16 R48, R128, R50, R52 ;  /* 0x000000328030723c */ /* 0x000ff00000041834 */
[C---:B------:R-:W-:Y:S08]  /*7150*/  HMMA.16816.F32.BF16 R52, R16.reuse, R32, RZ ;  /* 0x000000201034723c */ /* 0x040ff000000418ff */
[----:B------:R-:W-:Y:S01]  /*7160*/  HMMA.16816.F32.BF16 R32, R16, R74, RZ ;  /* 0x0000004a1020723c */ /* 0x000fe200000418ff */
[----:B------:R-:W-:-:S02]  /*7170*/  IMAD.MOV.U32 R75, RZ, RZ, R161 ;  /* 0x000000ffff4b7224 */ /* 0x000fc400078e00a1 */
[----:B------:R-:W-:-:S05]  /*7180*/  IMAD.MOV.U32 R74, RZ, RZ, R180 ;  /* 0x000000ffff4a7224 */ /* 0x000fca00078e00b4 */
[C---:B------:R-:W-:Y:S01]  /*7190*/  HMMA.16816.F32.BF16 R188, R12.reuse, R98, R56 ;  /* 0x000000620cbc723c */ /* 0x040fe20000041838 */
[----:B------:R-:W-:Y:S02]  /*71a0*/  IMAD.MOV.U32 R59, RZ, RZ, R160 ;  /* 0x000000ffff3b7224 */ /* 0x000fe400078e00a0 */
[----:B------:R-:W-:Y:S02]  /*71b0*/  IMAD.MOV.U32 R56, RZ, RZ, R119 ;  /* 0x000000ffff387224 */ /* 0x000fe400078e0077 */
[----:B------:R-:W-:Y:S02]  /*71c0*/  IMAD.MOV.U32 R57, RZ, RZ, R118 ;  /* 0x000000ffff397224 */ /* 0x000fe400078e0076 */
[----:B------:R-:W-:Y:S01]  /*71d0*/  IMAD.MOV.U32 R58, RZ, RZ, R117 ;  /* 0x000000ffff3a7224 */ /* 0x000fe200078e0075 */
[C---:B------:R-:W-:Y:S01]  /*71e0*/  HMMA.16816.F32.BF16 R96, R12.reuse, R70, R40 ;  /* 0x000000460c60723c */ /* 0x040fe20000041828 */
[----:B------:R-:W2:Y:S07]  /*71f0*/  LDSM.16.MT88.4 R40, [R85+0x1c800] ;  /* 0x01c800005528783b */ /* 0x000eae0000004200 */
[----:B------:R-:W-:Y:S01]  /*7200*/  HMMA.16816.F32.BF16 R160, R12, R64, R28 ;  /* 0x000000400ca0723c */ /* 0x000fe2000004181c */
[----:B------:R-:W-:-:S02]  /*7210*/  IMAD.MOV.U32 R64, RZ, RZ, R58 ;  /* 0x000000ffff407224 */ /* 0x000fc400078e003a */
[----:B------:R-:W-:Y:S02]  /*7220*/  IMAD.MOV.U32 R58, RZ, RZ, R88 ;  /* 0x000000ffff3a7224 */ /* 0x000fe400078e0058 */
[----:B------:R-:W-:Y:S02]  /*7230*/  IMAD.MOV.U32 R65, RZ, RZ, R56 ;  /* 0x000000ffff417224 */ /* 0x000fe400078e0038 */
[----:B------:R-:W-:Y:S01]  /*7240*/  IMAD.MOV.U32 R56, RZ, RZ, R2 ;  /* 0x000000ffff387224 */ /* 0x000fe200078e0002 */
[----:B------:R-:W-:Y:S01]  /*7250*/  HMMA.16816.F32.BF16 R28, R16, R90, RZ ;  /* 0x0000005a101c723c */ /* 0x000fe200000418ff */
[----:B------:R-:W-:Y:S01]  /*7260*/  PRMT R2, R84, 0x7770, RZ ;  /* 0x0000777054027816 */ /* 0x000fe200000000ff */
[----:B------:R-:W-:-:S03]  /*7270*/  IMAD.MOV.U32 R84, RZ, RZ, R64 ;  /* 0x000000ffff547224 */ /* 0x000fc600078e0040 */
[----:B------:R-:W-:Y:S01]  /*7280*/  ISETP.LE.U32.AND P5, PT, R2, UR4, PT ;  /* 0x0000000402007c0c */ /* 0x000fe2000bfa3070 */
[----:B------:R-:W-:Y:S02]  /*7290*/  IMAD.MOV.U32 R2, RZ, RZ, R73 ;  /* 0x000000ffff027224 */ /* 0x000fe400078e0049 */
[C---:B------:R-:W-:Y:S01]  /*72a0*/  HMMA.16816.F32.BF16 R116, R12.reuse, R68, R52 ;  /* 0x000000440c74723c */ /* 0x040fe20000041834 */
[----:B------:R-:W-:Y:S02]  /*72b0*/  IMAD.MOV.U32 R52, RZ, RZ, R147 ;  /* 0x000000ffff347224 */ /* 0x000fe400078e0093 */
[----:B------:R-:W-:Y:S02]  /*72c0*/  IMAD.MOV.U32 R53, RZ, RZ, R146 ;  /* 0x000000ffff357224 */ /* 0x000fe400078e0092 */
[----:B------:R-:W-:Y:S02]  /*72d0*/  IMAD.MOV.U32 R54, RZ, RZ, R145 ;  /* 0x000000ffff367224 */ /* 0x000fe400078e0091 */
[----:B------:R-:W-:Y:S01]  /*72e0*/  IMAD.MOV.U32 R55, RZ, RZ, R144 ;  /* 0x000000ffff377224 */ /* 0x000fe200078e0090 */
[----:B------:R-:W-:Y:S01]  /*72f0*/  HMMA.16816.F32.BF16 R180, R12, R62, R32 ;  /* 0x0000003e0cb4723c */ /* 0x000fe20000041820 */
[----:B------:R-:W-:Y:S01]  /*7300*/  IMAD.MOV.U32 R62, RZ, RZ, R5 ;  /* 0x000000ffff3e7224 */ /* 0x000fe200078e0005 */
[----:B------:R-:W-:Y:S01]  /*7310*/  PRMT R5, R20, 0x7770, RZ ;  /* 0x0000777014057816 */ /* 0x000fe200000000ff */
[----:B------:R-:W-:-:S02]  /*7320*/  IMAD.MOV.U32 R63, RZ, RZ, R23 ;  /* 0x000000ffff3f7224 */ /* 0x000fc400078e0017 */
[----:B------:R-:W-:Y:S02]  /*7330*/  @!P5 HFMA2.BF16_V2 R246, -RZ.H0_H0, RZ.H0_H0, -R196.H0_H0 ;  /* 0x200000fffff6d231 */ /* 0x000fe400003409c4 */
[----:B------:R-:W-:Y:S02]  /*7340*/  IMAD.MOV.U32 R86, RZ, RZ, R52 ;  /* 0x000000ffff567224 */ /* 0x000fe400078e0034 */
[----:B------:R-:W-:Y:S01]  /*7350*/  IMAD.MOV.U32 R52, RZ, RZ, R137 ;  /* 0x000000ffff347224 */ /* 0x000fe200078e0089 */
[----:B-1----:R-:W-:Y:S01]  /*7360*/  HMMA.16816.F32.BF16 R32, R16, R36, RZ ;  /* 0x000000241020723c */ /* 0x002fe200000418ff */
[----:B------:R-:W-:Y:S01]  /*7370*/  IMAD.MOV.U32 R37, RZ, RZ, R53 ;  /* 0x000000ffff257224 */ /* 0x000fe200078e0035 */
[----:B------:R-:W-:Y:S01]  /*7380*/  @!P5 PRMT R196, R246, 0x5410, RZ ;  /* 0x00005410f6c4d816 */ /* 0x000fe200000000ff */
[----:B------:R-:W-:Y:S01]  /*7390*/  IMAD.MOV.U32 R36, RZ, RZ, R138 ;  /* 0x000000ffff247224 */ /* 0x000fe200078e008a */
[----:B------:R-:W-:Y:S01]  /*73a0*/  ISETP.GT.U32.AND P5, PT, R105, UR4, PT ;  /* 0x0000000469007c0c */ /* 0x000fe2000bfa4070 */
[----:B------:R-:W-:Y:S01]  /*73b0*/  IMAD.MOV.U32 R53, RZ, RZ, R136 ;  /* 0x000000ffff357224 */ /* 0x000fe200078e0088 */
[----:B------:R-:W-:Y:S01]  /*73c0*/  USHF.L.U32 UR31, UR31, 0x3, URZ ;  /* 0x000000031f1f7899 */ /* 0x000fe200080006ff */
[----:B------:R-:W-:Y:S01]  /*73d0*/  IMAD.MOV.U32 R167, RZ, RZ, R62 ;  /* 0x000000ffffa77224 */ /* 0x000fe200078e003e */
[----:B------:R-:W-:Y:S01]  /*73e0*/  HMMA.16816.F32.BF16 R144, R12, R66, R28 ;  /* 0x000000420c90723c */ /* 0x000fe2000004181c */
[----:B------:R-:W-:Y:S01]  /*73f0*/  IMAD.MOV.U32 R66, RZ, RZ, R55 ;  /* 0x000000ffff427224 */ /* 0x000fe200078e0037 */
[----:B------:R-:W-:Y:S01]  /*7400*/  STG.E.U16 desc[UR24][R210.64], R193 ;  /* 0x000000c1d2007986 */ /* 0x000fe2000c101518 */
[----:B------:R-:W-:-:S02]  /*7410*/  IMAD.MOV.U32 R55, RZ, RZ, R6 ;  /* 0x000000ffff377224 */ /* 0x000fc400078e0006 */
[----:B------:R-:W-:Y:S01]  /*7420*/  IMAD.MOV.U32 R6, RZ, RZ, R26 ;  /* 0x000000ffff067224 */ /* 0x000fe200078e001a */
[----:B------:R-:W-:Y:S01]  /*7430*/  LDSM.16.MT88.4 R104, [R85+0x1f800] ;  /* 0x01f800005568783b */ /* 0x000fe20000004200 */
[----:B------:R-:W-:Y:S01]  /*7440*/  IMAD.MOV.U32 R67, RZ, RZ, R57 ;  /* 0x000000ffff437224 */ /* 0x000fe200078e0039 */
[----:B------:R-:W-:Y:S01]  /*7450*/  HMMA.16816.F32.BF16 R28, R16, R38, RZ ;  /* 0x00000026101c723c */ /* 0x000fe200000418ff */
[----:B------:R-:W-:Y:S02]  /*7460*/  IMAD.MOV.U32 R39, RZ, RZ, R143 ;  /* 0x000000ffff277224 */ /* 0x000fe400078e008f */
[----:B------:R-:W-:Y:S02]  /*7470*/  IMAD.MOV.U32 R38, RZ, RZ, R142 ;  /* 0x000000ffff267224 */ /* 0x000fe400078e008e */
[----:B------:R-:W-:Y:S02]  /*7480*/  IMAD.MOV.U32 R57, RZ, RZ, R89 ;  /* 0x000000ffff397224 */ /* 0x000fe400078e0059 */
[----:B------:R-:W-:Y:S01]  /*7490*/  IMAD.MOV.U32 R62, RZ, RZ, R63 ;  /* 0x000000ffff3e7224 */ /* 0x000fe200078e003f */
[----:B--2---:R-:W-:Y:S01]  /*74a0*/  HMMA.16816.F32.BF16 R68, R12, R40, R32 ;  /* 0x000000280c44723c */ /* 0x004fe20000041820 */
[----:B------:R-:W-:-:S02]  /*74b0*/  IMAD.MOV.U32 R33, RZ, RZ, R141 ;  /* 0x000000ffff217224 */ /* 0x000fc400078e008d */
[----:B------:R-:W-:Y:S02]  /*74c0*/  IMAD.MOV.U32 R32, RZ, RZ, R140 ;  /* 0x000000ffff207224 */ /* 0x000fe400078e008c */
[----:B------:R-:W-:Y:S01]  /*74d0*/  IMAD.MOV.U32 R35, RZ, RZ, R4 ;  /* 0x000000ffff237224 */ /* 0x000fe200078e0004 */
[----:B------:R-:W-:Y:S01]  /*74e0*/  PRMT R4, R24, 0x7770, RZ ;  /* 0x0000777018047816 */ /* 0x000fe200000000ff */
[----:B------:R-:W-:Y:S01]  /*74f0*/  IMAD.MOV.U32 R34, RZ, RZ, R54 ;  /* 0x000000ffff227224 */ /* 0x000fe200078e0036 */
[----:B------:R-:W-:Y:S01]  /*7500*/  LDSM.16.MT88.4 R24, [R7+0x4800] ;  /* 0x004800000718783b */ /* 0x000fe20000004200 */
[----:B------:R-:W-:Y:S01]  /*7510*/  IMAD.MOV.U32 R54, RZ, RZ, R139 ;  /* 0x000000ffff367224 */ /* 0x000fe200078e008b */
[----:B------:R-:W-:Y:S01]  /*7520*/  ISETP.LE.U32.AND P1, PT, R4, UR4, PT ;  /* 0x0000000404007c0c */ /* 0x000fe2000bf23070 */
[----:B------:R-:W-:Y:S01]  /*7530*/  IMAD.MOV.U32 R63, RZ, RZ, R61 ;  /* 0x000000ffff3f7224 */ /* 0x000fe200078e003d */
[----:B------:R-:W-:Y:S01]  /*7540*/  HMMA.16816.F32.BF16 R140, R12, R42, R28 ;  /* 0x0000002a0c8c723c */ /* 0x000fe2000004181c */
[----:B------:R-:W1:Y:S01]  /*7550*/  LDSM.16.MT88.4 R28, [R7+0x4000] ;  /* 0x00400000071c783b */ /* 0x000e620000004200 */
[----:B------:R-:W-:-:S02]  /*7560*/  IMAD.MOV.U32 R166, RZ, RZ, R52 ;  /* 0x000000ffffa67224 */ /* 0x000fc400078e0034 */
[----:B------:R-:W-:Y:S02]  /*7570*/  IMAD.MOV.U32 R61, RZ, RZ, R53 ;  /* 0x000000ffff3d7224 */ /* 0x000fe400078e0035 */
[----:B------:R-:W-:Y:S02]  /*7580*/  IMAD.MOV.U32 R52, RZ, RZ, R54 ;  /* 0x000000ffff347224 */ /* 0x000fe400078e0036 */
[----:B------:R-:W-:Y:S02]  /*7590*/  IMAD.MOV.U32 R53, RZ, RZ, R55 ;  /* 0x000000ffff357224 */ /* 0x000fe400078e0037 */
        /* <DEDUP_REMOVED lines=19> */
[----:B-1----:R-:W-:Y:S01]  /*76d0*/  HMMA.16816.F32.BF16 R20, R16, R28, RZ ;  /* 0x0000001c1014723c */ /* 0x002fe200000418ff */
        /* <DEDUP_REMOVED lines=11> */
[----:B------:R-:W-:-:S02]  /*7790*/  IMAD.MOV.U32 R235, RZ, RZ, R149 ;  /* 0x000000ffffeb7224 */ /* 0x000fc400078e0095 */
[----:B------:R-:W-:Y:S02]  /*77a0*/  IMAD.MOV.U32 R150, RZ, RZ, R151 ;  /* 0x000000ffff967224 */ /* 0x000fe400078e0097 */
[----:B------:R-:W-:Y:S02]  /*77b0*/  IMAD.MOV.U32 R148, RZ, RZ, R120 ;  /* 0x000000ffff947224 */ /* 0x000fe400078e0078 */
[----:B------:R-:W-:Y:S01]  /*77c0*/  IMAD.MOV.U32 R149, RZ, RZ, R86 ;  /* 0x000000ffff957224 */ /* 0x000fe200078e0056 */
[----:B------:R-:W-:Y:S01]  /*77d0*/  HMMA.16816.F32.BF16 R20, R16, R30, RZ ;  /* 0x0000001e1014723c */ /* 0x000fe200000418ff */
[----:B------:R-:W-:Y:S01]  /*77e0*/  LDSM.16.MT88.4 R28, [R92+0x4800] ;  /* 0x004800005c1c783b */ /* 0x000fe20000004200 */
        /* <DEDUP_REMOVED lines=9> */
[----:B------:R-:W-:Y:S01]  /*7880*/  HMMA.16816.F32.BF16 R88, R12, R26, R20 ;  /* 0x0000001a0c58723c */ /* 0x000fe20000041814 */
[----:B------:R-:W1:Y:S01]  /*7890*/  LDSM.16.MT88.4 R24, [R92+0x4000] ;  /* 0x004000005c18783b */ /* 0x000e620000004200 */
        /* <DEDUP_REMOVED lines=9> */
[----:B------:R-:W-:Y:S01]  /*7930*/  IMAD.MOV.U32 R87, RZ, RZ, R37 ;  /* 0x000000ffff577224 */ /* 0x000fe200078e0025 */
[----:B-1----:R-:W-:-:S15]  /*7940*/  HMMA.16816.F32.BF16 R20, R16, R24, RZ ;  /* 0x000000181014723c */ /* 0x002fde00000418ff */
[----:B------:R-:W-:-:S05]  /*7950*/  NOP ;  /* 0x0000000000007918 */ /* 0x000fca0000000000 */
[----:B------:R-:W-:Y:S08]  /*7960*/  HMMA.16816.F32.BF16 R72, R12, R28, R20 ;  /* 0x0000001c0c48723c */ /* 0x000ff00000041814 */
        /* <DEDUP_REMOVED lines=23> */
[C---:B-1----:R-:W-:Y:S08]  /*7ae0*/  HMMA.16816.F32.BF16 R32, R12.reuse, R20, R24 ;  /* 0x000000140c20723c */ /* 0x042ff00000041818 */
[----:B------:R-:W-:Y:S01]  /*7af0*/  HMMA.16816.F32.BF16 R20, R12, R22, R16 ;  /* 0x000000160c14723c */ /* 0x000fe20000041810 */
[----:B------:R-:W1:Y:S04]  /*7b00*/  LDSM.16.MT88.4 R16, [R85+0x19000] ;  /* 0x019000005510783b */ /* 0x000e680000004200 */
[----:B------:R-:W2:Y:S03]  /*7b10*/  LDSM.16.MT88.4 R12, [R7+0x1000] ;  /* 0x00100000070c783b */ /* 0x000ea60000004200 */
[----:B-1----:R-:W-:Y:S01]  /*7b20*/  HMMA.16816.F32.BF16 R164, R8, R16, R240 ;  /* 0x0000001008a4723c */ /* 0x002fe200000418f0 */
[----:B------:R-:W-:-:S02]  /*7b30*/  IMAD.MOV.U32 R243, RZ, RZ, R2 ;  /* 0x000000fffff37224 */ /* 0x000fc400078e0002 */
[----:B------:R-:W-:Y:S02]  /*7b40*/  IMAD.MOV.U32 R242, RZ, RZ, R56 ;  /* 0x000000fffff27224 */ /* 0x000fe400078e0038 */
[----:B------:R-:W-:Y:S02]  /*7b50*/  IMAD.MOV.U32 R241, RZ, RZ, R57 ;  /* 0x000000fffff17224 */ /* 0x000fe400078e0039 */
[----:B------:R-:W-:Y:S02]  /*7b60*/  IMAD.MOV.U32 R2, RZ, RZ, R58 ;  /* 0x000000ffff027224 */ /* 0x000fe400078e003a */
[----:B------:R-:W-:Y:S02]  /*7b70*/  IMAD.MOV.U32 R240, RZ, RZ, R59 ;  /* 0x000000fffff07224 */ /* 0x000fe400078e003b */
[----:B------:R-:W-:Y:S01]  /*7b80*/  HMMA.16816.F32.BF16 R56, R8, R18, R228 ;  /* 0x000000120838723c */ /* 0x000fe200000418e4 */
[----:B------:R-:W1:Y:S01]  /*7b90*/  LDSM.16.MT88.4 R16, [R92+0x1000] ;  /* 0x001000005c10783b */ /* 0x000e620000004200 */
[----:B------:R-:W-:-:S02]  /*7ba0*/  IMAD.MOV.U32 R230, RZ, RZ, R234 ;  /* 0x000000ffffe67224 */ /* 0x000fc400078e00ea */
[----:B------:R-:W-:Y:S01]  /*7bb0*/  IMAD.MOV.U32 R231, RZ, RZ, R123 ;  /* 0x000000ffffe77224 */ /* 0x000fe200078e007b */
[----:B------:R3:W4:Y:S01]  /*7bc0*/  LDL.LU.S16 R228, [R1+0x4] ;  /* 0x0000040001e47983 */ /* 0x0007220000300600 */
[----:B------:R-:W-:Y:S02]  /*7bd0*/  IMAD.MOV.U32 R234, RZ, RZ, R122 ;  /* 0x000000ffffea7224 */ /* 0x000fe400078e007a */
        /* <DEDUP_REMOVED lines=8> */
[----:B------:R-:W-:Y:S01]  /*7c60*/  IMAD.MOV.U32 R229, RZ, RZ, R231 ;  /* 0x000000ffffe57224 */ /* 0x000fe200078e00e7 */
[----:B------:R-:W-:Y:S06]  /*7c70*/  LDSM.16.MT88.4 R12, [R92+0x3000] ;  /* 0x003000005c0c783b */ /* 0x000fec0000004200 */
[C---:B-1----:R-:W-:Y:S08]  /*7c80*/  HMMA.16816.F32.BF16 R96, R8.reuse, R16, R184 ;  /* 0x000000100860723c */ /* 0x042ff000000418b8 */
[C---:B------:R-:W-:Y:S01]  /*7c90*/  HMMA.16816.F32.BF16 R116, R8.reuse, R18, R180 ;  /* 0x000000120874723c */ /* 0x040fe200000418b4 */
[----:B------:R-:W1:Y:S07]  /*7ca0*/  LDSM.16.MT88.4 R16, [R85+0x1d000] ;  /* 0x01d000005510783b */ /* 0x000e6e0000004200 */
[C---:B-1----:R-:W-:Y:S08]  /*7cb0*/  HMMA.16816.F32.BF16 R68, R8.reuse, R16, R68 ;  /* 0x000000100844723c */ /* 0x042ff00000041844 */
[C---:B------:R-:W-:Y:S01]  /*7cc0*/  HMMA.16816.F32.BF16 R24, R8.reuse, R18, R140 ;  /* 0x000000120818723c */ /* 0x040fe2000004188c */
[----:B------:R-:W1:Y:S07]  /*7cd0*/  LDSM.16.MT88.4 R16, [R92+0x5000] ;  /* 0x005000005c10783b */ /* 0x000e6e0000004200 */
[----:B-1----:R-:W-:Y:S01]  /*7ce0*/  HMMA.16816.F32.BF16 R184, R8, R16, R72 ;  /* 0x0000001008b8723c */ /* 0x002fe20000041848 */
[----:B------:R-:W1:Y:S07]  /*7cf0*/  LDSM.16.MT88.4 R72, [R85+0x1d800] ;  /* 0x01d800005548783b */ /* 0x000e6e0000004200 */
[C---:B-1----:R-:W-:Y:S08]  /*7d00*/  HMMA.16816.F32.BF16 R68, R128.reuse, R72, R68 ;  /* 0x000000488044723c */ /* 0x042ff00000041844 */
[----:B------:R-:W-:Y:S01]  /*7d10*/  HMMA.16816.F32.BF16 R72, R128, R74, R24 ;  /* 0x0000004a8048723c */ /* 0x000fe20000041818 */
[----:B------:R3:W2:Y:S01]  /*7d20*/  LDL.LU.S16 R27, [R1] ;  /* 0x00000000011b7983 */ /* 0x0006a20000300600 */
[----:B------:R-:W-:-:S02]  /*7d30*/  IMAD.MOV.U32 R231, RZ, RZ, R241 ;  /* 0x000000ffffe77224 */ /* 0x000fc400078e00f1 */
[----:B------:R-:W-:Y:S02]  /*7d40*/  IMAD.MOV.U32 R241, RZ, RZ, R242 ;  /* 0x000000fffff17224 */ /* 0x000fe400078e00f2 */
[----:B------:R-:W-:Y:S02]  /*7d50*/  IMAD.MOV.U32 R242, RZ, RZ, R243 ;  /* 0x000000fffff27224 */ /* 0x000fe400078e00f3 */
[----:B------:R-:W-:Y:S02]  /*7d60*/  IMAD.MOV.U32 R243, RZ, RZ, R236 ;  /* 0x000000fffff37224 */ /* 0x000fe400078e00ec */
[----:B------:R-:W-:Y:S02]  /*7d70*/  IMAD.MOV.U32 R236, RZ, RZ, R203 ;  /* 0x000000ffffec7224 */ /* 0x000fe400078e00cb */
[----:B------:R3:W5:Y:S01]  /*7d80*/  LDL.LU R203, [R1+0x70] ;  /* 0x0000700001cb7983 */ /* 0x0007620000300800 */
[----:B--2---:R-:W-:-:S05]  /*7d90*/  @P4 HFMA2.BF16_V2 R27, -RZ.H0_H0, RZ.H0_H0, -R170.H0_H0 ;  /* 0x200000ffff1b4231 */ /* 0x004fca00003409aa */
[----:B------:R-:W-:Y:S02]  /*7da0*/  PRMT R25, R27, 0x7610, R25 ;  /* 0x000076101b197816 */ /* 0x000fe40000000019 */
[----:B------:R3:W2:Y:S02]  /*7db0*/  LDL.LU.S16 R27, [R1+0xc] ;  /* 0x00000c00011b7983 */ /* 0x0006a40000300600 */
[----:B------:R-:W-:Y:S02]  /*7dc0*/  @P4 PRMT R170, R25, 0x5410, RZ ;  /* 0x0000541019aa4816 */ /* 0x000fe400000000ff */
[----:B------:R3:W3:Y:S01]  /*7dd0*/  LDL.LU.S16 R25, [R1+0x10] ;  /* 0x0000100001197983 */ /* 0x0006e20000300600 */
[----:B--2---:R-:W-:-:S05]  /*7de0*/  @P6 HFMA2.BF16_V2 R27, -RZ.H0_H0, RZ.H0_H0, -R169.H0_H0 ;  /* 0x200000ffff1b6231 */ /* 0x004fca00003409a9 */
[----:B------:R-:W-:-:S04]  /*7df0*/  PRMT R24, R27, 0x7610, R24 ;  /* 0x000076101b187816 */ /* 0x000fc80000000018 */
[----:B------:R-:W-:Y:S02]  /*7e00*/  @P6 PRMT R169, R24, 0x5410, RZ ;  /* 0x0000541018a96816 */ /* 0x000fe400000000ff */
[----:B------:R1:W2:Y:S01]  /*7e10*/  LDL.LU.S16 R24, [R1+0x8] ;  /* 0x0000080001187983 */ /* 0x0002a20000300600 */
[----:B----4-:R-:W-:-:S05]  /*7e20*/  @P5 HFMA2.BF16_V2 R228, -RZ.H0_H0, RZ.H0_H0, -R172.H0_H0 ;  /* 0x200000ffffe45231 */ /* 0x010fca00003409ac */
[----:B------:R-:W-:-:S04]  /*7e30*/  PRMT R26, R228, 0x7610, R26 ;  /* 0x00007610e41a7816 */ /* 0x000fc8000000001a */
[----:B------:R-:W-:Y:S02]  /*7e40*/  @P5 PRMT R172, R26, 0x5410, RZ ;  /* 0x000054101aac5816 */ /* 0x000fe400000000ff */
[----:B------:R-:W-:Y:S01]  /*7e50*/  ISETP.LE.U32.AND P5, PT, R5, UR4, PT ;  /* 0x0000000405007c0c */ /* 0x000fe2000bfa3070 */
[C---:B------:R-:W-:Y:S08]  /*7e60*/  HMMA.16816.F32.BF16 R188, R8.reuse, R12, R160 ;  /* 0x0000000c08bc723c */ /* 0x040ff000000418a0 */
[----:B------:R-:W-:Y:S01]  /*7e70*/  HMMA.16816.F32.BF16 R212, R8, R14, R144 ;  /* 0x0000000e08d4723c */ /* 0x000fe20000041890 */
[----:B------:R-:W4:Y:S01]  /*7e80*/  LDSM.16.MT88.4 R12, [R7+0x5000] ;  /* 0x00500000070c783b */ /* 0x000f220000004200 */
[----:B------:R-:W-:Y:S01]  /*7e90*/  ISETP.LE.U32.AND P6, PT, R207, UR4, PT ;  /* 0x00000004cf007c0c */ /* 0x000fe2000bfc3070 */
[----:B------:R-:W-:Y:S01]  /*7ea0*/  FADD.FTZ R2, R2, R230 ;  /* 0x000000e602027221 */ /* 0x000fe20000010000 */
[----:B---3--:R-:W-:-:S04]  /*7eb0*/  @!P3 HFMA2.BF16_V2 R25, -RZ.H0_H0, RZ.H0_H0, -R127.H0_H0 ;  /* 0x200000ffff19b231 */ /* 0x008fc8000034097f */
[C---:B------:R-:W-:Y:S01]  /*7ec0*/  HMMA.16816.F32.BF16 R180, R8.reuse, R18, R64 ;  /* 0x0000001208b4723c */ /* 0x040fe20000041840 */
[----:B------:R-:W-:Y:S01]  /*7ed0*/  FADD.FTZ R0, R0, R229 ;  /* 0x000000e500007221 */ /* 0x000fe20000010000 */
[----:B------:R-:W-:Y:S01]  /*7ee0*/  ISETP.GT.U32.AND P4, PT, R208, UR4, PT ;  /* 0x00000004d0007c0c */ /* 0x000fe2000bf84070 */
[----:B------:R-:W3:Y:S04]  /*7ef0*/  LDSM.16.MT88.4 R160, [R85+0x19800] ;  /* 0x0198000055a0783b */ /* 0x000ee80000004200 */
[----:B------:R-:W-:Y:S01]  /*7f00*/  LDSM.16.MT88.4 R144, [R7+0x1800] ;  /* 0x001800000790783b */ /* 0x000fe20000004200 */
[----:B----4-:R-:W-:Y:S01]  /*7f10*/  HMMA.16816.F32.BF16 R136, R8, R12, R136 ;  /* 0x0000000c0888723c */ /* 0x010fe20000041888 */
[----:B--2---:R-:W-:-:S07]  /*7f20*/  @!P1 HFMA2.BF16_V2 R24, -RZ.H0_H0, RZ.H0_H0, -R125.H0_H0 ;  /* 0x200000ffff189231 */ /* 0x004fce000034097d */
[----:B------:R-:W-:Y:S01]  /*7f30*/  HMMA.16816.F32.BF16 R140, R8, R14, R88 ;  /* 0x0000000e088c723c */ /* 0x000fe20000041858 */
[----:B------:R-:W2:Y:S01]  /*7f40*/  LDSM.16.MT88.4 R12, [R85+0x1f000] ;  /* 0x01f00000550c783b */ /* 0x000ea20000004200 */
[----:B------:R-:W-:Y:S01]  /*7f50*/  PRMT R5, R24, 0x7610, R5 ;  /* 0x0000761018057816 */ /* 0x000fe20000000005 */
[----:B------:R-:W-:Y:S02]  /*7f60*/  IMAD.MOV.U32 R230, RZ, RZ, R231 ;  /* 0x000000ffffe67224 */ /* 0x000fe400078e00e7 */
[----:B------:R-:W-:Y:S01]  /*7f70*/  FADD.FTZ R2, R243, R2 ;  /* 0x00000002f3027221 */ /* 0x000fe20000010000 */
[----:B------:R-:W-:Y:S01]  /*7f80*/  LDSM.16.MT88.4 R16, [R7+0x7000] ;  /* 0x007000000710783b */ /* 0x000fe20000004200 */
[----:B------:R-:W-:-:S03]  /*7f90*/  @!P1 PRMT R125, R5, 0x5410, RZ ;  /* 0x00005410057d9816 */ /* 0x000fc600000000ff */
[----:B------:R1:W4:Y:S01]  /*7fa0*/  LDL.LU.S16 R5, [R1+0x14] ;  /* 0x0000140001057983 */ /* 0x0003220000300600 */
[----:B------:R-:W-:Y:S01]  /*7fb0*/  FADD.FTZ R0, R240, R0 ;  /* 0x00000000f0007221 */ /* 0x000fe20000010000 */
[----:B---3--:R-:W-:Y:S02]  /*7fc0*/  HMMA.16816.F32.BF16 R164, R128, R160, R164 ;  /* 0x000000a080a4723c */ /* 0x008fe400000418a4 */
[----:B------:R-:W-:Y:S04]  /*7fd0*/  LDSM.16.MT88.4 R88, [R7+0x5800] ;  /* 0x005800000758783b */ /* 0x000fe80000004200 */
[----:B------:R-:W-:Y:S02]  /*7fe0*/  LDSM.16.MT88.4 R64, [R92+0x3800] ;  /* 0x003800005c40783b */ /* 0x000fe40000004200 */
[C---:B--2---:R-:W-:Y:S08]  /*7ff0*/  HMMA.16816.F32.BF16 R100, R8.reuse, R12, R100 ;  /* 0x0000000c0864723c */ /* 0x044ff00000041864 */
[----:B------:R-:W-:Y:S01]  /*8000*/  HMMA.16816.F32.BF16 R52, R8, R14, R52 ;  /* 0x0000000e0834723c */ /* 0x000fe20000041834 */
[----:B------:R-:W2:Y:S01]  /*8010*/  LDSM.16.MT88.4 R12, [R92+0x7000] ;  /* 0x007000005c0c783b */ /* 0x000ea20000004200 */
[----:B------:R-:W-:-:S03]  /*8020*/  IMAD.MOV.U32 R231, RZ, RZ, R241 ;  /* 0x000000ffffe77224 */ /* 0x000fc600078e00f1 */
[----:B------:R1:W3:Y:S03]  /*8030*/  LDL.LU.S16 R24, [R1+0x18] ;  /* 0x0000180001187983 */ /* 0x0002e60000300600 */
[C---:B--2---:R-:W-:Y:S08]  /*8040*/  HMMA.16816.F32.BF16 R32, R8.reuse, R12, R32 ;  /* 0x0000000c0820723c */ /* 0x044ff00000041820 */
[----:B------:R-:W-:Y:S01]  /*8050*/  HMMA.16816.F32.BF16 R20, R8, R14, R20 ;  /* 0x0000000e0814723c */ /* 0x000fe20000041814 */
[----:B------:R-:W-:-:S04]  /*8060*/  PRMT R15, R25, 0x7610, R15 ;  /* 0x00007610190f7816 */ /* 0x000fc8000000000f */
[----:B------:R-:W-:Y:S02]  /*8070*/  @!P3 PRMT R127, R15, 0x5410, RZ ;  /* 0x000054100f7fb816 */ /* 0x000fe400000000ff */
[----:B------:R1:W2:Y:S01]  /*8080*/  LDL.LU.S16 R15, [R1+0x1c] ;  /* 0x00001c00010f7983 */ /* 0x0002a20000300600 */
[----:B----4-:R-:W-:-:S05]  /*8090*/  @!P6 HFMA2.BF16_V2 R5, -RZ.H0_H0, RZ.H0_H0, -R124.H0_H0 ;  /* 0x200000ffff05e231 */ /* 0x010fca000034097c */
[----:B------:R-:W-:Y:S01]  /*80a0*/  PRMT R12, R5, 0x7610, R12 ;  /* 0x00007610050c7816 */ /* 0x000fe2000000000c */
[----:B------:R-:W-:Y:S01]  /*80b0*/  FADD.FTZ R5, R231, R2 ;  /* 0x00000002e7057221 */ /* 0x000fe20000010000 */
[----:B------:R-:W-:Y:S02]  /*80c0*/  LOP3.LUT R2, R248, 0xffff, RZ, 0xc0, !PT ;  /* 0x0000fffff8027812 */ /* 0x000fe400078ec0ff */
[----:B------:R-:W-:Y:S02]  /*80d0*/  @!P6 PRMT R124, R12, 0x5410, RZ ;  /* 0x000054100c7ce816 */ /* 0x000fe400000000ff */
[----:B------:R1:W4:Y:S01]  /*80e0*/  LDL.LU.S16 R12, [R1+0x24] ;  /* 0x00002400010c7983 */ /* 0x0003220000300600 */
[----:B------:R-:W-:-:S03]  /*80f0*/  ISETP.LE.U32.AND P6, PT, R2, UR4, PT ;  /* 0x0000000402007c0c */ /* 0x000fc6000bfc3070 */
[----:B------:R1:W3:Y:S01]  /*8100*/  LDL.LU.S16 R2, [R1+0x20] ;  /* 0x0000200001027983 */ /* 0x0002e20000300600 */
[----:B------:R-:W-:Y:S02]  /*8110*/  ISETP.GT.U32.AND P3, PT, R209, UR4, PT ;  /* 0x00000004d1007c0c */ /* 0x000fe4000bf64070 */
[----:B------:R-:W-:Y:S01]  /*8120*/  ISETP.GT.U32.AND P1, PT, R224, UR4, PT ;  /* 0x00000004e0007c0c */ /* 0x000fe2000bf24070 */
[C---:B------:R-:W-:Y:S08]  /*8130*/  HMMA.16816.F32.BF16 R60, R8.reuse, R16, R60 ;  /* 0x00000010083c723c */ /* 0x040ff0000004183c */
[----:B------:R-:W-:Y:S01]  /*8140*/  HMMA.16816.F32.BF16 R16, R8, R18, R40 ;  /* 0x000000120810723c */ /* 0x000fe20000041828 */
[----:B------:R-:W-:-:S02]  /*8150*/  IMAD.MOV.U32 R240, RZ, RZ, R242 ;  /* 0x000000fffff07224 */ /* 0x000fc400078e00f2 */
[----:B------:R-:W-:Y:S01]  /*8160*/  FADD.FTZ R0, R230, R0 ;  /* 0x00000000e6007221 */ /* 0x000fe20000010000 */
[----:B------:R-:W-:Y:S01]  /*8170*/  IMAD.MOV.U32 R241, RZ, RZ, R247 ;  /* 0x000000fffff17224 */ /* 0x000fe200078e00f7 */
[----:B------:R-:W-:Y:S01]  /*8180*/  LDSM.16.MT88.4 R40, [R85+0x1b800] ;  /* 0x01b800005528783b */ /* 0x000fe20000004200 */
[----:B----4-:R-:W-:Y:S02]  /*8190*/  @P3 HFMA2.BF16_V2 R12, -RZ.H0_H0, RZ.H0_H0, -R134.H0_H0 ;  /* 0x200000ffff0c3231 */ /* 0x010fe40000340986 */
[----:B---3--:R-:W-:-:S03]  /*81a0*/  @P1 HFMA2.BF16_V2 R2, -RZ.H0_H0, RZ.H0_H0, -R133.H0_H0 ;  /* 0x200000ffff021231 */ /* 0x008fc60000340985 */
[----:B------:R-:W-:Y:S02]  /*81b0*/  PRMT R11, R12, 0x7610, R11 ;  /* 0x000076100c0b7816 */ /* 0x000fe4000000000b */
[----:B------:R1:W3:Y:S01]  /*81c0*/  LDL.LU.S16 R12, [R1+0x30] ;  /* 0x00003000010c7983 */ /* 0x0002e20000300600 */
[----:B------:R-:W-:Y:S02]  /*81d0*/  PRMT R10, R2, 0x7610, R10 ;  /* 0x00007610020a7816 */ /* 0x000fe4000000000a */
[----:B------:R-:W-:Y:S02]  /*81e0*/  @P3 PRMT R134, R11, 0x5410, RZ ;  /* 0x000054100b863816 */ /* 0x000fe400000000ff */
[----:B------:R1:W4:Y:S01]  /*81f0*/  LDL.LU.S16 R11, [R1+0x2c] ;  /* 0x00002c00010b7983 */ /* 0x0003220000300600 */
[----:B------:R-:W-:-:S03]  /*8200*/  @P1 PRMT R133, R10, 0x5410, RZ ;  /* 0x000054100a851816 */ /* 0x000fc600000000ff */
[----:B------:R1:W4:Y:S01]  /*8210*/  LDL.LU.S16 R10, [R1+0x28] ;  /* 0x00002800010a7983 */ /* 0x0003220000300600 */
[----:B------:R-:W-:-:S03]  /*8220*/  FADD.FTZ R2, R240, R5 ;  /* 0x00000005f0027221 */ /* 0x000fc60000010000 */
[----:B------:R1:W4:Y:S01]  /*8230*/  LDL.LU.S16 R5, [R1+0x38] ;  /* 0x0000380001057983 */ /* 0x0003220000300600 */
[----:B------:R-:W-:Y:S02]  /*8240*/  @!P5 HFMA2.BF16_V2 R24, -RZ.H0_H0, RZ.H0_H0, -R168.H0_H0 ;  /* 0x200000ffff18d231 */ /* 0x000fe400003409a8 */
[----:B------:R-:W-:Y:S01]  /*8250*/  FADD.FTZ R4, R4, R0 ;  /* 0x0000000004047221 */ /* 0x000fe20000010000 */
[----:B--2---:R-:W-:Y:S01]  /*8260*/  @P4 HFMA2.BF16_V2 R15, -RZ.H0_H0, RZ.H0_H0, -R135.H0_H0 ;  /* 0x200000ffff0f4231 */ /* 0x004fe20000340987 */
[----:B------:R-:W-:Y:S02]  /*8270*/  LOP3.LUT R0, R238, 0xffff, RZ, 0xc0, !PT ;  /* 0x0000ffffee007812 */ /* 0x000fe400078ec0ff */
[----:B------:R-:W-:Y:S02]  /*8280*/  PRMT R14, R24, 0x7610, R14 ;  /* 0x00007610180e7816 */ /* 0x000fe4000000000e */
[----:B------:R-:W-:Y:S02]  /*8290*/  PRMT R13, R15, 0x7610, R13 ;  /* 0x000076100f0d7816 */ /* 0x000fe4000000000d */
[----:B------:R-:W-:-:S02]  /*82a0*/  @!P5 PRMT R168, R14, 0x5410, RZ ;  /* 0x000054100ea8d816 */ /* 0x000fc400000000ff */
[----:B------:R-:W-:Y:S02]  /*82b0*/  ISETP.LE.U32.AND P5, PT, R0, UR4, PT ;  /* 0x0000000400007c0c */ /* 0x000fe4000bfa3070 */
[----:B------:R-:W-:Y:S02]  /*82c0*/  LOP3.LUT R0, R226, 0xffff, RZ, 0xc0, !PT ;  /* 0x0000ffffe2007812 */ /* 0x000fe400078ec0ff */
[----:B------:R-:W-:Y:S02]  /*82d0*/  @P4 PRMT R135, R13, 0x5410, RZ ;  /* 0x000054100d874816 */ /* 0x000fe400000000ff */
[----:B------:R-:W-:Y:S02]  /*82e0*/  ISETP.LE.U32.AND P4, PT, R0, UR4, PT ;  /* 0x0000000400007c0c */ /* 0x000fe4000bf83070 */
[----:B------:R-:W-:-:S04]  /*82f0*/  LOP3.LUT R0, R225, 0xffff, RZ, 0xc0, !PT ;  /* 0x0000ffffe1007812 */ /* 0x000fc800078ec0ff */
[----:B------:R-:W-:Y:S01]  /*8300*/  ISETP.LE.U32.AND P3, PT, R0, UR4, PT ;  /* 0x0000000400007c0c */ /* 0x000fe2000bf63070 */
[----:B------:R-:W-:Y:S02]  /*8310*/  IMAD.MOV.U32 R242, RZ, RZ, R94 ;  /* 0x000000fffff27224 */ /* 0x000fe400078e005e */
[----:B------:R-:W-:Y:S01]  /*8320*/  FADD.FTZ R4, R241, R4 ;  /* 0x00000004f1047221 */ /* 0x000fe20000010000 */
[----:B------:R-:W-:Y:S02]  /*8330*/  IMAD.MOV.U32 R243, RZ, RZ, R93 ;  /* 0x000000fffff37224 */ /* 0x000fe400078e005d */
[----:B------:R-:W-:Y:S02]  /*8340*/  FADD.FTZ R0, R242, R2 ;  /* 0x00000002f2007221 */ /* 0x000fe40000010000 */
[----:B------:R-:W-:Y:S01]  /*8350*/  FADD.FTZ R2, R243, R4 ;  /* 0x00000004f3027221 */ /* 0x000fe20000010000 */
[----:B------:R-:W-:Y:S01]  /*8360*/  HMMA.16816.F32.BF16 R148, R128, R144, R148 ;  /* 0x000000908094723c */ /* 0x000fe20000041894 */
[----:B------:R-:W-:-:S04]  /*8370*/  IMAD.MOV.U32 R93, RZ, RZ, R87 ;  /* 0x000000ffff5d7224 */ /* 0x000fc800078e0057 */
[----:B------:R-:W-:-:S03]  /*8380*/  FADD.FTZ R0, R93, R0 ;  /* 0x000000005d007221 */ /* 0x000fc60000010000 */
[----:B------:R-:W-:Y:S01]  /*8390*/  HMMA.16816.F32.BF16 R160, R128, R162, R56 ;  /* 0x000000a280a0723c */ /* 0x000fe20000041838 */
[----:B------:R-:W2:Y:S01]  /*83a0*/  LDSM.16.MT88.4 R56, [R7+0x3800] ;  /* 0x003800000738783b */ /* 0x000ea20000004200 */
[----:B------:R-:W-:-:S06]  /*83b0*/  FADD.FTZ R2, R252, R2 ;  /* 0x00000002fc027221 */ /* 0x000fcc0000010000 */
[----:B------:R-:W-:Y:S01]  /*83c0*/  HMMA.16816.F32.BF16 R144, R128, R146, R120 ;  /* 0x000000928090723c */ /* 0x000fe20000041878 */
[----:B------:R1:W2:Y:S01]  /*83d0*/  LDSM.16.MT88.4 R120, [R7+0x7800] ;  /* 0x007800000778783b */ /* 0x0002a20000004200 */
[----:B------:R-:W-:Y:S01]  /*83e0*/  FADD.FTZ R6, R6, R0 ;  /* 0x0000000006067221 */ /* 0x000fe20000010000 */
[----:B------:R-:W-:-:S03]  /*83f0*/  FADD.FTZ R0, R251, R2 ;  /* 0x00000002fb007221 */ /* 0x000fc60000010000 */
[----:B------:R-:W-:Y:S01]  /*8400*/  FADD.FTZ R2, R249, R6 ;  /* 0x00000006f9027221 */ /* 0x000fe20000010000 */
[----:B------:R-:W-:Y:S02]  /*8410*/  IMAD.MOV.U32 R247, RZ, RZ, R244 ;  /* 0x000000fffff77224 */ /* 0x000fe400078e00f4 */
[----:B------:R-:W-:Y:S01]  /*8420*/  FADD.FTZ R0, R250, R0 ;  /* 0x00000000fa007221 */ /* 0x000fe20000010000 */
[----:B------:R-:W-:Y:S02]  /*8430*/  IMAD.MOV.U32 R94, RZ, RZ, R245 ;  /* 0x000000ffff5e7224 */ /* 0x000fe400078e00f5 */
[----:B------:R-:W-:Y:S01]  /*8440*/  FADD.FTZ R2, R95, R2 ;  /* 0x000000025f027221 */ /* 0x000fe20000010000 */
[----:B------:R-:W-:Y:S02]  /*8450*/  IMAD.MOV.U32 R244, RZ, RZ, R246 ;  /* 0x000000fffff47224 */ /* 0x000fe400078e00f6 */
[----:B------:R-:W-:Y:S01]  /*8460*/  FADD.FTZ R0, R247, R0 ;  /* 0x00000000f7007221 */ /* 0x000fe20000010000 */
[----:B------:R-:W-:-:S02]  /*8470*/  IMAD.MOV.U32 R245, RZ, RZ, R84 ;  /* 0x000000fffff57224 */ /* 0x000fc400078e0054 */
[----:B------:R-:W-:Y:S01]  /*8480*/  FADD.FTZ R2, R94, R2 ;  /* 0x000000025e027221 */ /* 0x000fe20000010000 */
[----:B------:R-:W-:Y:S02]  /*8490*/  IMAD.MOV.U32 R246, RZ, RZ, R86 ;  /* 0x000000fffff67224 */ /* 0x000fe400078e0056 */
[----:B------:R-:W-:Y:S01]  /*84a0*/  FADD.FTZ R0, R244, R0 ;  /* 0x00000000f4007221 */ /* 0x000fe20000010000 */
[----:B---3--:R-:W-:Y:S02]  /*84b0*/  @!P6 HFMA2.BF16_V2 R12, -RZ.H0_H0, RZ.H0_H0, -R198.H0_H0 ;  /* 0x200000ffff0ce231 */ /* 0x008fe400003409c6 */
[----:B----4-:R-:W-:-:S03]  /*84c0*/  @!P4 HFMA2.BF16_V2 R10, -RZ.H0_H0, RZ.H0_H0, -R175.H0_H0 ;  /* 0x200000ffff0ac231 */ /* 0x010fc600003409af */
[----:B------:R-:W-:Y:S01]  /*84d0*/  PRMT R9, R12, 0x7610, R9 ;  /* 0x000076100c097816 */ /* 0x000fe20000000009 */
[----:B------:R-:W-:Y:S01]  /*84e0*/  @!P5 HFMA2.BF16_V2 R11, -RZ.H0_H0, RZ.H0_H0, -R205.H0_H0 ;  /* 0x200000ffff0bd231 */ /* 0x000fe200003409cd */
[----:B------:R-:W-:Y:S01]  /*84f0*/  PRMT R4, R10, 0x7610, R4 ;  /* 0x000076100a047816 */ /* 0x000fe20000000004 */
[----:B------:R-:W-:-:S03]  /*8500*/  @!P3 HFMA2.BF16_V2 R5, -RZ.H0_H0, RZ.H0_H0, -R126.H0_H0 ;  /* 0x200000ffff05b231 */ /* 0x000fc6000034097e */
[----:B------:R-:W-:Y:S01]  /*8510*/  @!P4 PRMT R175, R4, 0x5410, RZ ;  /* 0x0000541004afc816 */ /* 0x000fe200000000ff */
[----:B------:R-:W-:Y:S01]  /*8520*/  IMAD.U32 R4, RZ, RZ, UR31 ;  /* 0x0000001fff047e24 */ /* 0x000fe2000f8e00ff */
[----:B------:R-:W-:Y:S02]  /*8530*/  PRMT R8, R11, 0x7610, R8 ;  /* 0x000076100b087816 */ /* 0x000fe40000000008 */
[----:B------:R-:W-:Y:S02]  /*8540*/  @!P6 PRMT R198, R9, 0x5410, RZ ;  /* 0x0000541009c6e816 */ /* 0x000fe400000000ff */
[----:B-1----:R-:W-:Y:S01]  /*8550*/  PRMT R7, R5, 0x7610, R7 ;  /* 0x0000761005077816 */ /* 0x002fe20000000007 */
[----:B------:R-:W-:Y:S01]  /*8560*/  IMAD.WIDE R4, R4, 0x2, R210 ;  /* 0x0000000204047825 */ /* 0x000fe200078e02d2 */
[----:B------:R-:W-:Y:S01]  /*8570*/  @!P5 PRMT R205, R8, 0x5410, RZ ;  /* 0x0000541008cdd816 */ /* 0x000fe200000000ff */
[----:B------:R-:W-:Y:S04]  /*8580*/  STG.E.U16 desc[UR24][R210.64+0x2], R198 ;  /* 0x000002c6d2007986 */ /* 0x000fe8000c101518 */
[----:B------:R-:W-:Y:S04]  /*8590*/  STG.E.U16 desc[UR24][R4.64], R197 ;  /* 0x000000c504007986 */ /* 0x000fe8000c101518 */
[----:B------:R-:W-:Y:S04]  /*85a0*/  STG.E.U16 desc[UR24][R4.64+0x2], R195 ;  /* 0x000002c304007986 */ /* 0x000fe8000c101518 */
[----:B------:R-:W-:Y:S04]  /*85b0*/  STG.E.U16 desc[UR24][R210.64+0x10], R204 ;  /* 0x000010ccd2007986 */ /* 0x000fe8000c101518 */
[----:B------:R-:W-:Y:S04]  /*85c0*/  STG.E.U16 desc[UR24][R210.64+0x12], R200 ;  /* 0x000012c8d2007986 */ /* 0x000fe8000c101518 */
[----:B------:R-:W-:Y:S04]  /*85d0*/  STG.E.U16 desc[UR24][R4.64+0x12], R201 ;  /* 0x000012c904007986 */ /* 0x000fe8000c101518 */
        /* <DEDUP_REMOVED lines=27> */
[----:B------:R-:W-:Y:S01]  /*8790*/  LDSM.16.MT88.4 R8, [R92+0x7800] ;  /* 0x007800005c08783b */ /* 0x000fe20000004200 */
[----:B-1----:R-:W-:Y:S01]  /*87a0*/  FADD.FTZ R4, R245, R2 ;  /* 0x00000002f5047221 */ /* 0x002fe20000010000 */
[----:B------:R-:W-:-:S03]  /*87b0*/  FADD.FTZ R2, R246, R0 ;  /* 0x00000000f6027221 */ /* 0x000fc60000010000 */
[----:B------:R-:W-:-:S04]  /*87c0*/  FADD.FTZ R0, R239, R4 ;  /* 0x00000004ef007221 */ /* 0x000fc80000010000 */
[----:B------:R-:W-:-:S04]  /*87d0*/  FADD.FTZ R0, R234, R0 ;  /* 0x00000000ea007221 */ /* 0x000fc80000010000 */
[----:B------:R-:W-:-:S04]  /*87e0*/  FADD.FTZ R230, R235, R0 ;  /* 0x00000000ebe67221 */ /* 0x000fc80000010000 */
[----:B------:R-:W-:Y:S02]  /*87f0*/  FADD.FTZ R230, R202, R230 ;  /* 0x000000e6cae67221 */ /* 0x000fe40000010000 */
[----:B------:R1:W5:Y:S01]  /*8800*/  LDL.LU R202, [R1+0x6c] ;  /* 0x00006c0001ca7983 */ /* 0x0003620000300800 */
[C---:B------:R-:W-:Y:S08]  /*8810*/  HMMA.16816.F32.BF16 R104, R128.reuse, R106, R52 ;  /* 0x0000006a8068723c */ /* 0x040ff00000041834 */
[C---:B--2---:R-:W-:Y:S01]  /*8820*/  HMMA.16816.F32.BF16 R52, R128.reuse, R56, R96 ;  /* 0x000000388034723c */ /* 0x044fe20000041860 */
[----:B------:R-:W-:Y:S07]  /*8830*/  LDSM.16.MT88.4 R96, [R92+0x5800] ;  /* 0x005800005c60783b */ /* 0x000fee0000004200 */
[C---:B------:R-:W-:Y:S01]  /*8840*/  HMMA.16816.F32.BF16 R84, R128.reuse, R88, R136 ;  /* 0x000000588054723c */ /* 0x040fe20000041888 */
[----:B------:R-:W2:Y:S07]  /*8850*/  LDSM.16.MT88.4 R136, [R92+0x1800] ;  /* 0x001800005c88783b */ /* 0x000eae0000004200 */
        /* <DEDUP_REMOVED lines=14> */
[----:B------:R-:W-:-:S04]  /*8940*/  FADD.FTZ R231, R236, R2 ;  /* 0x00000002ece77221 */ /* 0x000fc80000010000 */
[----:B------:R-:W-:-:S04]  /*8950*/  FADD.FTZ R231, R237, R231 ;  /* 0x000000e7ede77221 */ /* 0x000fc80000010000 */
[----:B------:R-:W-:Y:S01]  /*8960*/  FADD.FTZ R231, R227, R231 ;  /* 0x000000e7e3e77221 */ /* 0x000fe20000010000 */
[----:B-1----:R-:W-:Y:S10]  /*8970*/  BRA.U !UP1, `(.L_x_1901) ;  /* 0x0000005509f47547 */ /* 0x002ff4000b800000 */
[----:B------:R-:W2:Y:S01]  /*8980*/  LDL.LU R227, [R1+0x3c] ;  /* 0x00003c0001e37983 */ /* 0x000ea20000300800 */
[----:B------:R-:W-:Y:S01]  /*8990*/  IMAD.U32 R0, RZ, RZ, UR21 ;  /* 0x00000015ff007e24 */ /* 0x000fe2000f8e00ff */
[----:B------:R-:W1:Y:S01]  /*89a0*/  LDCU UR4, c[0x0][0x440] ;  /* 0x00008800ff0477ac */ /* 0x000e620008000800 */
[----:B------:R-:W3:Y:S01]  /*89b0*/  S2UR UR5, SR_CgaCtaId ;  /* 0x00000000000579c3 */ /* 0x000ee20000008800 */
[----:B------:R-:W4:Y:S01]  /*89c0*/  S2R R205, SR_TID.X ;  /* 0x0000000000cd7919 */ /* 0x000f220000002100 */
[----:B------:R-:W-:Y:S01]  /*89d0*/  IMAD.MOV.U32 R133, RZ, RZ, R3 ;  /* 0x000000ffff857224 */ /* 0x000fe200078e0003 */
[----:B------:R-:W1:Y:S01]  /*89e0*/  LDCU UR11, c[0x0][0x448] ;  /* 0x00008900ff0b77ac */ /* 0x000e620008000800 */
[----:B------:R-:W-:Y:S02]  /*89f0*/  IMAD.MOV.U32 R198, RZ, RZ, 0x20 ;  /* 0x00000020ffc67424 */ /* 0x000fe400078e00ff */
[----:B------:R-:W-:Y:S01]  /*8a00*/  IMAD.MOV.U32 R201, RZ, RZ, 0x20 ;  /* 0x00000020ffc97424 */ /* 0x000fe200078e00ff */
[----:B------:R-:W-:Y:S01]  /*8a10*/  UMOV UR6, 0x400 ;  /* 0x0000040000067882 */ /* 0x000fe20000000000 */
[----:B------:R-:W4:Y:S01]  /*8a20*/  LDC R209, c[0x0][0x4f8] ;  /* 0x00013e00ffd17b82 */ /* 0x000f220000000800 */
[----:B------:R-:W-:Y:S01]  /*8a30*/  SEL R198, R198, 0xffffffe0, !P2 ;  /* 0xffffffe0c6c67807 */ /* 0x000fe20005000000 */
[----:B------:R-:W-:Y:S01]  /*8a40*/  UIADD3 UR10, UPT, UPT, UR22, 0x3f, URZ ;  /* 0x0000003f160a7890 */ /* 0x000fe2000fffe0ff */
[----:B------:R-:W-:Y:S01]  /*8a50*/  IMAD.MOV.U32 R207, RZ, RZ, 0x40 ;  /* 0x00000040ffcf7424 */ /* 0x000fe200078e00ff */
[----:B------:R-:W2:Y:S01]  /*8a60*/  LDCU UR9, c[0x0][0x440] ;  /* 0x00008800ff0977ac */ /* 0x000ea20008000800 */
[----:B------:R-:W2:Y:S01]  /*8a70*/  LDCU.U8 UR8, c[0x0][0x4f8] ;  /* 0x00009f00ff0877ac */ /* 0x000ea20008000000 */
[----:B------:R-:W-:-:S02]  /*8a80*/  ULEA.HI UR10, UR10, 0xfffffffe, URZ, 0x1a ;  /* 0xfffffffe0a0a7891 */ /* 0x000fc4000f8fd0ff */
[----:B---3--:R-:W-:Y:S02]  /*8a90*/  ULEA UR5, UR5, UR6, 0x18 ;  /* 0x0000000605057291 */ /* 0x008fe4000f8ec0ff */
[----:B-1----:R-:W-:Y:S01]  /*8aa0*/  USHF.L.U32 UR6, UR11, 0x3, URZ ;  /* 0x000000030b067899 */ /* 0x002fe200080006ff */
[----:B----4-:R-:W-:Y:S01]  /*8ab0*/  LOP3.LUT R209, R209, 0xff, RZ, 0xc0, !PT ;  /* 0x000000ffd1d17812 */ /* 0x010fe200078ec0ff */
[C---:B------:R-:W-:Y:S01]  /*8ac0*/  IMAD.SHL.U32 R5, R205.reuse, 0x40, RZ ;  /* 0x00000040cd057824 */ /* 0x040fe200078e00ff */
[--C-:B------:R-:W-:Y:S01]  /*8ad0*/  SHF.R.U32.HI R212, RZ, 0x2, R205.reuse ;  /* 0x00000002ffd47819 */ /* 0x100fe200000116cd */
[C---:B------:R-:W-:Y:S01]  /*8ae0*/  IMAD.SHL.U32 R2, R205.reuse, 0x8, RZ ;  /* 0x00000008cd027824 */ /* 0x040fe200078e00ff */
[----:B------:R-:W-:Y:S01]  /*8af0*/  SHF.R.U32.HI R197, RZ, 0x1, R205 ;  /* 0x00000001ffc57819 */ /* 0x000fe200000116cd */
[----:B------:R-:W-:Y:S01]  /*8b00*/  IMAD.SHL.U32 R206, R205, 0x40, RZ ;  /* 0x00000040cdce7824 */ /* 0x000fe200078e00ff */
[----:B------:R-:W-:Y:S01]  /*8b10*/  LOP3.LUT R212, R212, 0x7, RZ, 0xc0, !PT ;  /* 0x00000007d4d47812 */ /* 0x000fe200078ec0ff */
[----:B------:R-:W-:Y:S01]  /*8b20*/  IMAD R209, R209, 0x10000, R209 ;  /* 0x00010000d1d17824 */ /* 0x000fe200078e02d1 */
[----:B------:R-:W-:-:S02]  /*8b30*/  LOP3.LUT R4, R2, 0x38, RZ, 0xc0, !PT ;  /* 0x0000003802047812 */ /* 0x000fc400078ec0ff */
[----:B------:R-:W-:Y:S02]  /*8b40*/  LOP3.LUT R3, R2, 0x1f8, RZ, 0xc0, !PT ;  /* 0x000001f802037812 */ /* 0x000fe400078ec0ff */
[----:B------:R-:W-:Y:S01]  /*8b50*/  ISETP.GE.AND P1, PT, R4, UR4, PT ;  /* 0x0000000404007c0c */ /* 0x000fe2000bf26270 */
[----:B------:R-:W-:Y:S01]  /*8b60*/  IMAD.U32 R4, RZ, RZ, UR23 ;  /* 0x00000017ff047e24 */ /* 0x000fe2000f8e00ff */
[----:B------:R-:W-:Y:S01]  /*8b70*/  LOP3.LUT R204, R206, 0x1c0, RZ, 0xc0, !PT ;  /* 0x000001c0cecc7812 */ /* 0x000fe200078ec0ff */
[----:B------:R-:W1:Y:S01]  /*8b80*/  LDCU UR4, c[0x0][0x45c] ;  /* 0x00008b80ff0477ac */ /* 0x000e620008000800 */
[----:B------:R-:W-:Y:S02]  /*8b90*/  LOP3.LUT R3, R3, 0x38, R205, 0x78, !PT ;  /* 0x0000003803037812 */ /* 0x000fe400078e78cd */
[--C-:B------:R-:W-:Y:S02]  /*8ba0*/  LOP3.LUT R204, R204, 0x38, R2.reuse, 0xf8, !PT ;  /* 0x00000038cccc7812 */ /* 0x100fe400078ef802 */
[----:B------:R-:W-:-:S02]  /*8bb0*/  LOP3.LUT R3, R3, 0x1e00, R2, 0xf8, !PT ;  /* 0x00001e0003037812 */ /* 0x000fc400078ef802 */
[----:B------:R-:W-:Y:S02]  /*8bc0*/  LOP3.LUT R196, R204, 0x8, R205, 0x78, !PT ;  /* 0x00000008ccc47812 */ /* 0x000fe400078e78cd */
[----:B------:R-:W-:Y:S02]  /*8bd0*/  LOP3.LUT P0, RZ, R205, 0x2, RZ, 0xc0, !PT ;  /* 0x00000002cdff7812 */ /* 0x000fe4000780c0ff */
[----:B------:R-:W-:Y:S02]  /*8be0*/  LEA R208, R3, UR5, 0x1 ;  /* 0x0000000503d07c11 */ /* 0x000fe4000f8e08ff */
[----:B------:R-:W-:Y:S01]  /*8bf0*/  SEL R201, R201, 0xffffffe0, !P0 ;  /* 0xffffffe0c9c97807 */ /* 0x000fe20004000000 */
[----:B--2---:R-:W-:-:S04]  /*8c00*/  IMAD R0, R0, 0x80, R227 ;  /* 0x0000008000007824 */ /* 0x004fc800078e02e3 */
[----:B------:R-:W-:Y:S01]  /*8c10*/  IMAD.IADD R212, R212, 0x1, R0 ;  /* 0x00000001d4d47824 */ /* 0x000fe200078e0200 */
[----:B------:R-:W-:-:S04]  /*8c20*/  LOP3.LUT R0, R5, 0x1c0, RZ, 0xc0, !PT ;  /* 0x000001c005007812 */ /* 0x000fc800078ec0ff */
[----:B------:R-:W-:-:S04]  /*8c30*/  LOP3.LUT R0, R0, 0x38, R2, 0xf8, !PT ;  /* 0x0000003800007812 */ /* 0x000fc800078ef802 */
[----:B------:R-:W-:Y:S01]  /*8c40*/  LOP3.LUT R197, R0, 0x8, R197, 0x78, !PT ;  /* 0x0000000800c57812 */ /* 0x000fe200078e78c5 */
[----:B------:R-:W-:-:S03]  /*8c50*/  IMAD.U32 R0, RZ, RZ, UR22 ;  /* 0x00000016ff007e24 */ /* 0x000fc6000f8e00ff */
[----:B------:R-:W-:Y:S02]  /*8c60*/  LOP3.LUT R197, R197, 0x200, R5, 0xf8, !PT ;  /* 0x00000200c5c57812 */ /* 0x000fe400078ef805 */
[----:B------:R-:W-:Y:S01]  /*8c70*/  IADD3 R213, PT, PT, R0, -UR23, R212 ;  /* 0x8000001700d57c10 */ /* 0x000fe2000fffe0d4 */
[----:B------:R-:W-:Y:S01]  /*8c80*/  VIADD R212, R212, UR22 ;  /* 0x00000016d4d47c36 */ /* 0x000fe20008000000 */
[----:B------:R-:W-:Y:S02]  /*8c90*/  LOP3.LUT R0, R206, 0x400, RZ, 0xc0, !PT ;  /* 0x00000400ce007812 */ /* 0x000fe400078ec0ff */
[----:B------:R-:W-:Y:S02]  /*8ca0*/  IADD3 R213, PT, PT, R213, 0x8, R4 ;  /* 0x00000008d5d57810 */ /* 0x000fe40007ffe004 */
[----:B------:R-:W2:Y:S01]  /*8cb0*/  LDC.64 R4, c[0x0][0x3c0] ;  /* 0x0000f000ff047b82 */ /* 0x000ea20000000a00 */
[----:B------:R-:W-:Y:S01]  /*8cc0*/  LEA R197, R197, UR5, 0x1 ;  /* 0x00000005c5c57c11 */ /* 0x000fe2000f8e08ff */
[----:B------:R-:W-:-:S02]  /*8cd0*/  IMAD R196, R196, 0x2, R0 ;  /* 0x00000002c4c47824 */ /* 0x000fc400078e0200 */
[----:B------:R-:W-:Y:S02]  /*8ce0*/  IMAD.MOV.U32 R0, RZ, RZ, R132 ;  /* 0x000000ffff007224 */ /* 0x000fe400078e0084 */
[----:B------:R-:W-:Y:S02]  /*8cf0*/  IMAD.IADD R198, R198, 0x1, R197 ;  /* 0x00000001c6c67824 */ /* 0x000fe400078e02c5 */
[----:B------:R-:W-:Y:S01]  /*8d00*/  VIADD R3, R197, 0x18000 ;  /* 0x00018000c5037836 */ /* 0x000fe20000000000 */
[----:B--2---:R2:W-:Y:S02]  /*8d10*/  STL.64 [R1+0x38], R4 ;  /* 0x0000380401007387 */ /* 0x0045e40000100a00 */
[----:B--2---:R-:W-:-:S05]  /*8d20*/  IMAD.SHL.U32 R4, R205, 0x2, RZ ;  /* 0x00000002cd047824 */ /* 0x004fca00078e00ff */
[----:B------:R-:W-:-:S05]  /*8d30*/  LOP3.LUT R4, R4, 0x6, RZ, 0xc0, !PT ;  /* 0x0000000604047812 */ /* 0x000fca00078ec0ff */
[----:B------:R-:W-:-:S05]  /*8d40*/  VIADD R2, R4, UR23 ;  /* 0x0000001704027c36 */ /* 0x000fca0008000000 */
[----:B------:R2:W-:Y:S02]  /*8d50*/  STL [R1+0x68], R2 ;  /* 0x0000680201007387 */ /* 0x0005e40000100800 */
[----:B--2---:R-:W-:Y:S01]  /*8d60*/  VIADD R2, R197, 0x18040 ;  /* 0x00018040c5027836 */ /* 0x004fe20000000000 */
[----:B-1----:R-:W-:Y:S06]  /*8d70*/  BRA `(.L_x_1902) ;  /* 0x0000000000e07947 */ /* 0x002fec0003800000 */
.L_x_1904:
[----:B------:R-:W2:Y:S01]  /*8d80*/  LDL R191, [R1+0x5c] ;  /* 0x00005c0001bf7983 */ /* 0x000ea20000100800 */
[----:B------:R-:W1:Y:S01]  /*8d90*/  LDC.64 R2, c[0x0][0x3b8] ;  /* 0x0000ee00ff027b82 */ /* 0x000e620000000a00 */
[----:B------:R-:W-:Y:S02]  /*8da0*/  UIADD3 UR13, UPT, UPT, UR10, -0x1, URZ ;  /* 0xffffffff0a0d7890 */ /* 0x000fe4000fffe0ff */
[----:B------:R-:W3:Y:S04]  /*8db0*/  LDL R190, [R1+0x58] ;  /* 0x0000580001be7983 */ /* 0x000ee80000100800 */
[----:B-1----:R-:W-:Y:S04]  /*8dc0*/  IMAD.WIDE.U32 R168, R2, UR13, RZ ;  /* 0x0000000d02a87c25 */ /* 0x002fe8000f8e00ff */
[----:B------:R-:W-:Y:S02]  /*8dd0*/  IMAD R169, R3, UR13, R169 ;  /* 0x0000000d03a97c24 */ /* 0x000fe4000f8e02a9 */
[C---:B------:R-:W-:Y:S03]  /*8de0*/  IMAD.SHL.U32 R132, R168.reuse, 0x40, RZ ;  /* 0x00000040a8847824 */ /* 0x040fe600078e00ff */
[----:B------:R-:W-:Y:S02]  /*8df0*/  SHF.L.U64.HI R135, R168, 0x6, R169 ;  /* 0x00000006a8877819 */ /* 0x000fe400000102a9 */
[C---:B------:R-:W-:Y:S04]  /*8e00*/  LEA R132, P5, R2.reuse, R132, 0x5 ;  /* 0x0000008402847211 */ /* 0x040fe800078a28ff */
[----:B------:R-:W-:Y:S02]  /*8e10*/  LEA.HI.X R3, R2, R135, R3, 0x5, P5 ;  /* 0x0000008702037211 */ /* 0x000fe400028f2c03 */
[-C--:B--2---:R-:W-:Y:S02]  /*8e20*/  LEA R134, P6, R168, R191.reuse, 0x7 ;  /* 0x000000bfa8867211 */ /* 0x084fe400078c38ff */
[----:B------:R-:W-:Y:S02]  /*8e30*/  LEA R2, P5, R132, R191, 0x1 ;  /* 0x000000bf84027211 */ /* 0x000fe400078a08ff */
[-C--:B---3--:R-:W-:Y:S02]  /*8e40*/  LEA.HI.X R135, R168, R190.reuse, R169, 0x7, P6 ;  /* 0x000000bea8877211 */ /* 0x088fe400030f3ca9 */
        /* <DEDUP_REMOVED lines=43> */
.L_x_1902:
[----:B------:R-:W2:Y:S01]  /*9100*/  LDL R11, [R1+0x38] ;  /* 0x00003800010b7983 */ /* 0x000ea20000100800 */
[----:B------:R-:W-:Y:S04]  /*9110*/  DEPBAR.LE SB0, 0x0 ;  /* 0x000080000000791a */ /* 0x000fe80000000000 */
[----:B------:R-:W3:Y:S01]  /*9120*/  LDL R12, [R1+0x3c] ;  /* 0x00003c00010c7983 */ /* 0x000ee20000100800 */
[C---:B------:R-:W-:Y:S01]  /*9130*/  IMAD.SHL.U32 R9, R205.reuse, 0x8, RZ ;  /* 0x00000008cd097824 */ /* 0x040fe200078e00ff */
[----:B-----5:R-:W-:Y:S01]  /*9140*/  SHF.R.U32.HI R202, RZ, 0x1, R205 ;  /* 0x00000001ffca7819 */ /* 0x020fe200000116cd */
[----:B------:R-:W-:Y:S02]  /*9150*/  IMAD.SHL.U32 R16, R205, 0x20, RZ ;  /* 0x00000020cd107824 */ /* 0x000fe400078e00ff */
[----:B------:R-:W4:Y:S01]  /*9160*/  LDL R10, [R1+0x64] ;  /* 0x00006400010a7983 */ /* 0x000f220000100800 */
[----:B------:R-:W-:Y:S01]  /*9170*/  VIADD R132, R196, UR5 ;  /* 0x00000005c4847c36 */ /* 0x000fe20008000000 */
[----:B------:R-:W-:Y:S01]  /*9180*/  LOP3.LUT R9, R9, 0x38, RZ, 0xc0, !PT ;  /* 0x0000003809097812 */ /* 0x000fe200078ec0ff */
[----:B------:R-:W-:Y:S02]  /*9190*/  UIADD3 UR11, UPT, UPT, UR26, -0x61c88647, URZ ;  /* 0x9e3779b91a0b7890 */ /* 0x000fe4000fffe0ff */
[----:B------:R-:W4:Y:S01]  /*91a0*/  LDL R8, [R1+0x60] ;  /* 0x0000600001087983 */ /* 0x000f220000100800 */
[----:B------:R-:W-:Y:S01]  /*91b0*/  LOP3.LUT R203, R16, 0x7c00, RZ, 0xc0, !PT ;  /* 0x00007c0010cb7812 */ /* 0x000fe200078ec0ff */
[----:B------:R-:W-:Y:S01]  /*91c0*/  UIADD3 UR12, UPT, UPT, UR26, 0x3c6ef372, URZ ;  /* 0x3c6ef3721a0c7890 */ /* 0x000fe2000fffe0ff */
[C---:B------:R-:W-:Y:S01]  /*91d0*/  LOP3.LUT R15, R9.reuse, 0x40, RZ, 0xfc, !PT ;  /* 0x00000040090f7812 */ /* 0x040fe200078efcff */
[----:B------:R-:W-:Y:S01]  /*91e0*/  BAR.SYNC.DEFER_BLOCKING 0x0 ;  /* 0x0000000000007b1d */ /* 0x000fe20000010000 */
[----:B------:R-:W-:Y:S01]  /*91f0*/  LOP3.LUT R14, R9, 0x80, RZ, 0xfc, !PT ;  /* 0x00000080090e7812 */ /* 0x000fe200078efcff */
[----:B------:R-:W-:Y:S01]  /*9200*/  USHF.L.U32 UR13, UR10, 0x1, URZ ;  /* 0x000000010a0d7899 */ /* 0x000fe200080006ff */
[----:B------:R-:W-:Y:S01]  /*9210*/  ISETP.GE.AND P4, PT, R15, UR9, PT ;  /* 0x000000090f007c0c */ /* 0x000fe2000bf86270 */
[----:B------:R-:W-:Y:S01]  /*9220*/  UISETP.NE.AND UP0, UPT, UR10, URZ, UPT ;  /* 0x000000ff0a00728c */ /* 0x000fe2000bf05270 */
[----:B------:R-:W-:Y:S01]  /*9230*/  ISETP.GE.AND P3, PT, R14, UR9, PT ;  /* 0x000000090e007c0c */ /* 0x000fe2000bf66270 */
[----:B------:R-:W-:Y:S01]  /*9240*/  UIADD3 UR16, UPT, UPT, UR27, 0x76cf5d0a, URZ ;  /* 0x76cf5d0a1b107890 */ /* 0x000fe2000fffe0ff */
[----:B------:R-:W-:Y:S01]  /*9250*/  LOP3.LUT R13, R9, 0xc0, RZ, 0xfc, !PT ;  /* 0x000000c0090d7812 */ /* 0x000fe200078efcff */
[----:B------:R-:W-:Y:S01]  /*9260*/  STL [R1+0x50], R15 ;  /* 0x0000500f01007387 */ /* 0x000fe20000100800 */
[----:B------:R-:W-:Y:S02]  /*9270*/  UIADD3 UR15, UPT, UPT, UR27, 0x32370b8f, URZ ;  /* 0x32370b8f1b0f7890 */ /* 0x000fe4000fffe0ff */
[----:B------:R-:W-:Y:S02]  /*9280*/  ISETP.GE.AND P2, PT, R13, UR9, PT ;  /* 0x000000090d007c0c */ /* 0x000fe4000bf46270 */
[----:B------:R-:W-:Y:S05]  /*9290*/  STL [R1+0x34], R14 ;  /* 0x0000340e01007387 */ /* 0x000fea0000100800 */
[----:B------:R-:W-:Y:S05]  /*92a0*/  STL [R1+0x54], R13 ;  /* 0x0000540d01007387 */ /* 0x000fea0000100800 */
[----:B------:R-:W4:Y:S05]  /*92b0*/  LDL R214, [R1+0x68] ;  /* 0x0000680001d67983 */ /* 0x000f2a0000100800 */
[----:B------:R-:W4:Y:S01]  /*92c0*/  LDL.64 R218, [R1+0x48] ;  /* 0x0000480001da7983 */ /* 0x000f220000100a00 */
[----:B------:R-:W1:Y:S02]  /*92d0*/  S2R R216, SR_TID.X ;  /* 0x0000000000d87919 */ /* 0x000e640000002100 */
[----:B-1----:R-:W-:Y:S01]  /*92e0*/  SHF.R.U32.HI R216, RZ, 0x5, R216 ;  /* 0x00000005ffd87819 */ /* 0x002fe200000116d8 */
[C---:B--2---:R-:W-:Y:S04]  /*92f0*/  IMAD.WIDE.U32 R6, R11.reuse, UR10, RZ ;  /* 0x0000000a0b067c25 */ /* 0x044fe8000f8e00ff */
[----:B------:R-:W-:Y:S02]  /*9300*/  IMAD.SHL.U32 R3, R6, 0x40, RZ ;  /* 0x0000004006037824 */ /* 0x000fe400078e00ff */
[----:B---3--:R-:W-:Y:S01]  /*9310*/  IMAD R2, R12, UR10, R7 ;  /* 0x0000000a0c027c24 */ /* 0x008fe2000f8e0207 */
[C---:B----4-:R-:W-:Y:S04]  /*9320*/  LEA R4, P0, R6.reuse, R10, 0x7 ;  /* 0x0000000a06047211 */ /* 0x050fe800078038ff */
[C-C-:B------:R-:W-:Y:S02]  /*9330*/  SHF.L.U64.HI R7, R6.reuse, 0x6, R2.reuse ;  /* 0x0000000606077819 */ /* 0x140fe40000010202 */
[----:B------:R-:W-:Y:S02]  /*9340*/  LEA.HI.X R5, R6, R8, R2, 0x7, P0 ;  /* 0x0000000806057211 */ /* 0x000fe400000f3c02 */
[----:B------:R-:W-:Y:S02]  /*9350*/  LEA R6, P0, R11, R3, 0x5 ;  /* 0x000000030b067211 */ /* 0x000fe400078028ff */
[----:B------:R-:W-:Y:S01]  /*9360*/  LOP3.LUT R3, R203, 0x200, R206, 0xf8, !PT ;  /* 0x00000200cb037812 */ /* 0x000fe200078ef8ce */
        /* <DEDUP_REMOVED lines=22> */
[----:B------:R-:W-:Y:S02]  /*94d0*/  LEA R134, R2, UR5, 0x1 ;  /* 0x0000000502867c11 */ /* 0x000fe4000f8e08ff */
[----:B------:R-:W-:Y:S02]  /*94e0*/  SEL R2, R207, 0xffffffc0, !P0 ;  /* 0xffffffc0cf027807 */ /* 0x000fe40004000000 */
[----:B------:R-:W-:Y:S01]  /*94f0*/  @P3 STS.128 [R208+0x1c000], RZ ;  /* 0x01c000ffd0003388 */ /* 0x000fe20000000c00 */
[C-C-:B------:R-:W-:Y:S04]  /*9500*/  IMAD.IADD R199, R201.reuse, 0x1, R134.reuse ;  /* 0x00000001c9c77824 */ /* 0x140fe800078e0286 */
[----:B------:R-:W-:Y:S01]  /*9510*/  @!PT LDS RZ, [RZ] ;  /* 0x00000000fffff984 */ /* 0x000fe20000000800 */
[----:B------:R-:W-:Y:S01]  /*9520*/  @!PT LDS RZ, [RZ] ;  /* 0x00000000fffff984 */ /* 0x000fe20000000800 */
[----:B------:R-:W-:Y:S01]  /*9530*/  @!PT LDS RZ, [RZ] ;  /* 0x00000000fffff984 */ /* 0x000fe20000000800 */
[----:B------:R1:W-:Y:S01]  /*9540*/  @!P2 LDGSTS.E.BYPASS.LTC128B.128 [R208+0x1e000], desc[UR24][R4.64+0x180] ;  /* 0x1e00018004d0afae */ /* 0x0003e2000b981a18 */
        /* <DEDUP_REMOVED lines=28> */
[----:B------:R-:W2:Y:S05]  /*9710*/  LDSM.16.M88.4 R24, [R196+UR5+0x11000] ;  /* 0x01100005c418783b */ /* 0x000eaa0008000200 */
[----:B------:R-:W0:Y:S05]  /*9720*/  LDGDEPBAR ;  /* 0x00000000000079af */ /* 0x000e2a0000000000 */
[----:B------:R-:W4:Y:S05]  /*9730*/  LDSM.16.M88.4 R168, [R196+UR5+0x11800] ;  /* 0x01180005c4a8783b */ /* 0x000f2a0008000200 */
[----:B------:R-:W-:Y:S05]  /*9740*/  LDSM.16.M88.4 R172, [R199] ;  /* 0x00000000c7ac783b */ /* 0x000fea0000000200 */
[----:B------:R-:W4:Y:S05]  /*9750*/  LDSM.16.M88.4 R176, [R3+0x10000] ;  /* 0x0100000003b0783b */ /* 0x000f2a0000000200 */
[----:B------:R-:W4:Y:S05]  /*9760*/  LDSM.16.M88.4 R180, [R3+0x10800] ;  /* 0x0108000003b4783b */ /* 0x000f2a0000000200 */
[----:B------:R-:W4:Y:S01]  /*9770*/  LDSM.16.M88.4 R184, [R3+0x11000] ;  /* 0x0110000003b8783b */ /* 0x000f220000000200 */
[C---:B-1----:R-:W-:Y:S04]  /*9780*/  HMMA.16816.F32.BF16 R4, R32.reuse, R8, RZ ;  /* 0x000000082004723c */ /* 0x042fe800000418ff */
[----:B------:R-:W1:Y:S04]  /*9790*/  LDSM.16.M88.4 R188, [R3+0x11800] ;  /* 0x0118000003bc783b */ /* 0x000e680000000200 */
[C---:B------:R-:W-:Y:S01]  /*97a0*/  HMMA.16816.F32.BF16 R8, R32.reuse, R10, RZ ;  /* 0x0000000a2008723c */ /* 0x040fe200000418ff */
[----:B------:R-:W-:Y:S07]  /*97b0*/  LDSM.16.M88.4 R192, [R2+0x10000] ;  /* 0x0100000002c0783b */ /* 0x000fee0000000200 */
[C---:B---3--:R-:W-:Y:S08]  /*97c0*/  HMMA.16816.F32.BF16 R12, R32.reuse, R16, RZ ;  /* 0x00000010200c723c */ /* 0x048ff000000418ff */
[C---:B------:R-:W-:Y:S08]  /*97d0*/  HMMA.16816.F32.BF16 R16, R32.reuse, R18, RZ ;  /* 0x000000122010723c */ /* 0x040ff000000418ff */
[C---:B--2---:R-:W-:Y:S08]  /*97e0*/  HMMA.16816.F32.BF16 R20, R32.reuse, R24, RZ ;  /* 0x000000182014723c */ /* 0x044ff000000418ff */
[C---:B------:R-:W-:Y:S08]  /*97f0*/  HMMA.16816.F32.BF16 R24, R32.reuse, R26, RZ ;  /* 0x0000001a2018723c */ /* 0x040ff000000418ff */
[C---:B----4-:R-:W-:Y:S08]  /*9800*/  HMMA.16816.F32.BF16 R28, R32.reuse, R168, RZ ;  /* 0x000000a8201c723c */ /* 0x050ff000000418ff */
[----:B------:R-:W-:Y:S01]  /*9810*/  HMMA.16816.F32.BF16 R32, R32, R170, RZ ;  /* 0x000000aa2020723c */ /* 0x000fe200000418ff */
[----:B------:R-:W2:Y:S07]  /*9820*/  LDSM.16.M88.4 R168, [R135] ;  /* 0x0000000087a8783b */ /* 0x000eae0000000200 */
[C---:B------:R-:W-:Y:S08]  /*9830*/  HMMA.16816.F32.BF16 R4, R172.reuse, R176, R4 ;  /* 0x000000b0ac04723c */ /* 0x040ff00000041804 */
[C---:B------:R-:W-:Y:S01]  /*9840*/  HMMA.16816.F32.BF16 R8, R172.reuse, R178, R8 ;  /* 0x000000b2ac08723c */ /* 0x040fe20000041808 */
[----:B------:R-:W3:Y:S07]  /*9850*/  LDSM.16.M88.4 R176, [R2+0x10800] ;  /* 0x0108000002b0783b */ /* 0x000eee0000000200 */
[C---:B------:R-:W-:Y:S08]  /*9860*/  HMMA.16816.F32.BF16 R12, R172.reuse, R180, R12 ;  /* 0x000000b4ac0c723c */ /* 0x040ff0000004180c */
[C---:B------:R-:W-:Y:S01]  /*9870*/  HMMA.16816.F32.BF16 R16, R172.reuse, R182, R16 ;  /* 0x000000b6ac10723c */ /* 0x040fe20000041810 */
[----:B------:R-:W-:Y:S07]  /*9880*/  LDSM.16.M88.4 R180, [R2+0x11800] ;  /* 0x0118000002b4783b */ /* 0x000fee0000000200 */
[C---:B------:R-:W-:Y:S08]  /*9890*/  HMMA.16816.F32.BF16 R20, R172.reuse, R184, R20 ;  /* 0x000000b8ac14723c */ /* 0x040ff00000041814 */
[C---:B------:R-:W-:Y:S01]  /*98a0*/  HMMA.16816.F32.BF16 R24, R172.reuse, R186, R24 ;  /* 0x000000baac18723c */ /* 0x040fe20000041818 */
[----:B------:R-:W-:Y:S07]  /*98b0*/  LDSM.16.M88.4 R184, [R200] ;  /* 0x00000000c8b8783b */ /* 0x000fee0000000200 */
[C---:B-1----:R-:W-:Y:S08]  /*98c0*/  HMMA.16816.F32.BF16 R28, R172.reuse, R188, R28 ;  /* 0x000000bcac1c723c */ /* 0x042ff0000004181c */
[----:B------:R-:W-:Y:S01]  /*98d0*/  HMMA.16816.F32.BF16 R32, R172, R190, R32 ;  /* 0x000000beac20723c */ /* 0x000fe20000041820 */
[----:B------:R-:W1:Y:S05]  /*98e0*/  LDSM.16.M88.4 R172, [R2+0x11000] ;  /* 0x0110000002ac783b */ /* 0x000e6a0000000200 */
[----:B------:R-:W4:Y:S02]  /*98f0*/  LDSM.16.M88.4 R188, [R132+0x10000] ;  /* 0x0100000084bc783b */ /* 0x000f240000000200 */
[C---:B--2---:R-:W-:Y:S08]  /*9900*/  HMMA.16816.F32.BF16 R4, R168.reuse, R192, R4 ;  /* 0x000000c0a804723c */ /* 0x044ff00000041804 */
[C---:B------:R-:W-:Y:S01]  /*9910*/  HMMA.16816.F32.BF16 R8, R168.reuse, R194, R8 ;  /* 0x000000c2a808723c */ /* 0x040fe20000041808 */
[----:B------:R-:W-:Y:S07]  /*9920*/  LDSM.16.M88.4 R192, [R3+0x16800] ;  /* 0x0168000003c0783b */ /* 0x000fee0000000200 */
        /* <DEDUP_REMOVED lines=8> */
[----:B------:R-:W2:Y:S05]  /*99b0*/  LDSM.16.M88.4 R168, [R132+0x11800] ;  /* 0x0118000084a8783b */ /* 0x000eaa0000000200 */
[----:B------:R-:W-:Y:S02]  /*99c0*/  LDSM.16.M88.4 R180, [R134+0x4000] ;  /* 0x0040000086b4783b */ /* 0x000fe40000000200 */
[C---:B----4-:R-:W-:Y:S08]  /*99d0*/  HMMA.16816.F32.BF16 R4, R184.reuse, R188, R4 ;  /* 0x000000bcb804723c */ /* 0x050ff00000041804 */
[C---:B------:R-:W-:Y:S01]  /*99e0*/  HMMA.16816.F32.BF16 R8, R184.reuse, R190, R8 ;  /* 0x000000beb808723c */ /* 0x040fe20000041808 */
[----:B------:R-:W3:Y:S07]  /*99f0*/  LDSM.16.M88.4 R188, [R196+UR5+0x12000] ;  /* 0x01200005c4bc783b */ /* 0x000eee0008000200 */
        /* <DEDUP_REMOVED lines=8> */
[----:B------:R-:W2:Y:S05]  /*9a80*/  LDSM.16.M88.4 R168, [R196+UR5+0x13000] ;  /* 0x01300005c4a8783b */ /* 0x000eaa0008000200 */
[----:B------:R-:W-:Y:S02]  /*9a90*/  LDSM.16.M88.4 R184, [R199+0x4000] ;  /* 0x00400000c7b8783b */ /* 0x000fe40000000200 */
[C---:B---3--:R-:W-:Y:S08]  /*9aa0*/  HMMA.16816.F32.BF16 R4, R180.reuse, R188, R4 ;  /* 0x000000bcb404723c */ /* 0x048ff00000041804 */
[C---:B------:R-:W-:Y:S01]  /*9ab0*/  HMMA.16816.F32.BF16 R8, R180.reuse, R190, R8 ;  /* 0x000000beb408723c */ /* 0x040fe20000041808 */
        /* <DEDUP_REMOVED lines=39> */
[----:B------:R-:W3:Y:S07]  /*9d30*/  LDSM.16.M88.4 R188, [R196+UR5+0x14000] ;  /* 0x01400005c4bc783b */ /* 0x000eee0008000200 */
[C---:B-1----:R-:W-:Y:S08]  /*9d40*/  HMMA.16816.F32.BF16 R12, R184.reuse, R172, R12 ;  /* 0x000000acb80c723c */ /* 0x042ff0000004180c */
[C---:B------:R-:W-:Y:S01]  /*9d50*/  HMMA.16816.F32.BF16 R16, R184.reuse, R174, R16 ;  /* 0x000000aeb810723c */ /* 0x040fe20000041810 */
[----:B------:R-:W1:Y:S07]  /*9d60*/  LDSM.16.M88.4 R172, [R196+UR5+0x14800] ;  /* 0x01480005c4ac783b */ /* 0x000e6e0008000200 */
[C---:B--2---:R-:W-:Y:S08]  /*9d70*/  HMMA.16816.F32.BF16 R20, R184.reuse, R168, R20 ;  /* 0x000000a8b814723c */ /* 0x044ff00000041814 */
[C---:B------:R-:W-:Y:S01]  /*9d80*/  HMMA.16816.F32.BF16 R24, R184.reuse, R170, R24 ;  /* 0x000000aab818723c */ /* 0x040fe20000041818 */
[----:B------:R-:W2:Y:S07]  /*9d90*/  LDSM.16.M88.4 R168, [R196+UR5+0x15000] ;  /* 0x01500005c4a8783b */ /* 0x000eae0008000200 */
[C---:B----4-:R-:W-:Y:S08]  /*9da0*/  HMMA.16816.F32.BF16 R28, R184.reuse, R176, R28 ;  /* 0x000000b0b81c723c */ /* 0x050ff0000004181c */
[----:B------:R-:W-:Y:S01]  /*9db0*/  HMMA.16816.F32.BF16 R32, R184, R178, R32 ;  /* 0x000000b2b820723c */ /* 0x000fe20000041820 */
[----:B------:R-:W4:Y:S05]  /*9dc0*/  LDSM.16.M88.4 R176, [R196+UR5+0x15800] ;  /* 0x01580005c4b0783b */ /* 0x000f2a0008000200 */
        /* <DEDUP_REMOVED lines=61> */
[----:B------:R2:W1:Y:S07]  /*a1a0*/  LDSM.16.M88.4 R168, [R3+0x17800] ;  /* 0x0178000003a8783b */ /* 0x00046e0000000200 */
[C---:B----4-:R-:W-:Y:S08]  /*a1b0*/  HMMA.16816.F32.BF16 R28, R180.reuse, R176, R28 ;  /* 0x000000b0b41c723c */ /* 0x050ff0000004181c */
[----:B------:R-:W-:Y:S01]  /*a1c0*/  HMMA.16816.F32.BF16 R32, R180, R178, R32 ;  /* 0x000000b2b420723c */ /* 0x000fe20000041820 */
[----:B------:R-:W-:Y:S05]  /*a1d0*/  LDSM.16.M88.4 R176, [R135+0xc000] ;  /* 0x00c0000087b0783b */ /* 0x000fea0000000200 */
[----:B------:R-:W4:Y:S02]  /*a1e0*/  LDSM.16.M88.4 R180, [R2+0x16000] ;  /* 0x0160000002b4783b */ /* 0x000f240000000200 */
[C---:B---3--:R-:W-:Y:S01]  /*a1f0*/  HMMA.16816.F32.BF16 R4, R184.reuse, R188, R4 ;  /* 0x000000bcb804723c */ /* 0x048fe20000041804 */
[----:B--2---:R-:W-:Y:S05]  /*a200*/  IMAD.U32 R3, RZ, RZ, UR27 ;  /* 0x0000001bff037e24 */ /* 0x004fea000f8e00ff */
[----:B------:R-:W-:Y:S01]  /*a210*/  LOP3.LUT R3, R219, UR13, R3, 0x96, !PT ;  /* 0x0000000ddb037c12 */ /* 0x000fe2000f8e9603 */
[----:B------:R-:W-:Y:S01]  /*a220*/  UIADD3 UR13, UPT, UPT, UR13, 0x1, URZ ;  /* 0x000000010d0d7890 */ /* 0x000fe2000fffe0ff */
[C---:B------:R-:W-:Y:S01]  /*a230*/  HMMA.16816.F32.BF16 R8, R184.reuse, R190, R8 ;  /* 0x000000beb808723c */ /* 0x040fe20000041808 */
[----:B------:R-:W2:Y:S07]  /*a240*/  LDSM.16.M88.4 R188, [R2+0x16800] ;  /* 0x0168000002bc783b */ /* 0x000eae0000000200 */
[C---:B------:R-:W-:Y:S08]  /*a250*/  HMMA.16816.F32.BF16 R12, R184.reuse, R192, R12 ;  /* 0x000000c0b80c723c */ /* 0x040ff0000004180c */
[C---:B------:R-:W-:Y:S01]  /*a260*/  HMMA.16816.F32.BF16 R16, R184.reuse, R194, R16 ;  /* 0x000000c2b810723c */ /* 0x040fe20000041810 */
[----:B------:R-:W3:Y:S07]  /*a270*/  LDSM.16.M88.4 R192, [R2+0x17000] ;  /* 0x0170000002c0783b */ /* 0x000eee0000000200 */
[C---:B-1----:R-:W-:Y:S08]  /*a280*/  HMMA.16816.F32.BF16 R20, R184.reuse, R172, R20 ;  /* 0x000000acb814723c */ /* 0x042ff00000041814 */
[C---:B------:R-:W-:Y:S01]  /*a290*/  HMMA.16816.F32.BF16 R24, R184.reuse, R174, R24 ;  /* 0x000000aeb818723c */ /* 0x040fe20000041818 */
[----:B------:R1:W3:Y:S07]  /*a2a0*/  LDSM.16.M88.4 R172, [R2+0x17800] ;  /* 0x0178000002ac783b */ /* 0x0002ee0000000200 */
[C---:B------:R-:W-:Y:S08]  /*a2b0*/  HMMA.16816.F32.BF16 R28, R184.reuse, R168, R28 ;  /* 0x000000a8b81c723c */ /* 0x040ff0000004181c */
[----:B------:R-:W-:Y:S01]  /*a2c0*/  HMMA.16816.F32.BF16 R32, R184, R170, R32 ;  /* 0x000000aab820723c */ /* 0x000fe20000041820 */
[----:B------:R-:W-:Y:S05]  /*a2d0*/  LDSM.16.M88.4 R168, [R200+0xc000] ;  /* 0x00c00000c8a8783b */ /* 0x000fea0000000200 */
[----:B------:R-:W3:Y:S02]  /*a2e0*/  LDSM.16.M88.4 R184, [R132+0x16000] ;  /* 0x0160000084b8783b */ /* 0x000ee40000000200 */
[C---:B----4-:R-:W-:Y:S01]  /*a2f0*/  HMMA.16816.F32.BF16 R4, R176.reuse, R180, R4 ;  /* 0x000000b4b004723c */ /* 0x050fe20000041804 */
[----:B-1----:R-:W-:Y:S04]  /*a300*/  IMAD.U32 R2, RZ, RZ, UR10 ;  /* 0x0000000aff027e24 */ /* 0x002fe8000f8e00ff */
[----:B------:R-:W-:Y:S02]  /*a310*/  IMAD R2, R2, 0x40, R214 ;  /* 0x0000004002027824 */ /* 0x000fe400078e02d6 */
[----:B------:R-:W-:Y:S01]  /*a320*/  IMAD.U32 R214, RZ, RZ, UR21 ;  /* 0x00000015ffd67e24 */ /* 0x000fe2000f8e00ff */
[C---:B------:R-:W-:Y:S01]  /*a330*/  HMMA.16816.F32.BF16 R8, R176.reuse, R182, R8 ;  /* 0x000000b6b008723c */ /* 0x040fe20000041808 */
[----:B------:R-:W1:Y:S02]  /*a340*/  LDSM.16.M88.4 R180, [R132+0x16800] ;  /* 0x0168000084b4783b */ /* 0x000e640000000200 */
[----:B------:R-:W-:Y:S01]  /*a350*/  LOP3.LUT R134, RZ, R2, RZ, 0x33, !PT ;  /* 0x00000002ff867212 */ /* 0x000fe200078e33ff */
[----:B------:R-:W-:Y:S04]  /*a360*/  IMAD R214, R214, 0x8, R216 ;  /* 0x00000008d6d67824 */ /* 0x000fe800078e02d8 */
[C---:B--2---:R-:W-:Y:S01]  /*a370*/  HMMA.16816.F32.BF16 R12, R176.reuse, R188, R12 ;  /* 0x000000bcb00c723c */ /* 0x044fe2000004180c */
[----:B------:R-:W2:Y:S02]  /*a380*/  LDL.64 R188, [R1+0x40] ;  /* 0x0000400001bc7983 */ /* 0x000ea40000100a00 */
[----:B------:R-:W-:Y:S02]  /*a390*/  IMAD.IADD R134, R212, 0x1, R134 ;  /* 0x00000001d4867824 */ /* 0x000fe400078e0286 */
[----:B------:R-:W-:Y:S03]  /*a3a0*/  IMAD.WIDE.U32 R214, R214, -0x326172a9, RZ ;  /* 0xcd9e8d57d6d67825 */ /* 0x000fe600078e00ff */
[----:B------:R-:W-:Y:S01]  /*a3b0*/  IABS R135, R134 ;  /* 0x0000008600877213 */ /* 0x000fe20000000000 */
[C---:B------:R-:W-:Y:S08]  /*a3c0*/  HMMA.16816.F32.BF16 R16, R176.reuse, R190, R16 ;  /* 0x000000beb010723c */ /* 0x040ff00000041810 */
[C---:B---3--:R-:W-:Y:S08]  /*a3d0*/  HMMA.16816.F32.BF16 R20, R176.reuse, R192, R20 ;  /* 0x000000c0b014723c */ /* 0x048ff00000041814 */
[C---:B------:R-:W-:Y:S08]  /*a3e0*/  HMMA.16816.F32.BF16 R24, R176.reuse, R194, R24 ;  /* 0x000000c2b018723c */ /* 0x040ff00000041818 */
[C---:B------:R-:W-:Y:S03]  /*a3f0*/  HMMA.16816.F32.BF16 R28, R176.reuse, R172, R28 ;  /* 0x000000acb01c723c */ /* 0x040fe6000004181c */
[----:B------:R-:W-:Y:S01]  /*a400*/  IMAD.WIDE.U32 R172, R3, -0x326172a9, RZ ;  /* 0xcd9e8d5703ac7825 */ /* 0x000fe200078e00ff */
[----:B------:R-:W-:Y:S03]  /*a410*/  I2FP.F32.S32 R3, R135 ;  /* 0x0000008700037245 */ /* 0x000fe60000201400 */
[----:B------:R-:W-:Y:S01]  /*a420*/  VIADD R135, R134, 0x8 ;  /* 0x0000000886877836 */ /* 0x000fe20000000000 */
[----:B------:R-:W-:Y:S03]  /*a430*/  HMMA.16816.F32.BF16 R32, R176, R174, R32 ;  /* 0x000000aeb020723c */ /* 0x000fe60000041820 */
[C-C-:B------:R-:W-:Y:S01]  /*a440*/  IADD3 R179, PT, PT, R213.reuse, -0x11, -R2.reuse ;  /* 0xffffffefd5b37810 */ /* 0x140fe20007ffe802 */
[----:B------:R-:W-:Y:S04]  /*a450*/  IMAD.IADD R174, R213, 0x1, -R2 ;  /* 0x00000001d5ae7824 */ /* 0x000fe800078e0a02 */
[C---:B------:R-:W-:Y:S05]  /*a460*/  HMMA.16816.F32.BF16 R4, R168.reuse, R184, R4 ;  /* 0x000000b8a804723c */ /* 0x040fea0000041804 */
[----:B------:R-:W-:Y:S02]  /*a470*/  LOP3.LUT R184, R214, UR11, R173, 0x96, !PT ;  /* 0x0000000bd6b87c12 */ /* 0x000fe4000f8e96ad */
[----:B------:R-:W-:Y:S01]  /*a480*/  LOP3.LUT R185, R233, UR12, R172, 0x96, !PT ;  /* 0x0000000ce9b97c12 */ /* 0x000fe2000f8e96ac */
[C---:B------:R-:W-:Y:S03]  /*a490*/  HMMA.16816.F32.BF16 R8, R168.reuse, R186, R8 ;  /* 0x000000baa808723c */ /* 0x040fe60000041808 */
[C---:B------:R-:W-:Y:S02]  /*a4a0*/  IADD3 R172, PT, PT, R212.reuse, -0x9, -R2 ;  /* 0xfffffff7d4ac7810 */ /* 0x040fe40007ffe802 */
[----:B------:R-:W-:Y:S02]  /*a4b0*/  IABS R174, R174 ;  /* 0x000000ae00ae7213 */ /* 0x000fe40000000000 */
[----:B------:R-:W-:Y:S01]  /*a4c0*/  IABS R177, R172 ;  /* 0x000000ac00b17213 */ /* 0x000fe20000000000 */
[C---:B-1----:R-:W-:Y:S03]  /*a4d0*/  HMMA.16816.F32.BF16 R12, R168.reuse, R180, R12 ;  /* 0x000000b4a80c723c */ /* 0x042fe6000004180c */
[----:B------:R-:W-:Y:S02]  /*a4e0*/  IMAD.MOV.U32 R176, RZ, RZ, R174 ;  /* 0x000000ffffb07224 */ /* 0x000fe400078e00ae */
[----:B------:R-:W-:Y:S01]  /*a4f0*/  FFMA.FTZ R5, R3, -UR7, R5 ;  /* 0x8000000703057c23 */ /* 0x000fe20008010005 */
[----:B------:R-:W-:Y:S02]  /*a500*/  IMAD.IADD R3, R212, 0x1, -R2 ;  /* 0x00000001d4037824 */ /* 0x000fe400078e0a02 */
[----:B------:R-:W-:Y:S01]  /*a510*/  IMAD.MOV.U32 R178, RZ, RZ, R177 ;  /* 0x000000ffffb27224 */ /* 0x000fe200078e00b1 */
[----:B------:R-:W-:Y:S01]  /*a520*/  I2FP.F32.S32 R176, R176 ;  /* 0x000000b000b07245 */ /* 0x000fe20000201400 */
[----:B------:R-:W-:Y:S01]  /*a530*/  VIADD R173, R3, 0xfffffff8 ;  /* 0xfffffff803ad7836 */ /* 0x000fe20000000000 */
[----:B------:R-:W-:Y:S01]  /*a540*/  IABS R134, R3 ;  /* 0x0000000300867213 */ /* 0x000fe20000000000 */
[C---:B------:R-:W-:Y:S03]  /*a550*/  HMMA.16816.F32.BF16 R16, R168.reuse, R182, R16 ;  /* 0x000000b6a810723c */ /* 0x040fe60000041810 */
[----:B------:R-:W-:Y:S01]  /*a560*/  IABS R3, R135 ;  /* 0x0000008700037213 */ /* 0x000fe20000000000 */
[----:B------:R-:W-:Y:S01]  /*a570*/  FFMA.FTZ R6, R176, -UR7, R6 ;  /* 0x80000007b0067c23 */ /* 0x000fe20008010006 */
[----:B------:R-:W-:Y:S02]  /*a580*/  IABS R135, R173 ;  /* 0x000000ad00877213 */ /* 0x000fe40000000000 */
[----:B------:R-:W-:Y:S01]  /*a590*/  I2FP.F32.S32 R177, R3 ;  /* 0x0000000300b17245 */ /* 0x000fe20000201400 */
[----:B------:R-:W1:Y:S01]  /*a5a0*/  LDSM.16.M88.4 R172, [R132+0x17000] ;  /* 0x0170000084ac783b */ /* 0x000e620000000200 */
[----:B------:R-:W-:Y:S02]  /*a5b0*/  I2FP.F32.S32 R3, R134 ;  /* 0x0000008600037245 */ /* 0x000fe40000201400 */
[----:B------:R-:W-:Y:S01]  /*a5c0*/  I2FP.F32.S32 R134, R178 ;  /* 0x000000b200867245 */ /* 0x000fe20000201400 */
[----:B------:R-:W-:Y:S01]  /*a5d0*/  FFMA.FTZ R7, R177, -UR7, R7 ;  /* 0x80000007b1077c23 */ /* 0x000fe20008010007 */
[----:B------:R-:W-:Y:S01]  /*a5e0*/  IADD3 R177, PT, PT, R213, -0x10, -R2 ;  /* 0xfffffff0d5b17810 */ /* 0x000fe20007ffe802 */
[C---:B------:R-:W-:Y:S01]  /*a5f0*/  FFMA.FTZ R4, R3.reuse, -UR7, R4 ;  /* 0x8000000703047c23 */ /* 0x040fe20008010004 */
[----:B------:R-:W-:Y:S01]  /*a600*/  I2FP.F32.S32 R135, R135 ;  /* 0x0000008700877245 */ /* 0x000fe20000201400 */
[----:B------:R-:W-:Y:S01]  /*a610*/  FFMA.FTZ R9, R134, -UR7, R9 ;  /* 0x8000000786097c23 */ /* 0x000fe20008010009 */
[----:B------:R-:W-:Y:S01]  /*a620*/  IADD3 R134, PT, PT, R212, -0x10, -R2 ;  /* 0xfffffff0d4867810 */ /* 0x000fe20007ffe802 */
[----:B------:R-:W-:Y:S01]  /*a630*/  FFMA.FTZ R10, R3, -UR7, R10 ;  /* 0x80000007030a7c23 */ /* 0x000fe2000801000a */
[----:B------:R-:W-:Y:S01]  /*a640*/  IADD3 R3, PT, PT, R213, -0x9, -R2 ;  /* 0xfffffff7d5037810 */ /* 0x000fe20007ffe802 */
[----:B------:R-:W-:Y:S01]  /*a650*/  FFMA.FTZ R8, R135, -UR7, R8 ;  /* 0x8000000787087c23 */ /* 0x000fe20008010008 */
[----:B------:R-:W-:Y:S02]  /*a660*/  IABS R176, R134 ;  /* 0x0000008600b07213 */ /* 0x000fe40000000000 */
[----:B------:R-:W-:Y:S02]  /*a670*/  IABS R178, R3 ;  /* 0x0000000300b27213 */ /* 0x000fe40000000000 */
[----:B------:R-:W-:Y:S02]  /*a680*/  I2FP.F32.S32 R176, R176 ;  /* 0x000000b000b07245 */ /* 0x000fe40000201400 */
[----:B------:R-:W-:Y:S02]  /*a690*/  I2FP.F32.S32 R178, R178 ;  /* 0x000000b200b27245 */ /* 0x000fe40000201400 */
[----:B------:R-:W-:Y:S01]  /*a6a0*/  IABS R3, R177 ;  /* 0x000000b100037213 */ /* 0x000fe20000000000 */
[----:B------:R-:W-:Y:S01]  /*a6b0*/  FFMA.FTZ R12, R176, -UR7, R12 ;  /* 0x80000007b00c7c23 */ /* 0x000fe2000801000c */
[----:B------:R-:W-:Y:S01]  /*a6c0*/  IABS R134, R179 ;  /* 0x000000b300867213 */ /* 0x000fe20000000000 */
[----:B------:R-:W-:Y:S01]  /*a6d0*/  FFMA.FTZ R11, R178, -UR7, R11 ;  /* 0x80000007b20b7c23 */ /* 0x000fe2000801000b */
[C---:B------:R-:W-:Y:S01]  /*a6e0*/  IADD3 R135, PT, PT, R212.reuse, -0x11, -R2 ;  /* 0xffffffefd4877810 */ /* 0x040fe20007ffe802 */
[----:B------:R3:W4:Y:S01]  /*a6f0*/  LDSM.16.M88.4 R176, [R132+0x17800] ;  /* 0x0178000084b0783b */ /* 0x0007220000000200 */
[----:B------:R-:W-:Y:S01]  /*a700*/  I2FP.F32.S32 R3, R3 ;  /* 0x0000000300037245 */ /* 0x000fe20000201400 */
[----:B------:R-:W-:Y:S04]  /*a710*/  DEPBAR.LE SB0, 0x0 ;  /* 0x000080000000791a */ /* 0x000fe80000000000 */
[----:B------:R-:W-:Y:S01]  /*a720*/  IABS R135, R135 ;  /* 0x0000008700877213 */ /* 0x000fe20000000000 */
[----:B------:R-:W-:Y:S01]  /*a730*/  BAR.SYNC.DEFER_BLOCKING 0x0 ;  /* 0x0000000000007b1d */ /* 0x000fe20000010000 */
[----:B------:R-:W-:Y:S01]  /*a740*/  I2FP.F32.S32 R134, R134 ;  /* 0x0000008600867245 */ /* 0x000fe20000201400 */
[----:B------:R-:W-:Y:S01]  /*a750*/  FFMA.FTZ R14, R3, -UR7, R14 ;  /* 0x80000007030e7c23 */ /* 0x000fe2000801000e */
[----:B------:R-:W-:Y:S02]  /*a760*/  I2FP.F32.S32 R135, R135 ;  /* 0x0000008700877245 */ /* 0x000fe40000201400 */
[--C-:B------:R-:W-:Y:S01]  /*a770*/  IADD3 R3, PT, PT, R212, -0x18, -R2.reuse ;  /* 0xffffffe8d4037810 */ /* 0x100fe20007ffe802 */
[----:B------:R-:W-:Y:S01]  /*a780*/  FFMA.FTZ R15, R134, -UR7, R15 ;  /* 0x80000007860f7c23 */ /* 0x000fe2000801000f */
[--C-:B------:R-:W-:Y:S01]  /*a790*/  IADD3 R134, PT, PT, R213, -0x19, -R2.reuse ;  /* 0xffffffe7d5867810 */ /* 0x100fe20007ffe802 */
[C---:B-1----:R-:W-:Y:S05]  /*a7a0*/  HMMA.16816.F32.BF16 R20, R168.reuse, R172, R20 ;  /* 0x000000aca814723c */ /* 0x042fea0000041814 */
[C-C-:B------:R-:W-:Y:S01]  /*a7b0*/  IADD3 R173, PT, PT, R212.reuse, -0x19, -R2.reuse ;  /* 0xffffffe7d4ad7810 */ /* 0x140fe20007ffe802 */
[----:B------:R-:W-:Y:S01]  /*a7c0*/  FFMA.FTZ R13, R135, -UR7, R13 ;  /* 0x80000007870d7c23 */ /* 0x000fe2000801000d */
[--C-:B------:R-:W-:Y:S01]  /*a7d0*/  IADD3 R135, PT, PT, R213, -0x18, -R2.reuse ;  /* 0xffffffe8d5877810 */ /* 0x100fe20007ffe802 */
[C---:B------:R-:W-:Y:S03]  /*a7e0*/  HMMA.16816.F32.BF16 R24, R168.reuse, R174, R24 ;  /* 0x000000aea818723c */ /* 0x040fe60000041818 */
[----:B------:R-:W-:Y:S02]  /*a7f0*/  IABS R180, R173 ;  /* 0x000000ad00b47213 */ /* 0x000fe40000000000 */
[----:B------:R-:W-:Y:S02]  /*a800*/  IABS R173, R135 ;  /* 0x0000008700ad7213 */ /* 0x000fe40000000000 */
[----:B------:R-:W-:Y:S02]  /*a810*/  IADD3 R172, PT, PT, R212, -0x20, -R2 ;  /* 0xffffffe0d4ac7810 */ /* 0x000fe40007ffe802 */
[----:B------:R-:W-:Y:S01]  /*a820*/  IABS R3, R3 ;  /* 0x0000000300037213 */ /* 0x000fe20000000000 */
[----:B---3--:R-:W-:Y:S01]  /*a830*/  IMAD.MOV.U32 R132, RZ, RZ, R173 ;  /* 0x000000ffff847224 */ /* 0x008fe200078e00ad */
[----:B------:R-:W-:Y:S01]  /*a840*/  IABS R135, R134 ;  /* 0x0000008600877213 */ /* 0x000fe20000000000 */
[----:B------:R-:W-:Y:S01]  /*a850*/  IMAD.MOV.U32 R134, RZ, RZ, R180 ;  /* 0x000000ffff867224 */ /* 0x000fe200078e00b4 */
[----:B------:R-:W-:Y:S02]  /*a860*/  IABS R172, R172 ;  /* 0x000000ac00ac7213 */ /* 0x000fe40000000000 */
[----:B------:R-:W-:Y:S02]  /*a870*/  I2FP.F32.S32 R173, R3 ;  /* 0x0000000300ad7245 */ /* 0x000fe40000201400 */
[----:B------:R-:W-:Y:S01]  /*a880*/  I2FP.F32.S32 R3, R135 ;  /* 0x0000008700037245 */ /* 0x000fe20000201400 */
[C---:B----4-:R-:W-:Y:S03]  /*a890*/  HMMA.16816.F32.BF16 R28, R168.reuse, R176, R28 ;  /* 0x000000b0a81c723c */ /* 0x050fe6000004181c */
        /* <DEDUP_REMOVED lines=8> */
[C---:B------:R-:W-:Y:S01]  /*a920*/  IADD3 R134, PT, PT, R213.reuse, -0x20, -R2 ;  /* 0xffffffe0d5867810 */ /* 0x040fe20007ffe802 */
[----:B------:R-:W-:Y:S01]  /*a930*/  FFMA.FTZ R18, R132, -UR7, R18 ;  /* 0x8000000784127c23 */ /* 0x000fe20008010012 */
[--C-:B------:R-:W-:Y:S01]  /*a940*/  IADD3 R172, PT, PT, R212, -0x28, -R2.reuse ;  /* 0xffffffd8d4ac7810 */ /* 0x100fe20007ffe802 */
[----:B------:R-:W-:Y:S03]  /*a950*/  HMMA.16816.F32.BF16 R32, R168, R178, R32 ;  /* 0x000000b2a820723c */ /* 0x000fe60000041820 */
[----:B------:R-:W-:Y:S01]  /*a960*/  IABS R132, R3 ;  /* 0x0000000300847213 */ /* 0x000fe20000000000 */
[----:B------:R-:W-:Y:S01]  /*a970*/  IMAD.WIDE.U32 R170, R184, -0x2daee0ad, RZ ;  /* 0xd2511f53b8aa7825 */ /* 0x000fe200078e00ff */
[----:B------:R-:W-:Y:S02]  /*a980*/  IABS R3, R134 ;  /* 0x0000008600037213 */ /* 0x000fe40000000000 */
[--C-:B------:R-:W-:Y:S02]  /*a990*/  IADD3 R173, PT, PT, R212, -0x29, -R2.reuse ;  /* 0xffffffd7d4ad7810 */ /* 0x100fe40007ffe802 */
[----:B------:R-:W-:Y:S02]  /*a9a0*/  IABS R134, R172 ;  /* 0x000000ac00867213 */ /* 0x000fe40000000000 */
[----:B------:R-:W-:Y:S02]  /*a9b0*/  I2FP.F32.S32 R172, R132 ;  /* 0x0000008400ac7245 */ /* 0x000fe40000201400 */
[----:B------:R-:W-:Y:S02]  /*a9c0*/  I2FP.F32.S32 R132, R3 ;  /* 0x0000000300847245 */ /* 0x000fe40000201400 */
[----:B------:R-:W-:Y:S01]  /*a9d0*/  IABS R3, R173 ;  /* 0x000000ad00037213 */ /* 0x000fe20000000000 */
[----:B------:R-:W-:Y:S01]  /*a9e0*/  FFMA.FTZ R21, R172, -UR7, R21 ;  /* 0x80000007ac157c23 */ /* 0x000fe20008010015 */
[C---:B------:R-:W-:Y:S01]  /*a9f0*/  IADD3 R135, PT, PT, R213.reuse, -0x21, -R2 ;  /* 0xffffffdfd5877810 */ /* 0x040fe20007ffe802 */
[----:B------:R-:W-:Y:S01]  /*aa00*/  FFMA.FTZ R22, R132, -UR7, R22 ;  /* 0x8000000784167c23 */ /* 0x000fe20008010016 */
[----:B------:R-:W-:Y:S02]  /*aa10*/  I2FP.F32.S32 R172, R134 ;  /* 0x0000008600ac7245 */ /* 0x000fe40000201400 */
[----:B------:R-:W-:Y:S02]  /*aa20*/  I2FP.F32.S32 R134, R3 ;  /* 0x0000000300867245 */ /* 0x000fe40000201400 */
[----:B------:R-:W-:Y:S01]  /*aa30*/  IABS R135, R135 ;  /* 0x0000008700877213 */ /* 0x000fe20000000000 */
[----:B------:R-:W-:Y:S01]  /*aa40*/  FFMA.FTZ R24, R172, -UR7, R24 ;  /* 0x80000007ac187c23 */ /* 0x000fe20008010018 */
[C-C-:B------:R-:W-:Y:S01]  /*aa50*/  IADD3 R132, PT, PT, R213.reuse, -0x28, -R2.reuse ;  /* 0xffffffd8d5847810 */ /* 0x140fe20007ffe802 */
[----:B------:R-:W-:Y:S01]  /*aa60*/  FFMA.FTZ R25, R134, -UR7, R25 ;  /* 0x8000000786197c23 */ /* 0x000fe20008010019 */
[--C-:B------:R-:W-:Y:S02]  /*aa70*/  IADD3 R3, PT, PT, R213, -0x29, -R2.reuse ;  /* 0xffffffd7d5037810 */ /* 0x100fe40007ffe802 */
[C-C-:B------:R-:W-:Y:S02]  /*aa80*/  IADD3 R134, PT, PT, R212.reuse, -0x30, -R2.reuse ;  /* 0xffffffd0d4867810 */ /* 0x140fe40007ffe802 */
[----:B------:R-:W-:Y:S02]  /*aa90*/  I2FP.F32.S32 R135, R135 ;  /* 0x0000008700877245 */ /* 0x000fe40000201400 */
[----:B------:R-:W-:Y:S02]  /*aaa0*/  IABS R132, R132 ;  /* 0x0000008400847213 */ /* 0x000fe40000000000 */
[--C-:B------:R-:W-:Y:S01]  /*aab0*/  IADD3 R172, PT, PT, R212, -0x31, -R2.reuse ;  /* 0xffffffcfd4ac7810 */ /* 0x100fe20007ffe802 */
[----:B------:R-:W-:Y:S01]  /*aac0*/  FFMA.FTZ R23, R135, -UR7, R23 ;  /* 0x8000000787177c23 */ /* 0x000fe20008010017 */
[----:B------:R-:W-:Y:S02]  /*aad0*/  IABS R3, R3 ;  /* 0x0000000300037213 */ /* 0x000fe40000000000 */
[----:B------:R-:W-:Y:S02]  /*aae0*/  IABS R173, R134 ;  /* 0x0000008600ad7213 */ /* 0x000fe40000000000 */
[----:B------:R-:W-:Y:S02]  /*aaf0*/  IADD3 R134, PT, PT, R213, -0x30, -R2 ;  /* 0xffffffd0d5867810 */ /* 0x000fe40007ffe802 */
[----:B------:R-:W-:Y:S02]  /*ab00*/  I2FP.F32.S32 R135, R132 ;  /* 0x0000008400877245 */ /* 0x000fe40000201400 */
[----:B------:R-:W-:Y:S02]  /*ab10*/  IABS R172, R172 ;  /* 0x000000ac00ac7213 */ /* 0x000fe40000000000 */
[----:B------:R-:W-:Y:S01]  /*ab20*/  I2FP.F32.S32 R132, R3 ;  /* 0x0000000300847245 */ /* 0x000fe20000201400 */
[----:B------:R-:W-:Y:S01]  /*ab30*/  FFMA.FTZ R26, R135, -UR7, R26 ;  /* 0x80000007871a7c23 */ /* 0x000fe2000801001a */
[----:B------:R-:W-:Y:S02]  /*ab40*/  IABS R3, R134 ;  /* 0x0000008600037213 */ /* 0x000fe40000000000 */
[----:B------:R-:W-:Y:S01]  /*ab50*/  I2FP.F32.S32 R134, R172 ;  /* 0x000000ac00867245 */ /* 0x000fe20000201400 */
[----:B------:R-:W-:Y:S01]  /*ab60*/  FFMA.FTZ R27, R132, -UR7, R27 ;  /* 0x80000007841b7c23 */ /* 0x000fe2000801001b */
[--C-:B------:R-:W-:Y:S02]  /*ab70*/  IADD3 R168, PT, PT, R212, -0x38, -R2.reuse ;  /* 0xffffffc8d4a87810 */ /* 0x100fe40007ffe802 */
[----:B------:R-:W-:Y:S01]  /*ab80*/  I2FP.F32.S32 R135, R3 ;  /* 0x0000000300877245 */ /* 0x000fe20000201400 */
[----:B------:R-:W-:Y:S01]  /*ab90*/  FFMA.FTZ R29, R134, -UR7, R29 ;  /* 0x80000007861d7c23 */ /* 0x000fe2000801001d */
[----:B------:R-:W-:Y:S02]  /*aba0*/  IADD3 R3, PT, PT, R212, -0x39, -R2 ;  /* 0xffffffc7d4037810 */ /* 0x000fe40007ffe802 */
[----:B------:R-:W-:Y:S01]  /*abb0*/  IABS R134, R168 ;  /* 0x000000a800867213 */ /* 0x000fe20000000000 */
[----:B------:R-:W-:Y:S01]  /*abc0*/  FFMA.FTZ R30, R135, -UR7, R30 ;  /* 0x80000007871e7c23 */ /* 0x000fe2000801001e */
[----:B------:R-:W-:Y:S02]  /*abd0*/  IABS R3, R3 ;  /* 0x0000000300037213 */ /* 0x000fe40000000000 */
[----:B------:R-:W-:Y:S02]  /*abe0*/  I2FP.F32.S32 R134, R134 ;  /* 0x0000008600867245 */ /* 0x000fe40000201400 */
[C-C-:B------:R-:W-:Y:S02]  /*abf0*/  IADD3 R132, PT, PT, R213.reuse, -0x31, -R2.reuse ;  /* 0xffffffcfd5847810 */ /* 0x140fe40007ffe802 */
[C---:B------:R-:W-:Y:S01]  /*ac00*/  IADD3 R135, PT, PT, R213.reuse, -0x38, -R2 ;  /* 0xffffffc8d5877810 */ /* 0x040fe20007ffe802 */
[----:B------:R-:W-:Y:S01]  /*ac10*/  FFMA.FTZ R32, R134, -UR7, R32 ;  /* 0x8000000786207c23 */ /* 0x000fe20008010020 */
[----:B------:R-:W-:Y:S02]  /*ac20*/  I2FP.F32.S32 R3, R3 ;  /* 0x0000000300037245 */ /* 0x000fe40000201400 */
[----:B------:R-:W-:Y:S02]  /*ac30*/  IADD3 R2, PT, PT, R213, -0x39, -R2 ;  /* 0xffffffc7d5027810 */ /* 0x000fe40007ffe802 */
[----:B------:R-:W-:Y:S01]  /*ac40*/  IABS R132, R132 ;  /* 0x0000008400847213 */ /* 0x000fe20000000000 */
[----:B------:R-:W-:Y:S01]  /*ac50*/  FFMA.FTZ R33, R3, -UR7, R33 ;  /* 0x8000000703217c23 */ /* 0x000fe20008010021 */
[----:B------:R-:W-:Y:S02]  /*ac60*/  IABS R134, R2 ;  /* 0x0000000200867213 */ /* 0x000fe40000000000 */
[----:B------:R-:W-:Y:S02]  /*ac70*/  FMNMX3.FTZ R3, R0, R4, R5, !PT ;  /* 0x0000000400037276 */ /* 0x000fe40007810005 */
[----:B------:R-:W-:Y:S02]  /*ac80*/  FMNMX3.FTZ R2, R133, R6, R7, !PT ;  /* 0x0000000685027276 */ /* 0x000fe40007810007 */
[----:B------:R-:W-:Y:S02]  /*ac90*/  FMNMX3.FTZ R3, R3, R8, R9, !PT ;  /* 0x0000000803037276 */ /* 0x000fe40007810009 */
[----:B------:R-:W-:Y:S02]  /*aca0*/  FMNMX3.FTZ R2, R2, R10, R11, !PT ;  /* 0x0000000a02027276 */ /* 0x000fe4000781000b */
[----:B------:R-:W-:Y:S02]  /*acb0*/  I2FP.F32.S32 R132, R132 ;  /* 0x0000008400847245 */ /* 0x000fe40000201400 */
[----:B------:R-:W-:Y:S02]  /*acc0*/  IABS R135, R135 ;  /* 0x0000008700877213 */ /* 0x000fe40000000000 */
[----:B------:R-:W-:Y:S01]  /*acd0*/  FMNMX3.FTZ R3, R3, R12, R13, !PT ;  /* 0x0000000c03037276 */ /* 0x000fe2000781000d */
[----:B------:R-:W-:Y:S01]  /*ace0*/  FFMA.FTZ R31, R132, -UR7, R31 ;  /* 0x80000007841f7c23 */ /* 0x000fe2000801001f */
[----:B------:R-:W-:Y:S01]  /*acf0*/  FMNMX3.FTZ R2, R2, R14, R15, !PT ;  /* 0x0000000e02027276 */ /* 0x000fe2000781000f */
[----:B------:R-:W-:Y:S01]  /*ad00*/  IMAD.MOV.U32 R132, RZ, RZ, R135 ;  /* 0x000000ffff847224 */ /* 0x000fe200078e0087 */
[----:B------:R-:W-:Y:S02]  /*ad10*/  FMNMX3.FTZ R3, R3, R16, R17, !PT ;  /* 0x0000001003037276 */ /* 0x000fe40007810011 */
[----:B------:R-:W-:Y:S02]  /*ad20*/  FMNMX3.FTZ R2, R2, R18, R19, !PT ;  /* 0x0000001202027276 */ /* 0x000fe40007810013 */
[----:B------:R-:W-:Y:S02]  /*ad30*/  I2FP.F32.S32 R173, R173 ;  /* 0x000000ad00ad7245 */ /* 0x000fe40000201400 */
[----:B------:R-:W-:Y:S02]  /*ad40*/  FMNMX3.FTZ R3, R3, R20, R21, !PT ;  /* 0x0000001403037276 */ /* 0x000fe40007810015 */
[----:B------:R-:W-:Y:S01]  /*ad50*/  FMNMX3.FTZ R2, R2, R22, R23, !PT ;  /* 0x0000001602027276 */ /* 0x000fe20007810017 */
[----:B------:R-:W-:Y:S01]  /*ad60*/  FFMA.FTZ R28, R173, -UR7, R28 ;  /* 0x80000007ad1c7c23 */ /* 0x000fe2000801001c */
[----:B------:R-:W-:Y:S01]  /*ad70*/  I2FP.F32.S32 R132, R132 ;  /* 0x0000008400847245 */ /* 0x000fe20000201400 */
[----:B------:R-:W-:Y:S01]  /*ad80*/  IMAD.WIDE.U32 R172, R185, -0x2daee0ad, RZ ;  /* 0xd2511f53b9ac7825 */ /* 0x000fe200078e00ff */
[----:B------:R-:W-:Y:S02]  /*ad90*/  I2FP.F32.S32 R134, R134 ;  /* 0x0000008600867245 */ /* 0x000fe40000201400 */
[----:B------:R-:W-:Y:S01]  /*ada0*/  FMNMX3.FTZ R3, R3, R24, R25, !PT ;  /* 0x0000001803037276 */ /* 0x000fe20007810019 */
[----:B------:R-:W-:Y:S01]  /*adb0*/  FFMA.FTZ R34, R132, -UR7, R34 ;  /* 0x8000000784227c23 */ /* 0x000fe20008010022 */
[----:B------:R-:W-:Y:S01]  /*adc0*/  FMNMX3.FTZ R2, R2, R26, R27, !PT ;  /* 0x0000001a02027276 */ /* 0x000fe2000781001b */
[----:B------:R-:W-:Y:S01]  /*add0*/  FFMA.FTZ R35, R134, -UR7, R35 ;  /* 0x8000000786237c23 */ /* 0x000fe20008010023 */
[----:B------:R-:W-:Y:S01]  /*ade0*/  FMNMX3.FTZ R174, R3, R28, R29, !PT ;  /* 0x0000001c03ae7276 */ /* 0x000fe2000781001d */
[----:B------:R-:W-:Y:S01]  /*adf0*/  IMAD.U32 R132, RZ, RZ, UR13 ;  /* 0x0000000dff847e24 */ /* 0x000fe2000f8e00ff */
[----:B------:R-:W-:Y:S02]  /*ae00*/  FMNMX3.FTZ R2, R2, R30, R31, !PT ;  /* 0x0000001e02027276 */ /* 0x000fe4000781001f */
[----:B------:R-:W-:Y:S02]  /*ae10*/  FMNMX3.FTZ R174, R174, R32, R33, !PT ;  /* 0x00000020aeae7276 */ /* 0x000fe40007810021 */
[----:B------:R-:W-:Y:S02]  /*ae20*/  LOP3.LUT R177, R219, UR27, R132, 0x96, !PT ;  /* 0x0000001bdbb17c12 */ /* 0x000fe4000f8e9684 */
[----:B------:R-:W-:Y:S02]  /*ae30*/  FMNMX3.FTZ R175, R2, R34, R35, !PT ;  /* 0x0000002202af7276 */ /* 0x000fe40007810023 */
[----:B--2---:R-:W-:Y:S01]  /*ae40*/  LOP3.LUT R178, R188, UR16, R171, 0x96, !PT ;  /* 0x00000010bcb27c12 */ /* 0x004fe2000f8e96ab */
[----:B------:R-:W-:Y:S06]  /*ae50*/  BRA.U.ANY UP0, `(.L_x_1904) ;  /* 0xffffffdd00c87547 */ /* 0x000fec000b93ffff */
.L_x_1903:
[----:B------:R2:W3:Y:S01]  /*ae60*/  LDL.S16 R184, [R1+0x2c] ;  /* 0x00002c0001b87983 */ /* 0x0004e20000100600 */
[----:B------:R-:W-:Y:S01]  /*ae70*/  LOP3.LUT R170, R170, UR15, R173, 0x96, !PT ;  /* 0x0000000faaaa7c12 */ /* 0x000fe2000f8e96ad */
[----:B------:R-:W-:Y:S01]  /*ae80*/  UIADD3 UR13, UPT, UPT, UR26, -0x255992d5, URZ ;  /* 0xdaa66d2b1a0d7890 */ /* 0x000fe2000fffe0ff */
[----:B-1----:R-:W-:Y:S01]  /*ae90*/  IMAD.WIDE.U32 R134, R178, -0x326172a9, RZ ;  /* 0xcd9e8d57b2867825 */ /* 0x002fe200078e00ff */
[----:B------:R-:W1:Y:S01]  /*aea0*/  SHFL.BFLY PT, R171, R174, 0x2, 0x1f ;  /* 0x0c401f00aeab7f89 */ /* 0x000e6200000e0000 */
[----:B------:R-:W-:Y:S02]  /*aeb0*/  UIADD3 UR14, UPT, UPT, UR26, 0x78dde6e4, URZ ;  /* 0x78dde6e41a0e7890 */ /* 0x000fe4000fffe0ff */
[----:B------:R-:W-:Y:S05]  /*aec0*/  IMAD.WIDE.U32 R2, R177, -0x326172a9, RZ ;  /* 0xcd9e8d57b1027825 */ /* 0x000fea00078e00ff */
[----:B------:R-:W4:Y:S01]  /*aed0*/  SHFL.BFLY PT, R176, R175, 0x2, 0x1f ;  /* 0x0c401f00afb07f89 */ /* 0x000f2200000e0000 */
[----:B------:R-:W-:Y:S01]  /*aee0*/  UISETP.GT.AND UP0, UPT, UR10, URZ, UPT ;  /* 0x000000ff0a00728c */ /* 0x000fe2000bf04270 */
[----:B------:R-:W-:Y:S01]  /*aef0*/  LOP3.LUT R135, R232, UR13, R135, 0x96, !PT ;  /* 0x0000000de8877c12 */ /* 0x000fe2000f8e9687 */
[----:B------:R-:W-:Y:S01]  /*af00*/  IMAD.WIDE.U32 R180, R170, -0x326172a9, RZ ;  /* 0xcd9e8d57aab47825 */ /* 0x000fe200078e00ff */
[----:B------:R-:W-:Y:S01]  /*af10*/  LOP3.LUT R3, R214, UR11, R3, 0x96, !PT ;  /* 0x0000000bd6037c12 */ /* 0x000fe2000f8e9603 */
[----:B------:R-:W-:Y:S01]  /*af20*/  UIADD3 UR11, UPT, UPT, UR27, -0x56f99767, URZ ;  /* 0xa90668991b0b7890 */ /* 0x000fe2000fffe0ff */
[----:B------:R-:W-:Y:S01]  /*af30*/  LOP3.LUT R132, R233, UR12, R2, 0x96, !PT ;  /* 0x0000000ce9847c12 */ /* 0x000fe2000f8e9602 */
[----:B------:R-:W-:Y:S01]  /*af40*/  UIADD3 UR12, UPT, UPT, UR27, -0x126145ec, URZ ;  /* 0xed9eba141b0c7890 */ /* 0x000fe2000fffe0ff */
[----:B------:R-:W-:Y:S01]  /*af50*/  LOP3.LUT R168, R134, UR14, R181, 0x96, !PT ;  /* 0x0000000e86a87c12 */ /* 0x000fe2000f8e96b5 */
[----:B------:R-:W-:Y:S04]  /*af60*/  IMAD.WIDE.U32 R178, R135, -0x2daee0ad, RZ ;  /* 0xd2511f5387b27825 */ /* 0x000fe800078e00ff */
[----:B------:R-:W-:Y:S01]  /*af70*/  IMAD.WIDE.U32 R2, R3, -0x2daee0ad, RZ ;  /* 0xd2511f5303027825 */ /* 0x000fe200078e00ff */
[----:B------:R-:W-:Y:S03]  /*af80*/  LOP3.LUT R172, R172, UR12, R179, 0x96, !PT ;  /* 0x0000000cacac7c12 */ /* 0x000fe6000f8e96b3 */
[----:B------:R-:W-:Y:S01]  /*af90*/  IMAD.WIDE.U32 R182, R132, -0x2daee0ad, RZ ;  /* 0xd2511f5384b67825 */ /* 0x000fe200078e00ff */
[----:B------:R-:W-:Y:S01]  /*afa0*/  LOP3.LUT R134, R188, UR16, R3, 0x96, !PT ;  /* 0x00000010bc867c12 */ /* 0x000fe2000f8e9603 */
[----:B------:R-:W-:Y:S02]  /*afb0*/  UIADD3 UR16, UPT, UPT, UR26, 0x1715609d, URZ ;  /* 0x1715609d1a107890 */ /* 0x000fe4000fffe0ff */
[----:B------:R-:W-:Y:S01]  /*afc0*/  IMAD.WIDE.U32 R168, R168, -0x2daee0ad, RZ ;  /* 0xd2511f53a8a87825 */ /* 0x000fe200078e00ff */
[----:B------:R-:W-:Y:S01]  /*afd0*/  LOP3.LUT R3, R2, UR15, R183, 0x96, !PT ;  /* 0x0000000f02037c12 */ /* 0x000fe2000f8e96b7 */
[----:B------:R-:W-:Y:S02]  /*afe0*/  UIADD3 UR15, UPT, UPT, UR26, -0x4ab325aa, URZ ;  /* 0xb54cda561a0f7890 */ /* 0x000fe4000fffe0ff */
[----:B------:R-:W-:Y:S01]  /*aff0*/  IMAD.WIDE.U32 R134, R134, -0x326172a9, RZ ;  /* 0xcd9e8d5786867825 */ /* 0x000fe200078e00ff */
[----:B------:R-:W-:Y:S03]  /*b000*/  LOP3.LUT R2, R178, UR11, R169, 0x96, !PT ;  /* 0x0000000bb2027c12 */ /* 0x000fe6000f8e96a9 */
[----:B------:R-:W-:Y:S04]  /*b010*/  IMAD.WIDE.U32 R188, R3, -0x326172a9, RZ ;  /* 0xcd9e8d5703bc7825 */ /* 0x000fe800078e00ff */
[----:B------:R-:W-:Y:S01]  /*b020*/  IMAD.WIDE.U32 R2, R2, -0x326172a9, RZ ;  /* 0xcd9e8d5702027825 */ /* 0x000fe200078e00ff */
[----:B------:R-:W-:Y:S02]  /*b030*/  LOP3.LUT R134, R134, UR14, R189, 0x96, !PT ;  /* 0x0000000e86867c12 */ /* 0x000fe4000f8e96bd */
[----:B------:R-:W-:Y:S03]  /*b040*/  PRMT R178, R2, 0x7773, RZ ;  /* 0x0000777302b27816 */ /* 0x000fe600000000ff */
[----:B------:R-:W-:Y:S01]  /*b050*/  IMAD.WIDE.U32 R194, R134, -0x2daee0ad, RZ ;  /* 0xd2511f5386c27825 */ /* 0x000fe200078e00ff */
[----:B------:R-:W-:Y:S02]  /*b060*/  PRMT R181, R2, 0x7771, RZ ;  /* 0x0000777102b57816 */ /* 0x000fe400000000ff */
[----:B-1----:R-:W-:Y:S02]  /*b070*/  FMNMX.FTZ R132, R174, R171, !PT ;  /* 0x000000abae847209 */ /* 0x002fe40007810000 */
[----:B----4-:R-:W-:Y:S01]  /*b080*/  FMNMX.FTZ R169, R175, R176, !PT ;  /* 0x000000b0afa97209 */ /* 0x010fe20007810000 */
[----:B------:R-:W-:Y:S01]  /*b090*/  IMAD.WIDE.U32 R174, R172, -0x326172a9, RZ ;  /* 0xcd9e8d57acae7825 */ /* 0x000fe200078e00ff */
[----:B------:R-:W-:Y:S01]  /*b0a0*/  LOP3.LUT R171, R232, UR13, R135, 0x96, !PT ;  /* 0x0000000de8ab7c12 */ /* 0x000fe2000f8e9687 */
[----:B------:R-:W1:Y:S01]  /*b0b0*/  SHFL.BFLY PT, R172, R132, 0x1, 0x1f ;  /* 0x0c201f0084ac7f89 */ /* 0x000e6200000e0000 */
[----:B------:R-:W-:Y:S02]  /*b0c0*/  UIADD3 UR13, UPT, UPT, UR27, 0x646e171e, URZ ;  /* 0x646e171e1b0d7890 */ /* 0x000fe4000fffe0ff */
[----:B------:R-:W-:Y:S05]  /*b0d0*/  LOP3.LUT R135, R180, UR16, R175, 0x96, !PT ;  /* 0x00000010b4877c12 */ /* 0x000fea000f8e96af */
[----:B------:R-:W4:Y:S01]  /*b0e0*/  SHFL.BFLY PT, R173, R169, 0x1, 0x1f ;  /* 0x0c201f00a9ad7f89 */ /* 0x000f2200000e0000 */
[----:B------:R-:W-:Y:S01]  /*b0f0*/  LOP3.LUT R170, R174, UR15, R3, 0x96, !PT ;  /* 0x0000000faeaa7c12 */ /* 0x000fe2000f8e9603 */
[----:B------:R-:W-:Y:S01]  /*b100*/  IMAD.MOV.U32 R175, RZ, RZ, R2 ;  /* 0x000000ffffaf7224 */ /* 0x000fe200078e0002 */
[----:B------:R-:W-:Y:S01]  /*b110*/  PRMT R174, R2, 0x7772, RZ ;  /* 0x0000777202ae7816 */ /* 0x000fe200000000ff */
[----:B------:R-:W-:Y:S01]  /*b120*/  IMAD.WIDE.U32 R134, R135, -0x2daee0ad, RZ ;  /* 0xd2511f5387867825 */ /* 0x000fe200078e00ff */
[----:B------:R-:W-:Y:S03]  /*b130*/  LOP3.LUT R2, R170, 0xffff, RZ, 0xc0, !PT ;  /* 0x0000ffffaa027812 */ /* 0x000fe600078ec0ff */
[----:B------:R-:W-:Y:S01]  /*b140*/  IMAD.WIDE.U32 R176, R171, -0x2daee0ad, RZ ;  /* 0xd2511f53abb07825 */ /* 0x000fe200078e00ff */
[----:B------:R-:W-:Y:S02]  /*b150*/  LOP3.LUT R171, R168, UR13, R135, 0x96, !PT ;  /* 0x0000000da8ab7c12 */ /* 0x000fe4000f8e9687 */
[----:B------:R-:W-:Y:S01]  /*b160*/  SHF.R.U32.HI R168, RZ, 0x8, R2 ;  /* 0x00000008ffa87819 */ /* 0x000fe20000011602 */
[----:B------:R-:W-:Y:S01]  /*b170*/  IMAD.MOV.U32 R185, RZ, RZ, R134 ;  /* 0x000000ffffb97224 */ /* 0x000fe200078e0086 */
[C---:B------:R-:W-:Y:S02]  /*b180*/  PRMT R189, R134.reuse, 0x7771, RZ ;  /* 0x0000777186bd7816 */ /* 0x040fe400000000ff */
[----:B------:R-:W-:Y:S02]  /*b190*/  LOP3.LUT R2, R171, 0xffff, RZ, 0xc0, !PT ;  /* 0x0000ffffab027812 */ /* 0x000fe400078ec0ff */
[C---:B------:R-:W-:Y:S02]  /*b1a0*/  PRMT R191, R134.reuse, 0x7772, RZ ;  /* 0x0000777286bf7816 */ /* 0x040fe400000000ff */
[----:B------:R-:W-:Y:S02]  /*b1b0*/  PRMT R190, R134, 0x7773, RZ ;  /* 0x0000777386be7816 */ /* 0x000fe400000000ff */
[----:B-1----:R-:W-:Y:S02]  /*b1c0*/  FMNMX.FTZ R132, R132, R172, !PT ;  /* 0x000000ac84847209 */ /* 0x002fe40007810000 */
[----:B------:R-:W-:Y:S02]  /*b1d0*/  LOP3.LUT R3, R168, 0xffff, RZ, 0xc0, !PT ;  /* 0x0000ffffa8037812 */ /* 0x000fe400078ec0ff */
[C---:B------:R-:W-:Y:S01]  /*b1e0*/  FSETP.NEU.FTZ.AND P4, PT, R132.reuse, -INF , PT ;  /* 0xff8000008400780b */ /* 0x040fe20003f9d000 */
[----:B------:R-:W-:Y:S01]  /*b1f0*/  FMUL.FTZ R134, R132, UR4 ;  /* 0x0000000484867c20 */ /* 0x000fe20008410000 */
[----:B------:R-:W-:Y:S01]  /*b200*/  LOP3.LUT R200, R176, UR11, R195, 0x96, !PT ;  /* 0x0000000bb0c87c12 */ /* 0x000fe2000f8e96c3 */
[----:B------:R-:W-:Y:S01]  /*b210*/  UIADD3 UR11, UPT, UPT, UR10, -0x1, URZ ;  /* 0xffffffff0a0b7890 */ /* 0x000fe2000fffe0ff */
[----:B------:R-:W-:Y:S01]  /*b220*/  SHF.R.U32.HI R176, RZ, 0x8, R2 ;  /* 0x00000008ffb07819 */ /* 0x000fe20000011602 */
[----:B------:R-:W-:Y:S01]  /*b230*/  FADD.FTZ R2, -R132, R0 ;  /* 0x0000000084027221 */ /* 0x000fe20000010100 */
[----:B------:R-:W-:Y:S02]  /*b240*/  ISETP.LE.U32.AND P3, PT, R3, UR8, PT ;  /* 0x0000000803007c0c */ /* 0x000fe4000bf63070 */
[----:B------:R-:W-:Y:S01]  /*b250*/  FSEL R134, R134, RZ, P4 ;  /* 0x000000ff86867208 */ /* 0x000fe20002000000 */
[----:B------:R-:W-:Y:S01]  /*b260*/  FMUL.FTZ R2, R2, UR4 ;  /* 0x0000000402027c20 */ /* 0x000fe20008410000 */
[----:B----4-:R-:W-:Y:S01]  /*b270*/  FMNMX.FTZ R3, R169, R173, !PT ;  /* 0x000000ada9037209 */ /* 0x010fe20007810000 */
[----:B------:R-:W-:Y:S01]  /*b280*/  UMOV UR10, UR11 ;  /* 0x0000000b000a7c82 */ /* 0x000fe20008000000 */
[----:B------:R-:W-:Y:S01]  /*b290*/  LOP3.LUT R135, R176, 0xffff, RZ, 0xc0, !PT ;  /* 0x0000ffffb0877812 */ /* 0x000fe200078ec0ff */
[--C-:B------:R-:W-:Y:S01]  /*b2a0*/  FFMA.FTZ R5, R5, UR4, -R134.reuse ;  /* 0x0000000405057c23 */ /* 0x100fe20008010886 */
[C---:B------:R-:W-:Y:S01]  /*b2b0*/  FSETP.NEU.FTZ.AND P2, PT, R3.reuse, -INF , PT ;  /* 0xff8000000300780b */ /* 0x040fe20003f5d000 */
[C---:B------:R-:W-:Y:S01]  /*b2c0*/  FADD.FTZ R0, -R3.reuse, R133 ;  /* 0x0000008503007221 */ /* 0x040fe20000010100 */
[----:B------:R-:W-:Y:S01]  /*b2d0*/  FMUL.FTZ R133, R3, UR4 ;  /* 0x0000000403857c20 */ /* 0x000fe20008410000 */
[----:B------:R-:W1:Y:S01]  /*b2e0*/  MUFU.EX2 R2, R2 ;  /* 0x0000000200027308 */ /* 0x000e620000000800 */
[----:B------:R-:W-:Y:S01]  /*b2f0*/  LOP3.LUT R199, R182, UR12, R177, 0x96, !PT ;  /* 0x0000000cb6c77c12 */ /* 0x000fe2000f8e96b1 */
[----:B------:R-:W-:Y:S01]  /*b300*/  FMUL.FTZ R0, R0, UR4 ;  /* 0x0000000400007c20 */ /* 0x000fe20008410000 */
[--C-:B------:R-:W-:Y:S07]  /*b310*/  FFMA.FTZ R8, R8, UR4, -R134.reuse ;  /* 0x0000000408087c23 */ /* 0x100fee0008010886 */
[----:B------:R1:W-:Y:S01]  /*b320*/  MUFU.EX2 R220, R5 ;  /* 0x0000000500dc7308 */ /* 0x0003e20000000800 */
[----:B------:R-:W-:Y:S01]  /*b330*/  FSEL R133, R133, RZ, P2 ;  /* 0x000000ff85857208 */ /* 0x000fe20001000000 */
[--C-:B------:R-:W-:Y:S01]  /*b340*/  FFMA.FTZ R4, R4, UR4, -R134.reuse ;  /* 0x0000000404047c23 */ /* 0x100fe20008010886 */
[--C-:B------:R-:W-:Y:S07]  /*b350*/  FFMA.FTZ R9, R9, UR4, -R134.reuse ;  /* 0x0000000409097c23 */ /* 0x100fee0008010886 */
[----:B------:R-:W4:Y:S01]  /*b360*/  MUFU.EX2 R0, R0 ;  /* 0x0000000000007308 */ /* 0x000f220000000800 */
        /* <DEDUP_REMOVED lines=14> */
[----:B------:R-:W-:Y:S01]  /*b450*/  ISETP.LE.U32.AND P4, PT, R135, UR8, PT ;  /* 0x0000000887007c0c */ /* 0x000fe2000bf83070 */
[----:B------:R-:W-:Y:S01]  /*b460*/  MUFU.EX2 R187, R7 ;  /* 0x0000000700bb7308 */ /* 0x000fe20000000800 */
[--C-:B------:R-:W-:Y:S01]  /*b470*/  FFMA.FTZ R10, R10, UR4, -R133.reuse ;  /* 0x000000040a0a7c23 */ /* 0x100fe20008010885 */
[--C-:B------:R-:W-:Y:S01]  /*b480*/  FFMA.FTZ R11, R11, UR4, -R133.reuse ;  /* 0x000000040b0b7c23 */ /* 0x100fe20008010885 */
[----:B-1----:R-:W-:Y:S07]  /*b490*/  FMUL.FTZ R5, R2, R165 ;  /* 0x000000a502057220 */ /* 0x002fee0000410000 */
[----:B------:R-:W1:Y:S01]  /*b4a0*/  MUFU.EX2 R134, R6 ;  /* 0x0000000600867308 */ /* 0x000e620000000800 */
[--C-:B------:R-:W-:Y:S01]  /*b4b0*/  FFMA.FTZ R222, R30, UR4, -R133.reuse ;  /* 0x000000041ede7c23 */ /* 0x100fe20008010885 */
[--C-:B------:R-:W-:Y:S01]  /*b4c0*/  FFMA.FTZ R223, R31, UR4, -R133.reuse ;  /* 0x000000041fdf7c23 */ /* 0x100fe20008010885 */
[C---:B------:R-:W-:Y:S07]  /*b4d0*/  FMUL.FTZ R28, R2.reuse, R140 ;  /* 0x0000008c021c7220 */ /* 0x040fee0000410000 */
[----:B------:R-:W-:Y:S01]  /*b4e0*/  MUFU.EX2 R219, R8 ;  /* 0x0000000800db7308 */ /* 0x000fe20000000800 */
[----:B------:R-:W-:Y:S01]  /*b4f0*/  FMUL.FTZ R29, R2, R141 ;  /* 0x0000008d021d7220 */ /* 0x000fe20000410000 */
[C---:B----4-:R-:W-:Y:S01]  /*b500*/  FMUL.FTZ R30, R0.reuse, R142 ;  /* 0x0000008e001e7220 */ /* 0x050fe20000410000 */
[----:B------:R-:W-:Y:S07]  /*b510*/  FMUL.FTZ R31, R0, R143 ;  /* 0x0000008f001f7220 */ /* 0x000fee0000410000 */
[----:B------:R-:W4:Y:S01]  /*b520*/  MUFU.EX2 R135, R4 ;  /* 0x0000000400877308 */ /* 0x000f220000000800 */
[----:B------:R-:W5:Y:S01]  /*b530*/  LDSM.16.MT88.4 R140, [R197+0x18000] ;  /* 0x01800000c58c783b */ /* 0x000f620000004200 */
[--C-:B------:R-:W-:Y:S01]  /*b540*/  FFMA.FTZ R192, R22, UR4, -R133.reuse ;  /* 0x0000000416c07c23 */ /* 0x100fe20008010885 */
[----:B------:R-:W-:Y:S07]  /*b550*/  FMUL.FTZ R20, R2, R148 ;  /* 0x0000009402147220 */ /* 0x000fee0000410000 */
[----:B------:R2:W-:Y:S01]  /*b560*/  MUFU.EX2 R221, R9 ;  /* 0x0000000900dd7308 */ /* 0x0005e20000000800 */
[----:B------:R-:W-:Y:S01]  /*b570*/  FMUL.FTZ R22, R0, R150 ;  /* 0x0000009600167220 */ /* 0x000fe20000410000 */
[----:B------:R-:W-:Y:S01]  /*b580*/  FMUL.FTZ R25, R2, R145 ;  /* 0x0000009102197220 */ /* 0x000fe20000410000 */
[----:B-1----:R-:W-:Y:S07]  /*b590*/  F2FP.BF16.F32.PACK_AB R148, R187, R134 ;  /* 0x00000086bb94723e */ /* 0x002fee00000010ff */
[----:B------:R1:W5:Y:S01]  /*b5a0*/  MUFU.EX2 R186, R10 ;  /* 0x0000000a00ba7308 */ /* 0x0003620000000800 */
[----:B------:R-:W-:Y:S01]  /*b5b0*/  FFMA.FTZ R150, R0, R231, R134 ;  /* 0x000000e700967223 */ /* 0x000fe20000010086 */
[--C-:B------:R-:W-:Y:S01]  /*b5c0*/  FFMA.FTZ R182, R18, UR4, -R133.reuse ;  /* 0x0000000412b67c23 */ /* 0x100fe20008010885 */
[--C-:B------:R-:W-:Y:S07]  /*b5d0*/  FFMA.FTZ R193, R23, UR4, -R133.reuse ;  /* 0x0000000417c17c23 */ /* 0x100fee0008010885 */
[----:B------:R5:W3:Y:S01]  /*b5e0*/  MUFU.EX2 R165, R11 ;  /* 0x0000000b00a57308 */ /* 0x000ae20000000800 */
[----:B------:R-:W-:Y:S01]  /*b5f0*/  FFMA.FTZ R214, R26, UR4, -R133 ;  /* 0x000000041ad67c23 */ /* 0x000fe20008010885 */
[C---:B----4-:R-:W-:Y:S01]  /*b600*/  FFMA.FTZ R145, R2.reuse, R230, R135 ;  /* 0x000000e602917223 */ /* 0x050fe20000010087 */
[--C-:B------:R-:W-:Y:S01]  /*b610*/  FFMA.FTZ R216, R27, UR4, -R133.reuse ;  /* 0x000000041bd87c23 */ /* 0x100fe20008010885 */
[C---:B------:R-:W-:Y:S01]  /*b620*/  FMUL.FTZ R4, R2.reuse, R164 ;  /* 0x000000a402047220 */ /* 0x040fe20000410000 */
[C---:B------:R-:W-:Y:S01]  /*b630*/  FMUL.FTZ R8, R2.reuse, R160 ;  /* 0x000000a002087220 */ /* 0x040fe20000410000 */
[C---:B--2---:R-:W-:Y:S01]  /*b640*/  FMUL.FTZ R9, R2.reuse, R161 ;  /* 0x000000a102097220 */ /* 0x044fe20000410000 */
        /* <DEDUP_REMOVED lines=56> */
[----:B------:R-:W-:Y:S01]  /*b9d0*/  LOP3.LUT R134, R170, 0xff, RZ, 0xc0, !PT ;  /* 0x000000ffaa867812 */ /* 0x000fe200078ec0ff */
[--C-:B------:R-:W-:Y:S01]  /*b9e0*/  FFMA.FTZ R172, R14, UR4, -R133.reuse ;  /* 0x000000040eac7c23 */ /* 0x100fe20008010885 */
[--C-:B------:R-:W-:Y:S01]  /*b9f0*/  FFMA.FTZ R169, R15, UR4, -R133.reuse ;  /* 0x000000040fa97c23 */ /* 0x100fe20008010885 */
[--C-:B------:R-:W-:Y:S01]  /*ba00*/  FFMA.FTZ R183, R19, UR4, -R133.reuse ;  /* 0x0000000413b77c23 */ /* 0x100fe20008010885 */
[--C-:B------:R-:W-:Y:S01]  /*ba10*/  FFMA.FTZ R226, R34, UR4, -R133.reuse ;  /* 0x0000000422e27c23 */ /* 0x100fe20008010885 */
[--C-:B------:R-:W-:Y:S01]  /*ba20*/  FFMA.FTZ R227, R35, UR4, -R133.reuse ;  /* 0x0000000423e37c23 */ /* 0x100fe20008010885 */
[----:B------:R-:W-:Y:S01]  /*ba30*/  PRMT R133, R170, 0x7632, R133 ;  /* 0x00007632aa857816 */ /* 0x000fe20000000085 */
[----:B------:R-:W-:Y:S01]  /*ba40*/  FMUL.FTZ R23, R0, R151 ;  /* 0x0000009700177220 */ /* 0x000fe20000410000 */
[----:B------:R-:W-:Y:S01]  /*ba50*/  F2FP.BF16.F32.PACK_AB R2, R220, R135 ;  /* 0x00000087dc02723e */ /* 0x000fe200000010ff */
[C---:B------:R-:W-:Y:S01]  /*ba60*/  FMUL.FTZ R26, R0.reuse, R146 ;  /* 0x00000092001a7220 */ /* 0x040fe20000410000 */
[C---:B------:R-:W-:Y:S01]  /*ba70*/  FMUL.FTZ R27, R0.reuse, R147 ;  /* 0x00000093001b7220 */ /* 0x040fe20000410000 */
[C---:B------:R-:W-:Y:S01]  /*ba80*/  FMUL.FTZ R6, R0.reuse, R166 ;  /* 0x000000a600067220 */ /* 0x040fe20000410000 */
[C---:B------:R-:W-:Y:S01]  /*ba90*/  FMUL.FTZ R7, R0.reuse, R167 ;  /* 0x000000a700077220 */ /* 0x040fe20000410000 */
[C---:B-1----:R-:W-:Y:S01]  /*baa0*/  FMUL.FTZ R10, R0.reuse, R162 ;  /* 0x000000a2000a7220 */ /* 0x042fe20000410000 */
[C---:B-----5:R-:W-:Y:S01]  /*bab0*/  FMUL.FTZ R11, R0.reuse, R163 ;  /* 0x000000a3000b7220 */ /* 0x060fe20000410000 */
        /* <DEDUP_REMOVED lines=55> */
[----:B------:R-:W-:Y:S01]  /*be30*/  VIADD R160, R197, 0x18000 ;  /* 0x00018000c5a07836 */ /* 0x000fe20000000000 */
[----:B------:R-:W-:Y:S01]  /*be40*/  LOP3.LUT R144, R133, 0xff, RZ, 0xc0, !PT ;  /* 0x000000ff85907812 */ /* 0x000fe200078ec0ff */
[----:B------:R1:W2:Y:S01]  /*be50*/  LDL.S16 R151, [R1+0x24] ;  /* 0x0000240001977983 */ /* 0x0002a20000100600 */
[C---:B------:R-:W-:Y:S01]  /*be60*/  PRMT R0, R2.reuse, 0x7610, R0 ;  /* 0x0000761002007816 */ /* 0x040fe20000000000 */
[----:B------:R-:W-:Y:S01]  /*be70*/  MUFU.EX2 R159, R173 ;  /* 0x000000ad009f7308 */ /* 0x000fe20000000800 */
[----:B------:R-:W-:Y:S01]  /*be80*/  SHF.R.U32.HI R170, RZ, 0x18, R170 ;  /* 0x00000018ffaa7819 */ /* 0x000fe200000116aa */
[----:B------:R-:W-:Y:S01]  /*be90*/  FADD.FTZ R150, R187, R150 ;  /* 0x00000096bb967221 */ /* 0x000fe20000010000 */
[----:B------:R-:W-:Y:S07]  /*bea0*/  PRMT R2, R2, 0x7632, R2 ;  /* 0x0000763202027816 */ /* 0x000fee0000000002 */
[----:B------:R-:W-:Y:S01]  /*beb0*/  MUFU.EX2 R158, R172 ;  /* 0x000000ac009e7308 */ /* 0x000fe20000000800 */
[----:B------:R-:W-:Y:S01]  /*bec0*/  PRMT R137, R144, 0x5410, R170 ;  /* 0x0000541090897816 */ /* 0x000fe200000000aa */
[----:B------:R-:W-:Y:S01]  /*bed0*/  FADD.FTZ R150, R186, R150 ;  /* 0x00000096ba967221 */ /* 0x000fe20000010000 */
[--C-:B------:R-:W-:Y:S07]  /*bee0*/  HSET2.LE.AND R136, R136, R209.reuse, PT ;  /* 0x000000d188887233 */ /* 0x100fee0003803000 */
[----:B------:R-:W-:Y:S01]  /*bef0*/  MUFU.EX2 R162, R180 ;  /* 0x000000b400a27308 */ /* 0x000fe20000000800 */
[----:B------:R-:W-:Y:S02]  /*bf00*/  LOP3.LUT R164, R175, 0xff, RZ, 0xc0, !PT ;  /* 0x000000ffafa47812 */ /* 0x000fe400078ec0ff */
[----:B------:R-:W-:Y:S02]  /*bf10*/  PRMT R133, R0, 0x5410, R2 ;  /* 0x0000541000857816 */ /* 0x000fe40000000002 */
[----:B------:R-:W-:Y:S02]  /*bf20*/  PRMT R149, R148, 0x7632, R149 ;  /* 0x0000763294957816 */ /* 0x000fe40000000095 */
[----:B------:R-:W-:Y:S02]  /*bf30*/  F2FP.BF16.F32.PACK_AB R152, R221, R219 ;  /* 0x000000dbdd98723e */ /* 0x000fe400000010ff */
[----:B------:R-:W-:Y:S02]  /*bf40*/  LOP3.LUT R136, R133, R136, RZ, 0xc0, !PT ;  /* 0x0000008885887212 */ /* 0x000fe400078ec0ff */
[--C-:B------:R-:W-:Y:S02]  /*bf50*/  HSET2.LE.AND R137, R137, R209.reuse, PT ;  /* 0x000000d189897233 */ /* 0x100fe40003803000 */
[----:B------:R-:W-:Y:S02]  /*bf60*/  PRMT R138, R164, 0x5410, R181 ;  /* 0x00005410a48a7816 */ /* 0x000fe400000000b5 */
[----:B------:R-:W-:Y:S02]  /*bf70*/  PRMT R135, R174, 0x5410, R178 ;  /* 0x00005410ae877816 */ /* 0x000fe400000000b2 */
[----:B------:R-:W-:Y:S02]  /*bf80*/  PRMT R133, R148, 0x5410, R149 ;  /* 0x0000541094857816 */ /* 0x000fe40000000095 */
[C---:B------:R-:W-:Y:S02]  /*bf90*/  PRMT R153, R152.reuse, 0x7632, R153 ;  /* 0x0000763298997816 */ /* 0x040fe40000000099 */
[----:B---3--:R-:W-:Y:S01]  /*bfa0*/  F2FP.BF16.F32.PACK_AB R155, R165, R186 ;  /* 0x000000baa59b723e */ /* 0x008fe200000010ff */
[----:B------:R-:W-:Y:S01]  /*bfb0*/  IMAD.U32 R186, RZ, RZ, UR6 ;  /* 0x00000006ffba7e24 */ /* 0x000fe2000f8e00ff */
[----:B------:R-:W-:Y:S02]  /*bfc0*/  LOP3.LUT R137, R133, R137, RZ, 0xc0, !PT ;  /* 0x0000008985897212 */ /* 0x000fe400078ec0ff */
[----:B------:R-:W-:Y:S02]  /*bfd0*/  LOP3.LUT R135, R135, 0xff00ff, RZ, 0xc0, !PT ;  /* 0x00ff00ff87877812 */ /* 0x000fe400078ec0ff */
[--C-:B------:R-:W-:Y:S02]  /*bfe0*/  HSET2.LE.AND R138, R138, R209.reuse, PT ;  /* 0x000000d18a8a7233 */ /* 0x100fe40003803000 */
[----:B------:R-:W-:Y:S02]  /*bff0*/  PRMT R133, R152, 0x5410, R153 ;  /* 0x0000541098857816 */ /* 0x000fe40000000099 */
[----:B------:R-:W-:Y:S02]  /*c000*/  PRMT R154, R155, 0x7632, R154 ;  /* 0x000076329b9a7816 */ /* 0x000fe4000000009a */
[----:B------:R-:W-:Y:S02]  /*c010*/  LOP3.LUT R138, R133, R138, RZ, 0xc0, !PT ;  /* 0x0000008a858a7212 */ /* 0x000fe400078ec0ff */
[----:B------:R-:W-:Y:S02]  /*c020*/  HSET2.LE.AND R139, R135, R209, PT ;  /* 0x000000d1878b7233 */ /* 0x000fe40003803000 */
[----:B------:R-:W-:Y:S02]  /*c030*/  PRMT R133, R155, 0x5410, R154 ;  /* 0x000054109b857816 */ /* 0x000fe4000000009a */
[----:B------:R-:W-:Y:S02]  /*c040*/  IADD3 R161, PT, PT, R197, 0x18040, RZ ;  /* 0x00018040c5a17810 */ /* 0x000fe40007ffe0ff */
[----:B------:R-:W-:Y:S02]  /*c050*/  LOP3.LUT R139, R133, R139, RZ, 0xc0, !PT ;  /* 0x0000008b858b7212 */ /* 0x000fe400078ec0ff */
[----:B------:R-:W-:Y:S01]  /*c060*/  ISETP.LE.U32.AND P6, PT, R134, UR8, PT ;  /* 0x0000000886007c0c */ /* 0x000fe2000bfc3070 */
[----:B------:R-:W-:Y:S01]  /*c070*/  IMAD.MOV.U32 R134, RZ, RZ, R161 ;  /* 0x000000ffff867224 */ /* 0x000fe200078e00a1 */
[----:B------:R-:W-:Y:S02]  /*c080*/  @P0 IADD3 R134, PT, PT, R160, -0x40, RZ ;  /* 0xffffffc0a0860810 */ /* 0x000fe40007ffe0ff */
[----:B------:R-:W-:Y:S01]  /*c090*/  ISETP.LE.U32.AND P5, PT, R170, UR8, PT ;  /* 0x00000008aa007c0c */ /* 0x000fe2000bfa3070 */
[C---:B------:R-:W-:Y:S01]  /*c0a0*/  HMMA.16816.F32.BF16 R4, R136.reuse, R140, R4 ;  /* 0x0000008c8804723c */ /* 0x040fe20000041804 */
[----:B------:R3:W-:Y:S04]  /*c0b0*/  MUFU.EX2 R170, R179 ;  /* 0x000000b300aa7308 */ /* 0x0007e80000000800 */
[----:B------:R-:W-:Y:S06]  /*c0c0*/  ISETP.GT.U32.AND P2, PT, R174, UR8, PT ;  /* 0x00000008ae007c0c */ /* 0x000fec000bf44070 */
[----:B------:R-:W4:Y:S01]  /*c0d0*/  MUFU.EX2 R160, R169 ;  /* 0x000000a900a07308 */ /* 0x000f220000000800 */
[C---:B------:R-:W-:Y:S01]  /*c0e0*/  HMMA.16816.F32.BF16 R8, R136.reuse, R142, R8 ;  /* 0x0000008e8808723c */ /* 0x040fe20000041808 */
[----:B------:R-:W5:Y:S02]  /*c0f0*/  LDSM.16.MT88.4 R140, [R198+0x18000] ;  /* 0x01800000c68c783b */ /* 0x000f640000004200 */
[----:B------:R-:W-:Y:S01]  /*c100*/  @!P6 HFMA2.BF16_V2 R184, -RZ.H0_H0, RZ.H0_H0, -R0.H0_H0 ;  /* 0x200000ffffb8e231 */ /* 0x000fe20000340900 */
[----:B---3--:R-:W-:Y:S05]  /*c110*/  LOP3.LUT R179, R185, 0xff, RZ, 0xc0, !PT ;  /* 0x000000ffb9b37812 */ /* 0x008fea00078ec0ff */
[----:B------:R3:W-:Y:S01]  /*c120*/  @!P6 STL.S16 [R1+0x2c], R184 ;  /* 0x00002cb80100e387 */ /* 0x0007e20000100600 */
[----:B------:R-:W-:Y:S02]  /*c130*/  PRMT R133, R184, 0x7610, R133 ;  /* 0x00007610b8857816 */ /* 0x000fe40000000085 */
[----:B----4-:R-:W-:Y:S01]  /*c140*/  F2FP.BF16.F32.PACK_AB R156, R160, R158 ;  /* 0x0000009ea09c723e */ /* 0x010fe200000010ff */
[----:B------:R1:W4:Y:S01]  /*c150*/  LDL.S16 R230, [R1+0x20] ;  /* 0x0000200001e67983 */ /* 0x0003220000100600 */
[----:B------:R-:W-:Y:S01]  /*c160*/  @!P6 PRMT R0, R133, 0x5410, RZ ;  /* 0x000054108500e816 */ /* 0x000fe200000000ff */
[----:B------:R-:W-:Y:S01]  /*c170*/  FADD.FTZ R133, R220, R145 ;  /* 0x00000091dc857221 */ /* 0x000fe20000010000 */
[----:B------:R-:W-:Y:S01]  /*c180*/  ISETP.LE.U32.AND P6, PT, R144, UR8, PT ;  /* 0x0000000890007c0c */ /* 0x000fe2000bfc3070 */
[----:B------:R1:W4:Y:S01]  /*c190*/  LDL.S16 R161, [R1+0x30] ;  /* 0x0000300001a17983 */ /* 0x0003220000100600 */
[----:B------:R-:W-:Y:S01]  /*c1a0*/  PRMT R157, R156, 0x7632, R157 ;  /* 0x000076329c9d7816 */ /* 0x000fe2000000009d */
[----:B------:R-:W-:Y:S01]  /*c1b0*/  FADD.FTZ R133, R219, R133 ;  /* 0x00000085db857221 */ /* 0x000fe20000010000 */
[----:B------:R-:W-:Y:S01]  /*c1c0*/  F2FP.BF16.F32.PACK_AB R166, R170, R162 ;  /* 0x000000a2aaa6723e */ /* 0x000fe200000010ff */
[----:B------:R-:W-:Y:S03]  /*c1d0*/  LDSM.16.MT88.4 R144, [R134+0x6000] ;  /* 0x006000008690783b */ /* 0x000fe60000004200 */
[----:B------:R-:W-:Y:S05]  /*c1e0*/  PRMT R169, R166, 0x7632, R169 ;  /* 0x00007632a6a97816 */ /* 0x000fea00000000a9 */
[----:B------:R1:W-:Y:S01]  /*c1f0*/  STG.E.U16 desc[UR24][R210.64+-0x80], R0 ;  /* 0xffff8000d2007986 */ /* 0x0003e2000c101518 */
[----:B---3--:R-:W-:Y:S01]  /*c200*/  IMAD.IADD R184, R201, 0x1, R134 ;  /* 0x00000001c9b87824 */ /* 0x008fe200078e0286 */
[C---:B-----5:R-:W-:Y:S08]  /*c210*/  HMMA.16816.F32.BF16 R12, R136.reuse, R140, R12 ;  /* 0x0000008c880c723c */ /* 0x060ff0000004180c */
[C---:B------:R-:W-:Y:S01]  /*c220*/  HMMA.16816.F32.BF16 R16, R136.reuse, R142, R16 ;  /* 0x0000008e8810723c */ /* 0x040fe20000041810 */
[----:B------:R-:W3:Y:S02]  /*c230*/  LDSM.16.MT88.4 R140, [R134] ;  /* 0x00000000868c783b */ /* 0x000ee40000004200 */
[----:B-1----:R-:W-:Y:S05]  /*c240*/  PRMT R0, R171, 0x7632, R0 ;  /* 0x00007632ab007816 */ /* 0x002fea0000000000 */
[C---:B---3--:R-:W-:Y:S08]  /*c250*/  HMMA.16816.F32.BF16 R20, R136.reuse, R140, R20 ;  /* 0x0000008c8814723c */ /* 0x048ff00000041814 */
[C---:B------:R-:W-:Y:S01]  /*c260*/  HMMA.16816.F32.BF16 R24, R136.reuse, R142, R24 ;  /* 0x0000008e8818723c */ /* 0x040fe20000041818 */
[----:B------:R-:W1:Y:S07]  /*c270*/  LDSM.16.MT88.4 R140, [R184] ;  /* 0x00000000b88c783b */ /* 0x000e6e0000004200 */
[C---:B-1----:R-:W-:Y:S08]  /*c280*/  HMMA.16816.F32.BF16 R28, R136.reuse, R140, R28 ;  /* 0x0000008c881c723c */ /* 0x042ff0000004181c */
[C---:B------:R-:W-:Y:S01]  /*c290*/  HMMA.16816.F32.BF16 R32, R136.reuse, R142, R32 ;  /* 0x0000008e8820723c */ /* 0x040fe20000041820 */
[----:B------:R-:W1:Y:S07]  /*c2a0*/  LDSM.16.MT88.4 R140, [R197+0x1a000] ;  /* 0x01a00000c58c783b */ /* 0x000e6e0000004200 */
[C---:B-1----:R-:W-:Y:S08]  /*c2b0*/  HMMA.16816.F32.BF16 R36, R136.reuse, R140, R36 ;  /* 0x0000008c8824723c */ /* 0x042ff00000041824 */
[C---:B------:R-:W-:Y:S01]  /*c2c0*/  HMMA.16816.F32.BF16 R40, R136.reuse, R142, R40 ;  /* 0x0000008e8828723c */ /* 0x040fe20000041828 */
[----:B------:R-:W1:Y:S02]  /*c2d0*/  LDSM.16.MT88.4 R140, [R198+0x1a000] ;  /* 0x01a00000c68c783b */ /* 0x000e640000004200 */
[----:B--2---:R-:W-:Y:S05]  /*c2e0*/  @!P3 HFMA2.BF16_V2 R151, -RZ.H0_H0, RZ.H0_H0, -R2.H0_H0 ;  /* 0x200000ffff97b231 */ /* 0x004fea0000340902 */
[C---:B-1----:R-:W-:Y:S01]  /*c2f0*/  HMMA.16816.F32.BF16 R44, R136.reuse, R140, R44 ;  /* 0x0000008c882c723c */ /* 0x042fe2000004182c */
[----:B------:R1:W-:Y:S02]  /*c300*/  @!P3 STL.S16 [R1+0x24], R151 ;  /* 0x000024970100b387 */ /* 0x0003e40000100600 */
[----:B------:R-:W-:Y:S04]  /*c310*/  PRMT R175, R151, 0x7610, R175 ;  /* 0x0000761097af7816 */ /* 0x000fe800000000af */
[----:B------:R-:W-:Y:S01]  /*c320*/  @!P3 PRMT R2, R175, 0x5410, RZ ;  /* 0x00005410af02b816 */ /* 0x000fe200000000ff */
[C---:B------:R-:W-:Y:S01]  /*c330*/  HMMA.16816.F32.BF16 R48, R136.reuse, R142, R48 ;  /* 0x0000008e8830723c */ /* 0x040fe20000041830 */
[----:B------:R-:W2:Y:S02]  /*c340*/  LDSM.16.MT88.4 R140, [R134+0x2000] ;  /* 0x00200000868c783b */ /* 0x000ea40000004200 */
[----:B------:R-:W-:Y:S06]  /*c350*/  LEA R186, P3, R186, R210, 0x1 ;  /* 0x000000d2baba7211 */ /* 0x000fec00078608ff */
[----:B------:R-:W-:Y:S01]  /*c360*/  STG.E.U16 desc[UR24][R210.64+-0x7e], R2 ;  /* 0xffff8202d2007986 */ /* 0x000fe2000c101518 */
[----:B-1----:R-:W1:Y:S02]  /*c370*/  MUFU.EX2 R151, R177 ;  /* 0x000000b100977308 */ /* 0x002e640000000800 */
[----:B-1----:R-:W-:Y:S01]  /*c380*/  F2FP.BF16.F32.PACK_AB R135, R159, R151 ;  /* 0x000000979f87723e */ /* 0x002fe200000010ff */
[C---:B--2---:R-:W-:Y:S08]  /*c390*/  HMMA.16816.F32.BF16 R52, R136.reuse, R140, R52 ;  /* 0x0000008c8834723c */ /* 0x044ff00000041834 */
[C---:B------:R-:W-:Y:S01]  /*c3a0*/  HMMA.16816.F32.BF16 R56, R136.reuse, R142, R56 ;  /* 0x0000008e8838723c */ /* 0x040fe20000041838 */
[----:B------:R-:W1:Y:S02]  /*c3b0*/  LDSM.16.MT88.4 R140, [R184+0x2000] ;  /* 0x00200000b88c783b */ /* 0x000e640000004200 */
[----:B----4-:R-:W-:Y:S02]  /*c3c0*/  @!P6 HFMA2.BF16_V2 R230, -RZ.H0_H0, RZ.H0_H0, -R148.H0_H0 ;  /* 0x200000ffffe6e231 */ /* 0x010fe40000340994 */
[----:B------:R-:W-:Y:S04]  /*c3d0*/  @!P5 HFMA2.BF16_V2 R161, -RZ.H0_H0, RZ.H0_H0, -R149.H0_H0 ;  /* 0x200000ffffa1d231 */ /* 0x000fe80000340995 */
[----:B------:R-:W-:Y:S01]  /*c3e0*/  @!P6 STL.S16 [R1+0x20], R230 ;  /* 0x000020e60100e387 */ /* 0x000fe20000100600 */
[----:B------:R-:W-:Y:S03]  /*c3f0*/  PRMT R174, R230, 0x7610, R174 ;  /* 0x00007610e6ae7816 */ /* 0x000fe600000000ae */
[----:B------:R2:W-:Y:S01]  /*c400*/  @!P5 STL.S16 [R1+0x30], R161 ;  /* 0x000030a10100d387 */ /* 0x0005e20000100600 */
[----:B------:R-:W-:Y:S02]  /*c410*/  @!P6 PRMT R148, R174, 0x5410, RZ ;  /* 0x00005410ae94e816 */ /* 0x000fe400000000ff */
[----:B------:R-:W-:Y:S01]  /*c420*/  ISETP.LE.U32.AND P6, PT, R164, UR8, PT ;  /* 0x00000008a4007c0c */ /* 0x000fe2000bfc3070 */
[----:B------:R3:W4:Y:S01]  /*c430*/  LDL.S16 R175, [R1+0x28] ;  /* 0x0000280001af7983 */ /* 0x0007220000100600 */
[----:B------:R-:W-:Y:S03]  /*c440*/  PRMT R163, R161, 0x7610, R163 ;  /* 0x00007610a1a37816 */ /* 0x000fe600000000a3 */
[----:B------:R3:W5:Y:S01]  /*c450*/  LDL.S16 R219, [R1+0x1c] ;  /* 0x00001c0001db7983 */ /* 0x0007620000100600 */
[----:B------:R-:W-:Y:S02]  /*c460*/  @!P5 PRMT R149, R163, 0x5410, RZ ;  /* 0x00005410a395d816 */ /* 0x000fe400000000ff */
[----:B------:R-:W-:Y:S01]  /*c470*/  ISETP.GT.U32.AND P5, PT, R181, UR8, PT ;  /* 0x00000008b5007c0c */ /* 0x000fe2000bfa4070 */
[----:B------:R3:W3:Y:S01]  /*c480*/  LDL.S16 R174, [R1+0xc] ;  /* 0x00000c0001ae7983 */ /* 0x0006e20000100600 */
[C---:B-1----:R-:W-:Y:S01]  /*c490*/  HMMA.16816.F32.BF16 R60, R136.reuse, R140, R60 ;  /* 0x0000008c883c723c */ /* 0x042fe2000004183c */
[----:B------:R-:W-:Y:S10]  /*c4a0*/  MUFU.EX2 R181, R214 ;  /* 0x000000d600b57308 */ /* 0x000ff40000000800 */
[----:B------:R-:W-:Y:S01]  /*c4b0*/  MUFU.EX2 R214, R222 ;  /* 0x000000de00d67308 */ /* 0x000fe20000000800 */
[C---:B------:R-:W-:Y:S01]  /*c4c0*/  HMMA.16816.F32.BF16 R64, R136.reuse, R142, R64 ;  /* 0x0000008e8840723c */ /* 0x040fe20000041840 */
[----:B------:R-:W1:Y:S02]  /*c4d0*/  LDSM.16.MT88.4 R140, [R197+0x1c000] ;  /* 0x01c00000c58c783b */ /* 0x000e640000004200 */
[----:B--2---:R-:W-:Y:S02]  /*c4e0*/  LOP3.LUT R161, R171, 0xff, RZ, 0xc0, !PT ;  /* 0x000000ffaba17812 */ /* 0x004fe400078ec0ff */
[----:B------:R-:W-:Y:S03]  /*c4f0*/  SHF.R.U32.HI R171, RZ, 0x18, R171 ;  /* 0x00000018ffab7819 */ /* 0x000fe600000116ab */
        /* <DEDUP_REMOVED lines=15> */
[----:B----4-:R-:W-:Y:S05]  /*c5f0*/  @P5 HFMA2.BF16_V2 R175, -RZ.H0_H0, RZ.H0_H0, -R153.H0_H0 ;  /* 0x200000ffffaf5231 */ /* 0x010fea0000340999 */
[C---:B-1----:R-:W-:Y:S03]  /*c600*/  HMMA.16816.F32.BF16 R108, R136.reuse, R140, R108 ;  /* 0x0000008c886c723c */ /* 0x042fe6000004186c */
[----:B-----5:R-:W-:Y:S01]  /*c610*/  @P2 HFMA2.BF16_V2 R219, -RZ.H0_H0, RZ.H0_H0, -R155.H0_H0 ;  /* 0x200000ffffdb2231 */ /* 0x020fe2000034099b */
[----:B------:R-:W-:Y:S04]  /*c620*/  PRMT R172, R175, 0x7610, R172 ;  /* 0x00007610afac7816 */ /* 0x000fe800000000ac */
[C---:B------:R-:W-:Y:S01]  /*c630*/  HMMA.16816.F32.BF16 R112, R136.reuse, R142, R112 ;  /* 0x0000008e8870723c */ /* 0x040fe20000041870 */
[----:B------:R-:W1:Y:S02]  /*c640*/  LDSM.16.MT88.4 R140, [R184+0x6000] ;  /* 0x00600000b88c783b */ /* 0x000e640000004200 */
[----:B------:R-:W-:Y:S02]  /*c650*/  PRMT R173, R219, 0x7610, R173 ;  /* 0x00007610dbad7816 */ /* 0x000fe400000000ad */
[----:B------:R-:W-:Y:S02]  /*c660*/  @P5 PRMT R153, R172, 0x5410, RZ ;  /* 0x00005410ac995816 */ /* 0x000fe400000000ff */
[----:B------:R-:W-:Y:S01]  /*c670*/  @P2 PRMT R155, R173, 0x5410, RZ ;  /* 0x00005410ad9b2816 */ /* 0x000fe200000000ff */
[C---:B------:R-:W-:Y:S03]  /*c680*/  HMMA.16816.F32.BF16 R116, R136.reuse, R144, R116 ;  /* 0x000000908874723c */ /* 0x040fe60000041874 */
[--C-:B------:R-:W-:Y:S01]  /*c690*/  FADD.FTZ R144, R221, R133.reuse ;  /* 0x00000085dd907221 */ /* 0x100fe20000010000 */
[----:B------:R-:W-:Y:S04]  /*c6a0*/  PRMT R133, R135, 0x7632, R133 ;  /* 0x0000763287857816 */ /* 0x000fe80000000085 */
[C---:B------:R-:W-:Y:S03]  /*c6b0*/  HMMA.16816.F32.BF16 R120, R136.reuse, R146, R120 ;  /* 0x000000928878723c */ /* 0x040fe60000041878 */
[----:B------:R-:W-:Y:S01]  /*c6c0*/  FADD.FTZ R147, R151, R144 ;  /* 0x0000009097937221 */ /* 0x000fe20000010000 */
[----:B------:R-:W-:Y:S01]  /*c6d0*/  PRMT R144, R161, 0x5410, R176 ;  /* 0x00005410a1907816 */ /* 0x000fe200000000b0 */
[----:B------:R-:W-:Y:S01]  /*c6e0*/  FADD.FTZ R146, R165, R150 ;  /* 0x00000096a5927221 */ /* 0x000fe20000010000 */
[----:B------:R2:W4:Y:S01]  /*c6f0*/  LDL.S16 R176, [R1+0x10] ;  /* 0x0000100001b07983 */ /* 0x0005220000100600 */
[----:B------:R-:W5:Y:S01]  /*c700*/  MUFU.EX2 R150, R182 ;  /* 0x000000b600967308 */ /* 0x000f620000000800 */
[----:B------:R-:W-:Y:S01]  /*c710*/  PRMT R145, R135, 0x5410, R133 ;  /* 0x0000541087917816 */ /* 0x000fe20000000085 */
[----:B------:R-:W-:Y:S01]  /*c720*/  FADD.FTZ R146, R158, R146 ;  /* 0x000000929e927221 */ /* 0x000fe20000010000 */
[--C-:B------:R-:W-:Y:S07]  /*c730*/  HSET2.LE.AND R144, R144, R209.reuse, PT ;  /* 0x000000d190907233 */ /* 0x100fee0003803000 */
[----:B------:R-:W3:Y:S01]  /*c740*/  MUFU.EX2 R165, R183 ;  /* 0x000000b700a57308 */ /* 0x000ee20000000800 */
[----:B------:R-:W-:Y:S01]  /*c750*/  FADD.FTZ R147, R159, R147 ;  /* 0x000000939f937221 */ /* 0x000fe20000010000 */
[----:B------:R-:W-:Y:S01]  /*c760*/  FADD.FTZ R2, R160, R146 ;  /* 0x00000092a0027221 */ /* 0x000fe20000010000 */
[----:B------:R-:W-:Y:S01]  /*c770*/  PRMT R146, R179, 0x5410, R189 ;  /* 0x00005410b3927816 */ /* 0x000fe200000000bd */
[----:B------:R-:W-:Y:S01]  /*c780*/  IMAD.WIDE.U32 R158, R200, -0x326172a9, RZ ;  /* 0xcd9e8d57c89e7825 */ /* 0x000fe200078e00ff */
[----:B------:R-:W-:Y:S05]  /*c790*/  LOP3.LUT R144, R145, R144, RZ, 0xc0, !PT ;  /* 0x0000009091907212 */ /* 0x000fea00078ec0ff */
[----:B------:R-:W-:Y:S01]  /*c7a0*/  MUFU.EX2 R200, R229 ;  /* 0x000000e500c87308 */ /* 0x000fe20000000800 */
[----:B------:R-:W-:Y:S01]  /*c7b0*/  LOP3.LUT R160, R0, 0xff, RZ, 0xc0, !PT ;  /* 0x000000ff00a07812 */ /* 0x000fe200078ec0ff */
[----:B------:R-:W-:Y:S01]  /*c7c0*/  IMAD.MOV.U32 R172, RZ, RZ, R158 ;  /* 0x000000ffffac7224 */ /* 0x000fe200078e009e */
[----:B------:R-:W-:Y:S01]  /*c7d0*/  PRMT R177, R158, 0x7773, RZ ;  /* 0x000077739eb17816 */ /* 0x000fe200000000ff */
[----:B-----5:R-:W-:Y:S01]  /*c7e0*/  FADD.FTZ R163, R150, R2 ;  /* 0x0000000296a37221 */ /* 0x020fe20000010000 */
[----:B------:R-:W-:Y:S01]  /*c7f0*/  PRMT R145, R160, 0x5410, R171 ;  /* 0x00005410a0917816 */ /* 0x000fe200000000ab */
[----:B------:R-:W-:Y:S01]  /*c800*/  FADD.FTZ R162, R162, R147 ;  /* 0x00000093a2a27221 */ /* 0x000fe20000010000 */
[----:B------:R-:W-:Y:S01]  /*c810*/  LOP3.LUT R172, R172, 0xff, RZ, 0xc0, !PT ;  /* 0x000000ffacac7812 */ /* 0x000fe200078ec0ff */
[C---:B-1----:R-:W-:Y:S01]  /*c820*/  HMMA.16816.F32.BF16 R124, R136.reuse, R140, R124 ;  /* 0x0000008c887c723c */ /* 0x042fe2000004187c */
[----:B------:R-:W-:Y:S02]  /*c830*/  MOV R0, UR6 ;  /* 0x0000000600007c02 */ /* 0x000fe40008000f00 */
[----:B---3--:R-:W-:Y:S02]  /*c840*/  F2FP.BF16.F32.PACK_AB R167, R165, R150 ;  /* 0x00000096a5a7723e */ /* 0x008fe400000010ff */
[----:B------:R-:W-:Y:S02]  /*c850*/  LEA.HI.X.SX32 R187, R0, R211, 0x1, P3 ;  /* 0x000000d300bb7211 */ /* 0x000fe400018f0eff */
[----:B------:R-:W-:Y:S01]  /*c860*/  ISETP.GT.U32.AND P3, PT, R178, UR8, PT ;  /* 0x00000008b2007c0c */ /* 0x000fe2000bf64070 */
[----:B------:R-:W-:Y:S01]  /*c870*/  HMMA.16816.F32.BF16 R128, R136, R142, R128 ;  /* 0x0000008e8880723c */ /* 0x000fe20000041880 */
[----:B------:R-:W1:Y:S01]  /*c880*/  LDSM.16.MT88.4 R136, [R197+0x18800] ;  /* 0x01880000c588783b */ /* 0x000e620000004200 */
[----:B------:R-:W-:Y:S01]  /*c890*/  MUFU.EX2 R178, R217 ;  /* 0x000000d900b27308 */ /* 0x000fe20000000800 */
[--C-:B------:R-:W-:Y:S02]  /*c8a0*/  HSET2.LE.AND R145, R145, R209.reuse, PT ;  /* 0x000000d191917233 */ /* 0x100fe40003803000 */
[----:B------:R-:W-:Y:S07]  /*c8b0*/  PRMT R0, R156, 0x5410, R157 ;  /* 0x000054109c007816 */ /* 0x000fee000000009d */
[----:B------:R-:W-:Y:S01]  /*c8c0*/  MUFU.EX2 R217, R224 ;  /* 0x000000e000d97308 */ /* 0x000fe20000000800 */
[--C-:B------:R-:W-:Y:S02]  /*c8d0*/  HSET2.LE.AND R146, R146, R209.reuse, PT ;  /* 0x000000d192927233 */ /* 0x100fe40003803000 */
[----:B------:R-:W-:Y:S01]  /*c8e0*/  LOP3.LUT R145, R0, R145, RZ, 0xc0, !PT ;  /* 0x0000009100917212 */ /* 0x000fe200078ec0ff */
[----:B------:R-:W3:Y:S01]  /*c8f0*/  LDSM.16.MT88.4 R140, [R198+0x18800] ;  /* 0x01880000c68c783b */ /* 0x000ee20000004200 */
[----:B------:R-:W-:Y:S01]  /*c900*/  PRMT R0, R166, 0x5410, R169 ;  /* 0x00005410a6007816 */ /* 0x000fe200000000a9 */
[----:B------:R-:W-:Y:S01]  /*c910*/  @P3 HFMA2.BF16_V2 R174, -RZ.H0_H0, RZ.H0_H0, -R154.H0_H0 ;  /* 0x200000ffffae3231 */ /* 0x000fe2000034099a */
[----:B------:R-:W-:Y:S02]  /*c920*/  PRMT R168, R167, 0x7632, R168 ;  /* 0x00007632a7a87816 */ /* 0x000fe400000000a8 */
[----:B------:R-:W-:Y:S02]  /*c930*/  LOP3.LUT R146, R0, R146, RZ, 0xc0, !PT ;  /* 0x0000009200927212 */ /* 0x000fe400078ec0ff */
[----:B------:R-:W-:Y:S01]  /*c940*/  PRMT R0, R191, 0x5410, R190 ;  /* 0x00005410bf007816 */ /* 0x000fe200000000be */
[----:B------:R-:W-:Y:S03]  /*c950*/  STG.E.U16 desc[UR24][R186.64+-0x80], R148 ;  /* 0xffff8094ba007986 */ /* 0x000fe6000c101518 */
[----:B------:R-:W-:Y:S01]  /*c960*/  LOP3.LUT R0, R0, 0xff00ff, RZ, 0xc0, !PT ;  /* 0x00ff00ff00007812 */ /* 0x000fe200078ec0ff */
[----:B------:R-:W-:Y:S04]  /*c970*/  STG.E.U16 desc[UR24][R186.64+-0x7e], R149 ;  /* 0xffff8295ba007986 */ /* 0x000fe8000c101518 */
[----:B------:R-:W-:Y:S01]  /*c980*/  HSET2.LE.AND R147, R0, R209, PT ;  /* 0x000000d100937233 */ /* 0x000fe20003803000 */
[----:B------:R-:W-:Y:S01]  /*c990*/  LDSM.16.MT88.4 R148, [R184+0x4800] ;  /* 0x00480000b894783b */ /* 0x000fe20000004200 */
[----:B------:R-:W-:Y:S04]  /*c9a0*/  PRMT R0, R167, 0x5410, R168 ;  /* 0x00005410a7007816 */ /* 0x000fe800000000a8 */
[----:B------:R-:W-:Y:S03]  /*c9b0*/  LOP3.LUT R147, R0, R147, RZ, 0xc0, !PT ;  /* 0x0000009300937212 */ /* 0x000fe600078ec0ff */
[----:B------:R5:W-:Y:S04]  /*c9c0*/  STG.E.U16 desc[UR24][R210.64+-0x6e], R153 ;  /* 0xffff9299d2007986 */ /* 0x000be8000c101518 */
[C---:B-1----:R-:W-:Y:S08]  /*c9d0*/  HMMA.16816.F32.BF16 R4, R144.reuse, R136, R4 ;  /* 0x000000889004723c */ /* 0x042ff00000041804 */
[C---:B------:R-:W-:Y:S01]  /*c9e0*/  HMMA.16816.F32.BF16 R8, R144.reuse, R138, R8 ;  /* 0x0000008a9008723c */ /* 0x040fe20000041808 */
[----:B------:R-:W1:Y:S07]  /*c9f0*/  LDSM.16.MT88.4 R136, [R134+0x800] ;  /* 0x000800008688783b */ /* 0x000e6e0000004200 */
[C---:B---3--:R-:W-:Y:S03]  /*ca00*/  HMMA.16816.F32.BF16 R12, R144.reuse, R140, R12 ;  /* 0x0000008c900c723c */ /* 0x048fe6000004180c */
[----:B-----5:R-:W-:Y:S02]  /*ca10*/  FADD.FTZ R153, R170, R162 ;  /* 0x000000a2aa997221 */ /* 0x020fe40000010000 */
[----:B------:R-:W3:Y:S03]  /*ca20*/  MUFU.EX2 R162, R195 ;  /* 0x000000c300a27308 */ /* 0x000ee60000000800 */
[C---:B------:R-:W-:Y:S01]  /*ca30*/  HMMA.16816.F32.BF16 R16, R144.reuse, R142, R16 ;  /* 0x0000008e9010723c */ /* 0x040fe20000041810 */
[----:B------:R-:W5:Y:S06]  /*ca40*/  LDSM.16.MT88.4 R140, [R184+0x800] ;  /* 0x00080000b88c783b */ /* 0x000f6c0000004200 */
[----:B------:R-:W2:Y:S10]  /*ca50*/  MUFU.EX2 R170, R215 ;  /* 0x000000d700aa7308 */ /* 0x000eb40000000800 */
[----:B------:R-:W-:Y:S10]  /*ca60*/  MUFU.EX2 R215, R223 ;  /* 0x000000df00d77308 */ /* 0x000ff40000000800 */
[----:B------:R-:W-:Y:S01]  /*ca70*/  MUFU.EX2 R195, R226 ;  /* 0x000000e200c37308 */ /* 0x000fe20000000800 */
[----:B---3--:R-:W-:Y:S01]  /*ca80*/  FADD.FTZ R153, R162, R153 ;  /* 0x00000099a2997221 */ /* 0x008fe20000010000 */
[C---:B-1----:R-:W-:Y:S08]  /*ca90*/  HMMA.16816.F32.BF16 R20, R144.reuse, R136, R20 ;  /* 0x000000889014723c */ /* 0x042ff00000041814 */
[C---:B------:R-:W-:Y:S01]  /*caa0*/  HMMA.16816.F32.BF16 R24, R144.reuse, R138, R24 ;  /* 0x0000008a9018723c */ /* 0x040fe20000041818 */
[----:B------:R-:W1:Y:S07]  /*cab0*/  LDSM.16.MT88.4 R136, [R197+0x1a800] ;  /* 0x01a80000c588783b */ /* 0x000e6e0000004200 */
[C---:B-----5:R-:W-:Y:S08]  /*cac0*/  HMMA.16816.F32.BF16 R28, R144.reuse, R140, R28 ;  /* 0x0000008c901c723c */ /* 0x060ff0000004181c */
        /* <DEDUP_REMOVED lines=17> */
[C---:B---3--:R-:W-:Y:S03]  /*cbe0*/  HMMA.16816.F32.BF16 R76, R144.reuse, R140, R76 ;  /* 0x0000008c904c723c */ /* 0x048fe6000004184c */
[----:B------:R-:W-:Y:S02]  /*cbf0*/  IMAD.WIDE.U32 R140, R199, -0x326172a9, RZ ;  /* 0xcd9e8d57c78c7825 */ /* 0x000fe400078e00ff */
[----:B------:R-:W-:Y:S03]  /*cc00*/  MUFU.EX2 R199, R228 ;  /* 0x000000e400c77308 */ /* 0x000fe60000000800 */
[C---:B------:R-:W-:Y:S03]  /*cc10*/  HMMA.16816.F32.BF16 R80, R144.reuse, R142, R80 ;  /* 0x0000008e9050723c */ /* 0x040fe60000041850 */
[----:B------:R-:W-:Y:S02]  /*cc20*/  LOP3.LUT R180, R188, UR16, R141, 0x96, !PT ;  /* 0x00000010bcb47c12 */ /* 0x000fe4000f8e968d */
[----:B------:R-:W-:Y:S02]  /*cc30*/  LOP3.LUT R159, R140, UR15, R159, 0x96, !PT ;  /* 0x0000000f8c9f7c12 */ /* 0x000fe4000f8e969f */
[----:B------:R-:W3:Y:S02]  /*cc40*/  LDSM.16.MT88.4 R140, [R197+0x1e800] ;  /* 0x01e80000c58c783b */ /* 0x000ee40000004200 */
[----:B------:R-:W-:Y:S01]  /*cc50*/  LOP3.LUT R0, R159, 0xffff, RZ, 0xc0, !PT ;  /* 0x0000ffff9f007812 */ /* 0x000fe200078ec0ff */
[----:B----4-:R-:W-:Y:S03]  /*cc60*/  @!P6 HFMA2.BF16_V2 R176, -RZ.H0_H0, RZ.H0_H0, -R152.H0_H0 ;  /* 0x200000ffffb0e231 */ /* 0x010fe60000340998 */
[----:B------:R-:W-:Y:S02]  /*cc70*/  SHF.R.U32.HI R0, RZ, 0x8, R0 ;  /* 0x00000008ff007819 */ /* 0x000fe40000011600 */
[----:B------:R4:W-:Y:S01]  /*cc80*/  @!P6 STL.S16 [R1+0x10], R176 ;  /* 0x000010b00100e387 */ /* 0x0009e20000100600 */
[----:B------:R-:W-:Y:S03]  /*cc90*/  PRMT R2, R176, 0x7610, R2 ;  /* 0x00007610b0027816 */ /* 0x000fe60000000002 */
[----:B------:R5:W-:Y:S01]  /*cca0*/  @P5 STL.S16 [R1+0x28], R175 ;  /* 0x000028af01005387 */ /* 0x000be20000100600 */
[----:B------:R-:W-:Y:S02]  /*ccb0*/  @!P6 PRMT R152, R2, 0x5410, RZ ;  /* 0x000054100298e816 */ /* 0x000fe400000000ff */
[----:B------:R-:W-:Y:S01]  /*ccc0*/  ISETP.LE.U32.AND P5, PT, R161, UR8, PT ;  /* 0x00000008a1007c0c */ /* 0x000fe2000bfa3070 */
[C---:B-1----:R-:W-:Y:S01]  /*ccd0*/  HMMA.16816.F32.BF16 R84, R144.reuse, R136, R84 ;  /* 0x000000889054723c */ /* 0x042fe20000041854 */
[----:B------:R1:W3:Y:S02]  /*cce0*/  LDL.S16 R188, [R1+0x18] ;  /* 0x0000180001bc7983 */ /* 0x0002e40000100600 */
[----:B------:R-:W-:Y:S02]  /*ccf0*/  LOP3.LUT R2, R0, 0xffff, RZ, 0xc0, !PT ;  /* 0x0000ffff00027812 */ /* 0x000fe400078ec0ff */
[----:B------:R1:W3:Y:S02]  /*cd00*/  LDL.S16 R185, [R1+0x14] ;  /* 0x0000140001b97983 */ /* 0x0002e40000100600 */
[----:B------:R-:W-:Y:S01]  /*cd10*/  ISETP.LE.U32.AND P6, PT, R2, UR8, PT ;  /* 0x0000000802007c0c */ /* 0x000fe2000bfc3070 */
[C---:B------:R-:W-:Y:S01]  /*cd20*/  HMMA.16816.F32.BF16 R88, R144.reuse, R138, R88 ;  /* 0x0000008a9058723c */ /* 0x040fe20000041858 */
[----:B------:R-:W-:Y:S02]  /*cd30*/  @P2 STL.S16 [R1+0x1c], R219 ;  /* 0x00001cdb01002387 */ /* 0x000fe40000100600 */
[----:B------:R-:W-:Y:S02]  /*cd40*/  ISETP.LE.U32.AND P2, PT, R171, UR8, PT ;  /* 0x00000008ab007c0c */ /* 0x000fe4000bf43070 */
[----:B------:R-:W-:Y:S01]  /*cd50*/  @P3 STL.S16 [R1+0xc], R174 ;  /* 0x00000cae01003387 */ /* 0x000fe20000100600 */
[----:B--2---:R-:W-:Y:S02]  /*cd60*/  F2FP.BF16.F32.PACK_AB R2, R170, R162 ;  /* 0x000000a2aa02723e */ /* 0x004fe400000010ff */
[C---:B------:R-:W-:Y:S01]  /*cd70*/  HMMA.16816.F32.BF16 R92, R144.reuse, R148, R92 ;  /* 0x00000094905c723c */ /* 0x040fe2000004185c */
[----:B------:R1:W2:Y:S02]  /*cd80*/  LDL.S16 R173, [R1+0x8] ;  /* 0x0000080001ad7983 */ /* 0x0002a40000100600 */
[C---:B----4-:R-:W-:Y:S02]  /*cd90*/  PRMT R176, R158.reuse, 0x7772, RZ ;  /* 0x000077729eb07816 */ /* 0x050fe400000000ff */
[----:B------:R1:W4:Y:S01]  /*cda0*/  LDL.S16 R171, [R1+0x4] ;  /* 0x0000040001ab7983 */ /* 0x0003220000100600 */
[----:B-----5:R-:W-:Y:S02]  /*cdb0*/  PRMT R175, R158, 0x7771, RZ ;  /* 0x000077719eaf7816 */ /* 0x020fe400000000ff */
[C---:B------:R-:W-:Y:S01]  /*cdc0*/  HMMA.16816.F32.BF16 R96, R144.reuse, R150, R96 ;  /* 0x000000969060723c */ /* 0x040fe20000041860 */
[----:B------:R5:W-:Y:S01]  /*cdd0*/  STG.E.U16 desc[UR24][R210.64+-0x70], R152 ;  /* 0xffff9098d2007986 */ /* 0x000be2000c101518 */
[----:B------:R-:W-:Y:S01]  /*cde0*/  MUFU.EX2 R158, R192 ;  /* 0x000000c0009e7308 */ /* 0x000fe20000000800 */
[----:B------:R-:W-:Y:S02]  /*cdf0*/  PRMT R164, R2, 0x7632, R164 ;  /* 0x0000763202a47816 */ /* 0x000fe400000000a4 */
[----:B------:R-:W1:Y:S07]  /*ce00*/  LDSM.16.MT88.4 R136, [R198+0x1e800] ;  /* 0x01e80000c688783b */ /* 0x000e6e0000004200 */
[----:B------:R-:W5:Y:S01]  /*ce10*/  MUFU.EX2 R192, R216 ;  /* 0x000000d800c07308 */ /* 0x000f620000000800 */
[C---:B---3--:R-:W-:Y:S09]  /*ce20*/  HMMA.16816.F32.BF16 R100, R144.reuse, R140, R100 ;  /* 0x0000008c9064723c */ /* 0x048ff20000041864 */
[----:B------:R-:W-:Y:S01]  /*ce30*/  MUFU.EX2 R216, R225 ;  /* 0x000000e100d87308 */ /* 0x000fe20000000800 */
[----:B------:R-:W-:Y:S01]  /*ce40*/  @!P6 HFMA2.BF16_V2 R246, -RZ.H0_H0, RZ.H0_H0, -R164.H0_H0 ;  /* 0x200000fffff6e231 */ /* 0x000fe200003409a4 */
[----:B------:R-:W-:Y:S01]  /*ce50*/  STG.E.U16 desc[UR24][R186.64+-0x70], R155 ;  /* 0xffff909bba007986 */ /* 0x000fe2000c101518 */
[C---:B------:R-:W-:Y:S03]  /*ce60*/  HMMA.16816.F32.BF16 R104, R144.reuse, R142, R104 ;  /* 0x0000008e9068723c */ /* 0x040fe60000041868 */
[----:B------:R-:W3:Y:S08]  /*ce70*/  LDSM.16.MT88.4 R148, [R134+0x6800] ;  /* 0x006800008694783b */ /* 0x000ef00000004200 */
[----:B------:R-:W3:Y:S01]  /*ce80*/  LDSM.16.MT88.4 R140, [R184+0x6800] ;  /* 0x00680000b88c783b */ /* 0x000ee20000004200 */
[----:B-----5:R-:W-:Y:S02]  /*ce90*/  PRMT R152, R174, 0x7610, R152 ;  /* 0x00007610ae987816 */ /* 0x020fe40000000098 */
[----:B------:R-:W5:Y:S02]  /*cea0*/  MUFU.EX2 R174, R193 ;  /* 0x000000c100ae7308 */ /* 0x000f640000000800 */
[----:B------:R-:W-:Y:S01]  /*ceb0*/  @P3 PRMT R154, R152, 0x5410, RZ ;  /* 0x00005410989a3816 */ /* 0x000fe200000000ff */
[----:B------:R-:W-:Y:S01]  /*cec0*/  FADD.FTZ R152, R165, R163 ;  /* 0x000000a3a5987221 */ /* 0x000fe20000010000 */
[----:B------:R-:W-:Y:S06]  /*ced0*/  ISETP.LE.U32.AND P3, PT, R160, UR8, PT ;  /* 0x00000008a0007c0c */ /* 0x000fec000bf63070 */
[----:B------:R-:W4:Y:S01]  /*cee0*/  MUFU.EX2 R193, R218 ;  /* 0x000000da00c17308 */ /* 0x000f220000000800 */
[----:B------:R-:W-:Y:S01]  /*cef0*/  F2FP.BF16.F32.PACK_AB R160, R192, R181 ;  /* 0x000000b5c0a0723e */ /* 0x000fe200000010ff */
[----:B------:R2:W-:Y:S03]  /*cf00*/  STG.E.U16 desc[UR24][R186.64+-0x6e], R154 ;  /* 0xffff929aba007986 */ /* 0x0005e6000c101518 */
[----:B------:R-:W-:Y:S02]  /*cf10*/  PRMT R165, R160, 0x7632, R165 ;  /* 0x00007632a0a57816 */ /* 0x000fe400000000a5 */
[----:B-----5:R-:W-:Y:S01]  /*cf20*/  F2FP.BF16.F32.PACK_AB R163, R174, R158 ;  /* 0x0000009eaea3723e */ /* 0x020fe200000010ff */
[C---:B-1----:R-:W-:Y:S03]  /*cf30*/  HMMA.16816.F32.BF16 R108, R144.reuse, R136, R108 ;  /* 0x00000088906c723c */ /* 0x042fe6000004186c */
[----:B------:R-:W-:Y:S01]  /*cf40*/  FADD.FTZ R136, R158, R152 ;  /* 0x000000989e887221 */ /* 0x000fe20000010000 */
[----:B------:R-:W-:Y:S03]  /*cf50*/  PRMT R162, R163, 0x7632, R162 ;  /* 0x00007632a3a27816 */ /* 0x000fe600000000a2 */
[----:B------:R-:W-:Y:S01]  /*cf60*/  FADD.FTZ R174, R174, R136 ;  /* 0x00000088aeae7221 */ /* 0x000fe20000010000 */
[C---:B------:R-:W-:Y:S03]  /*cf70*/  HMMA.16816.F32.BF16 R112, R144.reuse, R138, R112 ;  /* 0x0000008a9070723c */ /* 0x040fe60000041870 */
[----:B------:R-:W-:Y:S01]  /*cf80*/  FADD.FTZ R139, R170, R153 ;  /* 0x00000099aa8b7221 */ /* 0x000fe20000010000 */
[----:B------:R-:W-:Y:S04]  /*cf90*/  FADD.FTZ R174, R181, R174 ;  /* 0x000000aeb5ae7221 */ /* 0x000fe80000010000 */
[C---:B---3--:R-:W-:Y:S03]  /*cfa0*/  HMMA.16816.F32.BF16 R116, R144.reuse, R148, R116 ;  /* 0x000000949074723c */ /* 0x048fe60000041874 */
[----:B------:R-:W-:Y:S05]  /*cfb0*/  FADD.FTZ R192, R192, R174 ;  /* 0x000000aec0c07221 */ /* 0x000fea0000010000 */
[C---:B------:R-:W-:Y:S01]  /*cfc0*/  HMMA.16816.F32.BF16 R120, R144.reuse, R150, R120 ;  /* 0x000000969078723c */ /* 0x040fe20000041878 */
[----:B------:R-:W-:Y:S07]  /*cfd0*/  LDSM.16.MT88.4 R148, [R198+0x19000] ;  /* 0x01900000c694783b */ /* 0x000fee0000004200 */
[C---:B------:R-:W-:Y:S08]  /*cfe0*/  HMMA.16816.F32.BF16 R124, R144.reuse, R140, R124 ;  /* 0x0000008c907c723c */ /* 0x040ff0000004187c */
[----:B------:R-:W-:Y:S01]  /*cff0*/  HMMA.16816.F32.BF16 R128, R144, R142, R128 ;  /* 0x0000008e9080723c */ /* 0x000fe20000041880 */
[----:B------:R-:W-:Y:S08]  /*d000*/  LDSM.16.MT88.4 R140, [R184+0x1000] ;  /* 0x00100000b88c783b */ /* 0x000ff00000004200 */
[----:B------:R-:W-:Y:S01]  /*d010*/  LDSM.16.MT88.4 R144, [R197+0x1b000] ;  /* 0x01b00000c590783b */ /* 0x000fe20000004200 */
[----:B------:R-:W-:Y:S02]  /*d020*/  @!P5 HFMA2.BF16_V2 R188, -RZ.H0_H0, RZ.H0_H0, -R135.H0_H0 ;  /* 0x200000ffffbcd231 */ /* 0x000fe40000340987 */
[----:B------:R-:W-:Y:S05]  /*d030*/  @!P4 HFMA2.BF16_V2 R185, -RZ.H0_H0, RZ.H0_H0, -R133.H0_H0 ;  /* 0x200000ffffb9c231 */ /* 0x000fea0000340985 */
[----:B------:R-:W-:Y:S01]  /*d040*/  @!P5 STL.S16 [R1+0x18], R188 ;  /* 0x000018bc0100d387 */ /* 0x000fe20000100600 */
[----:B------:R-:W-:Y:S03]  /*d050*/  PRMT R155, R188, 0x7610, R155 ;  /* 0x00007610bc9b7816 */ /* 0x000fe6000000009b */
[----:B------:R1:W-:Y:S01]  /*d060*/  @!P4 STL.S16 [R1+0x14], R185 ;  /* 0x000014b90100c387 */ /* 0x0003e20000100600 */
[----:B--2---:R-:W-:Y:S02]  /*d070*/  PRMT R154, R185, 0x7610, R154 ;  /* 0x00007610b99a7816 */ /* 0x004fe4000000009a */
[----:B------:R-:W-:Y:S02]  /*d080*/  @!P5 PRMT R135, R155, 0x5410, RZ ;  /* 0x000054109b87d816 */ /* 0x000fe400000000ff */
[----:B------:R-:W-:Y:S01]  /*d090*/  @!P4 PRMT R133, R154, 0x5410, RZ ;  /* 0x000054109a85c816 */ /* 0x000fe200000000ff */
[----:B------:R-:W-:Y:S02]  /*d0a0*/  @!P3 HFMA2.BF16_V2 R173, -RZ.H0_H0, RZ.H0_H0, -R156.H0_H0 ;  /* 0x200000ffffadb231 */ /* 0x000fe4000034099c */
[----:B------:R2:W-:Y:S01]  /*d0b0*/  STG.E.U16 desc[UR24][R210.64+-0x60], R135 ;  /* 0xffffa087d2007986 */ /* 0x0005e2000c101518 */
[----:B------:R-:W-:Y:S01]  /*d0c0*/  ISETP.LE.U32.AND P4, PT, R179, UR8, PT ;  /* 0x00000008b3007c0c */ /* 0x000fe2000bf83070 */
[----:B----4-:R-:W-:Y:S02]  /*d0d0*/  @!P2 HFMA2.BF16_V2 R171, -RZ.H0_H0, RZ.H0_H0, -R157.H0_H0 ;  /* 0x200000ffffaba231 */ /* 0x010fe4000034099d */
[----:B------:R3:W-:Y:S01]  /*d0e0*/  @!P3 STL.S16 [R1+0x8], R173 ;  /* 0x000008ad0100b387 */ /* 0x0007e20000100600 */
[----:B------:R-:W-:Y:S02]  /*d0f0*/  PRMT R138, R173, 0x7610, R138 ;  /* 0x00007610ad8a7816 */ /* 0x000fe4000000008a */
[----:B------:R-:W-:Y:S01]  /*d100*/  ISETP.GT.U32.AND P5, PT, R189, UR8, PT ;  /* 0x00000008bd007c0c */ /* 0x000fe2000bfa4070 */
[----:B------:R4:W-:Y:S01]  /*d110*/  @!P2 STL.S16 [R1+0x4], R171 ;  /* 0x000004ab0100a387 */ /* 0x0009e20000100600 */
[----:B------:R-:W-:Y:S02]  /*d120*/  PRMT R137, R171, 0x7610, R137 ;  /* 0x00007610ab897816 */ /* 0x000fe40000000089 */
[----:B------:R-:W-:Y:S01]  /*d130*/  @!P3 PRMT R156, R138, 0x5410, RZ ;  /* 0x000054108a9cb816 */ /* 0x000fe200000000ff */
[----:B------:R5:W-:Y:S01]  /*d140*/  STG.E.U16 desc[UR24][R210.64+-0x5e], R133 ;  /* 0xffffa285d2007986 */ /* 0x000be2000c101518 */
[----:B------:R-:W-:Y:S02]  /*d150*/  @!P2 PRMT R157, R137, 0x5410, RZ ;  /* 0x00005410899da816 */ /* 0x000fe400000000ff */
[----:B------:R-:W-:Y:S01]  /*d160*/  PRMT R138, R172, 0x5410, R175 ;  /* 0x00005410ac8a7816 */ /* 0x000fe200000000af */
[----:B------:R-:W5:Y:S01]  /*d170*/  LDSM.16.MT88.4 R152, [R197+0x19000] ;  /* 0x01900000c598783b */ /* 0x000f620000004200 */
[----:B------:R-:W-:Y:S02]  /*d180*/  ISETP.GT.U32.AND P3, PT, R191, UR8, PT ;  /* 0x00000008bf007c0c */ /* 0x000fe4000bf64070 */
[----:B------:R-:W-:Y:S01]  /*d190*/  ISETP.GT.U32.AND P2, PT, R190, UR8, PT ;  /* 0x00000008be007c0c */ /* 0x000fe2000bf44070 */
[----:B------:R-:W-:Y:S01]  /*d1a0*/  @P5 HFMA2.BF16_V2 R252, -RZ.H0_H0, RZ.H0_H0, -R169.H0_H0 ;  /* 0x200000fffffc5231 */ /* 0x000fe200003409a9 */
[----:B------:R-:W-:Y:S03]  /*d1b0*/  HSET2.LE.AND R138, R138, R209, PT ;  /* 0x000000d18a8a7233 */ /* 0x000fe60003803000 */
[----:B-1----:R1:W5:Y:S01]  /*d1c0*/  LDL.S16 R185, [R1] ;  /* 0x0000000001b97983 */ /* 0x0023620000100600 */
[----:B------:R-:W-:Y:S02]  /*d1d0*/  @P5 PRMT R169, R252, 0x5410, RZ ;  /* 0x00005410fca95816 */ /* 0x000fe400000000ff */
[----:B--2---:R-:W-:Y:S01]  /*d1e0*/  F2FP.BF16.F32.PACK_AB R135, R193, R178 ;  /* 0x000000b2c187723e */ /* 0x004fe200000010ff */
[----:B------:R-:W-:Y:S01]  /*d1f0*/  FADD.FTZ R178, R178, R139 ;  /* 0x0000008bb2b27221 */ /* 0x000fe20000010000 */
[----:B---3--:R-:W-:Y:S01]  /*d200*/  LOP3.LUT R173, R159, 0xff, RZ, 0xc0, !PT ;  /* 0x000000ff9fad7812 */ /* 0x008fe200078ec0ff */
[----:B------:R-:W-:Y:S01]  /*d210*/  STG.E.U16 desc[UR24][R186.64+-0x60], R156 ;  /* 0xffffa09cba007986 */ /* 0x000fe2000c101518 */
[----:B------:R-:W-:Y:S01]  /*d220*/  PRMT R161, R135, 0x7632, R161 ;  /* 0x0000763287a17816 */ /* 0x000fe200000000a1 */
[----:B------:R-:W-:Y:S01]  /*d230*/  FADD.FTZ R193, R193, R178 ;  /* 0x000000b2c1c17221 */ /* 0x000fe20000010000 */
[----:B------:R-:W-:Y:S01]  /*d240*/  PRMT R136, R173, 0x5410, R0 ;  /* 0x00005410ad887816 */ /* 0x000fe20000000000 */
[----:B------:R-:W-:Y:S01]  /*d250*/  STG.E.U16 desc[UR24][R186.64+-0x5e], R157 ;  /* 0xffffa29dba007986 */ /* 0x000fe2000c101518 */
[----:B----4-:R-:W-:Y:S01]  /*d260*/  SHF.R.U32.HI R171, RZ, 0x18, R159 ;  /* 0x00000018ffab7819 */ /* 0x010fe2000001169f */
[----:B------:R-:W-:Y:S01]  /*d270*/  @P3 HFMA2.BF16_V2 R251, -RZ.H0_H0, RZ.H0_H0, -R167.H0_H0 ;  /* 0x200000fffffb3231 */ /* 0x000fe200003409a7 */
[----:B------:R-:W-:Y:S01]  /*d280*/  PRMT R0, R2, 0x5410, R164 ;  /* 0x0000541002007816 */ /* 0x000fe200000000a4 */
[----:B------:R-:W-:Y:S01]  /*d290*/  STG.E.U16 desc[UR24][R210.64+-0x4e], R169 ;  /* 0xffffb2a9d2007986 */ /* 0x000fe2000c101518 */
[----:B-----5:R-:W-:Y:S01]  /*d2a0*/  PRMT R133, R159, 0x7632, R133 ;  /* 0x000076329f857816 */ /* 0x020fe20000000085 */
[----:B------:R-:W-:Y:S01]  /*d2b0*/  @P2 HFMA2.BF16_V2 R250, -RZ.H0_H0, RZ.H0_H0, -R168.H0_H0 ;  /* 0x200000fffffa2231 */ /* 0x000fe200003409a8 */
[--C-:B------:R-:W-:Y:S01]  /*d2c0*/  HSET2.LE.AND R136, R136, R209.reuse, PT ;  /* 0x000000d188887233 */ /* 0x100fe20003803000 */
[----:B------:R-:W2:Y:S01]  /*d2d0*/  LDSM.16.MT88.4 R156, [R134+0x1000] ;  /* 0x00100000869c783b */ /* 0x000ea20000004200 */
[----:B------:R-:W-:Y:S02]  /*d2e0*/  LOP3.LUT R170, R133, 0xff, RZ, 0xc0, !PT ;  /* 0x000000ff85aa7812 */ /* 0x000fe400078ec0ff */
[----:B------:R-:W-:Y:S02]  /*d2f0*/  PRMT R133, R176, 0x5410, R177 ;  /* 0x00005410b0857816 */ /* 0x000fe400000000b1 */
[----:B------:R-:W-:Y:S02]  /*d300*/  PRMT R137, R170, 0x5410, R171 ;  /* 0x00005410aa897816 */ /* 0x000fe400000000ab */
[----:B------:R-:W-:Y:S02]  /*d310*/  LOP3.LUT R136, R0, R136, RZ, 0xc0, !PT ;  /* 0x0000008800887212 */ /* 0x000fe400078ec0ff */
[----:B------:R-:W-:Y:S02]  /*d320*/  PRMT R0, R163, 0x5410, R162 ;  /* 0x00005410a3007816 */ /* 0x000fe400000000a2 */
[--C-:B------:R-:W-:Y:S02]  /*d330*/  HSET2.LE.AND R137, R137, R209.reuse, PT ;  /* 0x000000d189897233 */ /* 0x100fe40003803000 */
[----:B------:R-:W-:Y:S02]  /*d340*/  LOP3.LUT R133, R133, 0xff00ff, RZ, 0xc0, !PT ;  /* 0x00ff00ff85857812 */ /* 0x000fe400078ec0ff */
[----:B------:R-:W-:Y:S02]  /*d350*/  @P3 PRMT R167, R251, 0x5410, RZ ;  /* 0x00005410fba73816 */ /* 0x000fe400000000ff */
[----:B------:R-:W-:Y:S02]  /*d360*/  LOP3.LUT R137, R0, R137, RZ, 0xc0, !PT ;  /* 0x0000008900897212 */ /* 0x000fe400078ec0ff */
[----:B------:R-:W-:Y:S02]  /*d370*/  PRMT R0, R135, 0x5410, R161 ;  /* 0x0000541087007816 */ /* 0x000fe400000000a1 */
[----:B------:R-:W-:Y:S02]  /*d380*/  HSET2.LE.AND R139, R133, R209, PT ;  /* 0x000000d1858b7233 */ /* 0x000fe40003803000 */
[----:B------:R-:W-:Y:S02]  /*d390*/  LOP3.LUT R138, R0, R138, RZ, 0xc0, !PT ;  /* 0x0000008a008a7212 */ /* 0x000fe400078ec0ff */
[----:B------:R-:W-:Y:S02]  /*d3a0*/  PRMT R0, R160, 0x5410, R165 ;  /* 0x00005410a0007816 */ /* 0x000fe400000000a5 */
[----:B------:R-:W-:Y:S02]  /*d3b0*/  @P2 PRMT R168, R250, 0x5410, RZ ;  /* 0x00005410faa82816 */ /* 0x000fe400000000ff */
[----:B------:R-:W-:Y:S02]  /*d3c0*/  LOP3.LUT R139, R0, R139, RZ, 0xc0, !PT ;  /* 0x0000008b008b7212 */ /* 0x000fe400078ec0ff */
[----:B------:R-:W-:Y:S02]  /*d3d0*/  ISETP.GT.U32.AND P2, PT, R175, UR8, PT ;  /* 0x00000008af007c0c */ /* 0x000fe4000bf44070 */
[----:B------:R-:W-:Y:S02]  /*d3e0*/  @!P6 PRMT R164, R246, 0x5410, RZ ;  /* 0x00005410f6a4e816 */ /* 0x000fe400000000ff */
[----:B------:R-:W-:Y:S01]  /*d3f0*/  ISETP.GT.U32.AND P6, PT, R176, UR8, PT ;  /* 0x00000008b0007c0c */ /* 0x000fe2000bfc4070 */
[C---:B------:R-:W-:Y:S05]  /*d400*/  HMMA.16816.F32.BF16 R4, R136.reuse, R152, R4 ;  /* 0x000000988804723c */ /* 0x040fea0000041804 */
[----:B------:R-:W-:Y:S02]  /*d410*/  ISETP.LE.U32.AND P3, PT, R171, UR8, PT ;  /* 0x00000008ab007c0c */ /* 0x000fe4000bf63070 */
[----:B------:R-:W-:Y:S01]  /*d420*/  ISETP.LE.U32.AND P5, PT, R170, UR8, PT ;  /* 0x00000008aa007c0c */ /* 0x000fe2000bfa3070 */
[C---:B------:R-:W-:Y:S01]  /*d430*/  HMMA.16816.F32.BF16 R8, R136.reuse, R154, R8 ;  /* 0x0000009a8808723c */ /* 0x040fe20000041808 */
[----:B------:R-:W3:Y:S02]  /*d440*/  LDSM.16.MT88.4 R152, [R198+0x1b000] ;  /* 0x01b00000c698783b */ /* 0x000ee40000004200 */
[----:B------:R-:W-:Y:S02]  /*d450*/  @P2 HFMA2.BF16_V2 R244, -RZ.H0_H0, RZ.H0_H0, -R161.H0_H0 ;  /* 0x200000fffff42231 */ /* 0x000fe400003409a1 */
[----:B------:R-:W-:Y:S03]  /*d460*/  @P6 HFMA2.BF16_V2 R245, -RZ.H0_H0, RZ.H0_H0, -R160.H0_H0 ;  /* 0x200000fffff56231 */ /* 0x000fe600003409a0 */
[C---:B------:R-:W-:Y:S03]  /*d470*/  HMMA.16816.F32.BF16 R12, R136.reuse, R148, R12 ;  /* 0x00000094880c723c */ /* 0x040fe6000004180c */
[----:B------:R-:W-:Y:S01]  /*d480*/  @P2 PRMT R161, R244, 0x5410, RZ ;  /* 0x00005410f4a12816 */ /* 0x000fe200000000ff */
[----:B------:R-:W-:Y:S01]  /*d490*/  @!P3 HFMA2.BF16_V2 R247, -RZ.H0_H0, RZ.H0_H0, -R162.H0_H0 ;  /* 0x200000fffff7b231 */ /* 0x000fe200003409a2 */
[----:B------:R-:W-:Y:S01]  /*d4a0*/  @P6 PRMT R160, R245, 0x5410, RZ ;  /* 0x00005410f5a06816 */ /* 0x000fe200000000ff */
[----:B------:R-:W-:Y:S02]  /*d4b0*/  @!P5 HFMA2.BF16_V2 R249, -RZ.H0_H0, RZ.H0_H0, -R163.H0_H0 ;  /* 0x200000fffff9d231 */ /* 0x000fe400003409a3 */
[C---:B------:R-:W-:Y:S01]  /*d4c0*/  HMMA.16816.F32.BF16 R16, R136.reuse, R150, R16 ;  /* 0x000000968810723c */ /* 0x040fe20000041810 */
[----:B------:R-:W4:Y:S02]  /*d4d0*/  LDSM.16.MT88.4 R148, [R134+0x3000] ;  /* 0x003000008694783b */ /* 0x000f240000004200 */
[----:B------:R-:W-:Y:S02]  /*d4e0*/  @!P3 PRMT R162, R247, 0x5410, RZ ;  /* 0x00005410f7a2b816 */ /* 0x000fe400000000ff */
[----:B------:R-:W-:Y:S02]  /*d4f0*/  @!P5 PRMT R163, R249, 0x5410, RZ ;  /* 0x00005410f9a3d816 */ /* 0x000fe400000000ff */
[----:B------:R-:W-:Y:S01]  /*d500*/  ISETP.GT.U32.AND P5, PT, R177, UR8, PT ;  /* 0x00000008b1007c0c */ /* 0x000fe2000bfa4070 */
[C---:B--2---:R-:W-:Y:S01]  /*d510*/  HMMA.16816.F32.BF16 R20, R136.reuse, R156, R20 ;  /* 0x0000009c8814723c */ /* 0x044fe20000041814 */
[----:B------:R-:W-:Y:S07]  /*d520*/  LDSM.16.MT88.4 R176, [R197+0x1b800] ;  /* 0x01b80000c5b0783b */ /* 0x000fee0000004200 */
[C---:B------:R-:W-:Y:S01]  /*d530*/  HMMA.16816.F32.BF16 R24, R136.reuse, R158, R24 ;  /* 0x0000009e8818723c */ /* 0x040fe20000041818 */
[----:B------:R-:W2:Y:S03]  /*d540*/  LDSM.16.MT88.4 R156, [R184+0x3000] ;  /* 0x00300000b89c783b */ /* 0x000ea60000004200 */
[----:B------:R-:W-:Y:S04]  /*d550*/  @P5 HFMA2.BF16_V2 R242, -RZ.H0_H0, RZ.H0_H0, -R165.H0_H0 ;  /* 0x200000fffff25231 */ /* 0x000fe800003409a5 */
[C---:B------:R-:W-:Y:S03]  /*d560*/  HMMA.16816.F32.BF16 R28, R136.reuse, R140, R28 ;  /* 0x0000008c881c723c */ /* 0x040fe6000004181c */
[----:B------:R-:W-:Y:S05]  /*d570*/  @P5 PRMT R165, R242, 0x5410, RZ ;  /* 0x00005410f2a55816 */ /* 0x000fea00000000ff */
[C---:B------:R-:W-:Y:S01]  /*d580*/  HMMA.16816.F32.BF16 R32, R136.reuse, R142, R32 ;  /* 0x0000008e8820723c */ /* 0x040fe20000041820 */
[----:B------:R-:W5:Y:S07]  /*d590*/  LDSM.16.MT88.4 R140, [R197+0x1d000] ;  /* 0x01d00000c58c783b */ /* 0x000f6e0000004200 */
[C---:B------:R-:W-:Y:S08]  /*d5a0*/  HMMA.16816.F32.BF16 R36, R136.reuse, R144, R36 ;  /* 0x000000908824723c */ /* 0x040ff00000041824 */
[C---:B------:R-:W-:Y:S01]  /*d5b0*/  HMMA.16816.F32.BF16 R40, R136.reuse, R146, R40 ;  /* 0x000000928828723c */ /* 0x040fe20000041828 */
[----:B------:R-:W1:Y:S07]  /*d5c0*/  LDSM.16.MT88.4 R144, [R198+0x1d000] ;  /* 0x01d00000c690783b */ /* 0x000e6e0000004200 */
[C---:B---3--:R-:W-:Y:S03]  /*d5d0*/  HMMA.16816.F32.BF16 R44, R136.reuse, R152, R44 ;  /* 0x00000098882c723c */ /* 0x048fe6000004182c */
[----:B------:R-:W-:Y:S01]  /*d5e0*/  IMAD.WIDE.U32 R152, R180, -0x2daee0ad, RZ ;  /* 0xd2511f53b4987825 */ /* 0x000fe200078e00ff */
[----:B------:R-:W-:Y:S04]  /*d5f0*/  F2FP.BF16.F32.PACK_AB R180, R200, R199 ;  /* 0x000000c7c8b4723e */ /* 0x000fe800000010ff */
[C---:B------:R-:W-:Y:S03]  /*d600*/  HMMA.16816.F32.BF16 R48, R136.reuse, R154, R48 ;  /* 0x0000009a8830723c */ /* 0x040fe60000041830 */
[C---:B------:R-:W-:Y:S02]  /*d610*/  PRMT R190, R152.reuse, 0x7772, RZ ;  /* 0x0000777298be7816 */ /* 0x040fe400000000ff */
[C---:B------:R-:W-:Y:S02]  /*d620*/  PRMT R191, R152.reuse, 0x7773, RZ ;  /* 0x0000777398bf7816 */ /* 0x040fe400000000ff */
[----:B------:R-:W-:Y:S01]  /*d630*/  PRMT R189, R152, 0x7771, RZ ;  /* 0x0000777198bd7816 */ /* 0x000fe200000000ff */
[C---:B----4-:R-:W-:Y:S08]  /*d640*/  HMMA.16816.F32.BF16 R52, R136.reuse, R148, R52 ;  /* 0x000000948834723c */ /* 0x050ff00000041834 */
[C---:B------:R-:W-:Y:S01]  /*d650*/  HMMA.16816.F32.BF16 R56, R136.reuse, R150, R56 ;  /* 0x000000968838723c */ /* 0x040fe20000041838 */
[----:B------:R-:W3:Y:S07]  /*d660*/  LDSM.16.MT88.4 R148, [R134+0x5000] ;  /* 0x005000008694783b */ /* 0x000eee0000004200 */
[C---:B--2---:R-:W-:Y:S03]  /*d670*/  HMMA.16816.F32.BF16 R60, R136.reuse, R156, R60 ;  /* 0x0000009c883c723c */ /* 0x044fe6000004183c */
[----:B------:R-:W-:Y:S02]  /*d680*/  LOP3.LUT R156, R194, UR13, R153, 0x96, !PT ;  /* 0x0000000dc29c7c12 */ /* 0x000fe4000f8e9699 */
[----:B------:R-:W2:Y:S02]  /*d690*/  MUFU.EX2 R194, R227 ;  /* 0x000000e300c27308 */ /* 0x000ea40000000800 */
[C---:B------:R-:W-:Y:S01]  /*d6a0*/  LOP3.LUT R133, R156.reuse, 0xffff, RZ, 0xc0, !PT ;  /* 0x0000ffff9c857812 */ /* 0x040fe200078ec0ff */
[C---:B------:R-:W-:Y:S03]  /*d6b0*/  HMMA.16816.F32.BF16 R64, R136.reuse, R158, R64 ;  /* 0x0000009e8840723c */ /* 0x040fe60000041840 */
[----:B------:R-:W-:Y:S02]  /*d6c0*/  SHF.R.U32.HI R133, RZ, 0x8, R133 ;  /* 0x00000008ff857819 */ /* 0x000fe40000011685 */
[----:B------:R-:W-:Y:S02]  /*d6d0*/  PRMT R157, R156, 0x7632, R157 ;  /* 0x000076329c9d7816 */ /* 0x000fe4000000009d */
[----:B------:R-:W-:Y:S01]  /*d6e0*/  SHF.R.U32.HI R188, RZ, 0x18, R156 ;  /* 0x00000018ffbc7819 */ /* 0x000fe2000001169c */
[C---:B-----5:R-:W-:Y:S03]  /*d6f0*/  HMMA.16816.F32.BF16 R68, R136.reuse, R140, R68 ;  /* 0x0000008c8844723c */ /* 0x060fe60000041844 */
[----:B------:R-:W-:Y:S02]  /*d700*/  LOP3.LUT R157, R157, 0xff, RZ, 0xc0, !PT ;  /* 0x000000ff9d9d7812 */ /* 0x000fe400078ec0ff */
[----:B--2---:R-:W-:Y:S02]  /*d710*/  F2FP.BF16.F32.PACK_AB R182, R194, R195 ;  /* 0x000000c3c2b6723e */ /* 0x004fe400000010ff */
[C---:B------:R-:W-:Y:S01]  /*d720*/  PRMT R169, R157.reuse, 0x5410, R188 ;  /* 0x000054109da97816 */ /* 0x040fe200000000bc */
[C---:B------:R-:W-:Y:S01]  /*d730*/  HMMA.16816.F32.BF16 R72, R136.reuse, R142, R72 ;  /* 0x0000008e8848723c */ /* 0x040fe20000041848 */
[----:B------:R-:W2:Y:S02]  /*d740*/  LDSM.16.MT88.4 R140, [R184+0x5000] ;  /* 0x00500000b88c783b */ /* 0x000ea40000004200 */
[----:B------:R-:W-:Y:S02]  /*d750*/  PRMT R181, R182, 0x7632, R181 ;  /* 0x00007632b6b57816 */ /* 0x000fe400000000b5 */
[----:B------:R-:W-:Y:S02]  /*d760*/  ISETP.LE.U32.AND P2, PT, R157, UR8, PT ;  /* 0x000000089d007c0c */ /* 0x000fe4000bf43070 */
[----:B------:R-:W-:Y:S01]  /*d770*/  ISETP.LE.U32.AND P6, PT, R188, UR8, PT ;  /* 0x00000008bc007c0c */ /* 0x000fe2000bfc3070 */
[C---:B-1----:R-:W-:Y:S03]  /*d780*/  HMMA.16816.F32.BF16 R76, R136.reuse, R144, R76 ;  /* 0x00000090884c723c */ /* 0x042fe6000004184c */
[----:B------:R-:W-:Y:S05]  /*d790*/  HSET2.LE.AND R169, R169, R209, PT ;  /* 0x000000d1a9a97233 */ /* 0x000fea0003803000 */
        /* <DEDUP_REMOVED lines=11> */
[C---:B---3--:R-:W-:Y:S08]  /*d850*/  HMMA.16816.F32.BF16 R108, R136.reuse, R148, R108 ;  /* 0x00000094886c723c */ /* 0x048ff0000004186c */
[C---:B------:R-:W-:Y:S08]  /*d860*/  HMMA.16816.F32.BF16 R112, R136.reuse, R150, R112 ;  /* 0x000000968870723c */ /* 0x040ff00000041870 */
[C---:B--2---:R-:W-:Y:S08]  /*d870*/  HMMA.16816.F32.BF16 R116, R136.reuse, R140, R116 ;  /* 0x0000008c8874723c */ /* 0x044ff00000041874 */
[C---:B------:R-:W-:Y:S08]  /*d880*/  HMMA.16816.F32.BF16 R120, R136.reuse, R142, R120 ;  /* 0x0000008e8878723c */ /* 0x040ff00000041878 */
[C---:B-1----:R-:W-:Y:S03]  /*d890*/  HMMA.16816.F32.BF16 R124, R136.reuse, R144, R124 ;  /* 0x00000090887c723c */ /* 0x042fe6000004187c */
[----:B------:R-:W-:Y:S05]  /*d8a0*/  @!P4 HFMA2.BF16_V2 R185, -RZ.H0_H0, RZ.H0_H0, -R166.H0_H0 ;  /* 0x200000ffffb9c231 */ /* 0x000fea00003409a6 */
[----:B------:R-:W-:Y:S01]  /*d8b0*/  HMMA.16816.F32.BF16 R128, R136, R146, R128 ;  /* 0x000000928880723c */ /* 0x000fe20000041880 */
[----:B------:R1:W-:Y:S02]  /*d8c0*/  @!P4 STL.S16 [R1], R185 ;  /* 0x000000b90100c387 */ /* 0x0003e40000100600 */
[----:B------:R-:W-:Y:S04]  /*d8d0*/  PRMT R0, R185, 0x7610, R0 ;  /* 0x00007610b9007816 */ /* 0x000fe80000000000 */
[----:B------:R-:W-:Y:S02]  /*d8e0*/  @!P4 PRMT R166, R0, 0x5410, RZ ;  /* 0x0000541000a6c816 */ /* 0x000fe400000000ff */
[----:B------:R-:W-:Y:S02]  /*d8f0*/  ISETP.LE.U32.AND P4, PT, R173, UR8, PT ;  /* 0x00000008ad007c0c */ /* 0x000fe4000bf83070 */
[----:B------:R-:W-:Y:S01]  /*d900*/  LOP3.LUT R0, R133, 0xffff, RZ, 0xc0, !PT ;  /* 0x0000ffff85007812 */ /* 0x000fe200078ec0ff */
[----:B------:R-:W-:Y:S03]  /*d910*/  STG.E.U16 desc[UR24][R210.64+-0x50], R166 ;  /* 0xffffb0a6d2007986 */ /* 0x000fe6000c101518 */
[----:B------:R-:W-:Y:S01]  /*d920*/  ISETP.LE.U32.AND P3, PT, R0, UR8, PT ;  /* 0x0000000800007c0c */ /* 0x000fe2000bf63070 */
[----:B------:R-:W-:Y:S01]  /*d930*/  STG.E.U16 desc[UR24][R186.64+-0x50], R167 ;  /* 0xffffb0a7ba007986 */ /* 0x000fe2000c101518 */
[----:B------:R-:W-:Y:S03]  /*d940*/  LOP3.LUT R0, R156, 0xff, RZ, 0xc0, !PT ;  /* 0x000000ff9c007812 */ /* 0x000fe600078ec0ff */
[----:B------:R2:W-:Y:S02]  /*d950*/  STG.E.U16 desc[UR24][R186.64+-0x4e], R168 ;  /* 0xffffb2a8ba007986 */ /* 0x0005e4000c101518 */
[----:B------:R-:W-:Y:S02]  /*d960*/  @!P4 HFMA2.BF16_V2 R248, -RZ.H0_H0, RZ.H0_H0, -R2.H0_H0 ;  /* 0x200000fffff8c231 */ /* 0x000fe40000340902 */
[----:B------:R-:W-:Y:S01]  /*d970*/  STG.E.U16 desc[UR24][R210.64+-0x3e], R164 ;  /* 0xffffc2a4d2007986 */ /* 0x000fe2000c101518 */
[----:B-1----:R-:W-:Y:S02]  /*d980*/  MOV R185, R152 ;  /* 0x0000009800b97202 */ /* 0x002fe40000000f00 */
[----:B------:R-:W-:Y:S02]  /*d990*/  @!P4 PRMT R2, R248, 0x5410, RZ ;  /* 0x00005410f802c816 */ /* 0x000fe400000000ff */
[----:B------:R-:W-:Y:S02]  /*d9a0*/  ISETP.LE.U32.AND P4, PT, R172, UR8, PT ;  /* 0x00000008ac007c0c */ /* 0x000fe4000bf83070 */
[C---:B------:R-:W-:Y:S01]  /*d9b0*/  PRMT R152, R0.reuse, 0x5410, R133 ;  /* 0x0000541000987816 */ /* 0x040fe20000000085 */
[----:B------:R1:W-:Y:S01]  /*d9c0*/  STG.E.U16 desc[UR24][R210.64+-0x40], R2 ;  /* 0xffffc002d2007986 */ /* 0x0003e2000c101518 */
[----:B------:R-:W-:Y:S03]  /*d9d0*/  LOP3.LUT R185, R185, 0xff, RZ, 0xc0, !PT ;  /* 0x000000ffb9b97812 */ /* 0x000fe600078ec0ff */
[----:B------:R-:W-:Y:S01]  /*d9e0*/  STG.E.U16 desc[UR24][R186.64+-0x40], R163 ;  /* 0xffffc0a3ba007986 */ /* 0x000fe2000c101518 */
[C---:B------:R-:W-:Y:S02]  /*d9f0*/  PRMT R170, R185.reuse, 0x5410, R189 ;  /* 0x00005410b9aa7816 */ /* 0x040fe400000000bd */
[----:B------:R-:W-:Y:S01]  /*da00*/  ISETP.LE.U32.AND P5, PT, R185, UR8, PT ;  /* 0x00000008b9007c0c */ /* 0x000fe2000bfa3070 */
[----:B------:R-:W-:Y:S02]  /*da10*/  STG.E.U16 desc[UR24][R186.64+-0x3e], R162 ;  /* 0xffffc2a2ba007986 */ /* 0x000fe4000c101518 */
[----:B------:R-:W-:Y:S01]  /*da20*/  @!P4 HFMA2.BF16_V2 R243, -RZ.H0_H0, RZ.H0_H0, -R135.H0_H0 ;  /* 0x200000fffff3c231 */ /* 0x000fe20000340987 */
[--C-:B------:R-:W-:Y:S01]  /*da30*/  HSET2.LE.AND R170, R170, R209.reuse, PT ;  /* 0x000000d1aaaa7233 */ /* 0x100fe20003803000 */
[----:B------:R-:W-:Y:S01]  /*da40*/  STG.E.U16 desc[UR24][R210.64+-0x2e], R161 ;  /* 0xffffd2a1d2007986 */ /* 0x000fe2000c101518 */
[----:B--2---:R-:W-:Y:S02]  /*da50*/  HSET2.LE.AND R168, R152, R209, PT ;  /* 0x000000d198a87233 */ /* 0x004fe40003803000 */
[----:B------:R-:W-:Y:S01]  /*da60*/  @!P4 PRMT R135, R243, 0x5410, RZ ;  /* 0x00005410f387c816 */ /* 0x000fe200000000ff */
[----:B------:R-:W-:Y:S01]  /*da70*/  LDSM.16.MT88.4 R152, [R198+0x19800] ;  /* 0x01980000c698783b */ /* 0x000fe20000004200 */
[----:B------:R-:W-:Y:S02]  /*da80*/  ISETP.LE.U32.AND P4, PT, R0, UR8, PT ;  /* 0x0000000800007c0c */ /* 0x000fe4000bf83070 */
[----:B------:R-:W-:Y:S01]  /*da90*/  F2FP.BF16.F32.PACK_AB R0, R216, R217 ;  /* 0x000000d9d800723e */ /* 0x000fe200000010ff */
[----:B------:R-:W-:Y:S03]  /*daa0*/  @!P5 HFMA2.BF16_V2 R237, -RZ.H0_H0, RZ.H0_H0, -R180.H0_H0 ;  /* 0x200000ffffedd231 */ /* 0x000fe600003409b4 */
[C---:B------:R-:W-:Y:S01]  /*dab0*/  PRMT R133, R0.reuse, 0x7632, R133 ;  /* 0x0000763200857816 */ /* 0x040fe20000000085 */
[----:B------:R2:W-:Y:S01]  /*dac0*/  STG.E.U16 desc[UR24][R210.64+-0x30], R135 ;  /* 0xffffd087d2007986 */ /* 0x0005e2000c101518 */
[----:B-1----:R-:W-:Y:S02]  /*dad0*/  F2FP.BF16.F32.PACK_AB R2, R215, R214 ;  /* 0x000000d6d702723e */ /* 0x002fe400000010ff */
[----:B------:R-:W-:Y:S01]  /*dae0*/  PRMT R140, R0, 0x5410, R133 ;  /* 0x00005410008c7816 */ /* 0x000fe20000000085 */
[----:B------:R-:W-:Y:S02]  /*daf0*/  STG.E.U16 desc[UR24][R186.64+-0x30], R160 ;  /* 0xffffd0a0ba007986 */ /* 0x000fe4000c101518 */
[----:B------:R-:W-:Y:S01]  /*db00*/  @!P4 HFMA2.BF16_V2 R241, -RZ.H0_H0, RZ.H0_H0, -R0.H0_H0 ;  /* 0x200000fffff1c231 */ /* 0x000fe20000340900 */
[----:B------:R-:W-:Y:S01]  /*db10*/  PRMT R183, R2, 0x7632, R183 ;  /* 0x0000763202b77816 */ /* 0x000fe200000000b7 */
[----:B------:R-:W-:Y:S01]  /*db20*/  @!P3 HFMA2.BF16_V2 R240, -RZ.H0_H0, RZ.H0_H0, -R133.H0_H0 ;  /* 0x200000fffff0b231 */ /* 0x000fe20000340985 */
[----:B------:R-:W-:Y:S01]  /*db30*/  STG.E.U16 desc[UR24][R186.64+-0x2e], R165 ;  /* 0xffffd2a5ba007986 */ /* 0x000fe2000c101518 */
[----:B------:R-:W-:Y:S01]  /*db40*/  LOP3.LUT R168, R140, R168, RZ, 0xc0, !PT ;  /* 0x000000a88ca87212 */ /* 0x000fe200078ec0ff */
[----:B------:R-:W-:Y:S01]  /*db50*/  @!P2 HFMA2.BF16_V2 R239, -RZ.H0_H0, RZ.H0_H0, -R2.H0_H0 ;  /* 0x200000ffffefa231 */ /* 0x000fe20000340902 */
[----:B------:R-:W-:Y:S01]  /*db60*/  @!P4 PRMT R0, R241, 0x5410, RZ ;  /* 0x00005410f100c816 */ /* 0x000fe200000000ff */
[----:B------:R-:W1:Y:S01]  /*db70*/  LDSM.16.MT88.4 R160, [R197+0x19800] ;  /* 0x01980000c5a0783b */ /* 0x000e620000004200 */
[----:B------:R-:W-:Y:S01]  /*db80*/  @!P3 PRMT R133, R240, 0x5410, RZ ;  /* 0x00005410f085b816 */ /* 0x000fe200000000ff */
[----:B------:R-:W-:Y:S01]  /*db90*/  @!P6 HFMA2.BF16_V2 R238, -RZ.H0_H0, RZ.H0_H0, -R183.H0_H0 ;  /* 0x200000ffffeee231 */ /* 0x000fe200003409b7 */
[----:B------:R-:W-:Y:S02]  /*dba0*/  ISETP.GT.U32.AND P4, PT, R189, UR8, PT ;  /* 0x00000008bd007c0c */ /* 0x000fe4000bf84070 */
[----:B------:R-:W-:Y:S03]  /*dbb0*/  ISETP.GT.U32.AND P3, PT, R190, UR8, PT ;  /* 0x00000008be007c0c */ /* 0x000fe6000bf64070 */
[----:B------:R3:W-:Y:S04]  /*dbc0*/  STG.E.U16 desc[UR24][R210.64+-0x20], R0 ;  /* 0xffffe000d2007986 */ /* 0x0007e8000c101518 */
[----:B------:R-:W4:Y:S01]  /*dbd0*/  LDSM.16.MT88.4 R140, [R134+0x1800] ;  /* 0x00180000868c783b */ /* 0x000f220000004200 */
[----:B--2---:R-:W-:Y:S05]  /*dbe0*/  PRMT R135, R180, 0x7632, R135 ;  /* 0x00007632b4877816 */ /* 0x004fea0000000087 */
[----:B------:R-:W-:Y:S02]  /*dbf0*/  @P3 HFMA2.BF16_V2 R235, -RZ.H0_H0, RZ.H0_H0, -R182.H0_H0 ;  /* 0x200000ffffeb3231 */ /* 0x000fe400003409b6 */
[----:B------:R-:W2:Y:S01]  /*dc00*/  LDSM.16.MT88.4 R172, [R184+0x1800] ;  /* 0x00180000b8ac783b */ /* 0x000ea20000004200 */
[----:B------:R-:W-:Y:S07]  /*dc10*/  @P4 HFMA2.BF16_V2 R236, -RZ.H0_H0, RZ.H0_H0, -R135.H0_H0 ;  /* 0x200000ffffec4231 */ /* 0x000fee0000340987 */
[----:B------:R5:W-:Y:S01]  /*dc20*/  STG.E.U16 desc[UR24][R210.64+-0x1e], R133 ;  /* 0xffffe285d2007986 */ /* 0x000be2000c101518 */
[----:B---3--:R-:W-:Y:S02]  /*dc30*/  PRMT R0, R2, 0x5410, R183 ;  /* 0x0000541002007816 */ /* 0x008fe400000000b7 */
[----:B------:R-:W-:Y:S02]  /*dc40*/  @!P2 PRMT R2, R239, 0x5410, RZ ;  /* 0x00005410ef02a816 */ /* 0x000fe400000000ff */
[----:B------:R-:W-:Y:S02]  /*dc50*/  LOP3.LUT R169, R0, R169, RZ, 0xc0, !PT ;  /* 0x000000a900a97212 */ /* 0x000fe400078ec0ff */
[----:B------:R-:W-:Y:S01]  /*dc60*/  PRMT R0, R190, 0x5410, R191 ;  /* 0x00005410be007816 */ /* 0x000fe200000000bf */
[----:B------:R3:W-:Y:S01]  /*dc70*/  STG.E.U16 desc[UR24][R186.64+-0x20], R2 ;  /* 0xffffe002ba007986 */ /* 0x0007e2000c101518 */
[----:B------:R-:W-:Y:S02]  /*dc80*/  @!P6 PRMT R183, R238, 0x5410, RZ ;  /* 0x00005410eeb7e816 */ /* 0x000fe400000000ff */
[----:B------:R-:W-:Y:S02]  /*dc90*/  LOP3.LUT R171, R0, 0xff00ff, RZ, 0xc0, !PT ;  /* 0x00ff00ff00ab7812 */ /* 0x000fe400078ec0ff */
[----:B------:R-:W-:Y:S01]  /*dca0*/  PRMT R0, R180, 0x5410, R135 ;  /* 0x00005410b4007816 */ /* 0x000fe20000000087 */
[----:B------:R-:W-:Y:S01]  /*dcb0*/  STG.E.U16 desc[UR24][R186.64+-0x1e], R183 ;  /* 0xffffe2b7ba007986 */ /* 0x000fe2000c101518 */
[----:B------:R-:W-:Y:S02]  /*dcc0*/  @P4 PRMT R135, R236, 0x5410, RZ ;  /* 0x00005410ec874816 */ /* 0x000fe400000000ff */
[----:B------:R-:W-:Y:S02]  /*dcd0*/  LOP3.LUT R170, R0, R170, RZ, 0xc0, !PT ;  /* 0x000000aa00aa7212 */ /* 0x000fe400078ec0ff */
[----:B------:R-:W-:Y:S01]  /*dce0*/  HSET2.LE.AND R171, R171, R209, PT ;  /* 0x000000d1abab7233 */ /* 0x000fe20003803000 */
[----:B------:R-:W-:Y:S01]  /*dcf0*/  STG.E.U16 desc[UR24][R210.64+-0xe], R135 ;  /* 0xfffff287d2007986 */ /* 0x000fe2000c101518 */
[----:B------:R-:W-:Y:S01]  /*dd00*/  PRMT R0, R182, 0x5410, R181 ;  /* 0x00005410b6007816 */ /* 0x000fe200000000b5 */
[----:B-----5:R-:W-:Y:S01]  /*dd10*/  IMAD.MOV.U32 R133, RZ, RZ, R3 ;  /* 0x000000ffff857224 */ /* 0x020fe200078e0003 */
[----:B------:R-:W-:Y:S02]  /*dd20*/  @!P5 PRMT R180, R237, 0x5410, RZ ;  /* 0x00005410edb4d816 */ /* 0x000fe400000000ff */
        /* <DEDUP_REMOVED lines=8> */
[----:B---3--:R-:W-:Y:S01]  /*ddb0*/  FADD.FTZ R2, R217, R193 ;  /* 0x000000c1d9027221 */ /* 0x008fe20000010000 */
[----:B------:R-:W-:Y:S02]  /*ddc0*/  FADD.FTZ R0, R195, R0 ;  /* 0x00000000c3007221 */ /* 0x000fe40000010000 */
[C---:B------:R-:W-:Y:S01]  /*ddd0*/  HMMA.16816.F32.BF16 R160, R168.reuse, R162, R8 ;  /* 0x000000a2a8a0723c */ /* 0x040fe20000041808 */
[----:B------:R-:W3:Y:S02]  /*dde0*/  LDSM.16.MT88.4 R8, [R134+0x3800] ;  /* 0x003800008608783b */ /* 0x000ee40000004200 */
[----:B------:R-:W-:Y:S02]  /*ddf0*/  @P2 HFMA2.BF16_V2 R234, -RZ.H0_H0, RZ.H0_H0, -R181.H0_H0 ;  /* 0x200000ffffea2231 */ /* 0x000fe400003409b5 */
[----:B------:R-:W-:Y:S01]  /*de00*/  FADD.FTZ R2, R216, R2 ;  /* 0x00000002d8027221 */ /* 0x000fe20000010000 */
[----:B------:R-:W-:Y:S01]  /*de10*/  FADD.FTZ R231, R194, R0 ;  /* 0x00000000c2e77221 */ /* 0x000fe20000010000 */
[----:B------:R-:W-:Y:S01]  /*de20*/  MOV R0, R132 ;  /* 0x0000008400007202 */ /* 0x000fe20000000f00 */
[C---:B------:R-:W-:Y:S01]  /*de30*/  HMMA.16816.F32.BF16 R156, R168.reuse, R152, R12 ;  /* 0x00000098a89c723c */ /* 0x040fe2000004180c */
[----:B------:R-:W5:Y:S02]  /*de40*/  LDSM.16.MT88.4 R12, [R184+0x3800] ;  /* 0x00380000b80c783b */ /* 0x000f640000004200 */
[----:B------:R-:W-:Y:S01]  /*de50*/  @P2 PRMT R181, R234, 0x5410, RZ ;  /* 0x00005410eab52816 */ /* 0x000fe200000000ff */
[----:B------:R-:W-:Y:S04]  /*de60*/  FADD.FTZ R2, R199, R2 ;  /* 0x00000002c7027221 */ /* 0x000fe80000010000 */
[C---:B------:R-:W-:Y:S01]  /*de70*/  HMMA.16816.F32.BF16 R152, R168.reuse, R154, R16 ;  /* 0x0000009aa898723c */ /* 0x040fe20000041810 */
[----:B------:R-:W5:Y:S02]  /*de80*/  LDSM.16.MT88.4 R16, [R197+0x1d800] ;  /* 0x01d80000c510783b */ /* 0x000f640000004200 */
[----:B------:R-:W-:Y:S05]  /*de90*/  FADD.FTZ R230, R200, R2 ;  /* 0x00000002c8e67221 */ /* 0x000fea0000010000 */
[C---:B----4-:R-:W-:Y:S01]  /*dea0*/  HMMA.16816.F32.BF16 R148, R168.reuse, R140, R20 ;  /* 0x0000008ca894723c */ /* 0x050fe20000041814 */
[----:B------:R-:W4:Y:S07]  /*deb0*/  LDSM.16.MT88.4 R20, [R198+0x1d800] ;  /* 0x01d80000c614783b */ /* 0x000f2e0000004200 */
[C---:B------:R-:W-:Y:S01]  /*dec0*/  HMMA.16816.F32.BF16 R144, R168.reuse, R142, R24 ;  /* 0x0000008ea890723c */ /* 0x040fe20000041818 */
[----:B------:R-:W4:Y:S07]  /*ded0*/  LDSM.16.MT88.4 R24, [R134+0x5800] ;  /* 0x005800008618783b */ /* 0x000f2e0000004200 */
[C---:B--2---:R-:W-:Y:S01]  /*dee0*/  HMMA.16816.F32.BF16 R140, R168.reuse, R172, R28 ;  /* 0x000000aca88c723c */ /* 0x044fe2000004181c */
[----:B------:R-:W2:Y:S07]  /*def0*/  LDSM.16.MT88.4 R28, [R184+0x5800] ;  /* 0x00580000b81c783b */ /* 0x000eae0000004200 */
[C---:B------:R-:W-:Y:S01]  /*df00*/  HMMA.16816.F32.BF16 R136, R168.reuse, R174, R32 ;  /* 0x000000aea888723c */ /* 0x040fe20000041820 */
[----:B------:R-:W2:Y:S07]  /*df10*/  LDSM.16.MT88.4 R32, [R197+0x1f800] ;  /* 0x01f80000c520783b */ /* 0x000eae0000004200 */
[C---:B------:R-:W-:Y:S01]  /*df20*/  HMMA.16816.F32.BF16 R36, R168.reuse, R176, R36 ;  /* 0x000000b0a824723c */ /* 0x040fe20000041824 */
[----:B------:R-:W2:Y:S07]  /*df30*/  LDSM.16.MT88.4 R172, [R198+0x1f800] ;  /* 0x01f80000c6ac783b */ /* 0x000eae0000004200 */
[C---:B------:R-:W-:Y:S01]  /*df40*/  HMMA.16816.F32.BF16 R40, R168.reuse, R178, R40 ;  /* 0x000000b2a828723c */ /* 0x040fe20000041828 */
[----:B------:R-:W-:Y:S04]  /*df50*/  STG.E.U16 desc[UR24][R186.64+-0x10], R182 ;  /* 0xfffff0b6ba007986 */ /* 0x000fe8000c101518 */
[----:B------:R-:W-:Y:S03]  /*df60*/  STG.E.U16 desc[UR24][R186.64+-0xe], R181 ;  /* 0xfffff2b5ba007986 */ /* 0x000fe6000c101518 */
[C---:B-1----:R-:W-:Y:S08]  /*df70*/  HMMA.16816.F32.BF16 R44, R168.reuse, R4, R44 ;  /* 0x00000004a82c723c */ /* 0x042ff0000004182c */
[C---:B------:R-:W-:Y:S01]  /*df80*/  HMMA.16816.F32.BF16 R48, R168.reuse, R6, R48 ;  /* 0x00000006a830723c */ /* 0x040fe20000041830 */
[----:B------:R-:W1:Y:S07]  /*df90*/  LDSM.16.MT88.4 R4, [R134+0x7800] ;  /* 0x007800008604783b */ /* 0x000e6e0000004200 */
[C---:B---3--:R-:W-:Y:S08]  /*dfa0*/  HMMA.16816.F32.BF16 R52, R168.reuse, R8, R52 ;  /* 0x00000008a834723c */ /* 0x048ff00000041834 */
[C---:B------:R-:W-:Y:S01]  /*dfb0*/  HMMA.16816.F32.BF16 R56, R168.reuse, R10, R56 ;  /* 0x0000000aa838723c */ /* 0x040fe20000041838 */
[----:B------:R-:W3:Y:S07]  /*dfc0*/  LDSM.16.MT88.4 R8, [R184+0x7800] ;  /* 0x00780000b808783b */ /* 0x000eee0000004200 */
        /* <DEDUP_REMOVED lines=14> */
[C---:B-1----:R-:W-:Y:S03]  /*e0b0*/  HMMA.16816.F32.BF16 R116, R168.reuse, R4, R116 ;  /* 0x00000004a874723c */ /* 0x042fe60000041874 */
[----:B------:R-:W-:Y:S04]  /*e0c0*/  IADD3 R5, P2, PT, R210, -0x80, RZ ;  /* 0xffffff80d2057810 */ /* 0x000fe80007f5e0ff */
[----:B------:R-:W-:Y:S01]  /*e0d0*/  IADD3.X R4, PT, PT, R211, -0x1, RZ, P2, !PT ;  /* 0xffffffffd3047810 */ /* 0x000fe200017fe4ff */
[C---:B------:R-:W-:Y:S03]  /*e0e0*/  HMMA.16816.F32.BF16 R120, R168.reuse, R6, R120 ;  /* 0x00000006a878723c */ /* 0x040fe60000041878 */
[----:B------:R-:W-:Y:S01]  /*e0f0*/  IMAD.MOV.U32 R210, RZ, RZ, R5 ;  /* 0x000000ffffd27224 */ /* 0x000fe200078e0005 */
[----:B------:R-:W-:Y:S04]  /*e100*/  MOV R211, R4 ;  /* 0x0000000400d37202 */ /* 0x000fe80000000f00 */
[C---:B---3--:R-:W-:Y:S08]  /*e110*/  HMMA.16816.F32.BF16 R124, R168.reuse, R8, R124 ;  /* 0x00000008a87c723c */ /* 0x048ff0000004187c */
[----:B------:R-:W-:Y:S01]  /*e120*/  HMMA.16816.F32.BF16 R128, R168, R10, R128 ;  /* 0x0000000aa880723c */ /* 0x000fe20000041880 */
[----:B------:R-:W-:Y:S08]  /*e130*/  @!UPT UIADD3 URZ, UPT, UPT, URZ, URZ, URZ ;  /* 0x000000fffffff290 */ /* 0x000ff0000fffe0ff */
[----:B------:R-:W-:Y:S11]  /*e140*/  BRA.U UP0, `(.L_x_1902) ;  /* 0xffffffad00ec7547 */ /* 0x000ff6000b83ffff */
.L_x_1901:
        /* <DEDUP_REMOVED lines=49> */
[C---:B------:R-:W-:Y:S01]  /*e460*/  FMUL.FTZ R49, R26.reuse, R63 ;  /* 0x0000003f1a317220 */ /* 0x040fe20000410000 */
[----:B------:R-:W-:Y:S01]  /*e470*/  UMOV UR4, 0x400 ;  /* 0x0000040000047882 */ /* 0x000fe20000000000 */
[C---:B------:R-:W-:Y:S01]  /*e480*/  FMUL.FTZ R50, R26.reuse, R50 ;  /* 0x000000321a327220 */ /* 0x040fe20000410000 */
[----:B------:R-:W-:Y:S01]  /*e490*/  FMUL.FTZ R2, R26, R51 ;  /* 0x000000331a027220 */ /* 0x000fe20000410000 */
[----:B------:R-:W-:Y:S01]  /*e4a0*/  F2FP.BF16.F32.PACK_AB R57, R57, R46 ;  /* 0x0000002e3939723e */ /* 0x000fe200000010ff */
[----:B------:R-:W-:Y:S01]  /*e4b0*/  ULEA UR6, UR6, UR4, 0x18 ;  /* 0x0000000406067291 */ /* 0x000fe2000f8ec0ff */
[----:B------:R-:W-:Y:S01]  /*e4c0*/  F2FP.BF16.F32.PACK_AB R46, R69, R148 ;  /* 0x00000094452e723e */ /* 0x000fe200000010ff */
[C---:B------:R-:W-:Y:S01]  /*e4d0*/  FMUL.FTZ R134, R0.reuse, R53 ;  /* 0x0000003500867220 */ /* 0x040fe20000410000 */
[----:B------:R-:W-:Y:S01]  /*e4e0*/  MOV R69, 0x10 ;  /* 0x0000001000457802 */ /* 0x000fe20000000f00 */
[C---:B------:R-:W-:Y:S01]  /*e4f0*/  FMUL.FTZ R175, R0.reuse, R164 ;  /* 0x000000a400af7220 */ /* 0x040fe20000410000 */
[----:B------:R-:W-:Y:S01]  /*e500*/  F2FP.BF16.F32.PACK_AB R49, R49, R9 ;  /* 0x000000093131723e */ /* 0x000fe200000010ff */
[----:B------:R-:W-:Y:S01]  /*e510*/  FMUL.FTZ R165, R0, R165 ;  /* 0x000000a500a57220 */ /* 0x000fe20000410000 */
        /* <DEDUP_REMOVED lines=8> */
[----:B------:R-:W-:Y:S01]  /*e5a0*/  FMUL.FTZ R170, R0, R144 ;  /* 0x0000009000aa7220 */ /* 0x000fe20000410000 */
[----:B------:R-:W-:Y:S01]  /*e5b0*/  F2FP.BF16.F32.PACK_AB R55, R2, R50 ;  /* 0x000000320237723e */ /* 0x000fe200000010ff */
[C---:B------:R-:W-:Y:S01]  /*e5c0*/  FMUL.FTZ R11, R0.reuse, R157 ;  /* 0x0000009d000b7220 */ /* 0x040fe20000410000 */
        /* <DEDUP_REMOVED lines=60> */
[C---:B------:R-:W-:Y:S01]  /*e990*/  FMUL.FTZ R10, R26.reuse, R159 ;  /* 0x0000009f1a0a7220 */ /* 0x040fe20000410000 */
[----:B------:R-:W-:Y:S01]  /*e9a0*/  F2FP.BF16.F32.PACK_AB R47, R47, R7 ;  /* 0x000000072f2f723e */ /* 0x000fe200000010ff */
[----:B------:R-:W-:Y:S01]  /*e9b0*/  FMUL.FTZ R51, R26, R59 ;  /* 0x0000003b1a337220 */ /* 0x000fe20000410000 */
[----:B------:R-:W-:Y:S01]  /*e9c0*/  F2FP.BF16.F32.PACK_AB R6, R6, R174 ;  /* 0x000000ae0606723e */ /* 0x000fe200000010ff */
[----:B------:R1:W-:Y:S01]  /*e9d0*/  STS [R2], R0 ;  /* 0x0000000002007388 */ /* 0x0003e20000000800 */
[----:B------:R-:W-:Y:S01]  /*e9e0*/  IADD3 R7, PT, PT, R2, R69, RZ ;  /* 0x0000004502077210 */ /* 0x000fe20007ffe0ff */
[----:B------:R-:W-:Y:S01]  /*e9f0*/  FMUL.FTZ R154, R26, R154 ;  /* 0x0000009a1a9a7220 */ /* 0x000fe20000410000 */
[----:B------:R-:W-:Y:S01]  /*ea00*/  F2FP.BF16.F32.PACK_AB R59, R4, R42 ;  /* 0x0000002a043b723e */ /* 0x000fe200000010ff */
[----:B------:R-:W-:Y:S01]  /*ea10*/  STS [R2+0x400], R5 ;  /* 0x0004000502007388 */ /* 0x000fe20000000800 */
[----:B------:R-:W-:Y:S01]  /*ea20*/  IADD3 R4, PT, PT, R2, R9, RZ ;  /* 0x0000000902047210 */ /* 0x000fe20007ffe0ff */
[----:B------:R-:W-:Y:S01]  /*ea30*/  FMUL.FTZ R15, R26, R155 ;  /* 0x0000009b1a0f7220 */ /* 0x000fe20000410000 */
[----:B------:R-:W-:Y:S01]  /*ea40*/  F2FP.BF16.F32.PACK_AB R12, R12, R162 ;  /* 0x000000a20c0c723e */ /* 0x000fe200000010ff */
[----:B------:R2:W-:Y:S01]  /*ea50*/  STS [R7], R6 ;  /* 0x0000000607007388 */ /* 0x0005e20000000800 */
        /* <DEDUP_REMOVED lines=10> */
[C---:B------:R-:W-:Y:S01]  /*eb00*/  FMUL.FTZ R139, R26.reuse, R139 ;  /* 0x0000008b1a8b7220 */ /* 0x040fe20000410000 */
[----:B------:R-:W-:Y:S01]  /*eb10*/  STS [R7+0x400], R12 ;  /* 0x0004000c07007388 */ /* 0x000fe20000000800 */
[C---:B------:R-:W-:Y:S01]  /*eb20*/  FMUL.FTZ R38, R26.reuse, R38 ;  /* 0x000000261a267220 */ /* 0x040fe20000410000 */
[----:B------:R-:W-:Y:S01]  /*eb30*/  FMUL.FTZ R61, R26, R39 ;  /* 0x000000271a3d7220 */ /* 0x000fe20000410000 */
[----:B------:R-:W-:Y:S01]  /*eb40*/  F2FP.BF16.F32.PACK_AB R15, R15, R154 ;  /* 0x0000009a0f0f723e */ /* 0x000fe200000010ff */
[----:B------:R-:W-:Y:S01]  /*eb50*/  STS [R4], R11 ;  /* 0x0000000b04007388 */ /* 0x000fe20000000800 */
[----:B-1----:R-:W-:Y:S01]  /*eb60*/  IADD3 R0, PT, PT, R2, 0x40, RZ ;  /* 0x0000004002007810 */ /* 0x002fe20007ffe0ff */
[----:B------:R-:W-:Y:S01]  /*eb70*/  FMUL.FTZ R17, R26, R54 ;  /* 0x000000361a117220 */ /* 0x000fe20000410000 */
[----:B------:R-:W-:Y:S01]  /*eb80*/  @P1 IADD3 R0, PT, PT, R2, -0x40, RZ ;  /* 0xffffffc002001810 */ /* 0x000fe20007ffe0ff */
[----:B------:R-:W-:Y:S01]  /*eb90*/  STS [R4+0x400], R10 ;  /* 0x0004000a04007388 */ /* 0x000fe20000000800 */
[----:B------:R-:W-:Y:S01]  /*eba0*/  F2FP.BF16.F32.PACK_AB R14, R14, R171 ;  /* 0x000000ab0e0e723e */ /* 0x000fe200000010ff */
[C---:B------:R-:W-:Y:S01]  /*ebb0*/  FMUL.FTZ R16, R26.reuse, R58 ;  /* 0x0000003a1a107220 */ /* 0x040fe20000410000 */
[----:B------:R-:W-:Y:S01]  /*ebc0*/  IADD3 R9, PT, PT, R9, R0, RZ ;  /* 0x0000000009097210 */ /* 0x000fe20007ffe0ff */
[----:B------:R-:W1:Y:S01]  /*ebd0*/  @!UP3 LDCU.64 UR4, c[0x0][0x400] ;  /* 0x00008000ff04b7ac */ /* 0x000e620008000a00 */
[----:B--2---:R-:W-:Y:S01]  /*ebe0*/  IADD3 R6, PT, PT, R69, R4, RZ ;  /* 0x0000000445067210 */ /* 0x004fe20007ffe0ff */
[C---:B------:R-:W-:Y:S01]  /*ebf0*/  FMUL.FTZ R70, R26.reuse, R70 ;  /* 0x000000461a467220 */ /* 0x040fe20000410000 */
[----:B------:R-:W-:Y:S01]  /*ec00*/  F2FP.BF16.F32.PACK_AB R13, R13, R150 ;  /* 0x000000960d0d723e */ /* 0x000fe200000010ff */
[C---:B------:R-:W-:Y:S01]  /*ec10*/  FMUL.FTZ R45, R26.reuse, R71 ;  /* 0x000000471a2d7220 */ /* 0x040fe20000410000 */
[----:B------:R-:W-:Y:S01]  /*ec20*/  F2FP.BF16.F32.PACK_AB R68, R145, R170 ;  /* 0x000000aa9144723e */ /* 0x000fe200000010ff */
[----:B------:R2:W-:Y:S01]  /*ec30*/  STS [R6], R8 ;  /* 0x0000000806007388 */ /* 0x0005e20000000800 */
[----:B------:R-:W-:Y:S01]  /*ec40*/  F2FP.BF16.F32.PACK_AB R67, R147, R146 ;  /* 0x000000929343723e */ /* 0x000fe200000010ff */
[----:B------:R-:W-:Y:S01]  /*ec50*/  FMUL.FTZ R74, R26, R74 ;  /* 0x0000004a1a4a7220 */ /* 0x000fe20000410000 */
        /* <DEDUP_REMOVED lines=19> */
[----:B------:R-:W-:Y:S01]  /*ed90*/  FMUL.FTZ R37, R26, R87 ;  /* 0x000000571a257220 */ /* 0x000fe20000410000 */
[----:B------:R-:W-:Y:S01]  /*eda0*/  F2FP.BF16.F32.PACK_AB R54, R134, R156 ;  /* 0x0000009c8636723e */ /* 0x000fe200000010ff */
[C---:B------:R-:W-:Y:S01]  /*edb0*/  FMUL.FTZ R90, R26.reuse, R90 ;  /* 0x0000005a1a5a7220 */ /* 0x040fe20000410000 */
[----:B--2---:R-:W-:Y:S01]  /*edc0*/  IADD3 R8, PT, PT, R69, R0, RZ ;  /* 0x0000000045087210 */ /* 0x004fe20007ffe0ff */
[C---:B------:R-:W-:Y:S01]  /*edd0*/  FMUL.FTZ R35, R26.reuse, R91 ;  /* 0x0000005b1a237220 */ /* 0x040fe20000410000 */
        /* <DEDUP_REMOVED lines=20> */
[----:B------:R-:W-:Y:S01]  /*ef20*/  FMUL.FTZ R29, R26, R103 ;  /* 0x000000671a1d7220 */ /* 0x000fe20000410000 */
        /* <DEDUP_REMOVED lines=33> */
[----:B-1----:R-:W-:Y:S01]  /*f140*/  @!UP3 UIMAD.WIDE.U32 UR14, UR7, UR4, URZ ;  /* 0x00000004070eb2a5 */ /* 0x002fe2000f8e00ff */
[----:B------:R-:W-:Y:S01]  /*f150*/  STS [R6+0x4400], R55 ;  /* 0x0044003706007388 */ /* 0x000fe20000000800 */
[----:B------:R-:W-:Y:S01]  /*f160*/  F2FP.BF16.F32.PACK_AB R27, R27, R106 ;  /* 0x0000006a1b1b723e */ /* 0x000fe200000010ff */
[----:B------:R-:W-:Y:S01]  /*f170*/  FMUL.FTZ R130, R26, R130 ;  /* 0x000000821a827220 */ /* 0x000fe20000410000 */
        /* <DEDUP_REMOVED lines=44> */
[----:B------:R3:W-:Y:S04]  /*f440*/  STS [R2+0xc400], R29 ;  /* 0x00c4001d02007388 */ /* 0x0007e80000000800 */
[----:B------:R-:W-:Y:S04]  /*f450*/  STS [R7+0xc000], R28 ;  /* 0x00c0001c07007388 */ /* 0x000fe80000000800 */
[----:B------:R-:W-:Y:S01]  /*f460*/  STS [R7+0xc400], R27 ;  /* 0x00c4001b07007388 */ /* 0x000fe20000000800 */
[----:B--2---:R-:W-:-:S03]  /*f470*/  SHF.L.U32 R33, R176, 0x3, RZ ;  /* 0x00000003b0217819 */ /* 0x004fc600000006ff */
[----:B------:R-:W-:Y:S01]  /*f480*/  STS [R4+0xc000], R25 ;  /* 0x00c0001904007388 */ /* 0x000fe20000000800 */
[----:B------:R-:W-:-:S03]  /*f490*/  LOP3.LUT R10, R33, 0x1f8, RZ, 0xc0, !PT ;  /* 0x000001f8210a7812 */ /* 0x000fc600078ec0ff */
[----:B------:R-:W-:Y:S01]  /*f4a0*/  STS [R4+0xc400], R24 ;  /* 0x00c4001804007388 */ /* 0x000fe20000000800 */
[----:B------:R-:W-:-:S03]  /*f4b0*/  LOP3.LUT R10, R10, 0x38, R176, 0x78, !PT ;  /* 0x000000380a0a7812 */ /* 0x000fc600078e78b0 */
[----:B------:R-:W-:Y:S01]  /*f4c0*/  STS [R6+0xc000], R23 ;  /* 0x00c0001706007388 */ /* 0x000fe20000000800 */
[----:B------:R-:W-:-:S03]  /*f4d0*/  LOP3.LUT R10, R10, 0x1e00, R33, 0xf8, !PT ;  /* 0x00001e000a0a7812 */ /* 0x000fc600078ef821 */
        /* <DEDUP_REMOVED lines=19> */
.L_x_1905:
        /* <DEDUP_REMOVED lines=15> */
[----:B------:R-:W-:Y:S01]  /*f700*/  UIADD3 UR23, UPT, UPT, -UR21, UR23, URZ ;  /* 0x0000001715177290 */ /* 0x000fe2000fffe1ff */
[----:B-1----:R-:W1:Y:S01]  /*f710*/  @P4 MUFU.LG2 R2, R230 ;  /* 0x000000e600024308 */ /* 0x002e620000000c00 */
[----:B--2---:R-:W-:-:S05]  /*f720*/  UIMAD UR6, UR8, UR5, URZ ;  /* 0x00000005080672a4 */ /* 0x004fca000f8e02ff */
[----:B----4-:R-:W2:Y:S01]  /*f730*/  @P4 LDC R5, c[0x0][0x458] ;  /* 0x00011600ff054b82 */ /* 0x010ea20000000800 */
[----:B------:R-:W-:Y:S01]  /*f740*/  USHF.L.U32 UR7, UR6, 0x7, URZ ;  /* 0x0000000706077899 */ /* 0x000fe200080006ff */
[----:B------:R4:W2:Y:S01]  /*f750*/  LDS.128 R28, [R10+0x3000] ;  /* 0x003000000a1c7984 */ /* 0x0008a20000000c00 */
[----:B------:R-:W3:Y:S01]  /*f760*/  @P3 MUFU.LG2 R0, R231 ;  /* 0x000000e700003308 */ /* 0x000ee20000000c00 */
[----:B------:R-:W-:Y:S02]  /*f770*/  USHF.R.S32.HI UR6, URZ, 0x1f, UR12 ;  /* 0x0000001fff067899 */ /* 0x000fe4000801140c */
        /* <DEDUP_REMOVED lines=28> */
.L_x_1907:
[----:B------:R-:W-:Y:S05]  /*f940*/  BSYNC.RECONVERGENT B0 ;  /* 0x0000000000007941 */ /* 0x000fea0003800200 */
.L_x_1906:
[----:B------:R2:W5:Y:S01]  /*f950*/  LDL R34, [R1+0x54] ;  /* 0x0000540001227983 */ /* 0x0005620000100800 */
[----:B------:R-:W3:Y:S03]  /*f960*/  LDCU.64 UR4, c[0x0][0x410] ;  /* 0x00008200ff0477ac */ /* 0x000ee60008000a00 */
[----:B------:R2:W5:Y:S04]  /*f970*/  LDL R35, [R1+0x34] ;  /* 0x0000340001237983 */ /* 0x0005680000100800 */
[----:B------:R2:W5:Y:S01]  /*f980*/  LDL R36, [R1+0x50] ;  /* 0x0000500001247983 */ /* 0x0005620000100800 */
[----:B-1----:R-:W-:Y:S01]  /*f990*/  SHF.R.U32.HI R4, RZ, 0x3, R176 ;  /* 0x00000003ff047819 */ /* 0x002fe200000116b0 */
[----:B------:R-:W-:Y:S01]  /*f9a0*/  UIMAD.WIDE.U32 UR8, UR8, 0x80, URZ ;  /* 0x00000080080878a5 */ /* 0x000fe2000f8e00ff */
[----:B------:R-:W-:Y:S01]  /*f9b0*/  LOP3.LUT R33, R33, 0x38, RZ, 0xc0, !PT ;  /* 0x0000003821217812 */ /* 0x000fe200078ec0ff */
[----:B------:R2:W1:Y:S01]  /*f9c0*/  LDS.128 R24, [R10] ;  /* 0x000000000a187984 */ /* 0x0004620000000c00 */
[C---:B------:R-:W-:Y:S01]  /*f9d0*/  ISETP.GE.AND P3, PT, R4.reuse, UR23, PT ;  /* 0x0000001704007c0c */ /* 0x040fe2000bf66270 */
[C---:B------:R-:W-:Y:S01]  /*f9e0*/  VIADD R0, R4.reuse, 0x20 ;  /* 0x0000002004007836 */ /* 0x040fe20000000000 */
[----:B------:R-:W-:Y:S01]  /*f9f0*/  IADD3 R2, P0, PT, R33, UR14, RZ ;  /* 0x0000000e21027c10 */ /* 0x000fe2000ff1e0ff */
[----:B------:R2:W4:Y:S01]  /*fa00*/  LDS.128 R20, [R10+0x4000] ;  /* 0x004000000a147984 */ /* 0x0005220000000c00 */
[----:B------:R-:W-:Y:S01]  /*fa10*/  VIADD R6, R4, 0x40 ;  /* 0x0000004004067836 */ /* 0x000fe20000000000 */
[----:B------:R-:W-:Y:S01]  /*fa20*/  BSSY.RECONVERGENT B0, `(.L_x_1908) ;  /* 0x0000021000007945 */ /* 0x000fe20003800200 */
[----:B------:R-:W-:Y:S01]  /*fa30*/  ISETP.GE.AND P2, PT, R0, UR23, PT ;  /* 0x0000001700007c0c */ /* 0x000fe2000bf46270 */
[----:B------:R2:W1:Y:S01]  /*fa40*/  LDS.128 R16, [R10+0x8000] ;  /* 0x008000000a107984 */ /* 0x0004620000000c00 */
[----:B------:R-:W-:Y:S01]  /*fa50*/  IMAD.X R3, RZ, RZ, UR11, P0 ;  /* 0x0000000bff037e24 */ /* 0x000fe200080e06ff */
[----:B------:R-:W-:Y:S01]  /*fa60*/  ISETP.GE.AND P1, PT, R6, UR23, PT ;  /* 0x0000001706007c0c */ /* 0x000fe2000bf26270 */
[----:B---3--:R-:W-:Y:S01]  /*fa70*/  IMAD.U32 R0, RZ, RZ, UR4 ;  /* 0x00000004ff007e24 */ /* 0x008fe2000f8e00ff */
[----:B------:R2:W3:Y:S01]  /*fa80*/  LDS.128 R12, [R10+0xc000] ;  /* 0x00c000000a0c7984 */ /* 0x0004e20000000c00 */
[C---:B------:R-:W-:Y:S01]  /*fa90*/  VIADD R5, R4.reuse, 0x60 ;  /* 0x0000006004057836 */ /* 0x040fe20000000000 */
[----:B------:R-:W-:Y:S01]  /*faa0*/  LOP3.LUT R32, R4, UR8, RZ, 0xfc, !PT ;  /* 0x0000000804207c12 */ /* 0x000fe2000f8efcff */
[----:B------:R-:W-:-:S03]  /*fab0*/  IMAD.WIDE.U32 R8, R0, UR13, R2 ;  /* 0x0000000d00087c25 */ /* 0x000fc6000f8e0002 */
[----:B------:R-:W-:Y:S01]  /*fac0*/  ISETP.GE.AND P0, PT, R5, UR23, PT ;  /* 0x0000001705007c0c */ /* 0x000fe2000bf06270 */
[----:B------:R-:W-:-:S04]  /*fad0*/  IMAD.U32 R0, RZ, RZ, UR5 ;  /* 0x00000005ff007e24 */ /* 0x000fc8000f8e00ff */
[----:B------:R-:W-:Y:S01]  /*fae0*/  IMAD R7, R0, UR13, R9 ;  /* 0x0000000d00077c24 */ /* 0x000fe2000f8e0209 */
[----:B------:R-:W-:Y:S07]  /*faf0*/  @P3 BRA `(.L_x_1909) ;  /* 0x00000000004c3947 */ /* 0x000fee0003800000 */
[----:B------:R-:W2:Y:S01]  /*fb00*/  LDCU.64 UR6, c[0x0][0x408] ;  /* 0x00008100ff0677ac */ /* 0x000ea20008000a00 */
[----:B------:R-:W-:Y:S01]  /*fb10*/  IMAD.MOV.U32 R6, RZ, RZ, R8 ;  /* 0x000000ffff067224 */ /* 0x000fe200078e0008 */
[----:B------:R-:W4:Y:S01]  /*fb20*/  LDCU.64 UR4, c[0x0][0x3f0] ;  /* 0x00007e00ff0477ac */ /* 0x000f220008000a00 */
[----:B------:R-:W1:Y:S01]  /*fb30*/  LDCU UR11, c[0x0][0x440] ;  /* 0x00008800ff0b77ac */ /* 0x000e620008000800 */
[----:B--2---:R-:W-:Y:S01]  /*fb40*/  UIMAD UR10, UR9, UR6, URZ ;  /* 0x00000006090a72a4 */ /* 0x004fe2000f8e02ff */
[----:B------:R-:W-:-:S05]  /*fb50*/  IMAD.WIDE.U32 R4, R32, UR6, R6 ;  /* 0x0000000620047c25 */ /* 0x000fca000f8e0006 */
[----:B------:R-:W-:Y:S01]  /*fb60*/  IMAD.U32 R0, RZ, RZ, UR10 ;  /* 0x0000000aff007e24 */ /* 0x000fe2000f8e00ff */
[----:B----4-:R-:W-:Y:S02]  /*fb70*/  LEA R2, P3, R4, UR4, 0x1 ;  /* 0x0000000404027c11 */ /* 0x010fe4000f8608ff */
[----:B-1----:R-:W-:Y:S01]  /*fb80*/  ISETP.GE.AND P6, PT, R33, UR11, PT ;  /* 0x0000000b21007c0c */ /* 0x002fe2000bfc6270 */
[----:B------:R-:W-:Y:S01]  /*fb90*/  IMAD R0, R32, UR7, R0 ;  /* 0x0000000720007c24 */ /* 0x000fe2000f8e0200 */
[----:B-----5:R-:W-:Y:S02]  /*fba0*/  ISETP.GE.AND P5, PT, R36, UR11, PT ;  /* 0x0000000b24007c0c */ /* 0x020fe4000bfa6270 */
[----:B------:R-:W-:Y:S01]  /*fbb0*/  ISETP.GE.AND P4, PT, R35, UR11, PT ;  /* 0x0000000b23007c0c */ /* 0x000fe2000bf86270 */
[----:B------:R-:W-:-:S05]  /*fbc0*/  IMAD.IADD R0, R0, 0x1, R5 ;  /* 0x0000000100007824 */ /* 0x000fca00078e0205 */
[----:B------:R-:W-:Y:S02]  /*fbd0*/  LEA.HI.X R3, R4, UR5, R0, 0x1, P3 ;  /* 0x0000000504037c11 */ /* 0x000fe400098f0c00 */
[----:B------:R-:W-:-:S03]  /*fbe0*/  ISETP.GE.AND P3, PT, R34, UR11, PT ;  /* 0x0000000b22007c0c */ /* 0x000fc6000bf66270 */
[----:B------:R1:W-:Y:S04]  /*fbf0*/  @!P6 STG.E.128 desc[UR24][R2.64], R24 ;  /* 0x000000180200e986 */ /* 0x0003e8000c101d18 */
[----:B------:R1:W-:Y:S04]  /*fc00*/  @!P5 STG.E.128 desc[UR24][R2.64+0x80], R20 ;  /* 0x000080140200d986 */ /* 0x0003e8000c101d18 */
[----:B------:R1:W-:Y:S04]  /*fc10*/  @!P4 STG.E.128 desc[UR24][R2.64+0x100], R16 ;  /* 0x000100100200c986 */ /* 0x0003e8000c101d18 */
[----:B---3--:R1:W-:Y:S02]  /*fc20*/  @!P3 STG.E.128 desc[UR24][R2.64+0x180], R12 ;  /* 0x0001800c0200b986 */ /* 0x0083e4000c101d18 */
.L_x_1909:
[----:B------:R-:W-:Y:S05]  /*fc30*/  BSYNC.RECONVERGENT B0 ;  /* 0x0000000000007941 */ /* 0x000fea0003800200 */
.L_x_1908:
        /* <DEDUP_REMOVED lines=10> */
[----:B------:R-:W-:Y:S01]  /*fce0*/  IMAD.X R2, RZ, RZ, UR9, P2 ;  /* 0x00000009ff027e24 */ /* 0x000fe200090e06ff */
        /* <DEDUP_REMOVED lines=16> */
.L_x_1911:
[----:B------:R-:W-:Y:S05]  /*fdf0*/  BSYNC.RECONVERGENT B0 ;  /* 0x0000000000007941 */ /* 0x000fea0003800200 */
.L_x_1910:
        /* <DEDUP_REMOVED lines=10> */
[----:B------:R-:W-:Y:S01]  /*fea0*/  IMAD.X R2, RZ, RZ, UR9, P1 ;  /* 0x00000009ff027e24 */ /* 0x000fe200088e06ff */
        /* <DEDUP_REMOVED lines=16> */
.L_x_1913:
[----:B------:R-:W-:Y:S05]  /*ffb0*/  BSYNC.RECONVERGENT B0 ;  /* 0x0000000000007941 */ /* 0x000fea0003800200 */
.L_x_1912:
[----:B-1----:R1:W1:Y:S04]  /*ffc0*/  LDS.128 R20, [R10+0x7000] ;  /* 0x007000000a147984 */ /* 0x0022680000000c00 */
[----:B------:R1:W1:Y:S01]  /*ffd0*/  LDS.128 R16, [R10+0xb000] ;  /* 0x00b000000a107984 */ /* 0x0002620000000c00 */
[----:B------:R-:W-:Y:S05]  /*ffe0*/  @P0 EXIT ;  /* 0x000000000000094d */ /* 0x000fea0003800000 */
[----:B------:R-:W2:Y:S01]  /*fff0*/  LDCU.64 UR6, c[0x0][0x408] ;  /* 0x00008100ff0677ac */ /* 0x000ea20008000a00 */
[----:B------:R-:W-:Y:S01]  /*10000*/  IADD3 R0, P0, PT, R32, 0x60, RZ ;  /* 0x0000006020007810 */ /* 0x000fe20007f1e0ff */
[----:B------:R1:W1:Y:S01]  /*10010*/  LDS.128 R12, [R10+0xf000] ;  /* 0x00f000000a0c7984 */ /* 0x0002620000000c00 */
[----:B------:R-:W-:Y:S01]  /*10020*/  IMAD.MOV.U32 R3, RZ, RZ, R7 ;  /* 0x000000ffff037224 */ /* 0x000fe200078e0007 */
[----:B------:R-:W4:Y:S02]  /*10030*/  LDCU.64 UR4, c[0x0][0x3f0] ;  /* 0x00007e00ff0477ac */ /* 0x000f240008000a00 */
[----:B------:R-:W-:Y:S01]  /*10040*/  IMAD.X R2, RZ, RZ, UR9, P0 ;  /* 0x00000009ff027e24 */ /* 0x000fe200080e06ff */
[----:B------:R-:W3:Y:S03]  /*10050*/  LDCU UR10, c[0x0][0x440] ;  /* 0x00008800ff0a77ac */ /* 0x000ee60008000800 */
[----:B--2---:R-:W-:-:S02]  /*10060*/  IMAD R6, R2, UR6, RZ ;  /* 0x0000000602067c24 */ /* 0x004fc4000f8e02ff */
[----:B------:R-:W-:-:S04]  /*10070*/  IMAD.MOV.U32 R2, RZ, RZ, R8 ;  /* 0x000000ffff027224 */ /* 0x000fc800078e0008 */
[----:B------:R-:W-:Y:S01]  /*10080*/  IMAD.WIDE.U32 R4, R0, UR6, R2 ;  /* 0x0000000600047c25 */ /* 0x000fe2000f8e0002 */
[----:B---3--:R-:W-:-:S03]  /*10090*/  ISETP.GE.AND P3, PT, R33, UR10, PT ;  /* 0x0000000a21007c0c */ /* 0x008fc6000bf66270 */
[----:B------:R-:W-:Y:S01]  /*100a0*/  IMAD R0, R0, UR7, R6 ;  /* 0x0000000700007c24 */ /* 0x000fe2000f8e0206 */
[----:B----4-:R-:W-:Y:S02]  /*100b0*/  LEA R2, P0, R4, UR4, 0x1 ;  /* 0x0000000404027c11 */ /* 0x010fe4000f8008ff */
[----:B-----5:R-:W-:Y:S01]  /*100c0*/  ISETP.GE.AND P2, PT, R36, UR10, PT ;  /* 0x0000000a24007c0c */ /* 0x020fe2000bf46270 */
[----:B------:R-:W-:Y:S01]  /*100d0*/  IMAD.IADD R0, R0, 0x1, R5 ;  /* 0x0000000100007824 */ /* 0x000fe200078e0205 */
[----:B------:R-:W-:-:S04]  /*100e0*/  ISETP.GE.AND P1, PT, R35, UR10, PT ;  /* 0x0000000a23007c0c */ /* 0x000fc8000bf26270 */
[----:B------:R-:W-:Y:S02]  /*100f0*/  LEA.HI.X R3, R4, UR5, R0, 0x1, P0 ;  /* 0x0000000504037c11 */ /* 0x000fe400080f0c00 */
[----:B------:R-:W-:-:S03]  /*10100*/  ISETP.GE.AND P0, PT, R34, UR10, PT ;  /* 0x0000000a22007c0c */ /* 0x000fc6000bf06270 */
[----:B------:R2:W-:Y:S04]  /*10110*/  @!P3 STG.E.128 desc[UR24][R2.64], R28 ;  /* 0x0000001c0200b986 */ /* 0x0005e8000c101d18 */
[----:B-1----:R2:W-:Y:S04]  /*10120*/  @!P2 STG.E.128 desc[UR24][R2.64+0x80], R20 ;  /* 0x000080140200a986 */ /* 0x0025e8000c101d18 */
[----:B------:R2:W-:Y:S02]  /*10130*/  @!P1 STG.E.128 desc[UR24][R2.64+0x100], R16 ;  /* 0x0001001002009986 */ /* 0x0005e4000c101d18 */
[----:B------:R-:W-:Y:S05]  /*10140*/  @P0 EXIT ;  /* 0x000000000000094d */ /* 0x000fea0003800000 */
[----:B------:R-:W-:Y:S01]  /*10150*/  STG.E.128 desc[UR24][R2.64+0x180], R12 ;  /* 0x0001800c02007986 */ /* 0x000fe2000c101d18 */
[----:B------:R-:W-:Y:S05]  /*10160*/  EXIT ;  /* 0x000000000000794d */ /* 0x000fea0003800000 */
.L_x_1914:
        /* <DEDUP_REMOVED lines=9> */
.L_x_2368:


//--------------------- .text._ZN5flash16flash_fwd_kernelI23Flash_fwd_kernel_traitsILi256ELi128ELi64ELi8ELb0ELb0EN7cutlass10bfloat16_tE19Flash_kernel_traitsILi256ELi128ELi64ELi8ES3_EELb0ELb0ELb0ELb1ELb0ELb0ELb1ELb0EEEvNS_16Flash_fwd_paramsE --------------------------
	.section	.text._ZN5flash16flash_fwd_kernelI23Flash_fwd_kernel_traitsILi256ELi128ELi64ELi8ELb0ELb0EN7cutlass10bfloat16_tE19Flash_kernel_traitsILi256ELi128ELi64ELi8ES3_EELb0ELb0ELb0ELb1ELb0ELb0ELb1ELb0EEEvNS_16Flash_fwd_paramsE,"ax",@progbits
	.align	128
        .global         _ZN5flash16flash_fwd_kernelI23Flash_fwd_kernel_traitsILi256ELi128ELi64ELi8ELb0ELb0EN7cutlass10bfloat16_tE19Flash_kernel_traitsILi256ELi128ELi64ELi8ES3_EELb0ELb0ELb0ELb1ELb0ELb0ELb1ELb0EEEvNS_16Flash_fwd_paramsE
        .type           _ZN5flash16flash_fwd_kernelI23Flash_fwd_kernel_traitsILi256ELi128ELi64ELi8ELb0ELb0EN7cutlass10bfloat16_tE19Flash_kernel_traitsILi256ELi128ELi64ELi8ES3_EELb0ELb0ELb0ELb1ELb0ELb0ELb1ELb0EEEvNS_16Flash_fwd_paramsE,@function
        .size           _ZN5flash16flash_fwd_kernelI23Flash_fwd_kernel_traitsILi256ELi128ELi64ELi8ELb0ELb0EN7cutlass10bfloat16_tE19Flash_kernel_traitsILi256ELi128ELi64ELi8ES3_EELb0ELb0ELb0ELb1ELb0ELb0ELb1ELb0EEEvNS_16Flash_fwd_paramsE,(.L_x_2369 - _ZN5flash16flash_fwd_kernelI23Flash_fwd_kernel_traitsILi256ELi128ELi64ELi8ELb0ELb0EN7cutlass10bfloat16_tE19Flash_kernel_traitsILi256ELi128ELi64ELi8ES3_EELb0ELb0ELb0ELb1ELb0ELb0ELb1ELb0EEEvNS_16Flash_fwd_paramsE)
        .other          _ZN5flash16flash_fwd_kernelI23Flash_fwd_kernel_traitsILi256ELi128ELi64ELi8ELb0ELb0EN7cutlass10bfloat16_tE19Flash_kernel_traitsILi256ELi128ELi64ELi8ES3_EELb0ELb0ELb0ELb1ELb0ELb0ELb1ELb0EEEvNS_16Flash_fwd_paramsE,@"STO_CUDA_ENTRY STV_DEFAULT"
_ZN5flash16flash_fwd_kernelI23Flash_fwd_kernel_traitsILi256ELi128ELi64ELi8ELb0ELb0EN7cutlass10bfloat16_tE19Flash_kernel_traitsILi256ELi128ELi64ELi8ES3_EELb0ELb0ELb0ELb1ELb0ELb0ELb1ELb0EEEvNS_16Flash_fwd_paramsE:
.text._ZN5flash16flash_fwd_kernelI23Flash_fwd_kernel_traitsILi256ELi128ELi64ELi8ELb0ELb0EN7cutlass10bfloat16_tE19Flash_kernel_traitsILi256ELi128ELi64ELi8ES3_EELb0ELb0ELb0ELb1ELb0ELb0ELb1ELb0EEEvNS_16Flash_fwd_paramsE:
        /* <DEDUP_REMOVED lines=78> */
.L_x_1915:
        /* <DEDUP_REMOVED lines=30> */
.L_x_1917:
        /* <DEDUP_REMOVED lines=58> */
.L_x_1919:
[----:B------:R-:W-:Y:S05]  /*0a60*/  BSYNC.RECONVERGENT B0 ;  /* 0x0000000000007941 */ /* 0x000fea0003800200 */
.L_x_1918:
        /* <DEDUP_REMOVED lines=24> */
.L_x_1921:
[----:B------:R-:W-:Y:S05]  /*0bf0*/  BSYNC.RECONVERGENT B0 ;  /* 0x0000000000007941 */ /* 0x000fea0003800200 */
.L_x_1920:
        /* <DEDUP_REMOVED lines=24> */
.L_x_1923:
[----:B------:R-:W-:Y:S05]  /*0d80*/  BSYNC.RECONVERGENT B0 ;  /* 0x0000000000007941 */ /* 0x000fea0003800200 */
.L_x_1922:
        /* <DEDUP_REMOVED lines=26> */
.L_x_1925:
[----:B------:R-:W-:Y:S05]  /*0f30*/  BSYNC.RECONVERGENT B0 ;  /* 0x0000000000007941 */ /* 0x000fea0003800200 */
.L_x_1924:
        /* <DEDUP_REMOVED lines=10> */
.L_x_1927:
[----:B------:R-:W-:Y:S05]  /*0fe0*/  BSYNC.RECONVERGENT B0 ;  /* 0x0000000000007941 */ /* 0x000fea0003800200 */
.L_x_1926:
        /* <DEDUP_REMOVED lines=10> */
.L_x_1929:
[----:B------:R-:W-:Y:S05]  /*1090*/  BSYNC.RECONVERGENT B0 ;  /* 0x0000000000007941 */ /* 0x000fea0003800200 */
.L_x_1928:
        /* <DEDUP_REMOVED lines=10> */
.L_x_1931:
[----:B------:R-:W-:Y:S05]  /*1140*/  BSYNC.RECONVERGENT B0 ;  /* 0x0000000000007941 */ /* 0x000fea0003800200 */
.L_x_1930:
        /* <DEDUP_REMOVED lines=10> */
.L_x_1916:
        /* <DEDUP_REMOVED lines=20> */
.L_x_1932:
[----:B------:R-:W1:Y:S01]  /*1330*/  LDCU.64 UR18, c[0x0][0x3b8] ;  /* 0x00007700ff1277ac */ /* 0x000e620008000a00 */
[----:B------:R-:W-:-:S04]  /*1340*/  UIADD3 UR7, UPT, UPT, UR10, UR11, URZ ;  /* 0x0000000b0a077290 */ /* 0x000fc8000fffe0ff */
[----:B-1----:R-:W-:Y:S02]  /*1350*/  UIMAD.WIDE.U32 UR8, UR7, UR18, URZ ;  /* 0x00000012070872a5 */ /* 0x002fe4000f8e00ff */
[----:B------:R-:W-:-:S04]  /*1360*/  UIMAD UR7, UR7, UR19, URZ ;  /* 0x00000013070772a4 */ /* 0x000fc8000f8e02ff */
[----:B------:R-:W-:Y:S02]  /*1370*/  UIADD3 UR7, UPT, UPT, UR9, UR7, URZ ;  /* 0x0000000709077290 */ /* 0x000fe4000fffe0ff */
.L_x_1933:
        /* <DEDUP_REMOVED lines=37> */
.L_x_1934:
[----:B------:R-:W1:Y:S01]  /*15d0*/  LDCU.64 UR12, c[0x0][0x3c0] ;  /* 0x00007800ff0c77ac */ /* 0x000e620008000a00 */
[----:B------:R-:W-:-:S04]  /*15e0*/  UIADD3 UR10, UPT, UPT, UR10, UR11, URZ ;  /* 0x0000000b0a0a7290 */ /* 0x000fc8000fffe0ff */
[----:B-1----:R-:W-:Y:S02]  /*15f0*/  UIMAD.WIDE.U32 UR14, UR10, UR12, URZ ;  /* 0x0000000c0a0e72a5 */ /* 0x002fe4000f8e00ff */
[----:B------:R-:W-:-:S04]  /*1600*/  UIMAD UR5, UR10, UR13, URZ ;  /* 0x0000000d0a0572a4 */ /* 0x000fc8000f8e02ff */
[----:B------:R-:W-:Y:S01]  /*1610*/  UIADD3 UR5, UPT, UPT, UR15, UR5, URZ ;  /* 0x000000050f057290 */ /* 0x000fe2000fffe0ff */
[----:B------:R-:W-:-:S11]  /*1620*/  UMOV UR4, UR14 ;  /* 0x0000000e00047c82 */ /* 0x000fd60008000000 */
.L_x_1935:
        /* <DEDUP_REMOVED lines=13> */
[----:B------:R-:W-:Y:S01]  /*1700*/  LOP3.LUT R165, R4, 0x38, R223, 0x78, !PT ;  /* 0x0000003804a57812 */ /* 0x000fe200078e78df */
        /* <DEDUP_REMOVED lines=10> */
[----:B------:R-:W-:-:S02]  /*17b0*/  LOP3.LUT R165, R165, 0x1e00, R2, 0xf8, !PT ;  /* 0x00001e00a5a57812 */ /* 0x000fc400078ef802 */
[----:B------:R-:W-:Y:S01]  /*17c0*/  LOP3.LUT R245, R85, 0x40, RZ, 0xfc, !PT ;  /* 0x0000004055f57812 */ /* 0x000fe200078efcff */
[----:B---3--:R-:W-:Y:S01]  /*17d0*/  IMAD R9, R3, UR8, RZ ;  /* 0x0000000803097c24 */ /* 0x008fe2000f8e02ff */
[C---:B------:R-:W-:Y:S01]  /*17e0*/  LOP3.LUT R244, R85.reuse, 0x80, RZ, 0xfc, !PT ;  /* 0x0000008055f47812 */ /* 0x040fe200078efcff */
[----:B------:R-:W-:Y:S01]  /*17f0*/  IMAD.WIDE.U32 R10, R6, UR8, R10 ;  /* 0x00000008060a7c25 */ /* 0x000fe2000f8e000a */
[----:B------:R-:W-:-:S03]  /*1800*/  LOP3.LUT R243, R85, 0xc0, RZ, 0xfc, !PT ;  /* 0x000000c055f37812 */ /* 0x000fc600078efcff */
        /* <DEDUP_REMOVED lines=16> */
[----:B----4-:R-:W-:Y:S01]  /*1910*/  ULEA UR10, UR7, UR10, 0x18 ;  /* 0x0000000a070a7291 */ /* 0x010fe2000f8ec0ff */
[----:B------:R-:W-:-:S03]  /*1920*/  IMAD.WIDE.U32 R8, R8, UR28, R12 ;  /* 0x0000001c08087c25 */ /* 0x000fc6000f8e000c */
[----:B------:R-:W-:Y:S01]  /*1930*/  LEA.HI.X R230, R6, UR15, R230, 0x1, P0 ;  /* 0x0000000f06e67c11 */ /* 0x000fe200080f0ce6 */
[----:B------:R-:W-:Y:S01]  /*1940*/  IMAD.U32 R11, RZ, RZ, UR5 ;  /* 0x00000005ff0b7e24 */ /* 0x000fe2000f8e00ff */
[C---:B------:R-:W-:Y:S01]  /*1950*/  LOP3.LUT R6, R5.reuse, UR4, RZ, 0xfc, !PT ;  /* 0x0000000405067c12 */ /* 0x040fe2000f8efcff */
[----:B------:R-:W-:Y:S01]  /*1960*/  VIADD R4, R5, 0x60 ;  /* 0x0000006005047836 */ /* 0x000fe20000000000 */
        /* <DEDUP_REMOVED lines=39> */
.L_x_1937:
[----:B------:R-:W-:Y:S05]  /*1be0*/  BSYNC.RECONVERGENT B0 ;  /* 0x0000000000007941 */ /* 0x000fea0003800200 */
.L_x_1936:
        /* <DEDUP_REMOVED lines=40> */
.L_x_1939:
[----:B------:R-:W-:Y:S05]  /*1e70*/  BSYNC.RECONVERGENT B0 ;  /* 0x0000000000007941 */ /* 0x000fea0003800200 */
.L_x_1938:
        /* <DEDUP_REMOVED lines=39> */
.L_x_1941:
[----:B------:R-:W-:Y:S05]  /*20f0*/  BSYNC.RECONVERGENT B0 ;  /* 0x0000000000007941 */ /* 0x000fea0003800200 */
.L_x_1940:
        /* <DEDUP_REMOVED lines=41> */
.L_x_1943:
[----:B------:R-:W-:Y:S05]  /*2390*/  BSYNC.RECONVERGENT B0 ;  /* 0x0000000000007941 */ /* 0x000fea0003800200 */
.L_x_1942:
        /* <DEDUP_REMOVED lines=45> */
.L_x_1945:
[----:B------:R-:W-:Y:S05]  /*2670*/  BSYNC.RECONVERGENT B0 ;  /* 0x0000000000007941 */ /* 0x000fea0003800200 */
.L_x_1944:
[----:B------:R-:W-:Y:S04]  /*2680*/  BSSY.RECONVERGENT B0, `(.L_x_1946) ;  /* 0x0000021000007945 */ /* 0x000fe80003800200 */
[----:B------:R-:W-:Y:S05]  /*2690*/  @P5 BRA `(.L_x_1947) ;  /* 0x00000000007c5947 */ /* 0x000fea0003800000 */
        /* <DEDUP_REMOVED lines=31> */
.L_x_1947:
[----:B------:R-:W-:Y:S05]  /*2890*/  BSYNC.RECONVERGENT B0 ;  /* 0x0000000000007941 */ /* 0x000fea0003800200 */
.L_x_1946:
        /* <DEDUP_REMOVED lines=35> */
[----:B------:R-:W2:Y:S01]  /*2ad0*/  LDCU UR8, c[0x0][0x440] ;  /* 0x00008800ff0877ac */ /* 0x000ea20008000800 */
[----:B------:R-:W-:Y:S02]  /*2ae0*/  IMAD.U32 R4, RZ, RZ, UR18 ;  /* 0x00000012ff047e24 */ /* 0x000fe4000f8e00ff */
        /* <DEDUP_REMOVED lines=29> */
.L_x_1949:
[----:B------:R2:W-:Y:S04]  /*2cc0*/  STS.128 [R86+0x18000], RZ ;  /* 0x018000ff56007388 */ /* 0x0005e80000000c00 */
[----:B------:R2:W-:Y:S04]  /*2cd0*/  STS.128 [R86+0x1a000], RZ ;  /* 0x01a000ff56007388 */ /* 0x0005e80000000c00 */
[----:B------:R2:W-:Y:S04]  /*2ce0*/  STS.128 [R86+0x1c000], RZ ;  /* 0x01c000ff56007388 */ /* 0x0005e80000000c00 */
[----:B------:R2:W-:Y:S02]  /*2cf0*/  STS.128 [R86+0x1e000], RZ ;  /* 0x01e000ff56007388 */ /* 0x0005e40000000c00 */
.L_x_1950:
[----:B------:R-:W-:Y:S05]  /*2d00*/  BSYNC.RECONVERGENT B0 ;  /* 0x0000000000007941 */ /* 0x000fea0003800200 */
.L_x_1948:
        /* <DEDUP_REMOVED lines=47> */
.L_x_1952:
[----:B------:R-:W-:Y:S05]  /*3000*/  BSYNC.RECONVERGENT B0 ;  /* 0x0000000000007941 */ /* 0x000fea0003800200 */
.L_x_1951:
[----:B------:R-:W-:Y:S01]  /*3010*/  LDSM.16.M88.4 R44, [R90+UR10+0x10000] ;  /* 0x0100000a5a2c783b */ /* 0x000fe20008000200 */
[----:B------:R-:W-:Y:S01]  /*3020*/  IMAD.MOV.U32 R2, RZ, RZ, 0x20 ;  /* 0x00000020ff027424 */ /* 0x000fe200078e00ff */
[C---:B------:R-:W-:Y:S01]  /*3030*/  LOP3.LUT P2, RZ, R223.reuse, 0x2, RZ, 0xc0, !PT ;  /* 0x00000002dfff7812 */ /* 0x040fe2000784c0ff */
[----:B------:R-:W-:Y:S01]  /*3040*/  VIADD R89, R90, UR10 ;  /* 0x0000000a5a597c36 */ /* 0x000fe20008000000 */
[----:B------:R-:W5:Y:S01]  /*3050*/  LDSM.16.M88.4 R72, [R77] ;  /* 0x000000004d48783b */ /* 0x000f620000000200 */
[----:B------:R-:W-:Y:S01]  /*3060*/  IMAD.MOV.U32 R0, RZ, RZ, 0x40 ;  /* 0x00000040ff007424 */ /* 0x000fe200078e00ff */
[----:B------:R-:W-:Y:S01]  /*3070*/  SEL R2, R2, 0xffffffe0, !P2 ;  /* 0xffffffe002027807 */ /* 0x000fe20005000000 */
[----:B------:R-:W2:Y:S01]  /*3080*/  LDCU UR4, c[0x0][0x50c] ;  /* 0x0000a180ff0477ac */ /* 0x000ea20008000800 */
[----:B------:R-:W2:Y:S01]  /*3090*/  LDSM.16.M88.4 R36, [R90+UR10+0x10800] ;  /* 0x0108000a5a24783b */ /* 0x000ea20008000200 */
[C---:B------:R-:W-:Y:S01]  /*30a0*/  LOP3.LUT P0, RZ, R223.reuse, 0x4, RZ, 0xc0, !PT ;  /* 0x00000004dfff7812 */ /* 0x040fe2000780c0ff */
[----:B------:R-:W-:Y:S01]  /*30b0*/  IMAD.SHL.U32 R166, R223, 0x2, RZ ;  /* 0x00000002dfa67824 */ /* 0x000fe200078e00ff */
[----:B------:R-:W-:Y:S01]  /*30c0*/  UISETP.GE.U32.AND UP1, UPT, UR22, 0x41, UPT ;  /* 0x000000411600788c */ /* 0x000fe2000bf26070 */
[----:B------:R-:W2:Y:S01]  /*30d0*/  LDSM.16.M88.4 R28, [R90+UR10+0x11000] ;  /* 0x0110000a5a1c783b */ /* 0x000ea20008000200 */
[--C-:B------:R-:W-:Y:S01]  /*30e0*/  IMAD.IADD R88, R89, 0x1, R2.reuse ;  /* 0x0000000159587824 */ /* 0x100fe200078e0202 */
[----:B------:R-:W-:Y:S01]  /*30f0*/  SEL R0, R0, 0xffffffc0, !P0 ;  /* 0xffffffc000007807 */ /* 0x000fe20004000000 */
[----:B------:R-:W-:Y:S01]  /*3100*/  IMAD.IADD R76, R77, 0x1, R2 ;  /* 0x000000014d4c7824 */ /* 0x000fe200078e0202 */
[----:B------:R-:W2:Y:S01]  /*3110*/  LDSM.16.M88.4 R8, [R90+UR10+0x11800] ;  /* 0x0118000a5a08783b */ /* 0x000ea20008000200 */
[----:B------:R-:W-:-:S02]  /*3120*/  LOP3.LUT R166, R166, 0x6, RZ, 0xc0, !PT ;  /* 0x00000006a6a67812 */ /* 0x000fc400078ec0ff */
        /* <DEDUP_REMOVED lines=9> */
[----:B-1-3--:R-:W-:Y:S01]  /*31c0*/  LDSM.16.M88.4 R12, [R89+0x10000] ;  /* 0x01000000590c783b */ /* 0x00afe20000000200 */
[C---:B-----5:R-:W-:Y:S03]  /*31d0*/  HMMA.16816.F32.BF16 R48, R72.reuse, R44, RZ ;  /* 0x0000002c4830723c */ /* 0x060fe600000418ff */
[----:B--2-4-:R-:W1:Y:S04]  /*31e0*/  LDSM.16.M88.4 R4, [R91] ;  /* 0x000000005b04783b */ /* 0x014e680000000200 */
[----:B------:R-:W-:Y:S01]  /*31f0*/  LDSM.16.M88.4 R64, [R77+0x4000] ;  /* 0x004000004d40783b */ /* 0x000fe20000000200 */
[C---:B------:R-:W-:Y:S03]  /*3200*/  HMMA.16816.F32.BF16 R40, R72.reuse, R36, RZ ;  /* 0x000000244828723c */ /* 0x040fe600000418ff */
[----:B------:R-:W-:Y:S04]  /*3210*/  LDSM.16.M88.4 R68, [R90+UR10+0x13800] ;  /* 0x0138000a5a44783b */ /* 0x000fe80008000200 */
[----:B------:R-:W-:Y:S01]  /*3220*/  LDSM.16.M88.4 R80, [R88+0x17800] ;  /* 0x017800005850783b */ /* 0x000fe20000000200 */
[C---:B------:R-:W-:Y:S03]  /*3230*/  HMMA.16816.F32.BF16 R32, R72.reuse, R28, RZ ;  /* 0x0000001c4820723c */ /* 0x040fe600000418ff */
[----:B------:R-:W0:Y:S05]  /*3240*/  LDGDEPBAR ;  /* 0x00000000000079af */ /* 0x000e2a0000000000 */
[C---:B------:R-:W-:Y:S08]  /*3250*/  HMMA.16816.F32.BF16 R44, R72.reuse, R46, RZ ;  /* 0x0000002e482c723c */ /* 0x040ff000000418ff */
[C---:B------:R-:W-:Y:S08]  /*3260*/  HMMA.16816.F32.BF16 R36, R72.reuse, R38, RZ ;  /* 0x000000264824723c */ /* 0x040ff000000418ff */
[C---:B------:R-:W-:Y:S08]  /*3270*/  HMMA.16816.F32.BF16 R28, R72.reuse, R30, RZ ;  /* 0x0000001e481c723c */ /* 0x040ff000000418ff */
[C---:B------:R-:W-:Y:S08]  /*3280*/  HMMA.16816.F32.BF16 R24, R72.reuse, R8, RZ ;  /* 0x000000084818723c */ /* 0x040ff000000418ff */
        /* <DEDUP_REMOVED lines=52> */
[----:B------:R-:W2:Y:S04]  /*35d0*/  LDSM.16.M88.4 R68, [R89+0x13000] ;  /* 0x013000005944783b */ /* 0x000ea80000000200 */
[----:B------:R-:W-:Y:S03]  /*35e0*/  LDSM.16.M88.4 R64, [R77+0x8000] ;  /* 0x008000004d40783b */ /* 0x000fe60000000200 */
[C---:B---3--:R-:W-:Y:S08]  /*35f0*/  HMMA.16816.F32.BF16 R48, R12.reuse, R60, R48 ;  /* 0x0000003c0c30723c */ /* 0x048ff00000041830 */
[C---:B------:R-:W-:Y:S01]  /*3600*/  HMMA.16816.F32.BF16 R44, R12.reuse, R62, R44 ;  /* 0x0000003e0c2c723c */ /* 0x040fe2000004182c */
[----:B------:R-:W3:Y:S07]  /*3610*/  LDSM.16.M88.4 R60, [R89+0x13800] ;  /* 0x01380000593c783b */ /* 0x000eee0000000200 */
[C---:B-----5:R-:W-:Y:S08]  /*3620*/  HMMA.16816.F32.BF16 R40, R12.reuse, R16, R40 ;  /* 0x000000100c28723c */ /* 0x060ff00000041828 */
[C---:B------:R-:W-:Y:S01]  /*3630*/  HMMA.16816.F32.BF16 R36, R12.reuse, R18, R36 ;  /* 0x000000120c24723c */ /* 0x040fe20000041824 */
[----:B------:R-:W-:Y:S07]  /*3640*/  LDSM.16.M88.4 R16, [R87+0x4000] ;  /* 0x004000005710783b */ /* 0x000fee0000000200 */
[C---:B----4-:R-:W-:Y:S08]  /*3650*/  HMMA.16816.F32.BF16 R32, R12.reuse, R4, R32 ;  /* 0x000000040c20723c */ /* 0x050ff00000041820 */
        /* <DEDUP_REMOVED lines=8> */
[----:B------:R-:W1:Y:S07]  /*36e0*/  LDSM.16.M88.4 R20, [R0+0x13800] ;  /* 0x013800000014783b */ /* 0x000e6e0000000200 */
[C---:B--2---:R-:W-:Y:S08]  /*36f0*/  HMMA.16816.F32.BF16 R40, R56.reuse, R8, R40 ;  /* 0x000000083828723c */ /* 0x044ff00000041828 */
[C---:B------:R-:W-:Y:S01]  /*3700*/  HMMA.16816.F32.BF16 R36, R56.reuse, R10, R36 ;  /* 0x0000000a3824723c */ /* 0x040fe20000041824 */
[----:B------:R-:W2:Y:S07]  /*3710*/  LDSM.16.M88.4 R8, [R90+UR10+0x14000] ;  /* 0x0140000a5a08783b */ /* 0x000eae0008000200 */
[C---:B------:R-:W-:Y:S08]  /*3720*/  HMMA.16816.F32.BF16 R32, R56.reuse, R68, R32 ;  /* 0x000000443820723c */ /* 0x040ff00000041820 */
[C---:B------:R-:W-:Y:S01]  /*3730*/  HMMA.16816.F32.BF16 R28, R56.reuse, R70, R28 ;  /* 0x00000046381c723c */ /* 0x040fe2000004181c */
[----:B------:R-:W-:Y:S07]  /*3740*/  LDSM.16.M88.4 R68, [R90+UR10+0x15800] ;  /* 0x0158000a5a44783b */ /* 0x000fee0008000200 */
[C---:B---3--:R-:W-:Y:S08]  /*3750*/  HMMA.16816.F32.BF16 R24, R56.reuse, R60, R24 ;  /* 0x0000003c3818723c */ /* 0x048ff00000041818 */
[----:B------:R-:W-:Y:S01]  /*3760*/  HMMA.16816.F32.BF16 R72, R56, R62, R72 ;  /* 0x0000003e3848723c */ /* 0x000fe20000041848 */
[----:B------:R-:W-:Y:S04]  /*3770*/  LDSM.16.M88.4 R60, [R88+0x14000] ;  /* 0x01400000583c783b */ /* 0x000fe80000000200 */
[----:B------:R-:W-:Y:S03]  /*3780*/  LDSM.16.M88.4 R56, [R88+0x15000] ;  /* 0x015000005838783b */ /* 0x000fe60000000200 */
[C---:B----4-:R-:W-:Y:S08]  /*3790*/  HMMA.16816.F32.BF16 R48, R16.reuse, R4, R48 ;  /* 0x000000041030723c */ /* 0x050ff00000041830 */
[C---:B------:R-:W-:Y:S01]  /*37a0*/  HMMA.16816.F32.BF16 R44, R16.reuse, R6, R44 ;  /* 0x00000006102c723c */ /* 0x040fe2000004182c */
[----:B------:R-:W3:Y:S07]  /*37b0*/  LDSM.16.M88.4 R4, [R90+UR10+0x14800] ;  /* 0x0148000a5a04783b */ /* 0x000eee0008000200 */
[C---:B-----5:R-:W-:Y:S08]  /*37c0*/  HMMA.16816.F32.BF16 R40, R16.reuse, R12, R40 ;  /* 0x0000000c1028723c */ /* 0x060ff00000041828 */
[C---:B------:R-:W-:Y:S01]  /*37d0*/  HMMA.16816.F32.BF16 R36, R16.reuse, R14, R36 ;  /* 0x0000000e1024723c */ /* 0x040fe20000041824 */
[----:B------:R-:W4:Y:S07]  /*37e0*/  LDSM.16.M88.4 R12, [R90+UR10+0x15000] ;  /* 0x0150000a5a0c783b */ /* 0x000f2e0008000200 */
        /* <DEDUP_REMOVED lines=41> */
[----:B------:R-:W-:Y:S04]  /*3a80*/  LDSM.16.M88.4 R16, [R77+0xc000] ;  /* 0x00c000004d10783b */ /* 0x000fe80000000200 */
[----:B------:R-:W-:Y:S03]  /*3a90*/  LDSM.16.M88.4 R76, [R76+0xc000] ;  /* 0x00c000004c4c783b */ /* 0x000fe60000000200 */
[C---:B----4-:R-:W-:Y:S08]  /*3aa0*/  HMMA.16816.F32.BF16 R24, R8.reuse, R52, R24 ;  /* 0x000000340818723c */ /* 0x050ff00000041818 */
[----:B------:R-:W-:Y:S01]  /*3ab0*/  HMMA.16816.F32.BF16 R72, R8, R54, R72 ;  /* 0x000000360848723c */ /* 0x000fe20000041848 */
[----:B------:R-:W1:Y:S04]  /*3ac0*/  LDSM.16.M88.4 R8, [R90+UR10+0x16800] ;  /* 0x0168000a5a08783b */ /* 0x000e680008000200 */
[----:B------:R-:W4:Y:S03]  /*3ad0*/  LDSM.16.M88.4 R52, [R90+UR10+0x17000] ;  /* 0x0170000a5a34783b */ /* 0x000f260008000200 */
[C---:B--2---:R-:W-:Y:S08]  /*3ae0*/  HMMA.16816.F32.BF16 R40, R4.reuse, R60, R40 ;  /* 0x0000003c0428723c */ /* 0x044ff00000041828 */
[C---:B------:R-:W-:Y:S01]  /*3af0*/  HMMA.16816.F32.BF16 R36, R4.reuse, R62, R36 ;  /* 0x0000003e0424723c */ /* 0x040fe20000041824 */
[----:B------:R-:W-:Y:S07]  /*3b00*/  LDSM.16.M88.4 R60, [R89+0x16800] ;  /* 0x01680000593c783b */ /* 0x000fee0000000200 */
[C---:B------:R-:W-:Y:S08]  /*3b10*/  HMMA.16816.F32.BF16 R32, R4.reuse, R20, R32 ;  /* 0x000000140420723c */ /* 0x040ff00000041820 */
        /* <DEDUP_REMOVED lines=14> */
[----:B------:R-:W1:Y:S07]  /*3c00*/  LDSM.16.M88.4 R56, [R89+0x17000] ;  /* 0x017000005938783b */ /* 0x000e6e0000000200 */
[C---:B----4-:R-:W-:Y:S08]  /*3c10*/  HMMA.16816.F32.BF16 R32, R16.reuse, R52, R32 ;  /* 0x000000341020723c */ /* 0x050ff00000041820 */
[C---:B------:R-:W-:Y:S01]  /*3c20*/  HMMA.16816.F32.BF16 R28, R16.reuse, R54, R28 ;  /* 0x00000036101c723c */ /* 0x040fe2000004181c */
[----:B------:R-:W4:Y:S07]  /*3c30*/  LDSM.16.M88.4 R52, [R89+0x17800] ;  /* 0x017800005934783b */ /* 0x000f2e0000000200 */
[C---:B--2---:R-:W-:Y:S08]  /*3c40*/  HMMA.16816.F32.BF16 R24, R16.reuse, R20, R24 ;  /* 0x000000141018723c */ /* 0x044ff00000041818 */
        /* <DEDUP_REMOVED lines=9> */
[C---:B-1----:R-:W-:Y:S08]  /*3ce0*/  HMMA.16816.F32.BF16 R32, R76.reuse, R8, R32 ;  /* 0x000000084c20723c */ /* 0x042ff00000041820 */
[----:B------:R-:W-:Y:S01]  /*3cf0*/  HMMA.16816.F32.BF16 R28, R76, R10, R28 ;  /* 0x0000000a4c1c723c */ /* 0x000fe2000004181c */
[----:B------:R1:W5:Y:S01]  /*3d00*/  LDSM.16.M88.4 R8, [R0+0x17800] ;  /* 0x017800000008783b */ /* 0x0003620000000200 */
[----:B------:R-:W-:-:S06]  /*3d10*/  DEPBAR.LE SB0, 0x0 ;  /* 0x000080000000791a */ /* 0x000fcc0000000000 */
[C---:B------:R-:W-:Y:S08]  /*3d20*/  HMMA.16816.F32.BF16 R24, R76.reuse, R80, R24 ;  /* 0x000000504c18723c */ /* 0x040ff00000041818 */
[----:B------:R-:W-:Y:S08]  /*3d30*/  HMMA.16816.F32.BF16 R72, R76, R82, R72 ;  /* 0x000000524c48723c */ /* 0x000ff00000041848 */
[----:B------:R-:W-:Y:S01]  /*3d40*/  HMMA.16816.F32.BF16 R44, R68, R66, R44 ;  /* 0x00000042442c723c */ /* 0x000fe2000004182c */
[----:B-1----:R-:W-:-:S07]  /*3d50*/  LOP3.LUT R0, R225, 0x1f0, RZ, 0xc0, !PT ;  /* 0x000001f0e1007812 */ /* 0x002fce00078ec0ff */
[C---:B------:R-:W-:Y:S08]  /*3d60*/  HMMA.16816.F32.BF16 R32, R68.reuse, R56, R32 ;  /* 0x000000384420723c */ /* 0x040ff00000041820 */
[C---:B------:R-:W-:Y:S08]  /*3d70*/  HMMA.16816.F32.BF16 R36, R68.reuse, R62, R36 ;  /* 0x0000003e4424723c */ /* 0x040ff00000041824 */
[C---:B------:R-:W-:Y:S08]  /*3d80*/  HMMA.16816.F32.BF16 R28, R68.reuse, R58, R28 ;  /* 0x0000003a441c723c */ /* 0x040ff0000004181c */
[C---:B------:R-:W-:Y:S08]  /*3d90*/  HMMA.16816.F32.BF16 R40, R68.reuse, R60, R40 ;  /* 0x0000003c4428723c */ /* 0x040ff00000041828 */
[C---:B------:R-:W-:Y:S08]  /*3da0*/  HMMA.16816.F32.BF16 R48, R68.reuse, R64, R48 ;  /* 0x000000404430723c */ /* 0x040ff00000041830 */
[C---:B----4-:R-:W-:Y:S08]  /*3db0*/  HMMA.16816.F32.BF16 R24, R68.reuse, R52, R24 ;  /* 0x000000344418723c */ /* 0x050ff00000041818 */
[----:B------:R-:W-:Y:S08]  /*3dc0*/  HMMA.16816.F32.BF16 R72, R68, R54, R72 ;  /* 0x000000364448723c */ /* 0x000ff00000041848 */
[C---:B--2---:R-:W-:Y:S08]  /*3dd0*/  HMMA.16816.F32.BF16 R44, R4.reuse, R22, R44 ;  /* 0x00000016042c723c */ /* 0x044ff0000004182c */
[----:B---3--:R-:W-:Y:S01]  /*3de0*/  HMMA.16816.F32.BF16 R32, R4, R12, R32 ;  /* 0x0000000c0420723c */ /* 0x008fe20000041820 */
[----:B------:R-:W-:-:S04]  /*3df0*/  SHF.R.U32.HI R12, RZ, 0x2, R223 ;  /* 0x00000002ff0c7819 */ /* 0x000fc800000116df */
[----:B------:R-:W-:-:S03]  /*3e00*/  LOP3.LUT R13, R12, 0x7, RZ, 0xc0, !PT ;  /* 0x000000070c0d7812 */ /* 0x000fc600078ec0ff */
        /* <DEDUP_REMOVED lines=342> */
.L_x_1953:
[----:B------:R-:W2:Y:S01]  /*5370*/  SHFL.BFLY PT, R23, R20, 0x2, 0x1f ;  /* 0x0c401f0014177f89 */ /* 0x000ea200000e0000 */
[----:B------:R-:W-:Y:S01]  /*5380*/  FMNMX3.FTZ R22, R15, R205, R204, !PT ;  /* 0x000000cd0f167276 */ /* 0x000fe200078100cc */
[----:B------:R-:W3:Y:S01]  /*5390*/  LDCU UR4, c[0x0][0x45c] ;  /* 0x00008b80ff0477ac */ /* 0x000ee20008000800 */
[----:B------:R-:W-:Y:S02]  /*53a0*/  LOP3.LUT R196, R3, 0x200, R84, 0xf8, !PT ;  /* 0x0000020003c47812 */ /* 0x000fe400078ef854 */
[----:B------:R-:W-:Y:S02]  /*53b0*/  FMNMX.FTZ R25, R203, R22, !PT ;  /* 0x00000016cb197209 */ /* 0x000fe40007810000 */
[----:B------:R-:W-:-:S03]  /*53c0*/  LEA R196, R196, UR10, 0x1 ;  /* 0x0000000ac4c47c11 */ /* 0x000fc6000f8e08ff */
[----:B------:R-:W4:Y:S01]  /*53d0*/  SHFL.BFLY PT, R22, R25, 0x2, 0x1f ;  /* 0x0c401f0019167f89 */ /* 0x000f2200000e0000 */
        /* <DEDUP_REMOVED lines=11> */
[----:B------:R-:W-:Y:S04]  /*5490*/  LDSM.16.MT88.4 R40, [R196+0x1a000] ;  /* 0x01a00000c428783b */ /* 0x000fe80000004200 */
[----:B------:R-:W-:Y:S04]  /*54a0*/  LDSM.16.MT88.4 R72, [R196+0x1c000] ;  /* 0x01c00000c448783b */ /* 0x000fe80000004200 */
[----:B------:R-:W-:Y:S01]  /*54b0*/  LDSM.16.MT88.4 R104, [R196+0x1e000] ;  /* 0x01e00000c468783b */ /* 0x000fe20000004200 */
[----:B--2---:R-:W-:-:S03]  /*54c0*/  FMNMX.FTZ R164, R23, R164, !PT ;  /* 0x000000a417a47209 */ /* 0x004fc60007810000 */
[----:B-1----:R-:W-:Y:S01]  /*54d0*/  LDSM.16.MT88.4 R24, [R196+0x1c800] ;  /* 0x01c80000c418783b */ /* 0x002fe20000004200 */
[C---:B------:R-:W-:Y:S01]  /*54e0*/  FSETP.NEU.FTZ.AND P1, PT, R164.reuse, -INF , PT ;  /* 0xff800000a400780b */ /* 0x040fe20003f3d000 */
[----:B---3--:R-:W-:Y:S01]  /*54f0*/  FMUL.FTZ R213, R164, UR4 ;  /* 0x00000004a4d57c20 */ /* 0x008fe20008410000 */
[----:B----4-:R-:W-:-:S04]  /*5500*/  FMNMX.FTZ R3, R22, R15, !PT ;  /* 0x0000000f16037209 */ /* 0x010fc80007810000 */
        /* <DEDUP_REMOVED lines=303> */
[----:B------:R-:W1:Y:S01]  /*6800*/  LDCU UR4, c[0x0][0x440] ;  /* 0x00008800ff0477ac */ /* 0x000e620008000800 */
[--C-:B------:R-:W-:Y:S01]  /*6810*/  SHF.R.U32.HI R240, RZ, 0x2, R223.reuse ;  /* 0x00000002fff07819 */ /* 0x100fe200000116df */
        /* <DEDUP_REMOVED lines=9> */
[----:B------:R-:W-:Y:S01]  /*68b0*/  LOP3.LUT R9, R9, 0x38, R2, 0xf8, !PT ;  /* 0x0000003809097812 */ /* 0x000fe200078ef802 */
[----:B------:R-:W-:Y:S01]  /*68c0*/  IMAD.IADD R240, R240, 0x1, R5 ;  /* 0x00000001f0f07824 */ /* 0x000fe200078e0205 */
[----:B------:R-:W-:Y:S01]  /*68d0*/  LOP3.LUT R5, R219, 0x1c0, RZ, 0xc0, !PT ;  /* 0x000001c0db057812 */ /* 0x000fe200078ec0ff */
[----:B------:R-:W-:Y:S01]  /*68e0*/  ULEA UR6, UR7, UR6, 0x18 ;  /* 0x0000000607067291 */ /* 0x000fe2000f8ec0ff */
[----:B------:R-:W-:Y:S01]  /*68f0*/  LOP3.LUT R222, R9, 0x8, R222, 0x78, !PT ;  /* 0x0000000809de7812 */ /* 0x000fe200078e78de */
[----:B------:R-:W-:Y:S01]  /*6900*/  IMAD.MOV.U32 R221, RZ, RZ, 0x20 ;  /* 0x00000020ffdd7424 */ /* 0x000fe200078e00ff */
[----:B------:R-:W-:Y:S01]  /*6910*/  LOP3.LUT R0, R2, 0x38, RZ, 0xc0, !PT ;  /* 0x0000003802007812 */ /* 0x000fe200078ec0ff */
[----:B------:R-:W-:Y:S01]  /*6920*/  IMAD.U32 R9, RZ, RZ, UR22 ;  /* 0x00000016ff097e24 */ /* 0x000fe2000f8e00ff */
[----:B------:R-:W-:Y:S01]  /*6930*/  LOP3.LUT R218, R5, 0x38, R2, 0xf8, !PT ;  /* 0x0000003805da7812 */ /* 0x000fe200078ef802 */
[----:B------:R-:W-:Y:S01]  /*6940*/  IMAD.U32 R234, RZ, RZ, UR23 ;  /* 0x00000017ffea7e24 */ /* 0x000fe2000f8e00ff */
[----:B------:R-:W-:Y:S01]  /*6950*/  LOP3.LUT R222, R222, 0x200, R7, 0xf8, !PT ;  /* 0x00000200dede7812 */ /* 0x000fe200078ef807 */
[----:B------:R-:W-:Y:S01]  /*6960*/  IMAD.MOV.U32 R216, RZ, RZ, 0x20 ;  /* 0x00000020ffd87424 */ /* 0x000fe200078e00ff */
[----:B-1----:R-:W-:Y:S01]  /*6970*/  ISETP.GE.AND P1, PT, R0, UR4, PT ;  /* 0x0000000400007c0c */ /* 0x002fe2000bf26270 */
[----:B------:R-:W-:Y:S01]  /*6980*/  VIADD R236, R166, UR23 ;  /* 0x00000017a6ec7c36 */ /* 0x000fe20008000000 */
[----:B------:R-:W-:Y:S01]  /*6990*/  LOP3.LUT R217, R219, 0x400, RZ, 0xc0, !PT ;  /* 0x00000400dbd97812 */ /* 0x000fe200078ec0ff */
[----:B------:R-:W-:Y:S01]  /*69a0*/  IMAD.MOV.U32 R169, RZ, RZ, R164 ;  /* 0x000000ffffa97224 */ /* 0x000fe200078e00a4 */
[----:B------:R-:W-:Y:S01]  /*69b0*/  LOP3.LUT R0, R218, 0x8, R223, 0x78, !PT ;  /* 0x00000008da007812 */ /* 0x000fe200078e78df */
[----:B------:R-:W-:Y:S01]  /*69c0*/  IMAD.MOV.U32 R220, RZ, RZ, 0x40 ;  /* 0x00000040ffdc7424 */ /* 0x000fe200078e00ff */
[----:B------:R-:W-:Y:S01]  /*69d0*/  SEL R221, R221, 0xffffffe0, !P2 ;  /* 0xffffffe0dddd7807 */ /* 0x000fe20005000000 */
[----:B------:R-:W-:Y:S01]  /*69e0*/  IMAD.SHL.U32 R235, R223, 0x20, RZ ;  /* 0x00000020dfeb7824 */ /* 0x000fe200078e00ff */
[----:B------:R-:W-:Y:S01]  /*69f0*/  LEA R222, R222, UR6, 0x1 ;  /* 0x00000006dede7c11 */ /* 0x000fe2000f8e08ff */
[----:B------:R-:W-:Y:S01]  /*6a00*/  IMAD R217, R0, 0x2, R217 ;  /* 0x0000000200d97824 */ /* 0x000fe200078e02d9 */
[----:B------:R-:W-:Y:S01]  /*6a10*/  IADD3 R5, PT, PT, R9, -UR23, R240 ;  /* 0x8000001709057c10 */ /* 0x000fe2000fffe0f0 */
[----:B------:R-:W-:Y:S01]  /*6a20*/  IMAD.MOV.U32 R0, RZ, RZ, R3 ;  /* 0x000000ffff007224 */ /* 0x000fe200078e0003 */
        /* <DEDUP_REMOVED lines=11> */
[----:B------:R-:W4:Y:S01]  /*6ae0*/  LDCU UR4, c[0x0][0x45c] ;  /* 0x00008b80ff0477ac */ /* 0x000f220008000800 */
[----:B------:R-:W-:Y:S07]  /*6af0*/  BRA `(.L_x_1955) ;  /* 0x0000000000d87947 */ /* 0x000fee0003800000 */
.L_x_1957:
        /* <DEDUP_REMOVED lines=54> */
.L_x_1955:
        /* <DEDUP_REMOVED lines=8> */
[C---:B------:R-:W-:Y:S01]  /*6ee0*/  IMAD.SHL.U32 R33, R2.reuse, 0x40, RZ ;  /* 0x0000004002217824 */ /* 0x040fe200078e00ff */
[----:B-1----:R-:W-:Y:S01]  /*6ef0*/  ISETP.GE.AND P4, PT, R245, UR9, PT ;  /* 0x00000009f5007c0c */ /* 0x002fe2000bf86270 */
[----:B------:R-:W-:Y:S01]  /*6f00*/  VIADD R205, R217, UR6 ;  /* 0x00000006d9cd7c36 */ /* 0x000fe20008000000 */
[-CC-:B------:R-:W-:Y:S02]  /*6f10*/  LEA.HI.X R35, R2, R230.reuse, R3.reuse, 0x7, P0 ;  /* 0x000000e602237211 */ /* 0x180fe400000f3c03 */
[----:B------:R-:W-:Y:S01]  /*6f20*/  ISETP.GE.AND P3, PT, R244, UR9, PT ;  /* 0x00000009f4007c0c */ /* 0x000fe2000bf66270 */
[----:B------:R-:W-:Y:S01]  /*6f30*/  IMAD.IADD R170, R205, 0x1, R216 ;  /* 0x00000001cdaa7824 */ /* 0x000fe200078e02d8 */
[----:B------:R-:W-:Y:S02]  /*6f40*/  LOP3.LUT R243, R237, 0xc0, RZ, 0xfc, !PT ;  /* 0x000000c0edf37812 */ /* 0x000fe400078efcff */
[----:B------:R-:W-:Y:S02]  /*6f50*/  SHF.L.U64.HI R3, R2, 0x6, R3 ;  /* 0x0000000602037819 */ /* 0x000fe40000010203 */
[----:B------:R-:W-:Y:S02]  /*6f60*/  ISETP.GE.AND P2, PT, R243, UR9, PT ;  /* 0x00000009f3007c0c */ /* 0x000fe4000bf46270 */
[C---:B------:R-:W-:Y:S02]  /*6f70*/  LEA R32, P0, R228.reuse, R33, 0x5 ;  /* 0x00000021e4207211 */ /* 0x040fe400078028ff */
[----:B------:R-:W-:Y:S01]  /*6f80*/  LOP3.LUT R224, R235, 0x7c00, RZ, 0xc0, !PT ;  /* 0x00007c00ebe07812 */ /* 0x000fe200078ec0ff */
[----:B------:R-:W-:Y:S01]  /*6f90*/  @!PT LDS RZ, [RZ] ;  /* 0x00000000fffff984 */ /* 0x000fe20000000800 */
[----:B------:R-:W-:Y:S01]  /*6fa0*/  @!PT LDS RZ, [RZ] ;  /* 0x00000000fffff984 */ /* 0x000fe20000000800 */
[----:B------:R-:W-:Y:S01]  /*6fb0*/  @!PT LDS RZ, [RZ] ;  /* 0x00000000fffff984 */ /* 0x000fe20000000800 */
[----:B------:R-:W-:Y:S01]  /*6fc0*/  @!P1 LDGSTS.E.BYPASS.LTC128B.128 [R238+0x18000], desc[UR24][R34.64] ;  /* 0x1800000022ee9fae */ /* 0x000fe2000b981a18 */
[----:B------:R-:W-:Y:S02]  /*6fd0*/  LEA.HI.X R3, R228, R3, R229, 0x5, P0 ;  /* 0x00000003e4037211 */ /* 0x000fe400000f2ce5 */
[C---:B------:R-:W-:Y:S03]  /*6fe0*/  LEA R2, P0, R32.reuse, R231, 0x1 ;  /* 0x000000e720027211 */ /* 0x040fe600078008ff */
[----:B------:R-:W-:Y:S01]  /*6ff0*/  @P1 STS.128 [R238+0x18000], RZ ;  /* 0x018000ffee001388 */ /* 0x000fe20000000c00 */
[----:B------:R-:W-:Y:S02]  /*7000*/  ISETP.GE.AND P1, PT, R237, UR9, PT ;  /* 0x00000009ed007c0c */ /* 0x000fe4000bf26270 */
[----:B------:R-:W-:Y:S03]  /*7010*/  LEA.HI.X R3, R32, R230, R3, 0x1, P0 ;  /* 0x000000e620037211 */ /* 0x000fe600000f0c03 */
[----:B------:R-:W-:Y:S01]  /*7020*/  @!PT LDS RZ, [RZ] ;  /* 0x00000000fffff984 */ /* 0x000fe20000000800 */
[----:B------:R-:W-:Y:S01]  /*7030*/  @!PT LDS RZ, [RZ] ;  /* 0x00000000fffff984 */ /* 0x000fe20000000800 */
[----:B------:R-:W-:Y:S01]  /*7040*/  @!PT LDS RZ, [RZ] ;  /* 0x00000000fffff984 */ /* 0x000fe20000000800 */
[----:B------:R-:W-:Y:S01]  /*7050*/  @!P4 LDGSTS.E.BYPASS.LTC128B.128 [R238+0x1a000], desc[UR24][R34.64+0x80] ;  /* 0x1a00008022eecfae */ /* 0x000fe2000b981a18 */
[----:B------:R-:W-:Y:S02]  /*7060*/  SHF.R.U32.HI R225, RZ, 0x1, R223 ;  /* 0x00000001ffe17819 */ /* 0x000fe400000116df */
[----:B------:R-:W-:Y:S03]  /*7070*/  LOP3.LUT R164, R224, 0x200, R219, 0xf8, !PT ;  /* 0x00000200e0a47812 */ /* 0x000fe600078ef8db */
[----:B------:R-:W-:Y:S01]  /*7080*/  @P4 STS.128 [R238+0x1a000], RZ ;  /* 0x01a000ffee004388 */ /* 0x000fe20000000c00 */
[----:B------:R-:W-:Y:S02]  /*7090*/  LOP3.LUT R171, R225, 0x8, RZ, 0xc0, !PT ;  /* 0x00000008e1ab7812 */ /* 0x000fe400078ec0ff */
[----:B------:R-:W-:Y:S03]  /*70a0*/  LOP3.LUT P0, RZ, R223, 0x4, RZ, 0xc0, !PT ;  /* 0x00000004dfff7812 */ /* 0x000fe6000780c0ff */
[----:B------:R-:W-:Y:S01]  /*70b0*/  @!PT LDS RZ, [RZ] ;  /* 0x00000000fffff984 */ /* 0x000fe20000000800 */
[----:B------:R-:W-:Y:S01]  /*70c0*/  @!PT LDS RZ, [RZ] ;  /* 0x00000000fffff984 */ /* 0x000fe20000000800 */
[----:B------:R-:W-:Y:S01]  /*70d0*/  @!PT LDS RZ, [RZ] ;  /* 0x00000000fffff984 */ /* 0x000fe20000000800 */
[----:B------:R-:W-:Y:S01]  /*70e0*/  @!P3 LDGSTS.E.BYPASS.LTC128B.128 [R238+0x1c000], desc[UR24][R34.64+0x100] ;  /* 0x1c00010022eebfae */ /* 0x000fe2000b981a18 */
[----:B------:R-:W-:Y:S05]  /*70f0*/  LOP3.LUT R164, R164, R218, R171, 0xf6, !PT ;  /* 0x000000daa4a47212 */ /* 0x000fea00078ef6ab */
[----:B------:R-:W-:Y:S01]  /*7100*/  @P3 STS.128 [R238+0x1c000], RZ ;  /* 0x01c000ffee003388 */ /* 0x000fe20000000c00 */
[----:B------:R-:W-:Y:S05]  /*7110*/  LEA R227, R164, UR6, 0x1 ;  /* 0x00000006a4e37c11 */ /* 0x000fea000f8e08ff */
[----:B------:R-:W-:Y:S01]  /*7120*/  @!PT LDS RZ, [RZ] ;  /* 0x00000000fffff984 */ /* 0x000fe20000000800 */
[----:B------:R-:W-:Y:S01]  /*7130*/  @!PT LDS RZ, [RZ] ;  /* 0x00000000fffff984 */ /* 0x000fe20000000800 */
[----:B------:R-:W-:Y:S01]  /*7140*/  @!PT LDS RZ, [RZ] ;  /* 0x00000000fffff984 */ /* 0x000fe20000000800 */
[----:B------:R-:W-:Y:S01]  /*7150*/  @!P2 LDGSTS.E.BYPASS.LTC128B.128 [R238+0x1e000], desc[UR24][R34.64+0x180] ;  /* 0x1e00018022eeafae */ /* 0x000fe2000b981a18 */
[--C-:B------:R-:W-:Y:S05]  /*7160*/  IMAD.IADD R226, R216, 0x1, R227.reuse ;  /* 0x00000001d8e27824 */ /* 0x100fea00078e02e3 */
        /* <DEDUP_REMOVED lines=23> */
[----:B------:R-:W5:Y:S06]  /*72e0*/  LDSM.16.M88.4 R180, [R217+UR6+0x10800] ;  /* 0x01080006d9b4783b */ /* 0x000f6c0008000200 */
[----:B------:R-:W3:Y:S01]  /*72f0*/  LDSM.16.M88.4 R184, [R217+UR6+0x11000] ;  /* 0x01100006d9b8783b */ /* 0x000ee20008000200 */
[----:B-1----:R-:W-:Y:S05]  /*7300*/  SEL R2, R220, 0xffffffc0, !P0 ;  /* 0xffffffc0dc027807 */ /* 0x002fea0004000000 */
[----:B------:R-:W0:Y:S01]  /*7310*/  LDGDEPBAR ;  /* 0x00000000000079af */ /* 0x000e220000000000 */
[----:B------:R-:W-:Y:S02]  /*7320*/  IMAD.IADD R171, R2, 0x1, R227 ;  /* 0x0000000102ab7824 */ /* 0x000fe400078e02e3 */
[----:B------:R-:W-:Y:S03]  /*7330*/  IMAD.IADD R3, R205, 0x1, R2 ;  /* 0x00000001cd037824 */ /* 0x000fe600078e0202 */
[----:B------:R-:W1:Y:S01]  /*7340*/  LDSM.16.M88.4 R188, [R217+UR6+0x11800] ;  /* 0x01180006d9bc783b */ /* 0x000e620008000200 */
[C---:B------:R-:W-:Y:S02]  /*7350*/  IMAD.IADD R168, R216.reuse, 0x1, R171 ;  /* 0x00000001d8a87824 */ /* 0x040fe400078e02ab */
[----:B------:R-:W-:Y:S03]  /*7360*/  IMAD.IADD R2, R216, 0x1, R3 ;  /* 0x00000001d8027824 */ /* 0x000fe600078e0203 */
[----:B------:R-:W-:Y:S06]  /*7370*/  LDSM.16.M88.4 R192, [R226] ;  /* 0x00000000e2c0783b */ /* 0x000fec0000000200 */
[----:B------:R-:W4:Y:S01]  /*7380*/  LDSM.16.M88.4 R196, [R170+0x10000] ;  /* 0x01000000aac4783b */ /* 0x000f220000000200 */
[C---:B--2---:R-:W-:Y:S05]  /*7390*/  HMMA.16816.F32.BF16 R4, R172.reuse, R176, RZ ;  /* 0x000000b0ac04723c */ /* 0x044fea00000418ff */
[----:B------:R-:W2:Y:S06]  /*73a0*/  LDSM.16.M88.4 R200, [R170+0x10800] ;  /* 0x01080000aac8783b */ /* 0x000eac0000000200 */
[----:B------:R-:W2:Y:S01]  /*73b0*/  LDSM.16.M88.4 R164, [R170+0x11000] ;  /* 0x01100000aaa4783b */ /* 0x000ea20000000200 */
[C---:B------:R-:W-:Y:S05]  /*73c0*/  HMMA.16816.F32.BF16 R8, R172.reuse, R178, RZ ;  /* 0x000000b2ac08723c */ /* 0x040fea00000418ff */
[----:B------:R-:W-:Y:S03]  /*73d0*/  LDSM.16.M88.4 R176, [R171] ;  /* 0x00000000abb0783b */ /* 0x000fe60000000200 */
[C---:B-----5:R-:W-:Y:S03]  /*73e0*/  HMMA.16816.F32.BF16 R12, R172.reuse, R180, RZ ;  /* 0x000000b4ac0c723c */ /* 0x060fe600000418ff */
[----:B------:R-:W-:Y:S05]  /*73f0*/  LDSM.16.M88.4 R204, [R2+0x10000] ;  /* 0x0100000002cc783b */ /* 0x000fea0000000200 */
[C---:B------:R-:W-:Y:S01]  /*7400*/  HMMA.16816.F32.BF16 R16, R172.reuse, R182, RZ ;  /* 0x000000b6ac10723c */ /* 0x040fe200000418ff */
[----:B------:R-:W-:Y:S06]  /*7410*/  LDSM.16.M88.4 R180, [R3+0x10000] ;  /* 0x0100000003b4783b */ /* 0x000fec0000000200 */
[----:B------:R-:W-:Y:S01]  /*7420*/  LDSM.16.M88.4 R208, [R3+0x12000] ;  /* 0x0120000003d0783b */ /* 0x000fe20000000200 */
[C---:B---3--:R-:W-:Y:S05]  /*7430*/  HMMA.16816.F32.BF16 R20, R172.reuse, R184, RZ ;  /* 0x000000b8ac14723c */ /* 0x048fea00000418ff */
[----:B------:R-:W-:Y:S03]  /*7440*/  LDSM.16.M88.4 R212, [R170+0x14000] ;  /* 0x01400000aad4783b */ /* 0x000fe60000000200 */
[C---:B------:R-:W-:Y:S03]  /*7450*/  HMMA.16816.F32.BF16 R24, R172.reuse, R186, RZ ;  /* 0x000000baac18723c */ /* 0x040fe600000418ff */
[----:B------:R-:W-:Y:S05]  /*7460*/  LDSM.16.M88.4 R184, [R3+0x10800] ;  /* 0x0108000003b8783b */ /* 0x000fea0000000200 */
[C---:B-1----:R-:W-:Y:S08]  /*7470*/  HMMA.16816.F32.BF16 R28, R172.reuse, R188, RZ ;  /* 0x000000bcac1c723c */ /* 0x042ff000000418ff */
[----:B------:R-:W-:Y:S01]  /*7480*/  HMMA.16816.F32.BF16 R32, R172, R190, RZ ;  /* 0x000000beac20723c */ /* 0x000fe200000418ff */
[----:B------:R-:W1:Y:S06]  /*7490*/  LDSM.16.M88.4 R172, [R170+0x11800] ;  /* 0x01180000aaac783b */ /* 0x000e6c0000000200 */
[----:B------:R-:W3:Y:S01]  /*74a0*/  LDSM.16.M88.4 R188, [R3+0x11000] ;  /* 0x0110000003bc783b */ /* 0x000ee20000000200 */
[C---:B----4-:R-:W-:Y:S08]  /*74b0*/  HMMA.16816.F32.BF16 R4, R192.reuse, R196, R4 ;  /* 0x000000c4c004723c */ /* 0x050ff00000041804 */
        /* <DEDUP_REMOVED lines=153> */
[----:B------:R3:W5:Y:S06]  /*7e50*/  LDSM.16.M88.4 R188, [R3+0x17800] ;  /* 0x0178000003bc783b */ /* 0x00076c0000000200 */
[----:B------:R-:W5:Y:S01]  /*7e60*/  LDSM.16.M88.4 R200, [R168+0xc000] ;  /* 0x00c00000a8c8783b */ /* 0x000f620000000200 */
[C---:B------:R-:W-:Y:S08]  /*7e70*/  HMMA.16816.F32.BF16 R4, R192.reuse, R208, R4 ;  /* 0x000000d0c004723c */ /* 0x040ff00000041804 */
[C---:B------:R-:W-:Y:S08]  /*7e80*/  HMMA.16816.F32.BF16 R8, R192.reuse, R210, R8 ;  /* 0x000000d2c008723c */ /* 0x040ff00000041808 */
[C---:B-1----:R-:W-:Y:S01]  /*7e90*/  HMMA.16816.F32.BF16 R12, R192.reuse, R172, R12 ;  /* 0x000000acc00c723c */ /* 0x042fe2000004180c */
[----:B---3--:R-:W-:Y:S04]  /*7ea0*/  IMAD.U32 R3, RZ, RZ, UR14 ;  /* 0x0000000eff037e24 */ /* 0x008fe8000f8e00ff */
[----:B------:R-:W-:Y:S03]  /*7eb0*/  IMAD R3, R3, 0x40, R236 ;  /* 0x0000004003037824 */ /* 0x000fe600078e02ec */
[C---:B------:R-:W-:Y:S01]  /*7ec0*/  HMMA.16816.F32.BF16 R16, R192.reuse, R174, R16 ;  /* 0x000000aec010723c */ /* 0x040fe20000041810 */
[----:B------:R-:W-:Y:S02]  /*7ed0*/  LDSM.16.M88.4 R172, [R2+0x17000] ;  /* 0x0170000002ac783b */ /* 0x000fe40000000200 */
[----:B------:R-:W-:Y:S05]  /*7ee0*/  LOP3.LUT R211, RZ, R3, RZ, 0x33, !PT ;  /* 0x00000003ffd37212 */ /* 0x000fea00078e33ff */
[C---:B------:R-:W-:Y:S03]  /*7ef0*/  HMMA.16816.F32.BF16 R20, R192.reuse, R176, R20 ;  /* 0x000000b0c014723c */ /* 0x040fe60000041814 */
[----:B------:R-:W-:Y:S05]  /*7f00*/  IMAD.IADD R211, R240, 0x1, R211 ;  /* 0x00000001f0d37824 */ /* 0x000fea00078e02d3 */
[C---:B------:R-:W-:Y:S08]  /*7f10*/  HMMA.16816.F32.BF16 R24, R192.reuse, R178, R24 ;  /* 0x000000b2c018723c */ /* 0x040ff00000041818 */
[C---:B----4-:R-:W-:Y:S08]  /*7f20*/  HMMA.16816.F32.BF16 R28, R192.reuse, R184, R28 ;  /* 0x000000b8c01c723c */ /* 0x050ff0000004181c */
[----:B------:R-:W-:Y:S08]  /*7f30*/  HMMA.16816.F32.BF16 R32, R192, R186, R32 ;  /* 0x000000bac020723c */ /* 0x000ff00000041820 */
[C---:B------:R-:W-:Y:S08]  /*7f40*/  HMMA.16816.F32.BF16 R4, R196.reuse, R204, R4 ;  /* 0x000000ccc404723c */ /* 0x040ff00000041804 */
[C---:B------:R-:W-:Y:S08]  /*7f50*/  HMMA.16816.F32.BF16 R8, R196.reuse, R206, R8 ;  /* 0x000000cec408723c */ /* 0x040ff00000041808 */
[C---:B--2---:R-:W-:Y:S08]  /*7f60*/  HMMA.16816.F32.BF16 R12, R196.reuse, R164, R12 ;  /* 0x000000a4c40c723c */ /* 0x044ff0000004180c */
        /* <DEDUP_REMOVED lines=16> */
[--C-:B------:R-:W-:Y:S02]  /*8070*/  IMAD.IADD R166, R240, 0x1, -R3.reuse ;  /* 0x00000001f0a67824 */ /* 0x100fe400078e0a03 */
[----:B------:R-:W-:Y:S01]  /*8080*/  FMUL.FTZ R210, R11, UR8 ;  /* 0x000000080bd27c20 */ /* 0x000fe20008410000 */
[----:B------:R-:W-:Y:S01]  /*8090*/  FMUL.FTZ R212, R10, UR8 ;  /* 0x000000080ad47c20 */ /* 0x000fe20008410000 */
[--C-:B------:R-:W-:Y:S01]  /*80a0*/  IADD3 R167, PT, PT, R240, -0x9, -R3.reuse ;  /* 0xfffffff7f0a77810 */ /* 0x100fe20007ffe803 */
[----:B------:R-:W-:Y:S02]  /*80b0*/  FMUL.FTZ R208, R8, UR8 ;  /* 0x0000000808d07c20 */ /* 0x000fe40008410000 */
[----:B------:R-:W-:Y:S01]  /*80c0*/  MUFU.TANH R165, R207 ;  /* 0x000000cf00a57308 */ /* 0x000fe20000002400 */
[C---:B------:R-:W-:Y:S03]  /*80d0*/  HMMA.16816.F32.BF16 R20, R200.reuse, R172, R20 ;  /* 0x000000acc814723c */ /* 0x040fe60000041814 */
[----:B------:R-:W-:Y:S01]  /*80e0*/  IABS R167, R167 ;  /* 0x000000a700a77213 */ /* 0x000fe20000000000 */
[----:B------:R-:W-:Y:S01]  /*80f0*/  FMUL.FTZ R250, R15, UR8 ;  /* 0x000000080ffa7c20 */ /* 0x000fe20008410000 */
[----:B------:R-:W-:Y:S04]  /*8100*/  FMUL.FTZ R252, R14, UR8 ;  /* 0x000000080efc7c20 */ /* 0x000fe80008410000 */
[----:B------:R2:W-:Y:S01]  /*8110*/  MUFU.TANH R199, R208 ;  /* 0x000000d000c77308 */ /* 0x0005e20000002400 */
[C---:B------:R-:W-:Y:S03]  /*8120*/  HMMA.16816.F32.BF16 R24, R200.reuse, R174, R24 ;  /* 0x000000aec818723c */ /* 0x040fe60000041818 */
[----:B-1----:R-:W-:Y:S01]  /*8130*/  VIADD R209, R211, 0x8 ;  /* 0x00000008d3d17836 */ /* 0x002fe20000000000 */
[----:B------:R-:W-:Y:S01]  /*8140*/  IABS R211, R211 ;  /* 0x000000d300d37213 */ /* 0x000fe20000000000 */
[----:B------:R-:W-:Y:S01]  /*8150*/  FMUL.FTZ R248, R18, UR8 ;  /* 0x0000000812f87c20 */ /* 0x000fe20008410000 */
[----:B------:R-:W-:Y:S03]  /*8160*/  FMUL.FTZ R249, R17, UR8 ;  /* 0x0000000811f97c20 */ /* 0x000fe60008410000 */
[----:B------:R-:W1:Y:S01]  /*8170*/  MUFU.TANH R204, R204 ;  /* 0x000000cc00cc7308 */ /* 0x000e620000002400 */
[----:B------:R-:W-:Y:S01]  /*8180*/  IABS R209, R209 ;  /* 0x000000d100d17213 */ /* 0x000fe20000000000 */
[----:B------:R-:W-:Y:S01]  /*8190*/  FMUL.FTZ R246, R19, UR8 ;  /* 0x0000000813f67c20 */ /* 0x000fe20008410000 */
[----:B------:R-:W-:Y:S01]  /*81a0*/  I2FP.F32.S32 R211, R211 ;  /* 0x000000d300d37245 */ /* 0x000fe20000201400 */
[----:B------:R-:W-:Y:S01]  /*81b0*/  FMUL.FTZ R214, R22, UR8 ;  /* 0x0000000816d67c20 */ /* 0x000fe20008410000 */
[----:B------:R-:W-:Y:S01]  /*81c0*/  I2FP.F32.S32 R209, R209 ;  /* 0x000000d100d17245 */ /* 0x000fe20000201400 */
[----:B------:R-:W-:Y:S01]  /*81d0*/  FMUL.FTZ R215, R21, UR8 ;  /* 0x0000000815d77c20 */ /* 0x000fe20008410000 */
[----:B------:R-:W-:Y:S03]  /*81e0*/  FMUL.FTZ R247, R20, UR8 ;  /* 0x0000000814f77c20 */ /* 0x000fe60008410000 */
[----:B------:R-:W3:Y:S01]  /*81f0*/  MUFU.TANH R168, R168 ;  /* 0x000000a800a87308 */ /* 0x000ee20000002400 */
[----:B------:R-:W-:Y:S01]  /*8200*/  FMUL.FTZ R251, R16, UR8 ;  /* 0x0000000810fb7c20 */ /* 0x000fe20008410000 */
[----:B--2---:R-:W-:Y:S02]  /*8210*/  IMAD.IADD R208, R234, 0x1, -R3 ;  /* 0x00000001ead07824 */ /* 0x004fe400078e0a03 */
[----:B------:R-:W-:Y:S03]  /*8220*/  FMUL.FTZ R213, R24, UR8 ;  /* 0x0000000818d57c20 */ /* 0x000fe60008410000 */
[----:B------:R-:W-:Y:S03]  /*8230*/  IABS R207, R208 ;  /* 0x000000d000cf7213 */ /* 0x000fe60000000000 */
[----:B------:R2:W4:Y:S01]  /*8240*/  MUFU.TANH R198, R212 ;  /* 0x000000d400c67308 */ /* 0x0005220000002400 */
[----:B------:R-:W-:Y:S01]  /*8250*/  FMUL.FTZ R208, R12, UR8 ;  /* 0x000000080cd07c20 */ /* 0x000fe20008410000 */
[----:B-1----:R-:W-:Y:S01]  /*8260*/  FFMA.FTZ R10, R209, -UR5, R204 ;  /* 0x80000005d10a7c23 */ /* 0x002fe200080100cc */
[----:B------:R-:W-:Y:S01]  /*8270*/  VIADD R204, R166, 0xfffffff8 ;  /* 0xfffffff8a6cc7836 */ /* 0x000fe20000000000 */
[----:B------:R-:W-:Y:S01]  /*8280*/  IABS R166, R166 ;  /* 0x000000a600a67213 */ /* 0x000fe20000000000 */
[----:B------:R-:W-:Y:S01]  /*8290*/  FMUL.FTZ R209, R13, UR8 ;  /* 0x000000080dd17c20 */ /* 0x000fe20008410000 */
[----:B------:R-:W-:Y:S04]  /*82a0*/  I2FP.F32.S32 R207, R207 ;  /* 0x000000cf00cf7245 */ /* 0x000fe80000201400 */
[----:B------:R1:W-:Y:S01]  /*82b0*/  MUFU.TANH R197, R208 ;  /* 0x000000d000c57308 */ /* 0x0003e20000002400 */
[----:B------:R-:W-:Y:S01]  /*82c0*/  IABS R204, R204 ;  /* 0x000000cc00cc7213 */ /* 0x000fe20000000000 */
[----:B------:R-:W-:Y:S03]  /*82d0*/  FFMA.FTZ R190, R207, -UR5, R190 ;  /* 0x80000005cfbe7c23 */ /* 0x000fe600080100be */
[----:B------:R-:W-:Y:S05]  /*82e0*/  I2FP.F32.S32 R204, R204 ;  /* 0x000000cc00cc7245 */ /* 0x000fea0000201400 */
[----:B------:R-:W5:Y:S01]  /*82f0*/  MUFU.TANH R206, R206 ;  /* 0x000000ce00ce7308 */ /* 0x000f620000002400 */
[----:B------:R-:W-:Y:S01]  /*8300*/  FFMA.FTZ R199, R204, -UR5, R199 ;  /* 0x80000005ccc77c23 */ /* 0x000fe200080100c7 */
[----:B------:R-:W-:Y:S01]  /*8310*/  IADD3 R204, PT, PT, R240, -0x11, -R3 ;  /* 0xffffffeff0cc7810 */ /* 0x000fe20007ffe803 */
[----:B--2---:R-:W-:Y:S03]  /*8320*/  FMUL.FTZ R212, R23, UR8 ;  /* 0x0000000817d47c20 */ /* 0x004fe60008410000 */
[----:B------:R-:W-:Y:S04]  /*8330*/  IABS R204, R204 ;  /* 0x000000cc00cc7213 */ /* 0x000fe80000000000 */
[----:B------:R2:W2:Y:S01]  /*8340*/  MUFU.TANH R194, R210 ;  /* 0x000000d200c27308 */ /* 0x0004a20000002400 */
[----:B-1----:R-:W-:Y:S02]  /*8350*/  I2FP.F32.S32 R208, R167 ;  /* 0x000000a700d07245 */ /* 0x002fe40000201400 */
[----:B------:R-:W-:Y:S03]  /*8360*/  I2FP.F32.S32 R167, R166 ;  /* 0x000000a600a77245 */ /* 0x000fe60000201400 */
[----:B------:R-:W-:Y:S04]  /*8370*/  FFMA.FTZ R11, R208, -UR5, R165 ;  /* 0x80000005d00b7c23 */ /* 0x000fe800080100a5 */
[----:B------:R-:W-:Y:S01]  /*8380*/  MUFU.TANH R250, R250 ;  /* 0x000000fa00fa7308 */ /* 0x000fe20000002400 */
[C---:B---3--:R-:W-:Y:S01]  /*8390*/  FFMA.FTZ R13, R167.reuse, -UR5, R168 ;  /* 0x80000005a70d7c23 */ /* 0x048fe200080100a8 */
[--C-:B------:R-:W-:Y:S01]  /*83a0*/  IADD3 R168, PT, PT, R240, -0x10, -R3.reuse ;  /* 0xfffffff0f0a87810 */ /* 0x100fe20007ffe803 */
[----:B----4-:R-:W-:Y:S01]  /*83b0*/  FFMA.FTZ R198, R167, -UR5, R198 ;  /* 0x80000005a7c67c23 */ /* 0x010fe200080100c6 */
[----:B-----5:R-:W-:Y:S01]  /*83c0*/  FFMA.FTZ R9, R211, -UR5, R206 ;  /* 0x80000005d3097c23 */ /* 0x020fe200080100ce */
[----:B------:R1:W3:Y:S01]  /*83d0*/  LDSM.16.M88.4 R164, [R2+0x17800] ;  /* 0x0178000002a4783b */ /* 0x0002e20000000200 */
[----:B------:R-:W-:Y:S04]  /*83e0*/  DEPBAR.LE SB0, 0x0 ;  /* 0x000080000000791a */ /* 0x000fe80000000000 */
[----:B------:R-:W-:Y:S01]  /*83f0*/  MUFU.TANH R248, R248 ;  /* 0x000000f800f87308 */ /* 0x000fe20000002400 */
[--C-:B------:R-:W-:Y:S01]  /*8400*/  IADD3 R206, PT, PT, R234, -0x9, -R3.reuse ;  /* 0xfffffff7eace7810 */ /* 0x100fe20007ffe803 */
[----:B------:R-:W-:Y:S01]  /*8410*/  BAR.SYNC.DEFER_BLOCKING 0x0 ;  /* 0x0000000000007b1d */ /* 0x000fe20000010000 */
[----:B------:R-:W-:Y:S01]  /*8420*/  IABS R168, R168 ;  /* 0x000000a800a87213 */ /* 0x000fe20000000000 */
[----:B--2---:R-:W-:Y:S01]  /*8430*/  FMUL.FTZ R210, R26, UR8 ;  /* 0x000000081ad27c20 */ /* 0x004fe20008410000 */
[----:B------:R-:W-:Y:S01]  /*8440*/  IABS R206, R206 ;  /* 0x000000ce00ce7213 */ /* 0x000fe20000000000 */
[----:B------:R-:W-:Y:S01]  /*8450*/  FMUL.FTZ R208, R27, UR8 ;  /* 0x000000081bd07c20 */ /* 0x000fe20008410000 */
[----:B------:R-:W-:Y:S03]  /*8460*/  I2FP.F32.S32 R168, R168 ;  /* 0x000000a800a87245 */ /* 0x000fe60000201400 */
[----:B------:R-:W2:Y:S01]  /*8470*/  MUFU.TANH R195, R209 ;  /* 0x000000d100c37308 */ /* 0x000ea20000002400 */
[----:B------:R-:W-:Y:S01]  /*8480*/  I2FP.F32.S32 R207, R206 ;  /* 0x000000ce00cf7245 */ /* 0x000fe20000201400 */
[----:B------:R-:W-:Y:S01]  /*8490*/  FMUL.FTZ R211, R25, UR8 ;  /* 0x0000000819d37c20 */ /* 0x000fe20008410000 */
[----:B------:R-:W-:Y:S01]  /*84a0*/  IADD3 R206, PT, PT, R240, -0x18, -R3 ;  /* 0xffffffe8f0ce7810 */ /* 0x000fe20007ffe803 */
[----:B------:R-:W-:Y:S01]  /*84b0*/  FFMA.FTZ R197, R168, -UR5, R197 ;  /* 0x80000005a8c57c23 */ /* 0x000fe200080100c5 */
[C-C-:B------:R-:W-:Y:S01]  /*84c0*/  IADD3 R168, PT, PT, R234.reuse, -0x19, -R3.reuse ;  /* 0xffffffe7eaa87810 */ /* 0x140fe20007ffe803 */
[----:B------:R-:W-:Y:S01]  /*84d0*/  FFMA.FTZ R194, R207, -UR5, R194 ;  /* 0x80000005cfc27c23 */ /* 0x000fe200080100c2 */
[C-C-:B------:R-:W-:Y:S03]  /*84e0*/  IADD3 R207, PT, PT, R234.reuse, -0x11, -R3.reuse ;  /* 0xffffffefeacf7810 */ /* 0x140fe60007ffe803 */
[----:B------:R-:W-:Y:S01]  /*84f0*/  MUFU.TANH R214, R214 ;  /* 0x000000d600d67308 */ /* 0x000fe20000002400 */
[----:B------:R-:W-:Y:S02]  /*8500*/  IABS R168, R168 ;  /* 0x000000a800a87213 */ /* 0x000fe40000000000 */
[----:B------:R-:W-:Y:S02]  /*8510*/  IABS R207, R207 ;  /* 0x000000cf00cf7213 */ /* 0x000fe40000000000 */
[----:B-1----:R-:W-:Y:S02]  /*8520*/  I2FP.F32.S32 R2, R204 ;  /* 0x000000cc00027245 */ /* 0x002fe40000201400 */
[----:B------:R-:W-:Y:S03]  /*8530*/  IADD3 R204, PT, PT, R234, -0x18, -R3 ;  /* 0xffffffe8eacc7810 */ /* 0x000fe60007ffe803 */
[----:B------:R-:W1:Y:S01]  /*8540*/  MUFU.TANH R249, R249 ;  /* 0x000000f900f97308 */ /* 0x000e620000002400 */
[----:B------:R-:W-:Y:S01]  /*8550*/  I2FP.F32.S32 R207, R207 ;  /* 0x000000cf00cf7245 */ /* 0x000fe20000201400 */
[----:B--2---:R-:W-:Y:S01]  /*8560*/  FFMA.FTZ R195, R2, -UR5, R195 ;  /* 0x8000000502c37c23 */ /* 0x004fe200080100c3 */
[----:B------:R-:W-:Y:S02]  /*8570*/  IABS R204, R204 ;  /* 0x000000cc00cc7213 */ /* 0x000fe40000000000 */
[--C-:B------:R-:W-:Y:S01]  /*8580*/  IADD3 R2, PT, PT, R240, -0x19, -R3.reuse ;  /* 0xffffffe7f0027810 */ /* 0x100fe20007ffe803 */
[----:B------:R-:W-:Y:S01]  /*8590*/  FFMA.FTZ R250, R207, -UR5, R250 ;  /* 0x80000005cffa7c23 */ /* 0x000fe200080100fa */
[----:B------:R-:W-:Y:S03]  /*85a0*/  I2FP.F32.S32 R207, R204 ;  /* 0x000000cc00cf7245 */ /* 0x000fe60000201400 */
[----:B------:R-:W2:Y:S01]  /*85b0*/  MUFU.TANH R246, R246 ;  /* 0x000000f600f67308 */ /* 0x000ea20000002400 */
[C-C-:B------:R-:W-:Y:S02]  /*85c0*/  IADD3 R209, PT, PT, R234.reuse, -0x10, -R3.reuse ;  /* 0xfffffff0ead17810 */ /* 0x140fe40007ffe803 */
[----:B------:R-:W-:Y:S01]  /*85d0*/  IABS R2, R2 ;  /* 0x0000000200027213 */ /* 0x000fe20000000000 */
[C---:B---3--:R-:W-:Y:S06]  /*85e0*/  HMMA.16816.F32.BF16 R28, R200.reuse, R164, R28 ;  /* 0x000000a4c81c723c */ /* 0x048fec000004181c */
[----:B------:R-:W3:Y:S01]  /*85f0*/  MUFU.TANH R252, R252 ;  /* 0x000000fc00fc7308 */ /* 0x000ee20000002400 */
[----:B------:R-:W-:Y:S01]  /*8600*/  IABS R209, R209 ;  /* 0x000000d100d17213 */ /* 0x000fe20000000000 */
[----:B------:R-:W-:Y:S01]  /*8610*/  FFMA.FTZ R248, R207, -UR5, R248 ;  /* 0x80000005cff87c23 */ /* 0x000fe200080100f8 */
[----:B------:R-:W-:Y:S01]  /*8620*/  IADD3 R207, PT, PT, R234, -0x20, -R3 ;  /* 0xffffffe0eacf7810 */ /* 0x000fe20007ffe803 */
[----:B------:R-:W-:Y:S03]  /*8630*/  HMMA.16816.F32.BF16 R32, R200, R166, R32 ;  /* 0x000000a6c820723c */ /* 0x000fe60000041820 */
[----:B------:R-:W-:Y:S03]  /*8640*/  IABS R207, R207 ;  /* 0x000000cf00cf7213 */ /* 0x000fe60000000000 */
[----:B------:R-:W4:Y:S01]  /*8650*/  MUFU.TANH R210, R210 ;  /* 0x000000d200d27308 */ /* 0x000f220000002400 */
[----:B------:R-:W-:Y:S02]  /*8660*/  I2FP.F32.S32 R2, R2 ;  /* 0x0000000200027245 */ /* 0x000fe40000201400 */
[----:B------:R-:W-:Y:S02]  /*8670*/  I2FP.F32.S32 R207, R207 ;  /* 0x000000cf00cf7245 */ /* 0x000fe40000201400 */
[----:B------:R-:W-:Y:S01]  /*8680*/  I2FP.F32.S32 R165, R168 ;  /* 0x000000a800a57245 */ /* 0x000fe20000201400 */
[----:B-1----:R-:W-:Y:S01]  /*8690*/  FFMA.FTZ R249, R2, -UR5, R249 ;  /* 0x8000000502f97c23 */ /* 0x002fe200080100f9 */
[----:B------:R-:W-:Y:S01]  /*86a0*/  I2FP.F32.S32 R209, R209 ;  /* 0x000000d100d17245 */ /* 0x000fe20000201400 */
[----:B------:R-:W-:Y:S01]  /*86b0*/  FFMA.FTZ R214, R207, -UR5, R214 ;  /* 0x80000005cfd67c23 */ /* 0x000fe200080100d6 */
[--C-:B------:R-:W-:Y:S01]  /*86c0*/  IADD3 R207, PT, PT, R234, -0x28, -R3.reuse ;  /* 0xffffffd8eacf7810 */ /* 0x100fe20007ffe803 */
[----:B------:R-:W1:Y:S01]  /*86d0*/  MUFU.TANH R215, R215 ;  /* 0x000000d700d77308 */ /* 0x000e620000002400 */
[--C-:B------:R-:W-:Y:S01]  /*86e0*/  IADD3 R2, PT, PT, R240, -0x21, -R3.reuse ;  /* 0xffffffdff0027810 */ /* 0x100fe20007ffe803 */
[----:B--2---:R-:W-:Y:S01]  /*86f0*/  FFMA.FTZ R246, R165, -UR5, R246 ;  /* 0x80000005a5f67c23 */ /* 0x004fe200080100f6 */
[----:B------:R-:W-:Y:S01]  /*8700*/  IABS R207, R207 ;  /* 0x000000cf00cf7213 */ /* 0x000fe20000000000 */
[----:B---3--:R-:W-:Y:S01]  /*8710*/  FFMA.FTZ R252, R209, -UR5, R252 ;  /* 0x80000005d1fc7c23 */ /* 0x008fe200080100fc */
[--C-:B------:R-:W-:Y:S01]  /*8720*/  IADD3 R165, PT, PT, R234, -0x21, -R3.reuse ;  /* 0xffffffdfeaa57810 */ /* 0x100fe20007ffe803 */
[----:B------:R-:W-:Y:S01]  /*8730*/  FMUL.FTZ R209, R28, UR8 ;  /* 0x000000081cd17c20 */ /* 0x000fe20008410000 */
[----:B------:R-:W-:Y:S03]  /*8740*/  I2FP.F32.S32 R207, R207 ;  /* 0x000000cf00cf7245 */ /* 0x000fe60000201400 */
[----:B------:R-:W2:Y:S01]  /*8750*/  MUFU.TANH R212, R212 ;  /* 0x000000d400d47308 */ /* 0x000ea20000002400 */
[----:B------:R-:W-:Y:S01]  /*8760*/  IABS R2, R2 ;  /* 0x0000000200027213 */ /* 0x000fe20000000000 */
[----:B------:R-:W-:Y:S01]  /*8770*/  FMUL.FTZ R32, R32, UR8 ;  /* 0x0000000820207c20 */ /* 0x000fe20008410000 */
[C-C-:B------:R-:W-:Y:S01]  /*8780*/  IADD3 R168, PT, PT, R240.reuse, -0x20, -R3.reuse ;  /* 0xffffffe0f0a87810 */ /* 0x140fe20007ffe803 */
[----:B----4-:R-:W-:Y:S01]  /*8790*/  FFMA.FTZ R210, R207, -UR5, R210 ;  /* 0x80000005cfd27c23 */ /* 0x010fe200080100d2 */
[----:B------:R-:W-:Y:S01]  /*87a0*/  IABS R165, R165 ;  /* 0x000000a500a57213 */ /* 0x000fe20000000000 */
[----:B------:R-:W-:Y:S01]  /*87b0*/  FMUL.FTZ R167, R31, UR8 ;  /* 0x000000081fa77c20 */ /* 0x000fe20008410000 */
[----:B------:R-:W-:Y:S03]  /*87c0*/  IADD3 R204, PT, PT, R240, -0x28, -R3 ;  /* 0xffffffd8f0cc7810 */ /* 0x000fe60007ffe803 */
[----:B------:R-:W3:Y:S01]  /*87d0*/  MUFU.TANH R247, R247 ;  /* 0x000000f700f77308 */ /* 0x000ee20000002400 */
[----:B------:R-:W-:Y:S01]  /*87e0*/  I2FP.F32.S32 R2, R2 ;  /* 0x0000000200027245 */ /* 0x000fe20000201400 */
[----:B------:R-:W-:Y:S01]  /*87f0*/  FMUL.FTZ R33, R33, UR8 ;  /* 0x0000000821217c20 */ /* 0x000fe20008410000 */
[----:B------:R-:W-:Y:S01]  /*8800*/  IABS R168, R168 ;  /* 0x000000a800a87213 */ /* 0x000fe20000000000 */
[----:B------:R-:W-:Y:S01]  /*8810*/  FMUL.FTZ R34, R34, UR8 ;  /* 0x0000000822227c20 */ /* 0x000fe20008410000 */
[----:B------:R-:W-:Y:S01]  /*8820*/  I2FP.F32.S32 R165, R165 ;  /* 0x000000a500a57245 */ /* 0x000fe20000201400 */
[----:B-1----:R-:W-:Y:S01]  /*8830*/  FFMA.FTZ R215, R2, -UR5, R215 ;  /* 0x8000000502d77c23 */ /* 0x002fe200080100d7 */
[----:B------:R-:W-:Y:S03]  /*8840*/  IABS R204, R204 ;  /* 0x000000cc00cc7213 */ /* 0x000fe60000000000 */
[----:B------:R-:W1:Y:S01]  /*8850*/  MUFU.TANH R213, R213 ;  /* 0x000000d500d57308 */ /* 0x000e620000002400 */
[----:B------:R-:W-:Y:S01]  /*8860*/  IABS R206, R206 ;  /* 0x000000ce00ce7213 */ /* 0x000fe20000000000 */
[----:B--2---:R-:W-:Y:S01]  /*8870*/  FFMA.FTZ R212, R165, -UR5, R212 ;  /* 0x80000005a5d47c23 */ /* 0x004fe200080100d4 */
[----:B------:R-:W-:Y:S02]  /*8880*/  I2FP.F32.S32 R168, R168 ;  /* 0x000000a800a87245 */ /* 0x000fe40000201400 */
[----:B------:R-:W-:Y:S02]  /*8890*/  IADD3 R2, PT, PT, R240, -0x30, -R3 ;  /* 0xffffffd0f0027810 */ /* 0x000fe40007ffe803 */
[----:B------:R-:W-:Y:S03]  /*88a0*/  I2FP.F32.S32 R204, R204 ;  /* 0x000000cc00cc7245 */ /* 0x000fe60000201400 */
[----:B------:R-:W2:Y:S01]  /*88b0*/  MUFU.TANH R251, R251 ;  /* 0x000000fb00fb7308 */ /* 0x000ea20000002400 */
[----:B------:R-:W-:Y:S01]  /*88c0*/  I2FP.F32.S32 R206, R206 ;  /* 0x000000ce00ce7245 */ /* 0x000fe20000201400 */
[----:B---3--:R-:W-:Y:S01]  /*88d0*/  FFMA.FTZ R247, R168, -UR5, R247 ;  /* 0x80000005a8f77c23 */ /* 0x008fe200080100f7 */
[--C-:B------:R-:W-:Y:S01]  /*88e0*/  IADD3 R165, PT, PT, R234, -0x29, -R3.reuse ;  /* 0xffffffd7eaa57810 */ /* 0x100fe20007ffe803 */
[----:B------:R-:W-:Y:S01]  /*88f0*/  FMUL.FTZ R168, R30, UR8 ;  /* 0x000000081ea87c20 */ /* 0x000fe20008410000 */
[----:B------:R-:W-:Y:S02]  /*8900*/  IABS R2, R2 ;  /* 0x0000000200027213 */ /* 0x000fe40000000000 */
[----:B------:R-:W-:Y:S03]  /*8910*/  IADD3 R166, PT, PT, R240, -0x29, -R3 ;  /* 0xffffffd7f0a67810 */ /* 0x000fe60007ffe803 */
[----:B------:R-:W3:Y:S01]  /*8920*/  MUFU.TANH R209, R209 ;  /* 0x000000d100d17308 */ /* 0x000ee20000002400 */
[----:B------:R-:W-:Y:S01]  /*8930*/  IABS R165, R165 ;  /* 0x000000a500a57213 */ /* 0x000fe20000000000 */
[----:B-1----:R-:W-:Y:S01]  /*8940*/  FFMA.FTZ R213, R204, -UR5, R213 ;  /* 0x80000005ccd57c23 */ /* 0x002fe200080100d5 */
[----:B------:R-:W-:Y:S02]  /*8950*/  IADD3 R204, PT, PT, R234, -0x31, -R3 ;  /* 0xffffffcfeacc7810 */ /* 0x000fe40007ffe803 */
[----:B------:R-:W-:Y:S02]  /*8960*/  I2FP.F32.S32 R2, R2 ;  /* 0x0000000200027245 */ /* 0x000fe40000201400 */
[----:B------:R-:W-:Y:S03]  /*8970*/  IABS R166, R166 ;  /* 0x000000a600a67213 */ /* 0x000fe60000000000 */
[----:B------:R1:W4:Y:S01]  /*8980*/  MUFU.TANH R207, R32 ;  /* 0x0000002000cf7308 */ /* 0x0003220000002400 */
[----:B------:R-:W-:Y:S01]  /*8990*/  I2FP.F32.S32 R165, R165 ;  /* 0x000000a500a57245 */ /* 0x000fe20000201400 */
[----:B--2---:R-:W-:Y:S01]  /*89a0*/  FFMA.FTZ R251, R206, -UR5, R251 ;  /* 0x80000005cefb7c23 */ /* 0x004fe200080100fb */
[----:B------:R-:W-:Y:S01]  /*89b0*/  IABS R204, R204 ;  /* 0x000000cc00cc7213 */ /* 0x000fe20000000000 */
[----:B------:R-:W-:Y:S01]  /*89c0*/  FMUL.FTZ R206, R29, UR8 ;  /* 0x000000081dce7c20 */ /* 0x000fe20008410000 */
[----:B------:R-:W-:Y:S05]  /*89d0*/  I2FP.F32.S32 R166, R166 ;  /* 0x000000a600a67245 */ /* 0x000fea0000201400 */
[----:B------:R-:W2:Y:S01]  /*89e0*/  MUFU.TANH R208, R208 ;  /* 0x000000d000d07308 */ /* 0x000ea20000002400 */
[----:B---3--:R-:W-:Y:S01]  /*89f0*/  FFMA.FTZ R209, R2, -UR5, R209 ;  /* 0x8000000502d17c23 */ /* 0x008fe200080100d1 */
[----:B------:R-:W-:Y:S04]  /*8a00*/  IADD3 R2, PT, PT, R240, -0x38, -R3 ;  /* 0xffffffc8f0027810 */ /* 0x000fe80007ffe803 */
[----:B------:R-:W-:Y:S04]  /*8a10*/  IABS R2, R2 ;  /* 0x0000000200027213 */ /* 0x000fe80000000000 */
[----:B------:R-:W3:Y:S01]  /*8a20*/  MUFU.TANH R211, R211 ;  /* 0x000000d300d37308 */ /* 0x000ee20000002400 */
[----:B-1----:R-:W-:Y:S02]  /*8a30*/  I2FP.F32.S32 R32, R204 ;  /* 0x000000cc00207245 */ /* 0x002fe40000201400 */
[----:B------:R-:W-:Y:S07]  /*8a40*/  I2FP.F32.S32 R2, R2 ;  /* 0x0000000200027245 */ /* 0x000fee0000201400 */
[----:B------:R-:W1:Y:S01]  /*8a50*/  MUFU.TANH R168, R168 ;  /* 0x000000a800a87308 */ /* 0x000e620000002400 */
[----:B----4-:R-:W-:Y:S01]  /*8a60*/  FFMA.FTZ R207, R2, -UR5, R207 ;  /* 0x8000000502cf7c23 */ /* 0x010fe200080100cf */
[C-C-:B------:R-:W-:Y:S01]  /*8a70*/  IADD3 R2, PT, PT, R234.reuse, -0x38, -R3.reuse ;  /* 0xffffffc8ea027810 */ /* 0x140fe20007ffe803 */
[----:B--2---:R-:W-:Y:S01]  /*8a80*/  FFMA.FTZ R208, R165, -UR5, R208 ;  /* 0x80000005a5d07c23 */ /* 0x004fe200080100d0 */
[----:B------:R-:W-:Y:S01]  /*8a90*/  FMUL.FTZ R165, R35, UR8 ;  /* 0x0000000823a57c20 */ /* 0x000fe20008410000 */
[----:B------:R-:W-:Y:S05]  /*8aa0*/  IADD3 R35, PT, PT, R234, -0x30, -R3 ;  /* 0xffffffd0ea237810 */ /* 0x000fea0007ffe803 */
[----:B------:R-:W2:Y:S01]  /*8ab0*/  MUFU.TANH R167, R167 ;  /* 0x000000a700a77308 */ /* 0x000ea20000002400 */
[----:B------:R-:W-:Y:S01]  /*8ac0*/  IABS R35, R35 ;  /* 0x0000002300237213 */ /* 0x000fe20000000000 */
[----:B---3--:R-:W-:Y:S01]  /*8ad0*/  FFMA.FTZ R211, R166, -UR5, R211 ;  /* 0x80000005a6d37c23 */ /* 0x008fe200080100d3 */
[C-C-:B------:R-:W-:Y:S02]  /*8ae0*/  IADD3 R166, PT, PT, R240.reuse, -0x31, -R3.reuse ;  /* 0xffffffcff0a67810 */ /* 0x140fe40007ffe803 */
[----:B------:R-:W-:Y:S02]  /*8af0*/  I2FP.F32.S32 R35, R35 ;  /* 0x0000002300237245 */ /* 0x000fe40000201400 */
[----:B------:R-:W-:Y:S03]  /*8b00*/  IABS R166, R166 ;  /* 0x000000a600a67213 */ /* 0x000fe60000000000 */
[----:B------:R-:W3:Y:S01]  /*8b10*/  MUFU.TANH R206, R206 ;  /* 0x000000ce00ce7308 */ /* 0x000ee20000002400 */
[----:B-1----:R-:W-:Y:S01]  /*8b20*/  FFMA.FTZ R168, R35, -UR5, R168 ;  /* 0x8000000523a87c23 */ /* 0x002fe200080100a8 */
[----:B------:R-:W-:Y:S02]  /*8b30*/  I2FP.F32.S32 R166, R166 ;  /* 0x000000a600a67245 */ /* 0x000fe40000201400 */
[----:B------:R-:W-:Y:S06]  /*8b40*/  IADD3 R35, PT, PT, R240, -0x39, -R3 ;  /* 0xffffffc7f0237810 */ /* 0x000fec0007ffe803 */
[----:B------:R1:W4:Y:S01]  /*8b50*/  MUFU.TANH R204, R33 ;  /* 0x0000002100cc7308 */ /* 0x0003220000002400 */
[----:B------:R-:W-:Y:S01]  /*8b60*/  IABS R35, R35 ;  /* 0x0000002300237213 */ /* 0x000fe20000000000 */
[----:B--2---:R-:W-:Y:S01]  /*8b70*/  FFMA.FTZ R167, R32, -UR5, R167 ;  /* 0x8000000520a77c23 */ /* 0x004fe200080100a7 */
[----:B------:R-:W-:Y:S02]  /*8b80*/  IADD3 R32, PT, PT, R234, -0x39, -R3 ;  /* 0xffffffc7ea207810 */ /* 0x000fe40007ffe803 */
[----:B------:R-:W-:Y:S02]  /*8b90*/  IABS R3, R2 ;  /* 0x0000000200037213 */ /* 0x000fe40000000000 */
[----:B------:R-:W-:Y:S03]  /*8ba0*/  FMNMX3.FTZ R2, R169, R13, R9, !PT ;  /* 0x0000000da9027276 */ /* 0x000fe60007810009 */
[----:B------:R-:W-:Y:S01]  /*8bb0*/  MUFU.TANH R165, R165 ;  /* 0x000000a500a57308 */ /* 0x000fe20000002400 */
[----:B------:R-:W-:Y:S01]  /*8bc0*/  I2FP.F32.S32 R3, R3 ;  /* 0x0000000300037245 */ /* 0x000fe20000201400 */
[----:B---3--:R-:W-:Y:S01]  /*8bd0*/  FFMA.FTZ R206, R166, -UR5, R206 ;  /* 0x80000005a6ce7c23 */ /* 0x008fe200080100ce */
[----:B------:R-:W-:Y:S02]  /*8be0*/  FMNMX3.FTZ R2, R2, R199, R11, !PT ;  /* 0x000000c702027276 */ /* 0x000fe4000781000b */
[----:B------:R-:W-:Y:S02]  /*8bf0*/  IABS R32, R32 ;  /* 0x0000002000207213 */ /* 0x000fe40000000000 */
[----:B------:R-:W-:Y:S03]  /*8c00*/  FMNMX3.FTZ R2, R2, R197, R195, !PT ;  /* 0x000000c502027276 */ /* 0x000fe600078100c3 */
[----:B------:R-:W2:Y:S01]  /*8c10*/  MUFU.TANH R166, R34 ;  /* 0x0000002200a67308 */ /* 0x000ea20000002400 */
[----:B------:R-:W-:Y:S02]  /*8c20*/  I2FP.F32.S32 R35, R35 ;  /* 0x0000002300237245 */ /* 0x000fe40000201400 */
[----:B-1----:R-:W-:Y:S02]  /*8c30*/  FMNMX3.FTZ R33, R0, R190, R10, !PT ;  /* 0x000000be00217276 */ /* 0x002fe4000781000a */
[----:B------:R-:W-:Y:S01]  /*8c40*/  FMNMX3.FTZ R2, R2, R251, R249, !PT ;  /* 0x000000fb02027276 */ /* 0x000fe200078100f9 */
[----:B----4-:R-:W-:Y:S01]  /*8c50*/  FFMA.FTZ R204, R35, -UR5, R204 ;  /* 0x8000000523cc7c23 */ /* 0x010fe200080100cc */
[----:B------:R-:W-:Y:S02]  /*8c60*/  FMNMX3.FTZ R33, R33, R198, R194, !PT ;  /* 0x000000c621217276 */ /* 0x000fe400078100c2 */
[----:B------:R-:W-:Y:S02]  /*8c70*/  FMNMX3.FTZ R2, R2, R247, R215, !PT ;  /* 0x000000f702027276 */ /* 0x000fe400078100d7 */
[----:B------:R-:W-:Y:S02]  /*8c80*/  FMNMX3.FTZ R33, R33, R252, R250, !PT ;  /* 0x000000fc21217276 */ /* 0x000fe400078100fa */
[----:B------:R-:W-:Y:S02]  /*8c90*/  I2FP.F32.S32 R4, R32 ;  /* 0x0000002000047245 */ /* 0x000fe40000201400 */
[----:B------:R-:W-:Y:S01]  /*8ca0*/  FMNMX3.FTZ R33, R33, R248, R246, !PT ;  /* 0x000000f821217276 */ /* 0x000fe200078100f6 */
[----:B--2---:R-:W-:Y:S03]  /*8cb0*/  FFMA.FTZ R166, R3, -UR5, R166 ;  /* 0x8000000503a67c23 */ /* 0x004fe600080100a6 */
[----:B------:R-:W-:Y:S01]  /*8cc0*/  FMNMX3.FTZ R33, R33, R214, R212, !PT ;  /* 0x000000d621217276 */ /* 0x000fe200078100d4 */
[----:B------:R-:W-:Y:S01]  /*8cd0*/  FFMA.FTZ R165, R4, -UR5, R165 ;  /* 0x8000000504a57c23 */ /* 0x000fe200080100a5 */
[----:B------:R-:W-:Y:S02]  /*8ce0*/  FMNMX3.FTZ R3, R2, R213, R211, !PT ;  /* 0x000000d502037276 */ /* 0x000fe400078100d3 */
[----:B------:R-:W-:Y:S02]  /*8cf0*/  FMNMX3.FTZ R2, R33, R210, R208, !PT ;  /* 0x000000d221027276 */ /* 0x000fe400078100d0 */
[----:B------:R-:W-:Y:S02]  /*8d00*/  FMNMX3.FTZ R3, R3, R209, R206, !PT ;  /* 0x000000d103037276 */ /* 0x000fe400078100ce */
[----:B------:R-:W-:Y:S02]  /*8d10*/  FMNMX3.FTZ R2, R2, R168, R167, !PT ;  /* 0x000000a802027276 */ /* 0x000fe400078100a7 */
[----:B------:R-:W-:Y:S02]  /*8d20*/  FMNMX3.FTZ R32, R3, R207, R204, !PT ;  /* 0x000000cf03207276 */ /* 0x000fe400078100cc */
[----:B------:R-:W-:Y:S01]  /*8d30*/  FMNMX3.FTZ R7, R2, R166, R165, !PT ;  /* 0x000000a602077276 */ /* 0x000fe200078100a5 */
[----:B------:R-:W-:Y:S06]  /*8d40*/  BRA.U.ANY UP0, `(.L_x_1957) ;  /* 0xffffffdd006c7547 */ /* 0x000fec000b93ffff */
.L_x_1956:
        /* <DEDUP_REMOVED lines=162> */
[----:B------:R-:W-:Y:S01]  /*9770*/  FMUL.FTZ R77, R2, R77 ;  /* 0x0000004d024d7220 */ /* 0x000fe20000410000 */
[C---:B------:R-:W-:Y:S01]  /*9780*/  FMUL.FTZ R78, R0.reuse, R78 ;  /* 0x0000004e004e7220 */ /* 0x040fe20000410000 */
[----:B------:R-:W-:Y:S06]  /*9790*/  FMUL.FTZ R79, R0, R79 ;  /* 0x0000004f004f7220 */ /* 0x000fec0000410000 */
[----:B------:R1:W2:Y:S01]  /*97a0*/  MUFU.EX2 R195, R144 ;  /* 0x0000009000c37308 */ /* 0x0002a20000000800 */
[C---:B------:R-:W-:Y:S03]  /*97b0*/  HMMA.16816.F32.BF16 R40, R160.reuse, R146, R40 ;  /* 0x00000092a028723c */ /* 0x040fe60000041828 */
        /* <DEDUP_REMOVED lines=9> */
[----:B------:R-:W-:Y:S01]  /*9850*/  MUFU.EX2 R201, R201 ;  /* 0x000000c900c97308 */ /* 0x000fe20000000800 */
[----:B-1----:R-:W-:Y:S01]  /*9860*/  LDSM.16.MT88.4 R144, [R185+0x800] ;  /* 0x00080000b990783b */ /* 0x002fe20000004200 */
[C---:B------:R-:W-:Y:S01]  /*9870*/  FMUL.FTZ R88, R2.reuse, R88 ;  /* 0x0000005802587220 */ /* 0x040fe20000410000 */
[----:B------:R-:W-:Y:S01]  /*9880*/  FMUL.FTZ R89, R2, R89 ;  /* 0x0000005902597220 */ /* 0x000fe20000410000 */
[C---:B------:R-:W-:Y:S01]  /*9890*/  FMUL.FTZ R90, R0.reuse, R90 ;  /* 0x0000005a005a7220 */ /* 0x040fe20000410000 */
[----:B------:R-:W-:Y:S01]  /*98a0*/  FMUL.FTZ R91, R0, R91 ;  /* 0x0000005b005b7220 */ /* 0x000fe20000410000 */
[C---:B------:R-:W-:Y:S01]  /*98b0*/  FMUL.FTZ R92, R2.reuse, R92 ;  /* 0x0000005c025c7220 */ /* 0x040fe20000410000 */
[C---:B------:R-:W-:Y:S02]  /*98c0*/  HMMA.16816.F32.BF16 R48, R160.reuse, R138, R48 ;  /* 0x0000008aa030723c */ /* 0x040fe40000041830 */
[----:B------:R-:W1:Y:S01]  /*98d0*/  LDSM.16.MT88.4 R136, [R222+0x1c000] ;  /* 0x01c00000de88783b */ /* 0x000e620000004200 */
        /* <DEDUP_REMOVED lines=49> */
[--C-:B------:R-:W-:Y:S01]  /*9bf0*/  FFMA.FTZ R214, R168, UR4, -R169.reuse ;  /* 0x00000004a8d67c23 */ /* 0x100fe200080108a9 */
[----:B------:R-:W-:Y:S01]  /*9c00*/  FFMA.FTZ R197, R251, UR4, -R170 ;  /* 0x00000004fbc57c23 */ /* 0x000fe200080108aa */
[----:B------:R-:W-:Y:S01]  /*9c10*/  FFMA.FTZ R167, R167, UR4, -R169 ;  /* 0x00000004a7a77c23 */ /* 0x000fe200080108a9 */
[C---:B------:R-:W-:Y:S01]  /*9c20*/  HMMA.16816.F32.BF16 R80, R160.reuse, R134, R80 ;  /* 0x00000086a050723c */ /* 0x040fe20000041850 */
[----:B------:R-:W3:Y:S02]  /*9c30*/  LDSM.16.MT88.4 R132, [R222+0x1e000] ;  /* 0x01e00000de84783b */ /* 0x000ee40000004200 */
[----:B------:R-:W-:Y:S01]  /*9c40*/  MUFU.EX2 R214, R214 ;  /* 0x000000d600d67308 */ /* 0x000fe20000000800 */
[----:B------:R-:W-:Y:S01]  /*9c50*/  FFMA.FTZ R193, R2, R241, R193 ;  /* 0x000000f102c17223 */ /* 0x000fe200000100c1 */
[----:B------:R-:W-:Y:S08]  /*9c60*/  FFMA.FTZ R191, R0, R239, R191 ;  /* 0x000000ef00bf7223 */ /* 0x000ff000000100bf */
[----:B------:R-:W5:Y:S01]  /*9c70*/  MUFU.EX2 R197, R197 ;  /* 0x000000c500c57308 */ /* 0x000f620000000800 */
[C---:B----4-:R-:W-:Y:S09]  /*9c80*/  HMMA.16816.F32.BF16 R84, R160.reuse, R140, R84 ;  /* 0x0000008ca054723c */ /* 0x050ff20000041854 */
[----:B------:R-:W-:Y:S01]  /*9c90*/  MUFU.EX2 R167, R167 ;  /* 0x000000a700a77308 */ /* 0x000fe20000000800 */
[----:B------:R-:W-:Y:S01]  /*9ca0*/  FADD.FTZ R193, R192, R193 ;  /* 0x000000c1c0c17221 */ /* 0x000fe20000010000 */
[----:B------:R-:W-:Y:S01]  /*9cb0*/  FADD.FTZ R188, R188, R191 ;  /* 0x000000bfbcbc7221 */ /* 0x000fe20000010000 */
[C---:B------:R-:W-:Y:S01]  /*9cc0*/  HMMA.16816.F32.BF16 R88, R160.reuse, R142, R88 ;  /* 0x0000008ea058723c */ /* 0x040fe20000041858 */
[----:B------:R-:W4:Y:S02]  /*9cd0*/  LDSM.16.MT88.4 R140, [R221+0x1e000] ;  /* 0x01e00000dd8c783b */ /* 0x000f240000004200 */
[----:B------:R-:W-:Y:S01]  /*9ce0*/  FADD.FTZ R0, R190, R193 ;  /* 0x000000c1be007221 */ /* 0x000fe20000010000 */
[----:B------:R-:W-:Y:S03]  /*9cf0*/  FADD.FTZ R187, R187, R188 ;  /* 0x000000bcbbbb7221 */ /* 0x000fe60000010000 */
[----:B------:R-:W-:Y:S01]  /*9d00*/  FADD.FTZ R0, R189, R0 ;  /* 0x00000000bd007221 */ /* 0x000fe20000010000 */
[----:B------:R-:W-:Y:S01]  /*9d10*/  FADD.FTZ R186, R186, R187 ;  /* 0x000000bbbaba7221 */ /* 0x000fe20000010000 */
        /* <DEDUP_REMOVED lines=113> */
[C---:B---3--:R-:W-:Y:S09]  /*a430*/  HMMA.16816.F32.BF16 R52, R132.reuse, R148, R52 ;  /* 0x000000948434723c */ /* 0x048ff20000041834 */
[----:B------:R-:W3:Y:S01]  /*a440*/  MUFU.EX2 R207, R170 ;  /* 0x000000aa00cf7308 */ /* 0x000ee20000000800 */
[C---:B------:R-:W-:Y:S01]  /*a450*/  HMMA.16816.F32.BF16 R56, R132.reuse, R150, R56 ;  /* 0x000000968438723c */ /* 0x040fe20000041838 */
[----:B------:R-:W-:Y:S02]  /*a460*/  LDSM.16.MT88.4 R148, [R221+0x19800] ;  /* 0x01980000dd94783b */ /* 0x000fe40000004200 */
[----:B----4-:R-:W-:Y:S05]  /*a470*/  F2FP.BF16.F32.PACK_AB R168, R209, R206 ;  /* 0x000000ced1a8723e */ /* 0x010fea00000010ff */
[C---:B------:R-:W-:Y:S03]  /*a480*/  HMMA.16816.F32.BF16 R60, R132.reuse, R156, R60 ;  /* 0x0000009c843c723c */ /* 0x040fe6000004183c */
[----:B---3--:R-:W-:Y:S05]  /*a490*/  F2FP.BF16.F32.PACK_AB R170, R207, R204 ;  /* 0x000000cccfaa723e */ /* 0x008fea00000010ff */
        /* <DEDUP_REMOVED lines=89> */
.L_x_1954:
        /* <DEDUP_REMOVED lines=329> */
.L_x_1958:
        /* <DEDUP_REMOVED lines=51> */
.L_x_1960:
[----:B------:R-:W-:Y:S05]  /*c1f0*/  BSYNC.RECONVERGENT B0 ;  /* 0x0000000000007941 */ /* 0x000fea0003800200 */
.L_x_1959:
        /* <DEDUP_REMOVED lines=43> */
.L_x_1962:
[----:B------:R-:W-:Y:S05]  /*c4b0*/  BSYNC.RECONVERGENT B0 ;  /* 0x0000000000007941 */ /* 0x000fea0003800200 */
.L_x_1961:
        /* <DEDUP_REMOVED lines=27> */
.L_x_1964:
[----:B------:R-:W-:Y:S05]  /*c670*/  BSYNC.RECONVERGENT B0 ;  /* 0x0000000000007941 */ /* 0x000fea0003800200 */
.L_x_1963:
        /* <DEDUP_REMOVED lines=27> */
.L_x_1966:
[----:B------:R-:W-:Y:S05]  /*c830*/  BSYNC.RECONVERGENT B0 ;  /* 0x0000000000007941 */ /* 0x000fea0003800200 */
.L_x_1965:
        /* <DEDUP_REMOVED lines=26> */
.L_x_1967:
        /* <DEDUP_REMOVED lines=10> */
.L_x_2369:


//--------------------- .text._ZN5flash16flash_fwd_kernelI23Flash_fwd_kernel_traitsILi256ELi128ELi64ELi8ELb0ELb0EN7cutlass10bfloat16_tE19Flash_kernel_traitsILi256ELi128ELi64ELi8ES3_EELb1ELb0ELb1ELb0ELb0ELb1ELb0ELb0EEEvNS_16Flash_fwd_paramsE --------------------------
	.section	.text._ZN5flash16flash_fwd_kernelI23Flash_fwd_kernel_traitsILi256ELi128ELi64ELi8ELb0ELb0EN7cutlass10bfloat16_tE19Flash_kernel_traitsILi256ELi128ELi64ELi8ES3_EELb1ELb0ELb1ELb0ELb0ELb1ELb0ELb0EEEvNS_16Flash_fwd_paramsE,"ax",@progbits
	.align	128
        .global         _ZN5flash16flash_fwd_kernelI23Flash_fwd_kernel_traitsILi256ELi128ELi64ELi8ELb0ELb0EN7cutlass10bfloat16_tE19Flash_kernel_traitsILi256ELi128ELi64ELi8ES3_EELb1ELb0ELb1ELb0ELb0ELb1ELb0ELb0EEEvNS_16Flash_fwd_paramsE
        .type           _ZN5flash16flash_fwd_kernelI23Flash_fwd_kernel_traitsILi256ELi128ELi64ELi8ELb0ELb0EN7cutlass10bfloat16_tE19Flash_kernel_traitsILi256ELi128ELi64ELi8ES3_EELb1ELb0ELb1ELb0ELb0ELb1ELb0ELb0EEEvNS_16Flash_fwd_paramsE,@function
        .size           _ZN5flash16flash_fwd_kernelI23Flash_fwd_kernel_traitsILi256ELi128ELi64ELi8ELb0ELb0EN7cutlass10bfloat16_tE19Flash_kernel_traitsILi256ELi128ELi64ELi8ES3_EELb1ELb0ELb1ELb0ELb0ELb1ELb0ELb0EEEvNS_16Flash_fwd_paramsE,(.L_x_2370 - _ZN5flash16flash_fwd_kernelI23Flash_fwd_kernel_traitsILi256ELi128ELi64ELi8ELb0ELb0EN7cutlass10bfloat16_tE19Flash_kernel_traitsILi256ELi128ELi64ELi8ES3_EELb1ELb0ELb1ELb0ELb0ELb1ELb0ELb0EEEvNS_16Flash_fwd_paramsE)
        .other          _ZN5flash16flash_fwd_kernelI23Flash_fwd_kernel_traitsILi256ELi128ELi64ELi8ELb0ELb0EN7cutlass10bfloat16_tE19Flash_kernel_traitsILi256ELi128ELi64ELi8ES3_EELb1ELb0ELb1ELb0ELb0ELb1ELb0ELb0EEEvNS_16Flash_fwd_paramsE,@"STO_CUDA_ENTRY STV_DEFAULT"
_ZN5flash16flash_fwd_kernelI23Flash_fwd_kernel_traitsILi256ELi128ELi64ELi8ELb0ELb0EN7cutlass10bfloat16_tE19Flash_kernel_traitsILi256ELi128ELi64ELi8ES3_EELb1ELb0ELb1ELb0ELb0ELb1ELb0ELb0EEEvNS_16Flash_fwd_paramsE:
.text._ZN5flash16flash_fwd_kernelI23Flash_fwd_kernel_traitsILi256ELi128ELi64ELi8ELb0ELb0EN7cutlass10bfloat16_tE19Flash_kernel_traitsILi256ELi128ELi64ELi8ES3_EELb1ELb0ELb1ELb0ELb0ELb1ELb0ELb0EEEvNS_16Flash_fwd_paramsE:
        /* <DEDUP_REMOVED lines=99> */
.L_x_1968:
        /* <DEDUP_REMOVED lines=54> */
.L_x_1970:
[----:B------:R-:W1:Y:S01]  /*0990*/  LDCU UR6, c[0x0][0x434] ;  /* 0x00008680ff0677ac */ /* 0x000e620008000800 */
[C---:B------:R-:W-:Y:S01]  /*09a0*/  IMAD.SHL.U32 R2, R180.reuse, 0x8, RZ ;  /* 0x00000008b4027824 */ /* 0x040fe200078e00ff */
[----:B------:R-:W-:Y:S01]  /*09b0*/  SHF.R.U32.HI R0, RZ, 0x3, R180 ;  /* 0x00000003ff007819 */ /* 0x000fe200000116b4 */
[----:B------:R-:W-:Y:S01]  /*09c0*/  BSSY.RECONVERGENT B0, `(.L_x_1971) ;  /* 0x0000033000007945 */ /* 0x000fe20003800200 */
[----:B------:R-:W2:Y:S01]  /*09d0*/  LDCU.64 UR4, c[0x0][0x410] ;  /* 0x00008200ff0477ac */ /* 0x000ea20008000a00 */
[----:B------:R-:W-:Y:S02]  /*09e0*/  LOP3.LUT P6, R180, R180, 0x7, RZ, 0xc0, !PT ;  /* 0x00000007b4b47812 */ /* 0x000fe400078cc0ff */
[----:B------:R-:W-:Y:S01]  /*09f0*/  LOP3.LUT R2, R2, 0x38, RZ, 0xc0, !PT ;  /* 0x0000003802027812 */ /* 0x000fe200078ec0ff */
[----:B------:R-:W-:Y:S01]  /*0a00*/  UISETP.NE.AND UP1, UPT, UR10, URZ, !UP1 ;  /* 0x000000ff0a00728c */ /* 0x000fe2000cf25270 */
[----:B------:R-:W-:Y:S01]  /*0a10*/  VIADD R6, R0, 0x20 ;  /* 0x0000002000067836 */ /* 0x000fe20000000000 */
[----:B------:R-:W-:Y:S01]  /*0a20*/  UIADD3 UR24, UPT, UPT, -UR28, UR24, URZ ;  /* 0x000000181c187290 */ /* 0x000fe2000fffe1ff */
[----:B------:R-:W-:Y:S01]  /*0a30*/  IADD3 R2, P1, PT, R2, UR12, RZ ;  /* 0x0000000c02027c10 */ /* 0x000fe2000ff3e0ff */
[----:B------:R-:W-:Y:S01]  /*0a40*/  UISETP.NE.AND UP0, UPT, UR15, -0x1, UPT ;  /* 0xffffffff0f00788c */ /* 0x000fe2000bf05270 */
[----:B------:R-:W-:-:S02]  /*0a50*/  VIADD R5, R0, 0x40 ;  /* 0x0000004000057836 */ /* 0x000fc40000000000 */
[C---:B------:R-:W-:Y:S01]  /*0a60*/  VIADD R4, R0.reuse, 0x60 ;  /* 0x0000006000047836 */ /* 0x040fe20000000000 */
[----:B------:R-:W-:Y:S01]  /*0a70*/  ISETP.GE.AND P3, PT, R0, UR24, PT ;  /* 0x0000001800007c0c */ /* 0x000fe2000bf66270 */
[----:B------:R-:W-:Y:S01]  /*0a80*/  IMAD.X R3, RZ, RZ, UR9, P1 ;  /* 0x00000009ff037e24 */ /* 0x000fe200088e06ff */
[----:B-1----:R-:W-:Y:S01]  /*0a90*/  UIMAD UR6, UR20, UR6, URZ ;  /* 0x00000006140672a4 */ /* 0x002fe2000f8e02ff */
[----:B------:R-:W-:Y:S02]  /*0aa0*/  ISETP.GE.AND P0, PT, R6, UR24, PT ;  /* 0x0000001806007c0c */ /* 0x000fe4000bf06270 */
[----:B------:R-:W-:Y:S01]  /*0ab0*/  ISETP.GE.AND P2, PT, R5, UR24, PT ;  /* 0x0000001805007c0c */ /* 0x000fe2000bf46270 */
[----:B--2---:R-:W-:Y:S01]  /*0ac0*/  IMAD.U32 R10, RZ, RZ, UR5 ;  /* 0x00000005ff0a7e24 */ /* 0x004fe2000f8e00ff */
[----:B------:R-:W-:Y:S01]  /*0ad0*/  USEL UR9, UR6, UR15, !UP0 ;  /* 0x0000000f06097287 */ /* 0x000fe2000c000000 */
[----:B------:R-:W-:Y:S01]  /*0ae0*/  IMAD.U32 R8, RZ, RZ, UR4 ;  /* 0x00000004ff087e24 */ /* 0x000fe2000f8e00ff */
[----:B---3--:R-:W-:Y:S01]  /*0af0*/  UIMAD UR5, UR19, UR11, URZ ;  /* 0x0000000b130572a4 */ /* 0x008fe2000f8e02ff */
[----:B------:R-:W-:Y:S01]  /*0b00*/  ISETP.GE.AND P1, PT, R4, UR24, PT ;  /* 0x0000001804007c0c */ /* 0x000fe2000bf26270 */
[----:B------:R-:W-:Y:S01]  /*0b10*/  USHF.R.S32.HI UR6, URZ, 0x1f, UR9 ;  /* 0x0000001fff067899 */ /* 0x000fe20008011409 */
[----:B------:R-:W-:Y:S01]  /*0b20*/  IMAD.WIDE.U32 R8, R8, UR19, R2 ;  /* 0x0000001308087c25 */ /* 0x000fe2000f8e0002 */
[----:B------:R-:W-:Y:S01]  /*0b30*/  UIMAD UR4, UR28, UR8, URZ ;  /* 0x000000081c0472a4 */ /* 0x000fe2000f8e02ff */
[----:B------:R-:W-:Y:S01]  /*0b40*/  ISETP.NE.OR P5, PT, R180, RZ, P0 ;  /* 0x000000ffb400720c */ /* 0x000fe200007a5670 */
[----:B------:R-:W-:Y:S01]  /*0b50*/  @!UP1 UIMAD UR5, UR20, UR7, UR5 ;  /* 0x00000007140592a4 */ /* 0x000fe2000f8e0205 */
[----:B------:R-:W-:Y:S01]  /*0b60*/  IMAD R11, R10, UR19, R9 ;  /* 0x000000130a0b7c24 */ /* 0x000fe2000f8e0209 */
[----:B------:R-:W-:Y:S01]  /*0b70*/  USEL UR9, UR9, URZ, UP1 ;  /* 0x000000ff09097287 */ /* 0x000fe20008800000 */
[----:B------:R-:W-:Y:S01]  /*0b80*/  ISETP.NE.OR P4, PT, R180, RZ, P2 ;  /* 0x000000ffb400720c */ /* 0x000fe20001785670 */
[----:B------:R-:W-:-:S02]  /*0b90*/  USEL UR6, UR6, URZ, UP1 ;  /* 0x000000ff06067287 */ /* 0x000fc40008800000 */
[----:B------:R-:W-:Y:S02]  /*0ba0*/  USHF.R.S32.HI UR12, URZ, 0x1f, UR4 ;  /* 0x0000001fff0c7899 */ /* 0x000fe40008011404 */
[----:B------:R-:W-:Y:S02]  /*0bb0*/  USHF.R.S32.HI UR7, URZ, 0x1f, UR5 ;  /* 0x0000001fff077899 */ /* 0x000fe40008011405 */
        /* <DEDUP_REMOVED lines=19> */
.L_x_1972:
[----:B------:R-:W-:Y:S05]  /*0cf0*/  BSYNC.RECONVERGENT B0 ;  /* 0x0000000000007941 */ /* 0x000fea0003800200 */
.L_x_1971:
        /* <DEDUP_REMOVED lines=20> */
.L_x_1974:
[----:B------:R-:W-:Y:S05]  /*0e40*/  BSYNC.RECONVERGENT B0 ;  /* 0x0000000000007941 */ /* 0x000fea0003800200 */
.L_x_1973:
        /* <DEDUP_REMOVED lines=18> */
.L_x_1976:
[----:B------:R-:W-:Y:S05]  /*0f70*/  BSYNC.RECONVERGENT B0 ;  /* 0x0000000000007941 */ /* 0x000fea0003800200 */
.L_x_1975:
        /* <DEDUP_REMOVED lines=17> */
.L_x_1978:
[----:B------:R-:W-:Y:S05]  /*1090*/  BSYNC.RECONVERGENT B0 ;  /* 0x0000000000007941 */ /* 0x000fea0003800200 */
.L_x_1977:
        /* <DEDUP_REMOVED lines=10> */
.L_x_1980:
[----:B------:R-:W-:Y:S05]  /*1140*/  BSYNC.RECONVERGENT B0 ;  /* 0x0000000000007941 */ /* 0x000fea0003800200 */
.L_x_1979:
        /* <DEDUP_REMOVED lines=10> */
.L_x_1982:
[----:B------:R-:W-:Y:S05]  /*11f0*/  BSYNC.RECONVERGENT B0 ;  /* 0x0000000000007941 */ /* 0x000fea0003800200 */
.L_x_1981:
        /* <DEDUP_REMOVED lines=10> */
.L_x_1984:
[----:B------:R-:W-:Y:S05]  /*12a0*/  BSYNC.RECONVERGENT B0 ;  /* 0x0000000000007941 */ /* 0x000fea0003800200 */
.L_x_1983:
        /* <DEDUP_REMOVED lines=10> */
.L_x_1969:
        /* <DEDUP_REMOVED lines=21> */
.L_x_1985:
[----:B------:R-:W1:Y:S01]  /*14a0*/  LDCU.64 UR10, c[0x0][0x3b8] ;  /* 0x00007700ff0a77ac */ /* 0x000e620008000a00 */
[----:B------:R-:W-:-:S04]  /*14b0*/  UIADD3 UR33, UPT, UPT, UR12, UR13, URZ ;  /* 0x0000000d0c217290 */ /* 0x000fc8000fffe0ff */
[----:B-1----:R-:W-:Y:S02]  /*14c0*/  UIMAD.WIDE.U32 UR6, UR33, UR10, URZ ;  /* 0x0000000a210672a5 */ /* 0x002fe4000f8e00ff */
[----:B------:R-:W-:-:S04]  /*14d0*/  UIMAD UR33, UR33, UR11, URZ ;  /* 0x0000000b212172a4 */ /* 0x000fc8000f8e02ff */
[----:B------:R-:W-:Y:S02]  /*14e0*/  UIADD3 UR33, UPT, UPT, UR7, UR33, URZ ;  /* 0x0000002107217290 */ /* 0x000fe4000fffe0ff */
.L_x_1986:
        /* <DEDUP_REMOVED lines=39> */
.L_x_1987:
[----:B------:R-:W1:Y:S01]  /*1760*/  LDCU.64 UR8, c[0x0][0x3c0] ;  /* 0x00007800ff0877ac */ /* 0x000e620008000a00 */
[----:B------:R-:W-:-:S04]  /*1770*/  UIADD3 UR12, UPT, UPT, UR12, UR13, URZ ;  /* 0x0000000d0c0c7290 */ /* 0x000fc8000fffe0ff */
[----:B-1----:R-:W-:Y:S02]  /*1780*/  UIMAD.WIDE.U32 UR4, UR12, UR8, URZ ;  /* 0x000000080c0472a5 */ /* 0x002fe4000f8e00ff */
[----:B------:R-:W-:-:S04]  /*1790*/  UIMAD UR12, UR12, UR9, URZ ;  /* 0x000000090c0c72a4 */ /* 0x000fc8000f8e02ff */
[----:B------:R-:W-:Y:S01]  /*17a0*/  UIADD3 UR31, UPT, UPT, UR5, UR12, URZ ;  /* 0x0000000c051f7290 */ /* 0x000fe2000fffe0ff */
[----:B------:R-:W-:-:S11]  /*17b0*/  UMOV UR32, UR4 ;  /* 0x0000000400207c82 */ /* 0x000fd60008000000 */
.L_x_1988:
[----:B------:R-:W-:Y:S01]  /*17c0*/  UIADD3 UR28, UPT, UPT, -UR28, UR24, URZ ;  /* 0x000000181c1c7290 */ /* 0x000fe2000fffe1ff */
[----:B------:R-:W-:Y:S01]  /*17d0*/  SHF.R.U32.HI R11, RZ, 0x3, R180 ;  /* 0x00000003ff0b7819 */ /* 0x000fe200000116b4 */
[----:B------:R-:W-:Y:S01]  /*17e0*/  IMAD.SHL.U32 R188, R180, 0x8, RZ ;  /* 0x00000008b4bc7824 */ /* 0x000fe200078e00ff */
[----:B------:R-:W1:Y:S01]  /*17f0*/  LDCU.64 UR12, c[0x0][0x3c8] ;  /* 0x00007900ff0c77ac */ /* 0x000e620008000a00 */
[----:B------:R-:W-:Y:S01]  /*1800*/  SHF.R.S32.HI R10, RZ, 0x1f, R0 ;  /* 0x0000001fff0a7819 */ /* 0x000fe20000011400 */
[----:B------:R-:W-:Y:S01]  /*1810*/  IMAD.MOV.U32 R216, RZ, RZ, 0x20 ;  /* 0x00000020ffd87424 */ /* 0x000fe200078e00ff */
[C---:B------:R-:W-:Y:S01]  /*1820*/  ISETP.GE.AND P2, PT, R11.reuse, UR28, PT ;  /* 0x0000001c0b007c0c */ /* 0x040fe2000bf46270 */
[C---:B------:R-:W-:Y:S01]  /*1830*/  VIADD R14, R11.reuse, 0x20 ;  /* 0x000000200b0e7836 */ /* 0x040fe20000000000 */
[----:B------:R-:W-:Y:S01]  /*1840*/  LOP3.LUT R167, R188, 0x38, RZ, 0xc0, !PT ;  /* 0x00000038bca77812 */ /* 0x000fe200078ec0ff */
[----:B------:R-:W-:Y:S01]  /*1850*/  UIMAD.WIDE.U32 UR34, UR25, 0x80, URZ ;  /* 0x00000080192278a5 */ /* 0x000fe2000f8e00ff */
[----:B------:R-:W2:Y:S01]  /*1860*/  S2UR UR25, SR_CgaCtaId ;  /* 0x00000000001979c3 */ /* 0x000ea20000008800 */
[----:B------:R-:W-:Y:S01]  /*1870*/  VIADD R3, R11, 0x40 ;  /* 0x000000400b037836 */ /* 0x000fe20000000000 */
[----:B------:R-:W-:Y:S01]  /*1880*/  IADD3 R22, P0, PT, R167, UR6, RZ ;  /* 0x00000006a7167c10 */ /* 0x000fe2000ff1e0ff */
[----:B------:R-:W3:Y:S01]  /*1890*/  LDCU.128 UR4, c[0x0][0x3d0] ;  /* 0x00007a00ff0477ac */ /* 0x000ee20008000c00 */
[----:B------:R-:W-:Y:S01]  /*18a0*/  ISETP.GE.AND P1, PT, R14, UR28, PT ;  /* 0x0000001c0e007c0c */ /* 0x000fe2000bf26270 */
[----:B------:R-:W-:Y:S01]  /*18b0*/  VIADD R2, R11, 0x60 ;  /* 0x000000600b027836 */ /* 0x000fe20000000000 */
[----:B------:R-:W-:Y:S01]  /*18c0*/  ISETP.GE.AND P6, PT, R3, UR28, PT ;  /* 0x0000001c03007c0c */ /* 0x000fe2000bfc6270 */
[----:B------:R-:W-:Y:S01]  /*18d0*/  IMAD.X R23, RZ, RZ, UR33, P0 ;  /* 0x00000021ff177e24 */ /* 0x000fe200080e06ff */
[----:B------:R-:W-:Y:S01]  /*18e0*/  IADD3 R4, P0, PT, R167, UR30, RZ ;  /* 0x0000001ea7047c10 */ /* 0x000fe2000ff1e0ff */
[----:B------:R-:W4:Y:S01]  /*18f0*/  @!P2 LDC.64 R8, c[0x0][0x3b0] ;  /* 0x0000ec00ff08ab82 */ /* 0x000f220000000a00 */
[----:B------:R-:W-:Y:S01]  /*1900*/  ISETP.GE.AND P5, PT, R2, UR28, PT ;  /* 0x0000001c02007c0c */ /* 0x000fe2000bfa6270 */
[----:B-1----:R-:W-:Y:S01]  /*1910*/  IMAD.U32 R12, RZ, RZ, UR12 ;  /* 0x0000000cff0c7e24 */ /* 0x002fe2000f8e00ff */
[C---:B------:R-:W-:Y:S01]  /*1920*/  LOP3.LUT R16, R11.reuse, UR34, RZ, 0xfc, !PT ;  /* 0x000000220b107c12 */ /* 0x040fe2000f8efcff */
[----:B------:R-:W-:Y:S01]  /*1930*/  IMAD.X R5, RZ, RZ, UR29, P0 ;  /* 0x0000001dff057e24 */ /* 0x000fe200080e06ff */
[----:B------:R-:W-:Y:S01]  /*1940*/  LOP3.LUT R226, R188, 0x1f8, RZ, 0xc0, !PT ;  /* 0x000001f8bce27812 */ /* 0x000fe200078ec0ff */
[----:B------:R-:W-:Y:S01]  /*1950*/  IMAD.U32 R18, RZ, RZ, UR13 ;  /* 0x0000000dff127e24 */ /* 0x000fe2000f8e00ff */
[----:B------:R-:W1:Y:S01]  /*1960*/  LDCU.64 UR12, c[0x0][0x388] ;  /* 0x00007100ff0c77ac */ /* 0x000e620008000a00 */
[----:B------:R-:W-:Y:S01]  /*1970*/  IMAD.WIDE.U32 R12, R12, UR19, R4 ;  /* 0x000000130c0c7c25 */ /* 0x000fe2000f8e0004 */
[----:B------:R-:W5:Y:S01]  /*1980*/  @!P2 LDC.64 R6, c[0x0][0x380] ;  /* 0x0000e000ff06ab82 */ /* 0x000f620000000a00 */
[----:B------:R-:W-:Y:S01]  /*1990*/  @!P1 IADD3 R15, P0, PT, R16, 0x20, RZ ;  /* 0x00000020100f9810 */ /* 0x000fe20007f1e0ff */
[----:B------:R-:W-:Y:S01]  /*19a0*/  UIADD3 UR18, UPT, UPT, UR21, UR18, -UR24 ;  /* 0x0000001215127290 */ /* 0x000fe2000fffe818 */
[----:B------:R-:W-:Y:S01]  /*19b0*/  IMAD.WIDE.U32 R22, R11, UR10, R22 ;  /* 0x0000000a0b167c25 */ /* 0x000fe2000f8e0016 */
[----:B------:R-:W-:-:S02]  /*19c0*/  LOP3.LUT R20, R188, 0x1e00, RZ, 0xc0, !PT ;  /* 0x00001e00bc147812 */ /* 0x000fc400078ec0ff */
[--C-:B------:R-:W-:Y:S01]  /*19d0*/  LOP3.LUT R226, R226, 0x38, R180.reuse, 0x78, !PT ;  /* 0x00000038e2e27812 */ /* 0x100fe200078e78b4 */
[----:B------:R-:W-:Y:S01]  /*19e0*/  IMAD R23, R11, UR11, R23 ;  /* 0x0000000b0b177c24 */ /* 0x000fe2000f8e0217 */
[----:B------:R-:W5:Y:S01]  /*19f0*/  @!P1 LDC.64 R4, c[0x0][0x3b0] ;  /* 0x0000ec00ff049b82 */ /* 0x000f620000000a00 */
[----:B---3--:R-:W-:Y:S01]  /*1a00*/  IMAD R224, R10, UR4, RZ ;  /* 0x000000040ae07c24 */ /* 0x008fe2000f8e02ff */
[----:B------:R-:W-:Y:S01]  /*1a10*/  LOP3.LUT R226, R226, R20, RZ, 0xfc, !PT ;  /* 0x00000014e2e27212 */ /* 0x000fe200078efcff */
[----:B------:R-:W-:Y:S01]  /*1a20*/  IMAD R13, R18, UR19, R13 ;  /* 0x00000013120d7c24 */ /* 0x000fe2000f8e020d */
[----:B------:R-:W-:Y:S01]  /*1a30*/  SHF.R.U32.HI R181, RZ, 0x1, R180 ;  /* 0x00000001ffb57819 */ /* 0x000fe200000116b4 */
[----:B------:R-:W-:Y:S01]  /*1a40*/  IMAD R224, R0, UR5, R224 ;  /* 0x0000000500e07c24 */ /* 0x000fe2000f8e02e0 */
[----:B------:R-:W-:Y:S01]  /*1a50*/  UMOV UR5, 0x400 ;  /* 0x0000040000057882 */ /* 0x000fe20000000000 */
[----:B----4-:R-:W-:Y:S01]  /*1a60*/  @!P2 IMAD R17, R8, UR35, RZ ;  /* 0x000000230811ac24 */ /* 0x010fe2000f8e02ff */
[----:B------:R-:W3:Y:S01]  /*1a70*/  @!P1 LDC.64 R2, c[0x0][0x380] ;  /* 0x0000e000ff029b82 */ /* 0x000ee20000000a00 */
[----:B------:R-:W-:Y:S01]  /*1a80*/  IMAD.WIDE.U32 R18, R0, UR4, R22 ;  /* 0x0000000400127c25 */ /* 0x000fe2000f8e0016 */
[----:B--2---:R-:W-:Y:S01]  /*1a90*/  ULEA UR5, UR25, UR5, 0x18 ;  /* 0x0000000519057291 */ /* 0x004fe2000f8ec0ff */
[----:B------:R-:W-:Y:S01]  /*1aa0*/  LOP3.LUT R232, R180, 0x1f, RZ, 0xc0, !PT ;  /* 0x0000001fb4e87812 */ /* 0x000fe200078ec0ff */
[----:B------:R-:W-:Y:S01]  /*1ab0*/  USHF.L.U32 UR25, UR10, 0x6, URZ ;  /* 0x000000060a197899 */ /* 0x000fe200080006ff */
[----:B------:R-:W-:Y:S01]  /*1ac0*/  @!P2 IMAD R9, R16, R9, R17 ;  /* 0x000000091009a224 */ /* 0x000fe200078e0211 */
[----:B------:R-:W-:Y:S01]  /*1ad0*/  SHF.R.U32.HI R236, RZ, 0x5, R180 ;  /* 0x00000005ffec7819 */ /* 0x000fe200000116b4 */
[----:B------:R-:W-:Y:S01]  /*1ae0*/  @!P1 IMAD.X R17, RZ, RZ, UR35, P0 ;  /* 0x00000023ff119e24 */ /* 0x000fe200080e06ff */
[----:B-1----:R-:W-:Y:S01]  /*1af0*/  LEA R225, P0, R18, UR12, 0x1 ;  /* 0x0000000c12e17c11 */ /* 0x002fe2000f8008ff */
[----:B------:R-:W-:Y:S01]  /*1b00*/  IMAD.IADD R224, R19, 0x1, R224 ;  /* 0x0000000113e07824 */ /* 0x000fe200078e02e0 */
[----:B------:R-:W-:Y:S01]  /*1b10*/  UIADD3 UR12, UPT, UPT, UR16, -0x1, URZ ;  /* 0xffffffff100c7890 */ /* 0x000fe2000fffe0ff */
[----:B------:R-:W-:Y:S01]  /*1b20*/  @!P2 IMAD.WIDE.U32 R20, R16, R8, R12 ;  /* 0x000000081014a225 */ /* 0x000fe200078e000c */
[----:B------:R-:W-:-:S02]  /*1b30*/  LEA R226, R226, UR5, 0x1 ;  /* 0x00000005e2e27c11 */ /* 0x000fc4000f8e08ff */
[----:B------:R-:W-:Y:S01]  /*1b40*/  LEA.HI.X R224, R18, UR13, R224, 0x1, P0 ;  /* 0x0000000d12e07c11 */ /* 0x000fe200080f0ce0 */
[----:B------:R-:W-:Y:S01]  /*1b50*/  @!P2 IMAD.IADD R9, R21, 0x1, R9 ;  /* 0x000000011509a824 */ /* 0x000fe200078e0209 */
[C---:B-----5:R-:W-:Y:S01]  /*1b60*/  @!P2 LEA R6, P0, R20.reuse, R6, 0x1 ;  /* 0x000000061406a211 */ /* 0x060fe200078008ff */
[-C--:B------:R-:W-:Y:S01]  /*1b70*/  @!P1 IMAD R17, R17, R4.reuse, RZ ;  /* 0x0000000411119224 */ /* 0x080fe200078e02ff */
[----:B------:R-:W-:Y:S01]  /*1b80*/  USHF.L.U32 UR4, UR12, 0x6, URZ ;  /* 0x000000060c047899 */ /* 0x000fe200080006ff */
[----:B------:R-:W-:Y:S01]  /*1b90*/  @!P1 IMAD.MOV.U32 R22, RZ, RZ, R12 ;  /* 0x000000ffff169224 */ /* 0x000fe200078e000c */
[----:B------:R-:W-:Y:S01]  /*1ba0*/  @!P2 LEA.HI.X R7, R20, R7, R9, 0x1, P0 ;  /* 0x000000071407a211 */ /* 0x000fe200000f0c09 */
[----:B------:R-:W-:Y:S01]  /*1bb0*/  @!P1 IMAD.MOV.U32 R23, RZ, RZ, R13 ;  /* 0x000000ffff179224 */ /* 0x000fe200078e000d */
[----:B------:R-:W1:Y:S01]  /*1bc0*/  @!P6 LDC.64 R8, c[0x0][0x3b0] ;  /* 0x0000ec00ff08eb82 */ /* 0x000e620000000a00 */
[C---:B------:R-:W-:Y:S01]  /*1bd0*/  @!P1 IMAD R5, R15.reuse, R5, R17 ;  /* 0x000000050f059224 */ /* 0x040fe200078e0211 */
[----:B------:R-:W-:Y:S01]  /*1be0*/  UIADD3 UR29, UPT, UPT, -UR4, UR21, URZ ;  /* 0x00000015041d7290 */ /* 0x000fe2000fffe1ff */
[----:B------:R-:W-:Y:S01]  /*1bf0*/  @!P1 IMAD.WIDE.U32 R22, R15, R4, R22 ;  /* 0x000000040f169225 */ /* 0x000fe200078e0016 */
[----:B------:R-:W-:Y:S01]  /*1c00*/  @!PT LDS RZ, [RZ] ;  /* 0x00000000fffff984 */ /* 0x000fe20000000800 */
[----:B------:R-:W-:Y:S01]  /*1c10*/  @!PT LDS RZ, [RZ] ;  /* 0x00000000fffff984 */ /* 0x000fe20000000800 */
[----:B------:R-:W-:Y:S01]  /*1c20*/  @!PT LDS RZ, [RZ] ;  /* 0x00000000fffff984 */ /* 0x000fe20000000800 */
[----:B------:R-:W-:Y:S01]  /*1c30*/  @!P2 LDGSTS.E.BYPASS.LTC128B.128 [R226], desc[UR22][R6.64] ;  /* 0x0000000006e2afae */ /* 0x000fe2000b981a16 */
[----:B------:R-:W-:Y:S01]  /*1c40*/  USHF.L.U64.HI UR13, UR10, 0x6, UR11 ;  /* 0x000000060a0d7899 */ /* 0x000fe2000801020b */
[----:B------:R-:W-:Y:S01]  /*1c50*/  @!P6 IADD3 R17, P3, PT, R16, 0x40, RZ ;  /* 0x000000401011e810 */ /* 0x000fe20007f7e0ff */
[----:B------:R-:W-:Y:S01]  /*1c60*/  @!P1 IMAD.IADD R5, R23, 0x1, R5 ;  /* 0x0000000117059824 */ /* 0x000fe200078e0205 */
[C---:B---3--:R-:W-:Y:S01]  /*1c70*/  @!P1 LEA R18, P0, R22.reuse, R2, 0x1 ;  /* 0x0000000216129211 */ /* 0x048fe200078008ff */
[----:B------:R-:W-:Y:S01]  /*1c80*/  @!P2 LDGSTS.E.BYPASS.LTC128B.128 [R226+0x4000], desc[UR22][R6.64+0x80] ;  /* 0x0400008006e2afae */ /* 0x000fe2000b981a16 */
[----:B------:R-:W-:Y:S01]  /*1c90*/  ISETP.GE.AND P4, PT, R11, UR29, PT ;  /* 0x0000001d0b007c0c */ /* 0x000fe2000bf86270 */
[----:B------:R-:W-:Y:S01]  /*1ca0*/  UIMAD.WIDE.U32 UR36, UR25, UR12, URZ ;  /* 0x0000000c192472a5 */ /* 0x000fe2000f8e00ff */
[----:B------:R-:W-:Y:S01]  /*1cb0*/  @!P1 LEA.HI.X R19, R22, R3, R5, 0x1, P0 ;  /* 0x0000000316139211 */ /* 0x000fe200000f0c05 */
[----:B------:R-:W-:Y:S01]  /*1cc0*/  @!P2 LDGSTS.E.BYPASS.LTC128B.128 [R226+0x8000], desc[UR22][R6.64+0x100] ;  /* 0x0800010006e2afae */ /* 0x000fe2000b981a16 */
[----:B------:R-:W-:Y:S01]  /*1cd0*/  UIMAD UR30, UR13, UR12, URZ ;  /* 0x0000000c0d1e72a4 */ /* 0x000fe2000f8e02ff */
[----:B------:R-:W-:Y:S01]  /*1ce0*/  @!P5 IADD3 R16, P0, PT, R16, 0x60, RZ ;  /* 0x000000601010d810 */ /* 0x000fe20007f1e0ff */
[----:B------:R-:W2:Y:S01]  /*1cf0*/  @!P5 LDC.64 R4, c[0x0][0x3b0] ;  /* 0x0000ec00ff04db82 */ /* 0x000ea20000000a00 */
[----:B------:R3:W-:Y:S01]  /*1d00*/  @!P2 LDGSTS.E.BYPASS.LTC128B.128 [R226+0xc000], desc[UR22][R6.64+0x180] ;  /* 0x0c00018006e2afae */ /* 0x0007e2000b981a16 */
[----:B------:R-:W-:Y:S01]  /*1d10*/  IADD3 R22, P2, PT, R167, UR32, RZ ;  /* 0x00000020a7167c10 */ /* 0x000fe2000ff5e0ff */
[----:B------:R-:W-:Y:S01]  /*1d20*/  IMAD.U32 R20, RZ, RZ, UR36 ;  /* 0x00000024ff147e24 */ /* 0x000fe2000f8e00ff */
[----:B------:R-:W-:Y:S01]  /*1d30*/  USHF.L.U32 UR32, UR8, 0x6, URZ ;  /* 0x0000000608207899 */ /* 0x000fe200080006ff */
[----:B------:R-:W-:Y:S01]  /*1d40*/  @!P6 IMAD.X R2, RZ, RZ, UR35, P3 ;  /* 0x00000023ff02ee24 */ /* 0x000fe200098e06ff */
[----:B------:R-:W-:Y:S01]  /*1d50*/  ISETP.GE.AND P3, PT, R14, UR29, PT ;  /* 0x0000001d0e007c0c */ /* 0x000fe2000bf66270 */
[----:B------:R-:W-:Y:S01]  /*1d60*/  IMAD.X R23, RZ, RZ, UR31, P2 ;  /* 0x0000001fff177e24 */ /* 0x000fe200090e06ff */
[----:B------:R-:W-:Y:S01]  /*1d70*/  UIADD3 UR31, UPT, UPT, UR37, UR30, URZ ;  /* 0x0000001e251f7290 */ /* 0x000fe2000fffe0ff */
[----:B------:R-:W-:Y:S01]  /*1d80*/  @!P5 IMAD.X R15, RZ, RZ, UR35, P0 ;  /* 0x00000023ff0fde24 */ /* 0x000fe200080e06ff */
[----:B------:R-:W-:Y:S01]  /*1d90*/  @!P4 LEA R24, P0, R20, R225, 0x1 ;  /* 0x000000e11418c211 */ /* 0x000fe200078008ff */
[C---:B------:R-:W-:Y:S01]  /*1da0*/  IMAD.WIDE.U32 R22, R11.reuse, UR8, R22 ;  /* 0x000000080b167c25 */ /* 0x040fe2000f8e0016 */
[----:B------:R-:W-:Y:S01]  /*1db0*/  USHF.L.U32 UR30, UR10, 0x5, URZ ;  /* 0x000000050a1e7899 */ /* 0x000fe200080006ff */
[----:B------:R-:W-:Y:S01]  /*1dc0*/  ISETP.GE.AND P2, PT, R14, UR29, PT ;  /* 0x0000001d0e007c0c */ /* 0x000fe2000bf46270 */
[----:B------:R-:W-:Y:S01]  /*1dd0*/  @!P1 LDGSTS.E.BYPASS.LTC128B.128 [R226+0x1000], desc[UR22][R18.64] ;  /* 0x0100000012e29fae */ /* 0x000fe2000b981a16 */
[----:B------:R-:W-:Y:S01]  /*1de0*/  IMAD.U32 R3, RZ, RZ, UR31 ;  /* 0x0000001fff037e24 */ /* 0x000fe2000f8e00ff */
[----:B------:R-:W-:Y:S01]  /*1df0*/  USHF.L.U64.HI UR29, UR10, 0x5, UR11 ;  /* 0x000000050a1d7899 */ /* 0x000fe2000801020b */
[----:B------:R-:W-:Y:S01]  /*1e00*/  IMAD R23, R11, UR9, R23 ;  /* 0x000000090b177c24 */ /* 0x000fe2000f8e0217 */
[----:B------:R-:W-:Y:S01]  /*1e10*/  @!P1 LDGSTS.E.BYPASS.LTC128B.128 [R226+0x5000], desc[UR22][R18.64+0x80] ;  /* 0x0500008012e29fae */ /* 0x000fe2000b981a16 */
[----:B-1----:R-:W-:Y:S01]  /*1e20*/  @!P6 IMAD R11, R2, R8, RZ ;  /* 0x00000008020be224 */ /* 0x002fe200078e02ff */
[----:B------:R-:W-:Y:S01]  /*1e30*/  @!P4 LEA.HI.X R25, R20, R224, R3, 0x1, P0 ;  /* 0x000000e01419c211 */ /* 0x000fe200000f0c03 */
[----:B------:R-:W-:Y:S01]  /*1e40*/  @!P6 IMAD.MOV.U32 R26, RZ, RZ, R12 ;  /* 0x000000ffff1ae224 */ /* 0x000fe200078e000c */
[----:B------:R-:W1:Y:S01]  /*1e50*/  @!P5 LDC.64 R2, c[0x0][0x380] ;  /* 0x0000e000ff02db82 */ /* 0x000e620000000a00 */
[----:B------:R-:W-:Y:S01]  /*1e60*/  @!P6 IMAD.MOV.U32 R27, RZ, RZ, R13 ;  /* 0x000000ffff1be224 */ /* 0x000fe200078e000d */
[----:B------:R-:W-:Y:S01]  /*1e70*/  VOTEU.ALL UP0, P3 ;  /* 0x0000000000ff7886 */ /* 0x000fe20001800000 */
[C---:B------:R-:W-:Y:S01]  /*1e80*/  @!P6 IMAD R9, R17.reuse, R9, R11 ;  /* 0x000000091109e224 */ /* 0x040fe200078e020b */
[----:B------:R-:W-:Y:S01]  /*1e90*/  @!P1 LDGSTS.E.BYPASS.LTC128B.128 [R226+0x9000], desc[UR22][R18.64+0x100] ;  /* 0x0900010012e29fae */ /* 0x000fe2000b981a16 */
[----:B------:R-:W-:Y:S01]  /*1ea0*/  @!P6 IMAD.WIDE.U32 R26, R17, R8, R26 ;  /* 0x00000008111ae225 */ /* 0x000fe200078e001a */
[----:B------:R-:W-:-:S02]  /*1eb0*/  UIMAD.WIDE.U32 UR32, UR32, UR12, URZ ;  /* 0x0000000c202072a5 */ /* 0x000fc4000f8e00ff */
[----:B---3--:R-:W3:Y:S01]  /*1ec0*/  @!P6 LDC.64 R6, c[0x0][0x380] ;  /* 0x0000e000ff06eb82 */ /* 0x008ee20000000a00 */
[-C--:B--2---:R-:W-:Y:S01]  /*1ed0*/  @!P5 IMAD R15, R15, R4.reuse, RZ ;  /* 0x000000040f0fd224 */ /* 0x084fe200078e02ff */
[----:B------:R-:W-:Y:S01]  /*1ee0*/  @!UP0 UIADD3 UR36, UP1, UPT, UR30, UR36, URZ ;  /* 0x000000241e248290 */ /* 0x000fe2000ff3e0ff */
[----:B------:R-:W-:Y:S01]  /*1ef0*/  @!P6 IMAD.IADD R9, R27, 0x1, R9 ;  /* 0x000000011b09e824 */ /* 0x000fe200078e0209 */
[----:B------:R-:W-:Y:S01]  /*1f00*/  @!P1 LDGSTS.E.BYPASS.LTC128B.128 [R226+0xd000], desc[UR22][R18.64+0x180] ;  /* 0x0d00018012e29fae */ /* 0x000fe2000b981a16 */
[C---:B------:R-:W-:Y:S01]  /*1f10*/  @!P5 IMAD R5, R16.reuse, R5, R15 ;  /* 0x000000051005d224 */ /* 0x040fe200078e020f */
[----:B------:R-:W-:Y:S01]  /*1f20*/  @!UP0 UIADD3.X UR31, UPT, UPT, UR29, UR31, URZ, UP1, !UPT ;  /* 0x0000001f1d1f8290 */ /* 0x000fe20008ffe4ff */
[----:B------:R-:W-:Y:S01]  /*1f30*/  @!P5 IMAD.WIDE.U32 R12, R16, R4, R12 ;  /* 0x00000004100cd225 */ /* 0x000fe200078e000c */
[----:B------:R-:W-:-:S03]  /*1f40*/  UISETP.GT.U32.AND UP0, UPT, UR12, UR14, UPT ;  /* 0x0000000e0c00728c */ /* 0x000fc6000bf04070 */
[----:B------:R-:W-:Y:S02]  /*1f50*/  @!P5 IMAD.IADD R5, R13, 0x1, R5 ;  /* 0x000000010d05d824 */ /* 0x000fe400078e0205 */
[----:B------:R-:W-:Y:S02]  /*1f60*/  IMAD.U32 R4, RZ, RZ, UR36 ;  /* 0x00000024ff047e24 */ /* 0x000fe4000f8e00ff */
[----:B------:R-:W-:Y:S01]  /*1f70*/  IMAD.U32 R8, RZ, RZ, UR31 ;  /* 0x0000001fff087e24 */ /* 0x000fe2000f8e00ff */
[----:B-1----:R-:W-:Y:S01]  /*1f80*/  @!P5 LEA R2, P1, R12, R2, 0x1 ;  /* 0x000000020c02d211 */ /* 0x002fe200078208ff */
[----:B------:R-:W-:Y:S01]  /*1f90*/  IMAD R10, R10, UR6, RZ ;  /* 0x000000060a0a7c24 */ /* 0x000fe2000f8e02ff */
[----:B------:R-:W-:Y:S01]  /*1fa0*/  USHF.L.U64.HI UR31, UR8, 0x6, UR9 ;  /* 0x00000006081f7899 */ /* 0x000fe20008010209 */
[----:B------:R-:W-:Y:S01]  /*1fb0*/  IMAD.WIDE.U32 R22, R0, UR6, R22 ;  /* 0x0000000600167c25 */ /* 0x000fe2000f8e0016 */
[----:B------:R-:W-:Y:S02]  /*1fc0*/  @!P5 LEA.HI.X R3, R12, R3, R5, 0x1, P1 ;  /* 0x000000030c03d211 */ /* 0x000fe400008f0c05 */
[----:B------:R-:W-:Y:S01]  /*1fd0*/  UIMAD UR31, UR31, UR12, URZ ;  /* 0x0000000c1f1f72a4 */ /* 0x000fe2000f8e02ff */
[----:B------:R-:W-:Y:S01]  /*1fe0*/  IMAD R10, R0, UR7, R10 ;  /* 0x00000007000a7c24 */ /* 0x000fe2000f8e020a */
[----:B---3--:R-:W-:Y:S01]  /*1ff0*/  @!P6 LEA R6, P0, R26, R6, 0x1 ;  /* 0x000000061a06e211 */ /* 0x008fe200078008ff */
[----:B------:R-:W1:Y:S01]  /*2000*/  LDCU.64 UR6, c[0x0][0x390] ;  /* 0x00007200ff0677ac */ /* 0x000e620008000a00 */
[----:B------:R-:W-:-:S02]  /*2010*/  IMAD.SHL.U32 R0, R180, 0x40, RZ ;  /* 0x00000040b4007824 */ /* 0x000fc400078e00ff */
[----:B------:R-:W-:Y:S01]  /*2020*/  @!P6 LEA.HI.X R7, R26, R7, R9, 0x1, P0 ;  /* 0x000000071a07e211 */ /* 0x000fe200000f0c09 */
[----:B------:R-:W-:Y:S01]  /*2030*/  UIADD3 UR31, UPT, UPT, UR33, UR31, URZ ;  /* 0x0000001f211f7290 */ /* 0x000fe2000fffe0ff */
[----:B------:R-:W-:Y:S01]  /*2040*/  @!P3 LEA R14, P0, R4, R225, 0x1 ;  /* 0x000000e1040eb211 */ /* 0x000fe200078008ff */
[----:B------:R-:W-:Y:S01]  /*2050*/  IMAD.U32 R5, RZ, RZ, UR9 ;  /* 0x00000009ff057e24 */ /* 0x000fe2000f8e00ff */
[----:B------:R-:W-:Y:S01]  /*2060*/  LOP3.LUT R91, R0, 0x400, RZ, 0xc0, !PT ;  /* 0x00000400005b7812 */ /* 0x000fe200078ec0ff */
[----:B------:R-:W-:Y:S01]  /*2070*/  @!P6 LDGSTS.E.BYPASS.LTC128B.128 [R226+0x2000], desc[UR22][R6.64] ;  /* 0x0200000006e2efae */ /* 0x000fe2000b981a16 */
[----:B------:R-:W-:Y:S01]  /*2080*/  @!P3 LEA.HI.X R15, R4, R224, R8, 0x1, P0 ;  /* 0x000000e0040fb211 */ /* 0x000fe200000f0c08 */
[----:B------:R-:W-:Y:S02]  /*2090*/  IMAD.IADD R10, R23, 0x1, R10 ;  /* 0x00000001170a7824 */ /* 0x000fe400078e020a */
[----:B------:R-:W-:Y:S01]  /*20a0*/  @!P6 LDGSTS.E.BYPASS.LTC128B.128 [R226+0x6000], desc[UR22][R6.64+0x80] ;  /* 0x0600008006e2efae */ /* 0x000fe2000b981a16 */
[----:B------:R-:W-:-:S02]  /*20b0*/  IMAD.U32 R8, RZ, RZ, UR32 ;  /* 0x00000020ff087e24 */ /* 0x000fc4000f8e00ff */
[----:B------:R-:W-:Y:S01]  /*20c0*/  IMAD.U32 R9, RZ, RZ, UR33 ;  /* 0x00000021ff097e24 */ /* 0x000fe2000f8e00ff */
[----:B------:R-:W-:Y:S01]  /*20d0*/  @!P6 LDGSTS.E.BYPASS.LTC128B.128 [R226+0xa000], desc[UR22][R6.64+0x100] ;  /* 0x0a00010006e2efae */ /* 0x000fe2000b981a16 */
[----:B------:R-:W-:Y:S01]  /*20e0*/  IMAD.U32 R21, RZ, RZ, UR37 ;  /* 0x00000025ff157e24 */ /* 0x000fe2000f8e00ff */
[C---:B-1----:R-:W-:Y:S01]  /*20f0*/  LEA R223, P1, R22.reuse, UR6, 0x1 ;  /* 0x0000000616df7c11 */ /* 0x042fe2000f8208ff */
[----:B------:R-:W-:Y:S01]  /*2100*/  IMAD.MOV.U32 R165, RZ, RZ, 0x40 ;  /* 0x00000040ffa57424 */ /* 0x000fe200078e00ff */
[----:B------:R1:W-:Y:S01]  /*2110*/  @!P6 LDGSTS.E.BYPASS.LTC128B.128 [R226+0xe000], desc[UR22][R6.64+0x180] ;  /* 0x0e00018006e2efae */ /* 0x0003e2000b981a16 */
[----:B------:R-:W2:Y:S01]  /*2120*/  LDCU UR6, c[0x0][0x3e0] ;  /* 0x00007c00ff0677ac */ /* 0x000ea20008000800 */
[----:B------:R-:W-:Y:S01]  /*2130*/  LEA.HI.X R222, R22, UR7, R10, 0x1, P1 ;  /* 0x0000000716de7c11 */ /* 0x000fe200088f0c0a */
[C---:B------:R-:W-:Y:S01]  /*2140*/  IMAD.SHL.U32 R186, R180.reuse, 0x2, RZ ;  /* 0x00000002b4ba7824 */ /* 0x040fe200078e00ff */
[----:B------:R-:W-:Y:S01]  /*2150*/  @!P5 LDGSTS.E.BYPASS.LTC128B.128 [R226+0x3000], desc[UR22][R2.64] ;  /* 0x0300000002e2dfae */ /* 0x000fe2000b981a16 */
[----:B------:R-:W-:Y:S01]  /*2160*/  LOP3.LUT P1, RZ, R180, 0x2, RZ, 0xc0, !PT ;  /* 0x00000002b4ff7812 */ /* 0x000fe2000782c0ff */
[----:B------:R-:W-:-:S02]  /*2170*/  IMAD.U32 R221, RZ, RZ, UR17 ;  /* 0x00000011ffdd7e24 */ /* 0x000fc4000f8e00ff */
[----:B------:R-:W-:Y:S01]  /*2180*/  @!P5 LDGSTS.E.BYPASS.LTC128B.128 [R226+0x7000], desc[UR22][R2.64+0x80] ;  /* 0x0700008002e2dfae */ /* 0x000fe2000b981a16 */
[----:B------:R-:W-:Y:S01]  /*2190*/  SEL R183, R216, 0xffffffe0, !P1 ;  /* 0xffffffe0d8b77807 */ /* 0x000fe20004800000 */
[----:B------:R-:W-:Y:S01]  /*21a0*/  IMAD.U32 R219, RZ, RZ, UR21 ;  /* 0x00000015ffdb7e24 */ /* 0x000fe2000f8e00ff */
[----:B------:R-:W-:Y:S01]  /*21b0*/  LOP3.LUT R187, R186, 0x6, RZ, 0xc0, !PT ;  /* 0x00000006babb7812 */ /* 0x000fe200078ec0ff */
[----:B------:R-:W-:Y:S04]  /*21c0*/  @!P5 LDGSTS.E.BYPASS.LTC128B.128 [R226+0xb000], desc[UR22][R2.64+0x100] ;  /* 0x0b00010002e2dfae */ /* 0x000fe8000b981a16 */
[----:B------:R3:W-:Y:S01]  /*21d0*/  @!P5 LDGSTS.E.BYPASS.LTC128B.128 [R226+0xf000], desc[UR22][R2.64+0x180] ;  /* 0x0f00018002e2dfae */ /* 0x0007e2000b981a16 */
[----:B--2---:R-:W-:-:S03]  /*21e0*/  UIMAD UR6, UR20, UR6, UR19 ;  /* 0x00000006140672a4 */ /* 0x004fc6000f8e0213 */
[----:B------:R-:W-:Y:S01]  /*21f0*/  @!P4 LDGSTS.E.BYPASS.LTC128B.128 [R226+0x10000], desc[UR22][R24.64] ;  /* 0x1000000018e2cfae */ /* 0x000fe2000b981a16 */
[----:B------:R-:W-:-:S03]  /*2200*/  USHF.L.U32 UR6, UR6, 0x5, URZ ;  /* 0x0000000506067899 */ /* 0x000fc600080006ff */
[----:B------:R-:W-:Y:S01]  /*2210*/  @!P4 LDGSTS.E.BYPASS.LTC128B.128 [R226+0x12000], desc[UR22][R24.64+0x80] ;  /* 0x1200008018e2cfae */ /* 0x000fe2000b981a16 */
[----:B-1----:R-:W-:-:S03]  /*2220*/  IMAD.SHL.U32 R6, R180, 0x20, RZ ;  /* 0x00000020b4067824 */ /* 0x002fc600078e00ff */
[----:B------:R-:W-:Y:S01]  /*2230*/  @!P4 LDGSTS.E.BYPASS.LTC128B.128 [R226+0x14000], desc[UR22][R24.64+0x100] ;  /* 0x1400010018e2cfae */ /* 0x000fe2000b981a16 */
[----:B------:R-:W-:-:S03]  /*2240*/  LOP3.LUT R7, R180, 0x8, RZ, 0xc0, !PT ;  /* 0x00000008b4077812 */ /* 0x000fc600078ec0ff */
[----:B------:R-:W-:Y:S04]  /*2250*/  @!P4 LDGSTS.E.BYPASS.LTC128B.128 [R226+0x16000], desc[UR22][R24.64+0x180] ;  /* 0x1600018018e2cfae */ /* 0x000fe8000b981a16 */
[----:B------:R-:W-:Y:S04]  /*2260*/  @!P3 LDGSTS.E.BYPASS.LTC128B.128 [R226+0x11000], desc[UR22][R14.64] ;  /* 0x110000000ee2bfae */ /* 0x000fe8000b981a16 */
[----:B------:R-:W-:Y:S01]  /*2270*/  @!P3 LDGSTS.E.BYPASS.LTC128B.128 [R226+0x13000], desc[UR22][R14.64+0x80] ;  /* 0x130000800ee2bfae */ /* 0x000fe2000b981a16 */
[----:B---3--:R-:W-:-:S03]  /*2280*/  IMAD.U32 R2, RZ, RZ, UR8 ;  /* 0x00000008ff027e24 */ /* 0x008fc6000f8e00ff */
[----:B------:R-:W-:Y:S01]  /*2290*/  @!P3 LDGSTS.E.BYPASS.LTC128B.128 [R226+0x15000], desc[UR22][R14.64+0x100] ;  /* 0x150001000ee2bfae */ /* 0x000fe2000b981a16 */
[----:B------:R-:W-:-:S03]  /*22a0*/  LOP3.LUT R3, R0, 0x200, RZ, 0xc0, !PT ;  /* 0x0000020000037812 */ /* 0x000fc600078ec0ff */
[----:B------:R1:W-:Y:S01]  /*22b0*/  @!P3 LDGSTS.E.BYPASS.LTC128B.128 [R226+0x17000], desc[UR22][R14.64+0x180] ;  /* 0x170001800ee2bfae */ /* 0x0003e2000b981a16 */
[C---:B------:R-:W-:Y:S02]  /*22c0*/  @!P2 LEA R4, P0, R2.reuse, UR32, 0x5 ;  /* 0x000000200204ac11 */ /* 0x040fe4000f8028ff */
[----:B------:R-:W-:Y:S01]  /*22d0*/  LOP3.LUT R6, R3, 0x7c00, R6, 0xf8, !PT ;  /* 0x00007c0003067812 */ /* 0x000fe200078ef806 */
[----:B------:R-:W0:Y:S01]  /*22e0*/  LDGDEPBAR ;  /* 0x00000000000079af */ /* 0x000e220000000000 */
[----:B------:R-:W-:Y:S01]  /*22f0*/  @!P2 LEA.HI.X R5, R2, UR31, R5, 0x5, P0 ;  /* 0x0000001f0205ac11 */ /* 0x000fe200080f2c05 */
[----:B------:R-:W-:Y:S01]  /*2300*/  IMAD.U32 R3, RZ, RZ, UR31 ;  /* 0x0000001fff037e24 */ /* 0x000fe2000f8e00ff */
[C---:B------:R-:W-:Y:S02]  /*2310*/  @!P4 LEA R10, P0, R8.reuse, R223, 0x1 ;  /* 0x000000df080ac211 */ /* 0x040fe400078008ff */
[----:B------:R-:W-:Y:S02]  /*2320*/  LOP3.LUT R2, R167, 0x1c0, R0, 0xf8, !PT ;  /* 0x000001c0a7027812 */ /* 0x000fe400078ef800 */
[----:B------:R-:W-:-:S02]  /*2330*/  @!P4 LEA.HI.X R11, R8, R222, R3, 0x1, P0 ;  /* 0x000000de080bc211 */ /* 0x000fc400000f0c03 */
[----:B------:R-:W-:Y:S02]  /*2340*/  LOP3.LUT R3, R181, 0x8, RZ, 0xc0, !PT ;  /* 0x00000008b5037812 */ /* 0x000fe400078ec0ff */
[----:B------:R-:W-:Y:S02]  /*2350*/  @!P2 LEA R8, P0, R4, R223, 0x1 ;  /* 0x000000df0408a211 */ /* 0x000fe400078008ff */
[C---:B------:R-:W-:Y:S02]  /*2360*/  LOP3.LUT R3, R2.reuse, R3, RZ, 0x3c, !PT ;  /* 0x0000000302037212 */ /* 0x040fe400078e3cff */
[----:B------:R-:W-:Y:S02]  /*2370*/  LOP3.LUT R7, R2, R7, RZ, 0x3c, !PT ;  /* 0x0000000702077212 */ /* 0x000fe400078e3cff */
[----:B------:R-:W-:Y:S01]  /*2380*/  @!P2 LEA.HI.X R9, R4, R222, R5, 0x1, P0 ;  /* 0x000000de0409a211 */ /* 0x000fe200000f0c05 */
[----:B------:R-:W-:Y:S02]  /*2390*/  IMAD.IADD R6, R3, 0x1, R6 ;  /* 0x0000000103067824 */ /* 0x000fe400078e0206 */
[----:B------:R-:W-:-:S03]  /*23a0*/  IMAD R91, R7, 0x2, R91 ;  /* 0x00000002075b7824 */ /* 0x000fc600078e025b */
[----:B------:R-:W-:Y:S01]  /*23b0*/  LEA R92, R6, UR5, 0x1 ;  /* 0x00000005065c7c11 */ /* 0x000fe2000f8e08ff */
[----:B------:R-:W-:-:S04]  /*23c0*/  DEPBAR.LE SB0, 0x0 ;  /* 0x000080000000791a */ /* 0x000fc80000000000 */
[----:B------:R-:W-:Y:S01]  /*23d0*/  BAR.SYNC.DEFER_BLOCKING 0x0 ;  /* 0x0000000000007b1d */ /* 0x000fe20000010000 */
[----:B------:R-:W-:Y:S02]  /*23e0*/  VIADD R189, R91, UR5 ;  /* 0x000000055bbd7c36 */ /* 0x000fe40008000000 */
        /* <DEDUP_REMOVED lines=29> */
[----:B------:R-:W-:Y:S01]  /*25c0*/  LDSM.16.M88.4 R20, [R90] ;  /* 0x000000005a14783b */ /* 0x000fe20000000200 */
[----:B--2---:R-:W-:-:S03]  /*25d0*/  LOP3.LUT R8, R180, 0x4, RZ, 0xc0, !PT ;  /* 0x00000004b4087812 */ /* 0x004fc600078ec0ff */
[----:B------:R-:W2:Y:S01]  /*25e0*/  LDSM.16.M88.4 R4, [R87+0x10800] ;  /* 0x010800005704783b */ /* 0x000ea20000000200 */
[----:B------:R-:W-:-:S03]  /*25f0*/  ISETP.NE.AND P0, PT, R8, RZ, PT ;  /* 0x000000ff0800720c */ /* 0x000fc60003f05270 */
[----:B------:R-:W2:Y:S01]  /*2600*/  LDSM.16.M88.4 R36, [R87+0x10000] ;  /* 0x010000005724783b */ /* 0x000ea20000000200 */
[----:B------:R-:W-:-:S03]  /*2610*/  SEL R185, R165, 0xffffffc0, !P0 ;  /* 0xffffffc0a5b97807 */ /* 0x000fc60004000000 */
[----:B------:R-:W2:Y:S01]  /*2620*/  LDSM.16.M88.4 R32, [R87+0x11000] ;  /* 0x011000005720783b */ /* 0x000ea20000000200 */
[----:B------:R-:W-:Y:S01]  /*2630*/  IADD3 R232, P2, P0, R85, UR6, R232 ;  /* 0x0000000655e87c10 */ /* 0x000fe2000f85e0e8 */
[----:B------:R-:W-:Y:S01]  /*2640*/  USHF.R.S32.HI UR6, URZ, 0x1f, UR6 ;  /* 0x0000001fff067899 */ /* 0x000fe20008011406 */
[--C-:B------:R-:W-:Y:S01]  /*2650*/  IMAD.IADD R89, R92, 0x1, R185.reuse ;  /* 0x000000015c597824 */ /* 0x100fe200078e02b9 */
[----:B------:R-:W2:Y:S01]  /*2660*/  LDSM.16.M88.4 R28, [R87+0x11800] ;  /* 0x01180000571c783b */ /* 0x000ea20000000200 */
[----:B------:R-:W-:Y:S02]  /*2670*/  IMAD.IADD R166, R189, 0x1, R185 ;  /* 0x00000001bda67824 */ /* 0x000fe400078e02b9 */
[C---:B------:R-:W-:Y:S01]  /*2680*/  IMAD.IADD R88, R183.reuse, 0x1, R89 ;  /* 0x00000001b7587824 */ /* 0x040fe200078e0259 */
[----:B------:R-:W-:Y:S01]  /*2690*/  LDSM.16.M88.4 R8, [R89] ;  /* 0x000000005908783b */ /* 0x000fe20000000200 */
[----:B------:R-:W-:Y:S01]  /*26a0*/  IMAD.IADD R86, R183, 0x1, R166 ;  /* 0x00000001b7567824 */ /* 0x000fe200078e02a6 */
[----:B------:R-:W-:Y:S01]  /*26b0*/  IADD3.X R84, PT, PT, R84, UR6, RZ, P2, P0 ;  /* 0x0000000654547c10 */ /* 0x000fe200097e04ff */
[C---:B---3--:R-:W-:Y:S01]  /*26c0*/  HMMA.16816.F32.BF16 R60, R40.reuse, R56, RZ ;  /* 0x00000038283c723c */ /* 0x048fe200000418ff */
[----:B------:R-:W3:Y:S04]  /*26d0*/  LDSM.16.M88.4 R24, [R166+0x10000] ;  /* 0x01000000a618783b */ /* 0x000ee80000000200 */
[----:B------:R-:W-:Y:S03]  /*26e0*/  LDSM.16.M88.4 R72, [R91+UR5+0x12800] ;  /* 0x012800055b48783b */ /* 0x000fe60008000200 */
[C---:B-1----:R-:W-:Y:S01]  /*26f0*/  HMMA.16816.F32.BF16 R16, R40.reuse, R12, RZ ;  /* 0x0000000c2810723c */ /* 0x042fe200000418ff */
[----:B------:R-:W-:Y:S04]  /*2700*/  LDSM.16.M88.4 R68, [R87+0x12000] ;  /* 0x012000005744783b */ /* 0x000fe80000000200 */
[----:B------:R-:W-:Y:S03]  /*2710*/  LDSM.16.M88.4 R80, [R166+0x12000] ;  /* 0x01200000a650783b */ /* 0x000fe60000000200 */
[C---:B------:R-:W-:Y:S01]  /*2720*/  HMMA.16816.F32.BF16 R56, R40.reuse, R58, RZ ;  /* 0x0000003a2838723c */ /* 0x040fe200000418ff */
[----:B------:R-:W-:Y:S04]  /*2730*/  LDSM.16.M88.4 R76, [R166+0x12800] ;  /* 0x01280000a64c783b */ /* 0x000fe80000000200 */
[----:B------:R-:W0:Y:S03]  /*2740*/  LDGDEPBAR ;  /* 0x00000000000079af */ /* 0x000e260000000000 */
[C---:B------:R-:W-:Y:S08]  /*2750*/  HMMA.16816.F32.BF16 R12, R40.reuse, R14, RZ ;  /* 0x0000000e280c723c */ /* 0x040ff000000418ff */
[C---:B----4-:R-:W-:Y:S08]  /*2760*/  HMMA.16816.F32.BF16 R52, R40.reuse, R48, RZ ;  /* 0x000000302834723c */ /* 0x050ff000000418ff */
[C---:B------:R-:W-:Y:S08]  /*2770*/  HMMA.16816.F32.BF16 R48, R40.reuse, R50, RZ ;  /* 0x000000322830723c */ /* 0x040ff000000418ff */
[----:B-----5:R-:W-:Y:S08]  /*2780*/  HMMA.16816.F32.BF16 R44, R40, R64, RZ ;  /* 0x00000040282c723c */ /* 0x020ff000000418ff */
[C---:B--2---:R-:W-:Y:S08]  /*2790*/  HMMA.16816.F32.BF16 R60, R20.reuse, R4, R60 ;  /* 0x00000004143c723c */ /* 0x044ff0000004183c */
[----:B------:R-:W-:Y:S01]  /*27a0*/  HMMA.16816.F32.BF16 R56, R20, R6, R56 ;  /* 0x000000061438723c */ /* 0x000fe20000041838 */
[----:B------:R-:W1:Y:S07]  /*27b0*/  LDSM.16.M88.4 R4, [R166+0x10800] ;  /* 0x01080000a604783b */ /* 0x000e6e0000000200 */
[----:B------:R-:W-:Y:S01]  /*27c0*/  HMMA.16816.F32.BF16 R40, R40, R66, RZ ;  /* 0x000000422828723c */ /* 0x000fe200000418ff */
[----:B------:R-:W-:Y:S07]  /*27d0*/  LDSM.16.M88.4 R64, [R86+0x11000] ;  /* 0x011000005640783b */ /* 0x000fee0000000200 */
        /* <DEDUP_REMOVED lines=8> */
[----:B------:R-:W4:Y:S04]  /*2860*/  LDSM.16.M88.4 R20, [R166+0x11800] ;  /* 0x01180000a614783b */ /* 0x000f280000000200 */
[----:B------:R-:W-:Y:S03]  /*2870*/  LDSM.16.M88.4 R28, [R88] ;  /* 0x00000000581c783b */ /* 0x000fe60000000200 */
        /* <DEDUP_REMOVED lines=8> */
[----:B------:R-:W-:Y:S07]  /*2900*/  LDSM.16.M88.4 R32, [R91+UR5+0x13000] ;  /* 0x013000055b20783b */ /* 0x000fee0008000200 */
[C---:B----4-:R-:W-:Y:S08]  /*2910*/  HMMA.16816.F32.BF16 R44, R8.reuse, R20, R44 ;  /* 0x00000014082c723c */ /* 0x050ff0000004182c */
[----:B------:R-:W-:Y:S01]  /*2920*/  HMMA.16816.F32.BF16 R40, R8, R22, R40 ;  /* 0x000000160828723c */ /* 0x000fe20000041828 */
[----:B------:R-:W-:Y:S04]  /*2930*/  LDSM.16.M88.4 R20, [R92+0x4000] ;  /* 0x004000005c14783b */ /* 0x000fe80000000200 */
[----:B------:R-:W2:Y:S03]  /*2940*/  LDSM.16.M88.4 R8, [R91+UR5+0x12000] ;  /* 0x012000055b08783b */ /* 0x000ea60008000200 */
[C---:B---3--:R-:W-:Y:S08]  /*2950*/  HMMA.16816.F32.BF16 R16, R28.reuse, R24, R16 ;  /* 0x000000181c10723c */ /* 0x048ff00000041810 */
[C---:B------:R-:W-:Y:S01]  /*2960*/  HMMA.16816.F32.BF16 R12, R28.reuse, R26, R12 ;  /* 0x0000001a1c0c723c */ /* 0x040fe2000004180c */
[----:B------:R-:W3:Y:S07]  /*2970*/  LDSM.16.M88.4 R24, [R91+UR5+0x13800] ;  /* 0x013800055b18783b */ /* 0x000eee0008000200 */
[C---:B-1----:R-:W-:Y:S08]  /*2980*/  HMMA.16816.F32.BF16 R60, R28.reuse, R4, R60 ;  /* 0x000000041c3c723c */ /* 0x042ff0000004183c */
[C---:B------:R-:W-:Y:S01]  /*2990*/  HMMA.16816.F32.BF16 R56, R28.reuse, R6, R56 ;  /* 0x000000061c38723c */ /* 0x040fe20000041838 */
[----:B------:R-:W-:Y:S07]  /*29a0*/  LDSM.16.M88.4 R4, [R90+0x4000] ;  /* 0x004000005a04783b */ /* 0x000fee0000000200 */
        /* <DEDUP_REMOVED lines=31> */
[----:B------:R-:W-:Y:S04]  /*2ba0*/  LDSM.16.M88.4 R4, [R92+0x8000] ;  /* 0x008000005c04783b */ /* 0x000fe80000000200 */
[----:B------:R-:W-:Y:S03]  /*2bb0*/  LDSM.16.M88.4 R28, [R91+UR5+0x14000] ;  /* 0x014000055b1c783b */ /* 0x000fe60008000200 */
[C---:B--2---:R-:W-:Y:S01]  /*2bc0*/  HMMA.16816.F32.BF16 R16, R8.reuse, R80, R16 ;  /* 0x000000500810723c */ /* 0x044fe20000041810 */
[----:B------:R-:W-:Y:S07]  /*2bd0*/  LDSM.16.M88.4 R92, [R92+0xc000] ;  /* 0x00c000005c5c783b */ /* 0x000fee0000000200 */
[C---:B------:R-:W-:Y:S01]  /*2be0*/  HMMA.16816.F32.BF16 R12, R8.reuse, R82, R12 ;  /* 0x00000052080c723c */ /* 0x040fe2000004180c */
[----:B------:R-:W-:Y:S07]  /*2bf0*/  LDSM.16.M88.4 R80, [R87+0x14000] ;  /* 0x014000005750783b */ /* 0x000fee0000000200 */
[C---:B------:R-:W-:Y:S08]  /*2c00*/  HMMA.16816.F32.BF16 R60, R8.reuse, R76, R60 ;  /* 0x0000004c083c723c */ /* 0x040ff0000004183c */
[C---:B------:R-:W-:Y:S01]  /*2c10*/  HMMA.16816.F32.BF16 R56, R8.reuse, R78, R56 ;  /* 0x0000004e0838723c */ /* 0x040fe20000041838 */
[----:B------:R-:W-:Y:S07]  /*2c20*/  LDSM.16.M88.4 R76, [R90+0x8000] ;  /* 0x008000005a4c783b */ /* 0x000fee0000000200 */
[C---:B---3--:R-:W-:Y:S08]  /*2c30*/  HMMA.16816.F32.BF16 R52, R8.reuse, R24, R52 ;  /* 0x000000180834723c */ /* 0x048ff00000041834 */
[C---:B------:R-:W-:Y:S01]  /*2c40*/  HMMA.16816.F32.BF16 R48, R8.reuse, R26, R48 ;  /* 0x0000001a0830723c */ /* 0x040fe20000041830 */
[----:B------:R-:W-:Y:S07]  /*2c50*/  LDSM.16.M88.4 R24, [R91+UR5+0x14800] ;  /* 0x014800055b18783b */ /* 0x000fee0008000200 */
[C---:B------:R-:W-:Y:S08]  /*2c60*/  HMMA.16816.F32.BF16 R44, R8.reuse, R20, R44 ;  /* 0x00000014082c723c */ /* 0x040ff0000004182c */
[----:B------:R-:W-:Y:S01]  /*2c70*/  HMMA.16816.F32.BF16 R40, R8, R22, R40 ;  /* 0x000000160828723c */ /* 0x000fe20000041828 */
[----:B------:R-:W2:Y:S04]  /*2c80*/  LDSM.16.M88.4 R20, [R91+UR5+0x15000] ;  /* 0x015000055b14783b */ /* 0x000ea80008000200 */
[----:B------:R-:W3:Y:S03]  /*2c90*/  LDSM.16.M88.4 R8, [R91+UR5+0x15800] ;  /* 0x015800055b08783b */ /* 0x000ee60008000200 */
[C---:B-1----:R-:W-:Y:S08]  /*2ca0*/  HMMA.16816.F32.BF16 R52, R32.reuse, R64, R52 ;  /* 0x000000402034723c */ /* 0x042ff00000041834 */
[C---:B------:R-:W-:Y:S01]  /*2cb0*/  HMMA.16816.F32.BF16 R48, R32.reuse, R66, R48 ;  /* 0x000000422030723c */ /* 0x040fe20000041830 */
[----:B------:R-:W1:Y:S07]  /*2cc0*/  LDSM.16.M88.4 R64, [R87+0x15800] ;  /* 0x015800005740783b */ /* 0x000e6e0000000200 */
[C---:B----4-:R-:W-:Y:S08]  /*2cd0*/  HMMA.16816.F32.BF16 R44, R32.reuse, R36, R44 ;  /* 0x00000024202c723c */ /* 0x050ff0000004182c */
[C---:B------:R-:W-:Y:S08]  /*2ce0*/  HMMA.16816.F32.BF16 R16, R32.reuse, R72, R16 ;  /* 0x000000482010723c */ /* 0x040ff00000041810 */
[C---:B------:R-:W-:Y:S01]  /*2cf0*/  HMMA.16816.F32.BF16 R12, R32.reuse, R74, R12 ;  /* 0x0000004a200c723c */ /* 0x040fe2000004180c */
[----:B------:R-:W-:Y:S07]  /*2d00*/  LDSM.16.M88.4 R72, [R87+0x14800] ;  /* 0x014800005748783b */ /* 0x000fee0000000200 */
[C---:B------:R-:W-:Y:S01]  /*2d10*/  HMMA.16816.F32.BF16 R40, R32.reuse, R38, R40 ;  /* 0x000000262028723c */ /* 0x040fe20000041828 */
[----:B------:R-:W-:Y:S07]  /*2d20*/  LDSM.16.M88.4 R36, [R89+0x8000] ;  /* 0x008000005924783b */ /* 0x000fee0000000200 */
[C---:B------:R-:W-:Y:S08]  /*2d30*/  HMMA.16816.F32.BF16 R60, R32.reuse, R68, R60 ;  /* 0x00000044203c723c */ /* 0x040ff0000004183c */
[----:B------:R-:W-:Y:S01]  /*2d40*/  HMMA.16816.F32.BF16 R56, R32, R70, R56 ;  /* 0x000000462038723c */ /* 0x000fe20000041838 */
[----:B------:R-:W4:Y:S04]  /*2d50*/  LDSM.16.M88.4 R68, [R87+0x15000] ;  /* 0x015000005744783b */ /* 0x000f280000000200 */
[----:B------:R-:W5:Y:S03]  /*2d60*/  LDSM.16.M88.4 R32, [R166+0x14000] ;  /* 0x01400000a620783b */ /* 0x000f660000000200 */
[C---:B--2---:R-:W-:Y:S08]  /*2d70*/  HMMA.16816.F32.BF16 R52, R4.reuse, R20, R52 ;  /* 0x000000140434723c */ /* 0x044ff00000041834 */
[C---:B------:R-:W-:Y:S01]  /*2d80*/  HMMA.16816.F32.BF16 R48, R4.reuse, R22, R48 ;  /* 0x000000160430723c */ /* 0x040fe20000041830 */
[----:B------:R-:W2:Y:S07]  /*2d90*/  LDSM.16.M88.4 R20, [R166+0x15800] ;  /* 0x01580000a614783b */ /* 0x000eae0000000200 */
[C---:B---3--:R-:W-:Y:S08]  /*2da0*/  HMMA.16816.F32.BF16 R44, R4.reuse, R8, R44 ;  /* 0x00000008042c723c */ /* 0x048ff0000004182c */
[C---:B------:R-:W-:Y:S08]  /*2db0*/  HMMA.16816.F32.BF16 R16, R4.reuse, R28, R16 ;  /* 0x0000001c0410723c */ /* 0x040ff00000041810 */
[C---:B------:R-:W-:Y:S01]  /*2dc0*/  HMMA.16816.F32.BF16 R12, R4.reuse, R30, R12 ;  /* 0x0000001e040c723c */ /* 0x040fe2000004180c */
[----:B------:R-:W-:Y:S07]  /*2dd0*/  LDSM.16.M88.4 R28, [R166+0x14800] ;  /* 0x01480000a61c783b */ /* 0x000fee0000000200 */
[C---:B------:R-:W-:Y:S01]  /*2de0*/  HMMA.16816.F32.BF16 R40, R4.reuse, R10, R40 ;  /* 0x0000000a0428723c */ /* 0x040fe20000041828 */
[----:B------:R-:W-:Y:S07]  /*2df0*/  LDSM.16.M88.4 R8, [R88+0x8000] ;  /* 0x008000005808783b */ /* 0x000fee0000000200 */
[C---:B------:R-:W-:Y:S08]  /*2e00*/  HMMA.16816.F32.BF16 R60, R4.reuse, R24, R60 ;  /* 0x00000018043c723c */ /* 0x040ff0000004183c */
[----:B------:R-:W-:Y:S01]  /*2e10*/  HMMA.16816.F32.BF16 R56, R4, R26, R56 ;  /* 0x0000001a0438723c */ /* 0x000fe20000041838 */
[----:B------:R-:W3:Y:S04]  /*2e20*/  LDSM.16.M88.4 R4, [R86+0x14000] ;  /* 0x014000005604783b */ /* 0x000ee80000000200 */
[----:B------:R-:W3:Y:S03]  /*2e30*/  LDSM.16.M88.4 R24, [R166+0x15000] ;  /* 0x01500000a618783b */ /* 0x000ee60000000200 */
[C---:B-1----:R-:W-:Y:S08]  /*2e40*/  HMMA.16816.F32.BF16 R44, R76.reuse, R64, R44 ;  /* 0x000000404c2c723c */ /* 0x042ff0000004182c */
[C---:B------:R-:W-:Y:S08]  /*2e50*/  HMMA.16816.F32.BF16 R16, R76.reuse, R80, R16 ;  /* 0x000000504c10723c */ /* 0x040ff00000041810 */
[C---:B------:R-:W-:Y:S08]  /*2e60*/  HMMA.16816.F32.BF16 R12, R76.reuse, R82, R12 ;  /* 0x000000524c0c723c */ /* 0x040ff0000004180c */
[C---:B------:R-:W-:Y:S01]  /*2e70*/  HMMA.16816.F32.BF16 R64, R76.reuse, R66, R40 ;  /* 0x000000424c40723c */ /* 0x040fe20000041828 */
[----:B------:R-:W1:Y:S07]  /*2e80*/  LDSM.16.M88.4 R40, [R86+0x14800] ;  /* 0x014800005628783b */ /* 0x000e6e0000000200 */
[C---:B----4-:R-:W-:Y:S08]  /*2e90*/  HMMA.16816.F32.BF16 R52, R76.reuse, R68, R52 ;  /* 0x000000444c34723c */ /* 0x050ff00000041834 */
[----:B------:R-:W-:Y:S01]  /*2ea0*/  HMMA.16816.F32.BF16 R48, R76, R70, R48 ;  /* 0x000000464c30723c */ /* 0x000fe20000041830 */
[----:B------:R-:W4:Y:S07]  /*2eb0*/  LDSM.16.M88.4 R68, [R86+0x15000] ;  /* 0x015000005644783b */ /* 0x000f2e0000000200 */
[C---:B-----5:R-:W-:Y:S08]  /*2ec0*/  HMMA.16816.F32.BF16 R16, R36.reuse, R32, R16 ;  /* 0x000000202410723c */ /* 0x060ff00000041810 */
[C---:B------:R-:W-:Y:S01]  /*2ed0*/  HMMA.16816.F32.BF16 R12, R36.reuse, R34, R12 ;  /* 0x00000022240c723c */ /* 0x040fe2000004180c */
[----:B------:R-:W-:Y:S07]  /*2ee0*/  LDSM.16.M88.4 R32, [R91+UR5+0x17800] ;  /* 0x017800055b20783b */ /* 0x000fee0008000200 */
[C---:B--2---:R-:W-:Y:S08]  /*2ef0*/  HMMA.16816.F32.BF16 R44, R36.reuse, R20, R44 ;  /* 0x00000014242c723c */ /* 0x044ff0000004182c */
[----:B------:R-:W-:Y:S01]  /*2f00*/  HMMA.16816.F32.BF16 R64, R36, R22, R64 ;  /* 0x000000162440723c */ /* 0x000fe20000041840 */
[----:B------:R-:W2:Y:S07]  /*2f10*/  LDSM.16.M88.4 R20, [R86+0x15800] ;  /* 0x015800005614783b */ /* 0x000eae0000000200 */
[C---:B------:R-:W-:Y:S08]  /*2f20*/  HMMA.16816.F32.BF16 R60, R76.reuse, R72, R60 ;  /* 0x000000484c3c723c */ /* 0x040ff0000004183c */
[----:B------:R-:W-:Y:S08]  /*2f30*/  HMMA.16816.F32.BF16 R56, R76, R74, R56 ;  /* 0x0000004a4c38723c */ /* 0x000ff00000041838 */
[C---:B---3--:R-:W-:Y:S08]  /*2f40*/  HMMA.16816.F32.BF16 R16, R8.reuse, R4, R16 ;  /* 0x000000040810723c */ /* 0x048ff00000041810 */
[----:B------:R-:W-:Y:S01]  /*2f50*/  HMMA.16816.F32.BF16 R12, R8, R6, R12 ;  /* 0x00000006080c723c */ /* 0x000fe2000004180c */
[----:B------:R-:W3:Y:S07]  /*2f60*/  LDSM.16.M88.4 R4, [R91+UR5+0x16800] ;  /* 0x016800055b04783b */ /* 0x000eee0008000200 */
[C---:B------:R-:W-:Y:S08]  /*2f70*/  HMMA.16816.F32.BF16 R60, R36.reuse, R28, R60 ;  /* 0x0000001c243c723c */ /* 0x040ff0000004183c */
[C---:B------:R-:W-:Y:S01]  /*2f80*/  HMMA.16816.F32.BF16 R56, R36.reuse, R30, R56 ;  /* 0x0000001e2438723c */ /* 0x040fe20000041838 */
[----:B------:R-:W5:Y:S07]  /*2f90*/  LDSM.16.M88.4 R28, [R91+UR5+0x17000] ;  /* 0x017000055b1c783b */ /* 0x000f6e0008000200 */
[C---:B------:R-:W-:Y:S08]  /*2fa0*/  HMMA.16816.F32.BF16 R52, R36.reuse, R24, R52 ;  /* 0x000000182434723c */ /* 0x040ff00000041834 */
[----:B------:R-:W-:Y:S01]  /*2fb0*/  HMMA.16816.F32.BF16 R48, R36, R26, R48 ;  /* 0x0000001a2430723c */ /* 0x000fe20000041830 */
[----:B------:R-:W5:Y:S04]  /*2fc0*/  LDSM.16.M88.4 R24, [R91+UR5+0x16000] ;  /* 0x016000055b18783b */ /* 0x000f680008000200 */
[----:B------:R-:W-:Y:S03]  /*2fd0*/  LDSM.16.M88.4 R36, [R87+0x16000] ;  /* 0x016000005724783b */ /* 0x000fe60000000200 */
[C---:B-1----:R-:W-:Y:S08]  /*2fe0*/  HMMA.16816.F32.BF16 R60, R8.reuse, R40, R60 ;  /* 0x00000028083c723c */ /* 0x042ff0000004183c */
[C---:B------:R-:W-:Y:S01]  /*2ff0*/  HMMA.16816.F32.BF16 R56, R8.reuse, R42, R56 ;  /* 0x0000002a0838723c */ /* 0x040fe20000041838 */
[----:B------:R-:W-:Y:S07]  /*3000*/  LDSM.16.M88.4 R40, [R90+0xc000] ;  /* 0x00c000005a28783b */ /* 0x000fee0000000200 */
[C---:B----4-:R-:W-:Y:S08]  /*3010*/  HMMA.16816.F32.BF16 R52, R8.reuse, R68, R52 ;  /* 0x000000440834723c */ /* 0x050ff00000041834 */
[C---:B------:R-:W-:Y:S01]  /*3020*/  HMMA.16816.F32.BF16 R48, R8.reuse, R70, R48 ;  /* 0x000000460830723c */ /* 0x040fe20000041830 */
[----:B------:R-:W-:Y:S07]  /*3030*/  LDSM.16.M88.4 R68, [R86+0x16000] ;  /* 0x016000005644783b */ /* 0x000fee0000000200 */
[C---:B--2---:R-:W-:Y:S08]  /*3040*/  HMMA.16816.F32.BF16 R44, R8.reuse, R20, R44 ;  /* 0x00000014082c723c */ /* 0x044ff0000004182c */
[----:B------:R-:W-:Y:S01]  /*3050*/  HMMA.16816.F32.BF16 R64, R8, R22, R64 ;  /* 0x000000160840723c */ /* 0x000fe20000041840 */
[----:B------:R-:W1:Y:S04]  /*3060*/  LDSM.16.M88.4 R8, [R87+0x16800] ;  /* 0x016800005708783b */ /* 0x000e680000000200 */
[----:B------:R-:W-:Y:S03]  /*3070*/  LDSM.16.M88.4 R20, [R87+0x17000] ;  /* 0x017000005714783b */ /* 0x000fe60000000200 */
[C---:B---3--:R-:W-:Y:S08]  /*3080*/  HMMA.16816.F32.BF16 R60, R92.reuse, R4, R60 ;  /* 0x000000045c3c723c */ /* 0x048ff0000004183c */
[C---:B------:R-:W-:Y:S01]  /*3090*/  HMMA.16816.F32.BF16 R56, R92.reuse, R6, R56 ;  /* 0x000000065c38723c */ /* 0x040fe20000041838 */
[----:B------:R-:W2:Y:S07]  /*30a0*/  LDSM.16.M88.4 R4, [R87+0x17800] ;  /* 0x017800005704783b */ /* 0x000eae0000000200 */
[C---:B-----5:R-:W-:Y:S08]  /*30b0*/  HMMA.16816.F32.BF16 R52, R92.reuse, R28, R52 ;  /* 0x0000001c5c34723c */ /* 0x060ff00000041834 */
[C---:B------:R-:W-:Y:S01]  /*30c0*/  HMMA.16816.F32.BF16 R48, R92.reuse, R30, R48 ;  /* 0x0000001e5c30723c */ /* 0x040fe20000041830 */
[----:B------:R-:W-:Y:S04]  /*30d0*/  LDSM.16.M88.4 R28, [R89+0xc000] ;  /* 0x00c00000591c783b */ /* 0x000fe80000000200 */
[----:B------:R-:W-:Y:S03]  /*30e0*/  LDSM.16.M88.4 R88, [R88+0xc000] ;  /* 0x00c000005858783b */ /* 0x000fe60000000200 */
[C---:B------:R-:W-:Y:S08]  /*30f0*/  HMMA.16816.F32.BF16 R44, R92.reuse, R32, R44 ;  /* 0x000000205c2c723c */ /* 0x040ff0000004182c */
[C---:B------:R-:W-:Y:S01]  /*3100*/  HMMA.16816.F32.BF16 R64, R92.reuse, R34, R64 ;  /* 0x000000225c40723c */ /* 0x040fe20000041840 */
[----:B------:R-:W3:Y:S07]  /*3110*/  LDSM.16.M88.4 R32, [R166+0x16800] ;  /* 0x01680000a620783b */ /* 0x000eee0000000200 */
[C---:B------:R-:W-:Y:S08]  /*3120*/  HMMA.16816.F32.BF16 R16, R92.reuse, R24, R16 ;  /* 0x000000185c10723c */ /* 0x040ff00000041810 */
[----:B------:R-:W-:Y:S01]  /*3130*/  HMMA.16816.F32.BF16 R12, R92, R26, R12 ;  /* 0x0000001a5c0c723c */ /* 0x000fe2000004180c */
[----:B------:R-:W4:Y:S07]  /*3140*/  LDSM.16.M88.4 R24, [R166+0x16000] ;  /* 0x01600000a618783b */ /* 0x000f2e0000000200 */
        /* <DEDUP_REMOVED lines=8> */
[----:B------:R-:W2:Y:S07]  /*31d0*/  LDSM.16.M88.4 R4, [R86+0x17000] ;  /* 0x017000005604783b */ /* 0x000eae0000000200 */
[----:B------:R-:W-:Y:S08]  /*31e0*/  HMMA.16816.F32.BF16 R52, R40, R20, R52 ;  /* 0x000000142834723c */ /* 0x000ff00000041834 */
[----:B---3--:R-:W-:Y:S01]  /*31f0*/  HMMA.16816.F32.BF16 R60, R28, R32, R60 ;  /* 0x000000201c3c723c */ /* 0x008fe2000004183c */
[----:B------:R-:W3:Y:S07]  /*3200*/  S2R R32, SR_CTAID.X ;  /* 0x0000000000207919 */ /* 0x000eee0000002500 */
[----:B------:R-:W-:Y:S01]  /*3210*/  HMMA.16816.F32.BF16 R48, R40, R22, R48 ;  /* 0x000000162830723c */ /* 0x000fe20000041830 */
[----:B------:R-:W2:Y:S07]  /*3220*/  LDSM.16.M88.4 R20, [R86+0x16800] ;  /* 0x016800005614783b */ /* 0x000eae0000000200 */
[C---:B----4-:R-:W-:Y:S08]  /*3230*/  HMMA.16816.F32.BF16 R16, R28.reuse, R24, R16 ;  /* 0x000000181c10723c */ /* 0x050ff00000041810 */
[----:B------:R-:W-:Y:S01]  /*3240*/  HMMA.16816.F32.BF16 R12, R28, R26, R12 ;  /* 0x0000001a1c0c723c */ /* 0x000fe2000004180c */
[----:B------:R-:W4:Y:S01]  /*3250*/  LDSM.16.M88.4 R24, [R86+0x17800] ;  /* 0x017800005618783b */ /* 0x000f220000000200 */
[----:B------:R-:W-:-:S06]  /*3260*/  DEPBAR.LE SB0, 0x0 ;  /* 0x000080000000791a */ /* 0x000fcc0000000000 */
[----:B-1----:R-:W-:Y:S01]  /*3270*/  HMMA.16816.F32.BF16 R52, R28, R8, R52 ;  /* 0x000000081c34723c */ /* 0x002fe20000041834 */
[----:B---3--:R-:W-:-:S04]  /*3280*/  IMAD R236, R32, 0x8, R236 ;  /* 0x0000000820ec7824 */ /* 0x008fc800078e02ec */
[----:B------:R-:W-:-:S03]  /*3290*/  IMAD.WIDE.U32 R236, R236, -0x326172a9, RZ ;  /* 0xcd9e8d57ecec7825 */ /* 0x000fc600078e00ff */
[C---:B------:R-:W-:Y:S08]  /*32a0*/  HMMA.16816.F32.BF16 R48, R28.reuse, R10, R48 ;  /* 0x0000000a1c30723c */ /* 0x040ff00000041830 */
[----:B-----5:R-:W-:Y:S08]  /*32b0*/  HMMA.16816.F32.BF16 R44, R28, R36, R44 ;  /* 0x000000241c2c723c */ /* 0x020ff0000004182c */
[----:B--2---:R-:W-:Y:S01]  /*32c0*/  HMMA.16816.F32.BF16 R52, R88, R4, R52 ;  /* 0x000000045834723c */ /* 0x004fe20000041834 */
[----:B------:R-:W-:-:S02]  /*32d0*/  SHF.R.U32.HI R5, RZ, 0x2, R180 ;  /* 0x00000002ff057819 */ /* 0x000fc400000116b4 */
[----:B------:R-:W-:Y:S02]  /*32e0*/  LOP3.LUT R4, R181, 0x1f0, RZ, 0xc0, !PT ;  /* 0x000001f0b5047812 */ /* 0x000fe400078ec0ff */
[----:B------:R-:W-:-:S03]  /*32f0*/  LOP3.LUT R5, R5, 0x7, RZ, 0xc0, !PT ;  /* 0x0000000705057812 */ /* 0x000fc600078ec0ff */
[----:B------:R-:W-:Y:S01]  /*3300*/  HMMA.16816.F32.BF16 R56, R28, R34, R56 ;  /* 0x000000221c38723c */ /* 0x000fe20000041838 */
[----:B------:R-:W-:-:S04]  /*3310*/  IMAD R4, R32, 0x80, R4 ;  /* 0x0000008020047824 */ /* 0x000fc800078e0204 */
[----:B------:R-:W-:Y:S02]  /*3320*/  IMAD.IADD R220, R5, 0x1, R4 ;  /* 0x0000000105dc7824 */ /* 0x000fe400078e0204 */
[----:B------:R-:W-:Y:S01]  /*3330*/  IMAD.U32 R4, RZ, RZ, UR18 ;  /* 0x00000012ff047e24 */ /* 0x000fe2000f8e00ff */
[----:B------:R-:W-:Y:S02]  /*3340*/  HMMA.16816.F32.BF16 R16, R88, R68, R16 ;  /* 0x000000445810723c */ /* 0x000fe40000041810 */
[C---:B------:R-:W-:Y:S02]  /*3350*/  IADD3 R221, PT, PT, R220.reuse, UR21, -R221 ;  /* 0x00000015dcdd7c10 */ /* 0x040fe4000fffe8dd */
[----:B------:R-:W-:-:S03]  /*3360*/  IADD3 R220, PT, PT, R220, 0x1, R4 ;  /* 0x00000001dcdc7810 */ /* 0x000fc60007ffe004 */
[----:B------:R-:W-:Y:S01]  /*3370*/  VIADD R182, R221, 0x8 ;  /* 0x00000008ddb67836 */ /* 0x000fe20000000000 */
[----:B------:R-:W-:Y:S01]  /*3380*/  HMMA.16816.F32.BF16 R12, R88, R70, R12 ;  /* 0x00000046580c723c */ /* 0x000fe2000004180c */
[C---:B------:R-:W-:Y:S02]  /*3390*/  VIADDMNMX R219, R220.reuse, 0x8, R219, PT ;  /* 0x00000008dcdb7846 */ /* 0x040fe400038001db */
[----:B------:R-:W-:-:S05]  /*33a0*/  VIMNMX R220, PT, PT, R220, UR21, PT ;  /* 0x00000015dcdc7c48 */ /* 0x000fca000bfe0100 */
[----:B------:R-:W-:Y:S01]  /*33b0*/  HMMA.16816.F32.BF16 R48, R88, R6, R48 ;  /* 0x000000065830723c */ /* 0x000fe20000041830 */
[----:B------:R-:W-:Y:S01]  /*33c0*/  LOP3.LUT R6, R187, UR4, RZ, 0xfc, !PT ;  /* 0x00000004bb067c12 */ /* 0x000fe2000f8efcff */
[----:B------:R-:W-:-:S03]  /*33d0*/  USHF.L.U32 UR4, UR12, 0x1, URZ ;  /* 0x000000010c047899 */ /* 0x000fc600080006ff */
[C---:B------:R-:W-:Y:S01]  /*33e0*/  ISETP.GT.AND P6, PT, R221.reuse, R6, PT ;  /* 0x00000006dd00720c */ /* 0x040fe20003fc4270 */
[C---:B------:R-:W-:Y:S01]  /*33f0*/  VIADD R34, R6.reuse, 0x1 ;  /* 0x0000000106227836 */ /* 0x040fe20000000000 */
[----:B------:R-:W-:Y:S01]  /*3400*/  ISETP.GE.AND P5, PT, R6, R220, PT ;  /* 0x000000dc0600720c */ /* 0x000fe20003fa6270 */
[C---:B------:R-:W-:Y:S01]  /*3410*/  HMMA.16816.F32.BF16 R60, R88.reuse, R20, R60 ;  /* 0x00000014583c723c */ /* 0x040fe2000004183c */
[----:B------:R-:W-:Y:S01]  /*3420*/  FSEL R16, R16, -INF , !P6 ;  /* 0xff80000010107808 */ /* 0x000fe20007000000 */
[C---:B------:R-:W-:Y:S01]  /*3430*/  VIADD R33, R6.reuse, 0x9 ;  /* 0x0000000906217836 */ /* 0x040fe20000000000 */
[----:B------:R-:W-:Y:S01]  /*3440*/  ISETP.GT.AND P0, PT, R221, R34, PT ;  /* 0x00000022dd00720c */ /* 0x000fe20003f04270 */
[----:B------:R-:W-:Y:S01]  /*3450*/  VIADD R32, R6, 0x10 ;  /* 0x0000001006207836 */ /* 0x000fe20000000000 */
[----:B------:R-:W-:Y:S01]  /*3460*/  ISETP.GE.AND P6, PT, R34, R220, PT ;  /* 0x000000dc2200720c */ /* 0x000fe20003fc6270 */
[C---:B------:R-:W-:Y:S01]  /*3470*/  VIADD R5, R6.reuse, 0x18 ;  /* 0x0000001806057836 */ /* 0x040fe20000000000 */
[----:B------:R-:W-:Y:S01]  /*3480*/  FSEL R17, R17, -INF , !P0 ;  /* 0xff80000011117808 */ /* 0x000fe20004000000 */
[----:B----4-:R-:W-:Y:S01]  /*3490*/  HMMA.16816.F32.BF16 R44, R88, R24, R44 ;  /* 0x00000018582c723c */ /* 0x010fe2000004182c */
[C---:B------:R-:W-:Y:S01]  /*34a0*/  VIADD R25, R6.reuse, 0x8 ;  /* 0x0000000806197836 */ /* 0x040fe20000000000 */
[C---:B------:R-:W-:Y:S01]  /*34b0*/  ISETP.GT.AND P0, PT, R221.reuse, R33, PT ;  /* 0x00000021dd00720c */ /* 0x040fe20003f04270 */
[----:B------:R-:W-:Y:S01]  /*34c0*/  VIADD R24, R6, 0x11 ;  /* 0x0000001106187836 */ /* 0x000fe20000000000 */
[----:B------:R-:W-:Y:S01]  /*34d0*/  ISETP.GT.AND P4, PT, R182, R6, PT ;  /* 0x00000006b600720c */ /* 0x000fe20003f84270 */
[C---:B------:R-:W-:Y:S01]  /*34e0*/  VIADD R4, R6.reuse, 0x19 ;  /* 0x0000001906047836 */ /* 0x040fe20000000000 */
[----:B------:R-:W-:Y:S01]  /*34f0*/  ISETP.GT.AND P2, PT, R221, R25, PT ;  /* 0x00000019dd00720c */ /* 0x000fe20003f44270 */
[C---:B------:R-:W-:Y:S01]  /*3500*/  VIADD R11, R6.reuse, 0x20 ;  /* 0x00000020060b7836 */ /* 0x040fe20000000000 */
[----:B------:R-:W-:Y:S01]  /*3510*/  HMMA.16816.F32.BF16 R64, R28, R38, R64 ;  /* 0x000000261c40723c */ /* 0x000fe20000041840 */
[----:B------:R-:W-:Y:S01]  /*3520*/  FSEL R13, R13, -INF , !P0 ;  /* 0xff8000000d0d7808 */ /* 0x000fe20004000000 */
[----:B------:R-:W-:Y:S01]  /*3530*/  VIADD R31, R6, 0x21 ;  /* 0x00000021061f7836 */ /* 0x000fe20000000000 */
[----:B------:R-:W-:Y:S01]  /*3540*/  FSEL R12, R12, -INF , !P2 ;  /* 0xff8000000c0c7808 */ /* 0x000fe20005000000 */
[C---:B------:R-:W-:Y:S01]  /*3550*/  VIADD R7, R6.reuse, 0x28 ;  /* 0x0000002806077836 */ /* 0x040fe20000000000 */
[C---:B------:R-:W-:Y:S01]  /*3560*/  ISETP.GT.AND P2, PT, R221.reuse, R32, PT ;  /* 0x00000020dd00720c */ /* 0x040fe20003f44270 */
[----:B------:R-:W-:Y:S01]  /*3570*/  VIADD R30, R6, 0x29 ;  /* 0x00000029061e7836 */ /* 0x000fe20000000000 */
[----:B------:R-:W-:Y:S01]  /*3580*/  ISETP.GT.AND P0, PT, R221, R24, PT ;  /* 0x00000018dd00720c */ /* 0x000fe20003f04270 */
[----:B------:R-:W-:Y:S01]  /*3590*/  HMMA.16816.F32.BF16 R56, R88, R22, R56 ;  /* 0x000000165838723c */ /* 0x000fe20000041838 */
[----:B------:R-:W-:Y:S01]  /*35a0*/  FSEL R23, R16, -INF , !P5 ;  /* 0xff80000010177808 */ /* 0x000fe20006800000 */
[C---:B------:R-:W-:Y:S01]  /*35b0*/  VIADD R29, R6.reuse, 0x30 ;  /* 0x00000030061d7836 */ /* 0x040fe20000000000 */
[----:B------:R-:W-:Y:S01]  /*35c0*/  ISETP.GE.AND P5, PT, R25, R220, PT ;  /* 0x000000dc1900720c */ /* 0x000fe20003fa6270 */
[----:B------:R-:W-:Y:S01]  /*35d0*/  VIADD R28, R6, 0x31 ;  /* 0x00000031061c7836 */ /* 0x000fe20000000000 */
[----:B------:R-:W-:-:S02]  /*35e0*/  FSEL R22, R17, -INF , !P6 ;  /* 0xff80000011167808 */ /* 0x000fc40007000000 */
[----:B------:R-:W-:Y:S02]  /*35f0*/  FSEL R21, R12, -INF , !P5 ;  /* 0xff8000000c157808 */ /* 0x000fe40006800000 */
[-C--:B------:R-:W-:Y:S02]  /*3600*/  ISETP.GE.AND P6, PT, R33, R220.reuse, PT ;  /* 0x000000dc2100720c */ /* 0x080fe40003fc6270 */
[----:B------:R-:W-:Y:S01]  /*3610*/  ISETP.GE.AND P5, PT, R32, R220, PT ;  /* 0x000000dc2000720c */ /* 0x000fe20003fa6270 */
[----:B------:R-:W-:Y:S01]  /*3620*/  HMMA.16816.F32.BF16 R64, R88, R26, R64 ;  /* 0x0000001a5840723c */ /* 0x000fe20000041840 */
[----:B------:R-:W-:Y:S01]  /*3630*/  FSEL R10, R60, -INF , !P2 ;  /* 0xff8000003c0a7808 */ /* 0x000fe20005000000 */
[C---:B------:R-:W-:Y:S01]  /*3640*/  VIADD R27, R6.reuse, 0x38 ;  /* 0x00000038061b7836 */ /* 0x040fe20000000000 */
[----:B------:R-:W-:Y:S01]  /*3650*/  ISETP.GT.AND P2, PT, R221, R5, PT ;  /* 0x00000005dd00720c */ /* 0x000fe20003f44270 */
[----:B------:R-:W-:Y:S01]  /*3660*/  VIADD R26, R6, 0x39 ;  /* 0x00000039061a7836 */ /* 0x000fe20000000000 */
[----:B------:R-:W-:-:S02]  /*3670*/  FSEL R20, R13, -INF , !P6 ;  /* 0xff8000000d147808 */ /* 0x000fc40007000000 */
[----:B------:R-:W-:Y:S01]  /*3680*/  FSEL R10, R10, -INF , !P5 ;  /* 0xff8000000a0a7808 */ /* 0x000fe20006800000 */
[----:B------:R-:W-:Y:S01]  /*3690*/  BAR.SYNC.DEFER_BLOCKING 0x0 ;  /* 0x0000000000007b1d */ /* 0x000fe20000010000 */
[-C--:B------:R-:W-:Y:S02]  /*36a0*/  ISETP.GE.AND P6, PT, R24, R220.reuse, PT ;  /* 0x000000dc1800720c */ /* 0x080fe40003fc6270 */
[----:B------:R-:W-:Y:S02]  /*36b0*/  FSEL R9, R61, -INF , !P0 ;  /* 0xff8000003d097808 */ /* 0x000fe40004000000 */
[----:B------:R-:W-:Y:S02]  /*36c0*/  ISETP.GE.AND P5, PT, R5, R220, PT ;  /* 0x000000dc0500720c */ /* 0x000fe40003fa6270 */
[----:B------:R-:W-:Y:S02]  /*36d0*/  FSEL R8, R56, -INF , !P2 ;  /* 0xff80000038087808 */ /* 0x000fe40005000000 */
[----:B------:R-:W-:-:S02]  /*36e0*/  ISETP.GT.AND P0, PT, R221, R4, PT ;  /* 0x00000004dd00720c */ /* 0x000fc40003f04270 */
[----:B------:R-:W-:Y:S02]  /*36f0*/  ISETP.GT.AND P2, PT, R221, R11, PT ;  /* 0x0000000bdd00720c */ /* 0x000fe40003f44270 */
[----:B------:R-:W-:Y:S02]  /*3700*/  ISETP.GE.AND P3, PT, R6, R219, PT ;  /* 0x000000db0600720c */ /* 0x000fe40003f66270 */
[----:B------:R-:W-:Y:S02]  /*3710*/  FSEL R9, R9, -INF , !P6 ;  /* 0xff80000009097808 */ /* 0x000fe40007000000 */
[----:B------:R-:W-:Y:S02]  /*3720*/  FSEL R8, R8, -INF , !P5 ;  /* 0xff80000008087808 */ /* 0x000fe40006800000 */
[----:B------:R-:W-:Y:S02]  /*3730*/  ISETP.GE.AND P6, PT, R4, R220, PT ;  /* 0x000000dc0400720c */ /* 0x000fe40003fc6270 */
[----:B------:R-:W-:-:S02]  /*3740*/  FSEL R6, R57, -INF , !P0 ;  /* 0xff80000039067808 */ /* 0x000fc40004000000 */
[----:B------:R-:W-:Y:S02]  /*3750*/  ISETP.GE.AND P5, PT, R11, R220, PT ;  /* 0x000000dc0b00720c */ /* 0x000fe40003fa6270 */
[----:B------:R-:W-:Y:S02]  /*3760*/  FSEL R52, R52, -INF , !P2 ;  /* 0xff80000034347808 */ /* 0x000fe40005000000 */
[C---:B------:R-:W-:Y:S02]  /*3770*/  ISETP.GT.AND P0, PT, R221.reuse, R31, PT ;  /* 0x0000001fdd00720c */ /* 0x040fe40003f04270 */
[----:B------:R-:W-:Y:S02]  /*3780*/  ISETP.GT.AND P2, PT, R221, R7, PT ;  /* 0x00000007dd00720c */ /* 0x000fe40003f44270 */
[----:B------:R-:W-:Y:S02]  /*3790*/  FSEL R6, R6, -INF , !P6 ;  /* 0xff80000006067808 */ /* 0x000fe40007000000 */
[----:B------:R-:W-:-:S02]  /*37a0*/  FSEL R234, R52, -INF , !P5 ;  /* 0xff80000034ea7808 */ /* 0x000fc40006800000 */
[-C--:B------:R-:W-:Y:S02]  /*37b0*/  ISETP.GE.AND P6, PT, R31, R220.reuse, PT ;  /* 0x000000dc1f00720c */ /* 0x080fe40003fc6270 */
[----:B------:R-:W-:Y:S02]  /*37c0*/  FSEL R53, R53, -INF , !P0 ;  /* 0xff80000035357808 */ /* 0x000fe40004000000 */
[----:B------:R-:W-:Y:S02]  /*37d0*/  ISETP.GE.AND P5, PT, R7, R220, PT ;  /* 0x000000dc0700720c */ /* 0x000fe40003fa6270 */
        /* <DEDUP_REMOVED lines=9> */
[C---:B------:R-:W-:Y:S02]  /*3870*/  ISETP.GT.AND P0, PT, R221.reuse, R28, PT ;  /* 0x0000001cdd00720c */ /* 0x040fe40003f04270 */
[----:B------:R-:W-:Y:S02]  /*3880*/  ISETP.GT.AND P2, PT, R221, R27, PT ;  /* 0x0000001bdd00720c */ /* 0x000fe40003f44270 */
[----:B------:R-:W-:Y:S02]  /*3890*/  FSEL R214, R49, -INF , !P6 ;  /* 0xff80000031d67808 */ /* 0x000fe40007000000 */
[----:B------:R-:W-:Y:S02]  /*38a0*/  FSEL R211, R44, -INF , !P5 ;  /* 0xff8000002cd37808 */ /* 0x000fe40006800000 */
[----:B------:R-:W-:Y:S02]  /*38b0*/  ISETP.GE.AND P6, PT, R28, R220, PT ;  /* 0x000000dc1c00720c */ /* 0x000fe40003fc6270 */
[----:B------:R-:W-:-:S02]  /*38c0*/  FSEL R45, R45, -INF , !P0 ;  /* 0xff8000002d2d7808 */ /* 0x000fc40004000000 */
[----:B------:R-:W-:Y:S02]  /*38d0*/  ISETP.GE.AND P5, PT, R27, R220, PT ;  /* 0x000000dc1b00720c */ /* 0x000fe40003fa6270 */
[----:B------:R-:W-:Y:S02]  /*38e0*/  FSEL R64, R64, -INF , !P2 ;  /* 0xff80000040407808 */ /* 0x000fe40005000000 */
[----:B------:R-:W-:Y:S02]  /*38f0*/  ISETP.GT.AND P0, PT, R221, R26, PT ;  /* 0x0000001add00720c */ /* 0x000fe40003f04270 */
[----:B------:R-:W-:Y:S02]  /*3900*/  FSEL R210, R45, -INF , !P6 ;  /* 0xff8000002dd27808 */ /* 0x000fe40007000000 */
[----:B------:R-:W-:Y:S02]  /*3910*/  FSEL R209, R64, -INF , !P5 ;  /* 0xff80000040d17808 */ /* 0x000fe40006800000 */
[----:B------:R-:W-:-:S02]  /*3920*/  ISETP.GT.AND P6, PT, R182, R34, PT ;  /* 0x00000022b600720c */ /* 0x000fc40003fc4270 */
[----:B------:R-:W-:Y:S02]  /*3930*/  ISETP.GE.AND P5, PT, R26, R220, PT ;  /* 0x000000dc1a00720c */ /* 0x000fe40003fa6270 */
[----:B------:R-:W-:Y:S02]  /*3940*/  FSEL R65, R65, -INF , !P0 ;  /* 0xff80000041417808 */ /* 0x000fe40004000000 */
[----:B------:R-:W-:Y:S02]  /*3950*/  FSEL R18, R18, -INF , !P4 ;  /* 0xff80000012127808 */ /* 0x000fe40006000000 */
[----:B------:R-:W-:Y:S02]  /*3960*/  ISETP.GT.AND P0, PT, R182, R25, PT ;  /* 0x00000019b600720c */ /* 0x000fe40003f04270 */
[-C--:B------:R-:W-:Y:S02]  /*3970*/  ISETP.GE.AND P4, PT, R25, R219.reuse, PT ;  /* 0x000000db1900720c */ /* 0x080fe40003f86270 */
[----:B------:R-:W-:-:S02]  /*3980*/  ISETP.GE.AND P2, PT, R34, R219, PT ;  /* 0x000000db2200720c */ /* 0x000fc40003f46270 */
[----:B------:R-:W-:Y:S02]  /*3990*/  FSEL R19, R19, -INF , !P6 ;  /* 0xff80000013137808 */ /* 0x000fe40007000000 */
[----:B------:R-:W-:Y:S02]  /*39a0*/  FSEL R208, R65, -INF , !P5 ;  /* 0xff80000041d07808 */ /* 0x000fe40006800000 */
[----:B------:R-:W-:Y:S02]  /*39b0*/  FSEL R25, R18, -INF , !P3 ;  /* 0xff80000012197808 */ /* 0x000fe40005800000 */
[C---:B------:R-:W-:Y:S02]  /*39c0*/  ISETP.GT.AND P5, PT, R182.reuse, R33, PT ;  /* 0x00000021b600720c */ /* 0x040fe40003fa4270 */
[----:B------:R-:W-:Y:S02]  /*39d0*/  ISETP.GT.AND P3, PT, R182, R32, PT ;  /* 0x00000020b600720c */ /* 0x000fe40003f64270 */
[----:B------:R-:W-:-:S02]  /*39e0*/  FSEL R14, R14, -INF , !P0 ;  /* 0xff8000000e0e7808 */ /* 0x000fc40004000000 */
[----:B------:R-:W-:Y:S02]  /*39f0*/  FMNMX3.FTZ R12, R23, R22, R21, !PT ;  /* 0x00000016170c7276 */ /* 0x000fe40007810015 */
[----:B------:R-:W-:Y:S02]  /*3a00*/  FSEL R18, R19, -INF , !P2 ;  /* 0xff80000013127808 */ /* 0x000fe40005000000 */
[----:B------:R-:W-:Y:S02]  /*3a10*/  ISETP.GT.AND P0, PT, R182, R24, PT ;  /* 0x00000018b600720c */ /* 0x000fe40003f04270 */
[----:B------:R-:W-:Y:S02]  /*3a20*/  ISETP.GE.AND P2, PT, R32, R219, PT ;  /* 0x000000db2000720c */ /* 0x000fe40003f46270 */
[----:B------:R-:W-:Y:S02]  /*3a30*/  FSEL R15, R15, -INF , !P5 ;  /* 0xff8000000f0f7808 */ /* 0x000fe40006800000 */
[----:B------:R-:W-:-:S02]  /*3a40*/  FSEL R62, R62, -INF , !P3 ;  /* 0xff8000003e3e7808 */ /* 0x000fc40005800000 */
[----:B------:R-:W-:Y:S02]  /*3a50*/  ISETP.GE.AND P6, PT, R33, R219, PT ;  /* 0x000000db2100720c */ /* 0x000fe40003fc6270 */
[----:B------:R-:W-:Y:S02]  /*3a60*/  FSEL R19, R14, -INF , !P4 ;  /* 0xff8000000e137808 */ /* 0x000fe40006000000 */
[----:B------:R-:W-:Y:S02]  /*3a70*/  ISETP.GT.AND P5, PT, R182, R5, PT ;  /* 0x00000005b600720c */ /* 0x000fe40003fa4270 */
[----:B------:R-:W-:Y:S02]  /*3a80*/  FMNMX3.FTZ R13, R12, R20, R10, !PT ;  /* 0x000000140c0d7276 */ /* 0x000fe4000781000a */
        /* <DEDUP_REMOVED lines=9> */
[----:B------:R-:W-:Y:S02]  /*3b20*/  ISETP.GE.AND P6, PT, R4, R219, PT ;  /* 0x000000db0400720c */ /* 0x000fe40003fc6270 */
[----:B------:R-:W-:Y:S02]  /*3b30*/  FMNMX3.FTZ R13, R13, R9, R8, !PT ;  /* 0x000000090d0d7276 */ /* 0x000fe40007810008 */
[----:B------:R-:W-:Y:S02]  /*3b40*/  FSEL R4, R63, -INF , !P4 ;  /* 0xff8000003f047808 */ /* 0x000fe40006000000 */
[----:B------:R-:W-:Y:S02]  /*3b50*/  ISETP.GE.AND P5, PT, R11, R219, PT ;  /* 0x000000db0b00720c */ /* 0x000fe40003fa6270 */
[----:B------:R-:W-:-:S02]  /*3b60*/  ISETP.GT.AND P4, PT, R182, R31, PT ;  /* 0x0000001fb600720c */ /* 0x000fc40003f84270 */
[----:B------:R-:W-:Y:S02]  /*3b70*/  FSEL R11, R58, -INF , !P3 ;  /* 0xff8000003a0b7808 */ /* 0x000fe40005800000 */
[----:B------:R-:W-:Y:S02]  /*3b80*/  FSEL R59, R59, -INF , !P0 ;  /* 0xff8000003b3b7808 */ /* 0x000fe40004000000 */
[----:B------:R-:W-:Y:S02]  /*3b90*/  FSEL R54, R54, -INF , !P2 ;  /* 0xff80000036367808 */ /* 0x000fe40005000000 */
[----:B------:R-:W-:Y:S02]  /*3ba0*/  FMNMX3.FTZ R12, R12, R24, R5, !PT ;  /* 0x000000180c0c7276 */ /* 0x000fe40007810005 */
[----:B------:R-:W-:Y:S02]  /*3bb0*/  ISETP.GT.AND P0, PT, R182, R7, PT ;  /* 0x00000007b600720c */ /* 0x000fe40003f04270 */
[----:B------:R-:W-:-:S02]  /*3bc0*/  FMNMX3.FTZ R13, R13, R6, R234, !PT ;  /* 0x000000060d0d7276 */ /* 0x000fc400078100ea */
[-C--:B------:R-:W-:Y:S02]  /*3bd0*/  ISETP.GE.AND P2, PT, R7, R219.reuse, PT ;  /* 0x000000db0700720c */ /* 0x080fe40003f46270 */
[----:B------:R-:W-:Y:S02]  /*3be0*/  FSEL R55, R55, -INF , !P4 ;  /* 0xff80000037377808 */ /* 0x000fe40006000000 */
[----:B------:R-:W-:Y:S02]  /*3bf0*/  ISETP.GE.AND P3, PT, R31, R219, PT ;  /* 0x000000db1f00720c */ /* 0x000fe40003f66270 */
[----:B------:R-:W-:Y:S02]  /*3c00*/  FSEL R7, R59, -INF , !P6 ;  /* 0xff8000003b077808 */ /* 0x000fe40007000000 */
[----:B------:R-:W-:Y:S02]  /*3c10*/  ISETP.GT.AND P4, PT, R182, R30, PT ;  /* 0x0000001eb600720c */ /* 0x000fe40003f84270 */
[----:B------:R-:W-:-:S02]  /*3c20*/  FSEL R227, R54, -INF , !P5 ;  /* 0xff80000036e37808 */ /* 0x000fc40006800000 */
[----:B------:R-:W-:Y:S02]  /*3c30*/  FMNMX3.FTZ R12, R12, R4, R11, !PT ;  /* 0x000000040c0c7276 */ /* 0x000fe4000781000b */
[----:B------:R-:W-:Y:S02]  /*3c40*/  ISETP.GT.AND P5, PT, R182, R29, PT ;  /* 0x0000001db600720c */ /* 0x000fe40003fa4270 */
[----:B------:R-:W-:Y:S02]  /*3c50*/  FSEL R50, R50, -INF , !P0 ;  /* 0xff80000032327808 */ /* 0x000fe40004000000 */
[----:B------:R-:W-:Y:S02]  /*3c60*/  FMNMX3.FTZ R14, R13, R218, R215, !PT ;  /* 0x000000da0d0e7276 */ /* 0x000fe400078100d7 */
[----:B------:R-:W-:Y:S02]  /*3c70*/  FSEL R217, R55, -INF , !P3 ;  /* 0xff80000037d97808 */ /* 0x000fe40005800000 */
[----:B------:R-:W-:-:S02]  /*3c80*/  ISETP.GT.AND P0, PT, R182, R28, PT ;  /* 0x0000001cb600720c */ /* 0x000fc40003f04270 */
[----:B------:R-:W-:Y:S02]  /*3c90*/  FSEL R51, R51, -INF , !P4 ;  /* 0xff80000033337808 */ /* 0x000fe40006000000 */
[----:B------:R-:W-:Y:S02]  /*3ca0*/  FMNMX3.FTZ R13, R12, R7, R227, !PT ;  /* 0x000000070c0d7276 */ /* 0x000fe400078100e3 */
[-C--:B------:R-:W-:Y:S02]  /*3cb0*/  ISETP.GE.AND P6, PT, R30, R219.reuse, PT ;  /* 0x000000db1e00720c */ /* 0x080fe40003fc6270 */
[----:B------:R-:W-:Y:S02]  /*3cc0*/  ISETP.GE.AND P3, PT, R29, R219, PT ;  /* 0x000000db1d00720c */ /* 0x000fe40003f66270 */
[----:B------:R-:W-:Y:S02]  /*3cd0*/  FSEL R212, R50, -INF , !P2 ;  /* 0xff80000032d47808 */ /* 0x000fe40005000000 */
[----:B------:R-:W-:-:S02]  /*3ce0*/  ISETP.GT.AND P4, PT, R182, R27, PT ;  /* 0x0000001bb600720c */ /* 0x000fc40003f84270 */
[----:B------:R-:W-:Y:S02]  /*3cf0*/  FSEL R46, R46, -INF , !P5 ;  /* 0xff8000002e2e7808 */ /* 0x000fe40006800000 */
[----:B------:R-:W-:Y:S02]  /*3d00*/  FMNMX3.FTZ R12, R14, R214, R211, !PT ;  /* 0x000000d60e0c7276 */ /* 0x000fe400078100d3 */
[----:B------:R-:W-:Y:S02]  /*3d10*/  FSEL R47, R47, -INF , !P0 ;  /* 0xff8000002f2f7808 */ /* 0x000fe40004000000 */
[-C--:B------:R-:W-:Y:S02]  /*3d20*/  ISETP.GE.AND P2, PT, R28, R219.reuse, PT ;  /* 0x000000db1c00720c */ /* 0x080fe40003f46270 */
[----:B------:R-:W-:Y:S02]  /*3d30*/  ISETP.GE.AND P5, PT, R27, R219, PT ;  /* 0x000000db1b00720c */ /* 0x000fe40003fa6270 */
[----:B------:R-:W-:-:S02]  /*3d40*/  ISETP.GT.AND P0, PT, R182, R26, PT ;  /* 0x0000001ab600720c */ /* 0x000fc40003f04270 */
[----:B------:R-:W-:Y:S02]  /*3d50*/  FSEL R66, R66, -INF , !P4 ;  /* 0xff80000042427808 */ /* 0x000fe40006000000 */
        /* <DEDUP_REMOVED lines=38> */
.L_x_1989:
[----:B------:R-:W2:Y:S01]  /*3fc0*/  SHFL.BFLY PT, R17, R12, 0x2, 0x1f ;  /* 0x0c401f000c117f89 */ /* 0x000ea200000e0000 */
[----:B------:R-:W-:Y:S01]  /*3fd0*/  FSEL R175, R67, -INF , !P4 ;  /* 0xff80000043af7808 */ /* 0x000fe20006000000 */
[----:B------:R-:W-:Y:S01]  /*3fe0*/  UIADD3 UR6, UPT, UPT, UR27, -0x4498517b, URZ ;  /* 0xbb67ae851b067890 */ /* 0x000fe2000fffe0ff */
[----:B------:R-:W-:Y:S01]  /*3ff0*/  FMNMX3.FTZ R13, R13, R205, R204, !PT ;  /* 0x000000cd0d0d7276 */ /* 0x000fe200078100cc */
[----:B------:R-:W-:Y:S01]  /*4000*/  IMAD.U32 R14, RZ, RZ, UR4 ;  /* 0x00000004ff0e7e24 */ /* 0x000fe2000f8e00ff */
[----:B------:R-:W-:Y:S01]  /*4010*/  LOP3.LUT R84, R84, UR26, R237, 0x96, !PT ;  /* 0x0000001a54547c12 */ /* 0x000fe2000f8e96ed */
[----:B------:R-:W-:Y:S01]  /*4020*/  IMAD.WIDE.U32 R232, R232, -0x2daee0ad, RZ ;  /* 0xd2511f53e8e87825 */ /* 0x000fe200078e00ff */
[----:B-1----:R-:W-:Y:S01]  /*4030*/  FMNMX.FTZ R29, R175, R13, !PT ;  /* 0x0000000daf1d7209 */ /* 0x002fe20007810000 */
[----:B------:R-:W-:Y:S01]  /*4040*/  UIADD3 UR19, UPT, UPT, UR26, -0x61c88647, URZ ;  /* 0x9e3779b91a137890 */ /* 0x000fe2000fffe0ff */
[----:B------:R-:W1:Y:S01]  /*4050*/  LDC R173, c[0x0][0x4f8] ;  /* 0x00013e00ffad7b82 */ /* 0x000e620000000800 */
[----:B------:R-:W-:Y:S01]  /*4060*/  IMAD.WIDE.U32 R230, R84, -0x2daee0ad, RZ ;  /* 0xd2511f5354e67825 */ /* 0x000fe200078e00ff */
[----:B------:R-:W-:Y:S01]  /*4070*/  LOP3.LUT R14, R14, UR27, R233, 0x96, !PT ;  /* 0x0000001b0e0e7c12 */ /* 0x000fe2000f8e96e9 */
[----:B------:R-:W3:Y:S01]  /*4080*/  SHFL.BFLY PT, R13, R29, 0x2, 0x1f ;  /* 0x0c401f001d0d7f89 */ /* 0x000ee200000e0000 */
[----:B------:R-:W-:Y:S01]  /*4090*/  UIADD3 UR18, UPT, UPT, UR26, 0x3c6ef372, URZ ;  /* 0x3c6ef3721a127890 */ /* 0x000fe2000fffe0ff */
[----:B------:R-:W-:Y:S01]  /*40a0*/  LOP3.LUT R203, R3, 0x200, R0, 0xf8, !PT ;  /* 0x0000020003cb7812 */ /* 0x000fe200078ef800 */
[----:B------:R-:W-:Y:S01]  /*40b0*/  UIADD3 UR25, UPT, UPT, UR27, 0x76cf5d0a, URZ ;  /* 0x76cf5d0a1b197890 */ /* 0x000fe2000fffe0ff */
[----:B------:R-:W-:Y:S01]  /*40c0*/  LOP3.LUT R228, R232, UR6, R231, 0x96, !PT ;  /* 0x00000006e8e47c12 */ /* 0x000fe2000f8e96e7 */
[----:B------:R-:W-:Y:S01]  /*40d0*/  IMAD.WIDE.U32 R26, R14, -0x326172a9, RZ ;  /* 0xcd9e8d570e1a7825 */ /* 0x000fe200078e00ff */
[----:B------:R-:W-:Y:S01]  /*40e0*/  UIADD3 UR24, UPT, UPT, UR27, 0x32370b8f, URZ ;  /* 0x32370b8f1b187890 */ /* 0x000fe2000fffe0ff */
[----:B------:R-:W-:Y:S01]  /*40f0*/  LEA R203, R203, UR5, 0x1 ;  /* 0x00000005cbcb7c11 */ /* 0x000fe2000f8e08ff */
[----:B------:R-:W4:Y:S01]  /*4100*/  LDCU UR6, c[0x0][0x45c] ;  /* 0x00008b80ff0677ac */ /* 0x000f220008000800 */
[----:B------:R-:W-:Y:S01]  /*4110*/  IMAD.WIDE.U32 R228, R228, -0x326172a9, RZ ;  /* 0xcd9e8d57e4e47825 */ /* 0x000fe200078e00ff */
[----:B------:R-:W-:-:S02]  /*4120*/  LOP3.LUT R14, R236, UR19, R27, 0x96, !PT ;  /* 0x00000013ec0e7c12 */ /* 0x000fc4000f8e961b */
[----:B--2---:R-:W-:Y:S01]  /*4130*/  FMNMX.FTZ R17, R12, R17, !PT ;  /* 0x000000110c117209 */ /* 0x004fe20007810000 */
[----:B------:R-:W-:Y:S01]  /*4140*/  UIADD3 UR17, UPT, UPT, UR26, -0x255992d5, URZ ;  /* 0xdaa66d2b1a117890 */ /* 0x000fe2000fffe0ff */
[----:B------:R-:W-:Y:S01]  /*4150*/  LOP3.LUT R26, R26, UR18, R229, 0x96, !PT ;  /* 0x000000121a1a7c12 */ /* 0x000fe2000f8e96e5 */
[----:B------:R-:W-:Y:S01]  /*4160*/  IMAD.WIDE.U32 R14, R14, -0x2daee0ad, RZ ;  /* 0xd2511f530e0e7825 */ /* 0x000fe200078e00ff */
[----:B------:R-:W-:Y:S01]  /*4170*/  UIADD3 UR13, UPT, UPT, UR26, 0x78dde6e4, URZ ;  /* 0x78dde6e41a0d7890 */ /* 0x000fe2000fffe0ff */
[----:B------:R-:W2:Y:S01]  /*4180*/  SHFL.BFLY PT, R164, R17, 0x1, 0x1f ;  /* 0x0c201f0011a47f89 */ /* 0x000ea200000e0000 */
[----:B------:R-:W-:Y:S01]  /*4190*/  UIADD3 UR21, UPT, UPT, UR27, -0x126145ec, URZ ;  /* 0xed9eba141b157890 */ /* 0x000fe2000fffe0ff */
[----:B------:R-:W-:Y:S01]  /*41a0*/  IMAD.WIDE.U32 R26, R26, -0x2daee0ad, RZ ;  /* 0xd2511f531a1a7825 */ /* 0x000fe200078e00ff */
[----:B------:R-:W-:Y:S01]  /*41b0*/  LOP3.LUT R12, R230, UR25, R15, 0x96, !PT ;  /* 0x00000019e60c7c12 */ /* 0x000fe2000f8e960f */
[----:B------:R-:W-:Y:S01]  /*41c0*/  UIADD3 UR20, UPT, UPT, UR27, -0x56f99767, URZ ;  /* 0xa90668991b147890 */ /* 0x000fe2000fffe0ff */
[----:B-1----:R-:W-:Y:S01]  /*41d0*/  LOP3.LUT R173, R173, 0xff, RZ, 0xc0, !PT ;  /* 0x000000ffadad7812 */ /* 0x002fe200078ec0ff */
[----:B------:R-:W-:Y:S01]  /*41e0*/  IMAD.IADD R172, R183, 0x1, R203 ;  /* 0x00000001b7ac7824 */ /* 0x000fe200078e02cb */
[----:B---3--:R-:W-:Y:S01]  /*41f0*/  FMNMX.FTZ R29, R29, R13, !PT ;  /* 0x0000000d1d1d7209 */ /* 0x008fe20007810000 */
[----:B------:R-:W-:Y:S01]  /*4200*/  IMAD.WIDE.U32 R12, R12, -0x326172a9, RZ ;  /* 0xcd9e8d570c0c7825 */ /* 0x000fe200078e00ff */
[----:B------:R-:W-:Y:S01]  /*4210*/  LOP3.LUT R14, R14, UR24, R27, 0x96, !PT ;  /* 0x000000180e0e7c12 */ /* 0x000fe2000f8e961b */
[----:B------:R-:W-:Y:S01]  /*4220*/  UIADD3 UR8, UPT, UPT, UR26, -0x4ab325aa, URZ ;  /* 0xb54cda561a087890 */ /* 0x000fe2000fffe0ff */
[----:B------:R-:W-:Y:S01]  /*4230*/  LDSM.16.MT88.4 R48, [R172+0x1a000] ;  /* 0x01a00000ac30783b */ /* 0x000fe20000004200 */
[----:B------:R-:W-:Y:S01]  /*4240*/  IMAD.IADD R202, R185, 0x1, R203 ;  /* 0x00000001b9ca7824 */ /* 0x000fe200078e02cb */
[----:B------:R-:W-:Y:S01]  /*4250*/  LOP3.LUT R13, R228, UR17, R13, 0x96, !PT ;  /* 0x00000011e40d7c12 */ /* 0x000fe2000f8e960d */
[----:B------:R-:W-:Y:S01]  /*4260*/  IMAD.WIDE.U32 R14, R14, -0x326172a9, RZ ;  /* 0xcd9e8d570e0e7825 */ /* 0x000fe200078e00ff */
[----:B------:R-:W1:Y:S01]  /*4270*/  SHFL.BFLY PT, R28, R29, 0x1, 0x1f ;  /* 0x0c201f001d1c7f89 */ /* 0x000e6200000e0000 */
[----:B------:R-:W-:-:S02]  /*4280*/  UIADD3 UR9, UPT, UPT, UR26, 0x1715609d, URZ ;  /* 0x1715609d1a097890 */ /* 0x000fc4000fffe0ff */
[----:B------:R-:W-:Y:S01]  /*4290*/  IMAD.WIDE.U32 R30, R13, -0x2daee0ad, RZ ;  /* 0xd2511f530d1e7825 */ /* 0x000fe200078e00ff */
[----:B------:R-:W-:Y:S01]  /*42a0*/  LOP3.LUT R12, R12, UR13, R15, 0x96, !PT ;  /* 0x0000000d0c0c7c12 */ /* 0x000fe2000f8e960f */
[----:B------:R-:W-:Y:S01]  /*42b0*/  LDSM.16.MT88.4 R148, [R172+0x18000] ;  /* 0x01800000ac94783b */ /* 0x000fe20000004200 */
[----:B------:R-:W-:Y:S01]  /*42c0*/  UIADD3 UR7, UPT, UPT, UR27, 0x646e171e, URZ ;  /* 0x646e171e1b077890 */ /* 0x000fe2000fffe0ff */
[----:B------:R-:W-:Y:S01]  /*42d0*/  IMAD.IADD R201, R183, 0x1, R202 ;  /* 0x00000001b7c97824 */ /* 0x000fe200078e02ca */
[----:B------:R-:W-:Y:S01]  /*42e0*/  LOP3.LUT R16, R26, UR21, R31, 0x96, !PT ;  /* 0x000000151a107c12 */ /* 0x000fe2000f8e961f */
[----:B------:R-:W-:Y:S01]  /*42f0*/  IMAD.WIDE.U32 R12, R12, -0x2daee0ad, RZ ;  /* 0xd2511f530c0c7825 */ /* 0x000fe200078e00ff */
[----:B--2---:R-:W-:Y:S01]  /*4300*/  FMNMX.FTZ R164, R17, R164, !PT ;  /* 0x000000a411a47209 */ /* 0x004fe20007810000 */
[----:B------:R-:W-:Y:S01]  /*4310*/  LDSM.16.MT88.4 R80, [R172+0x1c000] ;  /* 0x01c00000ac50783b */ /* 0x000fe20000004200 */
[----:B------:R-:W-:Y:S01]  /*4320*/  UIADD3 UR4, UPT, UPT, UR4, 0x1, URZ ;  /* 0x0000000104047890 */ /* 0x000fe2000fffe0ff */
[----:B------:R-:W-:Y:S01]  /*4330*/  IMAD.WIDE.U32 R16, R16, -0x326172a9, RZ ;  /* 0xcd9e8d5710107825 */ /* 0x000fe200078e00ff */
[----:B------:R-:W-:-:S03]  /*4340*/  FSETP.NEU.FTZ.AND P0, PT, R164, -INF , PT ;  /* 0xff800000a400780b */ /* 0x000fc60003f1d000 */
[----:B----4-:R-:W-:Y:S01]  /*4350*/  FMUL.FTZ R207, R164, UR6 ;  /* 0x00000006a4cf7c20 */ /* 0x010fe20008410000 */
[----:B------:R-:W-:Y:S01]  /*4360*/  LOP3.LUT R26, R30, UR20, R13, 0x96, !PT ;  /* 0x000000141e1a7c12 */ /* 0x000fe2000f8e960d */
[----:B------:R-:W-:Y:S01]  /*4370*/  IMAD R173, R173, 0x10000, R173 ;  /* 0x00010000adad7824 */ /* 0x000fe200078e02ad */
[----:B------:R-:W-:Y:S01]  /*4380*/  LDSM.16.MT88.4 R72, [R203+0x1c000] ;  /* 0x01c00000cb48783b */ /* 0x000fe20000004200 */
[----:B------:R-:W-:Y:S01]  /*4390*/  UISETP.GT.U32.AND UP0, UPT, UR12, UR14, UPT ;  /* 0x0000000e0c00728c */ /* 0x000fe2000bf04070 */
[----:B------:R-:W-:Y:S01]  /*43a0*/  FSEL R207, R207, RZ, P0 ;  /* 0x000000ffcfcf7208 */ /* 0x000fe20000000000 */
[----:B------:R-:W-:Y:S01]  /*43b0*/  IMAD.WIDE.U32 R26, R26, -0x326172a9, RZ ;  /* 0xcd9e8d571a1a7825 */ /* 0x000fe200078e00ff */
[----:B------:R-:W-:Y:S01]  /*43c0*/  LDSM.16.MT88.4 R112, [R172+0x1e000] ;  /* 0x01e00000ac70783b */ /* 0x000fe20000004200 */
[----:B-1----:R-:W-:Y:S02]  /*43d0*/  FMNMX.FTZ R3, R29, R28, !PT ;  /* 0x0000001c1d037209 */ /* 0x002fe40007810000 */
[--C-:B------:R-:W-:Y:S01]  /*43e0*/  FFMA.FTZ R198, R21, UR6, -R207.reuse ;  /* 0x0000000615c67c23 */ /* 0x100fe200080108cf */
[--C-:B------:R-:W-:Y:S01]  /*43f0*/  FFMA.FTZ R194, R20, UR6, -R207.reuse ;  /* 0x0000000614c27c23 */ /* 0x100fe200080108cf */
[----:B------:R-:W-:Y:S01]  /*4400*/  IMAD.MOV.U32 R15, RZ, RZ, R26 ;  /* 0x000000ffff0f7224 */ /* 0x000fe200078e001a */
[C---:B------:R-:W-:Y:S01]  /*4410*/  FSETP.NEU.FTZ.AND P0, PT, R3.reuse, -INF , PT ;  /* 0xff8000000300780b */ /* 0x040fe20003f1d000 */
[----:B------:R-:W-:Y:S01]  /*4420*/  FMUL.FTZ R174, R3, UR6 ;  /* 0x0000000603ae7c20 */ /* 0x000fe20008410000 */
[--C-:B------:R-:W-:Y:S01]  /*4430*/  FFMA.FTZ R200, R23, UR6, -R207.reuse ;  /* 0x0000000617c87c23 */ /* 0x100fe200080108cf */
[----:B------:R-:W-:Y:S01]  /*4440*/  MUFU.EX2 R198, R198 ;  /* 0x000000c600c67308 */ /* 0x000fe20000000800 */
[--C-:B------:R-:W-:Y:S01]  /*4450*/  FFMA.FTZ R199, R22, UR6, -R207.reuse ;  /* 0x0000000616c77c23 */ /* 0x100fe200080108cf */
[----:B------:R-:W-:Y:S01]  /*4460*/  PRMT R130, R26, 0x7771, RZ ;  /* 0x000077711a827816 */ /* 0x000fe200000000ff */
[--C-:B------:R-:W-:Y:S01]  /*4470*/  FFMA.FTZ R193, R10, UR6, -R207.reuse ;  /* 0x000000060ac17c23 */ /* 0x100fe200080108cf */
[----:B------:R-:W1:Y:S01]  /*4480*/  MUFU.EX2 R194, R194 ;  /* 0x000000c200c27308 */ /* 0x000e620000000800 */
[----:B------:R-:W-:Y:S01]  /*4490*/  LOP3.LUT R15, R15, 0xff, RZ, 0xc0, !PT ;  /* 0x000000ff0f0f7812 */ /* 0x000fe200078ec0ff */
[----:B------:R-:W-:Y:S01]  /*44a0*/  FFMA.FTZ R190, R9, UR6, -R207 ;  /* 0x0000000609be7c23 */ /* 0x000fe200080108cf */
[----:B------:R-:W-:Y:S01]  /*44b0*/  FSEL R174, R174, RZ, P0 ;  /* 0x000000ffaeae7208 */ /* 0x000fe20000000000 */
[----:B------:R-:W-:Y:S01]  /*44c0*/  MUFU.EX2 R200, R200 ;  /* 0x000000c800c87308 */ /* 0x000fe20000000800 */
[----:B------:R-:W-:Y:S01]  /*44d0*/  LOP3.LUT R129, R16, UR8, R27, 0x96, !PT ;  /* 0x0000000810817c12 */ /* 0x000fe2000f8e961b */
[----:B------:R-:W-:Y:S01]  /*44e0*/  FFMA.FTZ R184, R8, UR6, -R207 ;  /* 0x0000000608b87c23 */ /* 0x000fe200080108cf */
[----:B------:R-:W-:Y:S01]  /*44f0*/  PRMT R130, R15, 0x5410, R130 ;  /* 0x000054100f827816 */ /* 0x000fe20000000082 */
[----:B------:R-:W2:Y:S01]  /*4500*/  MUFU.EX2 R199, R199 ;  /* 0x000000c700c77308 */ /* 0x000ea20000000800 */
[C---:B------:R-:W-:Y:S01]  /*4510*/  PRMT R131, R26.reuse, 0x7773, RZ ;  /* 0x000077731a837816 */ /* 0x040fe200000000ff */
[--C-:B------:R-:W-:Y:S01]  /*4520*/  FFMA.FTZ R197, R25, UR6, -R174.reuse ;  /* 0x0000000619c57c23 */ /* 0x100fe200080108ae */
[----:B------:R-:W-:Y:S01]  /*4530*/  PRMT R13, R26, 0x7772, RZ ;  /* 0x000077721a0d7816 */ /* 0x000fe200000000ff */
[--C-:B------:R-:W-:Y:S01]  /*4540*/  FFMA.FTZ R192, R24, UR6, -R174.reuse ;  /* 0x0000000618c07c23 */ /* 0x100fe200080108ae */
[----:B------:R-:W-:Y:S01]  /*4550*/  LOP3.LUT R15, R129, 0xffff, RZ, 0xc0, !PT ;  /* 0x0000ffff810f7812 */ /* 0x000fe200078ec0ff */
[--C-:B------:R-:W-:Y:S01]  /*4560*/  FFMA.FTZ R196, R18, UR6, -R174.reuse ;  /* 0x0000000612c47c23 */ /* 0x100fe200080108ae */
[----:B------:R-:W3:Y:S01]  /*4570*/  LDSM.16.MT88.4 R24, [R201+0x1e000] ;  /* 0x01e00000c918783b */ /* 0x000ee20000004200 */
[--C-:B------:R-:W-:Y:S01]  /*4580*/  FFMA.FTZ R195, R19, UR6, -R174.reuse ;  /* 0x0000000613c37c23 */ /* 0x100fe200080108ae */
[----:B------:R-:W-:Y:S01]  /*4590*/  LOP3.LUT R128, R129, 0xff, RZ, 0xc0, !PT ;  /* 0x000000ff81807812 */ /* 0x000fe200078ec0ff */
[----:B------:R-:W-:Y:S01]  /*45a0*/  MUFU.EX2 R197, R197 ;  /* 0x000000c500c57308 */ /* 0x000fe20000000800 */
[----:B------:R-:W-:Y:S01]  /*45b0*/  SHF.R.U32.HI R15, RZ, 0x8, R15 ;  /* 0x00000008ff0f7819 */ /* 0x000fe2000001160f */
[--C-:B------:R-:W-:Y:S01]  /*45c0*/  FFMA.FTZ R178, R11, UR6, -R174.reuse ;  /* 0x000000060bb27c23 */ /* 0x100fe200080108ae */
[--C-:B------:R-:W-:Y:S01]  /*45d0*/  HSET2.LE.AND R130, R130, R173.reuse, PT ;  /* 0x000000ad82827233 */ /* 0x100fe20003803000 */
[----:B------:R-:W4:Y:S01]  /*45e0*/  MUFU.EX2 R196, R196 ;  /* 0x000000c400c47308 */ /* 0x000f220000000800 */
[----:B------:R-:W-:Y:S01]  /*45f0*/  PRMT R131, R13, 0x5410, R131 ;  /* 0x000054100d837816 */ /* 0x000fe20000000083 */
[----:B------:R-:W5:Y:S01]  /*4600*/  LDSM.16.MT88.4 R8, [R172+0x1a800] ;  /* 0x01a80000ac08783b */ /* 0x000f620000004200 */
[----:B-1----:R-:W-:Y:S01]  /*4610*/  F2FP.BF16.F32.PACK_AB R18, R194, R198 ;  /* 0x000000c6c212723e */ /* 0x002fe200000010ff */
[----:B------:R-:W-:Y:S01]  /*4620*/  MUFU.EX2 R195, R195 ;  /* 0x000000c300c37308 */ /* 0x000fe20000000800 */
[----:B------:R-:W-:Y:S01]  /*4630*/  PRMT R13, R129, 0x7632, R13 ;  /* 0x00007632810d7816 */ /* 0x000fe2000000000d */
[----:B------:R-:W-:Y:S01]  /*4640*/  FFMA.FTZ R177, R6, UR6, -R207 ;  /* 0x0000000606b17c23 */ /* 0x000fe200080108cf */
[----:B------:R-:W-:Y:S01]  /*4650*/  PRMT R128, R128, 0x5410, R15 ;  /* 0x0000541080807816 */ /* 0x000fe2000000000f */
[----:B------:R-:W1:Y:S01]  /*4660*/  MUFU.EX2 R192, R192 ;  /* 0x000000c000c07308 */ /* 0x000e620000000800 */
[----:B------:R-:W-:Y:S01]  /*4670*/  LOP3.LUT R130, R18, R130, RZ, 0xc0, !PT ;  /* 0x0000008212827212 */ /* 0x000fe200078ec0ff */
[--C-:B------:R-:W-:Y:S01]  /*4680*/  FFMA.FTZ R176, R7, UR6, -R174.reuse ;  /* 0x0000000607b07c23 */ /* 0x100fe200080108ae */
[----:B------:R-:W-:Y:S01]  /*4690*/  SHF.R.U32.HI R129, RZ, 0x18, R129 ;  /* 0x00000018ff817819 */ /* 0x000fe20000011681 */
[--C-:B------:R-:W-:Y:S01]  /*46a0*/  FFMA.FTZ R191, R5, UR6, -R174.reuse ;  /* 0x0000000605bf7c23 */ /* 0x100fe200080108ae */
[----:B------:R-:W-:Y:S01]  /*46b0*/  LOP3.LUT R13, R13, 0xff, RZ, 0xc0, !PT ;  /* 0x000000ff0d0d7812 */ /* 0x000fe200078ec0ff */
[----:B------:R-:W-:Y:S01]  /*46c0*/  FFMA.FTZ R179, R4, UR6, -R174 ;  /* 0x0000000604b37c23 */ /* 0x000fe200080108ae */
[----:B------:R-:W-:Y:S01]  /*46d0*/  LOP3.LUT R18, R14, UR9, R17, 0x96, !PT ;  /* 0x000000090e127c12 */ /* 0x000fe2000f8e9611 */
[----:B------:R-:W-:Y:S01]  /*46e0*/  MUFU.EX2 R184, R184 ;  /* 0x000000b800b87308 */ /* 0x000fe20000000800 */
[--C-:B------:R-:W-:Y:S01]  /*46f0*/  HSET2.LE.AND R128, R128, R173.reuse, PT ;  /* 0x000000ad80807233 */ /* 0x100fe20003803000 */
[----:B------:R-:W5:Y:S01]  /*4700*/  LDSM.16.MT88.4 R20, [R172+0x18800] ;  /* 0x01880000ac14783b */ /* 0x000f620000004200 */
[----:B------:R-:W-:Y:S01]  /*4710*/  PRMT R129, R13, 0x5410, R129 ;  /* 0x000054100d817816 */ /* 0x000fe20000000081 */
[----:B------:R-:W-:Y:S01]  /*4720*/  IMAD.WIDE.U32 R18, R18, -0x2daee0ad, RZ ;  /* 0xd2511f5312127825 */ /* 0x000fe200078e00ff */
[----:B--2---:R-:W-:Y:S01]  /*4730*/  F2FP.BF16.F32.PACK_AB R15, R199, R200 ;  /* 0x000000c8c70f723e */ /* 0x004fe200000010ff */
[----:B------:R-:W2:Y:S01]  /*4740*/  MUFU.EX2 R177, R177 ;  /* 0x000000b100b17308 */ /* 0x000ea20000000800 */
[----:B------:R-:W-:Y:S01]  /*4750*/  LOP3.LUT R131, R131, 0xff00ff, RZ, 0xc0, !PT ;  /* 0x00ff00ff83837812 */ /* 0x000fe200078ec0ff */
[----:B------:R-:W-:Y:S01]  /*4760*/  LDSM.16.MT88.4 R56, [R202+0x1a000] ;  /* 0x01a00000ca38783b */ /* 0x000fe20000004200 */
[----:B------:R-:W-:Y:S01]  /*4770*/  LOP3.LUT R128, R15, R128, RZ, 0xc0, !PT ;  /* 0x000000800f807212 */ /* 0x000fe200078ec0ff */
[----:B------:R-:W-:Y:S01]  /*4780*/  IMAD.MOV.U32 R15, RZ, RZ, R18 ;  /* 0x000000ffff0f7224 */ /* 0x000fe200078e0012 */
[--C-:B------:R-:W-:Y:S01]  /*4790*/  HSET2.LE.AND R129, R129, R173.reuse, PT ;  /* 0x000000ad81817233 */ /* 0x100fe20003803000 */
[----:B------:R-:W-:Y:S01]  /*47a0*/  MUFU.EX2 R178, R178 ;  /* 0x000000b200b27308 */ /* 0x000fe20000000800 */
[----:B----4-:R-:W-:Y:S01]  /*47b0*/  F2FP.BF16.F32.PACK_AB R13, R196, R197 ;  /* 0x000000c5c40d723e */ /* 0x010fe200000010ff */
[----:B------:R-:W-:Y:S01]  /*47c0*/  LDSM.16.MT88.4 R132, [R201+0x18000] ;  /* 0x01800000c984783b */ /* 0x000fe20000004200 */
[--C-:B------:R-:W-:Y:S01]  /*47d0*/  HSET2.LE.AND R131, R131, R173.reuse, PT ;  /* 0x000000ad83837233 */ /* 0x100fe20003803000 */
[----:B------:R-:W4:Y:S01]  /*47e0*/  MUFU.EX2 R176, R176 ;  /* 0x000000b000b07308 */ /* 0x000f220000000800 */
[----:B-1----:R-:W-:Y:S01]  /*47f0*/  F2FP.BF16.F32.PACK_AB R16, R192, R195 ;  /* 0x000000c3c010723e */ /* 0x002fe200000010ff */
[----:B------:R-:W-:Y:S01]  /*4800*/  LDSM.16.MT88.4 R88, [R202+0x1c000] ;  /* 0x01c00000ca58783b */ /* 0x000fe20000004200 */
[----:B------:R-:W-:Y:S01]  /*4810*/  LOP3.LUT R129, R13, R129, RZ, 0xc0, !PT ;  /* 0x000000810d817212 */ /* 0x000fe200078ec0ff */
[----:B------:R-:W-:Y:S01]  /*4820*/  MUFU.EX2 R193, R193 ;  /* 0x000000c100c17308 */ /* 0x000fe20000000800 */
[----:B------:R-:W-:Y:S01]  /*4830*/  PRMT R14, R18, 0x7771, RZ ;  /* 0x00007771120e7816 */ /* 0x000fe200000000ff */
[----:B------:R-:W-:Y:S01]  /*4840*/  LDSM.16.MT88.4 R156, [R203+0x18000] ;  /* 0x01800000cb9c783b */ /* 0x000fe20000004200 */
[----:B------:R-:W-:Y:S01]  /*4850*/  LOP3.LUT R15, R15, 0xff, RZ, 0xc0, !PT ;  /* 0x000000ff0f0f7812 */ /* 0x000fe200078ec0ff */
[----:B------:R-:W1:Y:S01]  /*4860*/  MUFU.EX2 R190, R190 ;  /* 0x000000be00be7308 */ /* 0x000e620000000800 */
[----:B------:R-:W-:Y:S01]  /*4870*/  LOP3.LUT R13, R12, UR7, R19, 0x96, !PT ;  /* 0x000000070c0d7c12 */ /* 0x000fe2000f8e9613 */
[----:B------:R-:W-:Y:S01]  /*4880*/  LDSM.16.MT88.4 R64, [R201+0x1a000] ;  /* 0x01a00000c940783b */ /* 0x000fe20000004200 */
[----:B------:R-:W-:Y:S01]  /*4890*/  LOP3.LUT R131, R16, R131, RZ, 0xc0, !PT ;  /* 0x0000008310837212 */ /* 0x000fe200078ec0ff */
[----:B------:R-:W-:Y:S01]  /*48a0*/  MUFU.EX2 R191, R191 ;  /* 0x000000bf00bf7308 */ /* 0x000fe20000000800 */
[C---:B------:R-:W-:Y:S01]  /*48b0*/  PRMT R16, R18.reuse, 0x7773, RZ ;  /* 0x0000777312107816 */ /* 0x040fe200000000ff */
[----:B------:R-:W-:Y:S01]  /*48c0*/  LDSM.16.MT88.4 R40, [R203+0x1a000] ;  /* 0x01a00000cb28783b */ /* 0x000fe20000004200 */
[----:B------:R-:W-:Y:S01]  /*48d0*/  PRMT R12, R18, 0x7772, RZ ;  /* 0x00007772120c7816 */ /* 0x000fe200000000ff */
[----:B------:R-:W5:Y:S01]  /*48e0*/  MUFU.EX2 R179, R179 ;  /* 0x000000b300b37308 */ /* 0x000f620000000800 */
[--C-:B------:R-:W-:Y:S01]  /*48f0*/  PRMT R6, R15, 0x5410, R14.reuse ;  /* 0x000054100f067816 */ /* 0x100fe2000000000e */
[C---:B------:R-:W-:Y:S01]  /*4900*/  HMMA.16816.F32.BF16 R44, R128.reuse, R48, RZ ;  /* 0x00000030802c723c */ /* 0x040fe200000418ff */
[C---:B------:R-:W-:Y:S01]  /*4910*/  LOP3.LUT R17, R13.reuse, 0xffff, RZ, 0xc0, !PT ;  /* 0x0000ffff0d117812 */ /* 0x040fe200078ec0ff */
[----:B------:R-:W-:Y:S01]  /*4920*/  LDSM.16.MT88.4 R104, [R203+0x1e000] ;  /* 0x01e00000cb68783b */ /* 0x000fe20000004200 */
[----:B------:R-:W-:Y:S01]  /*4930*/  PRMT R14, R13, 0x7632, R14 ;  /* 0x000076320d0e7816 */ /* 0x000fe2000000000e */
[----:B------:R-:W-:Y:S01]  /*4940*/  FFMA.FTZ R215, R215, UR6, -R207 ;  /* 0x00000006d7d77c23 */ /* 0x000fe200080108cf */
[----:B------:R-:W-:Y:S01]  /*4950*/  PRMT R12, R12, 0x5410, R16 ;  /* 0x000054100c0c7816 */ /* 0x000fe20000000010 */
[----:B------:R-:W-:Y:S01]  /*4960*/  LDSM.16.MT88.4 R140, [R202+0x18000] ;  /* 0x01800000ca8c783b */ /* 0x000fe20000004200 */
[----:B------:R-:W-:Y:S01]  /*4970*/  LOP3.LUT R16, R13, 0xff, RZ, 0xc0, !PT ;  /* 0x000000ff0d107812 */ /* 0x000fe200078ec0ff */
[C---:B------:R-:W-:Y:S01]  /*4980*/  HMMA.16816.F32.BF16 R48, R128.reuse, R50, RZ ;  /* 0x000000328030723c */ /* 0x040fe200000418ff */
[----:B------:R-:W-:Y:S01]  /*4990*/  SHF.R.U32.HI R5, RZ, 0x18, R13 ;  /* 0x00000018ff057819 */ /* 0x000fe2000001160d */
[----:B------:R-:W-:Y:S01]  /*49a0*/  LDSM.16.MT88.4 R96, [R201+0x1c000] ;  /* 0x01c00000c960783b */ /* 0x000fe20000004200 */
[----:B------:R-:W-:Y:S01]  /*49b0*/  SHF.R.U32.HI R17, RZ, 0x8, R17 ;  /* 0x00000008ff117819 */ /* 0x000fe20000011611 */
[----:B------:R-:W-:Y:S01]  /*49c0*/  FFMA.FTZ R234, R234, UR6, -R207 ;  /* 0x00000006eaea7c23 */ /* 0x000fe200080108cf */
[----:B------:R-:W-:Y:S01]  /*49d0*/  LOP3.LUT R13, R14, 0xff, RZ, 0xc0, !PT ;  /* 0x000000ff0e0d7812 */ /* 0x000fe200078ec0ff */
[----:B------:R-:W-:Y:S01]  /*49e0*/  LDSM.16.MT88.4 R120, [R202+0x1e000] ;  /* 0x01e00000ca78783b */ /* 0x000fe20000004200 */
[----:B------:R-:W-:Y:S01]  /*49f0*/  LOP3.LUT R4, R12, 0xff00ff, RZ, 0xc0, !PT ;  /* 0x00ff00ff0c047812 */ /* 0x000fe200078ec0ff */
[C---:B---3--:R-:W-:Y:S01]  /*4a00*/  HMMA.16816.F32.BF16 R124, R128.reuse, R24, RZ ;  /* 0x00000018807c723c */ /* 0x048fe200000418ff */
[----:B------:R-:W-:Y:S01]  /*4a10*/  PRMT R7, R16, 0x5410, R17 ;  /* 0x0000541010077816 */ /* 0x000fe20000000011 */
[----:B------:R-:W-:Y:S01]  /*4a20*/  LDSM.16.MT88.4 R168, [R203+0x18800] ;  /* 0x01880000cba8783b */ /* 0x000fe20000004200 */
[----:B------:R-:W-:Y:S01]  /*4a30*/  PRMT R5, R13, 0x5410, R5 ;  /* 0x000054100d057816 */ /* 0x000fe20000000005 */
[--C-:B------:R-:W-:Y:S01]  /*4a40*/  FFMA.FTZ R218, R218, UR6, -R207.reuse ;  /* 0x00000006dada7c23 */ /* 0x100fe200080108cf */
[--C-:B------:R-:W-:Y:S01]  /*4a50*/  HSET2.LE.AND R6, R6, R173.reuse, PT ;  /* 0x000000ad06067233 */ /* 0x100fe20003803000 */
[----:B------:R-:W3:Y:S01]  /*4a60*/  LDSM.16.MT88.4 R16, [R172+0x1c800] ;  /* 0x01c80000ac10783b */ /* 0x000ee20000004200 */
[----:B--2---:R-:W-:Y:S01]  /*4a70*/  F2FP.BF16.F32.PACK_AB R29, R177, R184 ;  /* 0x000000b8b11d723e */ /* 0x004fe200000010ff */
[C---:B------:R-:W-:Y:S01]  /*4a80*/  HMMA.16816.F32.BF16 R152, R128.reuse, R148, RZ ;  /* 0x000000948098723c */ /* 0x040fe200000418ff */
[--C-:B------:R-:W-:Y:S01]  /*4a90*/  HSET2.LE.AND R4, R4, R173.reuse, PT ;  /* 0x000000ad04047233 */ /* 0x100fe20003803000 */
[----:B------:R-:W-:Y:S01]  /*4aa0*/  LDSM.16.MT88.4 R12, [R172+0x1e800] ;  /* 0x01e80000ac0c783b */ /* 0x000fe20000004200 */
[----:B----4-:R-:W-:Y:S01]  /*4ab0*/  F2FP.BF16.F32.PACK_AB R28, R176, R178 ;  /* 0x000000b2b01c723e */ /* 0x010fe200000010ff */
[--C-:B------:R-:W-:Y:S01]  /*4ac0*/  FFMA.FTZ R227, R227, UR6, -R174.reuse ;  /* 0x00000006e3e37c23 */ /* 0x100fe200080108ae */
[----:B------:R-:W-:Y:S01]  /*4ad0*/  LOP3.LUT R6, R29, R6, RZ, 0xc0, !PT ;  /* 0x000000061d067212 */ /* 0x000fe200078ec0ff */
[----:B------:R-:W-:Y:S01]  /*4ae0*/  LDSM.16.MT88.4 R32, [R203+0x1a800] ;  /* 0x01a80000cb20783b */ /* 0x000fe20000004200 */
[--C-:B------:R-:W-:Y:S01]  /*4af0*/  HSET2.LE.AND R25, R7, R173.reuse, PT ;  /* 0x000000ad07197233 */ /* 0x100fe20003803000 */
[C---:B------:R-:W-:Y:S01]  /*4b00*/  HMMA.16816.F32.BF16 R148, R128.reuse, R150, RZ ;  /* 0x000000968094723c */ /* 0x040fe200000418ff */
[----:B------:R-:W-:Y:S01]  /*4b10*/  HSET2.LE.AND R5, R5, R173, PT ;  /* 0x000000ad05057233 */ /* 0x000fe20003803000 */
[----:B------:R-:W-:Y:S01]  /*4b20*/  FFMA.FTZ R217, R217, UR6, -R174 ;  /* 0x00000006d9d97c23 */ /* 0x000fe200080108ae */
[----:B-1----:R-:W-:Y:S01]  /*4b30*/  F2FP.BF16.F32.PACK_AB R29, R190, R193 ;  /* 0x000000c1be1d723e */ /* 0x002fe200000010ff */
[----:B------:R-:W-:Y:S01]  /*4b40*/  MUFU.EX2 R234, R234 ;  /* 0x000000ea00ea7308 */ /* 0x000fe20000000800 */
[----:B-----5:R-:W-:Y:S01]  /*4b50*/  F2FP.BF16.F32.PACK_AB R24, R179, R191 ;  /* 0x000000bfb318723e */ /* 0x020fe200000010ff */
[--C-:B------:R-:W-:Y:S01]  /*4b60*/  FFMA.FTZ R208, R208, UR6, -R207.reuse ;  /* 0x00000006d0d07c23 */ /* 0x100fe200080108cf */
[----:B------:R-:W-:Y:S01]  /*4b70*/  LOP3.LUT R7, R28, R4, RZ, 0xc0, !PT ;  /* 0x000000041c077212 */ /* 0x000fe200078ec0ff */
[C---:B------:R-:W-:Y:S01]  /*4b80*/  HMMA.16816.F32.BF16 R76, R128.reuse, R80, RZ ;  /* 0x00000050804c723c */ /* 0x040fe200000418ff */
[----:B------:R-:W-:Y:S01]  /*4b90*/  LOP3.LUT R4, R29, R25, RZ, 0xc0, !PT ;  /* 0x000000191d047212 */ /* 0x000fe200078ec0ff */
[----:B------:R-:W-:Y:S01]  /*4ba0*/  MUFU.EX2 R218, R218 ;  /* 0x000000da00da7308 */ /* 0x000fe20000000800 */
[----:B------:R-:W-:Y:S01]  /*4bb0*/  LOP3.LUT R5, R24, R5, RZ, 0xc0, !PT ;  /* 0x0000000518057212 */ /* 0x000fe200078ec0ff */
[----:B------:R-:W-:Y:S01]  /*4bc0*/  LDSM.16.MT88.4 R28, [R203+0x1e800] ;  /* 0x01e80000cb1c783b */ /* 0x000fe20000004200 */
[----:B------:R-:W-:Y:S01]  /*4bd0*/  FFMA.FTZ R211, R211, UR6, -R207 ;  /* 0x00000006d3d37c23 */ /* 0x000fe200080108cf */
[----:B------:R-:W-:Y:S01]  /*4be0*/  MUFU.EX2 R227, R227 ;  /* 0x000000e300e37308 */ /* 0x000fe20000000800 */
[----:B------:R-:W-:Y:S01]  /*4bf0*/  FADD.FTZ R199, R200, R199 ;  /* 0x000000c7c8c77221 */ /* 0x000fe20000010000 */
[----:B------:R-:W-:Y:S01]  /*4c00*/  HMMA.16816.F32.BF16 R80, R128, R82, RZ ;  /* 0x000000528050723c */ /* 0x000fe200000418ff */
[----:B------:R-:W-:Y:S01]  /*4c10*/  FADD.FTZ R196, R197, R196 ;  /* 0x000000c4c5c47221 */ /* 0x000fe20000010000 */
[----:B------:R-:W1:Y:S01]  /*4c20*/  MUFU.EX2 R217, R217 ;  /* 0x000000d900d97308 */ /* 0x000e620000000800 */
[----:B------:R-:W-:-:S02]  /*4c30*/  FADD.FTZ R198, R198, R199 ;  /* 0x000000c7c6c67221 */ /* 0x000fc40000010000 */
[----:B------:R-:W-:Y:S02]  /*4c40*/  FADD.FTZ R195, R195, R196 ;  /* 0x000000c4c3c37221 */ /* 0x000fe40000010000 */
[----:B------:R-:W-:Y:S01]  /*4c50*/  FADD.FTZ R198, R194, R198 ;  /* 0x000000c6c2c67221 */ /* 0x000fe20000010000 */
[C---:B------:R-:W-:Y:S01]  /*4c60*/  HMMA.16816.F32.BF16 R44, R4.reuse, R8, R44 ;  /* 0x00000008042c723c */ /* 0x040fe2000004182c */
[----:B------:R-:W-:Y:S02]  /*4c70*/  FADD.FTZ R195, R192, R195 ;  /* 0x000000c3c0c37221 */ /* 0x000fe40000010000 */
[----:B------:R-:W-:Y:S02]  /*4c80*/  FADD.FTZ R193, R193, R198 ;  /* 0x000000c6c1c17221 */ /* 0x000fe40000010000 */
[----:B------:R-:W-:Y:S02]  /*4c90*/  FADD.FTZ R191, R191, R195 ;  /* 0x000000c3bfbf7221 */ /* 0x000fe40000010000 */
[----:B------:R-:W-:Y:S01]  /*4ca0*/  FADD.FTZ R193, R190, R193 ;  /* 0x000000c1bec17221 */ /* 0x000fe20000010000 */
[----:B------:R-:W-:Y:S01]  /*4cb0*/  HMMA.16816.F32.BF16 R48, R4, R10, R48 ;  /* 0x0000000a0430723c */ /* 0x000fe20000041830 */
[----:B------:R-:W2:Y:S01]  /*4cc0*/  LDSM.16.MT88.4 R8, [R203+0x1c800] ;  /* 0x01c80000cb08783b */ /* 0x000ea20000004200 */
[----:B------:R-:W-:Y:S01]  /*4cd0*/  FADD.FTZ R191, R179, R191 ;  /* 0x000000bfb3bf7221 */ /* 0x000fe20000010000 */
[----:B------:R-:W-:-:S03]  /*4ce0*/  FADD.FTZ R184, R184, R193 ;  /* 0x000000c1b8b87221 */ /* 0x000fc60000010000 */
[----:B------:R-:W-:Y:S01]  /*4cf0*/  FADD.FTZ R178, R178, R191 ;  /* 0x000000bfb2b27221 */ /* 0x000fe20000010000 */
[----:B------:R-:W-:Y:S01]  /*4d00*/  FADD.FTZ R184, R177, R184 ;  /* 0x000000b8b1b87221 */ /* 0x000fe20000010000 */
[----:B------:R-:W-:Y:S02]  /*4d10*/  HMMA.16816.F32.BF16 R68, R128, R72, RZ ;  /* 0x000000488044723c */ /* 0x000fe400000418ff */
[----:B------:R-:W-:-:S06]  /*4d20*/  FADD.FTZ R178, R176, R178 ;  /* 0x000000b2b0b27221 */ /* 0x000fcc0000010000 */
[C---:B------:R-:W-:Y:S08]  /*4d30*/  HMMA.16816.F32.BF16 R72, R128.reuse, R74, RZ ;  /* 0x0000004a8048723c */ /* 0x040ff000000418ff */
[----:B------:R-:W-:Y:S08]  /*4d40*/  HMMA.16816.F32.BF16 R108, R128, R112, RZ ;  /* 0x00000070806c723c */ /* 0x000ff000000418ff */
[C---:B------:R-:W-:Y:S08]  /*4d50*/  HMMA.16816.F32.BF16 R152, R4.reuse, R20, R152 ;  /* 0x000000140498723c */ /* 0x040ff00000041898 */
[----:B------:R-:W-:Y:S01]  /*4d60*/  HMMA.16816.F32.BF16 R148, R4, R22, R148 ;  /* 0x000000160494723c */ /* 0x000fe20000041894 */
[----:B------:R-:W4:Y:S07]  /*4d70*/  LDSM.16.MT88.4 R20, [R202+0x1a800] ;  /* 0x01a80000ca14783b */ /* 0x000f2e0000004200 */
[----:B------:R-:W-:Y:S08]  /*4d80*/  HMMA.16816.F32.BF16 R112, R128, R114, RZ ;  /* 0x000000728070723c */ /* 0x000ff000000418ff */
[C---:B---3--:R-:W-:Y:S08]  /*4d90*/  HMMA.16816.F32.BF16 R76, R4.reuse, R16, R76 ;  /* 0x00000010044c723c */ /* 0x048ff0000004184c */
[C---:B------:R-:W-:Y:S01]  /*4da0*/  HMMA.16816.F32.BF16 R80, R4.reuse, R18, R80 ;  /* 0x000000120450723c */ /* 0x040fe20000041850 */
[----:B------:R-:W3:Y:S07]  /*4db0*/  LDSM.16.MT88.4 R16, [R201+0x18800] ;  /* 0x01880000c910783b */ /* 0x000eee0000004200 */
[C---:B--2---:R-:W-:Y:S08]  /*4dc0*/  HMMA.16816.F32.BF16 R68, R4.reuse, R8, R68 ;  /* 0x000000080444723c */ /* 0x044ff00000041844 */
[----:B------:R-:W-:Y:S01]  /*4dd0*/  HMMA.16816.F32.BF16 R72, R4, R10, R72 ;  /* 0x0000000a0448723c */ /* 0x000fe20000041848 */
[----:B------:R-:W2:Y:S07]  /*4de0*/  LDSM.16.MT88.4 R8, [R202+0x1c800] ;  /* 0x01c80000ca08783b */ /* 0x000eae0000004200 */
[----:B------:R-:W-:Y:S08]  /*4df0*/  HMMA.16816.F32.BF16 R52, R128, R56, RZ ;  /* 0x000000388034723c */ /* 0x000ff000000418ff */
[C---:B------:R-:W-:Y:S08]  /*4e00*/  HMMA.16816.F32.BF16 R108, R4.reuse, R12, R108 ;  /* 0x0000000c046c723c */ /* 0x040ff0000004186c */
[----:B------:R-:W-:Y:S01]  /*4e10*/  HMMA.16816.F32.BF16 R112, R4, R14, R112 ;  /* 0x0000000e0470723c */ /* 0x000fe20000041870 */
[----:B------:R-:W5:Y:S07]  /*4e20*/  LDSM.16.MT88.4 R12, [R201+0x1a800] ;  /* 0x01a80000c90c783b */ /* 0x000f6e0000004200 */
[C---:B------:R-:W-:Y:S08]  /*4e30*/  HMMA.16816.F32.BF16 R136, R128.reuse, R132, RZ ;  /* 0x000000848088723c */ /* 0x040ff000000418ff */
[C---:B------:R-:W-:Y:S08]  /*4e40*/  HMMA.16816.F32.BF16 R132, R128.reuse, R134, RZ ;  /* 0x000000868084723c */ /* 0x040ff000000418ff */
[C---:B------:R-:W-:Y:S08]  /*4e50*/  HMMA.16816.F32.BF16 R84, R128.reuse, R88, RZ ;  /* 0x000000588054723c */ /* 0x040ff000000418ff */
[C---:B------:R-:W-:Y:S08]  /*4e60*/  HMMA.16816.F32.BF16 R160, R128.reuse, R156, RZ ;  /* 0x0000009c80a0723c */ /* 0x040ff000000418ff */
[C---:B------:R-:W-:Y:S08]  /*4e70*/  HMMA.16816.F32.BF16 R156, R128.reuse, R158, RZ ;  /* 0x0000009e809c723c */ /* 0x040ff000000418ff */
[----:B------:R-:W-:Y:S08]  /*4e80*/  HMMA.16816.F32.BF16 R60, R128, R64, RZ ;  /* 0x00000040803c723c */ /* 0x000ff000000418ff */
[----:B----4-:R-:W-:Y:S01]  /*4e90*/  HMMA.16816.F32.BF16 R52, R4, R20, R52 ;  /* 0x000000140434723c */ /* 0x010fe20000041834 */
[----:B------:R-:W-:-:S05]  /*4ea0*/  IMAD.U32 R20, RZ, RZ, UR4 ;  /* 0x00000004ff147e24 */ /* 0x000fca000f8e00ff */
[----:B------:R-:W-:Y:S02]  /*4eb0*/  LOP3.LUT R20, R20, UR27, R233, 0x96, !PT ;  /* 0x0000001b14147c12 */ /* 0x000fe4000f8e96e9 */
[----:B------:R-:W-:Y:S03]  /*4ec0*/  HMMA.16816.F32.BF16 R64, R128, R66, RZ ;  /* 0x000000428040723c */ /* 0x000fe600000418ff */
[----:B------:R-:W-:-:S05]  /*4ed0*/  IMAD.WIDE.U32 R20, R20, -0x326172a9, RZ ;  /* 0xcd9e8d5714147825 */ /* 0x000fca00078e00ff */
[----:B------:R-:W-:Y:S01]  /*4ee0*/  HMMA.16816.F32.BF16 R88, R128, R90, RZ ;  /* 0x0000005a8058723c */ /* 0x000fe200000418ff */
[----:B------:R-:W-:-:S07]  /*4ef0*/  LOP3.LUT R20, R20, UR18, R229, 0x96, !PT ;  /* 0x0000001214147c12 */ /* 0x000fce000f8e96e5 */
[C---:B---3--:R-:W-:Y:S08]  /*4f00*/  HMMA.16816.F32.BF16 R136, R4.reuse, R16, R136 ;  /* 0x000000100488723c */ /* 0x048ff00000041888 */
[C---:B------:R-:W-:Y:S01]  /*4f10*/  HMMA.16816.F32.BF16 R132, R4.reuse, R18, R132 ;  /* 0x000000120484723c */ /* 0x040fe20000041884 */
[----:B------:R-:W3:Y:S07]  /*4f20*/  LDSM.16.MT88.4 R16, [R201+0x1c800] ;  /* 0x01c80000c910783b */ /* 0x000eee0000004200 */
[----:B--2---:R-:W-:Y:S01]  /*4f30*/  HMMA.16816.F32.BF16 R84, R4, R8, R84 ;  /* 0x000000080454723c */ /* 0x004fe20000041854 */
[----:B------:R-:W-:Y:S01]  /*4f40*/  LOP3.LUT R8, R236, UR19, R21, 0x96, !PT ;  /* 0x00000013ec087c12 */ /* 0x000fe2000f8e9615 */
[----:B------:R-:W-:-:S06]  /*4f50*/  IMAD.WIDE.U32 R20, R20, -0x2daee0ad, RZ ;  /* 0xd2511f5314147825 */ /* 0x000fcc00078e00ff */
        /* <DEDUP_REMOVED lines=10> */
[----:B------:R-:W-:Y:S08]  /*5000*/  HMMA.16816.F32.BF16 R120, R128, R122, RZ ;  /* 0x0000007a8078723c */ /* 0x000ff000000418ff */
[----:B------:R-:W-:Y:S01]  /*5010*/  HMMA.16816.F32.BF16 R156, R4, R170, R156 ;  /* 0x000000aa049c723c */ /* 0x000fe2000004189c */
[----:B------:R-:W-:-:S03]  /*5020*/  IMAD.WIDE.U32 R170, R8, -0x2daee0ad, RZ ;  /* 0xd2511f5308aa7825 */ /* 0x000fc600078e00ff */
[----:B------:R-:W-:-:S04]  /*5030*/  LOP3.LUT R170, R170, UR24, R21, 0x96, !PT ;  /* 0x00000018aaaa7c12 */ /* 0x000fc8000f8e9615 */
[----:B------:R-:W-:Y:S01]  /*5040*/  HMMA.16816.F32.BF16 R128, R128, R26, RZ ;  /* 0x0000001a8080723c */ /* 0x000fe200000418ff */
[----:B------:R-:W2:Y:S07]  /*5050*/  LDSM.16.MT88.4 R24, [R202+0x18800] ;  /* 0x01880000ca18783b */ /* 0x000eae0000004200 */
[C---:B-----5:R-:W-:Y:S08]  /*5060*/  HMMA.16816.F32.BF16 R60, R4.reuse, R12, R60 ;  /* 0x0000000c043c723c */ /* 0x060ff0000004183c */
[C---:B------:R-:W-:Y:S01]  /*5070*/  HMMA.16816.F32.BF16 R64, R4.reuse, R14, R64 ;  /* 0x0000000e0440723c */ /* 0x040fe20000041840 */
[----:B------:R-:W4:Y:S07]  /*5080*/  LDSM.16.MT88.4 R12, [R202+0x1e800] ;  /* 0x01e80000ca0c783b */ /* 0x000f2e0000004200 */
[C---:B------:R-:W-:Y:S01]  /*5090*/  HMMA.16816.F32.BF16 R88, R4.reuse, R10, R88 ;  /* 0x0000000a0458723c */ /* 0x040fe20000041858 */
[----:B------:R-:W5:Y:S07]  /*50a0*/  LDSM.16.MT88.4 R8, [R201+0x1e800] ;  /* 0x01e80000c908783b */ /* 0x000f6e0000004200 */
[----:B------:R-:W-:Y:S01]  /*50b0*/  HMMA.16816.F32.BF16 R56, R4, R22, R56 ;  /* 0x000000160438723c */ /* 0x000fe20000041838 */
[----:B------:R-:W-:Y:S01]  /*50c0*/  LOP3.LUT R22, R230, UR25, R171, 0x96, !PT ;  /* 0x00000019e6167c12 */ /* 0x000fe2000f8e96ab */
[----:B------:R-:W-:-:S04]  /*50d0*/  IMAD.WIDE.U32 R170, R170, -0x326172a9, RZ ;  /* 0xcd9e8d57aaaa7825 */ /* 0x000fc800078e00ff */
[----:B------:R-:W-:Y:S02]  /*50e0*/  IMAD.WIDE.U32 R22, R22, -0x326172a9, RZ ;  /* 0xcd9e8d5716167825 */ /* 0x000fe400078e00ff */
[----:B------:R-:W-:Y:S01]  /*50f0*/  HMMA.16816.F32.BF16 R160, R4, R168, R160 ;  /* 0x000000a804a0723c */ /* 0x000fe200000418a0 */
[----:B------:R-:W-:-:S07]  /*5100*/  LOP3.LUT R168, R22, UR13, R171, 0x96, !PT ;  /* 0x0000000d16a87c12 */ /* 0x000fce000f8e96ab */
[----:B---3--:R-:W-:Y:S01]  /*5110*/  HMMA.16816.F32.BF16 R92, R4, R16, R92 ;  /* 0x00000010045c723c */ /* 0x008fe2000004185c */
[----:B------:R-:W-:Y:S01]  /*5120*/  LOP3.LUT R16, R228, UR17, R23, 0x96, !PT ;  /* 0x00000011e4107c12 */ /* 0x000fe2000f8e9617 */
[----:B------:R-:W-:-:S04]  /*5130*/  IMAD.WIDE.U32 R168, R168, -0x2daee0ad, RZ ;  /* 0xd2511f53a8a87825 */ /* 0x000fc800078e00ff */
[----:B------:R-:W-:Y:S02]  /*5140*/  IMAD.WIDE.U32 R16, R16, -0x2daee0ad, RZ ;  /* 0xd2511f5310107825 */ /* 0x000fe400078e00ff */
[----:B------:R-:W-:Y:S01]  /*5150*/  HMMA.16816.F32.BF16 R96, R4, R18, R96 ;  /* 0x000000120460723c */ /* 0x000fe20000041860 */
[----:B------:R-:W-:Y:S02]  /*5160*/  LOP3.LUT R16, R16, UR20, R169, 0x96, !PT ;  /* 0x0000001410107c12 */ /* 0x000fe4000f8e96a9 */
[----:B------:R-:W-:Y:S02]  /*5170*/  LOP3.LUT R238, R20, UR21, R17, 0x96, !PT ;  /* 0x0000001514ee7c12 */ /* 0x000fe4000f8e9611 */
[----:B-1----:R-:W-:-:S03]  /*5180*/  F2FP.BF16.F32.PACK_AB R169, R217, R227 ;  /* 0x000000e3d9a9723e */ /* 0x002fc600000010ff */
[----:B------:R-:W-:Y:S01]  /*5190*/  HMMA.16816.F32.BF16 R36, R4, R32, R36 ;  /* 0x000000200424723c */ /* 0x000fe20000041824 */
[----:B------:R-:W-:Y:S01]  /*51a0*/  IMAD.WIDE.U32 R18, R16, -0x326172a9, RZ ;  /* 0xcd9e8d5710127825 */ /* 0x000fe200078e00ff */
[----:B------:R-:W-:Y:S03]  /*51b0*/  LDSM.16.MT88.4 R20, [R172+0x1d000] ;  /* 0x01d00000ac14783b */ /* 0x000fe60000004200 */
[----:B------:R-:W-:Y:S01]  /*51c0*/  FADD.FTZ R227, R227, R178 ;  /* 0x000000b2e3e37221 */ /* 0x000fe20000010000 */
[----:B------:R-:W-:Y:S01]  /*51d0*/  IMAD.WIDE.U32 R238, R238, -0x326172a9, RZ ;  /* 0xcd9e8d57eeee7825 */ /* 0x000fe200078e00ff */
[----:B------:R-:W-:-:S03]  /*51e0*/  PRMT R16, R18, 0x7773, RZ ;  /* 0x0000777312107816 */ /* 0x000fc600000000ff */
[----:B------:R-:W-:Y:S01]  /*51f0*/  FADD.FTZ R227, R217, R227 ;  /* 0x000000e3d9e37221 */ /* 0x000fe20000010000 */
[C---:B------:R-:W-:Y:S01]  /*5200*/  HMMA.16816.F32.BF16 R40, R4.reuse, R34, R40 ;  /* 0x000000220428723c */ /* 0x040fe20000041828 */
[----:B------:R-:W-:Y:S07]  /*5210*/  LDSM.16.MT88.4 R32, [R172+0x19000] ;  /* 0x01900000ac20783b */ /* 0x000fee0000004200 */
[C---:B------:R-:W-:Y:S08]  /*5220*/  HMMA.16816.F32.BF16 R100, R4.reuse, R28, R100 ;  /* 0x0000001c0464723c */ /* 0x040ff00000041864 */
[C---:B------:R-:W-:Y:S01]  /*5230*/  HMMA.16816.F32.BF16 R104, R4.reuse, R30, R104 ;  /* 0x0000001e0468723c */ /* 0x040fe20000041868 */
[----:B------:R-:W1:Y:S07]  /*5240*/  LDSM.16.MT88.4 R28, [R172+0x1b000] ;  /* 0x01b00000ac1c783b */ /* 0x000e6e0000004200 */
[----:B--2---:R-:W-:Y:S01]  /*5250*/  HMMA.16816.F32.BF16 R144, R4, R24, R144 ;  /* 0x000000180490723c */ /* 0x004fe20000041890 */
[----:B------:R-:W-:Y:S01]  /*5260*/  F2FP.BF16.F32.PACK_AB R24, R218, R234 ;  /* 0x000000eada18723e */ /* 0x000fe200000010ff */
[----:B------:R-:W-:-:S04]  /*5270*/  FADD.FTZ R234, R234, R184 ;  /* 0x000000b8eaea7221 */ /* 0x000fc80000010000 */
[----:B------:R-:W-:Y:S02]  /*5280*/  FADD.FTZ R234, R218, R234 ;  /* 0x000000eadaea7221 */ /* 0x000fe40000010000 */
[C---:B------:R-:W-:Y:S08]  /*5290*/  HMMA.16816.F32.BF16 R140, R4.reuse, R26, R140 ;  /* 0x0000001a048c723c */ /* 0x040ff0000004188c */
[----:B----4-:R-:W-:Y:S01]  /*52a0*/  HMMA.16816.F32.BF16 R116, R4, R12, R116 ;  /* 0x0000000c0474723c */ /* 0x010fe20000041874 */
[----:B------:R-:W-:-:S02]  /*52b0*/  PRMT R12, R18, 0x7772, RZ ;  /* 0x00007772120c7816 */ /* 0x000fc400000000ff */
[----:B------:R-:W-:Y:S02]  /*52c0*/  PRMT R13, R18, 0x7771, RZ ;  /* 0x00007771120d7816 */ /* 0x000fe400000000ff */
[----:B------:R-:W-:-:S03]  /*52d0*/  PRMT R12, R12, 0x5410, R16 ;  /* 0x000054100c0c7816 */ /* 0x000fc60000000010 */
[C---:B------:R-:W-:Y:S01]  /*52e0*/  HMMA.16816.F32.BF16 R120, R4.reuse, R14, R120 ;  /* 0x0000000e0478723c */ /* 0x040fe20000041878 */
[----:B------:R-:W-:Y:S01]  /*52f0*/  IMAD.MOV.U32 R14, RZ, RZ, R18 ;  /* 0x000000ffff0e7224 */ /* 0x000fe200078e0012 */
[----:B------:R-:W-:Y:S01]  /*5300*/  LOP3.LUT R15, R238, UR8, R19, 0x96, !PT ;  /* 0x00000008ee0f7c12 */ /* 0x000fe2000f8e9613 */
[----:B------:R-:W-:Y:S01]  /*5310*/  FFMA.FTZ R18, R214, UR6, -R207 ;  /* 0x00000006d6127c23 */ /* 0x000fe200080108cf */
[----:B------:R-:W-:Y:S01]  /*5320*/  LOP3.LUT R12, R12, 0xff00ff, RZ, 0xc0, !PT ;  /* 0x00ff00ff0c0c7812 */ /* 0x000fe200078ec0ff */
[----:B------:R2:W-:Y:S01]  /*5330*/  MUFU.EX2 R214, R215 ;  /* 0x000000d700d67308 */ /* 0x0005e20000000800 */
[----:B------:R-:W-:Y:S02]  /*5340*/  LOP3.LUT R16, R14, 0xff, RZ, 0xc0, !PT ;  /* 0x000000ff0e107812 */ /* 0x000fe400078ec0ff */
[----:B-----5:R-:W-:Y:S01]  /*5350*/  HMMA.16816.F32.BF16 R124, R4, R8, R124 ;  /* 0x00000008047c723c */ /* 0x020fe2000004187c */
[C---:B------:R-:W-:Y:S02]  /*5360*/  LOP3.LUT R17, R15.reuse, 0xffff, RZ, 0xc0, !PT ;  /* 0x0000ffff0f117812 */ /* 0x040fe400078ec0ff */
[----:B------:R-:W-:-:S02]  /*5370*/  LOP3.LUT R9, R15, 0xff, RZ, 0xc0, !PT ;  /* 0x000000ff0f097812 */ /* 0x000fc400078ec0ff */
[----:B------:R-:W-:Y:S02]  /*5380*/  PRMT R14, R15, 0x7632, R14 ;  /* 0x000076320f0e7816 */ /* 0x000fe4000000000e */
[----:B------:R-:W-:Y:S01]  /*5390*/  SHF.R.U32.HI R8, RZ, 0x18, R15 ;  /* 0x00000018ff087819 */ /* 0x000fe2000001160f */
[----:B------:R-:W-:Y:S01]  /*53a0*/  HMMA.16816.F32.BF16 R128, R4, R10, R128 ;  /* 0x0000000a0480723c */ /* 0x000fe20000041880 */
[----:B------:R-:W3:Y:S01]  /*53b0*/  LDSM.16.MT88.4 R4, [R203+0x19000] ;  /* 0x01900000cb04783b */ /* 0x000ee20000004200 */
[--C-:B------:R-:W-:Y:S01]  /*53c0*/  FFMA.FTZ R15, R212, UR6, -R174.reuse ;  /* 0x00000006d40f7c23 */ /* 0x100fe200080108ae */
[----:B--2---:R-:W-:Y:S01]  /*53d0*/  FFMA.FTZ R215, R213, UR6, -R174 ;  /* 0x00000006d5d77c23 */ /* 0x004fe200080108ae */
[----:B------:R2:W4:Y:S01]  /*53e0*/  MUFU.EX2 R212, R18 ;  /* 0x0000001200d47308 */ /* 0x0005220000000800 */
[----:B------:R-:W-:Y:S02]  /*53f0*/  SHF.R.U32.HI R17, RZ, 0x8, R17 ;  /* 0x00000008ff117819 */ /* 0x000fe40000011611 */
[----:B------:R-:W-:Y:S01]  /*5400*/  LOP3.LUT R14, R14, 0xff, RZ, 0xc0, !PT ;  /* 0x000000ff0e0e7812 */ /* 0x000fe200078ec0ff */
[----:B------:R5:W-:Y:S01]  /*5410*/  MUFU.EX2 R213, R15 ;  /* 0x0000000f00d57308 */ /* 0x000be20000000800 */
[----:B------:R-:W-:-:S02]  /*5420*/  PRMT R13, R16, 0x5410, R13 ;  /* 0x00005410100d7816 */ /* 0x000fc4000000000d */
[----:B------:R-:W-:Y:S01]  /*5430*/  PRMT R9, R9, 0x5410, R17 ;  /* 0x0000541009097816 */ /* 0x000fe20000000011 */
[----:B------:R-:W1:Y:S01]  /*5440*/  MUFU.EX2 R215, R215 ;  /* 0x000000d700d77308 */ /* 0x000e620000000800 */
[----:B------:R-:W-:Y:S02]  /*5450*/  PRMT R8, R14, 0x5410, R8 ;  /* 0x000054100e087816 */ /* 0x000fe40000000008 */
[--C-:B------:R-:W-:Y:S02]  /*5460*/  HSET2.LE.AND R26, R13, R173.reuse, PT ;  /* 0x000000ad0d1a7233 */ /* 0x100fe40003803000 */
[--C-:B------:R-:W-:Y:S01]  /*5470*/  HSET2.LE.AND R27, R12, R173.reuse, PT ;  /* 0x000000ad0c1b7233 */ /* 0x100fe20003803000 */
[----:B--2---:R-:W-:Y:S01]  /*5480*/  LDSM.16.MT88.4 R16, [R172+0x1f000] ;  /* 0x01f00000ac10783b */ /* 0x004fe20000004200 */
[--C-:B------:R-:W-:Y:S02]  /*5490*/  HSET2.LE.AND R9, R9, R173.reuse, PT ;  /* 0x000000ad09097233 */ /* 0x100fe40003803000 */
[----:B------:R-:W-:Y:S01]  /*54a0*/  HSET2.LE.AND R25, R8, R173, PT ;  /* 0x000000ad08197233 */ /* 0x000fe20003803000 */
[----:B-----5:R-:W2:Y:S01]  /*54b0*/  LDSM.16.MT88.4 R12, [R203+0x1b000] ;  /* 0x01b00000cb0c783b */ /* 0x020ea20000004200 */
[----:B----4-:R-:W-:Y:S01]  /*54c0*/  F2FP.BF16.F32.PACK_AB R11, R212, R214 ;  /* 0x000000d6d40b723e */ /* 0x010fe200000010ff */
[----:B------:R-:W-:Y:S01]  /*54d0*/  FADD.FTZ R214, R214, R234 ;  /* 0x000000ead6d67221 */ /* 0x000fe20000010000 */
[----:B------:R-:W-:-:S02]  /*54e0*/  LOP3.LUT R24, R24, R9, RZ, 0xc0, !PT ;  /* 0x0000000918187212 */ /* 0x000fc400078ec0ff */
[----:B-1----:R-:W-:Y:S01]  /*54f0*/  F2FP.BF16.F32.PACK_AB R10, R215, R213 ;  /* 0x000000d5d70a723e */ /* 0x002fe200000010ff */
[----:B------:R-:W-:Y:S01]  /*5500*/  FADD.FTZ R213, R213, R227 ;  /* 0x000000e3d5d57221 */ /* 0x000fe20000010000 */
[----:B------:R-:W-:Y:S01]  /*5510*/  LOP3.LUT R26, R11, R26, RZ, 0xc0, !PT ;  /* 0x0000001a0b1a7212 */ /* 0x000fe200078ec0ff */
[----:B------:R-:W-:Y:S01]  /*5520*/  FADD.FTZ R214, R212, R214 ;  /* 0x000000d6d4d67221 */ /* 0x000fe20000010000 */
[----:B------:R-:W-:Y:S01]  /*5530*/  LOP3.LUT R27, R10, R27, RZ, 0xc0, !PT ;  /* 0x0000001b0a1b7212 */ /* 0x000fe200078ec0ff */
[----:B------:R-:W-:Y:S01]  /*5540*/  FADD.FTZ R213, R215, R213 ;  /* 0x000000d5d7d57221 */ /* 0x000fe20000010000 */
[----:B------:R-:W-:Y:S01]  /*5550*/  LOP3.LUT R25, R169, R25, RZ, 0xc0, !PT ;  /* 0x00000019a9197212 */ /* 0x000fe200078ec0ff */
[----:B------:R-:W1:Y:S06]  /*5560*/  LDSM.16.MT88.4 R8, [R203+0x1d000] ;  /* 0x01d00000cb08783b */ /* 0x000e6c0000004200 */
[C---:B------:R-:W-:Y:S08]  /*5570*/  HMMA.16816.F32.BF16 R44, R24.reuse, R28, R44 ;  /* 0x0000001c182c723c */ /* 0x040ff0000004182c */
[C---:B---3--:R-:W-:Y:S08]  /*5580*/  HMMA.16816.F32.BF16 R160, R24.reuse, R4, R160 ;  /* 0x0000000418a0723c */ /* 0x048ff000000418a0 */
[C---:B------:R-:W-:Y:S01]  /*5590*/  HMMA.16816.F32.BF16 R156, R24.reuse, R6, R156 ;  /* 0x00000006189c723c */ /* 0x040fe2000004189c */
[----:B------:R-:W3:Y:S07]  /*55a0*/  LDSM.16.MT88.4 R4, [R201+0x19000] ;  /* 0x01900000c904783b */ /* 0x000eee0000004200 */
[C---:B--2---:R-:W-:Y:S08]  /*55b0*/  HMMA.16816.F32.BF16 R36, R24.reuse, R12, R36 ;  /* 0x0000000c1824723c */ /* 0x044ff00000041824 */
        /* <DEDUP_REMOVED lines=12> */
[----:B------:R-:W5:Y:S07]  /*5680*/  LDSM.16.MT88.4 R16, [R201+0x1b000] ;  /* 0x01b00000c910783b */ /* 0x000f6e0000004200 */
[----:B--2---:R-:W-:Y:S01]  /*5690*/  HMMA.16816.F32.BF16 R84, R24, R12, R84 ;  /* 0x0000000c1854723c */ /* 0x004fe20000041854 */
[----:B------:R-:W-:-:S05]  /*56a0*/  LOP3.LUT R12, R170, UR9, R239, 0x96, !PT ;  /* 0x00000009aa0c7c12 */ /* 0x000fca000f8e96ef */
[----:B------:R-:W-:Y:S02]  /*56b0*/  IMAD.WIDE.U32 R12, R12, -0x2daee0ad, RZ ;  /* 0xd2511f530c0c7825 */ /* 0x000fe400078e00ff */
[----:B----4-:R-:W-:Y:S03]  /*56c0*/  HMMA.16816.F32.BF16 R144, R24, R28, R144 ;  /* 0x0000001c1890723c */ /* 0x010fe60000041890 */
[----:B------:R-:W-:-:S05]  /*56d0*/  LOP3.LUT R168, R168, UR7, R13, 0x96, !PT ;  /* 0x00000007a8a87c12 */ /* 0x000fca000f8e960d */
[C---:B------:R-:W-:Y:S01]  /*56e0*/  HMMA.16816.F32.BF16 R140, R24.reuse, R30, R140 ;  /* 0x0000001e188c723c */ /* 0x040fe2000004188c */
[----:B------:R-:W2:Y:S07]  /*56f0*/  LDSM.16.MT88.4 R28, [R201+0x1f000] ;  /* 0x01f00000c91c783b */ /* 0x000eae0000004200 */
[----:B-1----:R-:W-:Y:S01]  /*5700*/  HMMA.16816.F32.BF16 R92, R24, R8, R92 ;  /* 0x00000008185c723c */ /* 0x002fe2000004185c */
[----:B------:R-:W-:Y:S01]  /*5710*/  IMAD.MOV.U32 R9, RZ, RZ, R12 ;  /* 0x000000ffff097224 */ /* 0x000fe200078e000c */
[----:B------:R-:W-:-:S04]  /*5720*/  PRMT R8, R12, 0x7773, RZ ;  /* 0x000077730c087816 */ /* 0x000fc800000000ff */
[----:B------:R-:W-:Y:S02]  /*5730*/  LOP3.LUT R9, R9, 0xff, RZ, 0xc0, !PT ;  /* 0x000000ff09097812 */ /* 0x000fe400078ec0ff */
[C---:B---3--:R-:W-:Y:S01]  /*5740*/  HMMA.16816.F32.BF16 R116, R24.reuse, R4, R116 ;  /* 0x000000041874723c */ /* 0x048fe20000041874 */
[----:B------:R-:W-:Y:S01]  /*5750*/  FFMA.FTZ R4, R206, UR6, -R174 ;  /* 0x00000006ce047c23 */ /* 0x000fe200080108ae */
[----:B------:R-:W-:Y:S01]  /*5760*/  SHF.R.U32.HI R5, RZ, 0x18, R168 ;  /* 0x00000018ff057819 */ /* 0x000fe200000116a8 */
[----:B------:R1:W-:Y:S05]  /*5770*/  MUFU.EX2 R206, R208 ;  /* 0x000000d000ce7308 */ /* 0x0003ea0000000800 */
[C---:B------:R-:W-:Y:S08]  /*5780*/  HMMA.16816.F32.BF16 R152, R24.reuse, R32, R152 ;  /* 0x000000201898723c */ /* 0x040ff00000041898 */
[----:B------:R-:W-:Y:S01]  /*5790*/  HMMA.16816.F32.BF16 R148, R24, R34, R148 ;  /* 0x000000221894723c */ /* 0x000fe20000041894 */
[----:B------:R-:W3:Y:S01]  /*57a0*/  LDSM.16.MT88.4 R32, [R203+0x1f000] ;  /* 0x01f00000cb20783b */ /* 0x000ee20000004200 */
[----:B-1----:R-:W-:-:S02]  /*57b0*/  FFMA.FTZ R208, R204, UR6, -R174 ;  /* 0x00000006ccd07c23 */ /* 0x002fc400080108ae */
[----:B------:R1:W-:Y:S04]  /*57c0*/  MUFU.EX2 R204, R4 ;  /* 0x0000000400cc7308 */ /* 0x0003e80000000800 */
[C---:B-----5:R-:W-:Y:S01]  /*57d0*/  HMMA.16816.F32.BF16 R60, R24.reuse, R16, R60 ;  /* 0x00000010183c723c */ /* 0x060fe2000004183c */
[C---:B------:R-:W-:Y:S01]  /*57e0*/  PRMT R16, R12.reuse, 0x7771, RZ ;  /* 0x000077710c107816 */ /* 0x040fe200000000ff */
[----:B------:R-:W-:Y:S01]  /*57f0*/  MUFU.EX2 R208, R208 ;  /* 0x000000d000d07308 */ /* 0x000fe20000000800 */
[----:B------:R-:W-:Y:S02]  /*5800*/  PRMT R17, R12, 0x7772, RZ ;  /* 0x000077720c117816 */ /* 0x000fe400000000ff */
[----:B------:R-:W-:Y:S02]  /*5810*/  PRMT R16, R9, 0x5410, R16 ;  /* 0x0000541009107816 */ /* 0x000fe40000000010 */
[----:B------:R-:W-:Y:S01]  /*5820*/  PRMT R17, R17, 0x5410, R8 ;  /* 0x0000541011117816 */ /* 0x000fe20000000008 */
[----:B------:R-:W-:Y:S01]  /*5830*/  HMMA.16816.F32.BF16 R120, R24, R6, R120 ;  /* 0x000000061878723c */ /* 0x000fe20000041878 */
[----:B------:R-:W-:-:S02]  /*5840*/  PRMT R6, R168, 0x7632, R6 ;  /* 0x00007632a8067816 */ /* 0x000fc40000000006 */
[----:B-1----:R-:W-:Y:S02]  /*5850*/  LOP3.LUT R4, R168, 0xffff, RZ, 0xc0, !PT ;  /* 0x0000ffffa8047812 */ /* 0x002fe400078ec0ff */
[----:B------:R-:W-:Y:S02]  /*5860*/  LOP3.LUT R6, R6, 0xff, RZ, 0xc0, !PT ;  /* 0x000000ff06067812 */ /* 0x000fe400078ec0ff */
[----:B------:R-:W-:Y:S01]  /*5870*/  SHF.R.U32.HI R4, RZ, 0x8, R4 ;  /* 0x00000008ff047819 */ /* 0x000fe20000011604 */
[----:B------:R-:W-:Y:S01]  /*5880*/  HMMA.16816.F32.BF16 R64, R24, R18, R64 ;  /* 0x000000121840723c */ /* 0x000fe20000041840 */
[----:B------:R-:W-:Y:S02]  /*5890*/  LOP3.LUT R18, R168, 0xff, RZ, 0xc0, !PT ;  /* 0x000000ffa8127812 */ /* 0x000fe400078ec0ff */
[----:B------:R-:W-:Y:S01]  /*58a0*/  PRMT R5, R6, 0x5410, R5 ;  /* 0x0000541006057816 */ /* 0x000fe20000000005 */
[----:B------:R-:W-:Y:S01]  /*58b0*/  LDSM.16.MT88.4 R168, [R203+0x1d800] ;  /* 0x01d80000cba8783b */ /* 0x000fe20000004200 */
[----:B------:R-:W-:-:S02]  /*58c0*/  LOP3.LUT R7, R17, 0xff00ff, RZ, 0xc0, !PT ;  /* 0x00ff00ff11077812 */ /* 0x000fc400078ec0ff */
[----:B------:R-:W-:Y:S01]  /*58d0*/  PRMT R4, R18, 0x5410, R4 ;  /* 0x0000541012047816 */ /* 0x000fe20000000004 */
[C---:B------:R-:W-:Y:S01]  /*58e0*/  HMMA.16816.F32.BF16 R96, R24.reuse, R10, R96 ;  /* 0x0000000a1860723c */ /* 0x040fe20000041860 */
[--C-:B------:R-:W-:Y:S01]  /*58f0*/  FFMA.FTZ R10, R210, UR6, -R207.reuse ;  /* 0x00000006d20a7c23 */ /* 0x100fe200080108cf */
[----:B------:R-:W-:Y:S01]  /*5900*/  FFMA.FTZ R11, R209, UR6, -R207 ;  /* 0x00000006d10b7c23 */ /* 0x000fe200080108cf */
[--C-:B------:R-:W-:Y:S01]  /*5910*/  HSET2.LE.AND R6, R16, R173.reuse, PT ;  /* 0x000000ad10067233 */ /* 0x100fe20003803000 */
[----:B------:R1:W-:Y:S01]  /*5920*/  MUFU.EX2 R210, R211 ;  /* 0x000000d300d27308 */ /* 0x0003e20000000800 */
[----:B------:R-:W-:Y:S01]  /*5930*/  LDSM.16.MT88.4 R16, [R172+0x1f800] ;  /* 0x01f80000ac10783b */ /* 0x000fe20000004200 */
[--C-:B------:R-:W-:Y:S02]  /*5940*/  HSET2.LE.AND R4, R4, R173.reuse, PT ;  /* 0x000000ad04047233 */ /* 0x100fe40003803000 */
[----:B------:R-:W-:Y:S01]  /*5950*/  HMMA.16816.F32.BF16 R76, R24, R20, R76 ;  /* 0x00000014184c723c */ /* 0x000fe2000004184c */
[----:B------:R-:W4:Y:S01]  /*5960*/  MUFU.EX2 R209, R10 ;  /* 0x0000000a00d17308 */ /* 0x000f220000000800 */
[----:B------:R-:W-:-:S02]  /*5970*/  HSET2.LE.AND R7, R7, R173, PT ;  /* 0x000000ad07077233 */ /* 0x000fc40003803000 */
[----:B------:R-:W-:Y:S01]  /*5980*/  HSET2.LE.AND R5, R5, R173, PT ;  /* 0x000000ad05057233 */ /* 0x000fe20003803000 */
[----:B------:R5:W3:Y:S03]  /*5990*/  MUFU.EX2 R207, R11 ;  /* 0x0000000b00cf7308 */ /* 0x000ae60000000800 */
[----:B------:R-:W-:Y:S01]  /*59a0*/  HMMA.16816.F32.BF16 R80, R24, R22, R80 ;  /* 0x000000161850723c */ /* 0x000fe20000041850 */
[----:B------:R-:W3:Y:S01]  /*59b0*/  LDSM.16.MT88.4 R20, [R202+0x1b000] ;  /* 0x01b00000ca14783b */ /* 0x000ee20000004200 */
[--C-:B-1----:R-:W-:Y:S01]  /*59c0*/  FFMA.FTZ R211, R205, UR6, -R174.reuse ;  /* 0x00000006cdd37c23 */ /* 0x102fe200080108ae */
[----:B------:R-:W-:-:S05]  /*59d0*/  FFMA.FTZ R205, R175, UR6, -R174 ;  /* 0x00000006afcd7c23 */ /* 0x000fca00080108ae */
[C---:B------:R-:W-:Y:S01]  /*59e0*/  HMMA.16816.F32.BF16 R88, R24.reuse, R14, R88 ;  /* 0x0000000e1858723c */ /* 0x040fe20000041858 */
[----:B------:R-:W1:Y:S01]  /*59f0*/  LDSM.16.MT88.4 R12, [R172+0x19800] ;  /* 0x01980000ac0c783b */ /* 0x000e620000004200 */
[----:B------:R-:W3:Y:S03]  /*5a00*/  MUFU.EX2 R211, R211 ;  /* 0x000000d300d37308 */ /* 0x000ee60000000800 */
[----:B-----5:R-:W5:Y:S01]  /*5a10*/  LDSM.16.MT88.4 R8, [R172+0x1b800] ;  /* 0x01b80000ac08783b */ /* 0x020f620000004200 */
[----:B------:R-:W3:Y:S02]  /*5a20*/  MUFU.EX2 R205, R205 ;  /* 0x000000cd00cd7308 */ /* 0x000ee40000000800 */
[----:B--2---:R-:W-:Y:S01]  /*5a30*/  HMMA.16816.F32.BF16 R124, R24, R28, R124 ;  /* 0x0000001c187c723c */ /* 0x004fe2000004187c */
[----:B----4-:R-:W-:Y:S01]  /*5a40*/  F2FP.BF16.F32.PACK_AB R28, R209, R210 ;  /* 0x000000d2d11c723e */ /* 0x010fe200000010ff */
[----:B------:R-:W-:Y:S01]  /*5a50*/  FADD.FTZ R210, R210, R214 ;  /* 0x000000d6d2d27221 */ /* 0x000fe20000010000 */
[----:B---3--:R-:W-:-:S02]  /*5a60*/  F2FP.BF16.F32.PACK_AB R29, R206, R207 ;  /* 0x000000cfce1d723e */ /* 0x008fc400000010ff */
[----:B------:R-:W-:Y:S01]  /*5a70*/  LOP3.LUT R4, R28, R4, RZ, 0xc0, !PT ;  /* 0x000000041c047212 */ /* 0x000fe200078ec0ff */
[----:B------:R-:W-:Y:S01]  /*5a80*/  FADD.FTZ R210, R209, R210 ;  /* 0x000000d2d1d27221 */ /* 0x000fe20000010000 */
[----:B------:R-:W-:Y:S01]  /*5a90*/  LOP3.LUT R6, R29, R6, RZ, 0xc0, !PT ;  /* 0x000000061d067212 */ /* 0x000fe200078ec0ff */
[C---:B------:R-:W-:Y:S01]  /*5aa0*/  HMMA.16816.F32.BF16 R100, R24.reuse, R32, R100 ;  /* 0x000000201864723c */ /* 0x040fe20000041864 */
[----:B------:R-:W-:Y:S01]  /*5ab0*/  F2FP.BF16.F32.PACK_AB R32, R211, R204 ;  /* 0x000000ccd320723e */ /* 0x000fe200000010ff */
[----:B------:R-:W-:Y:S01]  /*5ac0*/  FADD.FTZ R204, R204, R213 ;  /* 0x000000d5cccc7221 */ /* 0x000fe20000010000 */
[----:B------:R-:W-:Y:S01]  /*5ad0*/  FADD.FTZ R210, R207, R210 ;  /* 0x000000d2cfd27221 */ /* 0x000fe20000010000 */
[----:B------:R-:W-:Y:S02]  /*5ae0*/  F2FP.BF16.F32.PACK_AB R28, R205, R208 ;  /* 0x000000d0cd1c723e */ /* 0x000fe400000010ff */
[----:B------:R-:W-:Y:S01]  /*5af0*/  LOP3.LUT R5, R32, R5, RZ, 0xc0, !PT ;  /* 0x0000000520057212 */ /* 0x000fe200078ec0ff */
[----:B------:R-:W-:Y:S01]  /*5b00*/  FADD.FTZ R204, R211, R204 ;  /* 0x000000ccd3cc7221 */ /* 0x000fe20000010000 */
[----:B------:R-:W-:Y:S01]  /*5b10*/  LOP3.LUT R7, R28, R7, RZ, 0xc0, !PT ;  /* 0x000000071c077212 */ /* 0x000fe200078ec0ff */
[----:B------:R-:W-:Y:S01]  /*5b20*/  HMMA.16816.F32.BF16 R104, R24, R34, R104 ;  /* 0x000000221868723c */ /* 0x000fe20000041868 */
[----:B------:R-:W-:Y:S01]  /*5b30*/  LDSM.16.MT88.4 R32, [R203+0x1f800] ;  /* 0x01f80000cb20783b */ /* 0x000fe20000004200 */
[----:B------:R-:W-:Y:S01]  /*5b40*/  FADD.FTZ R204, R208, R204 ;  /* 0x000000ccd0cc7221 */ /* 0x000fe20000010000 */
[----:B------:R-:W-:-:S03]  /*5b50*/  FADD.FTZ R234, R206, R210 ;  /* 0x000000d2ceea7221 */ /* 0x000fc60000010000 */
[----:B------:R-:W-:Y:S02]  /*5b60*/  FADD.FTZ R227, R205, R204 ;  /* 0x000000cccde37221 */ /* 0x000fe40000010000 */
[C---:B------:R-:W-:Y:S08]  /*5b70*/  HMMA.16816.F32.BF16 R52, R24.reuse, R20, R52 ;  /* 0x000000141834723c */ /* 0x040ff00000041834 */
[----:B------:R-:W-:Y:S01]  /*5b80*/  HMMA.16816.F32.BF16 R56, R24, R22, R56 ;  /* 0x000000161838723c */ /* 0x000fe20000041838 */
[----:B------:R-:W2:Y:S04]  /*5b90*/  LDSM.16.MT88.4 R20, [R172+0x1d800] ;  /* 0x01d80000ac14783b */ /* 0x000ea80000004200 */
[----:B------:R-:W-:Y:S03]  /*5ba0*/  LDSM.16.MT88.4 R172, [R203+0x1b800] ;  /* 0x01b80000cbac783b */ /* 0x000fe60000004200 */
[C---:B-1----:R-:W-:Y:S08]  /*5bb0*/  HMMA.16816.F32.BF16 R152, R4.reuse, R12, R152 ;  /* 0x0000000c0498723c */ /* 0x042ff00000041898 */
[C---:B------:R-:W-:Y:S01]  /*5bc0*/  HMMA.16816.F32.BF16 R148, R4.reuse, R14, R148 ;  /* 0x0000000e0494723c */ /* 0x040fe20000041894 */
[----:B------:R-:W1:Y:S07]  /*5bd0*/  LDSM.16.MT88.4 R12, [R203+0x19800] ;  /* 0x01980000cb0c783b */ /* 0x000e6e0000004200 */
[C---:B-----5:R-:W-:Y:S08]  /*5be0*/  HMMA.16816.F32.BF16 R44, R4.reuse, R8, R44 ;  /* 0x00000008042c723c */ /* 0x060ff0000004182c */
        /* <DEDUP_REMOVED lines=41> */
[----:B------:R-:W-:Y:S01]  /*5e80*/  UIADD3 UR4, UPT, UPT, UR16, -0x2, URZ ;  /* 0xfffffffe10047890 */ /* 0x000fe2000fffe0ff */
[----:B------:R-:W-:-:S04]  /*5e90*/  DEPBAR.LE SB0, 0x0 ;  /* 0x000080000000791a */ /* 0x000fc80000000000 */
[----:B------:R-:W-:Y:S01]  /*5ea0*/  LOP3.LUT R9, R188, 0x1f8, RZ, 0xc0, !PT ;  /* 0x000001f8bc097812 */ /* 0x000fe200078ec0ff */
[----:B------:R-:W-:Y:S01]  /*5eb0*/  IMAD.SHL.U32 R6, R180, 0x20, RZ ;  /* 0x00000020b4067824 */ /* 0x000fe200078e00ff */
[--C-:B------:R-:W-:Y:S01]  /*5ec0*/  SHF.R.U32.HI R181, RZ, 0x1, R180.reuse ;  /* 0x00000001ffb57819 */ /* 0x100fe200000116b4 */
[----:B------:R-:W-:Y:S01]  /*5ed0*/  IMAD.IADD R184, R189, 0x1, R183 ;  /* 0x00000001bdb87824 */ /* 0x000fe200078e02b7 */
[----:B------:R-:W-:Y:S01]  /*5ee0*/  LOP3.LUT R9, R9, 0x38, R180, 0x78, !PT ;  /* 0x0000003809097812 */ /* 0x000fe200078e78b4 */
[----:B------:R-:W-:Y:S01]  /*5ef0*/  USHF.L.U32 UR25, UR4, 0x1, URZ ;  /* 0x0000000104197899 */ /* 0x000fe200080006ff */
[----:B------:R-:W-:Y:S01]  /*5f00*/  LOP3.LUT R11, R0, 0x200, RZ, 0xc0, !PT ;  /* 0x00000200000b7812 */ /* 0x000fe200078ec0ff */
[----:B------:R-:W-:Y:S01]  /*5f10*/  UISETP.GT.U32.AND UP1, UPT, UR4, UR14, UPT ;  /* 0x0000000e0400728c */ /* 0x000fe2000bf24070 */
[----:B------:R-:W-:Y:S02]  /*5f20*/  LOP3.LUT R9, R9, 0x1e00, R188, 0xf8, !PT ;  /* 0x00001e0009097812 */ /* 0x000fe400078ef8bc */
[----:B------:R-:W-:-:S02]  /*5f30*/  LOP3.LUT R6, R11, 0x7c00, R6, 0xf8, !PT ;  /* 0x00007c000b067812 */ /* 0x000fc400078ef806 */
[----:B------:R-:W-:Y:S01]  /*5f40*/  LEA R226, R9, UR5, 0x1 ;  /* 0x0000000509e27c11 */ /* 0x000fe2000f8e08ff */
[----:B-1----:R-:W-:-:S04]  /*5f50*/  IMAD.WIDE.U32 R12, R4, UR4, RZ ;  /* 0x00000004040c7c25 */ /* 0x002fc8000f8e00ff */
[C---:B------:R-:W-:Y:S01]  /*5f60*/  IMAD.SHL.U32 R8, R12.reuse, 0x40, RZ ;  /* 0x000000400c087824 */ /* 0x040fe200078e00ff */
[----:B------:R-:W-:Y:S01]  /*5f70*/  BAR.SYNC.DEFER_BLOCKING 0x0 ;  /* 0x0000000000007b1d */ /* 0x000fe20000010000 */
[----:B------:R-:W-:Y:S01]  /*5f80*/  IMAD R7, R5, UR4, R13 ;  /* 0x0000000405077c24 */ /* 0x000fe2000f8e020d */
[----:B------:R-:W-:Y:S02]  /*5f90*/  LEA R18, P2, R12, R223, 0x7 ;  /* 0x000000df0c127211 */ /* 0x000fe400078438ff */
[----:B------:R-:W-:Y:S02]  /*5fa0*/  LEA R8, P0, R4, R8, 0x5 ;  /* 0x0000000804087211 */ /* 0x000fe400078028ff */
[C-C-:B------:R-:W-:Y:S02]  /*5fb0*/  SHF.L.U64.HI R10, R12.reuse, 0x6, R7.reuse ;  /* 0x000000060c0a7819 */ /* 0x140fe40000010207 */
[----:B------:R-:W-:Y:S02]  /*5fc0*/  LEA.HI.X R19, R12, R222, R7, 0x7, P2 ;  /* 0x000000de0c137211 */ /* 0x000fe400010f3c07 */
[----:B------:R-:W-:-:S02]  /*5fd0*/  LEA.HI.X R10, R4, R10, R5, 0x5, P0 ;  /* 0x0000000a040a7211 */ /* 0x000fc400000f2c05 */
[----:B------:R-:W-:Y:S02]  /*5fe0*/  LOP3.LUT R4, R181, 0x8, RZ, 0xc0, !PT ;  /* 0x00000008b5047812 */ /* 0x000fe400078ec0ff */
[----:B------:R-:W-:Y:S02]  /*5ff0*/  LEA R16, P0, R8, R223, 0x1 ;  /* 0x000000df08107211 */ /* 0x000fe400078008ff */
[----:B------:R-:W-:Y:S02]  /*6000*/  LOP3.LUT R2, R2, R4, RZ, 0x3c, !PT ;  /* 0x0000000402027212 */ /* 0x000fe400078e3cff */
[----:B------:R-:W-:Y:S02]  /*6010*/  LEA.HI.X R17, R8, R222, R10, 0x1, P0 ;  /* 0x000000de08117211 */ /* 0x000fe400000f0c0a */
[----:B------:R-:W-:Y:S01]  /*6020*/  LOP3.LUT R6, R6, R2, RZ, 0xfc, !PT ;  /* 0x0000000206067212 */ /* 0x000fe200078efcff */
[----:B------:R-:W-:Y:S01]  /*6030*/  @!PT LDS RZ, [RZ] ;  /* 0x00000000fffff984 */ /* 0x000fe20000000800 */
[----:B------:R-:W-:Y:S01]  /*6040*/  @!PT LDS RZ, [RZ] ;  /* 0x00000000fffff984 */ /* 0x000fe20000000800 */
[----:B------:R-:W-:Y:S01]  /*6050*/  @!PT LDS RZ, [RZ] ;  /* 0x00000000fffff984 */ /* 0x000fe20000000800 */
[----:B------:R-:W-:Y:S03]  /*6060*/  LDGSTS.E.BYPASS.LTC128B.128 [R226+0x18000], desc[UR22][R18.64] ;  /* 0x1800000012e27fae */ /* 0x000fe6000b981a16 */
[----:B------:R-:W-:Y:S01]  /*6070*/  LEA R217, R6, UR5, 0x1 ;  /* 0x0000000506d97c11 */ /* 0x000fe2000f8e08ff */
[----:B------:R-:W-:Y:S04]  /*6080*/  LDGSTS.E.BYPASS.LTC128B.128 [R226+0x1a000], desc[UR22][R18.64+0x80] ;  /* 0x1a00008012e27fae */ /* 0x000fe8000b981a16 */
[--C-:B------:R-:W-:Y:S01]  /*6090*/  IMAD.IADD R191, R183, 0x1, R217.reuse ;  /* 0x00000001b7bf7824 */ /* 0x100fe200078e02d9 */
[----:B------:R-:W-:Y:S01]  /*60a0*/  LDGSTS.E.BYPASS.LTC128B.128 [R226+0x1c000], desc[UR22][R18.64+0x100] ;  /* 0x1c00010012e27fae */ /* 0x000fe2000b981a16 */
[----:B------:R-:W-:-:S03]  /*60b0*/  IMAD.IADD R185, R185, 0x1, R217 ;  /* 0x00000001b9b97824 */ /* 0x000fc600078e02d9 */
[----:B------:R-:W-:Y:S01]  /*60c0*/  LDGSTS.E.BYPASS.LTC128B.128 [R226+0x1e000], desc[UR22][R18.64+0x180] ;  /* 0x1e00018012e27fae */ /* 0x000fe2000b981a16 */
[C---:B------:R-:W-:Y:S02]  /*60d0*/  IMAD.IADD R190, R183.reuse, 0x1, R185 ;  /* 0x00000001b7be7824 */ /* 0x040fe400078e02b9 */
[----:B------:R-:W-:Y:S01]  /*60e0*/  IMAD.IADD R183, R183, 0x1, R166 ;  /* 0x00000001b7b77824 */ /* 0x000fe200078e02a6 */
[----:B------:R-:W-:Y:S04]  /*60f0*/  LDGSTS.E.BYPASS.LTC128B.128 [R226+0x19000], desc[UR22][R16.64] ;  /* 0x1900000010e27fae */ /* 0x000fe8000b981a16 */
[----:B------:R-:W-:Y:S04]  /*6100*/  LDGSTS.E.BYPASS.LTC128B.128 [R226+0x1b000], desc[UR22][R16.64+0x80] ;  /* 0x1b00008010e27fae */ /* 0x000fe8000b981a16 */
[----:B------:R-:W-:Y:S04]  /*6110*/  LDGSTS.E.BYPASS.LTC128B.128 [R226+0x1d000], desc[UR22][R16.64+0x100] ;  /* 0x1d00010010e27fae */ /* 0x000fe8000b981a16 */
[----:B------:R1:W-:Y:S04]  /*6120*/  LDGSTS.E.BYPASS.LTC128B.128 [R226+0x1f000], desc[UR22][R16.64+0x180] ;  /* 0x1f00018010e27fae */ /* 0x0003e8000b981a16 */
        /* <DEDUP_REMOVED lines=16> */
[----:B------:R-:W-:Y:S01]  /*6230*/  LDSM.16.M88.4 R244, [R189+0x17800] ;  /* 0x01780000bdf4783b */ /* 0x000fe20000000200 */
[C---:B------:R-:W-:Y:S03]  /*6240*/  HMMA.16816.F32.BF16 R12, R212.reuse, R14, RZ ;  /* 0x0000000ed40c723c */ /* 0x040fe600000418ff */
[----:B------:R-:W0:Y:S05]  /*6250*/  LDGDEPBAR ;  /* 0x00000000000079af */ /* 0x000e2a0000000000 */
[C---:B------:R-:W-:Y:S08]  /*6260*/  HMMA.16816.F32.BF16 R176, R212.reuse, R178, RZ ;  /* 0x000000b2d4b0723c */ /* 0x040ff000000418ff */
[C---:B---3--:R-:W-:Y:S08]  /*6270*/  HMMA.16816.F32.BF16 R172, R212.reuse, R168, RZ ;  /* 0x000000a8d4ac723c */ /* 0x048ff000000418ff */
[C---:B------:R-:W-:Y:S08]  /*6280*/  HMMA.16816.F32.BF16 R168, R212.reuse, R170, RZ ;  /* 0x000000aad4a8723c */ /* 0x040ff000000418ff */
[C---:B----4-:R-:W-:Y:S08]  /*6290*/  HMMA.16816.F32.BF16 R32, R212.reuse, R208, RZ ;  /* 0x000000d0d420723c */ /* 0x050ff000000418ff */
[----:B------:R-:W-:Y:S01]  /*62a0*/  HMMA.16816.F32.BF16 R212, R212, R210, RZ ;  /* 0x000000d2d4d4723c */ /* 0x000fe200000418ff */
[----:B------:R-:W-:Y:S07]  /*62b0*/  LDSM.16.M88.4 R208, [R183+0x10800] ;  /* 0x01080000b7d0783b */ /* 0x000fee0000000200 */
[C---:B-----5:R-:W-:Y:S08]  /*62c0*/  HMMA.16816.F32.BF16 R16, R200.reuse, R28, R16 ;  /* 0x0000001cc810723c */ /* 0x060ff00000041810 */
[C---:B------:R-:W-:Y:S01]  /*62d0*/  HMMA.16816.F32.BF16 R12, R200.reuse, R30, R12 ;  /* 0x0000001ec80c723c */ /* 0x040fe2000004180c */
[----:B------:R-:W-:Y:S07]  /*62e0*/  LDSM.16.M88.4 R28, [R183+0x10000] ;  /* 0x01000000b71c783b */ /* 0x000fee0000000200 */
[C---:B------:R-:W-:Y:S08]  /*62f0*/  HMMA.16816.F32.BF16 R192, R200.reuse, R20, R192 ;  /* 0x00000014c8c0723c */ /* 0x040ff000000418c0 */
[C---:B------:R-:W-:Y:S01]  /*6300*/  HMMA.16816.F32.BF16 R176, R200.reuse, R22, R176 ;  /* 0x00000016c8b0723c */ /* 0x040fe200000418b0 */
[----:B------:R-:W3:Y:S07]  /*6310*/  LDSM.16.M88.4 R20, [R166+0x11800] ;  /* 0x01180000a614783b */ /* 0x000eee0000000200 */
[C---:B------:R-:W-:Y:S08]  /*6320*/  HMMA.16816.F32.BF16 R172, R200.reuse, R8, R172 ;  /* 0x00000008c8ac723c */ /* 0x040ff000000418ac */
[C---:B------:R-:W-:Y:S01]  /*6330*/  HMMA.16816.F32.BF16 R168, R200.reuse, R10, R168 ;  /* 0x0000000ac8a8723c */ /* 0x040fe200000418a8 */
[----:B------:R-:W4:Y:S07]  /*6340*/  LDSM.16.M88.4 R8, [R190] ;  /* 0x00000000be08783b */ /* 0x000f2e0000000200 */
        /* <DEDUP_REMOVED lines=20> */
[C---:B------:R-:W-:Y:S08]  /*6490*/  HMMA.16816.F32.BF16 R192, R8.reuse, R208, R192 ;  /* 0x000000d008c0723c */ /* 0x040ff000000418c0 */
[C---:B------:R-:W-:Y:S01]  /*64a0*/  HMMA.16816.F32.BF16 R176, R8.reuse, R210, R176 ;  /* 0x000000d208b0723c */ /* 0x040fe200000418b0 */
[----:B------:R-:W-:Y:S07]  /*64b0*/  LDSM.16.M88.4 R208, [R184+0x12800] ;  /* 0x01280000b8d0783b */ /* 0x000fee0000000200 */
[C---:B-----5:R-:W-:Y:S08]  /*64c0*/  HMMA.16816.F32.BF16 R172, R8.reuse, R204, R172 ;  /* 0x000000cc08ac723c */ /* 0x060ff000000418ac */
        /* <DEDUP_REMOVED lines=69> */
[----:B------:R-:W2:Y:S04]  /*6920*/  LDSM.16.M88.4 R196, [R166+0x14800] ;  /* 0x01480000a6c4783b */ /* 0x000ea80000000200 */
[----:B------:R-:W4:Y:S03]  /*6930*/  LDSM.16.M88.4 R24, [R166+0x15000] ;  /* 0x01500000a618783b */ /* 0x000f260000000200 */
[C---:B-----5:R-:W-:Y:S08]  /*6940*/  HMMA.16816.F32.BF16 R16, R20.reuse, R204, R16 ;  /* 0x000000cc1410723c */ /* 0x060ff00000041810 */
[C---:B------:R-:W-:Y:S01]  /*6950*/  HMMA.16816.F32.BF16 R12, R20.reuse, R206, R12 ;  /* 0x000000ce140c723c */ /* 0x040fe2000004180c */
[----:B------:R-:W5:Y:S07]  /*6960*/  LDSM.16.M88.4 R204, [R166+0x15800] ;  /* 0x01580000a6cc783b */ /* 0x000f6e0000000200 */
[C---:B---3--:R-:W-:Y:S08]  /*6970*/  HMMA.16816.F32.BF16 R32, R20.reuse, R28, R32 ;  /* 0x0000001c1420723c */ /* 0x048ff00000041820 */
[----:B------:R-:W-:Y:S01]  /*6980*/  HMMA.16816.F32.BF16 R212, R20, R30, R212 ;  /* 0x0000001e14d4723c */ /* 0x000fe200000418d4 */
[----:B------:R-:W-:Y:S07]  /*6990*/  LDSM.16.M88.4 R28, [R190+0x8000] ;  /* 0x00800000be1c783b */ /* 0x000fee0000000200 */
        /* <DEDUP_REMOVED lines=9> */
[----:B------:R-:W3:Y:S03]  /*6a30*/  LDSM.16.M88.4 R20, [R183+0x14800] ;  /* 0x01480000b714783b */ /* 0x000ee60000000200 */
        /* <DEDUP_REMOVED lines=21> */
[----:B------:R-:W-:Y:S04]  /*6b90*/  LDSM.16.M88.4 R28, [R185+0xc000] ;  /* 0x00c00000b91c783b */ /* 0x000fe80000000200 */
[----:B------:R2:W-:Y:S03]  /*6ba0*/  LDSM.16.M88.4 R196, [R184+0x17800] ;  /* 0x01780000b8c4783b */ /* 0x0005e60000000200 */
[C---:B----4-:R-:W-:Y:S08]  /*6bb0*/  HMMA.16816.F32.BF16 R16, R240.reuse, R24, R16 ;  /* 0x00000018f010723c */ /* 0x050ff00000041810 */
[C---:B------:R-:W-:Y:S01]  /*6bc0*/  HMMA.16816.F32.BF16 R12, R240.reuse, R26, R12 ;  /* 0x0000001af00c723c */ /* 0x040fe2000004180c */
[----:B------:R-:W4:Y:S07]  /*6bd0*/  LDSM.16.M88.4 R24, [R166+0x16000] ;  /* 0x01600000a618783b */ /* 0x000f2e0000000200 */
[----:B-----5:R-:W-:Y:S01]  /*6be0*/  HMMA.16816.F32.BF16 R192, R240, R8, R192 ;  /* 0x00000008f0c0723c */ /* 0x020fe200000418c0 */
[----:B--2---:R-:W-:-:S07]  /*6bf0*/  IMAD.U32 R184, RZ, RZ, UR12 ;  /* 0x0000000cffb87e24 */ /* 0x004fce000f8e00ff */
[----:B------:R-:W-:Y:S01]  /*6c00*/  HMMA.16816.F32.BF16 R176, R240, R10, R176 ;  /* 0x0000000af0b0723c */ /* 0x000fe200000418b0 */
[----:B------:R-:W-:Y:S01]  /*6c10*/  LDSM.16.M88.4 R8, [R190+0xc000] ;  /* 0x00c00000be08783b */ /* 0x000fe20000000200 */
[----:B------:R-:W-:-:S04]  /*6c20*/  IMAD R184, R184, 0x40, R187 ;  /* 0x00000040b8b87824 */ /* 0x000fc800078e02bb */
[C---:B------:R-:W-:Y:S02]  /*6c30*/  VIADD R189, R184.reuse, 0xffffffd0 ;  /* 0xffffffd0b8bd7836 */ /* 0x040fe40000000000 */
[C---:B-1----:R-:W-:Y:S08]  /*6c40*/  HMMA.16816.F32.BF16 R172, R240.reuse, R4, R172 ;  /* 0x00000004f0ac723c */ /* 0x042ff000000418ac */
[----:B------:R-:W-:Y:S01]  /*6c50*/  HMMA.16816.F32.BF16 R168, R240, R6, R168 ;  /* 0x00000006f0a8723c */ /* 0x000fe200000418a8 */
[----:B------:R-:W1:Y:S07]  /*6c60*/  LDSM.16.M88.4 R4, [R183+0x16000] ;  /* 0x01600000b704783b */ /* 0x000e6e0000000200 */
[C---:B---3--:R-:W-:Y:S08]  /*6c70*/  HMMA.16816.F32.BF16 R16, R208.reuse, R20, R16 ;  /* 0x00000014d010723c */ /* 0x048ff00000041810 */
[C---:B------:R-:W-:Y:S01]  /*6c80*/  HMMA.16816.F32.BF16 R12, R208.reuse, R22, R12 ;  /* 0x00000016d00c723c */ /* 0x040fe2000004180c */
[----:B------:R-:W2:Y:S07]  /*6c90*/  LDSM.16.M88.4 R20, [R166+0x16800] ;  /* 0x01680000a614783b */ /* 0x000eae0000000200 */
[----:B------:R-:W-:Y:S08]  /*6ca0*/  HMMA.16816.F32.BF16 R192, R208, R204, R192 ;  /* 0x000000ccd0c0723c */ /* 0x000ff000000418c0 */
[C---:B----4-:R-:W-:Y:S08]  /*6cb0*/  HMMA.16816.F32.BF16 R16, R28.reuse, R24, R16 ;  /* 0x000000181c10723c */ /* 0x050ff00000041810 */
[----:B------:R-:W-:Y:S01]  /*6cc0*/  HMMA.16816.F32.BF16 R12, R28, R26, R12 ;  /* 0x0000001a1c0c723c */ /* 0x000fe2000004180c */
[----:B------:R-:W3:Y:S07]  /*6cd0*/  LDSM.16.M88.4 R24, [R183+0x16800] ;  /* 0x01680000b718783b */ /* 0x000eee0000000200 */
[C---:B------:R-:W-:Y:S08]  /*6ce0*/  HMMA.16816.F32.BF16 R32, R240.reuse, R244, R32 ;  /* 0x000000f4f020723c */ /* 0x040ff00000041820 */
[----:B------:R-:W-:Y:S08]  /*6cf0*/  HMMA.16816.F32.BF16 R212, R240, R246, R212 ;  /* 0x000000f6f0d4723c */ /* 0x000ff000000418d4 */
[----:B-1----:R-:W-:Y:S01]  /*6d00*/  HMMA.16816.F32.BF16 R16, R8, R4, R16 ;  /* 0x000000040810723c */ /* 0x002fe20000041810 */
[----:B------:R-:W-:-:S02]  /*6d10*/  VIADD R4, R184, 0xffffffc0 ;  /* 0xffffffc0b8047836 */ /* 0x000fc40000000000 */
[----:B------:R-:W-:-:S03]  /*6d20*/  VIADD R5, R184, 0xffffffc1 ;  /* 0xffffffc1b8057836 */ /* 0x000fc60000000000 */
[C---:B------:R-:W-:Y:S02]  /*6d30*/  ISETP.GT.AND P0, PT, R221.reuse, R4, PT ;  /* 0x00000004dd00720c */ /* 0x040fe40003f04270 */
[----:B------:R-:W-:Y:S01]  /*6d40*/  HMMA.16816.F32.BF16 R176, R208, R206, R176 ;  /* 0x000000ced0b0723c */ /* 0x000fe200000418b0 */
[----:B------:R-:W-:Y:S02]  /*6d50*/  ISETP.GE.AND P3, PT, R4, R220, PT ;  /* 0x000000dc0400720c */ /* 0x000fe40003f66270 */
[----:B------:R-:W-:Y:S02]  /*6d60*/  ISETP.GT.AND P5, PT, R182, R4, PT ;  /* 0x00000004b600720c */ /* 0x000fe40003fa4270 */
[----:B------:R-:W-:Y:S01]  /*6d70*/  ISETP.GE.AND P4, PT, R4, R219, PT ;  /* 0x000000db0400720c */ /* 0x000fe20003f86270 */
[----:B------:R-:W-:Y:S01]  /*6d80*/  VIADD R4, R184, 0xffffffc8 ;  /* 0xffffffc8b8047836 */ /* 0x000fe20000000000 */
[-C--:B------:R-:W-:Y:S01]  /*6d90*/  ISETP.GT.AND P6, PT, R221, R5.reuse, PT ;  /* 0x00000005dd00720c */ /* 0x080fe20003fc4270 */
[----:B--2---:R-:W-:Y:S01]  /*6da0*/  HMMA.16816.F32.BF16 R192, R28, R20, R192 ;  /* 0x000000141cc0723c */ /* 0x004fe200000418c0 */
[----:B------:R-:W-:-:S02]  /*6db0*/  ISETP.GT.AND P2, PT, R182, R5, PT ;  /* 0x00000005b600720c */ /* 0x000fc40003f44270 */
[----:B------:R-:W-:Y:S02]  /*6dc0*/  FSEL R16, R16, -INF , !P0 ;  /* 0xff80000010107808 */ /* 0x000fe40004000000 */
[----:B------:R-:W-:Y:S02]  /*6dd0*/  FSEL R18, R18, -INF , !P5 ;  /* 0xff80000012127808 */ /* 0x000fe40006800000 */
[----:B------:R-:W-:Y:S01]  /*6de0*/  ISETP.GT.AND P5, PT, R221, R4, PT ;  /* 0x00000004dd00720c */ /* 0x000fe20003fa4270 */
[----:B------:R-:W-:Y:S01]  /*6df0*/  HMMA.16816.F32.BF16 R12, R8, R6, R12 ;  /* 0x00000006080c723c */ /* 0x000fe2000004180c */
[----:B------:R-:W-:Y:S02]  /*6e00*/  ISETP.GE.AND P0, PT, R5, R220, PT ;  /* 0x000000dc0500720c */ /* 0x000fe40003f06270 */
[----:B------:R-:W-:Y:S01]  /*6e10*/  FSEL R20, R16, -INF , !P3 ;  /* 0xff80000010147808 */ /* 0x000fe20005800000 */
[----:B------:R-:W-:Y:S01]  /*6e20*/  VIADD R16, R184, 0xffffffc9 ;  /* 0xffffffc9b8107836 */ /* 0x000fe20000000000 */
[----:B------:R-:W-:-:S02]  /*6e30*/  FSEL R17, R17, -INF , !P6 ;  /* 0xff80000011117808 */ /* 0x000fc40007000000 */
[----:B------:R-:W-:Y:S01]  /*6e40*/  ISETP.GE.AND P3, PT, R5, R219, PT ;  /* 0x000000db0500720c */ /* 0x000fe20003f66270 */
[C---:B------:R-:W-:Y:S01]  /*6e50*/  HMMA.16816.F32.BF16 R32, R208.reuse, R196, R32 ;  /* 0x000000c4d020723c */ /* 0x040fe20000041820 */
[----:B------:R-:W-:Y:S02]  /*6e60*/  FSEL R19, R19, -INF , !P2 ;  /* 0xff80000013137808 */ /* 0x000fe40005000000 */
[----:B------:R-:W-:Y:S02]  /*6e70*/  ISETP.GT.AND P6, PT, R182, R4, PT ;  /* 0x00000004b600720c */ /* 0x000fe40003fc4270 */
[----:B------:R-:W-:Y:S02]  /*6e80*/  FSEL R21, R19, -INF , !P3 ;  /* 0xff80000013157808 */ /* 0x000fe40005800000 */
[----:B------:R-:W-:Y:S01]  /*6e90*/  ISETP.GT.AND P2, PT, R221, R16, PT ;  /* 0x00000010dd00720c */ /* 0x000fe20003f44270 */
[----:B------:R-:W-:Y:S01]  /*6ea0*/  HMMA.16816.F32.BF16 R212, R208, R198, R212 ;  /* 0x000000c6d0d4723c */ /* 0x000fe200000418d4 */
[----:B------:R-:W1:Y:S01]  /*6eb0*/  LDSM.16.M88.4 R196, [R166+0x17000] ;  /* 0x01700000a6c4783b */ /* 0x000e620000000200 */
[----:B------:R-:W-:-:S02]  /*6ec0*/  ISETP.GE.AND P3, PT, R16, R220, PT ;  /* 0x000000dc1000720c */ /* 0x000fc40003f66270 */
[----:B------:R-:W-:Y:S02]  /*6ed0*/  FSEL R12, R12, -INF , !P5 ;  /* 0xff8000000c0c7808 */ /* 0x000fe40006800000 */
[----:B------:R-:W-:Y:S02]  /*6ee0*/  ISETP.GT.AND P5, PT, R182, R16, PT ;  /* 0x00000010b600720c */ /* 0x000fe40003fa4270 */
[----:B------:R-:W-:Y:S01]  /*6ef0*/  HMMA.16816.F32.BF16 R176, R28, R22, R176 ;  /* 0x000000161cb0723c */ /* 0x000fe200000418b0 */
[----:B------:R-:W-:Y:S02]  /*6f00*/  FSEL R22, R18, -INF , !P4 ;  /* 0xff80000012167808 */ /* 0x000fe40006000000 */
[C---:B------:R-:W-:Y:S02]  /*6f10*/  ISETP.GE.AND P4, PT, R4.reuse, R220, PT ;  /* 0x000000dc0400720c */ /* 0x040fe40003f86270 */
[----:B------:R-:W-:Y:S02]  /*6f20*/  FSEL R23, R17, -INF , !P0 ;  /* 0xff80000011177808 */ /* 0x000fe40004000000 */
[-C--:B------:R-:W-:Y:S01]  /*6f30*/  ISETP.GE.AND P0, PT, R4, R219.reuse, PT ;  /* 0x000000db0400720c */ /* 0x080fe20003f06270 */
[----:B---3--:R-:W-:Y:S01]  /*6f40*/  HMMA.16816.F32.BF16 R192, R8, R24, R192 ;  /* 0x0000001808c0723c */ /* 0x008fe200000418c0 */
[----:B------:R-:W-:Y:S01]  /*6f50*/  FSEL R24, R12, -INF , !P4 ;  /* 0xff8000000c187808 */ /* 0x000fe20006000000 */
[----:B------:R-:W-:Y:S01]  /*6f60*/  LDSM.16.M88.4 R4, [R183+0x17000] ;  /* 0x01700000b704783b */ /* 0x000fe20000000200 */
[----:B------:R-:W-:Y:S01]  /*6f70*/  ISETP.GE.AND P4, PT, R16, R219, PT ;  /* 0x000000db1000720c */ /* 0x000fe20003f86270 */
[----:B------:R-:W-:Y:S01]  /*6f80*/  VIADD R12, R184, 0xffffffd1 ;  /* 0xffffffd1b80c7836 */ /* 0x000fe20000000000 */
[----:B------:R-:W-:Y:S01]  /*6f90*/  FSEL R14, R14, -INF , !P6 ;  /* 0xff8000000e0e7808 */ /* 0x000fe20007000000 */
[----:B------:R-:W2:Y:S01]  /*6fa0*/  LDSM.16.M88.4 R16, [R166+0x17800] ;  /* 0x01780000a610783b */ /* 0x000ea20000000200 */
[----:B------:R-:W-:Y:S01]  /*6fb0*/  FSEL R13, R13, -INF , !P2 ;  /* 0xff8000000d0d7808 */ /* 0x000fe20005000000 */
[----:B------:R-:W-:Y:S01]  /*6fc0*/  HMMA.16816.F32.BF16 R172, R208, R200, R172 ;  /* 0x000000c8d0ac723c */ /* 0x000fe200000418ac */
[----:B------:R-:W-:-:S02]  /*6fd0*/  FSEL R15, R15, -INF , !P5 ;  /* 0xff8000000f0f7808 */ /* 0x000fc40006800000 */
[CC--:B------:R-:W-:Y:S02]  /*6fe0*/  ISETP.GT.AND P6, PT, R221.reuse, R189.reuse, PT ;  /* 0x000000bddd00720c */ /* 0x0c0fe40003fc4270 */
[----:B------:R-:W-:Y:S02]  /*6ff0*/  ISETP.GT.AND P2, PT, R182, R189, PT ;  /* 0x000000bdb600720c */ /* 0x000fe40003f44270 */
[----:B------:R-:W-:Y:S01]  /*7000*/  ISETP.GT.AND P5, PT, R221, R12, PT ;  /* 0x0000000cdd00720c */ /* 0x000fe20003fa4270 */
[----:B------:R-:W-:Y:S01]  /*7010*/  HMMA.16816.F32.BF16 R168, R208, R202, R168 ;  /* 0x000000cad0a8723c */ /* 0x000fe200000418a8 */
[----:B------:R-:W-:Y:S02]  /*7020*/  FSEL R25, R14, -INF , !P0 ;  /* 0xff8000000e197808 */ /* 0x000fe40004000000 */
[----:B------:R-:W-:Y:S01]  /*7030*/  FSEL R185, R13, -INF , !P3 ;  /* 0xff8000000db97808 */ /* 0x000fe20005800000 */
[----:B------:R-:W-:Y:S01]  /*7040*/  VIADD R13, R184, 0xffffffd8 ;  /* 0xffffffd8b80d7836 */ /* 0x000fe20000000000 */
[----:B------:R-:W-:-:S02]  /*7050*/  ISETP.GE.AND P0, PT, R189, R220, PT ;  /* 0x000000dcbd00720c */ /* 0x000fc40003f06270 */
[----:B------:R-:W-:Y:S01]  /*7060*/  ISETP.GE.AND P3, PT, R189, R219, PT ;  /* 0x000000dbbd00720c */ /* 0x000fe20003f66270 */
[----:B------:R-:W-:Y:S01]  /*7070*/  HMMA.16816.F32.BF16 R176, R8, R26, R176 ;  /* 0x0000001a08b0723c */ /* 0x000fe200000418b0 */
[----:B------:R-:W-:Y:S02]  /*7080*/  FSEL R26, R15, -INF , !P4 ;  /* 0xff8000000f1a7808 */ /* 0x000fe40006000000 */
[----:B------:R-:W-:Y:S02]  /*7090*/  FSEL R192, R192, -INF , !P6 ;  /* 0xff800000c0c07808 */ /* 0x000fe40007000000 */
[----:B------:R-:W-:Y:S02]  /*70a0*/  ISETP.GE.AND P4, PT, R12, R220, PT ;  /* 0x000000dc0c00720c */ /* 0x000fe40003f86270 */
[----:B------:R-:W-:Y:S01]  /*70b0*/  FSEL R194, R194, -INF , !P2 ;  /* 0xff800000c2c27808 */ /* 0x000fe20005000000 */
[----:B-1----:R-:W-:Y:S01]  /*70c0*/  HMMA.16816.F32.BF16 R172, R28, R196, R172 ;  /* 0x000000c41cac723c */ /* 0x002fe200000418ac */
[----:B------:R-:W-:-:S02]  /*70d0*/  FSEL R193, R193, -INF , !P5 ;  /* 0xff800000c1c17808 */ /* 0x000fc40006800000 */
[----:B------:R-:W-:Y:S02]  /*70e0*/  FSEL R200, R192, -INF , !P0 ;  /* 0xff800000c0c87808 */ /* 0x000fe40004000000 */
[----:B------:R-:W-:Y:S02]  /*70f0*/  FSEL R197, R194, -INF , !P3 ;  /* 0xff800000c2c57808 */ /* 0x000fe40005800000 */
[----:B------:R-:W-:Y:S01]  /*7100*/  ISETP.GT.AND P6, PT, R182, R12, PT ;  /* 0x0000000cb600720c */ /* 0x000fe20003fc4270 */
[----:B------:R-:W-:Y:S01]  /*7110*/  HMMA.16816.F32.BF16 R168, R28, R198, R168 ;  /* 0x000000c61ca8723c */ /* 0x000fe200000418a8 */
[----:B------:R-:W-:Y:S02]  /*7120*/  FSEL R198, R193, -INF , !P4 ;  /* 0xff800000c1c67808 */ /* 0x000fe40006000000 */
[----:B------:R-:W-:Y:S02]  /*7130*/  ISETP.GE.AND P0, PT, R12, R219, PT ;  /* 0x000000db0c00720c */ /* 0x000fe40003f06270 */
[----:B------:R-:W-:-:S02]  /*7140*/  ISETP.GT.AND P2, PT, R221, R13, PT ;  /* 0x0000000ddd00720c */ /* 0x000fc40003f44270 */
[C---:B------:R-:W-:Y:S01]  /*7150*/  ISETP.GE.AND P3, PT, R13.reuse, R220, PT ;  /* 0x000000dc0d00720c */ /* 0x040fe20003f66270 */
[----:B--2---:R-:W-:Y:S01]  /*7160*/  HMMA.16816.F32.BF16 R32, R28, R16, R32 ;  /* 0x000000101c20723c */ /* 0x004fe20000041820 */
[----:B------:R-:W-:Y:S02]  /*7170*/  ISETP.GT.AND P5, PT, R182, R13, PT ;  /* 0x0000000db600720c */ /* 0x000fe40003fa4270 */
[----:B------:R-:W-:Y:S02]  /*7180*/  ISETP.GE.AND P4, PT, R13, R219, PT ;  /* 0x000000db0d00720c */ /* 0x000fe40003f86270 */
[----:B------:R-:W1:Y:S01]  /*7190*/  LDSM.16.M88.4 R12, [R183+0x17800] ;  /* 0x01780000b70c783b */ /* 0x000e620000000200 */
[----:B------:R-:W-:Y:S01]  /*71a0*/  FSEL R195, R195, -INF , !P6 ;  /* 0xff800000c3c37808 */ /* 0x000fe20007000000 */
[----:B------:R-:W-:-:S04]  /*71b0*/  DEPBAR.LE SB0, 0x0 ;  /* 0x000080000000791a */ /* 0x000fc80000000000 */
[C---:B------:R-:W-:Y:S01]  /*71c0*/  HMMA.16816.F32.BF16 R172, R8.reuse, R4, R172 ;  /* 0x0000000408ac723c */ /* 0x040fe200000418ac */
[C---:B------:R-:W-:Y:S01]  /*71d0*/  VIADD R5, R184.reuse, 0xffffffd9 ;  /* 0xffffffd9b8057836 */ /* 0x040fe20000000000 */
[----:B------:R-:W-:Y:S01]  /*71e0*/  FSEL R201, R195, -INF , !P0 ;  /* 0xff800000c3c97808 */ /* 0x000fe20004000000 */
[----:B------:R-:W-:Y:S01]  /*71f0*/  VIADD R4, R184, 0xffffffe0 ;  /* 0xffffffe0b8047836 */ /* 0x000fe20000000000 */
[----:B------:R-:W-:Y:S02]  /*7200*/  FSEL R178, R178, -INF , !P5 ;  /* 0xff800000b2b27808 */ /* 0x000fe40006800000 */
[----:B------:R-:W-:Y:S02]  /*7210*/  ISETP.GT.AND P6, PT, R221, R5, PT ;  /* 0x00000005dd00720c */ /* 0x000fe40003fc4270 */
[----:B------:R-:W-:Y:S01]  /*7220*/  ISETP.GE.AND P0, PT, R5, R220, PT ;  /* 0x000000dc0500720c */ /* 0x000fe20003f06270 */
[----:B------:R-:W-:Y:S01]  /*7230*/  HMMA.16816.F32.BF16 R168, R8, R6, R168 ;  /* 0x0000000608a8723c */ /* 0x000fe200000418a8 */
[----:B------:R-:W-:-:S02]  /*7240*/  FSEL R177, R177, -INF , !P6 ;  /* 0xff800000b1b17808 */ /* 0x000fc40007000000 */
[----:B------:R-:W-:Y:S02]  /*7250*/  FSEL R204, R178, -INF , !P4 ;  /* 0xff800000b2cc7808 */ /* 0x000fe40006000000 */
[----:B------:R-:W-:Y:S02]  /*7260*/  FSEL R202, R177, -INF , !P0 ;  /* 0xff800000b1ca7808 */ /* 0x000fe40004000000 */
[----:B------:R-:W-:Y:S01]  /*7270*/  FSEL R176, R176, -INF , !P2 ;  /* 0xff800000b0b07808 */ /* 0x000fe20005000000 */
[----:B------:R-:W-:Y:S01]  /*7280*/  HMMA.16816.F32.BF16 R212, R28, R18, R212 ;  /* 0x000000121cd4723c */ /* 0x000fe200000418d4 */
[----:B------:R-:W-:Y:S02]  /*7290*/  ISETP.GT.AND P5, PT, R221, R4, PT ;  /* 0x00000004dd00720c */ /* 0x000fe40003fa4270 */
[----:B------:R-:W-:Y:S01]  /*72a0*/  ISETP.GE.AND P4, PT, R4, R220, PT ;  /* 0x000000dc0400720c */ /* 0x000fe20003f86270 */
[----:B------:R-:W-:Y:S01]  /*72b0*/  BAR.SYNC.DEFER_BLOCKING 0x0 ;  /* 0x0000000000007b1d */ /* 0x000fe20000010000 */
[----:B------:R-:W-:-:S02]  /*72c0*/  ISETP.GT.AND P6, PT, R182, R4, PT ;  /* 0x00000004b600720c */ /* 0x000fc40003fc4270 */
[----:B------:R-:W-:Y:S01]  /*72d0*/  ISETP.GE.AND P0, PT, R4, R219, PT ;  /* 0x000000db0400720c */ /* 0x000fe20003f06270 */
[----:B------:R-:W-:Y:S01]  /*72e0*/  VIADD R4, R184, 0xffffffe1 ;  /* 0xffffffe1b8047836 */ /* 0x000fe20000000000 */
[----:B------:R-:W-:Y:S02]  /*72f0*/  ISETP.GT.AND P2, PT, R182, R5, PT ;  /* 0x00000005b600720c */ /* 0x000fe40003f44270 */
[----:B------:R-:W-:Y:S02]  /*7300*/  FSEL R199, R176, -INF , !P3 ;  /* 0xff800000b0c77808 */ /* 0x000fe40005800000 */
[----:B------:R-:W-:Y:S01]  /*7310*/  ISETP.GE.AND P3, PT, R5, R219, PT ;  /* 0x000000db0500720c */ /* 0x000fe20003f66270 */
[----:B------:R-:W-:Y:S01]  /*7320*/  VIADD R5, R184, 0xffffffe8 ;  /* 0xffffffe8b8057836 */ /* 0x000fe20000000000 */
[----:B------:R-:W-:Y:S02]  /*7330*/  FSEL R179, R179, -INF , !P2 ;  /* 0xff800000b3b37808 */ /* 0x000fe40005000000 */
[----:B------:R-:W-:Y:S01]  /*7340*/  FSEL R172, R172, -INF , !P5 ;  /* 0xff800000acac7808 */ /* 0x000fe20006800000 */
[----:B-1----:R-:W-:Y:S01]  /*7350*/  HMMA.16816.F32.BF16 R32, R8, R12, R32 ;  /* 0x0000000c0820723c */ /* 0x002fe20000041820 */
[----:B------:R-:W-:-:S02]  /*7360*/  ISETP.GT.AND P2, PT, R221, R4, PT ;  /* 0x00000004dd00720c */ /* 0x000fc40003f44270 */
[----:B------:R-:W-:Y:S02]  /*7370*/  FSEL R174, R174, -INF , !P6 ;  /* 0xff800000aeae7808 */ /* 0x000fe40007000000 */
[----:B------:R-:W-:Y:S02]  /*7380*/  ISETP.GT.AND P5, PT, R182, R4, PT ;  /* 0x00000004b600720c */ /* 0x000fe40003fa4270 */
[----:B------:R-:W-:Y:S01]  /*7390*/  FSEL R217, R179, -INF , !P3 ;  /* 0xff800000b3d97808 */ /* 0x000fe20005800000 */
[----:B------:R-:W-:Y:S01]  /*73a0*/  HMMA.16816.F32.BF16 R8, R8, R14, R212 ;  /* 0x0000000e0808723c */ /* 0x000fe200000418d4 */
[----:B------:R-:W-:Y:S02]  /*73b0*/  FSEL R205, R172, -INF , !P4 ;  /* 0xff800000accd7808 */ /* 0x000fe40006000000 */
[C---:B------:R-:W-:Y:S02]  /*73c0*/  ISETP.GE.AND P3, PT, R4.reuse, R220, PT ;  /* 0x000000dc0400720c */ /* 0x040fe40003f66270 */
[----:B------:R-:W-:Y:S01]  /*73d0*/  ISETP.GE.AND P4, PT, R4, R219, PT ;  /* 0x000000db0400720c */ /* 0x000fe20003f86270 */
[----:B------:R-:W-:Y:S01]  /*73e0*/  VIADD R4, R184, 0xffffffe9 ;  /* 0xffffffe9b8047836 */ /* 0x000fe20000000000 */
[----:B------:R-:W-:-:S02]  /*73f0*/  FSEL R173, R173, -INF , !P2 ;  /* 0xff800000adad7808 */ /* 0x000fc40005000000 */
[----:B------:R-:W-:Y:S02]  /*7400*/  FSEL R206, R174, -INF , !P0 ;  /* 0xff800000aece7808 */ /* 0x000fe40004000000 */
[-C--:B------:R-:W-:Y:S02]  /*7410*/  ISETP.GT.AND P6, PT, R221, R5.reuse, PT ;  /* 0x00000005dd00720c */ /* 0x080fe40003fc4270 */
[----:B------:R-:W-:Y:S02]  /*7420*/  ISETP.GT.AND P0, PT, R182, R5, PT ;  /* 0x00000005b600720c */ /* 0x000fe40003f04270 */
[----:B------:R-:W-:Y:S02]  /*7430*/  FSEL R175, R175, -INF , !P5 ;  /* 0xff800000afaf7808 */ /* 0x000fe40006800000 */
[----:B------:R-:W-:Y:S02]  /*7440*/  FSEL R207, R173, -INF , !P3 ;  /* 0xff800000adcf7808 */ /* 0x000fe40005800000 */
[----:B------:R-:W-:-:S02]  /*7450*/  ISETP.GE.AND P2, PT, R5, R220, PT ;  /* 0x000000dc0500720c */ /* 0x000fc40003f46270 */
[----:B------:R-:W-:Y:S01]  /*7460*/  ISETP.GE.AND P3, PT, R5, R219, PT ;  /* 0x000000db0500720c */ /* 0x000fe20003f66270 */
[----:B------:R-:W-:Y:S01]  /*7470*/  VIADD R5, R184, 0xfffffff0 ;  /* 0xfffffff0b8057836 */ /* 0x000fe20000000000 */
        /* <DEDUP_REMOVED lines=11> */
[----:B------:R-:W-:-:S02]  /*7530*/  FSEL R171, R171, -INF , !P4 ;  /* 0xff800000abab7808 */ /* 0x000fc40006000000 */
[----:B------:R-:W-:Y:S02]  /*7540*/  ISETP.GT.AND P5, PT, R182, R5, PT ;  /* 0x00000005b600720c */ /* 0x000fe40003fa4270 */
[----:B------:R-:W-:Y:S02]  /*7550*/  ISETP.GT.AND P4, PT, R221, R4, PT ;  /* 0x00000004dd00720c */ /* 0x000fe40003f84270 */
[----:B------:R-:W-:Y:S02]  /*7560*/  FSEL R209, R170, -INF , !P3 ;  /* 0xff800000aad17808 */ /* 0x000fe40005800000 */
[----:B------:R-:W-:Y:S02]  /*7570*/  FSEL R211, R169, -INF , !P6 ;  /* 0xff800000a9d37808 */ /* 0x000fe40007000000 */
[C---:B------:R-:W-:Y:S02]  /*7580*/  ISETP.GE.AND P3, PT, R5.reuse, R220, PT ;  /* 0x000000dc0500720c */ /* 0x040fe40003f66270 */
[----:B------:R-:W-:Y:S01]  /*7590*/  ISETP.GE.AND P6, PT, R5, R219, PT ;  /* 0x000000db0500720c */ /* 0x000fe20003fc6270 */
[----:B------:R-:W-:Y:S01]  /*75a0*/  VIADD R5, R184, 0xfffffff8 ;  /* 0xfffffff8b8057836 */ /* 0x000fe20000000000 */
[----:B------:R-:W-:Y:S01]  /*75b0*/  FSEL R32, R32, -INF , !P2 ;  /* 0xff80000020207808 */ /* 0x000fe20005000000 */
[----:B------:R-:W-:Y:S01]  /*75c0*/  VIADD R184, R184, 0xfffffff9 ;  /* 0xfffffff9b8b87836 */ /* 0x000fe20000000000 */
[----:B------:R-:W-:-:S02]  /*75d0*/  FSEL R212, R171, -INF , !P0 ;  /* 0xff800000abd47808 */ /* 0x000fc40004000000 */
[----:B------:R-:W-:Y:S02]  /*75e0*/  ISETP.GE.AND P2, PT, R4, R220, PT ;  /* 0x000000dc0400720c */ /* 0x000fe40003f46270 */
[----:B------:R-:W-:Y:S02]  /*75f0*/  ISETP.GT.AND P0, PT, R182, R4, PT ;  /* 0x00000004b600720c */ /* 0x000fe40003f04270 */
[----:B------:R-:W-:Y:S02]  /*7600*/  FSEL R34, R34, -INF , !P5 ;  /* 0xff80000022227808 */ /* 0x000fe40006800000 */
[----:B------:R-:W-:Y:S02]  /*7610*/  FSEL R33, R33, -INF , !P4 ;  /* 0xff80000021217808 */ /* 0x000fe40006000000 */
[----:B------:R-:W-:Y:S02]  /*7620*/  FSEL R35, R35, -INF , !P0 ;  /* 0xff80000023237808 */ /* 0x000fe40004000000 */
[----:B------:R-:W-:-:S02]  /*7630*/  FSEL R175, R34, -INF , !P6 ;  /* 0xff80000022af7808 */ /* 0x000fc40007000000 */
[----:B------:R-:W-:Y:S02]  /*7640*/  FSEL R179, R33, -INF , !P2 ;  /* 0xff80000021b37808 */ /* 0x000fe40005000000 */
[-C--:B------:R-:W-:Y:S02]  /*7650*/  ISETP.GT.AND P5, PT, R182, R5.reuse, PT ;  /* 0x00000005b600720c */ /* 0x080fe40003fa4270 */
[----:B------:R-:W-:Y:S02]  /*7660*/  ISETP.GT.AND P0, PT, R221, R5, PT ;  /* 0x00000005dd00720c */ /* 0x000fe40003f04270 */
[C---:B------:R-:W-:Y:S02]  /*7670*/  ISETP.GE.AND P6, PT, R5.reuse, R220, PT ;  /* 0x000000dc0500720c */ /* 0x040fe40003fc6270 */
[----:B------:R-:W-:Y:S02]  /*7680*/  ISETP.GE.AND P2, PT, R5, R219, PT ;  /* 0x000000db0500720c */ /* 0x000fe40003f46270 */
[----:B------:R-:W-:-:S02]  /*7690*/  FSEL R196, R32, -INF , !P3 ;  /* 0xff80000020c47808 */ /* 0x000fc40005800000 */
[----:B------:R-:W-:Y:S02]  /*76a0*/  FMNMX3.FTZ R6, R164, R20, R23, !PT ;  /* 0x00000014a4067276 */ /* 0x000fe40007810017 */
[----:B------:R-:W-:Y:S02]  /*76b0*/  FMNMX3.FTZ R5, R3, R22, R21, !PT ;  /* 0x0000001603057276 */ /* 0x000fe40007810015 */
[----:B------:R-:W-:Y:S01]  /*76c0*/  ISETP.GE.AND P3, PT, R4, R219, PT ;  /* 0x000000db0400720c */ /* 0x000fe20003f66270 */
[----:B------:R-:W-:Y:S01]  /*76d0*/  IMAD.U32 R4, RZ, RZ, UR25 ;  /* 0x00000019ff047e24 */ /* 0x000fe2000f8e00ff */
[----:B------:R-:W-:Y:S02]  /*76e0*/  FMNMX3.FTZ R6, R6, R24, R185, !PT ;  /* 0x0000001806067276 */ /* 0x000fe400078100b9 */
[----:B------:R-:W-:Y:S02]  /*76f0*/  FMNMX3.FTZ R5, R5, R25, R26, !PT ;  /* 0x0000001905057276 */ /* 0x000fe4000781001a */
[----:B------:R-:W-:-:S02]  /*7700*/  LOP3.LUT R238, R4, UR27, R233, 0x96, !PT ;  /* 0x0000001b04ee7c12 */ /* 0x000fc4000f8e96e9 */
[----:B------:R-:W-:Y:S02]  /*7710*/  FMNMX3.FTZ R6, R6, R200, R198, !PT ;  /* 0x000000c806067276 */ /* 0x000fe400078100c6 */
[----:B------:R-:W-:Y:S01]  /*7720*/  FMNMX3.FTZ R4, R5, R197, R201, !PT ;  /* 0x000000c505047276 */ /* 0x000fe200078100c9 */
[----:B------:R-:W-:Y:S01]  /*7730*/  IMAD.WIDE.U32 R238, R238, -0x326172a9, RZ ;  /* 0xcd9e8d57eeee7825 */ /* 0x000fe200078e00ff */
[----:B------:R-:W-:Y:S02]  /*7740*/  FMNMX3.FTZ R5, R6, R199, R202, !PT ;  /* 0x000000c706057276 */ /* 0x000fe400078100ca */
[----:B------:R-:W-:Y:S02]  /*7750*/  FMNMX3.FTZ R4, R4, R204, R217, !PT ;  /* 0x000000cc04047276 */ /* 0x000fe400078100d9 */
[----:B------:R-:W-:Y:S02]  /*7760*/  ISETP.GT.AND P4, PT, R182, R184, PT ;  /* 0x000000b8b600720c */ /* 0x000fe40003f84270 */
[----:B------:R-:W-:-:S02]  /*7770*/  FSEL R10, R10, -INF , !P5 ;  /* 0xff8000000a0a7808 */ /* 0x000fc40006800000 */
[----:B------:R-:W-:Y:S02]  /*7780*/  ISETP.GT.AND P5, PT, R221, R184, PT ;  /* 0x000000b8dd00720c */ /* 0x000fe40003fa4270 */
[----:B------:R-:W-:Y:S02]  /*7790*/  FMNMX3.FTZ R5, R5, R205, R207, !PT ;  /* 0x000000cd05057276 */ /* 0x000fe400078100cf */
[----:B------:R-:W-:Y:S02]  /*77a0*/  FMNMX3.FTZ R4, R4, R206, R208, !PT ;  /* 0x000000ce04047276 */ /* 0x000fe400078100d0 */
[----:B------:R-:W-:Y:S02]  /*77b0*/  FSEL R11, R11, -INF , !P4 ;  /* 0xff8000000b0b7808 */ /* 0x000fe40006000000 */
[----:B------:R-:W-:Y:S02]  /*77c0*/  FSEL R8, R8, -INF , !P0 ;  /* 0xff80000008087808 */ /* 0x000fe40004000000 */
[----:B------:R-:W-:-:S02]  /*77d0*/  ISETP.GE.AND P4, PT, R184, R220, PT ;  /* 0x000000dcb800720c */ /* 0x000fc40003f86270 */
[----:B------:R-:W-:Y:S02]  /*77e0*/  ISETP.GE.AND P0, PT, R184, R219, PT ;  /* 0x000000dbb800720c */ /* 0x000fe40003f06270 */
[----:B------:R-:W-:Y:S02]  /*77f0*/  FSEL R9, R9, -INF , !P5 ;  /* 0xff80000009097808 */ /* 0x000fe40006800000 */
[----:B------:R-:W-:Y:S02]  /*7800*/  FSEL R174, R35, -INF , !P3 ;  /* 0xff80000023ae7808 */ /* 0x000fe40005800000 */
[----:B------:R-:W-:Y:S02]  /*7810*/  FMNMX3.FTZ R5, R5, R210, R211, !PT ;  /* 0x000000d205057276 */ /* 0x000fe400078100d3 */
[----:B------:R-:W-:Y:S02]  /*7820*/  FMNMX3.FTZ R4, R4, R209, R212, !PT ;  /* 0x000000d104047276 */ /* 0x000fe400078100d4 */
[----:B------:R-:W-:-:S02]  /*7830*/  FSEL R177, R8, -INF , !P6 ;  /* 0xff80000008b17808 */ /* 0x000fc40007000000 */
[----:B------:R-:W-:Y:S02]  /*7840*/  FSEL R173, R10, -INF , !P2 ;  /* 0xff8000000aad7808 */ /* 0x000fe40005000000 */
[----:B------:R-:W-:Y:S02]  /*7850*/  FSEL R176, R9, -INF , !P4 ;  /* 0xff80000009b07808 */ /* 0x000fe40006000000 */
        /* <DEDUP_REMOVED lines=34> */
.L_x_1991:
[----:B------:R-:W2:Y:S01]  /*7a80*/  SHFL.BFLY PT, R8, R5, 0x2, 0x1f ;  /* 0x0c401f0005087f89 */ /* 0x000ea200000e0000 */
[----:B------:R-:W-:Y:S01]  /*7a90*/  LOP3.LUT R7, R236, UR19, R239, 0x96, !PT ;  /* 0x00000013ec077c12 */ /* 0x000fe2000f8e96ef */
[----:B------:R-:W-:Y:S01]  /*7aa0*/  UIADD3 UR21, UPT, UPT, UR27, 0x76cf5d0a, URZ ;  /* 0x76cf5d0a1b157890 */ /* 0x000fe2000fffe0ff */
[----:B------:R-:W-:Y:S01]  /*7ab0*/  LOP3.LUT R238, R238, UR18, R229, 0x96, !PT ;  /* 0x00000012eeee7c12 */ /* 0x000fe2000f8e96e5 */
[----:B------:R-:W3:Y:S01]  /*7ac0*/  SHFL.BFLY PT, R4, R6, 0x2, 0x1f ;  /* 0x0c401f0006047f89 */ /* 0x000ee200000e0000 */
[----:B------:R-:W-:Y:S01]  /*7ad0*/  UIADD3 UR20, UPT, UPT, UR27, 0x32370b8f, URZ ;  /* 0x32370b8f1b147890 */ /* 0x000fe2000fffe0ff */
[----:B------:R-:W-:Y:S01]  /*7ae0*/  IMAD.WIDE.U32 R240, R7, -0x2daee0ad, RZ ;  /* 0xd2511f5307f07825 */ /* 0x000fe200078e00ff */
[----:B------:R-:W4:Y:S01]  /*7af0*/  S2UR UR5, SR_CgaCtaId ;  /* 0x00000000000579c3 */ /* 0x000f220000008800 */
[----:B------:R-:W-:Y:S01]  /*7b00*/  UIADD3 UR7, UPT, UPT, UR27, -0x56f99767, URZ ;  /* 0xa90668991b077890 */ /* 0x000fe2000fffe0ff */
[----:B------:R-:W-:Y:S01]  /*7b10*/  LOP3.LUT R2, R2, 0x200, R0, 0xf8, !PT ;  /* 0x0000020002027812 */ /* 0x000fe200078ef800 */
[----:B------:R-:W-:Y:S01]  /*7b20*/  IMAD.WIDE.U32 R238, R238, -0x2daee0ad, RZ ;  /* 0xd2511f53eeee7825 */ /* 0x000fe200078e00ff */
[----:B------:R-:W-:Y:S01]  /*7b30*/  LOP3.LUT R7, R230, UR21, R241, 0x96, !PT ;  /* 0x00000015e6077c12 */ /* 0x000fe2000f8e96f1 */
[----:B------:R-:W5:Y:S01]  /*7b40*/  LDCU UR24, c[0x0][0x45c] ;  /* 0x00008b80ff1877ac */ /* 0x000f620008000800 */
[----:B------:R-:W-:-:S02]  /*7b50*/  SEL R194, R216, 0xffffffe0, !P1 ;  /* 0xffffffe0d8c27807 */ /* 0x000fc40004800000 */
[----:B------:R-:W-:Y:S01]  /*7b60*/  LOP3.LUT R240, R240, UR20, R239, 0x96, !PT ;  /* 0x00000014f0f07c12 */ /* 0x000fe2000f8e96ef */
[----:B------:R-:W-:Y:S01]  /*7b70*/  IMAD.WIDE.U32 R214, R7, -0x326172a9, RZ ;  /* 0xcd9e8d5707d67825 */ /* 0x000fe200078e00ff */
[----:B------:R-:W-:Y:S01]  /*7b80*/  UMOV UR6, 0x400 ;  /* 0x0000040000067882 */ /* 0x000fe20000000000 */
[----:B------:R-:W-:Y:S02]  /*7b90*/  UIADD3 UR12, UPT, UPT, UR27, -0x126145ec, URZ ;  /* 0xed9eba141b0c7890 */ /* 0x000fe4000fffe0ff */
[----:B------:R-:W-:Y:S01]  /*7ba0*/  IMAD.WIDE.U32 R240, R240, -0x326172a9, RZ ;  /* 0xcd9e8d57f0f07825 */ /* 0x000fe200078e00ff */
[----:B------:R-:W-:Y:S01]  /*7bb0*/  UIADD3 UR25, UPT, UPT, UR25, 0x1, URZ ;  /* 0x0000000119197890 */ /* 0x000fe2000fffe0ff */
[----:B--2---:R-:W-:Y:S02]  /*7bc0*/  FMNMX.FTZ R8, R5, R8, !PT ;  /* 0x0000000805087209 */ /* 0x004fe40007810000 */
[----:B------:R-:W-:Y:S02]  /*7bd0*/  LOP3.LUT R5, R228, UR17, R215, 0x96, !PT ;  /* 0x00000011e4057c12 */ /* 0x000fe4000f8e96d7 */
[----:B---3--:R-:W-:Y:S01]  /*7be0*/  FMNMX.FTZ R4, R6, R4, !PT ;  /* 0x0000000406047209 */ /* 0x008fe20007810000 */
[----:B------:R-:W2:Y:S01]  /*7bf0*/  SHFL.BFLY PT, R182, R8, 0x1, 0x1f ;  /* 0x0c201f0008b67f89 */ /* 0x000ea200000e0000 */
[----:B------:R-:W-:Y:S01]  /*7c00*/  LOP3.LUT R214, R214, UR13, R241, 0x96, !PT ;  /* 0x0000000dd6d67c12 */ /* 0x000fe2000f8e96f1 */
[----:B------:R-:W-:Y:S01]  /*7c10*/  IMAD.WIDE.U32 R6, R5, -0x2daee0ad, RZ ;  /* 0xd2511f5305067825 */ /* 0x000fe200078e00ff */
[----:B----4-:R-:W-:Y:S01]  /*7c20*/  ULEA UR5, UR5, UR6, 0x18 ;  /* 0x0000000605057291 */ /* 0x010fe2000f8ec0ff */
[----:B------:R-:W3:Y:S01]  /*7c30*/  SHFL.BFLY PT, R166, R4, 0x1, 0x1f ;  /* 0x0c201f0004a67f89 */ /* 0x000ee200000e0000 */
[----:B------:R-:W-:Y:S01]  /*7c40*/  UIADD3 UR6, UPT, UPT, UR27, 0x646e171e, URZ ;  /* 0x646e171e1b067890 */ /* 0x000fe2000fffe0ff */
[----:B------:R-:W-:Y:S01]  /*7c50*/  IMAD.WIDE.U32 R214, R214, -0x2daee0ad, RZ ;  /* 0xd2511f53d6d67825 */ /* 0x000fe200078e00ff */
[----:B------:R-:W-:-:S02]  /*7c60*/  LOP3.LUT R238, R238, UR12, R7, 0x96, !PT ;  /* 0x0000000ceeee7c12 */ /* 0x000fc4000f8e9607 */
[----:B------:R-:W-:Y:S02]  /*7c70*/  LEA R169, R2, UR5, 0x1 ;  /* 0x0000000502a97c11 */ /* 0x000fe4000f8e08ff */
[----:B------:R-:W-:Y:S01]  /*7c80*/  LOP3.LUT R5, R6, UR7, R215, 0x96, !PT ;  /* 0x0000000706057c12 */ /* 0x000fe2000f8e96d7 */
[----:B------:R-:W-:Y:S01]  /*7c90*/  IMAD.WIDE.U32 R238, R238, -0x326172a9, RZ ;  /* 0xcd9e8d57eeee7825 */ /* 0x000fe200078e00ff */
[----:B------:R-:W-:Y:S02]  /*7ca0*/  IADD3 R168, PT, PT, R194, R169, RZ ;  /* 0x000000a9c2a87210 */ /* 0x000fe40007ffe0ff */
[----:B------:R-:W-:Y:S01]  /*7cb0*/  IADD3 R16, PT, PT, R169, 0x18000, RZ ;  /* 0x00018000a9107810 */ /* 0x000fe20007ffe0ff */
[----:B------:R-:W-:Y:S01]  /*7cc0*/  IMAD.WIDE.U32 R10, R5, -0x326172a9, RZ ;  /* 0xcd9e8d57050a7825 */ /* 0x000fe200078e00ff */
[----:B------:R-:W-:Y:S02]  /*7cd0*/  IADD3 R195, PT, PT, R169, 0x18040, RZ ;  /* 0x00018040a9c37810 */ /* 0x000fe40007ffe0ff */
[----:B------:R-:W-:-:S02]  /*7ce0*/  PRMT R9, R10, 0x7773, RZ ;  /* 0x000077730a097816 */ /* 0x000fc400000000ff */
[----:B------:R-:W-:Y:S02]  /*7cf0*/  PRMT R6, R10, 0x7772, RZ ;  /* 0x000077720a067816 */ /* 0x000fe400000000ff */
[----:B--2---:R-:W-:Y:S02]  /*7d00*/  FMNMX.FTZ R182, R8, R182, !PT ;  /* 0x000000b608b67209 */ /* 0x004fe40007810000 */
[----:B-1----:R-:W-:Y:S02]  /*7d10*/  MOV R12, R10 ;  /* 0x0000000a000c7202 */ /* 0x002fe40000000f00 */
[----:B---3--:R-:W-:Y:S01]  /*7d20*/  FMNMX.FTZ R166, R4, R166, !PT ;  /* 0x000000a604a67209 */ /* 0x008fe20007810000 */
[----:B-----5:R-:W-:Y:S01]  /*7d30*/  FMUL.FTZ R171, R182, UR24 ;  /* 0x00000018b6ab7c20 */ /* 0x020fe20008410000 */
[----:B------:R-:W-:Y:S02]  /*7d40*/  PRMT R5, R10, 0x7771, RZ ;  /* 0x000077710a057816 */ /* 0x000fe400000000ff */
[----:B------:R-:W1:Y:S01]  /*7d50*/  LDC R10, c[0x0][0x4f8] ;  /* 0x00013e00ff0a7b82 */ /* 0x000e620000000800 */
[----:B------:R-:W-:Y:S01]  /*7d60*/  FSETP.NEU.FTZ.AND P2, PT, R182, -INF , PT ;  /* 0xff800000b600780b */ /* 0x000fe20003f5d000 */
[C---:B------:R-:W-:Y:S01]  /*7d70*/  FMUL.FTZ R178, R166.reuse, UR24 ;  /* 0x00000018a6b27c20 */ /* 0x040fe20008410000 */
[----:B------:R-:W-:-:S02]  /*7d80*/  FSETP.NEU.FTZ.AND P0, PT, R166, -INF , PT ;  /* 0xff800000a600780b */ /* 0x000fc40003f1d000 */
[----:B------:R-:W-:Y:S02]  /*7d90*/  PRMT R6, R6, 0x5410, R9 ;  /* 0x0000541006067816 */ /* 0x000fe40000000009 */
[----:B------:R-:W-:Y:S02]  /*7da0*/  FSEL R9, R182, RZ, P2 ;  /* 0x000000ffb6097208 */ /* 0x000fe40001000000 */
[----:B------:R-:W-:Y:S02]  /*7db0*/  FSEL R171, R171, RZ, P2 ;  /* 0x000000ffabab7208 */ /* 0x000fe40001000000 */
[----:B------:R-:W-:Y:S01]  /*7dc0*/  FSEL R8, R166, RZ, P0 ;  /* 0x000000ffa6087208 */ /* 0x000fe20000000000 */
[----:B------:R-:W-:Y:S01]  /*7dd0*/  FADD.FTZ R9, R164, -R9 ;  /* 0x80000009a4097221 */ /* 0x000fe20000010000 */
[----:B------:R-:W-:Y:S01]  /*7de0*/  FSEL R178, R178, RZ, P0 ;  /* 0x000000ffb2b27208 */ /* 0x000fe20000000000 */
[--C-:B------:R-:W-:Y:S01]  /*7df0*/  FFMA.FTZ R183, R20, UR24, -R171.reuse ;  /* 0x0000001814b77c23 */ /* 0x100fe200080108ab */
[----:B------:R-:W-:Y:S01]  /*7e00*/  LOP3.LUT P0, RZ, R180, 0x4, RZ, 0xc0, !PT ;  /* 0x00000004b4ff7812 */ /* 0x000fe2000780c0ff */
[----:B------:R-:W-:Y:S01]  /*7e10*/  FFMA.FTZ R164, R23, UR24, -R171 ;  /* 0x0000001817a47c23 */ /* 0x000fe200080108ab */
[----:B------:R-:W-:Y:S01]  /*7e20*/  FADD.FTZ R8, R3, -R8 ;  /* 0x8000000803087221 */ /* 0x000fe20000010000 */
[--C-:B------:R-:W-:Y:S01]  /*7e30*/  FFMA.FTZ R190, R22, UR24, -R178.reuse ;  /* 0x0000001816be7c23 */ /* 0x100fe200080108b2 */
[--C-:B------:R-:W-:Y:S01]  /*7e40*/  FFMA.FTZ R189, R21, UR24, -R178.reuse ;  /* 0x0000001815bd7c23 */ /* 0x100fe200080108b2 */
[----:B------:R-:W-:Y:S01]  /*7e50*/  LOP3.LUT R7, R238, UR8, R11, 0x96, !PT ;  /* 0x00000008ee077c12 */ /* 0x000fe2000f8e960b */
[----:B------:R-:W2:Y:S01]  /*7e60*/  LDSM.16.MT88.4 R20, [R168+0x18000] ;  /* 0x01800000a814783b */ /* 0x000ea20000004200 */
[----:B------:R-:W-:Y:S01]  /*7e70*/  FMUL.FTZ R193, R9, UR24 ;  /* 0x0000001809c17c20 */ /* 0x000fe20008410000 */
[--C-:B------:R-:W-:Y:S01]  /*7e80*/  FFMA.FTZ R3, R24, UR24, -R171.reuse ;  /* 0x0000001818037c23 */ /* 0x100fe200080108ab */
[--C-:B------:R-:W-:Y:S01]  /*7e90*/  FFMA.FTZ R191, R185, UR24, -R171.reuse ;  /* 0x00000018b9bf7c23 */ /* 0x100fe200080108ab */
[----:B------:R-:W-:Y:S01]  /*7ea0*/  FMUL.FTZ R8, R8, UR24 ;  /* 0x0000001808087c20 */ /* 0x000fe20008410000 */
[----:B------:R-:W-:Y:S01]  /*7eb0*/  LOP3.LUT R4, R7, 0xffff, RZ, 0xc0, !PT ;  /* 0x0000ffff07047812 */ /* 0x000fe200078ec0ff */
[--C-:B------:R-:W-:Y:S01]  /*7ec0*/  FFMA.FTZ R185, R25, UR24, -R178.reuse ;  /* 0x0000001819b97c23 */ /* 0x100fe200080108b2 */
[----:B------:R-:W-:Y:S01]  /*7ed0*/  @P0 IADD3 R195, PT, PT, R16, -0x40, RZ ;  /* 0xffffffc010c30810 */ /* 0x000fe20007ffe0ff */
[----:B------:R-:W-:Y:S01]  /*7ee0*/  FFMA.FTZ R184, R26, UR24, -R178 ;  /* 0x000000181ab87c23 */ /* 0x000fe200080108b2 */
[----:B------:R-:W3:Y:S01]  /*7ef0*/  MUFU.EX2 R193, R193 ;  /* 0x000000c100c17308 */ /* 0x000ee20000000800 */
[----:B------:R-:W-:Y:S01]  /*7f00*/  LOP3.LUT R11, R7, 0xff, RZ, 0xc0, !PT ;  /* 0x000000ff070b7812 */ /* 0x000fe200078ec0ff */
[--C-:B------:R-:W-:Y:S01]  /*7f10*/  FFMA.FTZ R198, R198, UR24, -R171.reuse ;  /* 0x00000018c6c67c23 */ /* 0x100fe200080108ab */
[----:B------:R-:W-:Y:S01]  /*7f20*/  SHF.R.U32.HI R4, RZ, 0x8, R4 ;  /* 0x00000008ff047819 */ /* 0x000fe20000011604 */
[----:B------:R-:W4:Y:S01]  /*7f30*/  MUFU.EX2 R192, R8 ;  /* 0x0000000800c07308 */ /* 0x000f220000000800 */
[----:B-1----:R-:W-:Y:S01]  /*7f40*/  LOP3.LUT R10, R10, 0xff, RZ, 0xc0, !PT ;  /* 0x000000ff0a0a7812 */ /* 0x002fe200078ec0ff */
[----:B------:R-:W-:Y:S01]  /*7f50*/  LDSM.16.MT88.4 R28, [R195] ;  /* 0x00000000c31c783b */ /* 0x000fe20000004200 */
[----:B------:R-:W-:Y:S01]  /*7f60*/  LOP3.LUT R12, R12, 0xff, RZ, 0xc0, !PT ;  /* 0x000000ff0c0c7812 */ /* 0x000fe200078ec0ff */
[----:B------:R-:W-:Y:S01]  /*7f70*/  MUFU.EX2 R3, R3 ;  /* 0x0000000300037308 */ /* 0x000fe20000000800 */
[----:B------:R-:W-:Y:S01]  /*7f80*/  PRMT R4, R11, 0x5410, R4 ;  /* 0x000054100b047816 */ /* 0x000fe20000000004 */
[----:B------:R-:W-:Y:S01]  /*7f90*/  FFMA.FTZ R203, R200, UR24, -R171 ;  /* 0x00000018c8cb7c23 */ /* 0x000fe200080108ab */
[----:B------:R-:W-:Y:S01]  /*7fa0*/  PRMT R11, R7, 0x7632, R11 ;  /* 0x00007632070b7816 */ /* 0x000fe2000000000b */
[----:B------:R-:W1:Y:S01]  /*7fb0*/  MUFU.EX2 R191, R191 ;  /* 0x000000bf00bf7308 */ /* 0x000e620000000800 */
[----:B------:R-:W-:Y:S01]  /*7fc0*/  LEA R170, R10, R10, 0x10 ;  /* 0x0000000a0aaa7211 */ /* 0x000fe200078e80ff */
[-C--:B---3--:R-:W-:Y:S01]  /*7fd0*/  FMUL.FTZ R32, R136, R193.reuse ;  /* 0x000000c188207220 */ /* 0x088fe20000410000 */
[----:B------:R-:W-:Y:S01]  /*7fe0*/  PRMT R5, R12, 0x5410, R5 ;  /* 0x000054100c057816 */ /* 0x000fe20000000005 */
[----:B------:R-:W-:Y:S01]  /*7ff0*/  MUFU.EX2 R183, R183 ;  /* 0x000000b700b77308 */ /* 0x000fe20000000800 */
[----:B------:R-:W-:Y:S01]  /*8000*/  SHF.R.U32.HI R10, RZ, 0x18, R7 ;  /* 0x00000018ff0a7819 */ /* 0x000fe20000011607 */
[----:B------:R-:W-:Y:S01]  /*8010*/  FMUL.FTZ R33, R137, R193 ;  /* 0x000000c189217220 */ /* 0x000fe20000410000 */
[----:B------:R-:W-:Y:S01]  /*8020*/  LOP3.LUT R7, R6, 0xff00ff, RZ, 0xc0, !PT ;  /* 0x00ff00ff06077812 */ /* 0x000fe200078ec0ff */
[----:B------:R-:W3:Y:S01]  /*8030*/  MUFU.EX2 R164, R164 ;  /* 0x000000a400a47308 */ /* 0x000ee20000000800 */
[----:B------:R-:W-:Y:S01]  /*8040*/  LOP3.LUT R6, R11, 0xff, RZ, 0xc0, !PT ;  /* 0x000000ff0b067812 */ /* 0x000fe200078ec0ff */
[-C--:B----4-:R-:W-:Y:S01]  /*8050*/  FMUL.FTZ R34, R138, R192.reuse ;  /* 0x000000c08a227220 */ /* 0x090fe20000410000 */
[--C-:B------:R-:W-:Y:S01]  /*8060*/  HSET2.LE.AND R9, R5, R170.reuse, PT ;  /* 0x000000aa05097233 */ /* 0x100fe20003803000 */
[----:B------:R-:W-:Y:S01]  /*8070*/  MUFU.EX2 R190, R190 ;  /* 0x000000be00be7308 */ /* 0x000fe20000000800 */
[----:B------:R-:W-:Y:S01]  /*8080*/  PRMT R5, R6, 0x5410, R10 ;  /* 0x0000541006057816 */ /* 0x000fe2000000000a */
[-C--:B------:R-:W-:Y:S01]  /*8090*/  FMUL.FTZ R35, R139, R192.reuse ;  /* 0x000000c08b237220 */ /* 0x080fe20000410000 */
[----:B-1----:R-:W-:Y:S01]  /*80a0*/  F2FP.BF16.F32.PACK_AB R11, R191, R3 ;  /* 0x00000003bf0b723e */ /* 0x002fe200000010ff */
[----:B------:R-:W-:Y:S01]  /*80b0*/  MUFU.EX2 R185, R185 ;  /* 0x000000b900b97308 */ /* 0x000fe20000000800 */
[----:B------:R-:W1:Y:S01]  /*80c0*/  LDSM.16.MT88.4 R136, [R168+0x1a000] ;  /* 0x01a00000a888783b */ /* 0x000e620000004200 */
[--C-:B------:R-:W-:Y:S01]  /*80d0*/  HSET2.LE.AND R7, R7, R170.reuse, PT ;  /* 0x000000aa07077233 */ /* 0x100fe20003803000 */
[----:B------:R-:W-:Y:S01]  /*80e0*/  FMUL.FTZ R16, R152, R193 ;  /* 0x000000c198107220 */ /* 0x000fe20000410000 */
[----:B------:R-:W4:Y:S01]  /*80f0*/  MUFU.EX2 R184, R184 ;  /* 0x000000b800b87308 */ /* 0x000f220000000800 */
[----:B------:R-:W-:Y:S01]  /*8100*/  LOP3.LUT R6, R11, R9, RZ, 0xc0, !PT ;  /* 0x000000090b067212 */ /* 0x000fe200078ec0ff */
[----:B------:R-:W-:Y:S01]  /*8110*/  FMUL.FTZ R17, R153, R193 ;  /* 0x000000c199117220 */ /* 0x000fe20000410000 */
[--C-:B------:R-:W-:Y:S01]  /*8120*/  HSET2.LE.AND R4, R4, R170.reuse, PT ;  /* 0x000000aa04047233 */ /* 0x100fe20003803000 */
[----:B------:R-:W5:Y:S01]  /*8130*/  MUFU.EX2 R189, R189 ;  /* 0x000000bd00bd7308 */ /* 0x000f620000000800 */
[----:B------:R-:W-:Y:S01]  /*8140*/  HSET2.LE.AND R5, R5, R170, PT ;  /* 0x000000aa05057233 */ /* 0x000fe20003803000 */
[-C--:B------:R-:W-:Y:S01]  /*8150*/  FMUL.FTZ R18, R154, R192.reuse ;  /* 0x000000c09a127220 */ /* 0x080fe20000410000 */
[----:B---3--:R-:W-:Y:S01]  /*8160*/  F2FP.BF16.F32.PACK_AB R9, R164, R183 ;  /* 0x000000b7a409723e */ /* 0x008fe200000010ff */
[----:B------:R-:W-:Y:S01]  /*8170*/  FMUL.FTZ R19, R155, R192 ;  /* 0x000000c09b137220 */ /* 0x000fe20000410000 */
[-C--:B------:R-:W-:Y:S01]  /*8180*/  FMUL.FTZ R24, R148, R193.reuse ;  /* 0x000000c194187220 */ /* 0x080fe20000410000 */
[----:B------:R-:W-:Y:S01]  /*8190*/  FMUL.FTZ R25, R149, R193 ;  /* 0x000000c195197220 */ /* 0x000fe20000410000 */
[----:B------:R-:W-:Y:S01]  /*81a0*/  LOP3.LUT R4, R9, R4, RZ, 0xc0, !PT ;  /* 0x0000000409047212 */ /* 0x000fe200078ec0ff */
[-C--:B------:R-:W-:Y:S01]  /*81b0*/  FMUL.FTZ R26, R150, R192.reuse ;  /* 0x000000c0961a7220 */ /* 0x080fe20000410000 */
[-C--:B------:R-:W-:Y:S01]  /*81c0*/  FMUL.FTZ R27, R151, R192.reuse ;  /* 0x000000c0971b7220 */ /* 0x080fe20000410000 */
[----:B----4-:R-:W-:Y:S01]  /*81d0*/  F2FP.BF16.F32.PACK_AB R10, R184, R185 ;  /* 0x000000b9b80a723e */ /* 0x010fe200000010ff */
[-C--:B------:R-:W-:Y:S01]  /*81e0*/  FMUL.FTZ R140, R140, R193.reuse ;  /* 0x000000c18c8c7220 */ /* 0x080fe20000410000 */
[----:B------:R-:W-:Y:S01]  /*81f0*/  FMUL.FTZ R141, R141, R193 ;  /* 0x000000c18d8d7220 */ /* 0x000fe20000410000 */
[----:B------:R-:W-:Y:S01]  /*8200*/  FMUL.FTZ R142, R142, R192 ;  /* 0x000000c08e8e7220 */ /* 0x000fe20000410000 */
[----:B-----5:R-:W-:Y:S01]  /*8210*/  F2FP.BF16.F32.PACK_AB R8, R189, R190 ;  /* 0x000000bebd08723e */ /* 0x020fe200000010ff */
[-C--:B------:R-:W-:Y:S01]  /*8220*/  FMUL.FTZ R143, R143, R192.reuse ;  /* 0x000000c08f8f7220 */ /* 0x080fe20000410000 */
        /* <DEDUP_REMOVED lines=23> */
[----:B------:R-:W2:Y:S01]  /*83a0*/  LDSM.16.MT88.4 R144, [R169+0x1a000] ;  /* 0x01a00000a990783b */ /* 0x000ea20000004200 */
[-C--:B------:R-:W-:Y:S01]  /*83b0*/  FMUL.FTZ R43, R43, R192.reuse ;  /* 0x000000c02b2b7220 */ /* 0x080fe20000410000 */
[C---:B-1----:R-:W-:Y:S01]  /*83c0*/  HMMA.16816.F32.BF16 R44, R4.reuse, R136, R44 ;  /* 0x00000088042c723c */ /* 0x042fe2000004182c */
[----:B------:R-:W-:Y:S01]  /*83d0*/  IADD3 R194, PT, PT, R194, R195, RZ ;  /* 0x000000c3c2c27210 */ /* 0x000fe20007ffe0ff */
        /* <DEDUP_REMOVED lines=49> */
[----:B------:R-:W4:Y:S01]  /*86f0*/  LDSM.16.MT88.4 R12, [R169+0x18000] ;  /* 0x01800000a90c783b */ /* 0x000f220000004200 */
        /* <DEDUP_REMOVED lines=33> */
[--C-:B------:R-:W-:Y:S01]  /*8910*/  FFMA.FTZ R200, R204, UR24, -R178.reuse ;  /* 0x00000018ccc87c23 */ /* 0x100fe200080108b2 */
[----:B------:R-:W-:Y:S01]  /*8920*/  LDSM.16.MT88.4 R148, [R194] ;  /* 0x00000000c294783b */ /* 0x000fe20000004200 */
[--C-:B------:R-:W-:Y:S01]  /*8930*/  FFMA.FTZ R217, R217, UR24, -R178.reuse ;  /* 0x00000018d9d97c23 */ /* 0x100fe200080108b2 */
        /* <DEDUP_REMOVED lines=11> */
[--C-:B------:R-:W-:Y:S01]  /*89f0*/  FFMA.FTZ R204, R197, UR24, -R178.reuse ;  /* 0x00000018c5cc7c23 */ /* 0x100fe200080108b2 */
[-C--:B------:R-:W-:Y:S01]  /*8a00*/  FMUL.FTZ R120, R120, R193.reuse ;  /* 0x000000c178787220 */ /* 0x080fe20000410000 */
[-C--:B------:R-:W-:Y:S01]  /*8a10*/  FMUL.FTZ R121, R121, R193.reuse ;  /* 0x000000c179797220 */ /* 0x080fe20000410000 */
[-C--:B------:R-:W-:Y:S01]  /*8a20*/  FMUL.FTZ R122, R122, R192.reuse ;  /* 0x000000c07a7a7220 */ /* 0x080fe20000410000 */
[-C--:B------:R-:W-:Y:S01]  /*8a30*/  FMUL.FTZ R123, R123, R192.reuse ;  /* 0x000000c07b7b7220 */ /* 0x080fe20000410000 */
[----:B------:R-:W-:Y:S01]  /*8a40*/  MUFU.EX2 R200, R200 ;  /* 0x000000c800c87308 */ /* 0x000fe20000000800 */
[C---:B----4-:R-:W-:Y:S01]  /*8a50*/  HMMA.16816.F32.BF16 R8, R4.reuse, R12, R8 ;  /* 0x0000000c0408723c */ /* 0x050fe20000041808 */
[-C--:B------:R-:W-:Y:S01]  /*8a60*/  FMUL.FTZ R132, R132, R193.reuse ;  /* 0x000000c184847220 */ /* 0x080fe20000410000 */
[-C--:B------:R-:W-:Y:S01]  /*8a70*/  FMUL.FTZ R133, R133, R193.reuse ;  /* 0x000000c185857220 */ /* 0x080fe20000410000 */
[----:B------:R4:W5:Y:S01]  /*8a80*/  MUFU.EX2 R197, R217 ;  /* 0x000000d900c57308 */ /* 0x0009620000000800 */
[-C--:B------:R-:W-:Y:S01]  /*8a90*/  FMUL.FTZ R134, R134, R192.reuse ;  /* 0x000000c086867220 */ /* 0x080fe20000410000 */
[-C--:B------:R-:W-:Y:S01]  /*8aa0*/  FMUL.FTZ R135, R135, R192.reuse ;  /* 0x000000c087877220 */ /* 0x080fe20000410000 */
[--C-:B------:R-:W-:Y:S01]  /*8ab0*/  FFMA.FTZ R201, R201, UR24, -R178.reuse ;  /* 0x00000018c9c97c23 */ /* 0x100fe200080108b2 */
        /* <DEDUP_REMOVED lines=11> */
[----:B------:R-:W-:Y:S01]  /*8b70*/  MUFU.EX2 R203, R203 ;  /* 0x000000cb00cb7308 */ /* 0x000fe20000000800 */
[--C-:B------:R-:W-:Y:S01]  /*8b80*/  FFMA.FTZ R211, R211, UR24, -R171.reuse ;  /* 0x00000018d3d37c23 */ /* 0x100fe200080108ab */
[--C-:B------:R-:W-:Y:S01]  /*8b90*/  FFMA.FTZ R212, R212, UR24, -R178.reuse ;  /* 0x00000018d4d47c23 */ /* 0x100fe200080108b2 */
[----:B------:R-:W-:Y:S01]  /*8ba0*/  LDSM.16.MT88.4 R152, [R169+0x18800] ;  /* 0x01880000a998783b */ /* 0x000fe20000004200 */
[----:B------:R-:W-:Y:S01]  /*8bb0*/  MUFU.EX2 R204, R204 ;  /* 0x000000cc00cc7308 */ /* 0x000fe20000000800 */
[--C-:B------:R-:W-:Y:S01]  /*8bc0*/  FFMA.FTZ R208, R208, UR24, -R178.reuse ;  /* 0x00000018d0d07c23 */ /* 0x100fe200080108b2 */
[C---:B---3--:R-:W-:Y:S01]  /*8bd0*/  HMMA.16816.F32.BF16 R92, R4.reuse, R136, R92 ;  /* 0x00000088045c723c */ /* 0x048fe2000004185c */
[--C-:B------:R-:W-:Y:S01]  /*8be0*/  FFMA.FTZ R196, R196, UR24, -R171.reuse ;  /* 0x00000018c4c47c23 */ /* 0x100fe200080108ab */
[----:B------:R-:W-:Y:S01]  /*8bf0*/  MUFU.EX2 R201, R201 ;  /* 0x000000c900c97308 */ /* 0x000fe20000000800 */
[--C-:B------:R-:W-:Y:S01]  /*8c00*/  FFMA.FTZ R213, R179, UR24, -R171.reuse ;  /* 0x00000018b3d57c23 */ /* 0x100fe200080108ab */
[----:B------:R-:W-:Y:S01]  /*8c10*/  FFMA.FTZ R235, R176, UR24, -R171 ;  /* 0x00000018b0eb7c23 */ /* 0x000fe200080108ab */
[--C-:B------:R-:W-:Y:S01]  /*8c20*/  FFMA.FTZ R218, R174, UR24, -R178.reuse ;  /* 0x00000018aeda7c23 */ /* 0x100fe200080108b2 */
[----:B------:R-:W-:Y:S01]  /*8c30*/  MUFU.EX2 R208, R208 ;  /* 0x000000d000d07308 */ /* 0x000fe20000000800 */
[----:B----4-:R-:W-:Y:S01]  /*8c40*/  FFMA.FTZ R217, R173, UR24, -R178 ;  /* 0x00000018add97c23 */ /* 0x010fe200080108b2 */
[----:B------:R-:W-:Y:S01]  /*8c50*/  HMMA.16816.F32.BF16 R96, R4, R138, R96 ;  /* 0x0000008a0460723c */ /* 0x000fe20000041860 */
[----:B------:R-:W3:Y:S01]  /*8c60*/  LDSM.16.MT88.4 R136, [R195+0x6000] ;  /* 0x00600000c388783b */ /* 0x000ee20000004200 */
[----:B------:R-:W-:Y:S01]  /*8c70*/  MUFU.EX2 R196, R196 ;  /* 0x000000c400c47308 */ /* 0x000fe20000000800 */
[----:B------:R-:W-:Y:S01]  /*8c80*/  FFMA.FTZ R183, R234, R193, R183 ;  /* 0x000000c1eab77223 */ /* 0x000fe200000100b7 */
[----:B------:R-:W-:-:S02]  /*8c90*/  FFMA.FTZ R190, R227, R192, R190 ;  /* 0x000000c0e3be7223 */ /* 0x000fc400000100be */
[----:B------:R-:W-:Y:S01]  /*8ca0*/  MUFU.EX2 R213, R213 ;  /* 0x000000d500d57308 */ /* 0x000fe20000000800 */
[----:B------:R-:W-:Y:S01]  /*8cb0*/  FADD.FTZ R183, R164, R183 ;  /* 0x000000b7a4b77221 */ /* 0x000fe20000010000 */
[C---:B--2---:R-:W-:Y:S01]  /*8cc0*/  HMMA.16816.F32.BF16 R84, R4.reuse, R144, R84 ;  /* 0x000000900454723c */ /* 0x044fe20000041854 */
[----:B------:R-:W-:Y:S01]  /*8cd0*/  FADD.FTZ R190, R189, R190 ;  /* 0x000000bebdbe7221 */ /* 0x000fe20000010000 */
[----:B------:R-:W-:Y:S01]  /*8ce0*/  MUFU.EX2 R235, R235 ;  /* 0x000000eb00eb7308 */ /* 0x000fe20000000800 */
[----:B------:R-:W-:Y:S01]  /*8cf0*/  FADD.FTZ R3, R3, R183 ;  /* 0x000000b703037221 */ /* 0x000fe20000010000 */
[----:B------:R-:W-:Y:S01]  /*8d00*/  MOV R164, R182 ;  /* 0x000000b600a47202 */ /* 0x000fe20000000f00 */
[----:B------:R-:W-:Y:S01]  /*8d10*/  FADD.FTZ R185, R185, R190 ;  /* 0x000000beb9b97221 */ /* 0x000fe20000010000 */
[----:B------:R-:W-:Y:S01]  /*8d20*/  MUFU.EX2 R218, R218 ;  /* 0x000000da00da7308 */ /* 0x000fe20000000800 */
[----:B------:R-:W-:Y:S01]  /*8d30*/  FADD.FTZ R3, R191, R3 ;  /* 0x00000003bf037221 */ /* 0x000fe20000010000 */
[----:B------:R-:W-:Y:S01]  /*8d40*/  HMMA.16816.F32.BF16 R88, R4, R146, R88 ;  /* 0x000000920458723c */ /* 0x000fe20000041858 */
[----:B------:R-:W2:Y:S01]  /*8d50*/  LDSM.16.MT88.4 R144, [R168+0x1e000] ;  /* 0x01e00000a890783b */ /* 0x000ea20000004200 */
[----:B------:R-:W-:Y:S01]  /*8d60*/  MUFU.EX2 R217, R217 ;  /* 0x000000d900d97308 */ /* 0x000fe20000000800 */
[----:B------:R-:W-:-:S05]  /*8d70*/  FADD.FTZ R185, R184, R185 ;  /* 0x000000b9b8b97221 */ /* 0x000fca0000010000 */
[C---:B------:R-:W-:Y:S01]  /*8d80*/  HMMA.16816.F32.BF16 R12, R4.reuse, R14, R156 ;  /* 0x0000000e040c723c */ /* 0x040fe2000004189c */
[----:B------:R-:W4:Y:S07]  /*8d90*/  LDSM.16.MT88.4 R156, [R194+0x6000] ;  /* 0x00600000c29c783b */ /* 0x000f2e0000004200 */
[----:B-1----:R-:W-:Y:S01]  /*8da0*/  HMMA.16816.F32.BF16 R104, R4, R142, R104 ;  /* 0x0000008e0468723c */ /* 0x002fe20000041868 */
[----:B------:R-:W-:-:S05]  /*8db0*/  LOP3.LUT R142, R240, UR9, R239, 0x96, !PT ;  /* 0x00000009f08e7c12 */ /* 0x000fca000f8e96ef */
[----:B------:R-:W-:Y:S02]  /*8dc0*/  IMAD.WIDE.U32 R142, R142, -0x2daee0ad, RZ ;  /* 0xd2511f538e8e7825 */ /* 0x000fe400078e00ff */
[----:B------:R-:W-:Y:S01]  /*8dd0*/  HMMA.16816.F32.BF16 R100, R4, R140, R100 ;  /* 0x0000008c0464723c */ /* 0x000fe20000041864 */
[C---:B------:R-:W-:Y:S02]  /*8de0*/  PRMT R140, R142.reuse, 0x7772, RZ ;  /* 0x000077728e8c7816 */ /* 0x040fe400000000ff */
[----:B------:R-:W-:Y:S02]  /*8df0*/  PRMT R141, R142, 0x7771, RZ ;  /* 0x000077718e8d7816 */ /* 0x000fe400000000ff */
[----:B------:R-:W-:-:S03]  /*8e00*/  LOP3.LUT R214, R214, UR6, R143, 0x96, !PT ;  /* 0x00000006d6d67c12 */ /* 0x000fc6000f8e968f */
[C---:B---3--:R-:W-:Y:S01]  /*8e10*/  HMMA.16816.F32.BF16 R116, R4.reuse, R136, R116 ;  /* 0x000000880474723c */ /* 0x048fe20000041874 */
[----:B------:R-:W-:Y:S02]  /*8e20*/  PRMT R137, R142, 0x7773, RZ ;  /* 0x000077738e897816 */ /* 0x000fe400000000ff */
[----:B------:R-:W-:Y:S02]  /*8e30*/  MOV R136, R142 ;  /* 0x0000008e00887202 */ /* 0x000fe40000000f00 */
[----:B------:R-:W-:Y:S01]  /*8e40*/  PRMT R140, R140, 0x5410, R137 ;  /* 0x000054108c8c7816 */ /* 0x000fe20000000089 */
[----:B------:R-:W-:Y:S01]  /*8e50*/  FFMA.FTZ R137, R199, UR24, -R171 ;  /* 0x00000018c7897c23 */ /* 0x000fe200080108ab */
[----:B------:R-:W-:Y:S01]  /*8e60*/  LOP3.LUT R136, R136, 0xff, RZ, 0xc0, !PT ;  /* 0x000000ff88887812 */ /* 0x000fe200078ec0ff */
[----:B------:R1:W3:Y:S01]  /*8e70*/  MUFU.EX2 R199, R198 ;  /* 0x000000c600c77308 */ /* 0x0002e20000000800 */
[----:B--2---:R-:W-:Y:S01]  /*8e80*/  HMMA.16816.F32.BF16 R108, R4, R144, R108 ;  /* 0x00000090046c723c */ /* 0x004fe2000004186c */
[----:B------:R-:W-:-:S02]  /*8e90*/  LOP3.LUT R142, R214, 0xffff, RZ, 0xc0, !PT ;  /* 0x0000ffffd68e7812 */ /* 0x000fc400078ec0ff */
[----:B------:R-:W-:Y:S02]  /*8ea0*/  PRMT R141, R136, 0x5410, R141 ;  /* 0x00005410888d7816 */ /* 0x000fe4000000008d */
[----:B------:R-:W-:Y:S02]  /*8eb0*/  SHF.R.U32.HI R142, RZ, 0x8, R142 ;  /* 0x00000008ff8e7819 */ /* 0x000fe4000001168e */
[----:B-----5:R-:W-:Y:S01]  /*8ec0*/  F2FP.BF16.F32.PACK_AB R143, R197, R200 ;  /* 0x000000c8c58f723e */ /* 0x020fe200000010ff */
[C---:B------:R-:W-:Y:S01]  /*8ed0*/  HMMA.16816.F32.BF16 R112, R4.reuse, R146, R112 ;  /* 0x000000920470723c */ /* 0x040fe20000041870 */
[----:B------:R-:W2:Y:S01]  /*8ee0*/  LDSM.16.MT88.4 R144, [R168+0x18800] ;  /* 0x01880000a890783b */ /* 0x000ea20000004200 */
[----:B------:R-:W-:Y:S01]  /*8ef0*/  SHF.R.U32.HI R136, RZ, 0x18, R214 ;  /* 0x00000018ff887819 */ /* 0x000fe200000116d6 */
[----:B-1----:R-:W-:Y:S01]  /*8f00*/  FFMA.FTZ R198, R202, UR24, -R171 ;  /* 0x00000018cac67c23 */ /* 0x002fe200080108ab */
[----:B---3--:R-:W-:Y:S01]  /*8f10*/  F2FP.BF16.F32.PACK_AB R160, R199, R203 ;  /* 0x000000cbc7a0723e */ /* 0x008fe200000010ff */
[----:B------:R1:W-:Y:S03]  /*8f20*/  MUFU.EX2 R202, R137 ;  /* 0x0000008900ca7308 */ /* 0x0003e60000000800 */
[----:B------:R-:W-:Y:S01]  /*8f30*/  HMMA.16816.F32.BF16 R120, R4, R138, R120 ;  /* 0x0000008a0478723c */ /* 0x000fe20000041878 */
[----:B------:R-:W-:Y:S01]  /*8f40*/  PRMT R138, R214, 0x7632, R138 ;  /* 0x00007632d68a7816 */ /* 0x000fe2000000008a */
[----:B------:R-:W-:Y:S01]  /*8f50*/  FADD.FTZ R203, R203, R3 ;  /* 0x00000003cbcb7221 */ /* 0x000fe20000010000 */
[----:B------:R-:W3:Y:S01]  /*8f60*/  MUFU.EX2 R198, R198 ;  /* 0x000000c600c67308 */ /* 0x000ee20000000800 */
[----:B------:R-:W-:-:S02]  /*8f70*/  LOP3.LUT R139, R140, 0xff00ff, RZ, 0xc0, !PT ;  /* 0x00ff00ff8c8b7812 */ /* 0x000fc400078ec0ff */
[----:B------:R-:W-:Y:S01]  /*8f80*/  LOP3.LUT R140, R138, 0xff, RZ, 0xc0, !PT ;  /* 0x000000ff8a8c7812 */ /* 0x000fe200078ec0ff */
[----:B------:R-:W-:Y:S01]  /*8f90*/  FADD.FTZ R203, R199, R203 ;  /* 0x000000cbc7cb7221 */ /* 0x000fe20000010000 */
[--C-:B------:R-:W-:Y:S01]  /*8fa0*/  HSET2.LE.AND R138, R141, R170.reuse, PT ;  /* 0x000000aa8d8a7233 */ /* 0x100fe20003803000 */
[C---:B------:R-:W-:Y:S01]  /*8fb0*/  HMMA.16816.F32.BF16 R32, R4.reuse, R148, R32 ;  /* 0x000000940420723c */ /* 0x040fe20000041820 */
[----:B------:R-:W-:Y:S02]  /*8fc0*/  HSET2.LE.AND R139, R139, R170, PT ;  /* 0x000000aa8b8b7233 */ /* 0x000fe40003803000 */
[----:B------:R-:W-:Y:S02]  /*8fd0*/  PRMT R136, R140, 0x5410, R136 ;  /* 0x000054108c887816 */ /* 0x000fe40000000088 */
[----:B-1----:R-:W-:Y:S02]  /*8fe0*/  LOP3.LUT R137, R214, 0xff, RZ, 0xc0, !PT ;  /* 0x000000ffd6897812 */ /* 0x002fe400078ec0ff */
[----:B------:R-:W-:Y:S01]  /*8ff0*/  LOP3.LUT R139, R143, R139, RZ, 0xc0, !PT ;  /* 0x0000008b8f8b7212 */ /* 0x000fe200078ec0ff */
[----:B------:R-:W-:Y:S01]  /*9000*/  HMMA.16816.F32.BF16 R132, R4, R150, R132 ;  /* 0x000000960484723c */ /* 0x000fe20000041884 */
[----:B---3--:R-:W-:Y:S01]  /*9010*/  F2FP.BF16.F32.PACK_AB R141, R198, R202 ;  /* 0x000000cac68d723e */ /* 0x008fe200000010ff */
[----:B------:R-:W-:Y:S01]  /*9020*/  LDSM.16.MT88.4 R148, [R195+0x800] ;  /* 0x00080000c394783b */ /* 0x000fe20000004200 */
[----:B------:R-:W-:Y:S01]  /*9030*/  PRMT R137, R137, 0x5410, R142 ;  /* 0x0000541089897816 */ /* 0x000fe2000000008e */
[----:B------:R-:W-:Y:S01]  /*9040*/  FADD.FTZ R202, R202, R203 ;  /* 0x000000cbcaca7221 */ /* 0x000fe20000010000 */
[----:B------:R-:W-:-:S02]  /*9050*/  LOP3.LUT R138, R141, R138, RZ, 0xc0, !PT ;  /* 0x0000008a8d8a7212 */ /* 0x000fc400078ec0ff */
[----:B------:R-:W1:Y:S01]  /*9060*/  LDSM.16.MT88.4 R140, [R194+0x800] ;  /* 0x00080000c28c783b */ /* 0x000e620000004200 */
[C---:B----4-:R-:W-:Y:S01]  /*9070*/  HMMA.16816.F32.BF16 R124, R4.reuse, R156, R124 ;  /* 0x0000009c047c723c */ /* 0x050fe2000004187c */
[--C-:B------:R-:W-:Y:S01]  /*9080*/  HSET2.LE.AND R157, R137, R170.reuse, PT ;  /* 0x000000aa899d7233 */ /* 0x100fe20003803000 */
[----:B------:R-:W-:Y:S01]  /*9090*/  FADD.FTZ R202, R198, R202 ;  /* 0x000000cac6ca7221 */ /* 0x000fe20000010000 */
[----:B------:R-:W-:Y:S02]  /*90a0*/  HSET2.LE.AND R137, R136, R170, PT ;  /* 0x000000aa88897233 */ /* 0x000fe40003803000 */
[C---:B------:R-:W-:Y:S01]  /*90b0*/  F2FP.BF16.F32.PACK_AB R156, R201.reuse, R204 ;  /* 0x000000ccc99c723e */ /* 0x040fe200000010ff */
[----:B------:R-:W-:Y:S01]  /*90c0*/  FADD.FTZ R204, R204, R185 ;  /* 0x000000b9cccc7221 */ /* 0x000fe20000010000 */
[----:B------:R-:W-:Y:S01]  /*90d0*/  LOP3.LUT R136, R160, R157, RZ, 0xc0, !PT ;  /* 0x0000009da0887212 */ /* 0x000fe200078ec0ff */
[----:B------:R-:W-:Y:S01]  /*90e0*/  HMMA.16816.F32.BF16 R4, R4, R158, R128 ;  /* 0x0000009e0404723c */ /* 0x000fe20000041880 */
[----:B------:R-:W3:Y:S01]  /*90f0*/  LDSM.16.MT88.4 R128, [R169+0x1a800] ;  /* 0x01a80000a980783b */ /* 0x000ee20000004200 */
[----:B------:R-:W-:Y:S01]  /*9100*/  LOP3.LUT R137, R156, R137, RZ, 0xc0, !PT ;  /* 0x000000899c897212 */ /* 0x000fe200078ec0ff */
[----:B------:R-:W-:Y:S01]  /*9110*/  FADD.FTZ R204, R201, R204 ;  /* 0x000000ccc9cc7221 */ /* 0x000fe20000010000 */
[----:B------:R-:W-:Y:S01]  /*9120*/  MOV R3, R166 ;  /* 0x000000a600037202 */ /* 0x000fe20000000f00 */
[----:B------:R-:W-:Y:S02]  /*9130*/  LDSM.16.MT88.4 R156, [R194+0x2800] ;  /* 0x00280000c29c783b */ /* 0x000fe40000004200 */
[----:B------:R-:W-:-:S02]  /*9140*/  FADD.FTZ R200, R200, R204 ;  /* 0x000000ccc8c87221 */ /* 0x000fc40000010000 */
[----:B--2---:R-:W-:Y:S01]  /*9150*/  HMMA.16816.F32.BF16 R16, R136, R144, R16 ;  /* 0x000000908810723c */ /* 0x004fe20000041810 */
[----:B------:R-:W-:Y:S01]  /*9160*/  LDSM.16.MT88.4 R160, [R168+0x1a800] ;  /* 0x01a80000a8a0783b */ /* 0x000fe20000004200 */
[----:B------:R-:W-:-:S06]  /*9170*/  FADD.FTZ R200, R197, R200 ;  /* 0x000000c8c5c87221 */ /* 0x000fcc0000010000 */
[C---:B------:R-:W-:Y:S01]  /*9180*/  HMMA.16816.F32.BF16 R20, R136.reuse, R146, R20 ;  /* 0x000000928814723c */ /* 0x040fe20000041814 */
[----:B------:R-:W2:Y:S07]  /*9190*/  LDSM.16.MT88.4 R144, [R195+0x2800] ;  /* 0x00280000c390783b */ /* 0x000eae0000004200 */
[C---:B------:R-:W-:Y:S08]  /*91a0*/  HMMA.16816.F32.BF16 R8, R136.reuse, R152, R8 ;  /* 0x000000988808723c */ /* 0x040ff00000041808 */
        /* <DEDUP_REMOVED lines=13> */
[----:B------:R-:W-:-:S07]  /*9280*/  MOV R140, UR25 ;  /* 0x00000019008c7c02 */ /* 0x000fce0008000f00 */
[C---:B----4-:R-:W-:Y:S08]  /*9290*/  HMMA.16816.F32.BF16 R76, R136.reuse, R148, R76 ;  /* 0x00000094884c723c */ /* 0x050ff0000004184c */
        /* <DEDUP_REMOVED lines=14> */
[----:B--2---:R-:W-:Y:S01]  /*9380*/  HMMA.16816.F32.BF16 R100, R136, R144, R100 ;  /* 0x000000908864723c */ /* 0x004fe20000041864 */
[----:B------:R-:W-:-:S04]  /*9390*/  IMAD.WIDE.U32 R130, R130, -0x326172a9, RZ ;  /* 0xcd9e8d5782827825 */ /* 0x000fc800078e00ff */
[----:B------:R-:W-:Y:S01]  /*93a0*/  IMAD.WIDE.U32 R214, R214, -0x326172a9, RZ ;  /* 0xcd9e8d57d6d67825 */ /* 0x000fe200078e00ff */
[----:B------:R-:W-:Y:S02]  /*93b0*/  LOP3.LUT R129, R228, UR17, R131, 0x96, !PT ;  /* 0x00000011e4817c12 */ /* 0x000fe4000f8e9683 */
[----:B------:R-:W-:Y:S01]  /*93c0*/  HMMA.16816.F32.BF16 R104, R136, R146, R104 ;  /* 0x000000928868723c */ /* 0x000fe20000041868 */
[----:B------:R-:W2:Y:S01]  /*93d0*/  LDSM.16.MT88.4 R144, [R194+0x6800] ;  /* 0x00680000c290783b */ /* 0x000ea20000004200 */
[----:B------:R-:W-:Y:S01]  /*93e0*/  LOP3.LUT R238, R130, UR13, R215, 0x96, !PT ;  /* 0x0000000d82ee7c12 */ /* 0x000fe2000f8e96d7 */
[----:B------:R-:W-:-:S04]  /*93f0*/  IMAD.WIDE.U32 R240, R129, -0x2daee0ad, RZ ;  /* 0xd2511f5381f07825 */ /* 0x000fc800078e00ff */
[----:B------:R-:W-:Y:S01]  /*9400*/  FFMA.FTZ R215, R172, UR24, -R178 ;  /* 0x00000018acd77c23 */ /* 0x000fe200080108b2 */
[----:B------:R-:W-:Y:S01]  /*9410*/  IMAD.WIDE.U32 R238, R238, -0x2daee0ad, RZ ;  /* 0xd2511f53eeee7825 */ /* 0x000fe200078e00ff */
[C---:B-1----:R-:W-:Y:S04]  /*9420*/  HMMA.16816.F32.BF16 R108, R136.reuse, R148, R108 ;  /* 0x00000094886c723c */ /* 0x042fe8000004186c */
[----:B------:R-:W-:Y:S01]  /*9430*/  MUFU.EX2 R215, R215 ;  /* 0x000000d700d77308 */ /* 0x000fe20000000800 */
[----:B------:R-:W-:Y:S02]  /*9440*/  LOP3.LUT R148, R240, UR7, R239, 0x96, !PT ;  /* 0x00000007f0947c12 */ /* 0x000fe4000f8e96ef */
[----:B------:R-:W-:Y:S01]  /*9450*/  LOP3.LUT R240, R128, UR12, R241, 0x96, !PT ;  /* 0x0000000c80f07c12 */ /* 0x000fe2000f8e96f1 */
[----:B------:R-:W-:Y:S01]  /*9460*/  UMOV UR12, UR4 ;  /* 0x00000004000c7c82 */ /* 0x000fe20008000000 */
[----:B---3--:R-:W-:Y:S01]  /*9470*/  HMMA.16816.F32.BF16 R116, R136, R140, R116 ;  /* 0x0000008c8874723c */ /* 0x008fe20000041874 */
[--C-:B------:R-:W-:Y:S01]  /*9480*/  FFMA.FTZ R141, R205, UR24, -R171.reuse ;  /* 0x00000018cd8d7c23 */ /* 0x100fe200080108ab */
[----:B------:R-:W-:Y:S01]  /*9490*/  FFMA.FTZ R205, R210, UR24, -R171 ;  /* 0x00000018d2cd7c23 */ /* 0x000fe200080108ab */
[----:B------:R-:W-:-:S02]  /*94a0*/  IMAD.WIDE.U32 R148, R148, -0x326172a9, RZ ;  /* 0xcd9e8d5794947825 */ /* 0x000fc400078e00ff */
[----:B------:R1:W-:Y:S02]  /*94b0*/  MUFU.EX2 R210, R141 ;  /* 0x0000008d00d27308 */ /* 0x0003e40000000800 */
[----:B------:R-:W-:Y:S01]  /*94c0*/  IMAD.WIDE.U32 R240, R240, -0x326172a9, RZ ;  /* 0xcd9e8d57f0f07825 */ /* 0x000fe200078e00ff */
[C---:B------:R-:W-:Y:S03]  /*94d0*/  HMMA.16816.F32.BF16 R120, R136.reuse, R142, R120 ;  /* 0x0000008e8878723c */ /* 0x040fe60000041878 */
[----:B------:R-:W-:Y:S01]  /*94e0*/  FFMA.FTZ R142, R209, UR24, -R178 ;  /* 0x00000018d18e7c23 */ /* 0x000fe200080108b2 */
[----:B------:R-:W-:Y:S01]  /*94f0*/  MUFU.EX2 R205, R205 ;  /* 0x000000cd00cd7308 */ /* 0x000fe20000000800 */
[----:B------:R-:W-:Y:S02]  /*9500*/  MOV R130, R148 ;  /* 0x0000009400827202 */ /* 0x000fe40000000f00 */
[----:B------:R-:W-:Y:S01]  /*9510*/  PRMT R128, R148, 0x7771, RZ ;  /* 0x0000777194807816 */ /* 0x000fe200000000ff */
[----:B------:R-:W3:Y:S01]  /*9520*/  MUFU.EX2 R209, R211 ;  /* 0x000000d300d17308 */ /* 0x000ee20000000800 */
[----:B------:R-:W-:Y:S01]  /*9530*/  LOP3.LUT R140, R130, 0xff, RZ, 0xc0, !PT ;  /* 0x000000ff828c7812 */ /* 0x000fe200078ec0ff */
[----:B------:R-:W-:Y:S01]  /*9540*/  HMMA.16816.F32.BF16 R12, R136, R154, R12 ;  /* 0x0000009a880c723c */ /* 0x000fe2000004180c */
[----:B------:R-:W4:Y:S01]  /*9550*/  LDSM.16.MT88.4 R152, [R169+0x1c800] ;  /* 0x01c80000a998783b */ /* 0x000f220000004200 */
[----:B------:R-:W-:Y:S01]  /*9560*/  LOP3.LUT R130, R240, UR8, R149, 0x96, !PT ;  /* 0x00000008f0827c12 */ /* 0x000fe2000f8e9695 */
[----:B------:R5:W-:Y:S01]  /*9570*/  MUFU.EX2 R211, R142 ;  /* 0x0000008e00d37308 */ /* 0x000be20000000800 */
[----:B------:R-:W-:-:S02]  /*9580*/  PRMT R129, R148, 0x7773, RZ ;  /* 0x0000777394817816 */ /* 0x000fc400000000ff */
[----:B------:R-:W-:Y:S02]  /*9590*/  PRMT R131, R148, 0x7772, RZ ;  /* 0x0000777294837816 */ /* 0x000fe400000000ff */
[C---:B------:R-:W-:Y:S01]  /*95a0*/  HMMA.16816.F32.BF16 R60, R136.reuse, R156, R60 ;  /* 0x0000009c883c723c */ /* 0x040fe2000004183c */
[----:B------:R-:W-:Y:S02]  /*95b0*/  PRMT R128, R140, 0x5410, R128 ;  /* 0x000054108c807816 */ /* 0x000fe40000000080 */
[C---:B------:R-:W-:Y:S02]  /*95c0*/  PRMT R140, R130.reuse, 0x7632, R140 ;  /* 0x00007632828c7816 */ /* 0x040fe4000000008c */
[----:B------:R-:W-:Y:S02]  /*95d0*/  PRMT R131, R131, 0x5410, R129 ;  /* 0x0000541083837816 */ /* 0x000fe40000000081 */
[C---:B-1----:R-:W-:Y:S01]  /*95e0*/  LOP3.LUT R141, R130.reuse, 0xffff, RZ, 0xc0, !PT ;  /* 0x0000ffff828d7812 */ /* 0x042fe200078ec0ff */
[----:B------:R-:W-:Y:S01]  /*95f0*/  HMMA.16816.F32.BF16 R64, R136, R158, R64 ;  /* 0x0000009e8840723c */ /* 0x000fe20000041840 */
[----:B------:R-:W1:Y:S01]  /*9600*/  LDSM.16.MT88.4 R156, [R169+0x19000] ;  /* 0x01900000a99c783b */ /* 0x000e620000004200 */
[----:B-----5:R-:W-:Y:S01]  /*9610*/  FFMA.FTZ R142, R207, UR24, -R171 ;  /* 0x00000018cf8e7c23 */ /* 0x020fe200080108ab */
[----:B------:R-:W-:Y:S01]  /*9620*/  LOP3.LUT R129, R130, 0xff, RZ, 0xc0, !PT ;  /* 0x000000ff82817812 */ /* 0x000fe200078ec0ff */
[----:B------:R5:W4:Y:S01]  /*9630*/  MUFU.EX2 R207, R212 ;  /* 0x000000d400cf7308 */ /* 0x000b220000000800 */
[----:B------:R-:W-:-:S02]  /*9640*/  SHF.R.U32.HI R130, RZ, 0x18, R130 ;  /* 0x00000018ff827819 */ /* 0x000fc40000011682 */
[----:B------:R-:W-:Y:S01]  /*9650*/  LOP3.LUT R140, R140, 0xff, RZ, 0xc0, !PT ;  /* 0x000000ff8c8c7812 */ /* 0x000fe200078ec0ff */
[C---:B--2---:R-:W-:Y:S01]  /*9660*/  HMMA.16816.F32.BF16 R124, R136.reuse, R144, R124 ;  /* 0x00000090887c723c */ /* 0x044fe2000004187c */
[----:B------:R-:W-:Y:S02]  /*9670*/  HSET2.LE.AND R143, R128, R170, PT ;  /* 0x000000aa808f7233 */ /* 0x000fe40003803000 */
[----:B---3--:R-:W-:Y:S02]  /*9680*/  F2FP.BF16.F32.PACK_AB R144, R209, R205 ;  /* 0x000000cdd190723e */ /* 0x008fe400000010ff */
[----:B------:R-:W-:Y:S02]  /*9690*/  PRMT R128, R140, 0x5410, R130 ;  /* 0x000054108c807816 */ /* 0x000fe40000000082 */
[----:B------:R-:W-:Y:S01]  /*96a0*/  LOP3.LUT R130, R144, R143, RZ, 0xc0, !PT ;  /* 0x0000008f90827212 */ /* 0x000fe200078ec0ff */
[----:B------:R-:W-:Y:S01]  /*96b0*/  HMMA.16816.F32.BF16 R112, R136, R150, R112 ;  /* 0x000000968870723c */ /* 0x000fe20000041870 */
[----:B------:R-:W2:Y:S01]  /*96c0*/  LDSM.16.MT88.4 R148, [R195+0x1000] ;  /* 0x00100000c394783b */ /* 0x000ea20000004200 */
[----:B-----5:R-:W-:Y:S01]  /*96d0*/  FFMA.FTZ R212, R206, UR24, -R178 ;  /* 0x00000018ced47c23 */ /* 0x020fe200080108b2 */
[----:B------:R-:W-:Y:S01]  /*96e0*/  SHF.R.U32.HI R141, RZ, 0x8, R141 ;  /* 0x00000008ff8d7819 */ /* 0x000fe2000001168d */
[----:B------:R4:W3:Y:S01]  /*96f0*/  MUFU.EX2 R206, R142 ;  /* 0x0000008e00ce7308 */ /* 0x0008e20000000800 */
[----:B------:R-:W-:-:S02]  /*9700*/  LOP3.LUT R131, R131, 0xff00ff, RZ, 0xc0, !PT ;  /* 0x00ff00ff83837812 */ /* 0x000fc400078ec0ff */
[----:B------:R-:W-:Y:S01]  /*9710*/  PRMT R129, R129, 0x5410, R141 ;  /* 0x0000541081817816 */ /* 0x000fe2000000008d */
[----:B------:R-:W-:Y:S01]  /*9720*/  HMMA.16816.F32.BF16 R4, R136, R146, R4 ;  /* 0x000000928804723c */ /* 0x000fe20000041804 */
[----:B------:R-:W5:Y:S01]  /*9730*/  MUFU.EX2 R212, R212 ;  /* 0x000000d400d47308 */ /* 0x000f620000000800 */
[----:B------:R-:W2:Y:S01]  /*9740*/  LDSM.16.MT88.4 R144, [R194+0x1000] ;  /* 0x00100000c290783b */ /* 0x000ea20000004200 */
[----:B------:R-:W-:Y:S02]  /*9750*/  HSET2.LE.AND R131, R131, R170, PT ;  /* 0x000000aa83837233 */ /* 0x000fe40003803000 */
[----:B------:R-:W-:-:S03]  /*9760*/  LOP3.LUT R214, R214, UR9, R241, 0x96, !PT ;  /* 0x00000009d6d67c12 */ /* 0x000fc6000f8e96f1 */
[C---:B------:R-:W-:Y:S01]  /*9770*/  HMMA.16816.F32.BF16 R44, R136.reuse, R160, R44 ;  /* 0x000000a0882c723c */ /* 0x040fe2000004182c */
[--C-:B------:R-:W-:Y:S02]  /*9780*/  HSET2.LE.AND R160, R129, R170.reuse, PT ;  /* 0x000000aa81a07233 */ /* 0x100fe40003803000 */
[----:B------:R-:W-:Y:S02]  /*9790*/  HSET2.LE.AND R129, R128, R170, PT ;  /* 0x000000aa80817233 */ /* 0x000fe40003803000 */
[----:B----4-:R-:W-:Y:S02]  /*97a0*/  F2FP.BF16.F32.PACK_AB R142, R207, R211 ;  /* 0x000000d3cf8e723e */ /* 0x010fe400000010ff */
[----:B---3--:R-:W-:Y:S01]  /*97b0*/  F2FP.BF16.F32.PACK_AB R128, R206, R210 ;  /* 0x000000d2ce80723e */ /* 0x008fe200000010ff */
[C---:B------:R-:W-:Y:S01]  /*97c0*/  HMMA.16816.F32.BF16 R48, R136.reuse, R162, R48 ;  /* 0x000000a28830723c */ /* 0x040fe20000041830 */
[----:B-----5:R-:W-:Y:S01]  /*97d0*/  F2FP.BF16.F32.PACK_AB R161, R208, R212 ;  /* 0x000000d4d0a1723e */ /* 0x020fe200000010ff */
[----:B------:R-:W-:Y:S01]  /*97e0*/  FADD.FTZ R210, R210, R202 ;  /* 0x000000cad2d27221 */ /* 0x000fe20000010000 */
[----:B------:R-:W-:Y:S01]  /*97f0*/  LOP3.LUT R131, R142, R131, RZ, 0xc0, !PT ;  /* 0x000000838e837212 */ /* 0x000fe200078ec0ff */
[----:B------:R-:W-:Y:S01]  /*9800*/  FADD.FTZ R212, R212, R200 ;  /* 0x000000c8d4d47221 */ /* 0x000fe20000010000 */
[----:B------:R-:W-:Y:S01]  /*9810*/  LOP3.LUT R128, R128, R160, RZ, 0xc0, !PT ;  /* 0x000000a080807212 */ /* 0x000fe200078ec0ff */
[----:B------:R-:W-:Y:S01]  /*9820*/  LDSM.16.MT88.4 R140, [R169+0x1b000] ;  /* 0x01b00000a98c783b */ /* 0x000fe20000004200 */
[----:B------:R-:W-:Y:S01]  /*9830*/  LOP3.LUT R129, R161, R129, RZ, 0xc0, !PT ;  /* 0x00000081a1817212 */ /* 0x000fe200078ec0ff */
[----:B------:R-:W-:Y:S01]  /*9840*/  HMMA.16816.F32.BF16 R68, R136, R152, R68 ;  /* 0x000000988844723c */ /* 0x000fe20000041844 */
[----:B------:R-:W-:Y:S01]  /*9850*/  FADD.FTZ R210, R206, R210 ;  /* 0x000000d2ced27221 */ /* 0x000fe20000010000 */
[----:B------:R-:W-:-:S03]  /*9860*/  FADD.FTZ R212, R208, R212 ;  /* 0x000000d4d0d47221 */ /* 0x000fc60000010000 */
[----:B------:R-:W-:Y:S01]  /*9870*/  FADD.FTZ R205, R205, R210 ;  /* 0x000000d2cdcd7221 */ /* 0x000fe20000010000 */
[----:B------:R-:W-:Y:S02]  /*9880*/  FADD.FTZ R211, R211, R212 ;  /* 0x000000d4d3d37221 */ /* 0x000fe40000010000 */
[----:B------:R-:W-:Y:S01]  /*9890*/  HMMA.16816.F32.BF16 R72, R136, R154, R72 ;  /* 0x0000009a8848723c */ /* 0x000fe20000041848 */
[----:B------:R-:W3:Y:S01]  /*98a0*/  LDSM.16.MT88.4 R136, [R168+0x1b000] ;  /* 0x01b00000a888783b */ /* 0x000ee20000004200 */
[----:B------:R-:W-:Y:S01]  /*98b0*/  FADD.FTZ R205, R209, R205 ;  /* 0x000000cdd1cd7221 */ /* 0x000fe20000010000 */
[----:B------:R-:W-:Y:S02]  /*98c0*/  FADD.FTZ R211, R207, R211 ;  /* 0x000000d3cfd37221 */ /* 0x000fe40000010000 */
[----:B------:R-:W-:Y:S03]  /*98d0*/  LDSM.16.MT88.4 R152, [R168+0x19000] ;  /* 0x01900000a898783b */ /* 0x000fe60000004200 */
[C---:B-1----:R-:W-:Y:S01]  /*98e0*/  HMMA.16816.F32.BF16 R160, R128.reuse, R156, R8 ;  /* 0x0000009c80a0723c */ /* 0x042fe20000041808 */
[----:B------:R-:W1:Y:S07]  /*98f0*/  LDSM.16.MT88.4 R8, [R195+0x3000] ;  /* 0x00300000c308783b */ /* 0x000e6e0000004200 */
        /* <DEDUP_REMOVED lines=23> */
[C---:B----4-:R-:W-:Y:S08]  /*9a70*/  HMMA.16816.F32.BF16 R84, R128.reuse, R144, R84 ;  /* 0x000000908054723c */ /* 0x050ff00000041854 */
[C---:B------:R-:W-:Y:S01]  /*9a80*/  HMMA.16816.F32.BF16 R88, R128.reuse, R146, R88 ;  /* 0x000000928058723c */ /* 0x040fe20000041858 */
[----:B------:R-:W2:Y:S07]  /*9a90*/  LDSM.16.MT88.4 R144, [R195+0x7000] ;  /* 0x00700000c390783b */ /* 0x000eae0000004200 */
[----:B---3--:R-:W-:Y:S01]  /*9aa0*/  HMMA.16816.F32.BF16 R104, R128, R138, R104 ;  /* 0x0000008a8068723c */ /* 0x008fe20000041868 */
[----:B------:R-:W-:-:S04]  /*9ab0*/  IMAD.WIDE.U32 R138, R214, -0x2daee0ad, RZ ;  /* 0xd2511f53d68a7825 */ /* 0x000fc800078e00ff */
[----:B------:R-:W-:Y:S01]  /*9ac0*/  FFMA.FTZ R214, R177, UR24, -R171 ;  /* 0x00000018b1d67c23 */ /* 0x000fe200080108ab */
[----:B------:R-:W-:Y:S01]  /*9ad0*/  LOP3.LUT R239, R238, UR6, R139, 0x96, !PT ;  /* 0x00000006eeef7c12 */ /* 0x000fe2000f8e968b */
[----:B------:R-:W-:Y:S01]  /*9ae0*/  FFMA.FTZ R238, R175, UR24, -R178 ;  /* 0x00000018afee7c23 */ /* 0x000fe200080108b2 */
[C---:B------:R-:W-:Y:S01]  /*9af0*/  HMMA.16816.F32.BF16 R100, R128.reuse, R136, R100 ;  /* 0x000000888064723c */ /* 0x040fe20000041864 */
[C---:B------:R-:W-:Y:S02]  /*9b00*/  PRMT R137, R138.reuse, 0x7773, RZ ;  /* 0x000077738a897816 */ /* 0x040fe400000000ff */
[----:B------:R-:W-:Y:S01]  /*9b10*/  MUFU.EX2 R214, R214 ;  /* 0x000000d600d67308 */ /* 0x000fe20000000800 */
[----:B------:R-:W-:Y:S01]  /*9b20*/  MOV R136, R138 ;  /* 0x0000008a00887202 */ /* 0x000fe20000000f00 */
[----:B------:R-:W-:Y:S02]  /*9b30*/  LDSM.16.MT88.4 R176, [R168+0x1b800] ;  /* 0x01b80000a8b0783b */ /* 0x000fe40000004200 */
[----:B------:R-:W3:Y:S01]  /*9b40*/  MUFU.EX2 R238, R238 ;  /* 0x000000ee00ee7308 */ /* 0x000ee20000000800 */
[----:B-1----:R-:W-:Y:S01]  /*9b50*/  HMMA.16816.F32.BF16 R108, R128, R8, R108 ;  /* 0x00000008806c723c */ /* 0x002fe2000004186c */
[C---:B------:R-:W-:Y:S01]  /*9b60*/  PRMT R8, R138.reuse, 0x7772, RZ ;  /* 0x000077728a087816 */ /* 0x040fe200000000ff */
[----:B------:R-:W-:Y:S01]  /*9b70*/  LDSM.16.MT88.4 R172, [R168+0x1d800] ;  /* 0x01d80000a8ac783b */ /* 0x000fe20000004200 */
[----:B------:R-:W-:-:S02]  /*9b80*/  PRMT R9, R138, 0x7771, RZ ;  /* 0x000077718a097816 */ /* 0x000fc400000000ff */
[----:B------:R-:W-:Y:S02]  /*9b90*/  PRMT R8, R8, 0x5410, R137 ;  /* 0x0000541008087816 */ /* 0x000fe40000000089 */
[C---:B------:R-:W-:Y:S01]  /*9ba0*/  LOP3.LUT R137, R239.reuse, 0xffff, RZ, 0xc0, !PT ;  /* 0x0000ffffef897812 */ /* 0x040fe200078ec0ff */
[C---:B------:R-:W-:Y:S01]  /*9bb0*/  HMMA.16816.F32.BF16 R112, R128.reuse, R10, R112 ;  /* 0x0000000a8070723c */ /* 0x040fe20000041870 */
[C---:B------:R-:W-:Y:S02]  /*9bc0*/  PRMT R138, R239.reuse, 0x7632, R138 ;  /* 0x00007632ef8a7816 */ /* 0x040fe4000000008a */
[----:B------:R-:W-:Y:S02]  /*9bd0*/  LOP3.LUT R10, R136, 0xff, RZ, 0xc0, !PT ;  /* 0x000000ff880a7812 */ /* 0x000fe400078ec0ff */
[----:B------:R-:W-:Y:S02]  /*9be0*/  LOP3.LUT R11, R239, 0xff, RZ, 0xc0, !PT ;  /* 0x000000ffef0b7812 */ /* 0x000fe400078ec0ff */
[----:B------:R-:W-:Y:S01]  /*9bf0*/  SHF.R.U32.HI R137, RZ, 0x8, R137 ;  /* 0x00000008ff897819 */ /* 0x000fe20000011689 */
[----:B-----5:R-:W-:Y:S01]  /*9c00*/  HMMA.16816.F32.BF16 R76, R128, R152, R76 ;  /* 0x00000098804c723c */ /* 0x020fe2000004184c */
[----:B------:R-:W-:-:S02]  /*9c10*/  LOP3.LUT R136, R138, 0xff, RZ, 0xc0, !PT ;  /* 0x000000ff8a887812 */ /* 0x000fc400078ec0ff */
[----:B------:R-:W-:Y:S02]  /*9c20*/  SHF.R.U32.HI R239, RZ, 0x18, R239 ;  /* 0x00000018ffef7819 */ /* 0x000fe400000116ef */
[----:B------:R-:W-:Y:S02]  /*9c30*/  PRMT R10, R10, 0x5410, R9 ;  /* 0x000054100a0a7816 */ /* 0x000fe40000000009 */
[----:B------:R-:W-:Y:S01]  /*9c40*/  PRMT R11, R11, 0x5410, R137 ;  /* 0x000054100b0b7816 */ /* 0x000fe20000000089 */
[----:B------:R-:W-:Y:S01]  /*9c50*/  HMMA.16816.F32.BF16 R80, R128, R154, R80 ;  /* 0x0000009a8050723c */ /* 0x000fe20000041850 */
[----:B------:R-:W-:Y:S01]  /*9c60*/  PRMT R9, R136, 0x5410, R239 ;  /* 0x0000541088097816 */ /* 0x000fe200000000ef */
[----:B------:R-:W1:Y:S01]  /*9c70*/  LDSM.16.MT88.4 R152, [R169+0x1f800] ;  /* 0x01f80000a998783b */ /* 0x000e620000004200 */
[----:B------:R-:W-:-:S03]  /*9c80*/  HSET2.LE.AND R10, R10, R170, PT ;  /* 0x000000aa0a0a7233 */ /* 0x000fc60003803000 */
[----:B------:R-:W-:Y:S01]  /*9c90*/  LDSM.16.MT88.4 R136, [R169+0x1d800] ;  /* 0x01d80000a988783b */ /* 0x000fe20000004200 */
[----:B------:R-:W-:Y:S01]  /*9ca0*/  HSET2.LE.AND R9, R9, R170, PT ;  /* 0x000000aa09097233 */ /* 0x000fe20003803000 */
[C---:B------:R-:W-:Y:S08]  /*9cb0*/  HMMA.16816.F32.BF16 R68, R128.reuse, R156, R68 ;  /* 0x0000009c8044723c */ /* 0x040ff00000041844 */
[C---:B------:R-:W-:Y:S01]  /*9cc0*/  HMMA.16816.F32.BF16 R72, R128.reuse, R158, R72 ;  /* 0x0000009e8048723c */ /* 0x040fe20000041848 */
[----:B------:R-:W4:Y:S07]  /*9cd0*/  LDSM.16.MT88.4 R156, [R169+0x19800] ;  /* 0x01980000a99c783b */ /* 0x000f2e0000004200 */
[C---:B------:R-:W-:Y:S08]  /*9ce0*/  HMMA.16816.F32.BF16 R92, R128.reuse, R140, R92 ;  /* 0x0000008c805c723c */ /* 0x040ff0000004185c */
[C---:B------:R-:W-:Y:S01]  /*9cf0*/  HMMA.16816.F32.BF16 R96, R128.reuse, R142, R96 ;  /* 0x0000008e8060723c */ /* 0x040fe20000041860 */
[----:B------:R-:W5:Y:S07]  /*9d00*/  LDSM.16.MT88.4 R140, [R169+0x1b800] ;  /* 0x01b80000a98c783b */ /* 0x000f6e0000004200 */
[----:B--2---:R-:W-:Y:S01]  /*9d10*/  HMMA.16816.F32.BF16 R116, R128, R144, R116 ;  /* 0x000000908074723c */ /* 0x004fe20000041874 */
[----:B------:R-:W-:-:S02]  /*9d20*/  LOP3.LUT R145, R8, 0xff00ff, RZ, 0xc0, !PT ;  /* 0x00ff00ff08917812 */ /* 0x000fc400078ec0ff */
[--C-:B------:R-:W-:Y:S02]  /*9d30*/  HSET2.LE.AND R8, R11, R170.reuse, PT ;  /* 0x000000aa0b087233 */ /* 0x100fe40003803000 */
[C---:B------:R-:W-:Y:S01]  /*9d40*/  F2FP.BF16.F32.PACK_AB R144, R213.reuse, R196 ;  /* 0x000000c4d590723e */ /* 0x040fe200000010ff */
[----:B------:R-:W-:Y:S01]  /*9d50*/  FADD.FTZ R196, R196, R205 ;  /* 0x000000cdc4c47221 */ /* 0x000fe20000010000 */
[----:B------:R-:W-:Y:S01]  /*9d60*/  HSET2.LE.AND R11, R145, R170, PT ;  /* 0x000000aa910b7233 */ /* 0x000fe20003803000 */
[C---:B------:R-:W-:Y:S01]  /*9d70*/  HMMA.16816.F32.BF16 R120, R128.reuse, R146, R120 ;  /* 0x000000928078723c */ /* 0x040fe20000041878 */
[----:B------:R-:W-:Y:S01]  /*9d80*/  LOP3.LUT R8, R144, R8, RZ, 0xc0, !PT ;  /* 0x0000000890087212 */ /* 0x000fe200078ec0ff */
[----:B------:R-:W-:Y:S01]  /*9d90*/  FADD.FTZ R196, R213, R196 ;  /* 0x000000c4d5c47221 */ /* 0x000fe20000010000 */
[----:B---3--:R-:W-:Y:S01]  /*9da0*/  F2FP.BF16.F32.PACK_AB R146, R218, R238 ;  /* 0x000000eeda92723e */ /* 0x008fe200000010ff */
[----:B------:R-:W-:Y:S01]  /*9db0*/  FADD.FTZ R238, R238, R211 ;  /* 0x000000d3eeee7221 */ /* 0x000fe20000010000 */
[----:B------:R-:W-:Y:S01]  /*9dc0*/  F2FP.BF16.F32.PACK_AB R145, R235, R214 ;  /* 0x000000d6eb91723e */ /* 0x000fe200000010ff */
[----:B------:R-:W-:Y:S01]  /*9dd0*/  FADD.FTZ R196, R214, R196 ;  /* 0x000000c4d6c47221 */ /* 0x000fe20000010000 */
[----:B------:R-:W-:Y:S01]  /*9de0*/  F2FP.BF16.F32.PACK_AB R144, R215, R217 ;  /* 0x000000d9d790723e */ /* 0x000fe200000010ff */
[C---:B------:R-:W-:Y:S01]  /*9df0*/  HMMA.16816.F32.BF16 R124, R128.reuse, R148, R124 ;  /* 0x00000094807c723c */ /* 0x040fe2000004187c */
[----:B------:R-:W-:Y:S01]  /*9e00*/  LOP3.LUT R9, R146, R9, RZ, 0xc0, !PT ;  /* 0x0000000992097212 */ /* 0x000fe200078ec0ff */
[----:B------:R-:W-:Y:S01]  /*9e10*/  FADD.FTZ R238, R218, R238 ;  /* 0x000000eedaee7221 */ /* 0x000fe20000010000 */
[----:B------:R-:W-:Y:S01]  /*9e20*/  LOP3.LUT R10, R145, R10, RZ, 0xc0, !PT ;  /* 0x0000000a910a7212 */ /* 0x000fe200078ec0ff */
[----:B------:R-:W-:Y:S01]  /*9e30*/  FADD.FTZ R234, R235, R196 ;  /* 0x000000c4ebea7221 */ /* 0x000fe20000010000 */
[----:B------:R-:W-:Y:S01]  /*9e40*/  LOP3.LUT R11, R144, R11, RZ, 0xc0, !PT ;  /* 0x0000000b900b7212 */ /* 0x000fe200078ec0ff */
[----:B------:R-:W-:Y:S01]  /*9e50*/  FADD.FTZ R238, R217, R238 ;  /* 0x000000eed9ee7221 */ /* 0x000fe20000010000 */
[----:B------:R-:W-:Y:S01]  /*9e60*/  LDSM.16.MT88.4 R144, [R168+0x1f800] ;  /* 0x01f80000a890783b */ /* 0x000fe20000004200 */
[----:B------:R-:W-:Y:S02]  /*9e70*/  HMMA.16816.F32.BF16 R4, R128, R150, R4 ;  /* 0x000000968004723c */ /* 0x000fe40000041804 */
[----:B------:R-:W-:Y:S01]  /*9e80*/  FADD.FTZ R227, R215, R238 ;  /* 0x000000eed7e37221 */ /* 0x000fe20000010000 */
[----:B------:R-:W2:Y:S04]  /*9e90*/  LDSM.16.MT88.4 R148, [R168+0x19800] ;  /* 0x01980000a894783b */ /* 0x000ea80000004200 */
[----:B------:R-:W3:Y:S01]  /*9ea0*/  LDSM.16.MT88.4 R128, [R195+0x7800] ;  /* 0x00780000c380783b */ /* 0x000ee20000004200 */
[C---:B-1----:R-:W-:Y:S03]  /*9eb0*/  HMMA.16816.F32.BF16 R100, R8.reuse, R152, R100 ;  /* 0x000000980864723c */ /* 0x042fe60000041864 */
[----:B------:R-:W-:Y:S05]  /*9ec0*/  LDSM.16.MT88.4 R168, [R195+0x3800] ;  /* 0x00380000c3a8783b */ /* 0x000fea0000004200 */
[C---:B------:R-:W-:Y:S08]  /*9ed0*/  HMMA.16816.F32.BF16 R104, R8.reuse, R154, R104 ;  /* 0x0000009a0868723c */ /* 0x040ff00000041868 */
[C---:B----4-:R-:W-:Y:S08]  /*9ee0*/  HMMA.16816.F32.BF16 R160, R8.reuse, R156, R160 ;  /* 0x0000009c08a0723c */ /* 0x050ff000000418a0 */
[C---:B-----5:R-:W-:Y:S08]  /*9ef0*/  HMMA.16816.F32.BF16 R36, R8.reuse, R140, R36 ;  /* 0x0000008c0824723c */ /* 0x060ff00000041824 */
[C---:B------:R-:W-:Y:S01]  /*9f00*/  HMMA.16816.F32.BF16 R40, R8.reuse, R142, R40 ;  /* 0x0000008e0828723c */ /* 0x040fe20000041828 */
[----:B------:R-:W1:Y:S07]  /*9f10*/  LDSM.16.MT88.4 R140, [R195+0x1800] ;  /* 0x00180000c38c783b */ /* 0x000e6e0000004200 */
[C---:B------:R-:W-:Y:S08]  /*9f20*/  HMMA.16816.F32.BF16 R68, R8.reuse, R136, R68 ;  /* 0x000000880844723c */ /* 0x040ff00000041844 */
[C---:B------:R-:W-:Y:S01]  /*9f30*/  HMMA.16816.F32.BF16 R72, R8.reuse, R138, R72 ;  /* 0x0000008a0848723c */ /* 0x040fe20000041848 */
[----:B------:R-:W4:Y:S07]  /*9f40*/  LDSM.16.MT88.4 R136, [R195+0x5800] ;  /* 0x00580000c388783b */ /* 0x000f2e0000004200 */
[C---:B--2---:R-:W-:Y:S01]  /*9f50*/  HMMA.16816.F32.BF16 R152, R8.reuse, R148, R16 ;  /* 0x000000940898723c */ /* 0x044fe20000041810 */
[----:B------:R-:W-:Y:S07]  /*9f60*/  LDSM.16.MT88.4 R16, [R194+0x3800] ;  /* 0x00380000c210783b */ /* 0x000fee0000004200 */
[C---:B---3--:R-:W-:Y:S08]  /*9f70*/  HMMA.16816.F32.BF16 R116, R8.reuse, R128, R116 ;  /* 0x000000800874723c */ /* 0x048ff00000041874 */
[C---:B------:R-:W-:Y:S01]  /*9f80*/  HMMA.16816.F32.BF16 R120, R8.reuse, R130, R120 ;  /* 0x000000820878723c */ /* 0x040fe20000041878 */
[----:B------:R-:W2:Y:S07]  /*9f90*/  LDSM.16.MT88.4 R128, [R194+0x7800] ;  /* 0x00780000c280783b */ /* 0x000eae0000004200 */
[C---:B------:R-:W-:Y:S01]  /*9fa0*/  HMMA.16816.F32.BF16 R156, R8.reuse, R158, R12 ;  /* 0x0000009e089c723c */ /* 0x040fe2000004180c */
[----:B------:R-:W3:Y:S07]  /*9fb0*/  LDSM.16.MT88.4 R12, [R194+0x1800] ;  /* 0x00180000c20c783b */ /* 0x000eee0000004200 */
[C---:B------:R-:W-:Y:S01]  /*9fc0*/  HMMA.16816.F32.BF16 R148, R8.reuse, R150, R20 ;  /* 0x000000960894723c */ /* 0x040fe20000041814 */
[----:B------:R-:W5:Y:S07]  /*9fd0*/  LDSM.16.MT88.4 R20, [R194+0x5800] ;  /* 0x00580000c214783b */ /* 0x000f6e0000004200 */
[C---:B------:R-:W-:Y:S08]  /*9fe0*/  HMMA.16816.F32.BF16 R108, R8.reuse, R144, R108 ;  /* 0x00000090086c723c */ /* 0x040ff0000004186c */
[C---:B------:R-:W-:Y:S08]  /*9ff0*/  HMMA.16816.F32.BF16 R112, R8.reuse, R146, R112 ;  /* 0x000000920870723c */ /* 0x040ff00000041870 */
[C---:B-1----:R-:W-:Y:S08]  /*a000*/  HMMA.16816.F32.BF16 R144, R8.reuse, R140, R24 ;  /* 0x0000008c0890723c */ /* 0x042ff00000041818 */
[C---:B----4-:R-:W-:Y:S08]  /*a010*/  HMMA.16816.F32.BF16 R84, R8.reuse, R136, R84 ;  /* 0x000000880854723c */ /* 0x050ff00000041854 */
        /* <DEDUP_REMOVED lines=13> */
[C---:B-----5:R-:W-:Y:S08]  /*a0f0*/  HMMA.16816.F32.BF16 R92, R8.reuse, R20, R92 ;  /* 0x00000014085c723c */ /* 0x060ff0000004185c */
[C---:B------:R-:W-:Y:S08]  /*a100*/  HMMA.16816.F32.BF16 R96, R8.reuse, R22, R96 ;  /* 0x000000160860723c */ /* 0x040ff00000041860 */
[----:B------:R-:W-:Y:S01]  /*a110*/  HMMA.16816.F32.BF16 R128, R8, R130, R4 ;  /* 0x000000820880723c */ /* 0x000fe20000041804 */
[----:B------:R-:W-:-:S04]  /*a120*/  NOP ;  /* 0x0000000000007918 */ /* 0x000fc80000000000 */
[----:B------:R-:W-:-:S15]  /*a130*/  BRA.U !UP1, `(.L_x_1990) ;  /* 0x0000004109b47547 */ /* 0x000fde000b800000 */
[----:B------:R-:W1:Y:S01]  /*a140*/  LDC.64 R4, c[0x0][0x3c0] ;  /* 0x0000f000ff047b82 */ /* 0x000e620000000a00 */
[----:B------:R-:W-:Y:S01]  /*a150*/  UIADD3 UR12, UPT, UPT, UR16, -0x3, URZ ;  /* 0xfffffffd100c7890 */ /* 0x000fe2000fffe0ff */
[----:B------:R-:W-:-:S04]  /*a160*/  DEPBAR.LE SB0, 0x0 ;  /* 0x000080000000791a */ /* 0x000fc80000000000 */
[----:B------:R-:W-:Y:S01]  /*a170*/  IMAD.SHL.U32 R7, R180, 0x20, RZ ;  /* 0x00000020b4077824 */ /* 0x000fe200078e00ff */
[----:B------:R-:W-:Y:S01]  /*a180*/  LOP3.LUT R8, R0, 0x200, RZ, 0xc0, !PT ;  /* 0x0000020000087812 */ /* 0x000fe200078ec0ff */
[----:B------:R-:W-:Y:S01]  /*a190*/  IMAD.MOV.U32 R164, RZ, RZ, 0x20 ;  /* 0x00000020ffa47424 */ /* 0x000fe200078e00ff */
[----:B------:R-:W-:Y:S01]  /*a1a0*/  SHF.R.U32.HI R181, RZ, 0x1, R180 ;  /* 0x00000001ffb57819 */ /* 0x000fe200000116b4 */
[----:B------:R-:W-:Y:S01]  /*a1b0*/  USHF.L.U32 UR4, UR12, 0x1, URZ ;  /* 0x000000010c047899 */ /* 0x000fe200080006ff */
[----:B------:R-:W-:Y:S01]  /*a1c0*/  LOP3.LUT R7, R8, 0x7c00, R7, 0xf8, !PT ;  /* 0x00007c0008077812 */ /* 0x000fe200078ef807 */
[----:B------:R-:W-:Y:S01]  /*a1d0*/  UISETP.GT.U32.AND UP1, UPT, UR12, UR14, UPT ;  /* 0x0000000e0c00728c */ /* 0x000fe2000bf24070 */
[----:B------:R-:W-:Y:S02]  /*a1e0*/  LOP3.LUT R8, R167, 0x1c0, R0, 0xf8, !PT ;  /* 0x000001c0a7087812 */ /* 0x000fe400078ef800 */
[----:B------:R-:W-:Y:S02]  /*a1f0*/  LOP3.LUT R191, R0, 0x400, RZ, 0xc0, !PT ;  /* 0x0000040000bf7812 */ /* 0x000fe400078ec0ff */
[----:B------:R-:W-:Y:S01]  /*a200*/  SEL R164, R164, 0xffffffe0, !P1 ;  /* 0xffffffe0a4a47807 */ /* 0x000fe20004800000 */
[----:B-1----:R-:W-:-:S04]  /*a210*/  IMAD.WIDE.U32 R10, R4, UR12, RZ ;  /* 0x0000000c040a7c25 */ /* 0x002fc8000f8e00ff */
[----:B------:R-:W-:Y:S01]  /*a220*/  IMAD R3, R5, UR12, R11 ;  /* 0x0000000c05037c24 */ /* 0x000fe2000f8e020b */
[----:B------:R-:W-:Y:S01]  /*a230*/  BAR.SYNC.DEFER_BLOCKING 0x0 ;  /* 0x0000000000007b1d */ /* 0x000fe20000010000 */
[C---:B------:R-:W-:Y:S01]  /*a240*/  IMAD.SHL.U32 R6, R10.reuse, 0x40, RZ ;  /* 0x000000400a067824 */ /* 0x040fe200078e00ff */
[C---:B------:R-:W-:Y:S02]  /*a250*/  LEA R14, P3, R10.reuse, R223, 0x7 ;  /* 0x000000df0a0e7211 */ /* 0x040fe400078638ff */
[--C-:B------:R-:W-:Y:S02]  /*a260*/  SHF.L.U64.HI R9, R10, 0x6, R3.reuse ;  /* 0x000000060a097819 */ /* 0x100fe40000010203 */
[----:B------:R-:W-:Y:S02]  /*a270*/  LEA R6, P2, R4, R6, 0x5 ;  /* 0x0000000604067211 */ /* 0x000fe400078428ff */
[----:B------:R-:W-:Y:S02]  /*a280*/  LEA.HI.X R15, R10, R222, R3, 0x7, P3 ;  /* 0x000000de0a0f7211 */ /* 0x000fe400018f3c03 */
[----:B------:R-:W-:-:S02]  /*a290*/  LEA.HI.X R4, R4, R9, R5, 0x5, P2 ;  /* 0x0000000904047211 */ /* 0x000fc400010f2c05 */
[----:B------:R-:W-:Y:S02]  /*a2a0*/  LOP3.LUT R5, R181, 0x8, RZ, 0xc0, !PT ;  /* 0x00000008b5057812 */ /* 0x000fe400078ec0ff */
[----:B------:R-:W-:Y:S02]  /*a2b0*/  LEA R12, P2, R6, R223, 0x1 ;  /* 0x000000df060c7211 */ /* 0x000fe400078408ff */
[----:B------:R-:W-:Y:S02]  /*a2c0*/  LOP3.LUT R9, R8, 0x8, R180, 0x78, !PT ;  /* 0x0000000808097812 */ /* 0x000fe400078e78b4 */
[----:B------:R-:W-:Y:S02]  /*a2d0*/  LOP3.LUT R5, R7, R8, R5, 0xf6, !PT ;  /* 0x0000000807057212 */ /* 0x000fe400078ef605 */
[----:B------:R-:W-:Y:S01]  /*a2e0*/  LEA.HI.X R13, R6, R222, R4, 0x1, P2 ;  /* 0x000000de060d7211 */ /* 0x000fe200010f0c04 */
[----:B------:R-:W-:Y:S01]  /*a2f0*/  IMAD R191, R9, 0x2, R191 ;  /* 0x0000000209bf7824 */ /* 0x000fe200078e02bf */
[----:B------:R-:W-:Y:S01]  /*a300*/  LEA R218, R5, UR5, 0x1 ;  /* 0x0000000505da7c11 */ /* 0x000fe2000f8e08ff */
[----:B------:R-:W-:Y:S01]  /*a310*/  @!PT LDS RZ, [RZ] ;  /* 0x00000000fffff984 */ /* 0x000fe20000000800 */
[----:B------:R-:W-:Y:S01]  /*a320*/  @!PT LDS RZ, [RZ] ;  /* 0x00000000fffff984 */ /* 0x000fe20000000800 */
[----:B------:R-:W-:Y:S01]  /*a330*/  @!PT LDS RZ, [RZ] ;  /* 0x00000000fffff984 */ /* 0x000fe20000000800 */
[----:B------:R-:W-:Y:S02]  /*a340*/  LDGSTS.E.BYPASS.LTC128B.128 [R226+0x18000], desc[UR22][R14.64] ;  /* 0x180000000ee27fae */ /* 0x000fe4000b981a16 */
[----:B------:R-:W-:-:S02]  /*a350*/  VIADD R3, R191, UR5 ;  /* 0x00000005bf037c36 */ /* 0x000fc40008000000 */
[----:B------:R-:W-:Y:S01]  /*a360*/  IMAD.IADD R190, R164, 0x1, R218 ;  /* 0x00000001a4be7824 */ /* 0x000fe200078e02da */
[----:B------:R-:W-:Y:S01]  /*a370*/  LDGSTS.E.BYPASS.LTC128B.128 [R226+0x1a000], desc[UR22][R14.64+0x80] ;  /* 0x1a0000800ee27fae */ /* 0x000fe2000b981a16 */
[----:B------:R-:W-:-:S03]  /*a380*/  IMAD.IADD R183, R3, 0x1, R164 ;  /* 0x0000000103b77824 */ /* 0x000fc600078e02a4 */
[----:B------:R-:W-:Y:S04]  /*a390*/  LDGSTS.E.BYPASS.LTC128B.128 [R226+0x1c000], desc[UR22][R14.64+0x100] ;  /* 0x1c0001000ee27fae */ /* 0x000fe8000b981a16 */
[----:B------:R-:W-:Y:S04]  /*a3a0*/  LDGSTS.E.BYPASS.LTC128B.128 [R226+0x1e000], desc[UR22][R14.64+0x180] ;  /* 0x1e0001800ee27fae */ /* 0x000fe8000b981a16 */
[----:B------:R-:W-:Y:S04]  /*a3b0*/  LDGSTS.E.BYPASS.LTC128B.128 [R226+0x19000], desc[UR22][R12.64] ;  /* 0x190000000ce27fae */ /* 0x000fe8000b981a16 */
[----:B------:R-:W-:Y:S04]  /*a3c0*/  LDGSTS.E.BYPASS.LTC128B.128 [R226+0x1b000], desc[UR22][R12.64+0x80] ;  /* 0x1b0000800ce27fae */ /* 0x000fe8000b981a16 */
[----:B------:R-:W-:Y:S04]  /*a3d0*/  LDGSTS.E.BYPASS.LTC128B.128 [R226+0x1d000], desc[UR22][R12.64+0x100] ;  /* 0x1d0001000ce27fae */ /* 0x000fe8000b981a16 */
[----:B------:R1:W-:Y:S04]  /*a3e0*/  LDGSTS.E.BYPASS.LTC128B.128 [R226+0x1f000], desc[UR22][R12.64+0x180] ;  /* 0x1f0001800ce27fae */ /* 0x0003e8000b981a16 */
[----:B------:R-:W-:Y:S04]  /*a3f0*/  LDSM.16.M88.4 R28, [R218] ;  /* 0x00000000da1c783b */ /* 0x000fe80000000200 */
[----:B------:R-:W2:Y:S04]  /*a400*/  LDSM.16.M88.4 R192, [R191+UR5+0x10000] ;  /* 0x01000005bfc0783b */ /* 0x000ea80008000200 */
[----:B------:R-:W3:Y:S04]  /*a410*/  LDSM.16.M88.4 R176, [R191+UR5+0x10800] ;  /* 0x01080005bfb0783b */ /* 0x000ee80008000200 */
[----:B------:R-:W4:Y:S04]  /*a420*/  LDSM.16.M88.4 R168, [R191+UR5+0x11000] ;  /* 0x01100005bfa8783b */ /* 0x000f280008000200 */
[----:B------:R-:W5:Y:S04]  /*a430*/  LDSM.16.M88.4 R200, [R191+UR5+0x11800] ;  /* 0x01180005bfc8783b */ /* 0x000f680008000200 */
[----:B------:R-:W-:Y:S01]  /*a440*/  LDSM.16.M88.4 R16, [R190] ;  /* 0x00000000be10783b */ /* 0x000fe20000000200 */
[----:B-1----:R-:W-:-:S03]  /*a450*/  SEL R12, R165, 0xffffffc0, !P0 ;  /* 0xffffffc0a50c7807 */ /* 0x002fc60004000000 */
[----:B------:R-:W1:Y:S04]  /*a460*/  LDSM.16.M88.4 R8, [R183+0x10000] ;  /* 0x01000000b708783b */ /* 0x000e680000000200 */
[----:B------:R-:W1:Y:S01]  /*a470*/  LDSM.16.M88.4 R4, [R183+0x10800] ;  /* 0x01080000b704783b */ /* 0x000e620000000200 */
[--C-:B------:R-:W-:Y:S02]  /*a480*/  IMAD.IADD R189, R218, 0x1, R12.reuse ;  /* 0x00000001dabd7824 */ /* 0x100fe400078e020c */
[----:B------:R-:W-:Y:S01]  /*a490*/  IMAD.IADD R3, R3, 0x1, R12 ;  /* 0x0000000103037824 */ /* 0x000fe200078e020c */
[----:B------:R-:W1:Y:S01]  /*a4a0*/  LDSM.16.M88.4 R196, [R183+0x11000] ;  /* 0x01100000b7c4783b */ /* 0x000e620000000200 */
[C---:B------:R-:W-:Y:S02]  /*a4b0*/  IMAD.IADD R217, R164.reuse, 0x1, R189 ;  /* 0x00000001a4d97824 */ /* 0x040fe400078e02bd */
[----:B------:R-:W-:Y:S01]  /*a4c0*/  IMAD.IADD R164, R164, 0x1, R3 ;  /* 0x00000001a4a47824 */ /* 0x000fe200078e0203 */
[----:B------:R-:W1:Y:S04]  /*a4d0*/  LDSM.16.M88.4 R24, [R183+0x11800] ;  /* 0x01180000b718783b */ /* 0x000e680000000200 */
[----:B------:R-:W-:Y:S01]  /*a4e0*/  LDSM.16.M88.4 R208, [R189] ;  /* 0x00000000bdd0783b */ /* 0x000fe20000000200 */
[C---:B--2---:R-:W-:Y:S03]  /*a4f0*/  HMMA.16816.F32.BF16 R20, R28.reuse, R192, RZ ;  /* 0x000000c01c14723c */ /* 0x044fe600000418ff */
[----:B------:R-:W2:Y:S04]  /*a500*/  LDSM.16.M88.4 R12, [R3+0x10000] ;  /* 0x01000000030c783b */ /* 0x000ea80000000200 */
[----:B------:R-:W-:Y:S01]  /*a510*/  LDSM.16.M88.4 R212, [R3+0x11800] ;  /* 0x0118000003d4783b */ /* 0x000fe20000000200 */
[C---:B---3--:R-:W-:Y:S03]  /*a520*/  HMMA.16816.F32.BF16 R184, R28.reuse, R176, RZ ;  /* 0x000000b01cb8723c */ /* 0x048fe600000418ff */
[----:B------:R-:W-:Y:S04]  /*a530*/  LDSM.16.M88.4 R204, [R164+0x10000] ;  /* 0x01000000a4cc783b */ /* 0x000fe80000000200 */
[----:B------:R-:W-:Y:S01]  /*a540*/  LDSM.16.M88.4 R240, [R191+UR5+0x17800] ;  /* 0x01780005bff0783b */ /* 0x000fe20008000200 */
[C---:B------:R-:W-:Y:S03]  /*a550*/  HMMA.16816.F32.BF16 R192, R28.reuse, R194, RZ ;  /* 0x000000c21cc0723c */ /* 0x040fe600000418ff */
[----:B------:R-:W0:Y:S05]  /*a560*/  LDGDEPBAR ;  /* 0x00000000000079af */ /* 0x000e2a0000000000 */
[C---:B------:R-:W-:Y:S08]  /*a570*/  HMMA.16816.F32.BF16 R176, R28.reuse, R178, RZ ;  /* 0x000000b21cb0723c */ /* 0x040ff000000418ff */
[C---:B----4-:R-:W-:Y:S08]  /*a580*/  HMMA.16816.F32.BF16 R172, R28.reuse, R168, RZ ;  /* 0x000000a81cac723c */ /* 0x050ff000000418ff */
[C---:B------:R-:W-:Y:S08]  /*a590*/  HMMA.16816.F32.BF16 R168, R28.reuse, R170, RZ ;  /* 0x000000aa1ca8723c */ /* 0x040ff000000418ff */
[----:B-----5:R-:W-:Y:S08]  /*a5a0*/  HMMA.16816.F32.BF16 R32, R28, R200, RZ ;  /* 0x000000c81c20723c */ /* 0x020ff000000418ff */
[C---:B-1----:R-:W-:Y:S08]  /*a5b0*/  HMMA.16816.F32.BF16 R20, R16.reuse, R8, R20 ;  /* 0x000000081014723c */ /* 0x042ff00000041814 */
[C---:B------:R-:W-:Y:S01]  /*a5c0*/  HMMA.16816.F32.BF16 R192, R16.reuse, R10, R192 ;  /* 0x0000000a10c0723c */ /* 0x040fe200000418c0 */
[----:B------:R-:W1:Y:S07]  /*a5d0*/  LDSM.16.M88.4 R8, [R3+0x10800] ;  /* 0x010800000308783b */ /* 0x000e6e0000000200 */
[C---:B------:R-:W-:Y:S08]  /*a5e0*/  HMMA.16816.F32.BF16 R184, R16.reuse, R4, R184 ;  /* 0x0000000410b8723c */ /* 0x040ff000000418b8 */
[----:B------:R-:W-:Y:S01]  /*a5f0*/  HMMA.16816.F32.BF16 R176, R16, R6, R176 ;  /* 0x0000000610b0723c */ /* 0x000fe200000418b0 */
[----:B------:R-:W3:Y:S07]  /*a600*/  LDSM.16.M88.4 R4, [R3+0x11000] ;  /* 0x011000000304783b */ /* 0x000eee0000000200 */
[----:B------:R-:W-:Y:S01]  /*a610*/  HMMA.16816.F32.BF16 R28, R28, R202, RZ ;  /* 0x000000ca1c1c723c */ /* 0x000fe200000418ff */
[----:B------:R-:W-:Y:S07]  /*a620*/  LDSM.16.M88.4 R200, [R191+UR5+0x12800] ;  /* 0x01280005bfc8783b */ /* 0x000fee0008000200 */
        /* <DEDUP_REMOVED lines=12> */
[----:B------:R-:W-:Y:S07]  /*a6f0*/  LDSM.16.M88.4 R8, [R191+UR5+0x12000] ;  /* 0x01200005bf08783b */ /* 0x000fee0008000200 */
[C---:B---3--:R-:W-:Y:S08]  /*a700*/  HMMA.16816.F32.BF16 R172, R208.reuse, R4, R172 ;  /* 0x00000004d0ac723c */ /* 0x048ff000000418ac */
[C---:B------:R-:W-:Y:S01]  /*a710*/  HMMA.16816.F32.BF16 R168, R208.reuse, R6, R168 ;  /* 0x00000006d0a8723c */ /* 0x040fe200000418a8 */
[----:B------:R-:W1:Y:S07]  /*a720*/  LDSM.16.M88.4 R4, [R218+0x4000] ;  /* 0x00400000da04783b */ /* 0x000e6e0000000200 */
[C---:B------:R-:W-:Y:S08]  /*a730*/  HMMA.16816.F32.BF16 R32, R208.reuse, R212, R32 ;  /* 0x000000d4d020723c */ /* 0x040ff00000041820 */
[----:B------:R-:W-:Y:S01]  /*a740*/  HMMA.16816.F32.BF16 R28, R208, R214, R28 ;  /* 0x000000d6d01c723c */ /* 0x000fe2000004181c */
[----:B------:R-:W-:Y:S04]  /*a750*/  LDSM.16.M88.4 R212, [R183+0x13800] ;  /* 0x01380000b7d4783b */ /* 0x000fe80000000200 */
[----:B------:R-:W-:Y:S03]  /*a760*/  LDSM.16.M88.4 R208, [R3+0x12000] ;  /* 0x0120000003d0783b */ /* 0x000fe60000000200 */
        /* <DEDUP_REMOVED lines=8> */
[----:B------:R-:W3:Y:S07]  /*a7f0*/  LDSM.16.M88.4 R196, [R191+UR5+0x13800] ;  /* 0x01380005bfc4783b */ /* 0x000eee0008000200 */
        /* <DEDUP_REMOVED lines=36> */
[C---:B---3--:R-:W-:Y:S08]  /*aa40*/  HMMA.16816.F32.BF16 R172, R16.reuse, R4, R172 ;  /* 0x0000000410ac723c */ /* 0x048ff000000418ac */
[C---:B------:R-:W-:Y:S01]  /*aa50*/  HMMA.16816.F32.BF16 R168, R16.reuse, R6, R168 ;  /* 0x0000000610a8723c */ /* 0x040fe200000418a8 */
[----:B------:R-:W3:Y:S07]  /*aa60*/  LDSM.16.M88.4 R4, [R218+0x8000] ;  /* 0x00800000da04783b */ /* 0x000eee0000000200 */
[C---:B------:R-:W-:Y:S08]  /*aa70*/  HMMA.16816.F32.BF16 R32, R16.reuse, R196, R32 ;  /* 0x000000c41020723c */ /* 0x040ff00000041820 */
        /* <DEDUP_REMOVED lines=27> */
[----:B------:R-:W1:Y:S04]  /*ac30*/  LDSM.16.M88.4 R4, [R189+0x8000] ;  /* 0x00800000bd04783b */ /* 0x000e680000000200 */
[----:B------:R-:W3:Y:S03]  /*ac40*/  LDSM.16.M88.4 R8, [R3+0x15000] ;  /* 0x015000000308783b */ /* 0x000ee60000000200 */
[C---:B------:R-:W-:Y:S08]  /*ac50*/  HMMA.16816.F32.BF16 R20, R196.reuse, R208, R20 ;  /* 0x000000d0c414723c */ /* 0x040ff00000041814 */
[C---:B------:R-:W-:Y:S01]  /*ac60*/  HMMA.16816.F32.BF16 R192, R196.reuse, R210, R192 ;  /* 0x000000d2c4c0723c */ /* 0x040fe200000418c0 */
[----:B------:R-:W-:Y:S07]  /*ac70*/  LDSM.16.M88.4 R208, [R164+0x14000] ;  /* 0x01400000a4d0783b */ /* 0x000fee0000000200 */
        /* <DEDUP_REMOVED lines=9> */
[----:B------:R-:W5:Y:S03]  /*ad10*/  LDSM.16.M88.4 R196, [R164+0x15800] ;  /* 0x01580000a4c4783b */ /* 0x000f660000000200 */
[C---:B-1----:R-:W-:Y:S08]  /*ad20*/  HMMA.16816.F32.BF16 R184, R4.reuse, R12, R184 ;  /* 0x0000000c04b8723c */ /* 0x042ff000000418b8 */
[C---:B------:R-:W-:Y:S01]  /*ad30*/  HMMA.16816.F32.BF16 R176, R4.reuse, R14, R176 ;  /* 0x0000000e04b0723c */ /* 0x040fe200000418b0 */
[----:B------:R-:W-:Y:S07]  /*ad40*/  LDSM.16.M88.4 R12, [R191+UR5+0x16800] ;  /* 0x01680005bf0c783b */ /* 0x000fee0008000200 */
[C---:B---3--:R-:W-:Y:S08]  /*ad50*/  HMMA.16816.F32.BF16 R172, R4.reuse, R8, R172 ;  /* 0x0000000804ac723c */ /* 0x048ff000000418ac */
[C---:B------:R-:W-:Y:S01]  /*ad60*/  HMMA.16816.F32.BF16 R168, R4.reuse, R10, R168 ;  /* 0x0000000a04a8723c */ /* 0x040fe200000418a8 */
[----:B------:R-:W1:Y:S07]  /*ad70*/  LDSM.16.M88.4 R8, [R218+0xc000] ;  /* 0x00c00000da08783b */ /* 0x000e6e0000000200 */
[C---:B------:R-:W-:Y:S08]  /*ad80*/  HMMA.16816.F32.BF16 R20, R4.reuse, R16, R20 ;  /* 0x000000100414723c */ /* 0x040ff00000041814 */
        /* <DEDUP_REMOVED lines=18> */
[----:B------:R4:W-:Y:S03]  /*aeb0*/  LDSM.16.M88.4 R196, [R183+0x17800] ;  /* 0x01780000b7c4783b */ /* 0x0009e60000000200 */
[C---:B-1----:R-:W-:Y:S08]  /*aec0*/  HMMA.16816.F32.BF16 R184, R8.reuse, R12, R184 ;  /* 0x0000000c08b8723c */ /* 0x042ff000000418b8 */
[C---:B------:R-:W-:Y:S01]  /*aed0*/  HMMA.16816.F32.BF16 R176, R8.reuse, R14, R176 ;  /* 0x0000000e08b0723c */ /* 0x040fe200000418b0 */
[----:B------:R-:W1:Y:S07]  /*aee0*/  LDSM.16.M88.4 R12, [R189+0xc000] ;  /* 0x00c00000bd0c783b */ /* 0x000e6e0000000200 */
[----:B---3--:R-:W-:Y:S01]  /*aef0*/  HMMA.16816.F32.BF16 R20, R8, R16, R20 ;  /* 0x000000100814723c */ /* 0x008fe20000041814 */
[----:B----4-:R-:W-:-:S07]  /*af00*/  IMAD.U32 R183, RZ, RZ, UR16 ;  /* 0x00000010ffb77e24 */ /* 0x010fce000f8e00ff */
[C---:B------:R-:W-:Y:S01]  /*af10*/  HMMA.16816.F32.BF16 R192, R8.reuse, R18, R192 ;  /* 0x0000001208c0723c */ /* 0x040fe200000418c0 */
[----:B------:R-:W-:Y:S07]  /*af20*/  LDSM.16.M88.4 R16, [R164+0x16000] ;  /* 0x01600000a410783b */ /* 0x000fee0000000200 */
[C---:B------:R-:W-:Y:S08]  /*af30*/  HMMA.16816.F32.BF16 R172, R8.reuse, R4, R172 ;  /* 0x0000000408ac723c */ /* 0x040ff000000418ac */
[----:B------:R-:W-:Y:S01]  /*af40*/  HMMA.16816.F32.BF16 R168, R8, R6, R168 ;  /* 0x0000000608a8723c */ /* 0x000fe200000418a8 */
[----:B------:R-:W3:Y:S07]  /*af50*/  LDSM.16.M88.4 R4, [R217+0xc000] ;  /* 0x00c00000d904783b */ /* 0x000eee0000000200 */
[----:B--2---:R-:W-:Y:S08]  /*af60*/  HMMA.16816.F32.BF16 R20, R208, R212, R20 ;  /* 0x000000d4d014723c */ /* 0x004ff00000041814 */
[C---:B------:R-:W-:Y:S08]  /*af70*/  HMMA.16816.F32.BF16 R32, R8.reuse, R240, R32 ;  /* 0x000000f00820723c */ /* 0x040ff00000041820 */
[----:B------:R-:W-:Y:S01]  /*af80*/  HMMA.16816.F32.BF16 R28, R8, R242, R28 ;  /* 0x000000f2081c723c */ /* 0x000fe2000004181c */
[----:B------:R-:W2:Y:S07]  /*af90*/  LDSM.16.M88.4 R8, [R3+0x16800] ;  /* 0x016800000308783b */ /* 0x000eae0000000200 */
[----:B------:R-:W-:Y:S08]  /*afa0*/  HMMA.16816.F32.BF16 R192, R208, R214, R192 ;  /* 0x000000d6d0c0723c */ /* 0x000ff000000418c0 */
[----:B-1----:R-:W-:Y:S08]  /*afb0*/  HMMA.16816.F32.BF16 R20, R12, R24, R20 ;  /* 0x000000180c14723c */ /* 0x002ff00000041814 */
[----:B------:R-:W-:Y:S01]  /*afc0*/  HMMA.16816.F32.BF16 R212, R208, R204, R184 ;  /* 0x000000ccd0d4723c */ /* 0x000fe200000418b8 */
[----:B------:R-:W-:-:S02]  /*afd0*/  IMAD.SHL.U32 R186, R180, 0x2, RZ ;  /* 0x00000002b4ba7824 */ /* 0x000fc400078e00ff */
[----:B------:R-:W-:-:S03]  /*afe0*/  VIADD R184, R221, 0x8 ;  /* 0x00000008ddb87836 */ /* 0x000fc60000000000 */
[----:B------:R-:W-:Y:S02]  /*aff0*/  LOP3.LUT R187, R186, 0x6, RZ, 0xc0, !PT ;  /* 0x00000006babb7812 */ /* 0x000fe400078ec0ff */
[----:B------:R-:W-:Y:S01]  /*b000*/  HMMA.16816.F32.BF16 R192, R12, R26, R192 ;  /* 0x0000001a0cc0723c */ /* 0x000fe200000418c0 */
[----:B------:R-:W1:Y:S02]  /*b010*/  LDSM.16.M88.4 R24, [R164+0x16800] ;  /* 0x01680000a418783b */ /* 0x000e640000000200 */
[----:B------:R-:W-:-:S05]  /*b020*/  IMAD R183, R183, 0x40, R187 ;  /* 0x00000040b7b77824 */ /* 0x000fca00078e02bb */
[----:B---3--:R-:W-:Y:S01]  /*b030*/  HMMA.16816.F32.BF16 R20, R4, R16, R20 ;  /* 0x000000100414723c */ /* 0x008fe20000041814 */
[----:B------:R-:W-:-:S07]  /*b040*/  VIADD R16, R183, 0xffffff49 ;  /* 0xffffff49b7107836 */ /* 0x000fce0000000000 */
[----:B--2---:R-:W-:Y:S01]  /*b050*/  HMMA.16816.F32.BF16 R212, R12, R8, R212 ;  /* 0x000000080cd4723c */ /* 0x004fe200000418d4 */
[C---:B------:R-:W-:Y:S02]  /*b060*/  VIADD R9, R183.reuse, 0xffffff40 ;  /* 0xffffff40b7097836 */ /* 0x040fe40000000000 */
[----:B------:R-:W-:-:S03]  /*b070*/  VIADD R8, R183, 0xffffff41 ;  /* 0xffffff41b7087836 */ /* 0x000fc60000000000 */
[-C--:B------:R-:W-:Y:S02]  /*b080*/  ISETP.GT.AND P2, PT, R184, R9.reuse, PT ;  /* 0x00000009b800720c */ /* 0x080fe40003f44270 */
[C---:B------:R-:W-:Y:S01]  /*b090*/  HMMA.16816.F32.BF16 R176, R208.reuse, R206, R176 ;  /* 0x000000ced0b0723c */ /* 0x040fe200000418b0 */
[C---:B------:R-:W-:Y:S02]  /*b0a0*/  ISETP.GT.AND P4, PT, R221.reuse, R9, PT ;  /* 0x00000009dd00720c */ /* 0x040fe40003f84270 */
[-C--:B------:R-:W-:Y:S02]  /*b0b0*/  ISETP.GT.AND P3, PT, R221, R8.reuse, PT ;  /* 0x00000008dd00720c */ /* 0x080fe40003f64270 */
[----:B------:R-:W-:Y:S02]  /*b0c0*/  FSEL R22, R22, -INF , !P2 ;  /* 0xff80000016167808 */ /* 0x000fe40005000000 */
[----:B------:R-:W-:Y:S01]  /*b0d0*/  ISETP.GT.AND P2, PT, R184, R8, PT ;  /* 0x00000008b800720c */ /* 0x000fe20003f44270 */
[----:B------:R-:W-:Y:S01]  /*b0e0*/  HMMA.16816.F32.BF16 R32, R208, R196, R32 ;  /* 0x000000c4d020723c */ /* 0x000fe20000041820 */
[----:B------:R-:W-:-:S02]  /*b0f0*/  FSEL R20, R20, -INF , !P4 ;  /* 0xff80000014147808 */ /* 0x000fc40006000000 */
[----:B------:R-:W-:Y:S02]  /*b100*/  FSEL R21, R21, -INF , !P3 ;  /* 0xff80000015157808 */ /* 0x000fe40005800000 */
[CC--:B------:R-:W-:Y:S02]  /*b110*/  ISETP.GE.AND P4, PT, R8.reuse, R220.reuse, PT ;  /* 0x000000dc0800720c */ /* 0x0c0fe40003f86270 */
[-C--:B------:R-:W-:Y:S01]  /*b120*/  ISETP.GE.AND P3, PT, R8, R219.reuse, PT ;  /* 0x000000db0800720c */ /* 0x080fe20003f66270 */
[----:B------:R-:W-:Y:S01]  /*b130*/  HMMA.16816.F32.BF16 R28, R208, R198, R28 ;  /* 0x000000c6d01c723c */ /* 0x000fe2000004181c */
[----:B------:R-:W2:Y:S01]  /*b140*/  LDSM.16.M88.4 R196, [R3+0x17000] ;  /* 0x0170000003c4783b */ /* 0x000ea20000000200 */
[----:B------:R-:W-:Y:S01]  /*b150*/  VIADD R8, R183, 0xffffff48 ;  /* 0xffffff48b7087836 */ /* 0x000fe20000000000 */
[C---:B------:R-:W-:Y:S02]  /*b160*/  ISETP.GE.AND P6, PT, R9.reuse, R220, PT ;  /* 0x000000dc0900720c */ /* 0x040fe40003fc6270 */
[----:B------:R-:W-:-:S02]  /*b170*/  ISETP.GE.AND P5, PT, R9, R219, PT ;  /* 0x000000db0900720c */ /* 0x000fc40003fa6270 */
[----:B------:R-:W-:Y:S01]  /*b180*/  FSEL R23, R23, -INF , !P2 ;  /* 0xff80000017177808 */ /* 0x000fe20005000000 */
[C---:B------:R-:W-:Y:S01]  /*b190*/  HMMA.16816.F32.BF16 R192, R4.reuse, R18, R192 ;  /* 0x0000001204c0723c */ /* 0x040fe200000418c0 */
[----:B------:R-:W-:Y:S02]  /*b1a0*/  FSEL R190, R20, -INF , !P6 ;  /* 0xff80000014be7808 */ /* 0x000fe40007000000 */
[----:B------:R-:W-:Y:S02]  /*b1b0*/  ISETP.GT.AND P2, PT, R221, R8, PT ;  /* 0x00000008dd00720c */ /* 0x000fe40003f44270 */
[----:B------:R-:W-:Y:S02]  /*b1c0*/  FSEL R189, R22, -INF , !P5 ;  /* 0xff80000016bd7808 */ /* 0x000fe40006800000 */
[----:B------:R-:W-:Y:S01]  /*b1d0*/  FSEL R185, R21, -INF , !P4 ;  /* 0xff80000015b97808 */ /* 0x000fe20006000000 */
[----:B-1----:R-:W-:Y:S01]  /*b1e0*/  HMMA.16816.F32.BF16 R212, R4, R24, R212 ;  /* 0x0000001804d4723c */ /* 0x002fe200000418d4 */
[----:B------:R-:W-:Y:S01]  /*b1f0*/  FSEL R24, R23, -INF , !P3 ;  /* 0xff80000017187808 */ /* 0x000fe20005800000 */
[----:B------:R-:W-:Y:S01]  /*b200*/  VIADD R21, R183, 0xffffff50 ;  /* 0xffffff50b7157836 */ /* 0x000fe20000000000 */
[----:B------:R-:W-:-:S02]  /*b210*/  ISETP.GE.AND P6, PT, R8, R220, PT ;  /* 0x000000dc0800720c */ /* 0x000fc40003fc6270 */
[----:B------:R-:W-:Y:S02]  /*b220*/  ISETP.GE.AND P4, PT, R8, R219, PT ;  /* 0x000000db0800720c */ /* 0x000fe40003f86270 */
[----:B------:R-:W-:Y:S01]  /*b230*/  ISETP.GT.AND P5, PT, R184, R8, PT ;  /* 0x00000008b800720c */ /* 0x000fe20003fa4270 */
[----:B------:R-:W-:Y:S01]  /*b240*/  HMMA.16816.F32.BF16 R176, R12, R10, R176 ;  /* 0x0000000a0cb0723c */ /* 0x000fe200000418b0 */
[----:B------:R-:W-:Y:S01]  /*b250*/  ISETP.GT.AND P3, PT, R221, R16, PT ;  /* 0x00000010dd00720c */ /* 0x000fe20003f64270 */
[----:B------:R-:W1:Y:S01]  /*b260*/  LDSM.16.M88.4 R8, [R164+0x17000] ;  /* 0x01700000a408783b */ /* 0x000e620000000200 */
[----:B------:R-:W-:Y:S02]  /*b270*/  FSEL R20, R192, -INF , !P2 ;  /* 0xff800000c0147808 */ /* 0x000fe40005000000 */
[----:B------:R-:W-:Y:S02]  /*b280*/  FSEL R25, R194, -INF , !P5 ;  /* 0xff800000c2197808 */ /* 0x000fe40006800000 */
[----:B------:R-:W-:Y:S01]  /*b290*/  FSEL R192, R193, -INF , !P3 ;  /* 0xff800000c1c07808 */ /* 0x000fe20005800000 */
[----:B------:R-:W-:Y:S01]  /*b2a0*/  HMMA.16816.F32.BF16 R172, R208, R200, R172 ;  /* 0x000000c8d0ac723c */ /* 0x000fe200000418ac */
[----:B------:R-:W-:-:S02]  /*b2b0*/  ISETP.GE.AND P2, PT, R16, R220, PT ;  /* 0x000000dc1000720c */ /* 0x000fc40003f46270 */
[----:B------:R-:W-:Y:S02]  /*b2c0*/  ISETP.GE.AND P5, PT, R16, R219, PT ;  /* 0x000000db1000720c */ /* 0x000fe40003fa6270 */
[----:B------:R-:W-:Y:S02]  /*b2d0*/  ISETP.GT.AND P3, PT, R184, R16, PT ;  /* 0x00000010b800720c */ /* 0x000fe40003f64270 */
[----:B------:R3:W4:Y:S01]  /*b2e0*/  LDSM.16.M88.4 R16, [R3+0x17800] ;  /* 0x017800000310783b */ /* 0x0007220000000200 */
[----:B------:R-:W-:Y:S01]  /*b2f0*/  HMMA.16816.F32.BF16 R168, R208, R202, R168 ;  /* 0x000000cad0a8723c */ /* 0x000fe200000418a8 */
[----:B------:R-:W-:Y:S02]  /*b300*/  FSEL R195, R195, -INF , !P3 ;  /* 0xff800000c3c37808 */ /* 0x000fe40005800000 */
[----:B------:R-:W-:Y:S02]  /*b310*/  FSEL R193, R20, -INF , !P6 ;  /* 0xff80000014c17808 */ /* 0x000fe40007000000 */
[----:B------:R-:W-:-:S02]  /*b320*/  FSEL R25, R25, -INF , !P4 ;  /* 0xff80000019197808 */ /* 0x000fc40006000000 */
[----:B------:R-:W-:Y:S01]  /*b330*/  FSEL R192, R192, -INF , !P2 ;  /* 0xff800000c0c07808 */ /* 0x000fe20005000000 */
[----:B------:R-:W-:Y:S01]  /*b340*/  HMMA.16816.F32.BF16 R176, R4, R26, R176 ;  /* 0x0000001a04b0723c */ /* 0x000fe200000418b0 */
[----:B------:R-:W-:Y:S02]  /*b350*/  ISETP.GT.AND P3, PT, R221, R21, PT ;  /* 0x00000015dd00720c */ /* 0x000fe40003f64270 */
[C---:B------:R-:W-:Y:S02]  /*b360*/  ISETP.GE.AND P6, PT, R21.reuse, R220, PT ;  /* 0x000000dc1500720c */ /* 0x040fe40003fc6270 */
[----:B------:R-:W-:Y:S02]  /*b370*/  ISETP.GE.AND P4, PT, R21, R219, PT ;  /* 0x000000db1500720c */ /* 0x000fe40003f86270 */
[----:B------:R-:W-:Y:S01]  /*b380*/  ISETP.GT.AND P2, PT, R184, R21, PT ;  /* 0x00000015b800720c */ /* 0x000fe20003f44270 */
[----:B--2---:R-:W-:Y:S01]  /*b390*/  HMMA.16816.F32.BF16 R172, R12, R196, R172 ;  /* 0x000000c40cac723c */ /* 0x004fe200000418ac */
[----:B------:R-:W2:Y:S01]  /*b3a0*/  LDSM.16.M88.4 R20, [R164+0x17800] ;  /* 0x01780000a414783b */ /* 0x000ea20000000200 */
[----:B------:R-:W-:Y:S01]  /*b3b0*/  FSEL R26, R195, -INF , !P5 ;  /* 0xff800000c31a7808 */ /* 0x000fe20006800000 */
[----:B------:R-:W-:-:S04]  /*b3c0*/  DEPBAR.LE SB0, 0x0 ;  /* 0x000080000000791a */ /* 0x000fc80000000000 */
[----:B---3--:R-:W-:Y:S01]  /*b3d0*/  VIADD R3, R183, 0xffffff51 ;  /* 0xffffff51b7037836 */ /* 0x008fe20000000000 */
[----:B------:R-:W-:Y:S01]  /*b3e0*/  HMMA.16816.F32.BF16 R168, R12, R198, R168 ;  /* 0x000000c60ca8723c */ /* 0x000fe200000418a8 */
[----:B------:R-:W-:Y:S02]  /*b3f0*/  FSEL R212, R212, -INF , !P3 ;  /* 0xff800000d4d47808 */ /* 0x000fe40005800000 */
[----:B------:R-:W-:Y:S02]  /*b400*/  FSEL R196, R214, -INF , !P2 ;  /* 0xff800000d6c47808 */ /* 0x000fe40005000000 */
[----:B------:R-:W-:Y:S02]  /*b410*/  ISETP.GT.AND P5, PT, R221, R3, PT ;  /* 0x00000003dd00720c */ /* 0x000fe40003fa4270 */
[----:B------:R-:W-:Y:S02]  /*b420*/  ISETP.GE.AND P3, PT, R3, R220, PT ;  /* 0x000000dc0300720c */ /* 0x000fe40003f66270 */
[----:B------:R-:W-:-:S02]  /*b430*/  FSEL R197, R213, -INF , !P5 ;  /* 0xff800000d5c57808 */ /* 0x000fc40006800000 */
[----:B------:R-:W-:Y:S01]  /*b440*/  ISETP.GT.AND P2, PT, R184, R3, PT ;  /* 0x00000003b800720c */ /* 0x000fe20003f44270 */
[----:B-1----:R-:W-:Y:S01]  /*b450*/  HMMA.16816.F32.BF16 R172, R4, R8, R172 ;  /* 0x0000000804ac723c */ /* 0x002fe200000418ac */
[----:B------:R-:W-:Y:S01]  /*b460*/  ISETP.GE.AND P5, PT, R3, R219, PT ;  /* 0x000000db0300720c */ /* 0x000fe20003fa6270 */
[----:B------:R-:W-:Y:S01]  /*b470*/  VIADD R3, R183, 0xffffff58 ;  /* 0xffffff58b7037836 */ /* 0x000fe20000000000 */
[----:B------:R-:W-:Y:S01]  /*b480*/  FSEL R200, R215, -INF , !P2 ;  /* 0xff800000d7c87808 */ /* 0x000fe20005000000 */
[----:B------:R-:W-:Y:S01]  /*b490*/  VIADD R8, R183, 0xffffff60 ;  /* 0xffffff60b7087836 */ /* 0x000fe20000000000 */
[----:B------:R-:W-:Y:S02]  /*b4a0*/  FSEL R198, R212, -INF , !P6 ;  /* 0xff800000d4c67808 */ /* 0x000fe40007000000 */
[----:B------:R-:W-:Y:S01]  /*b4b0*/  FSEL R196, R196, -INF , !P4 ;  /* 0xff800000c4c47808 */ /* 0x000fe20006000000 */
[----:B----4-:R-:W-:Y:S01]  /*b4c0*/  HMMA.16816.F32.BF16 R32, R12, R16, R32 ;  /* 0x000000100c20723c */ /* 0x010fe20000041820 */
[----:B------:R-:W-:-:S02]  /*b4d0*/  FSEL R197, R197, -INF , !P3 ;  /* 0xff800000c5c57808 */ /* 0x000fc40005800000 */
[----:B------:R-:W-:Y:S02]  /*b4e0*/  ISETP.GT.AND P2, PT, R221, R3, PT ;  /* 0x00000003dd00720c */ /* 0x000fe40003f44270 */
[C---:B------:R-:W-:Y:S01]  /*b4f0*/  ISETP.GE.AND P6, PT, R3.reuse, R220, PT ;  /* 0x000000dc0300720c */ /* 0x040fe20003fc6270 */
[----:B------:R-:W-:Y:S01]  /*b500*/  BAR.SYNC.DEFER_BLOCKING 0x0 ;  /* 0x0000000000007b1d */ /* 0x000fe20000010000 */
[----:B------:R-:W-:Y:S01]  /*b510*/  ISETP.GE.AND P4, PT, R3, R219, PT ;  /* 0x000000db0300720c */ /* 0x000fe20003f86270 */
[----:B------:R-:W-:Y:S01]  /*b520*/  HMMA.16816.F32.BF16 R168, R4, R10, R168 ;  /* 0x0000000a04a8723c */ /* 0x000fe200000418a8 */
[----:B------:R-:W-:Y:S01]  /*b530*/  ISETP.GT.AND P3, PT, R184, R3, PT ;  /* 0x00000003b800720c */ /* 0x000fe20003f64270 */
[----:B------:R-:W-:Y:S01]  /*b540*/  VIADD R3, R183, 0xffffff59 ;  /* 0xffffff59b7037836 */ /* 0x000fe20000000000 */
[----:B------:R-:W-:Y:S02]  /*b550*/  FSEL R200, R200, -INF , !P5 ;  /* 0xff800000c8c87808 */ /* 0x000fe40006800000 */
[----:B------:R-:W-:-:S02]  /*b560*/  FSEL R178, R178, -INF , !P3 ;  /* 0xff800000b2b27808 */ /* 0x000fc40005800000 */
[-C--:B------:R-:W-:Y:S01]  /*b570*/  ISETP.GT.AND P5, PT, R221, R3.reuse, PT ;  /* 0x00000003dd00720c */ /* 0x080fe20003fa4270 */
[----:B------:R-:W-:Y:S01]  /*b580*/  HMMA.16816.F32.BF16 R28, R12, R18, R28 ;  /* 0x000000120c1c723c */ /* 0x000fe2000004181c */
[----:B------:R-:W-:Y:S02]  /*b590*/  ISETP.GT.AND P3, PT, R184, R3, PT ;  /* 0x00000003b800720c */ /* 0x000fe40003f64270 */
[----:B------:R-:W-:Y:S02]  /*b5a0*/  FSEL R176, R176, -INF , !P2 ;  /* 0xff800000b0b07808 */ /* 0x000fe40005000000 */
[----:B------:R-:W-:Y:S02]  /*b5b0*/  ISETP.GE.AND P2, PT, R3, R220, PT ;  /* 0x000000dc0300720c */ /* 0x000fe40003f46270 */
[----:B------:R-:W-:Y:S01]  /*b5c0*/  FSEL R177, R177, -INF , !P5 ;  /* 0xff800000b1b17808 */ /* 0x000fe20006800000 */
[----:B--2---:R-:W-:Y:S01]  /*b5d0*/  HMMA.16816.F32.BF16 R32, R4, R20, R32 ;  /* 0x000000140420723c */ /* 0x004fe20000041820 */
[----:B------:R-:W-:Y:S01]  /*b5e0*/  ISETP.GE.AND P5, PT, R3, R219, PT ;  /* 0x000000db0300720c */ /* 0x000fe20003fa6270 */
[----:B------:R-:W-:Y:S01]  /*b5f0*/  VIADD R3, R183, 0xffffff61 ;  /* 0xffffff61b7037836 */ /* 0x000fe20000000000 */
[----:B------:R-:W-:-:S02]  /*b600*/  FSEL R179, R179, -INF , !P3 ;  /* 0xff800000b3b37808 */ /* 0x000fc40005800000 */
[----:B------:R-:W-:Y:S02]  /*b610*/  FSEL R202, R177, -INF , !P2 ;  /* 0xff800000b1ca7808 */ /* 0x000fe40005000000 */
[-C--:B------:R-:W-:Y:S02]  /*b620*/  ISETP.GT.AND P2, PT, R184, R8.reuse, PT ;  /* 0x00000008b800720c */ /* 0x080fe40003f44270 */
[----:B------:R-:W-:Y:S02]  /*b630*/  ISETP.GT.AND P3, PT, R221, R8, PT ;  /* 0x00000008dd00720c */ /* 0x000fe40003f64270 */
[----:B------:R-:W-:Y:S01]  /*b640*/  FSEL R212, R179, -INF , !P5 ;  /* 0xff800000b3d47808 */ /* 0x000fe20006800000 */
[----:B------:R-:W-:Y:S01]  /*b650*/  HMMA.16816.F32.BF16 R28, R4, R22, R28 ;  /* 0x00000016041c723c */ /* 0x000fe2000004181c */
[----:B------:R-:W-:Y:S01]  /*b660*/  ISETP.GT.AND P5, PT, R221, R3, PT ;  /* 0x00000003dd00720c */ /* 0x000fe20003fa4270 */
[----:B------:R-:W-:Y:S01]  /*b670*/  VIADD R4, R183, 0xffffff70 ;  /* 0xffffff70b7047836 */ /* 0x000fe20000000000 */
[----:B------:R-:W-:Y:S01]  /*b680*/  FSEL R199, R176, -INF , !P6 ;  /* 0xff800000b0c77808 */ /* 0x000fe20007000000 */
[----:B------:R-:W-:Y:S01]  /*b690*/  IMAD.U32 R5, RZ, RZ, UR4 ;  /* 0x00000004ff057e24 */ /* 0x000fe2000f8e00ff */
[----:B------:R-:W-:-:S02]  /*b6a0*/  FSEL R201, R178, -INF , !P4 ;  /* 0xff800000b2c97808 */ /* 0x000fc40006000000 */
[----:B------:R-:W-:Y:S02]  /*b6b0*/  FSEL R174, R174, -INF , !P2 ;  /* 0xff800000aeae7808 */ /* 0x000fe40005000000 */
[CC--:B------:R-:W-:Y:S02]  /*b6c0*/  ISETP.GE.AND P6, PT, R8.reuse, R220.reuse, PT ;  /* 0x000000dc0800720c */ /* 0x0c0fe40003fc6270 */
[----:B------:R-:W-:Y:S01]  /*b6d0*/  ISETP.GE.AND P4, PT, R8, R219, PT ;  /* 0x000000db0800720c */ /* 0x000fe20003f86270 */
[----:B------:R-:W-:Y:S01]  /*b6e0*/  VIADD R8, R183, 0xffffff68 ;  /* 0xffffff68b7087836 */ /* 0x000fe20000000000 */
[----:B------:R-:W-:Y:S02]  /*b6f0*/  FSEL R172, R172, -INF , !P3 ;  /* 0xff800000acac7808 */ /* 0x000fe40005800000 */
[----:B------:R-:W-:Y:S02]  /*b700*/  ISETP.GT.AND P2, PT, R184, R3, PT ;  /* 0x00000003b800720c */ /* 0x000fe40003f44270 */
[----:B------:R-:W-:-:S02]  /*b710*/  ISETP.GE.AND P3, PT, R3, R220, PT ;  /* 0x000000dc0300720c */ /* 0x000fc40003f66270 */
[----:B------:R-:W-:Y:S02]  /*b720*/  FSEL R173, R173, -INF , !P5 ;  /* 0xff800000adad7808 */ /* 0x000fe40006800000 */
[----:B------:R-:W-:Y:S01]  /*b730*/  ISETP.GE.AND P5, PT, R3, R219, PT ;  /* 0x000000db0300720c */ /* 0x000fe20003fa6270 */
[----:B------:R-:W-:Y:S01]  /*b740*/  VIADD R3, R183, 0xffffff69 ;  /* 0xffffff69b7037836 */ /* 0x000fe20000000000 */
[----:B------:R-:W-:Y:S02]  /*b750*/  FSEL R175, R175, -INF , !P2 ;  /* 0xff800000afaf7808 */ /* 0x000fe40005000000 */
[----:B------:R-:W-:Y:S02]  /*b760*/  FSEL R205, R173, -INF , !P3 ;  /* 0xff800000adcd7808 */ /* 0x000fe40005800000 */
[----:B------:R-:W-:Y:S02]  /*b770*/  ISETP.GT.AND P3, PT, R184, R8, PT ;  /* 0x00000008b800720c */ /* 0x000fe40003f64270 */
[----:B------:R-:W-:-:S02]  /*b780*/  FSEL R206, R175, -INF , !P5 ;  /* 0xff800000afce7808 */ /* 0x000fc40006800000 */
[C---:B------:R-:W-:Y:S02]  /*b790*/  ISETP.GT.AND P2, PT, R221.reuse, R8, PT ;  /* 0x00000008dd00720c */ /* 0x040fe40003f44270 */
[-C--:B------:R-:W-:Y:S02]  /*b7a0*/  ISETP.GT.AND P5, PT, R221, R3.reuse, PT ;  /* 0x00000003dd00720c */ /* 0x080fe40003fa4270 */
[----:B------:R-:W-:Y:S02]  /*b7b0*/  FSEL R170, R170, -INF , !P3 ;  /* 0xff800000aaaa7808 */ /* 0x000fe40005800000 */
[----:B------:R-:W-:Y:S02]  /*b7c0*/  ISETP.GT.AND P3, PT, R184, R3, PT ;  /* 0x00000003b800720c */ /* 0x000fe40003f64270 */
[----:B------:R-:W-:Y:S02]  /*b7d0*/  FSEL R168, R168, -INF , !P2 ;  /* 0xff800000a8a87808 */ /* 0x000fe40005000000 */
[----:B------:R-:W-:-:S02]  /*b7e0*/  FSEL R169, R169, -INF , !P5 ;  /* 0xff800000a9a97808 */ /* 0x000fc40006800000 */
[C---:B------:R-:W-:Y:S02]  /*b7f0*/  ISETP.GE.AND P2, PT, R3.reuse, R220, PT ;  /* 0x000000dc0300720c */ /* 0x040fe40003f46270 */
[----:B------:R-:W-:Y:S01]  /*b800*/  ISETP.GE.AND P5, PT, R3, R219, PT ;  /* 0x000000db0300720c */ /* 0x000fe20003fa6270 */
[----:B------:R-:W-:Y:S01]  /*b810*/  VIADD R3, R183, 0xffffff71 ;  /* 0xffffff71b7037836 */ /* 0x000fe20000000000 */
[----:B------:R-:W-:Y:S02]  /*b820*/  FSEL R171, R171, -INF , !P3 ;  /* 0xff800000abab7808 */ /* 0x000fe40005800000 */
[----:B------:R-:W-:Y:S02]  /*b830*/  FSEL R210, R169, -INF , !P2 ;  /* 0xff800000a9d27808 */ /* 0x000fe40005000000 */
[----:B------:R-:W-:Y:S02]  /*b840*/  FSEL R208, R171, -INF , !P5 ;  /* 0xff800000abd07808 */ /* 0x000fe40006800000 */
[----:B------:R-:W-:-:S02]  /*b850*/  FSEL R207, R172, -INF , !P6 ;  /* 0xff800000accf7808 */ /* 0x000fc40007000000 */
[----:B------:R-:W-:Y:S02]  /*b860*/  FSEL R204, R174, -INF , !P4 ;  /* 0xff800000aecc7808 */ /* 0x000fe40006000000 */
[CC--:B------:R-:W-:Y:S02]  /*b870*/  ISETP.GT.AND P3, PT, R221.reuse, R4.reuse, PT ;  /* 0x00000004dd00720c */ /* 0x0c0fe40003f64270 */
[----:B------:R-:W-:Y:S02]  /*b880*/  ISETP.GT.AND P2, PT, R184, R4, PT ;  /* 0x00000004b800720c */ /* 0x000fe40003f44270 */
[----:B------:R-:W-:Y:S02]  /*b890*/  ISETP.GT.AND P5, PT, R221, R3, PT ;  /* 0x00000003dd00720c */ /* 0x000fe40003fa4270 */
[C---:B------:R-:W-:Y:S02]  /*b8a0*/  ISETP.GE.AND P6, PT, R8.reuse, R220, PT ;  /* 0x000000dc0800720c */ /* 0x040fe40003fc6270 */
[----:B------:R-:W-:-:S02]  /*b8b0*/  ISETP.GE.AND P4, PT, R8, R219, PT ;  /* 0x000000db0800720c */ /* 0x000fc40003f86270 */
[----:B------:R-:W-:Y:S02]  /*b8c0*/  FSEL R32, R32, -INF , !P3 ;  /* 0xff80000020207808 */ /* 0x000fe40005800000 */
[----:B------:R-:W-:Y:S02]  /*b8d0*/  FSEL R34, R34, -INF , !P2 ;  /* 0xff80000022227808 */ /* 0x000fe40005000000 */
[----:B------:R-:W-:Y:S02]  /*b8e0*/  FSEL R33, R33, -INF , !P5 ;  /* 0xff80000021217808 */ /* 0x000fe40006800000 */
[----:B------:R-:W-:Y:S02]  /*b8f0*/  FSEL R211, R168, -INF , !P6 ;  /* 0xff800000a8d37808 */ /* 0x000fe40007000000 */
[----:B------:R-:W-:Y:S02]  /*b900*/  FSEL R209, R170, -INF , !P4 ;  /* 0xff800000aad17808 */ /* 0x000fe40006000000 */
[----:B------:R-:W-:-:S02]  /*b910*/  ISETP.GT.AND P3, PT, R184, R3, PT ;  /* 0x00000003b800720c */ /* 0x000fc40003f64270 */
[CC--:B------:R-:W-:Y:S02]  /*b920*/  ISETP.GE.AND P2, PT, R3.reuse, R220.reuse, PT ;  /* 0x000000dc0300720c */ /* 0x0c0fe40003f46270 */
[-C--:B------:R-:W-:Y:S02]  /*b930*/  ISETP.GE.AND P5, PT, R3, R219.reuse, PT ;  /* 0x000000db0300720c */ /* 0x080fe40003fa6270 */
[C---:B------:R-:W-:Y:S02]  /*b940*/  ISETP.GE.AND P4, PT, R4.reuse, R220, PT ;  /* 0x000000dc0400720c */ /* 0x040fe40003f86270 */
[----:B------:R-:W-:Y:S01]  /*b950*/  ISETP.GE.AND P6, PT, R4, R219, PT ;  /* 0x000000db0400720c */ /* 0x000fe20003fc6270 */
[C---:B------:R-:W-:Y:S01]  /*b960*/  VIADD R4, R183.reuse, 0xffffff78 ;  /* 0xffffff78b7047836 */ /* 0x040fe20000000000 */
[----:B------:R-:W-:Y:S01]  /*b970*/  FMNMX3.FTZ R3, R182, R190, R185, !PT ;  /* 0x000000beb6037276 */ /* 0x000fe200078100b9 */
[----:B------:R-:W-:Y:S01]  /*b980*/  VIADD R183, R183, 0xffffff79 ;  /* 0xffffff79b7b77836 */ /* 0x000fe20000000000 */
[----:B------:R-:W-:-:S02]  /*b990*/  FSEL R35, R35, -INF , !P3 ;  /* 0xff80000023237808 */ /* 0x000fc40005800000 */
[----:B------:R-:W-:Y:S02]  /*b9a0*/  FMNMX3.FTZ R3, R3, R193, R192, !PT ;  /* 0x000000c103037276 */ /* 0x000fe400078100c0 */
[----:B------:R-:W-:Y:S02]  /*b9b0*/  ISETP.GT.AND P3, PT, R221, R4, PT ;  /* 0x00000004dd00720c */ /* 0x000fe40003f64270 */
[----:B------:R-:W-:Y:S02]  /*b9c0*/  FMNMX3.FTZ R3, R3, R198, R197, !PT ;  /* 0x000000c603037276 */ /* 0x000fe400078100c5 */
[----:B------:R-:W-:Y:S02]  /*b9d0*/  FSEL R195, R32, -INF , !P4 ;  /* 0xff80000020c37808 */ /* 0x000fe40006000000 */
[----:B------:R-:W-:Y:S02]  /*b9e0*/  FSEL R179, R33, -INF , !P2 ;  /* 0xff80000021b37808 */ /* 0x000fe40005000000 */
[----:B------:R-:W-:-:S02]  /*b9f0*/  FSEL R28, R28, -INF , !P3 ;  /* 0xff8000001c1c7808 */ /* 0x000fc40005800000 */
[C---:B------:R-:W-:Y:S02]  /*ba00*/  ISETP.GE.AND P2, PT, R4.reuse, R220, PT ;  /* 0x000000dc0400720c */ /* 0x040fe40003f46270 */
[----:B------:R-:W-:Y:S02]  /*ba10*/  ISETP.GE.AND P4, PT, R4, R219, PT ;  /* 0x000000db0400720c */ /* 0x000fe40003f86270 */
[----:B------:R-:W-:Y:S02]  /*ba20*/  ISETP.GT.AND P3, PT, R184, R4, PT ;  /* 0x00000004b800720c */ /* 0x000fe40003f64270 */
[----:B------:R-:W-:Y:S02]  /*ba30*/  FMNMX3.FTZ R4, R166, R189, R24, !PT ;  /* 0x000000bda6047276 */ /* 0x000fe40007810018 */
[----:B------:R-:W-:Y:S02]  /*ba40*/  FMNMX3.FTZ R3, R3, R199, R202, !PT ;  /* 0x000000c703037276 */ /* 0x000fe400078100ca */
[----:B------:R-:W-:-:S02]  /*ba50*/  FSEL R176, R28, -INF , !P2 ;  /* 0xff8000001cb07808 */ /* 0x000fc40005000000 */
[----:B------:R-:W-:Y:S02]  /*ba60*/  ISETP.GT.AND P2, PT, R221, R183, PT ;  /* 0x000000b7dd00720c */ /* 0x000fe40003f44270 */
[----:B------:R-:W-:Y:S02]  /*ba70*/  FMNMX3.FTZ R4, R4, R25, R26, !PT ;  /* 0x0000001904047276 */ /* 0x000fe4000781001a */
[----:B------:R-:W-:Y:S02]  /*ba80*/  FMNMX3.FTZ R6, R3, R207, R205, !PT ;  /* 0x000000cf03067276 */ /* 0x000fe400078100cd */
[----:B------:R-:W-:Y:S02]  /*ba90*/  FSEL R30, R30, -INF , !P3 ;  /* 0xff8000001e1e7808 */ /* 0x000fe40005800000 */
[----:B------:R-:W-:Y:S02]  /*baa0*/  ISETP.GE.AND P3, PT, R183, R220, PT ;  /* 0x000000dcb700720c */ /* 0x000fe40003f66270 */
[----:B------:R-:W-:-:S02]  /*bab0*/  FSEL R29, R29, -INF , !P2 ;  /* 0xff8000001d1d7808 */ /* 0x000fc40005000000 */
[----:B------:R-:W-:Y:S02]  /*bac0*/  FMNMX3.FTZ R4, R4, R196, R200, !PT ;  /* 0x000000c404047276 */ /* 0x000fe400078100c8 */
[----:B------:R-:W-:Y:S02]  /*bad0*/  FMNMX3.FTZ R6, R6, R211, R210, !PT ;  /* 0x000000d306067276 */ /* 0x000fe400078100d2 */
[----:B------:R-:W-:Y:S02]  /*bae0*/  ISETP.GT.AND P2, PT, R184, R183, PT ;  /* 0x000000b7b800720c */ /* 0x000fe40003f44270 */
[----:B------:R-:W-:Y:S02]  /*baf0*/  FSEL R175, R29, -INF , !P3 ;  /* 0xff8000001daf7808 */ /* 0x000fe40005800000 */
[----:B------:R-:W-:Y:S02]  /*bb00*/  FMNMX3.FTZ R8, R4, R201, R212, !PT ;  /* 0x000000c904087276 */ /* 0x000fe400078100d4 */
[----:B------:R-:W-:-:S02]  /*bb10*/  FMNMX3.FTZ R6, R6, R195, R179, !PT ;  /* 0x000000c306067276 */ /* 0x000fc400078100b3 */
[----:B------:R-:W-:Y:S02]  /*bb20*/  ISETP.GE.AND P3, PT, R183, R219, PT ;  /* 0x000000dbb700720c */ /* 0x000fe40003f66270 */
[----:B------:R-:W-:Y:S02]  /*bb30*/  FSEL R31, R31, -INF , !P2 ;  /* 0xff8000001f1f7808 */ /* 0x000fe40005000000 */
[----:B------:R-:W-:Y:S02]  /*bb40*/  LOP3.LUT R3, R5, UR27, R233, 0x96, !PT ;  /* 0x0000001b05037c12 */ /* 0x000fe4000f8e96e9 */
[----:B------:R-:W-:Y:S02]  /*bb50*/  FSEL R174, R34, -INF , !P6 ;  /* 0xff80000022ae7808 */ /* 0x000fe40007000000 */
[----:B------:R-:W-:Y:S02]  /*bb60*/  FSEL R173, R35, -INF , !P5 ;  /* 0xff80000023ad7808 */ /* 0x000fe40006800000 */
        /* <DEDUP_REMOVED lines=31> */
.L_x_1992:
[----:B------:R-:W-:Y:S01]  /*bd60*/  FMNMX3.FTZ R5, R8, R209, R208, !PT ;  /* 0x000000d108057276 */ /* 0x000fe200078100d0 */
[----:B------:R-:W2:Y:S01]  /*bd70*/  SHFL.BFLY PT, R4, R6, 0x2, 0x1f ;  /* 0x0c401f0006047f89 */ /* 0x000ea200000e0000 */
[----:B------:R-:W-:Y:S01]  /*bd80*/  FSEL R172, R30, -INF , !P4 ;  /* 0xff8000001eac7808 */ /* 0x000fe20006000000 */
[----:B------:R-:W-:Y:S01]  /*bd90*/  IMAD.WIDE.U32 R238, R3, -0x326172a9, RZ ;  /* 0xcd9e8d5703ee7825 */ /* 0x000fe200078e00ff */
[----:B------:R-:W-:Y:S01]  /*bda0*/  FSEL R171, R31, -INF , !P3 ;  /* 0xff8000001fab7808 */ /* 0x000fe20005800000 */
[----:B------:R-:W-:Y:S01]  /*bdb0*/  UIADD3 UR20, UPT, UPT, UR27, 0x76cf5d0a, URZ ;  /* 0x76cf5d0a1b147890 */ /* 0x000fe2000fffe0ff */
[----:B------:R-:W-:Y:S01]  /*bdc0*/  FMNMX3.FTZ R5, R5, R174, R173, !PT ;  /* 0x000000ae05057276 */ /* 0x000fe200078100ad */
[----:B------:R-:W-:Y:S01]  /*bdd0*/  UIADD3 UR11, UPT, UPT, UR27, 0x32370b8f, URZ ;  /* 0x32370b8f1b0b7890 */ /* 0x000fe2000fffe0ff */
[----:B------:R-:W-:Y:S01]  /*bde0*/  LOP3.LUT R3, R236, UR19, R239, 0x96, !PT ;  /* 0x00000013ec037c12 */ /* 0x000fe2000f8e96ef */
[----:B------:R-:W-:Y:S01]  /*bdf0*/  UIADD3 UR7, UPT, UPT, UR27, -0x56f99767, URZ ;  /* 0xa90668991b077890 */ /* 0x000fe2000fffe0ff */
[----:B------:R-:W-:Y:S01]  /*be00*/  FMNMX3.FTZ R5, R5, R172, R171, !PT ;  /* 0x000000ac05057276 */ /* 0x000fe200078100ab */
[----:B------:R-:W3:Y:S01]  /*be10*/  LDCU UR21, c[0x0][0x45c] ;  /* 0x00008b80ff1577ac */ /* 0x000ee20008000800 */
[----:B------:R-:W-:Y:S01]  /*be20*/  LOP3.LUT R238, R238, UR18, R229, 0x96, !PT ;  /* 0x00000012eeee7c12 */ /* 0x000fe2000f8e96e5 */
[----:B------:R-:W-:Y:S01]  /*be30*/  IMAD.WIDE.U32 R240, R3, -0x2daee0ad, RZ ;  /* 0xd2511f5303f07825 */ /* 0x000fe200078e00ff */
[----:B------:R-:W-:Y:S01]  /*be40*/  LEA R169, R2, UR5, 0x1 ;  /* 0x0000000502a97c11 */ /* 0x000fe2000f8e08ff */
[----:B------:R-:W4:Y:S01]  /*be50*/  SHFL.BFLY PT, R7, R5, 0x2, 0x1f ;  /* 0x0c401f0005077f89 */ /* 0x000f2200000e0000 */
[----:B------:R-:W-:Y:S01]  /*be60*/  UIADD3 UR10, UPT, UPT, UR27, -0x126145ec, URZ ;  /* 0xed9eba141b0a7890 */ /* 0x000fe2000fffe0ff */
[----:B------:R-:W-:Y:S01]  /*be70*/  IMAD.WIDE.U32 R238, R238, -0x2daee0ad, RZ ;  /* 0xd2511f53eeee7825 */ /* 0x000fe200078e00ff */
[----:B------:R-:W-:Y:S01]  /*be80*/  LOP3.LUT R3, R230, UR20, R241, 0x96, !PT ;  /* 0x00000014e6037c12 */ /* 0x000fe2000f8e96f1 */
[----:B-1----:R-:W-:Y:S01]  /*be90*/  LDSM.16.MT88.4 R12, [R169+0x18000] ;  /* 0x01800000a90c783b */ /* 0x002fe20000004200 */
[----:B------:R-:W-:Y:S01]  /*bea0*/  IADD3 R16, PT, PT, R169, 0x18000, RZ ;  /* 0x00018000a9107810 */ /* 0x000fe20007ffe0ff */
[----:B------:R-:W-:Y:S01]  /*beb0*/  UIADD3 UR6, UPT, UPT, UR27, 0x646e171e, URZ ;  /* 0x646e171e1b067890 */ /* 0x000fe2000fffe0ff */
[----:B------:R-:W-:Y:S01]  /*bec0*/  LOP3.LUT R240, R240, UR11, R239, 0x96, !PT ;  /* 0x0000000bf0f07c12 */ /* 0x000fe2000f8e96ef */
[----:B------:R-:W-:Y:S01]  /*bed0*/  IMAD.WIDE.U32 R214, R3, -0x326172a9, RZ ;  /* 0xcd9e8d5703d67825 */ /* 0x000fe200078e00ff */
[----:B------:R-:W-:Y:S01]  /*bee0*/  IADD3 R194, PT, PT, R169, 0x18040, RZ ;  /* 0x00018040a9c27810 */ /* 0x000fe20007ffe0ff */
[----:B------:R-:W-:Y:S01]  /*bef0*/  UIADD3 UR4, UPT, UPT, UR4, 0x1, URZ ;  /* 0x0000000104047890 */ /* 0x000fe2000fffe0ff */
[----:B--2---:R-:W-:Y:S01]  /*bf00*/  FMNMX.FTZ R4, R6, R4, !PT ;  /* 0x0000000406047209 */ /* 0x004fe20007810000 */
[----:B------:R-:W-:Y:S01]  /*bf10*/  IMAD.WIDE.U32 R240, R240, -0x326172a9, RZ ;  /* 0xcd9e8d57f0f07825 */ /* 0x000fe200078e00ff */
[----:B------:R-:W-:Y:S01]  /*bf20*/  LOP3.LUT R3, R228, UR17, R215, 0x96, !PT ;  /* 0x00000011e4037c12 */ /* 0x000fe2000f8e96d7 */
[----:B------:R-:W-:Y:S01]  /*bf30*/  @UP1 UIADD3 UR16, UPT, UPT, UR16, -0x4, URZ ;  /* 0xfffffffc10101890 */ /* 0x000fe2000fffe0ff */
[----:B------:R-:W-:Y:S01]  /*bf40*/  @P0 IADD3 R194, PT, PT, R16, -0x40, RZ ;  /* 0xffffffc010c20810 */ /* 0x000fe20007ffe0ff */
[----:B------:R-:W1:Y:S01]  /*bf50*/  SHFL.BFLY PT, R164, R4, 0x1, 0x1f ;  /* 0x0c201f0004a47f89 */ /* 0x000e6200000e0000 */
[----:B------:R-:W-:Y:S01]  /*bf60*/  LOP3.LUT R214, R214, UR13, R241, 0x96, !PT ;  /* 0x0000000dd6d67c12 */ /* 0x000fe2000f8e96f1 */
[----:B------:R-:W-:-:S02]  /*bf70*/  IMAD.WIDE.U32 R8, R3, -0x2daee0ad, RZ ;  /* 0xd2511f5303087825 */ /* 0x000fc400078e00ff */
[----:B------:R-:W-:Y:S02]  /*bf80*/  LDSM.16.MT88.4 R28, [R194] ;  /* 0x00000000c21c783b */ /* 0x000fe40000004200 */
[----:B------:R-:W-:Y:S01]  /*bf90*/  IMAD.WIDE.U32 R214, R214, -0x2daee0ad, RZ ;  /* 0xd2511f53d6d67825 */ /* 0x000fe200078e00ff */
[----:B------:R-:W-:Y:S02]  /*bfa0*/  LOP3.LUT R238, R238, UR10, R9, 0x96, !PT ;  /* 0x0000000aeeee7c12 */ /* 0x000fe4000f8e9609 */
[----:B----4-:R-:W-:Y:S02]  /*bfb0*/  FMNMX.FTZ R7, R5, R7, !PT ;  /* 0x0000000705077209 */ /* 0x010fe40007810000 */
[----:B------:R-:W-:Y:S01]  /*bfc0*/  LOP3.LUT R10, R8, UR7, R215, 0x96, !PT ;  /* 0x00000007080a7c12 */ /* 0x000fe2000f8e96d7 */
[----:B------:R-:W-:Y:S02]  /*bfd0*/  IMAD.WIDE.U32 R238, R238, -0x326172a9, RZ ;  /* 0xcd9e8d57eeee7825 */ /* 0x000fe400078e00ff */
[----:B------:R-:W2:Y:S02]  /*bfe0*/  SHFL.BFLY PT, R3, R7, 0x1, 0x1f ;  /* 0x0c201f0007037f89 */ /* 0x000ea400000e0000 */
[----:B------:R-:W-:-:S03]  /*bff0*/  IMAD.WIDE.U32 R10, R10, -0x326172a9, RZ ;  /* 0xcd9e8d570a0a7825 */ /* 0x000fc600078e00ff */
[----:B------:R-:W-:Y:S02]  /*c000*/  MOV R6, R10 ;  /* 0x0000000a00067202 */ /* 0x000fe40000000f00 */
[----:B------:R-:W-:Y:S02]  /*c010*/  PRMT R9, R10, 0x7773, RZ ;  /* 0x000077730a097816 */ /* 0x000fe400000000ff */
[----:B-1----:R-:W-:Y:S02]  /*c020*/  FMNMX.FTZ R164, R4, R164, !PT ;  /* 0x000000a404a47209 */ /* 0x002fe40007810000 */
[----:B------:R-:W-:Y:S02]  /*c030*/  PRMT R5, R10, 0x7772, RZ ;  /* 0x000077720a057816 */ /* 0x000fe400000000ff */
[----:B------:R-:W-:Y:S01]  /*c040*/  LOP3.LUT R8, R6, 0xff, RZ, 0xc0, !PT ;  /* 0x000000ff06087812 */ /* 0x000fe200078ec0ff */
[----:B---3--:R-:W-:Y:S01]  /*c050*/  FMUL.FTZ R178, R164, UR21 ;  /* 0x00000015a4b27c20 */ /* 0x008fe20008410000 */
[----:B------:R-:W-:-:S02]  /*c060*/  LOP3.LUT R6, R238, UR8, R11, 0x96, !PT ;  /* 0x00000008ee067c12 */ /* 0x000fc4000f8e960b */
[----:B------:R-:W-:Y:S02]  /*c070*/  FSETP.NEU.FTZ.AND P3, PT, R164, -INF , PT ;  /* 0xff800000a400780b */ /* 0x000fe40003f7d000 */
[----:B------:R-:W-:Y:S02]  /*c080*/  PRMT R5, R5, 0x5410, R9 ;  /* 0x0000541005057816 */ /* 0x000fe40000000009 */
[----:B------:R-:W-:Y:S02]  /*c090*/  LOP3.LUT R9, R6, 0xffff, RZ, 0xc0, !PT ;  /* 0x0000ffff06097812 */ /* 0x000fe400078ec0ff */
[----:B--2---:R-:W-:Y:S02]  /*c0a0*/  FMNMX.FTZ R3, R7, R3, !PT ;  /* 0x0000000307037209 */ /* 0x004fe40007810000 */
[----:B------:R-:W-:Y:S02]  /*c0b0*/  FSEL R178, R178, RZ, P3 ;  /* 0x000000ffb2b27208 */ /* 0x000fe40001800000 */
[C---:B------:R-:W-:Y:S01]  /*c0c0*/  FSETP.NEU.FTZ.AND P2, PT, R3.reuse, -INF , PT ;  /* 0xff8000000300780b */ /* 0x040fe20003f5d000 */
[----:B------:R-:W-:Y:S01]  /*c0d0*/  FMUL.FTZ R177, R3, UR21 ;  /* 0x0000001503b17c20 */ /* 0x000fe20008410000 */
[----:B------:R-:W-:Y:S01]  /*c0e0*/  LOP3.LUT R7, R6, 0xff, RZ, 0xc0, !PT ;  /* 0x000000ff06077812 */ /* 0x000fe200078ec0ff */
[--C-:B------:R-:W-:Y:S01]  /*c0f0*/  FFMA.FTZ R191, R190, UR21, -R178.reuse ;  /* 0x00000015bebf7c23 */ /* 0x100fe200080108b2 */
[----:B------:R-:W-:Y:S01]  /*c100*/  SHF.R.U32.HI R9, RZ, 0x8, R9 ;  /* 0x00000008ff097819 */ /* 0x000fe20000011609 */
[--C-:B------:R-:W-:Y:S01]  /*c110*/  FFMA.FTZ R184, R193, UR21, -R178.reuse ;  /* 0x00000015c1b87c23 */ /* 0x100fe200080108b2 */
[----:B------:R-:W-:Y:S01]  /*c120*/  PRMT R4, R10, 0x7771, RZ ;  /* 0x000077710a047816 */ /* 0x000fe200000000ff */
[--C-:B------:R-:W-:Y:S01]  /*c130*/  FFMA.FTZ R183, R192, UR21, -R178.reuse ;  /* 0x00000015c0b77c23 */ /* 0x100fe200080108b2 */
[----:B------:R-:W-:Y:S01]  /*c140*/  FSEL R190, R3, RZ, P2 ;  /* 0x000000ff03be7208 */ /* 0x000fe20001000000 */
[----:B------:R-:W-:Y:S01]  /*c150*/  FFMA.FTZ R185, R185, UR21, -R178 ;  /* 0x00000015b9b97c23 */ /* 0x000fe200080108b2 */
[----:B------:R-:W-:Y:S01]  /*c160*/  PRMT R7, R7, 0x5410, R9 ;  /* 0x0000541007077816 */ /* 0x000fe20000000009 */
[----:B------:R-:W-:Y:S01]  /*c170*/  MUFU.EX2 R191, R191 ;  /* 0x000000bf00bf7308 */ /* 0x000fe20000000800 */
[----:B------:R-:W-:Y:S01]  /*c180*/  SEL R193, R216, 0xffffffe0, !P1 ;  /* 0xffffffe0d8c17807 */ /* 0x000fe20004800000 */
[----:B------:R-:W-:Y:S01]  /*c190*/  FADD.FTZ R190, R166, -R190 ;  /* 0x800000bea6be7221 */ /* 0x000fe20000010000 */
[----:B------:R-:W-:Y:S01]  /*c1a0*/  PRMT R4, R8, 0x5410, R4 ;  /* 0x0000541008047816 */ /* 0x000fe20000000004 */
[----:B------:R-:W1:Y:S01]  /*c1b0*/  MUFU.EX2 R185, R185 ;  /* 0x000000b900b97308 */ /* 0x000e620000000800 */
[----:B------:R-:W-:Y:S01]  /*c1c0*/  FSEL R9, R164, RZ, P3 ;  /* 0x000000ffa4097208 */ /* 0x000fe20001800000 */
[----:B------:R-:W2:Y:S01]  /*c1d0*/  LDC R8, c[0x0][0x4f8] ;  /* 0x00013e00ff087b82 */ /* 0x000ea20000000800 */
[----:B------:R-:W-:Y:S01]  /*c1e0*/  IADD3 R168, PT, PT, R193, R169, RZ ;  /* 0x000000a9c1a87210 */ /* 0x000fe20007ffe0ff */
[----:B------:R-:W-:Y:S01]  /*c1f0*/  FMUL.FTZ R190, R190, UR21 ;  /* 0x00000015bebe7c20 */ /* 0x000fe20008410000 */
[----:B------:R-:W-:Y:S01]  /*c200*/  FSEL R177, R177, RZ, P2 ;  /* 0x000000ffb1b17208 */ /* 0x000fe20001000000 */
[----:B------:R-:W-:Y:S01]  /*c210*/  FADD.FTZ R9, R182, -R9 ;  /* 0x80000009b6097221 */ /* 0x000fe20000010000 */
[----:B------:R-:W-:Y:S01]  /*c220*/  PRMT R10, R6, 0x7632, R10 ;  /* 0x00007632060a7816 */ /* 0x000fe2000000000a */
[----:B------:R-:W3:Y:S01]  /*c230*/  LDSM.16.MT88.4 R20, [R168+0x18000] ;  /* 0x01800000a814783b */ /* 0x000ee20000004200 */
[----:B------:R-:W-:Y:S01]  /*c240*/  MUFU.EX2 R184, R184 ;  /* 0x000000b800b87308 */ /* 0x000fe20000000800 */
[----:B------:R-:W-:Y:S01]  /*c250*/  FMUL.FTZ R9, R9, UR21 ;  /* 0x0000001509097c20 */ /* 0x000fe20008410000 */
[--C-:B------:R-:W-:Y:S01]  /*c260*/  FFMA.FTZ R2, R25, UR21, -R177.reuse ;  /* 0x0000001519027c23 */ /* 0x100fe200080108b1 */
[--C-:B------:R-:W-:Y:S01]  /*c270*/  FFMA.FTZ R189, R189, UR21, -R177.reuse ;  /* 0x00000015bdbd7c23 */ /* 0x100fe200080108b1 */
[----:B------:R-:W4:Y:S01]  /*c280*/  MUFU.EX2 R190, R190 ;  /* 0x000000be00be7308 */ /* 0x000f220000000800 */
[--C-:B------:R-:W-:Y:S01]  /*c290*/  FFMA.FTZ R182, R24, UR21, -R177.reuse ;  /* 0x0000001518b67c23 */ /* 0x100fe200080108b1 */
[--C-:B------:R-:W-:Y:S01]  /*c2a0*/  FFMA.FTZ R26, R26, UR21, -R177.reuse ;  /* 0x000000151a1a7c23 */ /* 0x100fe200080108b1 */
[----:B------:R-:W-:Y:S01]  /*c2b0*/  SHF.R.U32.HI R6, RZ, 0x18, R6 ;  /* 0x00000018ff067819 */ /* 0x000fe20000011606 */
[----:B------:R-:W5:Y:S01]  /*c2c0*/  MUFU.EX2 R192, R9 ;  /* 0x0000000900c07308 */ /* 0x000f620000000800 */
[----:B------:R-:W-:Y:S01]  /*c2d0*/  LOP3.LUT R10, R10, 0xff, RZ, 0xc0, !PT ;  /* 0x000000ff0a0a7812 */ /* 0x000fe200078ec0ff */
[----:B------:R-:W-:Y:S01]  /*c2e0*/  FFMA.FTZ R197, R197, UR21, -R178 ;  /* 0x00000015c5c57c23 */ /* 0x000fe200080108b2 */
[----:B------:R-:W-:Y:S01]  /*c2f0*/  LOP3.LUT R5, R5, 0xff00ff, RZ, 0xc0, !PT ;  /* 0x00ff00ff05057812 */ /* 0x000fe200078ec0ff */
[----:B------:R-:W-:Y:S01]  /*c300*/  MUFU.EX2 R2, R2 ;  /* 0x0000000200027308 */ /* 0x000fe20000000800 */
[----:B------:R-:W-:Y:S01]  /*c310*/  PRMT R6, R10, 0x5410, R6 ;  /* 0x000054100a067816 */ /* 0x000fe20000000006 */
[--C-:B------:R-:W-:Y:S01]  /*c320*/  FFMA.FTZ R203, R198, UR21, -R178.reuse ;  /* 0x00000015c6cb7c23 */ /* 0x100fe200080108b2 */
[----:B-1----:R-:W-:Y:S01]  /*c330*/  F2FP.BF16.F32.PACK_AB R11, R185, R191 ;  /* 0x000000bfb90b723e */ /* 0x002fe200000010ff */
[----:B------:R-:W1:Y:S01]  /*c340*/  MUFU.EX2 R166, R26 ;  /* 0x0000001a00a67308 */ /* 0x000e620000000800 */
[----:B--2---:R-:W-:Y:S01]  /*c350*/  LOP3.LUT R8, R8, 0xff, RZ, 0xc0, !PT ;  /* 0x000000ff08087812 */ /* 0x004fe200078ec0ff */
[-C--:B----4-:R-:W-:Y:S01]  /*c360*/  FMUL.FTZ R34, R138, R190.reuse ;  /* 0x000000be8a227220 */ /* 0x090fe20000410000 */
[----:B------:R-:W-:Y:S01]  /*c370*/  FMUL.FTZ R35, R139, R190 ;  /* 0x000000be8b237220 */ /* 0x000fe20000410000 */
[----:B------:R-:W2:Y:S01]  /*c380*/  MUFU.EX2 R183, R183 ;  /* 0x000000b700b77308 */ /* 0x000ea20000000800 */
[----:B------:R-:W-:Y:S01]  /*c390*/  LEA R170, R8, R8, 0x10 ;  /* 0x0000000808aa7211 */ /* 0x000fe200078e80ff */
[-C--:B-----5:R-:W-:Y:S01]  /*c3a0*/  FMUL.FTZ R32, R136, R192.reuse ;  /* 0x000000c088207220 */ /* 0x0a0fe20000410000 */
[-C--:B------:R-:W-:Y:S01]  /*c3b0*/  FMUL.FTZ R33, R137, R192.reuse ;  /* 0x000000c089217220 */ /* 0x080fe20000410000 */
[----:B------:R-:W-:Y:S01]  /*c3c0*/  MUFU.EX2 R189, R189 ;  /* 0x000000bd00bd7308 */ /* 0x000fe20000000800 */
[----:B------:R-:W4:Y:S01]  /*c3d0*/  LDSM.16.MT88.4 R136, [R168+0x1a000] ;  /* 0x01a00000a888783b */ /* 0x000f220000004200 */
[--C-:B------:R-:W-:Y:S01]  /*c3e0*/  HSET2.LE.AND R10, R4, R170.reuse, PT ;  /* 0x000000aa040a7233 */ /* 0x100fe20003803000 */
[-C--:B------:R-:W-:Y:S01]  /*c3f0*/  FMUL.FTZ R16, R152, R192.reuse ;  /* 0x000000c098107220 */ /* 0x080fe20000410000 */
[----:B------:R-:W5:Y:S01]  /*c400*/  MUFU.EX2 R182, R182 ;  /* 0x000000b600b67308 */ /* 0x000f620000000800 */
[--C-:B------:R-:W-:Y:S01]  /*c410*/  HSET2.LE.AND R4, R5, R170.reuse, PT ;  /* 0x000000aa05047233 */ /* 0x100fe20003803000 */
[----:B------:R-:W-:Y:S01]  /*c420*/  FMUL.FTZ R17, R153, R192 ;  /* 0x000000c099117220 */ /* 0x000fe20000410000 */
[--C-:B------:R-:W-:Y:S01]  /*c430*/  HSET2.LE.AND R8, R7, R170.reuse, PT ;  /* 0x000000aa07087233 */ /* 0x100fe20003803000 */
[-C--:B------:R-:W-:Y:S01]  /*c440*/  FMUL.FTZ R18, R154, R190.reuse ;  /* 0x000000be9a127220 */ /* 0x080fe20000410000 */
[----:B------:R-:W-:Y:S01]  /*c450*/  HSET2.LE.AND R5, R6, R170, PT ;  /* 0x000000aa06057233 */ /* 0x000fe20003803000 */
[----:B------:R-:W-:Y:S01]  /*c460*/  FMUL.FTZ R19, R155, R190 ;  /* 0x000000be9b137220 */ /* 0x000fe20000410000 */
[----:B-1----:R-:W-:Y:S01]  /*c470*/  F2FP.BF16.F32.PACK_AB R7, R166, R2 ;  /* 0x00000002a607723e */ /* 0x002fe200000010ff */
[----:B------:R-:W-:Y:S01]  /*c480*/  FMUL.FTZ R24, R148, R192 ;  /* 0x000000c094187220 */ /* 0x000fe20000410000 */
[----:B--2---:R-:W-:Y:S01]  /*c490*/  F2FP.BF16.F32.PACK_AB R6, R183, R184 ;  /* 0x000000b8b706723e */ /* 0x004fe200000010ff */
[----:B------:R-:W-:Y:S01]  /*c4a0*/  FMUL.FTZ R25, R149, R192 ;  /* 0x000000c095197220 */ /* 0x000fe20000410000 */
[----:B------:R-:W-:Y:S01]  /*c4b0*/  LOP3.LUT R7, R7, R4, RZ, 0xc0, !PT ;  /* 0x0000000407077212 */ /* 0x000fe200078ec0ff */
[----:B------:R-:W-:Y:S01]  /*c4c0*/  FMUL.FTZ R26, R150, R190 ;  /* 0x000000be961a7220 */ /* 0x000fe20000410000 */
[----:B------:R-:W-:Y:S01]  /*c4d0*/  LOP3.LUT R6, R6, R10, RZ, 0xc0, !PT ;  /* 0x0000000a06067212 */ /* 0x000fe200078ec0ff */
[----:B------:R-:W-:Y:S01]  /*c4e0*/  FMUL.FTZ R27, R151, R190 ;  /* 0x000000be971b7220 */ /* 0x000fe20000410000 */
[----:B-----5:R-:W-:Y:S01]  /*c4f0*/  F2FP.BF16.F32.PACK_AB R9, R182, R189 ;  /* 0x000000bdb609723e */ /* 0x020fe200000010ff */
[----:B------:R-:W-:Y:S01]  /*c500*/  FMUL.FTZ R140, R140, R192 ;  /* 0x000000c08c8c7220 */ /* 0x000fe20000410000 */
[----:B------:R-:W-:Y:S01]  /*c510*/  LOP3.LUT R4, R11, R8, RZ, 0xc0, !PT ;  /* 0x000000080b047212 */ /* 0x000fe200078ec0ff */
[----:B------:R-:W-:Y:S01]  /*c520*/  FMUL.FTZ R141, R141, R192 ;  /* 0x000000c08d8d7220 */ /* 0x000fe20000410000 */
[----:B------:R-:W-:Y:S01]  /*c530*/  LOP3.LUT R5, R9, R5, RZ, 0xc0, !PT ;  /* 0x0000000509057212 */ /* 0x000fe200078ec0ff */
        /* <DEDUP_REMOVED lines=13> */
[----:B------:R-:W-:Y:S01]  /*c610*/  FMUL.FTZ R54, R54, R190 ;  /* 0x000000be36367220 */ /* 0x000fe20000410000 */
[C---:B------:R-:W-:Y:S01]  /*c620*/  HMMA.16816.F32.BF16 R20, R4.reuse, R22, R24 ;  /* 0x000000160414723c */ /* 0x040fe20000041818 */
[-C--:B------:R-:W-:Y:S01]  /*c630*/  FMUL.FTZ R24, R144, R192.reuse ;  /* 0x000000c090187220 */ /* 0x080fe20000410000 */
[----:B------:R-:W-:Y:S01]  /*c640*/  FMUL.FTZ R25, R145, R192 ;  /* 0x000000c091197220 */ /* 0x000fe20000410000 */
[-C--:B------:R-:W-:Y:S01]  /*c650*/  FMUL.FTZ R26, R146, R190.reuse ;  /* 0x000000be921a7220 */ /* 0x080fe20000410000 */
[-C--:B------:R-:W-:Y:S01]  /*c660*/  FMUL.FTZ R27, R147, R190.reuse ;  /* 0x000000be931b7220 */ /* 0x080fe20000410000 */
[----:B------:R-:W-:Y:S01]  /*c670*/  FMUL.FTZ R55, R55, R190 ;  /* 0x000000be37377220 */ /* 0x000fe20000410000 */
[----:B------:R-:W1:Y:S01]  /*c680*/  LDSM.16.MT88.4 R144, [R169+0x1a000] ;  /* 0x01a00000a990783b */ /* 0x000e620000004200 */
        /* <DEDUP_REMOVED lines=10> */
[-C--:B------:R-:W-:Y:S01]  /*c730*/  FMUL.FTZ R40, R40, R192.reuse ;  /* 0x000000c028287220 */ /* 0x080fe20000410000 */
[----:B------:R-:W-:Y:S01]  /*c740*/  FMUL.FTZ R41, R41, R192 ;  /* 0x000000c029297220 */ /* 0x000fe20000410000 */
[-C--:B------:R-:W-:Y:S01]  /*c750*/  FMUL.FTZ R42, R42, R190.reuse ;  /* 0x000000be2a2a7220 */ /* 0x080fe20000410000 */
[----:B------:R-:W-:Y:S01]  /*c760*/  FMUL.FTZ R43, R43, R190 ;  /* 0x000000be2b2b7220 */ /* 0x000fe20000410000 */
[----:B------:R-:W-:Y:S01]  /*c770*/  IADD3 R193, PT, PT, R193, R194, RZ ;  /* 0x000000c2c1c17210 */ /* 0x000fe20007ffe0ff */
        /* <DEDUP_REMOVED lines=73> */
[----:B------:R-:W-:Y:S01]  /*cc10*/  LDSM.16.MT88.4 R148, [R193] ;  /* 0x00000000c194783b */ /* 0x000fe20000004200 */
[--C-:B------:R-:W-:Y:S01]  /*cc20*/  FFMA.FTZ R198, R202, UR21, -R178.reuse ;  /* 0x00000015cac67c23 */ /* 0x100fe200080108b2 */
[C---:B-1----:R-:W-:Y:S01]  /*cc30*/  HMMA.16816.F32.BF16 R60, R4.reuse, R144, R60 ;  /* 0x00000090043c723c */ /* 0x042fe2000004183c */
[--C-:B------:R-:W-:Y:S01]  /*cc40*/  FFMA.FTZ R212, R212, UR21, -R177.reuse ;  /* 0x00000015d4d47c23 */ /* 0x100fe200080108b1 */
[-C--:B------:R-:W-:Y:S01]  /*cc50*/  FMUL.FTZ R120, R120, R192.reuse ;  /* 0x000000c078787220 */ /* 0x080fe20000410000 */
[----:B------:R-:W-:Y:S01]  /*cc60*/  FMUL.FTZ R121, R121, R192 ;  /* 0x000000c079797220 */ /* 0x000fe20000410000 */
[-C--:B------:R-:W-:Y:S01]  /*cc70*/  FMUL.FTZ R122, R122, R190.reuse ;  /* 0x000000be7a7a7220 */ /* 0x080fe20000410000 */
[----:B------:R-:W-:Y:S01]  /*cc80*/  FMUL.FTZ R123, R123, R190 ;  /* 0x000000be7b7b7220 */ /* 0x000fe20000410000 */
[----:B------:R-:W-:Y:S01]  /*cc90*/  MUFU.EX2 R198, R198 ;  /* 0x000000c600c67308 */ /* 0x000fe20000000800 */
        /* <DEDUP_REMOVED lines=24> */
[--C-:B------:R-:W-:Y:S01]  /*ce20*/  FFMA.FTZ R200, R200, UR21, -R177.reuse ;  /* 0x00000015c8c87c23 */ /* 0x100fe200080108b1 */
[C---:B------:R-:W-:Y:S01]  /*ce30*/  HMMA.16816.F32.BF16 R80, R4.reuse, R142, R80 ;  /* 0x0000008e0450723c */ /* 0x040fe20000041850 */
[----:B------:R-:W2:Y:S01]  /*ce40*/  LDSM.16.MT88.4 R140, [R169+0x1e000] ;  /* 0x01e00000a98c783b */ /* 0x000ea20000004200 */
[----:B------:R-:W-:Y:S01]  /*ce50*/  MUFU.EX2 R203, R203 ;  /* 0x000000cb00cb7308 */ /* 0x000fe20000000800 */
[--C-:B------:R-:W-:Y:S01]  /*ce60*/  FFMA.FTZ R210, R210, UR21, -R178.reuse ;  /* 0x00000015d2d27c23 */ /* 0x100fe200080108b2 */
[--C-:B------:R-:W-:Y:S01]  /*ce70*/  FFMA.FTZ R206, R206, UR21, -R177.reuse ;  /* 0x00000015cece7c23 */ /* 0x100fe200080108b1 */
[----:B------:R-:W-:Y:S01]  /*ce80*/  LDSM.16.MT88.4 R152, [R169+0x18800] ;  /* 0x01880000a998783b */ /* 0x000fe20000004200 */
[----:B------:R-:W-:Y:S01]  /*ce90*/  MUFU.EX2 R200, R200 ;  /* 0x000000c800c87308 */ /* 0x000fe20000000800 */
[--C-:B------:R-:W-:Y:S01]  /*cea0*/  FFMA.FTZ R195, R195, UR21, -R178.reuse ;  /* 0x00000015c3c37c23 */ /* 0x100fe200080108b2 */
[C---:B---3--:R-:W-:Y:S01]  /*ceb0*/  HMMA.16816.F32.BF16 R92, R4.reuse, R136, R92 ;  /* 0x00000088045c723c */ /* 0x048fe2000004185c */
[----:B------:R-:W-:Y:S01]  /*cec0*/  FFMA.FTZ R235, R175, UR21, -R178 ;  /* 0x00000015afeb7c23 */ /* 0x000fe200080108b2 */
[----:B------:R-:W-:Y:S01]  /*ced0*/  MUFU.EX2 R206, R206 ;  /* 0x000000ce00ce7308 */ /* 0x000fe20000000800 */
[--C-:B------:R-:W-:Y:S01]  /*cee0*/  FFMA.FTZ R218, R174, UR21, -R177.reuse ;  /* 0x00000015aeda7c23 */ /* 0x100fe200080108b1 */
[--C-:B------:R-:W-:Y:S01]  /*cef0*/  FFMA.FTZ R217, R173, UR21, -R177.reuse ;  /* 0x00000015add97c23 */ /* 0x100fe200080108b1 */
[----:B------:R-:W-:Y:S01]  /*cf00*/  FFMA.FTZ R171, R171, UR21, -R177 ;  /* 0x00000015abab7c23 */ /* 0x000fe200080108b1 */
[----:B------:R-:W-:Y:S01]  /*cf10*/  MUFU.EX2 R195, R195 ;  /* 0x000000c300c37308 */ /* 0x000fe20000000800 */
[----:B------:R-:W-:Y:S01]  /*cf20*/  FFMA.FTZ R191, R234, R192, R191 ;  /* 0x000000c0eabf7223 */ /* 0x000fe200000100bf */
[----:B------:R-:W-:Y:S01]  /*cf30*/  HMMA.16816.F32.BF16 R96, R4, R138, R96 ;  /* 0x0000008a0460723c */ /* 0x000fe20000041860 */
[----:B------:R-:W3:Y:S01]  /*cf40*/  LDSM.16.MT88.4 R136, [R194+0x6000] ;  /* 0x00600000c288783b */ /* 0x000ee20000004200 */
[----:B------:R-:W-:Y:S01]  /*cf50*/  MUFU.EX2 R235, R235 ;  /* 0x000000eb00eb7308 */ /* 0x000fe20000000800 */
[----:B------:R-:W-:Y:S01]  /*cf60*/  FFMA.FTZ R189, R227, R190, R189 ;  /* 0x000000bee3bd7223 */ /* 0x000fe200000100bd */
[----:B------:R-:W-:-:S02]  /*cf70*/  FADD.FTZ R191, R185, R191 ;  /* 0x000000bfb9bf7221 */ /* 0x000fc40000010000 */
[----:B------:R-:W-:Y:S01]  /*cf80*/  MUFU.EX2 R218, R218 ;  /* 0x000000da00da7308 */ /* 0x000fe20000000800 */
[----:B------:R-:W-:Y:S01]  /*cf90*/  FADD.FTZ R182, R182, R189 ;  /* 0x000000bdb6b67221 */ /* 0x000fe20000010000 */
[----:B------:R-:W-:Y:S01]  /*cfa0*/  HMMA.16816.F32.BF16 R12, R4, R14, R156 ;  /* 0x0000000e040c723c */ /* 0x000fe2000004189c */
[----:B------:R-:W-:Y:S01]  /*cfb0*/  LDSM.16.MT88.4 R156, [R193+0x6000] ;  /* 0x00600000c19c783b */ /* 0x000fe20000004200 */
[----:B------:R-:W-:Y:S01]  /*cfc0*/  MUFU.EX2 R217, R217 ;  /* 0x000000d900d97308 */ /* 0x000fe20000000800 */
[----:B------:R-:W-:Y:S01]  /*cfd0*/  FADD.FTZ R184, R184, R191 ;  /* 0x000000bfb8b87221 */ /* 0x000fe20000010000 */
[----:B------:R-:W-:-:S03]  /*cfe0*/  FADD.FTZ R182, R2, R182 ;  /* 0x000000b602b67221 */ /* 0x000fc60000010000 */
[----:B------:R-:W-:Y:S01]  /*cff0*/  FADD.FTZ R184, R183, R184 ;  /* 0x000000b8b7b87221 */ /* 0x000fe20000010000 */
[----:B-1----:R-:W-:Y:S01]  /*d000*/  HMMA.16816.F32.BF16 R84, R4, R144, R84 ;  /* 0x000000900454723c */ /* 0x002fe20000041854 */
[----:B------:R-:W-:-:S07]  /*d010*/  FADD.FTZ R166, R166, R182 ;  /* 0x000000b6a6a67221 */ /* 0x000fce0000010000 */
[C---:B------:R-:W-:Y:S01]  /*d020*/  HMMA.16816.F32.BF16 R88, R4.reuse, R146, R88 ;  /* 0x000000920458723c */ /* 0x040fe20000041858 */
[----:B------:R-:W1:Y:S07]  /*d030*/  LDSM.16.MT88.4 R144, [R168+0x1e000] ;  /* 0x01e00000a890783b */ /* 0x000e6e0000004200 */
[----:B--2---:R-:W-:Y:S01]  /*d040*/  HMMA.16816.F32.BF16 R104, R4, R142, R104 ;  /* 0x0000008e0468723c */ /* 0x004fe20000041868 */
        /* <DEDUP_REMOVED lines=12> */
[----:B------:R2:W-:Y:S01]  /*d110*/  MUFU.EX2 R199, R197 ;  /* 0x000000c500c77308 */ /* 0x0005e20000000800 */
[----:B------:R-:W-:Y:S01]  /*d120*/  HMMA.16816.F32.BF16 R120, R4, R138, R120 ;  /* 0x0000008a0478723c */ /* 0x000fe20000041878 */
[----:B------:R-:W-:-:S02]  /*d130*/  PRMT R138, R214, 0x7632, R138 ;  /* 0x00007632d68a7816 */ /* 0x000fc4000000008a */
[----:B------:R-:W3:Y:S01]  /*d140*/  MUFU.EX2 R202, R137 ;  /* 0x0000008900ca7308 */ /* 0x000ee20000000800 */
[----:B------:R-:W-:Y:S02]  /*d150*/  PRMT R141, R136, 0x5410, R141 ;  /* 0x00005410888d7816 */ /* 0x000fe4000000008d */
[----:B------:R-:W-:Y:S02]  /*d160*/  LOP3.LUT R139, R140, 0xff00ff, RZ, 0xc0, !PT ;  /* 0x00ff00ff8c8b7812 */ /* 0x000fe400078ec0ff */
[----:B------:R-:W-:Y:S01]  /*d170*/  LOP3.LUT R142, R214, 0xffff, RZ, 0xc0, !PT ;  /* 0x0000ffffd68e7812 */ /* 0x000fe200078ec0ff */
[C---:B------:R-:W-:Y:S01]  /*d180*/  HMMA.16816.F32.BF16 R32, R4.reuse, R148, R32 ;  /* 0x000000940420723c */ /* 0x040fe20000041820 */
[----:B------:R-:W-:Y:S02]  /*d190*/  LOP3.LUT R140, R138, 0xff, RZ, 0xc0, !PT ;  /* 0x000000ff8a8c7812 */ /* 0x000fe400078ec0ff */
[--C-:B------:R-:W-:Y:S01]  /*d1a0*/  HSET2.LE.AND R138, R141, R170.reuse, PT ;  /* 0x000000aa8d8a7233 */ /* 0x100fe20003803000 */
[--C-:B--2---:R-:W-:Y:S01]  /*d1b0*/  FFMA.FTZ R197, R201, UR21, -R177.reuse ;  /* 0x00000015c9c57c23 */ /* 0x104fe200080108b1 */
[----:B------:R-:W-:Y:S01]  /*d1c0*/  FFMA.FTZ R201, R196, UR21, -R177 ;  /* 0x00000015c4c97c23 */ /* 0x000fe200080108b1 */
[----:B------:R-:W-:Y:S01]  /*d1d0*/  SHF.R.U32.HI R142, RZ, 0x8, R142 ;  /* 0x00000008ff8e7819 */ /* 0x000fe2000001168e */
[----:B------:R-:W-:Y:S01]  /*d1e0*/  MUFU.EX2 R196, R212 ;  /* 0x000000d400c47308 */ /* 0x000fe20000000800 */
[----:B------:R-:W-:Y:S01]  /*d1f0*/  HSET2.LE.AND R139, R139, R170, PT ;  /* 0x000000aa8b8b7233 */ /* 0x000fe20003803000 */
[C---:B------:R-:W-:Y:S01]  /*d200*/  HMMA.16816.F32.BF16 R132, R4.reuse, R150, R132 ;  /* 0x000000960484723c */ /* 0x040fe20000041884 */
[----:B---3--:R-:W-:Y:S01]  /*d210*/  F2FP.BF16.F32.PACK_AB R141, R198, R202 ;  /* 0x000000cac68d723e */ /* 0x008fe200000010ff */
[----:B------:R-:W2:Y:S01]  /*d220*/  MUFU.EX2 R197, R197 ;  /* 0x000000c500c57308 */ /* 0x000ea20000000800 */
[----:B------:R-:W-:Y:S01]  /*d230*/  LOP3.LUT R137, R214, 0xff, RZ, 0xc0, !PT ;  /* 0x000000ffd6897812 */ /* 0x000fe200078ec0ff */
[----:B------:R-:W3:Y:S01]  /*d240*/  LDSM.16.MT88.4 R148, [R194+0x800] ;  /* 0x00080000c294783b */ /* 0x000ee20000004200 */
[----:B------:R-:W-:Y:S01]  /*d250*/  SHF.R.U32.HI R136, RZ, 0x18, R214 ;  /* 0x00000018ff887819 */ /* 0x000fe200000116d6 */
[----:B------:R-:W4:Y:S01]  /*d260*/  MUFU.EX2 R201, R201 ;  /* 0x000000c900c97308 */ /* 0x000f220000000800 */
[----:B------:R-:W-:Y:S01]  /*d270*/  PRMT R137, R137, 0x5410, R142 ;  /* 0x0000541089897816 */ /* 0x000fe2000000008e */
[----:B-1----:R-:W-:Y:S01]  /*d280*/  HMMA.16816.F32.BF16 R108, R4, R144, R108 ;  /* 0x00000090046c723c */ /* 0x002fe2000004186c */
[----:B------:R-:W-:-:S02]  /*d290*/  PRMT R136, R140, 0x5410, R136 ;  /* 0x000054108c887816 */ /* 0x000fc40000000088 */
[----:B------:R-:W-:Y:S02]  /*d2a0*/  LOP3.LUT R138, R141, R138, RZ, 0xc0, !PT ;  /* 0x0000008a8d8a7212 */ /* 0x000fe400078ec0ff */
[----:B------:R-:W-:Y:S01]  /*d2b0*/  F2FP.BF16.F32.PACK_AB R160, R199, R203 ;  /* 0x000000cbc7a0723e */ /* 0x000fe200000010ff */
[----:B------:R-:W-:Y:S01]  /*d2c0*/  FADD.FTZ R203, R203, R184 ;  /* 0x000000b8cbcb7221 */ /* 0x000fe20000010000 */
[----:B--2---:R-:W-:Y:S01]  /*d2d0*/  F2FP.BF16.F32.PACK_AB R143, R196, R197 ;  /* 0x000000c5c48f723e */ /* 0x004fe200000010ff */
[----:B------:R-:W-:Y:S01]  /*d2e0*/  HMMA.16816.F32.BF16 R112, R4, R146, R112 ;  /* 0x000000920470723c */ /* 0x000fe20000041870 */
[----:B------:R-:W1:Y:S01]  /*d2f0*/  LDSM.16.MT88.4 R144, [R168+0x18800] ;  /* 0x01880000a890783b */ /* 0x000e620000004200 */
[----:B------:R-:W-:Y:S01]  /*d300*/  FADD.FTZ R203, R199, R203 ;  /* 0x000000cbc7cb7221 */ /* 0x000fe20000010000 */
[----:B------:R-:W-:Y:S01]  /*d310*/  LOP3.LUT R139, R143, R139, RZ, 0xc0, !PT ;  /* 0x0000008b8f8b7212 */ /* 0x000fe200078ec0ff */
[----:B----4-:R-:W-:Y:S01]  /*d320*/  FADD.FTZ R166, R201, R166 ;  /* 0x000000a6c9a67221 */ /* 0x010fe20000010000 */
[----:B------:R-:W2:Y:S01]  /*d330*/  LDSM.16.MT88.4 R140, [R193+0x800] ;  /* 0x00080000c18c783b */ /* 0x000ea20000004200 */
[----:B------:R-:W-:-:S02]  /*d340*/  FADD.FTZ R202, R202, R203 ;  /* 0x000000cbcaca7221 */ /* 0x000fc40000010000 */
[C---:B------:R-:W-:Y:S01]  /*d350*/  HMMA.16816.F32.BF16 R124, R4.reuse, R156, R124 ;  /* 0x0000009c047c723c */ /* 0x040fe2000004187c */
[--C-:B------:R-:W-:Y:S01]  /*d360*/  HSET2.LE.AND R157, R137, R170.reuse, PT ;  /* 0x000000aa899d7233 */ /* 0x100fe20003803000 */
[----:B------:R-:W-:Y:S01]  /*d370*/  FADD.FTZ R202, R198, R202 ;  /* 0x000000cac6ca7221 */ /* 0x000fe20000010000 */
[----:B------:R-:W-:Y:S02]  /*d380*/  HSET2.LE.AND R137, R136, R170, PT ;  /* 0x000000aa88897233 */ /* 0x000fe40003803000 */
[C---:B------:R-:W-:Y:S01]  /*d390*/  F2FP.BF16.F32.PACK_AB R156, R200.reuse, R201 ;  /* 0x000000c9c89c723e */ /* 0x040fe200000010ff */
[----:B------:R-:W-:Y:S01]  /*d3a0*/  FADD.FTZ R200, R200, R166 ;  /* 0x000000a6c8c87221 */ /* 0x000fe20000010000 */
[----:B------:R-:W-:Y:S01]  /*d3b0*/  LOP3.LUT R136, R160, R157, RZ, 0xc0, !PT ;  /* 0x0000009da0887212 */ /* 0x000fe200078ec0ff */
[----:B------:R-:W-:Y:S01]  /*d3c0*/  HMMA.16816.F32.BF16 R4, R4, R158, R128 ;  /* 0x0000009e0404723c */ /* 0x000fe20000041880 */
[----:B------:R-:W4:Y:S01]  /*d3d0*/  LDSM.16.MT88.4 R128, [R169+0x1a800] ;  /* 0x01a80000a980783b */ /* 0x000f220000004200 */
[----:B------:R-:W-:Y:S01]  /*d3e0*/  LOP3.LUT R137, R156, R137, RZ, 0xc0, !PT ;  /* 0x000000899c897212 */ /* 0x000fe200078ec0ff */
[----:B------:R-:W-:-:S02]  /*d3f0*/  FADD.FTZ R200, R197, R200 ;  /* 0x000000c8c5c87221 */ /* 0x000fc40000010000 */
[----:B------:R-:W5:Y:S02]  /*d400*/  LDSM.16.MT88.4 R160, [R168+0x1a800] ;  /* 0x01a80000a8a0783b */ /* 0x000f640000004200 */
[----:B------:R-:W-:Y:S02]  /*d410*/  FADD.FTZ R196, R196, R200 ;  /* 0x000000c8c4c47221 */ /* 0x000fe40000010000 */
[----:B------:R-:W-:Y:S01]  /*d420*/  LDSM.16.MT88.4 R156, [R193+0x2800] ;  /* 0x00280000c19c783b */ /* 0x000fe20000004200 */
[C---:B------:R-:W-:Y:S08]  /*d430*/  HMMA.16816.F32.BF16 R8, R136.reuse, R152, R8 ;  /* 0x000000988808723c */ /* 0x040ff00000041808 */
[C---:B---3--:R-:W-:Y:S08]  /*d440*/  HMMA.16816.F32.BF16 R24, R136.reuse, R148, R24 ;  /* 0x000000948818723c */ /* 0x048ff00000041818 */
[C---:B-1----:R-:W-:Y:S08]  /*d450*/  HMMA.16816.F32.BF16 R16, R136.reuse, R144, R16 ;  /* 0x000000908810723c */ /* 0x042ff00000041810 */
[C---:B--2---:R-:W-:Y:S08]  /*d460*/  HMMA.16816.F32.BF16 R32, R136.reuse, R140, R32 ;  /* 0x0000008c8820723c */ /* 0x044ff00000041820 */
[C---:B------:R-:W-:Y:S01]  /*d470*/  HMMA.16816.F32.BF16 R132, R136.reuse, R142, R132 ;  /* 0x0000008e8884723c */ /* 0x040fe20000041884 */
[----:B------:R-:W1:Y:S07]  /*d480*/  LDSM.16.MT88.4 R140, [R194+0x4800] ;  /* 0x00480000c28c783b */ /* 0x000e6e0000004200 */
[C---:B------:R-:W-:Y:S01]  /*d490*/  HMMA.16816.F32.BF16 R20, R136.reuse, R146, R20 ;  /* 0x000000928814723c */ /* 0x040fe20000041814 */
[----:B------:R-:W2:Y:S07]  /*d4a0*/  LDSM.16.MT88.4 R144, [R194+0x2800] ;  /* 0x00280000c290783b */ /* 0x000eae0000004200 */
[C---:B----4-:R-:W-:Y:S08]  /*d4b0*/  HMMA.16816.F32.BF16 R36, R136.reuse, R128, R36 ;  /* 0x000000808824723c */ /* 0x050ff00000041824 */
[C---:B------:R-:W-:Y:S01]  /*d4c0*/  HMMA.16816.F32.BF16 R40, R136.reuse, R130, R40 ;  /* 0x000000828828723c */ /* 0x040fe20000041828 */
[----:B------:R-:W3:Y:S07]  /*d4d0*/  LDSM.16.MT88.4 R128, [R193+0x4800] ;  /* 0x00480000c180783b */ /* 0x000eee0000004200 */
[C---:B------:R-:W-:Y:S01]  /*d4e0*/  HMMA.16816.F32.BF16 R28, R136.reuse, R150, R28 ;  /* 0x00000096881c723c */ /* 0x040fe2000004181c */
[----:B------:R-:W4:Y:S07]  /*d4f0*/  LDSM.16.MT88.4 R148, [R168+0x1c800] ;  /* 0x01c80000a894783b */ /* 0x000f2e0000004200 */
[C---:B-----5:R-:W-:Y:S08]  /*d500*/  HMMA.16816.F32.BF16 R44, R136.reuse, R160, R44 ;  /* 0x000000a0882c723c */ /* 0x060ff0000004182c */
[----:B-1----:R-:W-:Y:S01]  /*d510*/  HMMA.16816.F32.BF16 R84, R136, R140, R84 ;  /* 0x0000008c8854723c */ /* 0x002fe20000041854 */
[----:B------:R-:W-:-:S07]  /*d520*/  MOV R140, UR4 ;  /* 0x00000004008c7c02 */ /* 0x000fce0008000f00 */
[C---:B--2---:R-:W-:Y:S08]  /*d530*/  HMMA.16816.F32.BF16 R52, R136.reuse, R144, R52 ;  /* 0x000000908834723c */ /* 0x044ff00000041834 */
[C---:B------:R-:W-:Y:S01]  /*d540*/  HMMA.16816.F32.BF16 R56, R136.reuse, R146, R56 ;  /* 0x000000928838723c */ /* 0x040fe20000041838 */
[----:B------:R-:W1:Y:S07]  /*d550*/  LDSM.16.MT88.4 R144, [R169+0x1e800] ;  /* 0x01e80000a990783b */ /* 0x000e6e0000004200 */
[----:B---3--:R-:W-:Y:S01]  /*d560*/  HMMA.16816.F32.BF16 R92, R136, R128, R92 ;  /* 0x00000080885c723c */ /* 0x008fe2000004185c */
[----:B------:R-:W-:-:S05]  /*d570*/  LOP3.LUT R128, R140, UR27, R233, 0x96, !PT ;  /* 0x0000001b8c807c12 */ /* 0x000fca000f8e96e9 */
[----:B------:R-:W-:Y:S02]  /*d580*/  IMAD.WIDE.U32 R128, R128, -0x326172a9, RZ ;  /* 0xcd9e8d5780807825 */ /* 0x000fe400078e00ff */
[----:B------:R-:W-:Y:S01]  /*d590*/  HMMA.16816.F32.BF16 R88, R136, R142, R88 ;  /* 0x0000008e8858723c */ /* 0x000fe20000041858 */
[----:B------:R-:W2:Y:S02]  /*d5a0*/  LDSM.16.MT88.4 R140, [R194+0x6800] ;  /* 0x00680000c28c783b */ /* 0x000ea40000004200 */
[----:B------:R-:W-:Y:S02]  /*d5b0*/  LOP3.LUT R129, R236, UR19, R129, 0x96, !PT ;  /* 0x00000013ec817c12 */ /* 0x000fe4000f8e9681 */
[----:B------:R-:W-:-:S03]  /*d5c0*/  LOP3.LUT R128, R128, UR18, R229, 0x96, !PT ;  /* 0x0000001280807c12 */ /* 0x000fc6000f8e96e5 */
[----:B------:R-:W-:Y:S01]  /*d5d0*/  IMAD.WIDE.U32 R212, R129, -0x2daee0ad, RZ ;  /* 0xd2511f5381d47825 */ /* 0x000fe200078e00ff */
[----:B------:R-:W-:Y:S03]  /*d5e0*/  HMMA.16816.F32.BF16 R96, R136, R130, R96 ;  /* 0x000000828860723c */ /* 0x000fe60000041860 */
[----:B------:R-:W-:Y:S01]  /*d5f0*/  IMAD.WIDE.U32 R128, R128, -0x2daee0ad, RZ ;  /* 0xd2511f5380807825 */ /* 0x000fe200078e00ff */
[----:B------:R-:W-:-:S04]  /*d600*/  LOP3.LUT R130, R230, UR20, R213, 0x96, !PT ;  /* 0x00000014e6827c12 */ /* 0x000fc8000f8e96d5 */
[----:B------:R-:W-:Y:S01]  /*d610*/  LOP3.LUT R212, R212, UR11, R129, 0x96, !PT ;  /* 0x0000000bd4d47c12 */ /* 0x000fe2000f8e9681 */
[----:B------:R-:W-:Y:S01]  /*d620*/  IMAD.WIDE.U32 R130, R130, -0x326172a9, RZ ;  /* 0xcd9e8d5782827825 */ /* 0x000fe200078e00ff */
[----:B----4-:R-:W-:Y:S03]  /*d630*/  HMMA.16816.F32.BF16 R76, R136, R148, R76 ;  /* 0x00000094884c723c */ /* 0x010fe6000004184c */
[----:B------:R-:W-:Y:S01]  /*d640*/  IMAD.WIDE.U32 R212, R212, -0x326172a9, RZ ;  /* 0xcd9e8d57d4d47825 */ /* 0x000fe200078e00ff */
[----:B------:R-:W-:-:S04]  /*d650*/  LOP3.LUT R129, R228, UR17, R131, 0x96, !PT ;  /* 0x00000011e4817c12 */ /* 0x000fc8000f8e9683 */
[----:B------:R-:W-:Y:S01]  /*d660*/  HMMA.16816.F32.BF16 R80, R136, R150, R80 ;  /* 0x000000968850723c */ /* 0x000fe20000041850 */
[----:B------:R-:W3:Y:S01]  /*d670*/  LDSM.16.MT88.4 R148, [R168+0x1e800] ;  /* 0x01e80000a894783b */ /* 0x000ee20000004200 */
[----:B------:R-:W-:Y:S01]  /*d680*/  LOP3.LUT R214, R130, UR13, R213, 0x96, !PT ;  /* 0x0000000d82d67c12 */ /* 0x000fe2000f8e96d5 */
[----:B------:R-:W-:-:S04]  /*d690*/  IMAD.WIDE.U32 R238, R129, -0x2daee0ad, RZ ;  /* 0xd2511f5381ee7825 */ /* 0x000fc800078e00ff */
[----:B------:R-:W-:Y:S01]  /*d6a0*/  FFMA.FTZ R213, R176, UR21, -R178 ;  /* 0x00000015b0d57c23 */ /* 0x000fe200080108b2 */
[----:B------:R-:W-:Y:S01]  /*d6b0*/  IMAD.WIDE.U32 R214, R214, -0x2daee0ad, RZ ;  /* 0xd2511f53d6d67825 */ /* 0x000fe200078e00ff */
[C---:B------:R-:W-:Y:S01]  /*d6c0*/  HMMA.16816.F32.BF16 R48, R136.reuse, R162, R48 ;  /* 0x000000a28830723c */ /* 0x040fe20000041830 */
[----:B------:R-:W4:Y:S03]  /*d6d0*/  LDSM.16.MT88.4 R160, [R193+0x6800] ;  /* 0x00680000c1a0783b */ /* 0x000f260000004200 */
[----:B------:R-:W-:Y:S04]  /*d6e0*/  MUFU.EX2 R213, R213 ;  /* 0x000000d500d57308 */ /* 0x000fe80000000800 */
[----:B-1----:R-:W-:Y:S01]  /*d6f0*/  HMMA.16816.F32.BF16 R100, R136, R144, R100 ;  /* 0x000000908864723c */ /* 0x002fe20000041864 */
[----:B------:R-:W-:Y:S01]  /*d700*/  LOP3.LUT R144, R238, UR7, R215, 0x96, !PT ;  /* 0x00000007ee907c12 */ /* 0x000fe2000f8e96d7 */
[----:B------:R-:W-:Y:S01]  /*d710*/  FFMA.FTZ R215, R172, UR21, -R177 ;  /* 0x00000015acd77c23 */ /* 0x000fe200080108b1 */
[----:B------:R-:W-:Y:S01]  /*d720*/  LOP3.LUT R238, R128, UR10, R239, 0x96, !PT ;  /* 0x0000000a80ee7c12 */ /* 0x000fe2000f8e96ef */
[----:B------:R-:W-:Y:S02]  /*d730*/  LDSM.16.MT88.4 R172, [R168+0x1d800] ;  /* 0x01d80000a8ac783b */ /* 0x000fe40000004200 */
[----:B------:R-:W-:-:S02]  /*d740*/  IMAD.WIDE.U32 R144, R144, -0x326172a9, RZ ;  /* 0xcd9e8d5790907825 */ /* 0x000fc400078e00ff */
[C---:B--2---:R-:W-:Y:S02]  /*d750*/  HMMA.16816.F32.BF16 R116, R136.reuse, R140, R116 ;  /* 0x0000008c8874723c */ /* 0x044fe40000041874 */
[--C-:B------:R-:W-:Y:S01]  /*d760*/  FFMA.FTZ R141, R207, UR21, -R178.reuse ;  /* 0x00000015cf8d7c23 */ /* 0x100fe200080108b2 */
[----:B------:R-:W-:Y:S01]  /*d770*/  FFMA.FTZ R207, R211, UR21, -R178 ;  /* 0x00000015d3cf7c23 */ /* 0x000fe200080108b2 */
[----:B------:R-:W-:Y:S01]  /*d780*/  IMAD.WIDE.U32 R238, R238, -0x326172a9, RZ ;  /* 0xcd9e8d57eeee7825 */ /* 0x000fe200078e00ff */
[----:B------:R-:W-:Y:S01]  /*d790*/  MOV R130, R144 ;  /* 0x0000009000827202 */ /* 0x000fe20000000f00 */
[----:B------:R1:W-:Y:S01]  /*d7a0*/  MUFU.EX2 R211, R141 ;  /* 0x0000008d00d37308 */ /* 0x0003e20000000800 */
[----:B------:R-:W-:Y:S01]  /*d7b0*/  PRMT R128, R144, 0x7771, RZ ;  /* 0x0000777190807816 */ /* 0x000fe200000000ff */
[C---:B------:R-:W-:Y:S01]  /*d7c0*/  HMMA.16816.F32.BF16 R120, R136.reuse, R142, R120 ;  /* 0x0000008e8878723c */ /* 0x040fe20000041878 */
[--C-:B------:R-:W-:Y:S01]  /*d7d0*/  FFMA.FTZ R142, R209, UR21, -R177.reuse ;  /* 0x00000015d18e7c23 */ /* 0x100fe200080108b1 */
[----:B------:R-:W-:Y:S01]  /*d7e0*/  MUFU.EX2 R207, R207 ;  /* 0x000000cf00cf7308 */ /* 0x000fe20000000800 */
[----:B------:R-:W-:Y:S01]  /*d7f0*/  LOP3.LUT R140, R130, 0xff, RZ, 0xc0, !PT ;  /* 0x000000ff828c7812 */ /* 0x000fe200078ec0ff */
[----:B------:R-:W-:Y:S01]  /*d800*/  FFMA.FTZ R143, R208, UR21, -R177 ;  /* 0x00000015d08f7c23 */ /* 0x000fe200080108b1 */
[----:B------:R-:W-:Y:S01]  /*d810*/  LOP3.LUT R130, R238, UR8, R145, 0x96, !PT ;  /* 0x00000008ee827c12 */ /* 0x000fe2000f8e9691 */
[----:B------:R2:W5:Y:S01]  /*d820*/  MUFU.EX2 R209, R210 ;  /* 0x000000d200d17308 */ /* 0x0005620000000800 */
[C---:B------:R-:W-:Y:S01]  /*d830*/  PRMT R129, R144.reuse, 0x7773, RZ ;  /* 0x0000777390817816 */ /* 0x040fe200000000ff */
[----:B------:R-:W-:Y:S01]  /*d840*/  HMMA.16816.F32.BF16 R12, R136, R154, R12 ;  /* 0x0000009a880c723c */ /* 0x000fe2000004180c */
[----:B------:R-:W4:Y:S01]  /*d850*/  LDSM.16.MT88.4 R152, [R169+0x1c800] ;  /* 0x01c80000a998783b */ /* 0x000f220000004200 */
[----:B------:R-:W-:Y:S01]  /*d860*/  PRMT R131, R144, 0x7772, RZ ;  /* 0x0000777290837816 */ /* 0x000fe200000000ff */
[----:B------:R3:W-:Y:S01]  /*d870*/  MUFU.EX2 R208, R142 ;  /* 0x0000008e00d07308 */ /* 0x0007e20000000800 */
[----:B------:R-:W-:-:S02]  /*d880*/  PRMT R128, R140, 0x5410, R128 ;  /* 0x000054108c807816 */ /* 0x000fc40000000080 */
[C---:B------:R-:W-:Y:S01]  /*d890*/  PRMT R140, R130.reuse, 0x7632, R140 ;  /* 0x00007632828c7816 */ /* 0x040fe2000000008c */
[----:B------:R-:W-:Y:S01]  /*d8a0*/  MUFU.EX2 R215, R215 ;  /* 0x000000d700d77308 */ /* 0x000fe20000000800 */
[C---:B------:R-:W-:Y:S01]  /*d8b0*/  HMMA.16816.F32.BF16 R60, R136.reuse, R156, R60 ;  /* 0x0000009c883c723c */ /* 0x040fe2000004183c */
[----:B------:R-:W-:Y:S02]  /*d8c0*/  PRMT R131, R131, 0x5410, R129 ;  /* 0x0000541083837816 */ /* 0x000fe40000000081 */
[----:B-1----:R-:W-:Y:S01]  /*d8d0*/  LOP3.LUT R141, R130, 0xffff, RZ, 0xc0, !PT ;  /* 0x0000ffff828d7812 */ /* 0x002fe200078ec0ff */
[----:B--2---:R-:W-:Y:S01]  /*d8e0*/  FFMA.FTZ R210, R204, UR21, -R177 ;  /* 0x00000015ccd27c23 */ /* 0x004fe200080108b1 */
[----:B------:R-:W-:Y:S02]  /*d8f0*/  LOP3.LUT R129, R130, 0xff, RZ, 0xc0, !PT ;  /* 0x000000ff82817812 */ /* 0x000fe400078ec0ff */
[----:B------:R-:W-:Y:S01]  /*d900*/  SHF.R.U32.HI R130, RZ, 0x18, R130 ;  /* 0x00000018ff827819 */ /* 0x000fe20000011682 */
[----:B------:R-:W-:Y:S01]  /*d910*/  HMMA.16816.F32.BF16 R64, R136, R158, R64 ;  /* 0x0000009e8840723c */ /* 0x000fe20000041840 */
[----:B------:R-:W1:Y:S01]  /*d920*/  LDSM.16.MT88.4 R156, [R169+0x19000] ;  /* 0x01900000a99c783b */ /* 0x000e620000004200 */
[----:B---3--:R-:W-:Y:S01]  /*d930*/  FFMA.FTZ R142, R205, UR21, -R178 ;  /* 0x00000015cd8e7c23 */ /* 0x008fe200080108b2 */
[----:B------:R-:W-:Y:S01]  /*d940*/  LOP3.LUT R140, R140, 0xff, RZ, 0xc0, !PT ;  /* 0x000000ff8c8c7812 */ /* 0x000fe200078ec0ff */
[----:B------:R2:W3:Y:S01]  /*d950*/  MUFU.EX2 R205, R143 ;  /* 0x0000008f00cd7308 */ /* 0x0004e20000000800 */
[----:B-----5:R-:W-:-:S02]  /*d960*/  F2FP.BF16.F32.PACK_AB R144, R209, R207 ;  /* 0x000000cfd190723e */ /* 0x020fc400000010ff */
[----:B------:R-:W-:Y:S01]  /*d970*/  SHF.R.U32.HI R141, RZ, 0x8, R141 ;  /* 0x00000008ff8d7819 */ /* 0x000fe2000001168d */
[C---:B------:R-:W-:Y:S01]  /*d980*/  HMMA.16816.F32.BF16 R104, R136.reuse, R146, R104 ;  /* 0x000000928868723c */ /* 0x040fe20000041868 */
[----:B------:R3:W-:Y:S01]  /*d990*/  MUFU.EX2 R204, R142 ;  /* 0x0000008e00cc7308 */ /* 0x0007e20000000800 */
[----:B------:R-:W-:Y:S02]  /*d9a0*/  LOP3.LUT R131, R131, 0xff00ff, RZ, 0xc0, !PT ;  /* 0x00ff00ff83837812 */ /* 0x000fe400078ec0ff */
[----:B------:R-:W-:Y:S01]  /*d9b0*/  PRMT R129, R129, 0x5410, R141 ;  /* 0x0000541081817816 */ /* 0x000fe2000000008d */
[----:B------:R-:W5:Y:S01]  /*d9c0*/  MUFU.EX2 R210, R210 ;  /* 0x000000d200d27308 */ /* 0x000f620000000800 */
[----:B------:R-:W-:Y:S02]  /*d9d0*/  LOP3.LUT R212, R212, UR9, R239, 0x96, !PT ;  /* 0x00000009d4d47c12 */ /* 0x000fe4000f8e96ef */
[----:B------:R-:W-:Y:S01]  /*d9e0*/  HMMA.16816.F32.BF16 R108, R136, R148, R108 ;  /* 0x00000094886c723c */ /* 0x000fe2000004186c */
[----:B------:R-:W-:-:S02]  /*d9f0*/  HSET2.LE.AND R131, R131, R170, PT ;  /* 0x000000aa83837233 */ /* 0x000fc40003803000 */
[--C-:B--2---:R-:W-:Y:S02]  /*da00*/  HSET2.LE.AND R143, R128, R170.reuse, PT ;  /* 0x000000aa808f7233 */ /* 0x104fe40003803000 */
[----:B------:R-:W-:Y:S02]  /*da10*/  PRMT R128, R140, 0x5410, R130 ;  /* 0x000054108c807816 */ /* 0x000fe40000000082 */
[----:B---3--:R-:W-:Y:S01]  /*da20*/  F2FP.BF16.F32.PACK_AB R142, R205, R208 ;  /* 0x000000d0cd8e723e */ /* 0x008fe200000010ff */
[C---:B------:R-:W-:Y:S01]  /*da30*/  HMMA.16816.F32.BF16 R112, R136.reuse, R150, R112 ;  /* 0x000000968870723c */ /* 0x040fe20000041870 */
[----:B------:R-:W-:Y:S01]  /*da40*/  LOP3.LUT R130, R144, R143, RZ, 0xc0, !PT ;  /* 0x0000008f90827212 */ /* 0x000fe200078ec0ff */
[----:B------:R-:W2:Y:S01]  /*da50*/  LDSM.16.MT88.4 R148, [R194+0x1000] ;  /* 0x00100000c294783b */ /* 0x000ea20000004200 */
[----:B------:R-:W-:Y:S01]  /*da60*/  LOP3.LUT R131, R142, R131, RZ, 0xc0, !PT ;  /* 0x000000838e837212 */ /* 0x000fe200078ec0ff */
[----:B-----5:R-:W-:Y:S02]  /*da70*/  FADD.FTZ R196, R210, R196 ;  /* 0x000000c4d2c47221 */ /* 0x020fe40000010000 */
[----:B------:R-:W3:Y:S02]  /*da80*/  LDSM.16.MT88.4 R144, [R193+0x1000] ;  /* 0x00100000c190783b */ /* 0x000ee40000004200 */
[----:B----4-:R-:W-:Y:S01]  /*da90*/  HMMA.16816.F32.BF16 R124, R136, R160, R124 ;  /* 0x000000a0887c723c */ /* 0x010fe2000004187c */
[--C-:B------:R-:W-:Y:S01]  /*daa0*/  HSET2.LE.AND R160, R129, R170.reuse, PT ;  /* 0x000000aa81a07233 */ /* 0x100fe20003803000 */
[----:B------:R-:W-:Y:S01]  /*dab0*/  LDSM.16.MT88.4 R140, [R169+0x1b000] ;  /* 0x01b00000a98c783b */ /* 0x000fe20000004200 */
[----:B------:R-:W-:-:S02]  /*dac0*/  HSET2.LE.AND R129, R128, R170, PT ;  /* 0x000000aa80817233 */ /* 0x000fc40003803000 */
[----:B------:R-:W-:Y:S01]  /*dad0*/  F2FP.BF16.F32.PACK_AB R128, R204, R211 ;  /* 0x000000d3cc80723e */ /* 0x000fe200000010ff */
[----:B------:R-:W-:Y:S01]  /*dae0*/  FADD.FTZ R211, R211, R202 ;  /* 0x000000cad3d37221 */ /* 0x000fe20000010000 */
[----:B------:R-:W-:Y:S01]  /*daf0*/  F2FP.BF16.F32.PACK_AB R161, R206, R210 ;  /* 0x000000d2cea1723e */ /* 0x000fe200000010ff */
[C---:B------:R-:W-:Y:S01]  /*db00*/  HMMA.16816.F32.BF16 R68, R136.reuse, R152, R68 ;  /* 0x000000988844723c */ /* 0x040fe20000041844 */
[----:B------:R-:W-:Y:S01]  /*db10*/  LOP3.LUT R128, R128, R160, RZ, 0xc0, !PT ;  /* 0x000000a080807212 */ /* 0x000fe200078ec0ff */
[----:B------:R-:W-:Y:S01]  /*db20*/  FADD.FTZ R211, R204, R211 ;  /* 0x000000d3ccd37221 */ /* 0x000fe20000010000 */
[----:B------:R-:W-:Y:S01]  /*db30*/  LOP3.LUT R129, R161, R129, RZ, 0xc0, !PT ;  /* 0x00000081a1817212 */ /* 0x000fe200078ec0ff */
[----:B------:R-:W-:Y:S02]  /*db40*/  FADD.FTZ R206, R206, R196 ;  /* 0x000000c4cece7221 */ /* 0x000fe40000010000 */
[----:B------:R-:W-:Y:S02]  /*db50*/  FADD.FTZ R207, R207, R211 ;  /* 0x000000d3cfcf7221 */ /* 0x000fe40000010000 */
[----:B------:R-:W-:Y:S01]  /*db60*/  HMMA.16816.F32.BF16 R72, R136, R154, R72 ;  /* 0x0000009a8848723c */ /* 0x000fe20000041848 */
[----:B------:R-:W-:Y:S01]  /*db70*/  LDSM.16.MT88.4 R152, [R168+0x19000] ;  /* 0x01900000a898783b */ /* 0x000fe20000004200 */
[----:B------:R-:W-:Y:S01]  /*db80*/  FADD.FTZ R206, R208, R206 ;  /* 0x000000ced0ce7221 */ /* 0x000fe20000010000 */
[----:B------:R-:W-:-:S03]  /*db90*/  FADD.FTZ R207, R209, R207 ;  /* 0x000000cfd1cf7221 */ /* 0x000fc60000010000 */
[----:B------:R-:W-:Y:S02]  /*dba0*/  FADD.FTZ R205, R205, R206 ;  /* 0x000000cecdcd7221 */ /* 0x000fe40000010000 */
[----:B------:R-:W-:Y:S01]  /*dbb0*/  HMMA.16816.F32.BF16 R4, R136, R162, R4 ;  /* 0x000000a28804723c */ /* 0x000fe20000041804 */
[----:B------:R-:W4:Y:S01]  /*dbc0*/  LDSM.16.MT88.4 R136, [R168+0x1b000] ;  /* 0x01b00000a888783b */ /* 0x000f220000004200 */
[----:B------:R-:W-:-:S04]  /*dbd0*/  FADD.FTZ R205, R218, R205 ;  /* 0x000000cddacd7221 */ /* 0x000fc80000010000 */
[----:B------:R-:W-:Y:S02]  /*dbe0*/  FADD.FTZ R205, R217, R205 ;  /* 0x000000cdd9cd7221 */ /* 0x000fe40000010000 */
[----:B-1----:R-:W-:Y:S01]  /*dbf0*/  HMMA.16816.F32.BF16 R160, R128, R156, R8 ;  /* 0x0000009c80a0723c */ /* 0x002fe20000041808 */
[----:B------:R-:W1:Y:S01]  /*dc00*/  LDSM.16.MT88.4 R8, [R194+0x3000] ;  /* 0x00300000c208783b */ /* 0x000e620000004200 */
[----:B------:R-:W-:-:S06]  /*dc10*/  FADD.FTZ R205, R215, R205 ;  /* 0x000000cdd7cd7221 */ /* 0x000fcc0000010000 */
        /* <DEDUP_REMOVED lines=26> */
[----:B----4-:R-:W-:Y:S01]  /*ddc0*/  HMMA.16816.F32.BF16 R104, R128, R138, R104 ;  /* 0x0000008a8068723c */ /* 0x010fe20000041868 */
[----:B------:R-:W-:-:S04]  /*ddd0*/  IMAD.WIDE.U32 R138, R212, -0x2daee0ad, RZ ;  /* 0xd2511f53d48a7825 */ /* 0x000fc800078e00ff */
[----:B------:R-:W-:Y:S02]  /*dde0*/  FFMA.FTZ R212, R179, UR21, -R178 ;  /* 0x00000015b3d47c23 */ /* 0x000fe400080108b2 */
[----:B------:R-:W-:Y:S01]  /*ddf0*/  LDSM.16.MT88.4 R176, [R168+0x1b800] ;  /* 0x01b80000a8b0783b */ /* 0x000fe20000004200 */
[----:B------:R-:W-:Y:S01]  /*de00*/  LOP3.LUT R214, R214, UR6, R139, 0x96, !PT ;  /* 0x00000006d6d67c12 */ /* 0x000fe2000f8e968b */
[----:B------:R-:W-:Y:S01]  /*de10*/  HMMA.16816.F32.BF16 R100, R128, R136, R100 ;  /* 0x000000888064723c */ /* 0x000fe20000041864 */
[----:B------:R-:W-:Y:S01]  /*de20*/  PRMT R137, R138, 0x7773, RZ ;  /* 0x000077738a897816 */ /* 0x000fe200000000ff */
[----:B------:R-:W-:Y:S01]  /*de30*/  MUFU.EX2 R212, R212 ;  /* 0x000000d400d47308 */ /* 0x000fe20000000800 */
[----:B------:R-:W-:-:S05]  /*de40*/  MOV R136, R138 ;  /* 0x0000008a00887202 */ /* 0x000fca0000000f00 */
[C---:B-1----:R-:W-:Y:S01]  /*de50*/  HMMA.16816.F32.BF16 R108, R128.reuse, R8, R108 ;  /* 0x00000008806c723c */ /* 0x042fe2000004186c */
[C---:B------:R-:W-:Y:S02]  /*de60*/  PRMT R8, R138.reuse, 0x7772, RZ ;  /* 0x000077728a087816 */ /* 0x040fe400000000ff */
[----:B------:R-:W-:Y:S02]  /*de70*/  PRMT R9, R138, 0x7771, RZ ;  /* 0x000077718a097816 */ /* 0x000fe400000000ff */
[----:B------:R-:W-:Y:S02]  /*de80*/  PRMT R8, R8, 0x5410, R137 ;  /* 0x0000541008087816 */ /* 0x000fe40000000089 */
[C---:B------:R-:W-:Y:S01]  /*de90*/  LOP3.LUT R137, R214.reuse, 0xffff, RZ, 0xc0, !PT ;  /* 0x0000ffffd6897812 */ /* 0x040fe200078ec0ff */
[----:B------:R-:W-:Y:S01]  /*dea0*/  HMMA.16816.F32.BF16 R112, R128, R10, R112 ;  /* 0x0000000a8070723c */ /* 0x000fe20000041870 */
[----:B------:R-:W-:Y:S02]  /*deb0*/  PRMT R138, R214, 0x7632, R138 ;  /* 0x00007632d68a7816 */ /* 0x000fe4000000008a */
[----:B------:R-:W-:-:S02]  /*dec0*/  LOP3.LUT R10, R136, 0xff, RZ, 0xc0, !PT ;  /* 0x000000ff880a7812 */ /* 0x000fc400078ec0ff */
[----:B------:R-:W-:Y:S02]  /*ded0*/  LOP3.LUT R11, R214, 0xff, RZ, 0xc0, !PT ;  /* 0x000000ffd60b7812 */ /* 0x000fe400078ec0ff */
[----:B------:R-:W-:Y:S01]  /*dee0*/  SHF.R.U32.HI R137, RZ, 0x8, R137 ;  /* 0x00000008ff897819 */ /* 0x000fe20000011689 */
[C---:B-----5:R-:W-:Y:S01]  /*def0*/  HMMA.16816.F32.BF16 R76, R128.reuse, R152, R76 ;  /* 0x00000098804c723c */ /* 0x060fe2000004184c */
[----:B------:R-:W-:Y:S02]  /*df00*/  LOP3.LUT R136, R138, 0xff, RZ, 0xc0, !PT ;  /* 0x000000ff8a887812 */ /* 0x000fe400078ec0ff */
[----:B------:R-:W-:Y:S02]  /*df10*/  SHF.R.U32.HI R214, RZ, 0x18, R214 ;  /* 0x00000018ffd67819 */ /* 0x000fe400000116d6 */
[----:B------:R-:W-:Y:S02]  /*df20*/  PRMT R10, R10, 0x5410, R9 ;  /* 0x000054100a0a7816 */ /* 0x000fe40000000009 */
[----:B------:R-:W-:Y:S01]  /*df30*/  PRMT R11, R11, 0x5410, R137 ;  /* 0x000054100b0b7816 */ /* 0x000fe20000000089 */
[----:B------:R-:W-:Y:S01]  /*df40*/  HMMA.16816.F32.BF16 R80, R128, R154, R80 ;  /* 0x0000009a8050723c */ /* 0x000fe20000041850 */
[----:B------:R-:W-:Y:S01]  /*df50*/  PRMT R9, R136, 0x5410, R214 ;  /* 0x0000541088097816 */ /* 0x000fe200000000d6 */
[----:B------:R-:W1:Y:S01]  /*df60*/  LDSM.16.MT88.4 R152, [R169+0x1f800] ;  /* 0x01f80000a998783b */ /* 0x000e620000004200 */
[----:B------:R-:W3:Y:S01]  /*df70*/  MUFU.EX2 R214, R171 ;  /* 0x000000ab00d67308 */ /* 0x000ee20000000800 */
[----:B------:R-:W-:-:S02]  /*df80*/  HSET2.LE.AND R10, R10, R170, PT ;  /* 0x000000aa0a0a7233 */ /* 0x000fc40003803000 */
[----:B------:R-:W-:Y:S01]  /*df90*/  LDSM.16.MT88.4 R136, [R169+0x1d800] ;  /* 0x01d80000a988783b */ /* 0x000fe20000004200 */
[----:B------:R-:W-:Y:S01]  /*dfa0*/  HSET2.LE.AND R9, R9, R170, PT ;  /* 0x000000aa09097233 */ /* 0x000fe20003803000 */
[C---:B------:R-:W-:Y:S08]  /*dfb0*/  HMMA.16816.F32.BF16 R68, R128.reuse, R156, R68 ;  /* 0x0000009c8044723c */ /* 0x040ff00000041844 */
[----:B------:R-:W-:Y:S01]  /*dfc0*/  HMMA.16816.F32.BF16 R72, R128, R158, R72 ;  /* 0x0000009e8048723c */ /* 0x000fe20000041848 */
[----:B------:R-:W4:Y:S01]  /*dfd0*/  LDSM.16.MT88.4 R156, [R169+0x19800] ;  /* 0x01980000a99c783b */ /* 0x000f220000004200 */
[----:B---3--:R-:W-:-:S06]  /*dfe0*/  FADD.FTZ R227, R214, R205 ;  /* 0x000000cdd6e37221 */ /* 0x008fcc0000010000 */
        /* <DEDUP_REMOVED lines=25> */
[C---:B-1----:R-:W-:Y:S03]  /*e180*/  HMMA.16816.F32.BF16 R100, R8.reuse, R152, R100 ;  /* 0x000000980864723c */ /* 0x042fe60000041864 */
[----:B------:R-:W-:Y:S05]  /*e190*/  LDSM.16.MT88.4 R168, [R194+0x3800] ;  /* 0x00380000c2a8783b */ /* 0x000fea0000004200 */
[C---:B------:R-:W-:Y:S08]  /*e1a0*/  HMMA.16816.F32.BF16 R104, R8.reuse, R154, R104 ;  /* 0x0000009a0868723c */ /* 0x040ff00000041868 */
[C---:B----4-:R-:W-:Y:S08]  /*e1b0*/  HMMA.16816.F32.BF16 R160, R8.reuse, R156, R160 ;  /* 0x0000009c08a0723c */ /* 0x050ff000000418a0 */
        /* <DEDUP_REMOVED lines=37> */
.L_x_1990:
[----:B------:R-:W-:-:S12]  /*e410*/  UIADD3 UR16, UPT, UPT, UR12, -0x1, URZ ;  /* 0xffffffff0c107890 */ /* 0x000fd8000fffe0ff */
.L_x_1993:
[----:B------:R-:W-:-:S09]  /*e420*/  UISETP.GE.AND UP0, UPT, UR16, UR14, UPT ;  /* 0x0000000e1000728c */ /* 0x000fd2000bf06270 */
[----:B------:R-:W-:Y:S05]  /*e430*/  BRA.U !UP0, `(.L_x_1994) ;  /* 0x00000045080c7547 */ /* 0x000fea000b800000 */
[----:B------:R-:W-:Y:S01]  /*e440*/  LOP3.LUT R167, R167, 0x1c0, R0, 0xf8, !PT ;  /* 0x000001c0a7a77812 */ /* 0x000fe200078ef800 */
[----:B------:R-:W-:Y:S01]  /*e450*/  IMAD.SHL.U32 R212, R180, 0x20, RZ ;  /* 0x00000020b4d47824 */ /* 0x000fe200078e00ff */
[----:B------:R-:W-:Y:S01]  /*e460*/  SHF.R.U32.HI R2, RZ, 0x1, R180 ;  /* 0x00000001ff027819 */ /* 0x000fe200000116b4 */
[----:B------:R-:W1:Y:S01]  /*e470*/  S2UR UR11, SR_CgaCtaId ;  /* 0x00000000000b79c3 */ /* 0x000e620000008800 */
[C---:B------:R-:W-:Y:S01]  /*e480*/  LOP3.LUT R4, R0.reuse, 0x200, RZ, 0xc0, !PT ;  /* 0x0000020000047812 */ /* 0x040fe200078ec0ff */
[----:B------:R-:W2:Y:S01]  /*e490*/  S2R R217, SR_TID.X ;  /* 0x0000000000d97919 */ /* 0x000ea20000002100 */
[C---:B------:R-:W-:Y:S01]  /*e4a0*/  LOP3.LUT R2, R167.reuse, 0x8, R2, 0x78, !PT ;  /* 0x00000008a7027812 */ /* 0x040fe200078e7802 */
[----:B------:R-:W3:Y:S01]  /*e4b0*/  LDCU.64 UR6, c[0x0][0x3c0] ;  /* 0x00007800ff0677ac */ /* 0x000ee20008000a00 */
[----:B------:R-:W-:Y:S01]  /*e4c0*/  LOP3.LUT R215, R0, 0x400, RZ, 0xc0, !PT ;  /* 0x0000040000d77812 */ /* 0x000fe200078ec0ff */
[----:B------:R-:W-:Y:S01]  /*e4d0*/  IMAD.MOV.U32 R210, RZ, RZ, 0x20 ;  /* 0x00000020ffd27424 */ /* 0x000fe200078e00ff */
[----:B------:R-:W-:Y:S01]  /*e4e0*/  LOP3.LUT R167, R167, 0x8, R180, 0x78, !PT ;  /* 0x00000008a7a77812 */ /* 0x000fe200078e78b4 */
[----:B------:R-:W-:Y:S01]  /*e4f0*/  IMAD.MOV.U32 R0, RZ, RZ, R164 ;  /* 0x000000ffff007224 */ /* 0x000fe200078e00a4 */
[----:B------:R-:W-:Y:S01]  /*e500*/  LOP3.LUT R212, R4, 0x7c00, R212, 0xf8, !PT ;  /* 0x00007c0004d47812 */ /* 0x000fe200078ef8d4 */
[----:B------:R-:W-:Y:S01]  /*e510*/  VIADD R218, R221, 0x8 ;  /* 0x00000008ddda7836 */ /* 0x000fe20000000000 */
[----:B------:R-:W-:Y:S01]  /*e520*/  LOP3.LUT P0, RZ, R180, 0x4, RZ, 0xc0, !PT ;  /* 0x00000004b4ff7812 */ /* 0x000fe2000780c0ff */
[----:B------:R-:W-:Y:S01]  /*e530*/  IMAD R215, R167, 0x2, R215 ;  /* 0x00000002a7d77824 */ /* 0x000fe200078e02d7 */
[----:B------:R-:W-:Y:S01]  /*e540*/  LOP3.LUT R212, R212, R2, RZ, 0xfc, !PT ;  /* 0x00000002d4d47212 */ /* 0x000fe200078efcff */
[----:B------:R-:W-:Y:S01]  /*e550*/  IMAD.MOV.U32 R2, RZ, RZ, R3 ;  /* 0x000000ffff027224 */ /* 0x000fe200078e0003 */
[----:B------:R-:W-:Y:S01]  /*e560*/  SEL R211, R165, 0xffffffc0, !P0 ;  /* 0xffffffc0a5d37807 */ /* 0x000fe20004000000 */
[----:B------:R-:W-:Y:S01]  /*e570*/  UMOV UR12, 0x400 ;  /* 0x00000400000c7882 */ /* 0x000fe20000000000 */
[----:B------:R-:W-:Y:S01]  /*e580*/  IADD3 R215, PT, PT, R215, UR5, RZ ;  /* 0x00000005d7d77c10 */ /* 0x000fe2000fffe0ff */
[----:B------:R-:W4:Y:S01]  /*e590*/  LDCU UR4, c[0x0][0x45c] ;  /* 0x00008b80ff0477ac */ /* 0x000f220008000800 */
[----:B------:R-:W-:-:S02]  /*e5a0*/  LEA R212, R212, UR5, 0x1 ;  /* 0x00000005d4d47c11 */ /* 0x000fc4000f8e08ff */
[----:B------:R-:W-:Y:S01]  /*e5b0*/  SEL R210, R210, 0xffffffe0, !P1 ;  /* 0xffffffe0d2d27807 */ /* 0x000fe20004800000 */
[C-C-:B------:R-:W-:Y:S01]  /*e5c0*/  IMAD.IADD R214, R215.reuse, 0x1, R211.reuse ;  /* 0x00000001d7d67824 */ /* 0x140fe200078e02d3 */
[----:B---3--:R-:W-:Y:S01]  /*e5d0*/  USHF.L.U64.HI UR10, UR6, 0x5, UR7 ;  /* 0x00000005060a7899 */ /* 0x008fe20008010207 */
[----:B------:R-:W-:Y:S01]  /*e5e0*/  IMAD.IADD R211, R212, 0x1, R211 ;  /* 0x00000001d4d37824 */ /* 0x000fe200078e02d3 */
[C---:B------:R-:W-:Y:S01]  /*e5f0*/  IADD3 R208, PT, PT, R210.reuse, R212, RZ ;  /* 0x000000d4d2d07210 */ /* 0x040fe20007ffe0ff */
[----:B------:R-:W-:Y:S01]  /*e600*/  IMAD.IADD R209, R215, 0x1, R210 ;  /* 0x00000001d7d17824 */ /* 0x000fe200078e02d2 */
[----:B------:R-:W-:Y:S01]  /*e610*/  USHF.L.U32 UR25, UR6, 0x5, URZ ;  /* 0x0000000506197899 */ /* 0x000fe200080006ff */
[C---:B------:R-:W-:Y:S01]  /*e620*/  IMAD.IADD R213, R210.reuse, 0x1, R214 ;  /* 0x00000001d2d57824 */ /* 0x040fe200078e02d6 */
[----:B------:R-:W3:Y:S01]  /*e630*/  LDCU.64 UR6, c[0x0][0x3c0] ;  /* 0x00007800ff0677ac */ /* 0x000ee20008000a00 */
[----:B------:R-:W-:Y:S01]  /*e640*/  IMAD.IADD R210, R210, 0x1, R211 ;  /* 0x00000001d2d27824 */ /* 0x000fe200078e02d3 */
[----:B-1----:R-:W-:Y:S01]  /*e650*/  ULEA UR5, UR11, UR12, 0x18 ;  /* 0x0000000c0b057291 */ /* 0x002fe2000f8ec0ff */
[----:B------:R-:W-:Y:S11]  /*e660*/  BRA `(.L_x_1995) ;  /* 0x0000000000647947 */ /* 0x000ff60003800000 */
.L_x_1997:
        /* <DEDUP_REMOVED lines=25> */
.L_x_1995:
[----:B------:R-:W-:Y:S04]  /*e800*/  DEPBAR.LE SB0, 0x0 ;  /* 0x000080000000791a */ /* 0x000fe80000000000 */
[----:B------:R-:W-:Y:S01]  /*e810*/  BAR.SYNC.DEFER_BLOCKING 0x0 ;  /* 0x0000000000007b1d */ /* 0x000fe20000010000 */
[----:B---3--:R-:W-:Y:S02]  /*e820*/  UIMAD.WIDE.U32 UR30, UR16, UR6, URZ ;  /* 0x00000006101e72a5 */ /* 0x008fe4000f8e00ff */
[----:B------:R-:W-:Y:S02]  /*e830*/  USHF.L.U32 UR29, UR16, 0x1, URZ ;  /* 0x00000001101d7899 */ /* 0x000fe400080006ff */
[----:B------:R-:W-:Y:S02]  /*e840*/  UIMAD UR11, UR16, UR7, UR31 ;  /* 0x00000007100b72a4 */ /* 0x000fe4000f8e021f */
[----:B------:R-:W-:Y:S01]  /*e850*/  IMAD.U32 R6, RZ, RZ, UR30 ;  /* 0x0000001eff067e24 */ /* 0x000fe2000f8e00ff */
[----:B------:R-:W-:Y:S01]  /*e860*/  ULEA UR20, UP0, UR30, UR25, 0x6 ;  /* 0x000000191e147291 */ /* 0x000fe2000f8030ff */
[----:B------:R-:W-:Y:S02]  /*e870*/  IMAD.U32 R7, RZ, RZ, UR31 ;  /* 0x0000001fff077e24 */ /* 0x000fe4000f8e00ff */
[----:B------:R-:W-:Y:S01]  /*e880*/  IMAD.U32 R5, RZ, RZ, UR11 ;  /* 0x0000000bff057e24 */ /* 0x000fe2000f8e00ff */
[CC--:B------:R-:W-:Y:S01]  /*e890*/  LEA R14, P1, R6.reuse, R223.reuse, 0x7 ;  /* 0x000000df060e7211 */ /* 0x0c0fe200078238ff */
[----:B------:R-:W-:Y:S01]  /*e8a0*/  ULEA.HI.X UR12, UR30, UR10, UR11, 0x6, UP0 ;  /* 0x0000000a1e0c7291 */ /* 0x000fe200080f340b */
[----:B------:R-:W-:Y:S01]  /*e8b0*/  IMAD.U32 R4, RZ, RZ, UR20 ;  /* 0x00000014ff047e24 */ /* 0x000fe2000f8e00ff */
[----:B------:R-:W-:Y:S01]  /*e8c0*/  UISETP.GT.AND UP0, UPT, UR16, UR14, UPT ;  /* 0x0000000e1000728c */ /* 0x000fe2000bf04270 */
[-C--:B------:R-:W-:Y:S03]  /*e8d0*/  LEA.HI.X R15, R6, R222.reuse, R5, 0x7, P1 ;  /* 0x000000de060f7211 */ /* 0x080fe600008f3c05 */
[----:B------:R-:W-:Y:S01]  /*e8e0*/  IMAD.U32 R3, RZ, RZ, UR12 ;  /* 0x0000000cff037e24 */ /* 0x000fe2000f8e00ff */
[C---:B------:R-:W-:Y:S01]  /*e8f0*/  LEA R12, P0, R4.reuse, R223, 0x1 ;  /* 0x000000df040c7211 */ /* 0x040fe200078008ff */
[----:B------:R-:W-:Y:S01]  /*e900*/  @!PT LDS RZ, [RZ] ;  /* 0x00000000fffff984 */ /* 0x000fe20000000800 */
[----:B------:R-:W-:Y:S01]  /*e910*/  @!PT LDS RZ, [RZ] ;  /* 0x00000000fffff984 */ /* 0x000fe20000000800 */
[----:B------:R-:W-:Y:S01]  /*e920*/  @!PT LDS RZ, [RZ] ;  /* 0x00000000fffff984 */ /* 0x000fe20000000800 */
[----:B------:R-:W-:Y:S03]  /*e930*/  LDGSTS.E.BYPASS.LTC128B.128 [R226+0x18000], desc[UR22][R14.64] ;  /* 0x180000000ee27fae */ /* 0x000fe6000b981a16 */
[----:B------:R-:W-:Y:S01]  /*e940*/  LEA.HI.X R13, R4, R222, R3, 0x1, P0 ;  /* 0x000000de040d7211 */ /* 0x000fe200000f0c03 */
[----:B------:R-:W-:Y:S02]  /*e950*/  IMAD.U32 R3, RZ, RZ, UR16 ;  /* 0x00000010ff037e24 */ /* 0x000fe4000f8e00ff */
        /* <DEDUP_REMOVED lines=8> */
[----:B------:R-:W3:Y:S06]  /*e9e0*/  LDSM.16.M88.4 R8, [R215+0x10000] ;  /* 0x01000000d708783b */ /* 0x000eec0000000200 */
[----:B------:R-:W1:Y:S06]  /*e9f0*/  LDSM.16.M88.4 R16, [R215+0x10800] ;  /* 0x01080000d710783b */ /* 0x000e6c0000000200 */
[----:B------:R-:W5:Y:S06]  /*ea00*/  LDSM.16.M88.4 R24, [R215+0x11000] ;  /* 0x01100000d718783b */ /* 0x000f6c0000000200 */
[----:B------:R-:W0:Y:S06]  /*ea10*/  LDGDEPBAR ;  /* 0x00000000000079af */ /* 0x000e2c0000000000 */
[----:B------:R-:W2:Y:S06]  /*ea20*/  LDSM.16.M88.4 R164, [R215+0x11800] ;  /* 0x01180000d7a4783b */ /* 0x000eac0000000200 */
[----:B------:R-:W-:Y:S06]  /*ea30*/  LDSM.16.M88.4 R168, [R208] ;  /* 0x00000000d0a8783b */ /* 0x000fec0000000200 */
[----:B------:R-:W4:Y:S01]  /*ea40*/  LDSM.16.M88.4 R172, [R209+0x10000] ;  /* 0x01000000d1ac783b */ /* 0x000f220000000200 */
[C---:B---3--:R-:W-:Y:S05]  /*ea50*/  HMMA.16816.F32.BF16 R4, R32.reuse, R8, RZ ;  /* 0x000000082004723c */ /* 0x048fea00000418ff */
[----:B------:R-:W3:Y:S06]  /*ea60*/  LDSM.16.M88.4 R176, [R209+0x10800] ;  /* 0x01080000d1b0783b */ /* 0x000eec0000000200 */
[----:B------:R-:W3:Y:S01]  /*ea70*/  LDSM.16.M88.4 R180, [R209+0x11000] ;  /* 0x01100000d1b4783b */ /* 0x000ee20000000200 */
[C---:B------:R-:W-:Y:S05]  /*ea80*/  HMMA.16816.F32.BF16 R8, R32.reuse, R10, RZ ;  /* 0x0000000a2008723c */ /* 0x040fea00000418ff */
[----:B------:R-:W3:Y:S03]  /*ea90*/  LDSM.16.M88.4 R184, [R209+0x11800] ;  /* 0x01180000d1b8783b */ /* 0x000ee60000000200 */
[C---:B-1----:R-:W-:Y:S03]  /*eaa0*/  HMMA.16816.F32.BF16 R12, R32.reuse, R16, RZ ;  /* 0x00000010200c723c */ /* 0x042fe600000418ff */
[----:B------:R-:W-:Y:S05]  /*eab0*/  LDSM.16.M88.4 R188, [R214+0x10800] ;  /* 0x01080000d6bc783b */ /* 0x000fea0000000200 */
[C---:B------:R-:W-:Y:S01]  /*eac0*/  HMMA.16816.F32.BF16 R16, R32.reuse, R18, RZ ;  /* 0x000000122010723c */ /* 0x040fe200000418ff */
[----:B------:R-:W-:Y:S06]  /*ead0*/  LDSM.16.M88.4 R192, [R210] ;  /* 0x00000000d2c0783b */ /* 0x000fec0000000200 */
[----:B------:R-:W-:Y:S01]  /*eae0*/  LDSM.16.M88.4 R196, [R213+0x10000] ;  /* 0x01000000d5c4783b */ /* 0x000fe20000000200 */
[C---:B-----5:R-:W-:Y:S05]  /*eaf0*/  HMMA.16816.F32.BF16 R20, R32.reuse, R24, RZ ;  /* 0x000000182014723c */ /* 0x060fea00000418ff */
[----:B------:R-:W-:Y:S03]  /*eb00*/  LDSM.16.M88.4 R200, [R209+0x12000] ;  /* 0x01200000d1c8783b */ /* 0x000fe60000000200 */
[C---:B------:R-:W-:Y:S03]  /*eb10*/  HMMA.16816.F32.BF16 R24, R32.reuse, R26, RZ ;  /* 0x0000001a2018723c */ /* 0x040fe600000418ff */
[----:B------:R-:W-:Y:S05]  /*eb20*/  LDSM.16.M88.4 R204, [R213+0x16000] ;  /* 0x01600000d5cc783b */ /* 0x000fea0000000200 */
[C---:B--2---:R-:W-:Y:S08]  /*eb30*/  HMMA.16816.F32.BF16 R28, R32.reuse, R164, RZ ;  /* 0x000000a4201c723c */ /* 0x044ff000000418ff */
[----:B------:R-:W-:Y:S01]  /*eb40*/  HMMA.16816.F32.BF16 R32, R32, R166, RZ ;  /* 0x000000a62020723c */ /* 0x000fe200000418ff */
[----:B------:R-:W-:Y:S07]  /*eb50*/  LDSM.16.M88.4 R164, [R211] ;  /* 0x00000000d3a4783b */ /* 0x000fee0000000200 */
[C---:B----4-:R-:W-:Y:S08]  /*eb60*/  HMMA.16816.F32.BF16 R4, R168.reuse, R172, R4 ;  /* 0x000000aca804723c */ /* 0x050ff00000041804 */
        /* <DEDUP_REMOVED lines=23> */
[----:B------:R-:W2:Y:S06]  /*ece0*/  LDSM.16.M88.4 R164, [R213+0x11800] ;  /* 0x01180000d5a4783b */ /* 0x000eac0000000200 */
[----:B------:R-:W3:Y:S01]  /*ecf0*/  LDSM.16.M88.4 R180, [R215+0x12000] ;  /* 0x01200000d7b4783b */ /* 0x000ee20000000200 */
        /* <DEDUP_REMOVED lines=11> */
[----:B------:R-:W2:Y:S06]  /*edb0*/  LDSM.16.M88.4 R164, [R209+0x13000] ;  /* 0x01300000d1a4783b */ /* 0x000eac0000000200 */
[----:B------:R-:W5:Y:S01]  /*edc0*/  LDSM.16.M88.4 R192, [R209+0x13800] ;  /* 0x01380000d1c0783b */ /* 0x000f620000000200 */
        /* <DEDUP_REMOVED lines=37> */
[----:B------:R-:W1:Y:S06]  /*f020*/  LDSM.16.M88.4 R164, [R215+0x15000] ;  /* 0x01500000d7a4783b */ /* 0x000e6c0000000200 */
[----:B------:R-:W1:Y:S01]  /*f030*/  LDSM.16.M88.4 R180, [R215+0x15800] ;  /* 0x01580000d7b4783b */ /* 0x000e620000000200 */
        /* <DEDUP_REMOVED lines=11> */
[----:B------:R-:W3:Y:S06]  /*f0f0*/  LDSM.16.M88.4 R168, [R209+0x14800] ;  /* 0x01480000d1a8783b */ /* 0x000eec0000000200 */
[----:B------:R-:W5:Y:S01]  /*f100*/  LDSM.16.M88.4 R172, [R209+0x15000] ;  /* 0x01500000d1ac783b */ /* 0x000f620000000200 */
[C---:B----4-:R-:W-:Y:S08]  /*f110*/  HMMA.16816.F32.BF16 R4, R176.reuse, R184, R4 ;  /* 0x000000b8b004723c */ /* 0x050ff00000041804 */
        /* <DEDUP_REMOVED lines=10> */
[----:B------:R-:W1:Y:S06]  /*f1c0*/  LDSM.16.M88.4 R176, [R214+0x14000] ;  /* 0x01400000d6b0783b */ /* 0x000e6c0000000200 */
[----:B------:R-:W-:Y:S01]  /*f1d0*/  LDSM.16.M88.4 R180, [R214+0x15800] ;  /* 0x01580000d6b4783b */ /* 0x000fe20000000200 */
[C---:B--2---:R-:W-:Y:S08]  /*f1e0*/  HMMA.16816.F32.BF16 R4, R188.reuse, R192, R4 ;  /* 0x000000c0bc04723c */ /* 0x044ff00000041804 */
[C---:B------:R-:W-:Y:S01]  /*f1f0*/  HMMA.16816.F32.BF16 R8, R188.reuse, R194, R8 ;  /* 0x000000c2bc08723c */ /* 0x040fe20000041808 */
[----:B------:R-:W-:Y:S07]  /*f200*/  LDSM.16.M88.4 R192, [R215+0x16800] ;  /* 0x01680000d7c0783b */ /* 0x000fee0000000200 */
[C---:B---3--:R-:W-:Y:S08]  /*f210*/  HMMA.16816.F32.BF16 R12, R188.reuse, R168, R12 ;  /* 0x000000a8bc0c723c */ /* 0x048ff0000004180c */
[C---:B------:R-:W-:Y:S01]  /*f220*/  HMMA.16816.F32.BF16 R16, R188.reuse, R170, R16 ;  /* 0x000000aabc10723c */ /* 0x040fe20000041810 */
[----:B------:R-:W2:Y:S07]  /*f230*/  LDSM.16.M88.4 R168, [R214+0x14800] ;  /* 0x01480000d6a8783b */ /* 0x000eae0000000200 */
[C---:B-----5:R-:W-:Y:S08]  /*f240*/  HMMA.16816.F32.BF16 R20, R188.reuse, R172, R20 ;  /* 0x000000acbc14723c */ /* 0x060ff00000041814 */
[C---:B------:R-:W-:Y:S01]  /*f250*/  HMMA.16816.F32.BF16 R24, R188.reuse, R174, R24 ;  /* 0x000000aebc18723c */ /* 0x040fe20000041818 */
[----:B------:R-:W3:Y:S07]  /*f260*/  LDSM.16.M88.4 R172, [R214+0x15000] ;  /* 0x01500000d6ac783b */ /* 0x000eee0000000200 */
[C---:B----4-:R-:W-:Y:S08]  /*f270*/  HMMA.16816.F32.BF16 R28, R188.reuse, R184, R28 ;  /* 0x000000b8bc1c723c */ /* 0x050ff0000004181c */
[----:B------:R-:W-:Y:S01]  /*f280*/  HMMA.16816.F32.BF16 R32, R188, R186, R32 ;  /* 0x000000babc20723c */ /* 0x000fe20000041820 */
[----:B------:R-:W-:Y:S06]  /*f290*/  LDSM.16.M88.4 R184, [R210+0x8000] ;  /* 0x00800000d2b8783b */ /* 0x000fec0000000200 */
[----:B------:R-:W4:Y:S01]  /*f2a0*/  LDSM.16.M88.4 R188, [R213+0x14000] ;  /* 0x01400000d5bc783b */ /* 0x000f220000000200 */
        /* <DEDUP_REMOVED lines=11> */
[----:B------:R-:W3:Y:S06]  /*f360*/  LDSM.16.M88.4 R164, [R213+0x15800] ;  /* 0x01580000d5a4783b */ /* 0x000eec0000000200 */
[----:B------:R-:W5:Y:S01]  /*f370*/  LDSM.16.M88.4 R180, [R215+0x16000] ;  /* 0x01600000d7b4783b */ /* 0x000f620000000200 */
        /* <DEDUP_REMOVED lines=11> */
[----:B------:R-:W3:Y:S06]  /*f430*/  LDSM.16.M88.4 R164, [R209+0x16800] ;  /* 0x01680000d1a4783b */ /* 0x000eec0000000200 */
[----:B------:R-:W-:Y:S01]  /*f440*/  LDSM.16.M88.4 R184, [R209+0x17800] ;  /* 0x01780000d1b8783b */ /* 0x000fe20000000200 */
[C---:B-----5:R-:W-:Y:S08]  /*f450*/  HMMA.16816.F32.BF16 R4, R172.reuse, R180, R4 ;  /* 0x000000b4ac04723c */ /* 0x060ff00000041804 */
[C---:B------:R-:W-:Y:S01]  /*f460*/  HMMA.16816.F32.BF16 R8, R172.reuse, R182, R8 ;  /* 0x000000b6ac08723c */ /* 0x040fe20000041808 */
[----:B------:R-:W4:Y:S07]  /*f470*/  LDSM.16.M88.4 R180, [R209+0x17000] ;  /* 0x01700000d1b4783b */ /* 0x000f2e0000000200 */
        /* <DEDUP_REMOVED lines=8> */
[----:B------:R-:W1:Y:S06]  /*f500*/  LDSM.16.M88.4 R172, [R214+0x16800] ;  /* 0x01680000d6ac783b */ /* 0x000e6c0000000200 */
[----:B------:R-:W1:Y:S01]  /*f510*/  LDSM.16.M88.4 R176, [R214+0x17000] ;  /* 0x01700000d6b0783b */ /* 0x000e620000000200 */
[C---:B--2---:R-:W-:Y:S08]  /*f520*/  HMMA.16816.F32.BF16 R4, R168.reuse, R188, R4 ;  /* 0x000000bca804723c */ /* 0x044ff00000041804 */
[C---:B------:R-:W-:Y:S01]  /*f530*/  HMMA.16816.F32.BF16 R8, R168.reuse, R190, R8 ;  /* 0x000000bea808723c */ /* 0x040fe20000041808 */
[----:B------:R-:W2:Y:S07]  /*f540*/  LDSM.16.M88.4 R188, [R210+0xc000] ;  /* 0x00c00000d2bc783b */ /* 0x000eae0000000200 */
[C---:B---3--:R-:W-:Y:S08]  /*f550*/  HMMA.16816.F32.BF16 R12, R168.reuse, R164, R12 ;  /* 0x000000a4a80c723c */ /* 0x048ff0000004180c */
[C---:B------:R-:W-:Y:S01]  /*f560*/  HMMA.16816.F32.BF16 R16, R168.reuse, R166, R16 ;  /* 0x000000a6a810723c */ /* 0x040fe20000041810 */
[----:B------:R-:W3:Y:S07]  /*f570*/  LDSM.16.M88.4 R164, [R213+0x16800] ;  /* 0x01680000d5a4783b */ /* 0x000eee0000000200 */
[C---:B----4-:R-:W-:Y:S03]  /*f580*/  HMMA.16816.F32.BF16 R20, R168.reuse, R180, R20 ;  /* 0x000000b4a814723c */ /* 0x050fe60000041814 */
[----:B------:R-:W-:Y:S05]  /*f590*/  IMAD.MOV.U32 R180, RZ, RZ, R217 ;  /* 0x000000ffffb47224 */ /* 0x000fea00078e00d9 */
[C---:B------:R-:W-:Y:S08]  /*f5a0*/  HMMA.16816.F32.BF16 R24, R168.reuse, R182, R24 ;  /* 0x000000b6a818723c */ /* 0x040ff00000041818 */
[C---:B------:R-:W-:Y:S08]  /*f5b0*/  HMMA.16816.F32.BF16 R28, R168.reuse, R184, R28 ;  /* 0x000000b8a81c723c */ /* 0x040ff0000004181c */
[----:B------:R-:W-:Y:S01]  /*f5c0*/  HMMA.16816.F32.BF16 R32, R168, R186, R32 ;  /* 0x000000baa820723c */ /* 0x000fe20000041820 */
[----:B------:R-:W4:Y:S02]  /*f5d0*/  LDSM.16.M88.4 R168, [R213+0x17000] ;  /* 0x01700000d5a8783b */ /* 0x000f240000000200 */
[----:B------:R-:W-:Y:S05]  /*f5e0*/  IMAD.SHL.U32 R186, R180, 0x2, RZ ;  /* 0x00000002b4ba7824 */ /* 0x000fea00078e00ff */
[----:B------:R-:W-:Y:S01]  /*f5f0*/  LOP3.LUT R187, R186, 0x6, RZ, 0xc0, !PT ;  /* 0x00000006babb7812 */ /* 0x000fe200078ec0ff */
[C---:B-----5:R-:W-:Y:S05]  /*f600*/  HMMA.16816.F32.BF16 R4, R192.reuse, R196, R4 ;  /* 0x000000c4c004723c */ /* 0x060fea0000041804 */
[----:B------:R-:W-:Y:S03]  /*f610*/  IMAD R3, R3, 0x40, R187 ;  /* 0x0000004003037824 */ /* 0x000fe600078e02bb */
[C---:B------:R-:W-:Y:S03]  /*f620*/  HMMA.16816.F32.BF16 R8, R192.reuse, R198, R8 ;  /* 0x000000c6c008723c */ /* 0x040fe60000041808 */
[-C--:B------:R-:W-:Y:S01]  /*f630*/  ISETP.GT.AND P4, PT, R221, R3.reuse, PT ;  /* 0x00000003dd00720c */ /* 0x080fe20003f84270 */
[C---:B------:R-:W-:Y:S01]  /*f640*/  VIADD R181, R3.reuse, 0x31 ;  /* 0x0000003103b57836 */ /* 0x040fe20000000000 */
[C---:B------:R-:W-:Y:S01]  /*f650*/  ISETP.GT.AND P1, PT, R218.reuse, R3, PT ;  /* 0x00000003da00720c */ /* 0x040fe20003f24270 */
[C---:B------:R-:W-:Y:S01]  /*f660*/  VIADD R182, R3.reuse, 0x30 ;  /* 0x0000003003b67836 */ /* 0x040fe20000000000 */
[C---:B------:R-:W-:Y:S01]  /*f670*/  ISETP.GE.AND P6, PT, R3.reuse, R220, PT ;  /* 0x000000dc0300720c */ /* 0x040fe20003fc6270 */
[C---:B-1----:R-:W-:Y:S03]  /*f680*/  HMMA.16816.F32.BF16 R12, R192.reuse, R172, R12 ;  /* 0x000000acc00c723c */ /* 0x042fe6000004180c */
[----:B------:R-:W-:Y:S05]  /*f690*/  VIADD R172, R3, 0x1 ;  /* 0x0000000103ac7836 */ /* 0x000fea0000000000 */
[-C--:B------:R-:W-:Y:S01]  /*f6a0*/  ISETP.GT.AND P3, PT, R221, R172.reuse, PT ;  /* 0x000000acdd00720c */ /* 0x080fe20003f64270 */
[C---:B------:R-:W-:Y:S03]  /*f6b0*/  HMMA.16816.F32.BF16 R16, R192.reuse, R174, R16 ;  /* 0x000000aec010723c */ /* 0x040fe60000041810 */
[----:B------:R-:W-:Y:S02]  /*f6c0*/  ISETP.GT.AND P0, PT, R218, R172, PT ;  /* 0x000000acda00720c */ /* 0x000fe40003f04270 */
[C---:B------:R-:W-:Y:S02]  /*f6d0*/  ISETP.GE.AND P5, PT, R172.reuse, R220, PT ;  /* 0x000000dcac00720c */ /* 0x040fe40003fa6270 */
[----:B------:R-:W-:Y:S01]  /*f6e0*/  ISETP.GE.AND P2, PT, R172, R219, PT ;  /* 0x000000dbac00720c */ /* 0x000fe20003f46270 */
[C---:B------:R-:W-:Y:S01]  /*f6f0*/  HMMA.16816.F32.BF16 R20, R192.reuse, R176, R20 ;  /* 0x000000b0c014723c */ /* 0x040fe20000041814 */
[----:B------:R-:W1:Y:S01]  /*f700*/  LDSM.16.M88.4 R172, [R213+0x17800] ;  /* 0x01780000d5ac783b */ /* 0x000e620000000200 */
[----:B------:R-:W-:Y:S04]  /*f710*/  DEPBAR.LE SB0, 0x0 ;  /* 0x000080000000791a */ /* 0x000fe80000000000 */
[----:B------:R-:W-:Y:S02]  /*f720*/  BAR.SYNC.DEFER_BLOCKING 0x0 ;  /* 0x0000000000007b1d */ /* 0x000fe40000010000 */
[C---:B------:R-:W-:Y:S05]  /*f730*/  HMMA.16816.F32.BF16 R24, R192.reuse, R178, R24 ;  /* 0x000000b2c018723c */ /* 0x040fea0000041818 */
[C---:B------:R-:W-:Y:S02]  /*f740*/  VIADD R178, R3.reuse, 0x10 ;  /* 0x0000001003b27836 */ /* 0x040fe40000000000 */
[C---:B------:R-:W-:Y:S01]  /*f750*/  VIADD R179, R3.reuse, 0x21 ;  /* 0x0000002103b37836 */ /* 0x040fe20000000000 */
[C---:B------:R-:W-:Y:S08]  /*f760*/  HMMA.16816.F32.BF16 R28, R192.reuse, R200, R28 ;  /* 0x000000c8c01c723c */ /* 0x040ff0000004181c */
[----:B------:R-:W-:Y:S08]  /*f770*/  HMMA.16816.F32.BF16 R32, R192, R202, R32 ;  /* 0x000000cac020723c */ /* 0x000ff00000041820 */
[C---:B--2---:R-:W-:Y:S08]  /*f780*/  HMMA.16816.F32.BF16 R4, R188.reuse, R204, R4 ;  /* 0x000000ccbc04723c */ /* 0x044ff00000041804 */
[C---:B------:R-:W-:Y:S08]  /*f790*/  HMMA.16816.F32.BF16 R8, R188.reuse, R206, R8 ;  /* 0x000000cebc08723c */ /* 0x040ff00000041808 */
[C---:B---3--:R-:W-:Y:S03]  /*f7a0*/  HMMA.16816.F32.BF16 R12, R188.reuse, R164, R12 ;  /* 0x000000a4bc0c723c */ /* 0x048fe6000004180c */
[----:B------:R-:W-:Y:S01]  /*f7b0*/  FSEL R4, R4, -INF , !P4 ;  /* 0xff80000004047808 */ /* 0x000fe20006000000 */
[----:B------:R-:W-:Y:S01]  /*f7c0*/  VIADD R165, R3, 0x8 ;  /* 0x0000000803a57836 */ /* 0x000fe20000000000 */
[----:B------:R-:W-:Y:S01]  /*f7d0*/  FSEL R5, R5, -INF , !P3 ;  /* 0xff80000005057808 */ /* 0x000fe20005800000 */
[----:B------:R-:W-:Y:S01]  /*f7e0*/  VIADD R164, R3, 0x9 ;  /* 0x0000000903a47836 */ /* 0x000fe20000000000 */
[----:B------:R-:W-:Y:S01]  /*f7f0*/  FSEL R7, R7, -INF , !P0 ;  /* 0xff80000007077808 */ /* 0x000fe20004000000 */
[C---:B------:R-:W-:Y:S03]  /*f800*/  HMMA.16816.F32.BF16 R16, R188.reuse, R166, R16 ;  /* 0x000000a6bc10723c */ /* 0x040fe60000041810 */
[----:B------:R-:W-:Y:S01]  /*f810*/  FSEL R6, R6, -INF , !P1 ;  /* 0xff80000006067808 */ /* 0x000fe20004800000 */
[----:B------:R-:W-:Y:S01]  /*f820*/  VIADD R167, R3, 0x19 ;  /* 0x0000001903a77836 */ /* 0x000fe20000000000 */
[CC--:B------:R-:W-:Y:S02]  /*f830*/  ISETP.GT.AND P4, PT, R221.reuse, R165.reuse, PT ;  /* 0x000000a5dd00720c */ /* 0x0c0fe40003f84270 */
[-C--:B------:R-:W-:Y:S01]  /*f840*/  ISETP.GT.AND P3, PT, R221, R164.reuse, PT ;  /* 0x000000a4dd00720c */ /* 0x080fe20003f64270 */
[C---:B----4-:R-:W-:Y:S03]  /*f850*/  HMMA.16816.F32.BF16 R20, R188.reuse, R168, R20 ;  /* 0x000000a8bc14723c */ /* 0x050fe60000041814 */
[C---:B------:R-:W-:Y:S01]  /*f860*/  ISETP.GT.AND P0, PT, R218.reuse, R164, PT ;  /* 0x000000a4da00720c */ /* 0x040fe20003f04270 */
[C---:B------:R-:W-:Y:S01]  /*f870*/  VIADD R169, R3.reuse, 0x11 ;  /* 0x0000001103a97836 */ /* 0x040fe20000000000 */
[----:B------:R-:W-:Y:S01]  /*f880*/  ISETP.GT.AND P1, PT, R218, R165, PT ;  /* 0x000000a5da00720c */ /* 0x000fe20003f24270 */
[----:B------:R-:W-:Y:S01]  /*f890*/  VIADD R168, R3, 0x18 ;  /* 0x0000001803a87836 */ /* 0x000fe20000000000 */
[----:B------:R-:W-:Y:S01]  /*f8a0*/  FSEL R166, R8, -INF , !P4 ;  /* 0xff80000008a67808 */ /* 0x000fe20006000000 */
[C---:B------:R-:W-:Y:S03]  /*f8b0*/  HMMA.16816.F32.BF16 R24, R188.reuse, R170, R24 ;  /* 0x000000aabc18723c */ /* 0x040fe60000041818 */
[----:B------:R-:W-:Y:S01]  /*f8c0*/  FSEL R9, R9, -INF , !P3 ;  /* 0xff80000009097808 */ /* 0x000fe20005800000 */
[----:B------:R-:W-:Y:S01]  /*f8d0*/  VIADD R171, R3, 0x28 ;  /* 0x0000002803ab7836 */ /* 0x000fe20000000000 */
[----:B------:R-:W-:Y:S01]  /*f8e0*/  FSEL R11, R11, -INF , !P0 ;  /* 0xff8000000b0b7808 */ /* 0x000fe20004000000 */
[----:B------:R-:W-:Y:S01]  /*f8f0*/  VIADD R170, R3, 0x29 ;  /* 0x0000002903aa7836 */ /* 0x000fe20000000000 */
[----:B------:R-:W-:Y:S01]  /*f900*/  FSEL R10, R10, -INF , !P1 ;  /* 0xff8000000a0a7808 */ /* 0x000fe20004800000 */
[C---:B-1----:R-:W-:Y:S03]  /*f910*/  HMMA.16816.F32.BF16 R28, R188.reuse, R172, R28 ;  /* 0x000000acbc1c723c */ /* 0x042fe6000004181c */
[-C--:B------:R-:W-:Y:S01]  /*f920*/  ISETP.GT.AND P4, PT, R221, R178.reuse, PT ;  /* 0x000000b2dd00720c */ /* 0x080fe20003f84270 */
[----:B------:R-:W-:Y:S01]  /*f930*/  VIADD R172, R3, 0x20 ;  /* 0x0000002003ac7836 */ /* 0x000fe20000000000 */
[-C--:B------:R-:W-:Y:S02]  /*f940*/  ISETP.GT.AND P3, PT, R221, R169.reuse, PT ;  /* 0x000000a9dd00720c */ /* 0x080fe40003f64270 */
[C---:B------:R-:W-:Y:S01]  /*f950*/  ISETP.GT.AND P0, PT, R218.reuse, R169, PT ;  /* 0x000000a9da00720c */ /* 0x040fe20003f04270 */
[----:B------:R-:W-:Y:S03]  /*f960*/  HMMA.16816.F32.BF16 R32, R188, R174, R32 ;  /* 0x000000aebc20723c */ /* 0x000fe60000041820 */
[----:B------:R-:W-:Y:S02]  /*f970*/  ISETP.GT.AND P1, PT, R218, R178, PT ;  /* 0x000000b2da00720c */ /* 0x000fe40003f24270 */
[----:B------:R-:W-:Y:S02]  /*f980*/  FSEL R177, R12, -INF , !P4 ;  /* 0xff8000000cb17808 */ /* 0x000fe40006000000 */
[----:B------:R-:W-:Y:S02]  /*f990*/  FSEL R176, R13, -INF , !P3 ;  /* 0xff8000000db07808 */ /* 0x000fe40005800000 */
[----:B------:R-:W-:Y:S02]  /*f9a0*/  FSEL R15, R15, -INF , !P0 ;  /* 0xff8000000f0f7808 */ /* 0x000fe40004000000 */
[----:B------:R-:W-:Y:S02]  /*f9b0*/  FSEL R14, R14, -INF , !P1 ;  /* 0xff8000000e0e7808 */ /* 0x000fe40004800000 */
[CC--:B------:R-:W-:Y:S02]  /*f9c0*/  ISETP.GT.AND P4, PT, R221.reuse, R168.reuse, PT ;  /* 0x000000a8dd00720c */ /* 0x0c0fe40003f84270 */
[-C--:B------:R-:W-:Y:S02]  /*f9d0*/  ISETP.GT.AND P3, PT, R221, R167.reuse, PT ;  /* 0x000000a7dd00720c */ /* 0x080fe40003f64270 */
[C---:B------:R-:W-:Y:S02]  /*f9e0*/  ISETP.GT.AND P0, PT, R218.reuse, R167, PT ;  /* 0x000000a7da00720c */ /* 0x040fe40003f04270 */
        /* <DEDUP_REMOVED lines=17> */
[----:B------:R-:W-:Y:S01]  /*fb00*/  FSEL R246, R24, -INF , !P4 ;  /* 0xff80000018f67808 */ /* 0x000fe20006000000 */
[----:B------:R-:W-:Y:S01]  /*fb10*/  VIADD R24, R3, 0x38 ;  /* 0x0000003803187836 */ /* 0x000fe20000000000 */
[----:B------:R-:W-:Y:S02]  /*fb20*/  FSEL R25, R25, -INF , !P3 ;  /* 0xff80000019197808 */ /* 0x000fe40005800000 */
[----:B------:R-:W-:Y:S02]  /*fb30*/  FSEL R27, R27, -INF , !P0 ;  /* 0xff8000001b1b7808 */ /* 0x000fe40004000000 */
[----:B------:R-:W-:Y:S02]  /*fb40*/  FSEL R26, R26, -INF , !P1 ;  /* 0xff8000001a1a7808 */ /* 0x000fe40004800000 */
[C---:B------:R-:W-:Y:S01]  /*fb50*/  ISETP.GE.AND P3, PT, R3.reuse, R219, PT ;  /* 0x000000db0300720c */ /* 0x040fe20003f66270 */
[----:B------:R-:W-:Y:S01]  /*fb60*/  VIADD R3, R3, 0x39 ;  /* 0x0000003903037836 */ /* 0x000fe20000000000 */
[CC--:B------:R-:W-:Y:S02]  /*fb70*/  ISETP.GT.AND P0, PT, R221.reuse, R181.reuse, PT ;  /* 0x000000b5dd00720c */ /* 0x0c0fe40003f04270 */
[-C--:B------:R-:W-:Y:S02]  /*fb80*/  ISETP.GT.AND P1, PT, R221, R182.reuse, PT ;  /* 0x000000b6dd00720c */ /* 0x080fe40003f24270 */
[----:B------:R-:W-:Y:S02]  /*fb90*/  ISETP.GT.AND P4, PT, R218, R182, PT ;  /* 0x000000b6da00720c */ /* 0x000fe40003f84270 */
[----:B------:R-:W-:Y:S02]  /*fba0*/  FSEL R29, R29, -INF , !P0 ;  /* 0xff8000001d1d7808 */ /* 0x000fe40004000000 */
[----:B------:R-:W-:Y:S02]  /*fbb0*/  FSEL R28, R28, -INF , !P1 ;  /* 0xff8000001c1c7808 */ /* 0x000fe40004800000 */
[CC--:B------:R-:W-:Y:S02]  /*fbc0*/  ISETP.GT.AND P0, PT, R221.reuse, R24.reuse, PT ;  /* 0x00000018dd00720c */ /* 0x0c0fe40003f04270 */
[----:B------:R-:W-:Y:S02]  /*fbd0*/  FSEL R30, R30, -INF , !P4 ;  /* 0xff8000001e1e7808 */ /* 0x000fe40006000000 */
[----:B------:R-:W-:Y:S02]  /*fbe0*/  ISETP.GT.AND P1, PT, R218, R181, PT ;  /* 0x000000b5da00720c */ /* 0x000fe40003f24270 */
[-C--:B------:R-:W-:Y:S02]  /*fbf0*/  ISETP.GT.AND P4, PT, R221, R3.reuse, PT ;  /* 0x00000003dd00720c */ /* 0x080fe40003f84270 */
[----:B------:R-:W-:Y:S02]  /*fc00*/  FSEL R32, R32, -INF , !P0 ;  /* 0xff80000020207808 */ /* 0x000fe40004000000 */
[----:B------:R-:W-:Y:S02]  /*fc10*/  FSEL R31, R31, -INF , !P1 ;  /* 0xff8000001f1f7808 */ /* 0x000fe40004800000 */
[C---:B------:R-:W-:Y:S02]  /*fc20*/  ISETP.GT.AND P0, PT, R218.reuse, R3, PT ;  /* 0x00000003da00720c */ /* 0x040fe40003f04270 */
[----:B------:R-:W-:Y:S02]  /*fc30*/  FSEL R33, R33, -INF , !P4 ;  /* 0xff80000021217808 */ /* 0x000fe40006000000 */
[----:B------:R-:W-:Y:S02]  /*fc40*/  ISETP.GT.AND P1, PT, R218, R24, PT ;  /* 0x00000018da00720c */ /* 0x000fe40003f24270 */
[-C--:B------:R-:W-:Y:S02]  /*fc50*/  ISETP.GE.AND P4, PT, R165, R220.reuse, PT ;  /* 0x000000dca500720c */ /* 0x080fe40003f86270 */
[----:B------:R-:W-:Y:S02]  /*fc60*/  FSEL R8, R6, -INF , !P3 ;  /* 0xff80000006087808 */ /* 0x000fe40005800000 */
[----:B------:R-:W-:Y:S02]  /*fc70*/  FSEL R7, R7, -INF , !P2 ;  /* 0xff80000007077808 */ /* 0x000fe40005000000 */
[----:B------:R-:W-:Y:S02]  /*fc80*/  FSEL R35, R35, -INF , !P0 ;  /* 0xff80000023237808 */ /* 0x000fe40004000000 */
[-C--:B------:R-:W-:Y:S02]  /*fc90*/  ISETP.GE.AND P3, PT, R178, R219.reuse, PT ;  /* 0x000000dbb200720c */ /* 0x080fe40003f66270 */
[-C--:B------:R-:W-:Y:S02]  /*fca0*/  ISETP.GE.AND P2, PT, R169, R220.reuse, PT ;  /* 0x000000dca900720c */ /* 0x080fe40003f46270 */
[----:B------:R-:W-:Y:S02]  /*fcb0*/  FSEL R34, R34, -INF , !P1 ;  /* 0xff80000022227808 */ /* 0x000fe40004800000 */
[-C--:B------:R-:W-:Y:S02]  /*fcc0*/  ISETP.GE.AND P0, PT, R164, R220.reuse, PT ;  /* 0x000000dca400720c */ /* 0x080fe40003f06270 */
[----:B------:R-:W-:Y:S01]  /*fcd0*/  FSEL R13, R4, -INF , !P6 ;  /* 0xff800000040d7808 */ /* 0x000fe20007000000 */
[----:B------:R-:W-:Y:S01]  /*fce0*/  IMAD.U32 R4, RZ, RZ, UR29 ;  /* 0x0000001dff047e24 */ /* 0x000fe2000f8e00ff */
[----:B------:R-:W-:Y:S02]  /*fcf0*/  FSEL R12, R5, -INF , !P5 ;  /* 0xff800000050c7808 */ /* 0x000fe40006800000 */
[----:B------:R-:W-:Y:S02]  /*fd00*/  FSEL R20, R166, -INF , !P4 ;  /* 0xff800000a6147808 */ /* 0x000fe40006000000 */
[-C--:B------:R-:W-:Y:S02]  /*fd10*/  ISETP.GE.AND P1, PT, R165, R219.reuse, PT ;  /* 0x000000dba500720c */ /* 0x080fe40003f26270 */
[-C--:B------:R-:W-:Y:S02]  /*fd20*/  ISETP.GE.AND P6, PT, R164, R219.reuse, PT ;  /* 0x000000dba400720c */ /* 0x080fe40003fc6270 */
[-C--:B------:R-:W-:Y:S02]  /*fd30*/  ISETP.GE.AND P4, PT, R169, R219.reuse, PT ;  /* 0x000000dba900720c */ /* 0x080fe40003f86270 */
[----:B------:R-:W-:Y:S02]  /*fd40*/  FSEL R174, R176, -INF , !P2 ;  /* 0xff800000b0ae7808 */ /* 0x000fe40005000000 */
[----:B------:R-:W-:Y:S02]  /*fd50*/  FSEL R173, R14, -INF , !P3 ;  /* 0xff8000000ead7808 */ /* 0x000fe40005800000 */
[-C--:B------:R-:W-:Y:S02]  /*fd60*/  ISETP.GE.AND P5, PT, R178, R220.reuse, PT ;  /* 0x000000dcb200720c */ /* 0x080fe40003fa6270 */
[----:B------:R-:W-:Y:S02]  /*fd70*/  FSEL R9, R9, -INF , !P0 ;  /* 0xff80000009097808 */ /* 0x000fe40004000000 */
[C---:B------:R-:W-:Y:S02]  /*fd80*/  ISETP.GE.AND P2, PT, R172.reuse, R220, PT ;  /* 0x000000dcac00720c */ /* 0x040fe40003f46270 */
[----:B------:R-:W-:Y:S02]  /*fd90*/  ISETP.GE.AND P3, PT, R172, R219, PT ;  /* 0x000000dbac00720c */ /* 0x000fe40003f66270 */
[----:B------:R-:W-:Y:S02]  /*fda0*/  FMNMX3.FTZ R6, R0, R13, R12, !PT ;  /* 0x0000000d00067276 */ /* 0x000fe4000781000c */
[----:B------:R-:W-:Y:S02]  /*fdb0*/  FSEL R10, R10, -INF , !P1 ;  /* 0xff8000000a0a7808 */ /* 0x000fe40004800000 */
[----:B------:R-:W-:Y:S02]  /*fdc0*/  FSEL R11, R11, -INF , !P6 ;  /* 0xff8000000b0b7808 */ /* 0x000fe40007000000 */
[----:B------:R-:W-:Y:S02]  /*fdd0*/  FSEL R172, R15, -INF , !P4 ;  /* 0xff8000000fac7808 */ /* 0x000fe40006000000 */
[----:B------:R-:W-:Y:S02]  /*fde0*/  FMNMX3.FTZ R5, R2, R8, R7, !PT ;  /* 0x0000000802057276 */ /* 0x000fe40007810007 */
[-C--:B------:R-:W-:Y:S02]  /*fdf0*/  ISETP.GE.AND P4, PT, R179, R220.reuse, PT ;  /* 0x000000dcb300720c */ /* 0x080fe40003f86270 */
[----:B------:R-:W-:Y:S02]  /*fe00*/  ISETP.GE.AND P0, PT, R168, R220, PT ;  /* 0x000000dca800720c */ /* 0x000fe40003f06270 */
[----:B------:R-:W-:Y:S02]  /*fe10*/  FSEL R175, R177, -INF , !P5 ;  /* 0xff800000b1af7808 */ /* 0x000fe40006800000 */
[----:B------:R-:W-:Y:S02]  /*fe20*/  FMNMX3.FTZ R6, R6, R20, R9, !PT ;  /* 0x0000001406067276 */ /* 0x000fe40007810009 */
[-C--:B------:R-:W-:Y:S02]  /*fe30*/  ISETP.GE.AND P1, PT, R168, R219.reuse, PT ;  /* 0x000000dba800720c */ /* 0x080fe40003f26270 */
[C---:B------:R-:W-:Y:S02]  /*fe40*/  ISETP.GE.AND P6, PT, R167.reuse, R220, PT ;  /* 0x000000dca700720c */ /* 0x040fe40003fc6270 */
[-C--:B------:R-:W-:Y:S02]  /*fe50*/  ISETP.GE.AND P5, PT, R167, R219.reuse, PT ;  /* 0x000000dba700720c */ /* 0x080fe40003fa6270 */
[----:B------:R-:W-:Y:S02]  /*fe60*/  FMNMX3.FTZ R5, R5, R10, R11, !PT ;  /* 0x0000000a05057276 */ /* 0x000fe4000781000b */
[----:B------:R-:W-:Y:S02]  /*fe70*/  FSEL R242, R242, -INF , !P2 ;  /* 0xff800000f2f27808 */ /* 0x000fe40005000000 */
[----:B------:R-:W-:Y:S02]  /*fe80*/  FSEL R241, R21, -INF , !P4 ;  /* 0xff80000015f17808 */ /* 0x000fe40006000000 */
[----:B------:R-:W-:Y:S02]  /*fe90*/  ISETP.GE.AND P2, PT, R170, R219, PT ;  /* 0x000000dbaa00720c */ /* 0x000fe40003f46270 */
[-C--:B------:R-:W-:Y:S02]  /*fea0*/  ISETP.GE.AND P4, PT, R182, R220.reuse, PT ;  /* 0x000000dcb600720c */ /* 0x080fe40003f86270 */
[----:B------:R-:W-:Y:S02]  /*feb0*/  FSEL R205, R16, -INF , !P0 ;  /* 0xff80000010cd7808 */ /* 0x000fe40004000000 */
[----:B------:R-:W-:Y:S02]  /*fec0*/  FMNMX3.FTZ R14, R6, R175, R174, !PT ;  /* 0x000000af060e7276 */ /* 0x000fe400078100ae */
[----:B------:R-:W-:Y:S02]  /*fed0*/  ISETP.GE.AND P0, PT, R179, R219, PT ;  /* 0x000000dbb300720c */ /* 0x000fe40003f06270 */
[----:B------:R-:W-:Y:S02]  /*fee0*/  FSEL R203, R17, -INF , !P6 ;  /* 0xff80000011cb7808 */ /* 0x000fe40007000000 */
[----:B------:R-:W-:Y:S02]  /*fef0*/  FSEL R202, R18, -INF , !P1 ;  /* 0xff80000012ca7808 */ /* 0x000fe40004800000 */
[----:B------:R-:W-:Y:S02]  /*ff00*/  FSEL R204, R19, -INF , !P5 ;  /* 0xff80000013cc7808 */ /* 0x000fe40006800000 */
[----:B------:R-:W-:Y:S02]  /*ff10*/  FMNMX3.FTZ R6, R5, R173, R172, !PT ;  /* 0x000000ad05067276 */ /* 0x000fe400078100ac */
[----:B------:R-:W-:Y:S02]  /*ff20*/  FSEL R243, R27, -INF , !P2 ;  /* 0xff8000001bf37808 */ /* 0x000fe40005000000 */
[----:B------:R-:W-:Y:S02]  /*ff30*/  FSEL R199, R28, -INF , !P4 ;  /* 0xff8000001cc77808 */ /* 0x000fe40006000000 */
[-C--:B------:R-:W-:Y:S02]  /*ff40*/  ISETP.GE.AND P6, PT, R171, R220.reuse, PT ;  /* 0x000000dcab00720c */ /* 0x080fe40003fc6270 */
[CC--:B------:R-:W-:Y:S02]  /*ff50*/  ISETP.GE.AND P2, PT, R3.reuse, R220.reuse, PT ;  /* 0x000000dc0300720c */ /* 0x0c0fe40003f46270 */
[-C--:B------:R-:W-:Y:S02]  /*ff60*/  ISETP.GE.AND P4, PT, R3, R219.reuse, PT ;  /* 0x000000db0300720c */ /* 0x080fe40003f86270 */
[----:B------:R-:W-:Y:S02]  /*ff70*/  ISETP.GE.AND P1, PT, R171, R219, PT ;  /* 0x000000dbab00720c */ /* 0x000fe40003f26270 */
[----:B------:R-:W-:Y:S02]  /*ff80*/  ISETP.GE.AND P5, PT, R170, R220, PT ;  /* 0x000000dcaa00720c */ /* 0x000fe40003fa6270 */
[----:B------:R-:W-:Y:S02]  /*ff90*/  FSEL R240, R22, -INF , !P3 ;  /* 0xff80000016f07808 */ /* 0x000fe40005800000 */
[----:B------:R-:W-:Y:S02]  /*ffa0*/  FSEL R239, R23, -INF , !P0 ;  /* 0xff80000017ef7808 */ /* 0x000fe40004000000 */
[----:B------:R-:W-:Y:S02]  /*ffb0*/  FMNMX3.FTZ R5, R14, R205, R203, !PT ;  /* 0x000000cd0e057276 */ /* 0x000fe400078100cb */
[----:B------:R-:W-:Y:S02]  /*ffc0*/  FMNMX3.FTZ R3, R6, R202, R204, !PT ;  /* 0x000000ca06037276 */ /* 0x000fe400078100cc */
[----:B------:R-:W-:Y:S02]  /*ffd0*/  LOP3.LUT R4, R4, UR27, R233, 0x96, !PT ;  /* 0x0000001b04047c12 */ /* 0x000fe4000f8e96e9 */
[----:B------:R-:W-:Y:S02]  /*ffe0*/  FSEL R246, R246, -INF , !P6 ;  /* 0xff800000f6f67808 */ /* 0x000fe40007000000 */
[-C--:B------:R-:W-:Y:S01]  /*fff0*/  ISETP.GE.AND P3, PT, R182, R219.reuse, PT ;  /* 0x000000dbb600720c */ /* 0x080fe20003f66270 */
[----:B------:R-:W-:Y:S01]  /*10000*/  IMAD.WIDE.U32 R14, R4, -0x326172a9, RZ ;  /* 0xcd9e8d57040e7825 */ /* 0x000fe200078e00ff */
[C---:B------:R-:W-:Y:S02]  /*10010*/  ISETP.GE.AND P0, PT, R181.reuse, R220, PT ;  /* 0x000000dcb500720c */ /* 0x040fe40003f06270 */
[-C--:B------:R-:W-:Y:S02]  /*10020*/  ISETP.GE.AND P6, PT, R181, R219.reuse, PT ;  /* 0x000000dbb500720c */ /* 0x080fe40003fc6270 */
[----:B------:R-:W-:Y:S02]  /*10030*/  FSEL R245, R25, -INF , !P5 ;  /* 0xff80000019f57808 */ /* 0x000fe40006800000 */
[----:B------:R-:W-:Y:S02]  /*10040*/  FSEL R244, R26, -INF , !P1 ;  /* 0xff8000001af47808 */ /* 0x000fe40004800000 */
[----:B------:R-:W-:Y:S02]  /*10050*/  FMNMX3.FTZ R5, R5, R242, R241, !PT ;  /* 0x000000f205057276 */ /* 0x000fe400078100f1 */
[----:B------:R-:W-:Y:S02]  /*10060*/  FMNMX3.FTZ R3, R3, R240, R239, !PT ;  /* 0x000000f003037276 */ /* 0x000fe400078100ef */
[C---:B------:R-:W-:Y:S02]  /*10070*/  ISETP.GE.AND P5, PT, R24.reuse, R220, PT ;  /* 0x000000dc1800720c */ /* 0x040fe40003fa6270 */
[----:B------:R-:W-:Y:S02]  /*10080*/  ISETP.GE.AND P1, PT, R24, R219, PT ;  /* 0x000000db1800720c */ /* 0x000fe40003f26270 */
        /* <DEDUP_REMOVED lines=14> */
.L_x_1996:
[----:B------:R-:W2:Y:S01]  /*10170*/  SHFL.BFLY PT, R6, R164, 0x2, 0x1f ;  /* 0x0c401f00a4067f89 */ /* 0x000ea200000e0000 */
[----:B-1----:R-:W-:Y:S01]  /*10180*/  LOP3.LUT R5, R236, UR19, R15, 0x96, !PT ;  /* 0x00000013ec057c12 */ /* 0x002fe2000f8e960f */
[----:B------:R-:W-:Y:S01]  /*10190*/  UIADD3 UR24, UPT, UPT, UR27, 0x76cf5d0a, URZ ;  /* 0x76cf5d0a1b187890 */ /* 0x000fe2000fffe0ff */
[----:B------:R-:W-:Y:S05]  /*101a0*/  LOP3.LUT R250, R229, UR18, R14, 0x96, !PT ;  /* 0x00000012e5fa7c12 */ /* 0x000fea000f8e960e */
[----:B------:R-:W1:Y:S01]  /*101b0*/  SHFL.BFLY PT, R4, R3, 0x2, 0x1f ;  /* 0x0c401f0003047f89 */ /* 0x000e6200000e0000 */
[----:B------:R-:W-:Y:S01]  /*101c0*/  UIADD3 UR21, UPT, UPT, UR27, 0x32370b8f, URZ ;  /* 0x32370b8f1b157890 */ /* 0x000fe2000fffe0ff */
[----:B------:R-:W-:Y:S01]  /*101d0*/  IMAD.WIDE.U32 R248, R5, -0x2daee0ad, RZ ;  /* 0xd2511f5305f87825 */ /* 0x000fe200078e00ff */
[----:B------:R-:W-:Y:S02]  /*101e0*/  UIADD3 UR12, UPT, UPT, UR27, -0x56f99767, URZ ;  /* 0xa90668991b0c7890 */ /* 0x000fe4000fffe0ff */
[----:B------:R-:W-:Y:S01]  /*101f0*/  UIADD3 UR20, UPT, UPT, UR27, -0x126145ec, URZ ;  /* 0xed9eba141b147890 */ /* 0x000fe2000fffe0ff */
[----:B------:R-:W-:Y:S01]  /*10200*/  IMAD.WIDE.U32 R250, R250, -0x2daee0ad, RZ ;  /* 0xd2511f53fafa7825 */ /* 0x000fe200078e00ff */
[----:B------:R-:W-:Y:S01]  /*10210*/  LOP3.LUT R5, R230, UR24, R249, 0x96, !PT ;  /* 0x00000018e6057c12 */ /* 0x000fe2000f8e96f9 */
[----:B------:R-:W-:Y:S01]  /*10220*/  UIADD3 UR11, UPT, UPT, UR27, 0x646e171e, URZ ;  /* 0x646e171e1b0b7890 */ /* 0x000fe2000fffe0ff */
[----:B------:R-:W-:Y:S01]  /*10230*/  SHF.L.U32 R188, R180, 0x3, RZ ;  /* 0x00000003b4bc7819 */ /* 0x000fe200000006ff */
[----:B------:R-:W-:Y:S01]  /*10240*/  UIADD3 UR29, UPT, UPT, UR29, 0x1, URZ ;  /* 0x000000011d1d7890 */ /* 0x000fe2000fffe0ff */
[----:B------:R-:W-:Y:S01]  /*10250*/  LOP3.LUT R248, R248, UR21, R251, 0x96, !PT ;  /* 0x00000015f8f87c12 */ /* 0x000fe2000f8e96fb */
[----:B------:R-:W-:Y:S01]  /*10260*/  IMAD.WIDE.U32 R206, R5, -0x326172a9, RZ ;  /* 0xcd9e8d5705ce7825 */ /* 0x000fe200078e00ff */
[----:B------:R-:W-:Y:S01]  /*10270*/  SHF.L.U32 R182, R180, 0x6, RZ ;  /* 0x00000006b4b67819 */ /* 0x000fe200000006ff */
[----:B------:R-:W-:Y:S01]  /*10280*/  UISETP.GT.AND UP0, UPT, UR16, UR14, UPT ;  /* 0x0000000e1000728c */ /* 0x000fe2000bf04270 */
[----:B------:R-:W-:Y:S01]  /*10290*/  LOP3.LUT R167, R188, 0x38, RZ, 0xc0, !PT ;  /* 0x00000038bca77812 */ /* 0x000fe200078ec0ff */
[----:B------:R-:W-:Y:S01]  /*102a0*/  IMAD.WIDE.U32 R248, R248, -0x326172a9, RZ ;  /* 0xcd9e8d57f8f87825 */ /* 0x000fe200078e00ff */
[----:B------:R-:W-:Y:S01]  /*102b0*/  LOP3.LUT R5, R228, UR17, R207, 0x96, !PT ;  /* 0x00000011e4057c12 */ /* 0x000fe2000f8e96cf */
[----:B------:R-:W-:Y:S01]  /*102c0*/  UIADD3 UR16, UPT, UPT, UR16, -0x1, URZ ;  /* 0xffffffff10107890 */ /* 0x000fe2000fffe0ff */
[----:B------:R-:W-:Y:S02]  /*102d0*/  SHF.R.U32.HI R181, RZ, 0x1, R180 ;  /* 0x00000001ffb57819 */ /* 0x000fe400000116b4 */
[----:B------:R-:W-:Y:S01]  /*102e0*/  LOP3.LUT R206, R206, UR13, R249, 0x96, !PT ;  /* 0x0000000dcece7c12 */ /* 0x000fe2000f8e96f9 */
[----:B------:R-:W-:Y:S01]  /*102f0*/  IMAD.WIDE.U32 R16, R5, -0x2daee0ad, RZ ;  /* 0xd2511f5305107825 */ /* 0x000fe200078e00ff */
[----:B------:R-:W-:Y:S02]  /*10300*/  LOP3.LUT R5, R181, 0x8, RZ, 0xc0, !PT ;  /* 0x00000008b5057812 */ /* 0x000fe400078ec0ff */
[----:B--2---:R-:W-:Y:S01]  /*10310*/  FMNMX.FTZ R164, R164, R6, !PT ;  /* 0x00000006a4a47209 */ /* 0x004fe20007810000 */
[----:B------:R-:W-:Y:S01]  /*10320*/  IMAD.WIDE.U32 R206, R206, -0x2daee0ad, RZ ;  /* 0xd2511f53cece7825 */ /* 0x000fe200078e00ff */
[----:B-1----:R-:W-:Y:S02]  /*10330*/  FMNMX.FTZ R4, R3, R4, !PT ;  /* 0x0000000403047209 */ /* 0x002fe40007810000 */
[----:B------:R-:W-:Y:S01]  /*10340*/  LOP3.LUT R250, R250, UR20, R17, 0x96, !PT ;  /* 0x00000014fafa7c12 */ /* 0x000fe2000f8e9611 */
[----:B------:R-:W1:Y:S01]  /*10350*/  SHFL.BFLY PT, R15, R164, 0x1, 0x1f ;  /* 0x0c201f00a40f7f89 */ /* 0x000e6200000e0000 */
[----:B------:R-:W-:Y:S02]  /*10360*/  LOP3.LUT R14, R16, UR12, R207, 0x96, !PT ;  /* 0x0000000c100e7c12 */ /* 0x000fe4000f8e96cf */
[--C-:B------:R-:W-:Y:S05]  /*10370*/  LOP3.LUT R6, R167, 0x1c0, R182.reuse, 0xf8, !PT ;  /* 0x000001c0a7067812 */ /* 0x100fea00078ef8b6 */
[----:B------:R-:W2:Y:S01]  /*10380*/  SHFL.BFLY PT, R3, R4, 0x1, 0x1f ;  /* 0x0c201f0004037f89 */ /* 0x000ea200000e0000 */
[----:B------:R-:W-:Y:S01]  /*10390*/  IMAD.WIDE.U32 R250, R250, -0x326172a9, RZ ;  /* 0xcd9e8d57fafa7825 */ /* 0x000fe200078e00ff */
[----:B------:R-:W-:Y:S03]  /*103a0*/  LOP3.LUT R5, R6, R5, RZ, 0x3c, !PT ;  /* 0x0000000506057212 */ /* 0x000fe600078e3cff */
[----:B------:R-:W-:Y:S01]  /*103b0*/  IMAD.WIDE.U32 R16, R14, -0x326172a9, RZ ;  /* 0xcd9e8d570e107825 */ /* 0x000fe200078e00ff */
[----:B------:R-:W-:Y:S02]  /*103c0*/  LOP3.LUT R248, R248, UR9, R251, 0x96, !PT ;  /* 0x00000009f8f87c12 */ /* 0x000fe4000f8e96fb */
[----:B------:R-:W-:Y:S02]  /*103d0*/  LOP3.LUT R182, R5, 0x200, R182, 0xf8, !PT ;  /* 0x0000020005b67812 */ /* 0x000fe400078ef8b6 */
[----:B------:R-:W-:Y:S01]  /*103e0*/  LOP3.LUT R169, R250, UR8, R17, 0x96, !PT ;  /* 0x00000008faa97c12 */ /* 0x000fe2000f8e9611 */
[----:B------:R-:W-:Y:S01]  /*103f0*/  IMAD.WIDE.U32 R248, R248, -0x2daee0ad, RZ ;  /* 0xd2511f53f8f87825 */ /* 0x000fe200078e00ff */
[----:B------:R-:W-:Y:S02]  /*10400*/  MOV R14, R16 ;  /* 0x00000010000e7202 */ /* 0x000fe40000000f00 */
[C---:B------:R-:W-:Y:S02]  /*10410*/  PRMT R5, R16.reuse, 0x7773, RZ ;  /* 0x0000777310057816 */ /* 0x040fe400000000ff */
[C---:B------:R-:W-:Y:S02]  /*10420*/  PRMT R6, R16.reuse, 0x7772, RZ ;  /* 0x0000777210067816 */ /* 0x040fe400000000ff */
[----:B------:R-:W-:Y:S02]  /*10430*/  PRMT R170, R16, 0x7771, RZ ;  /* 0x0000777110aa7816 */ /* 0x000fe400000000ff */
[----:B-1----:R-:W-:Y:S01]  /*10440*/  FMNMX.FTZ R164, R164, R15, !PT ;  /* 0x0000000fa4a47209 */ /* 0x002fe20007810000 */
[----:B------:R-:W1:Y:S01]  /*10450*/  LDC R16, c[0x0][0x4f8] ;  /* 0x00013e00ff107b82 */ /* 0x000e620000000800 */
[----:B------:R-:W-:Y:S02]  /*10460*/  LOP3.LUT R168, R169, 0xffff, RZ, 0xc0, !PT ;  /* 0x0000ffffa9a87812 */ /* 0x000fe400078ec0ff */
[C---:B------:R-:W-:Y:S01]  /*10470*/  FSETP.NEU.FTZ.AND P1, PT, R164.reuse, -INF , PT ;  /* 0xff800000a400780b */ /* 0x040fe20003f3d000 */
[----:B------:R-:W-:Y:S01]  /*10480*/  FMUL.FTZ R201, R164, UR4 ;  /* 0x00000004a4c97c20 */ /* 0x000fe20008410000 */
[----:B--2---:R-:W-:Y:S02]  /*10490*/  FMNMX.FTZ R3, R4, R3, !PT ;  /* 0x0000000304037209 */ /* 0x004fe40007810000 */
[----:B------:R-:W-:Y:S02]  /*104a0*/  LOP3.LUT R14, R14, 0xff, RZ, 0xc0, !PT ;  /* 0x000000ff0e0e7812 */ /* 0x000fe400078ec0ff */
[----:B------:R-:W-:Y:S01]  /*104b0*/  FSEL R201, R201, RZ, P1 ;  /* 0x000000ffc9c97208 */ /* 0x000fe20000800000 */
[----:B------:R-:W-:Y:S01]  /*104c0*/  FMUL.FTZ R200, R3, UR4 ;  /* 0x0000000403c87c20 */ /* 0x000fe20008410000 */
[----:B------:R-:W-:Y:S02]  /*104d0*/  PRMT R4, R169, 0x7632, R4 ;  /* 0x00007632a9047816 */ /* 0x000fe40000000004 */
[----:B------:R-:W-:Y:S01]  /*104e0*/  LEA R182, R182, UR5, 0x1 ;  /* 0x00000005b6b67c11 */ /* 0x000fe2000f8e08ff */
[----:B------:R-:W-:Y:S01]  /*104f0*/  FFMA.FTZ R195, R13, UR4, -R201 ;  /* 0x000000040dc37c23 */ /* 0x000fe200080108c9 */
[----:B------:R-:W-:Y:S01]  /*10500*/  PRMT R6, R6, 0x5410, R5 ;  /* 0x0000541006067816 */ /* 0x000fe20000000005 */
[--C-:B------:R-:W-:Y:S01]  /*10510*/  FFMA.FTZ R194, R12, UR4, -R201.reuse ;  /* 0x000000040cc27c23 */ /* 0x100fe200080108c9 */
[----:B------:R-:W-:Y:S01]  /*10520*/  LOP3.LUT R5, R169, 0xff, RZ, 0xc0, !PT ;  /* 0x000000ffa9057812 */ /* 0x000fe200078ec0ff */
[--C-:B------:R-:W-:Y:S01]  /*10530*/  FFMA.FTZ R192, R20, UR4, -R201.reuse ;  /* 0x0000000414c07c23 */ /* 0x100fe200080108c9 */
[----:B------:R-:W-:Y:S01]  /*10540*/  SHF.R.U32.HI R168, RZ, 0x8, R168 ;  /* 0x00000008ffa87819 */ /* 0x000fe200000116a8 */
[----:B------:R-:W-:Y:S01]  /*10550*/  FFMA.FTZ R191, R9, UR4, -R201 ;  /* 0x0000000409bf7c23 */ /* 0x000fe200080108c9 */
[----:B------:R-:W-:Y:S01]  /*10560*/  PRMT R170, R14, 0x5410, R170 ;  /* 0x000054100eaa7816 */ /* 0x000fe200000000aa */
[----:B------:R-:W-:Y:S01]  /*10570*/  MUFU.EX2 R195, R195 ;  /* 0x000000c300c37308 */ /* 0x000fe20000000800 */
[----:B------:R-:W-:Y:S01]  /*10580*/  SHF.R.U32.HI R169, RZ, 0x18, R169 ;  /* 0x00000018ffa97819 */ /* 0x000fe200000116a9 */
[----:B------:R-:W2:Y:S01]  /*10590*/  LDSM.16.MT88.4 R12, [R182+0x18000] ;  /* 0x01800000b60c783b */ /* 0x000ea20000004200 */
[----:B------:R-:W-:Y:S07]  /*105a0*/  FSETP.NEU.FTZ.AND P0, PT, R3, -INF , PT ;  /* 0xff8000000300780b */ /* 0x000fee0003f1d000 */
[----:B------:R-:W-:Y:S01]  /*105b0*/  MUFU.EX2 R192, R192 ;  /* 0x000000c000c07308 */ /* 0x000fe20000000800 */
[----:B------:R-:W-:Y:S01]  /*105c0*/  LOP3.LUT R4, R4, 0xff, RZ, 0xc0, !PT ;  /* 0x000000ff04047812 */ /* 0x000fe200078ec0ff */
[--C-:B------:R-:W-:Y:S01]  /*105d0*/  FFMA.FTZ R238, R175, UR4, -R201.reuse ;  /* 0x00000004afee7c23 */ /* 0x100fe200080108c9 */
[----:B------:R-:W-:Y:S07]  /*105e0*/  PRMT R168, R5, 0x5410, R168 ;  /* 0x0000541005a87816 */ /* 0x000fee00000000a8 */
[----:B------:R-:W-:Y:S01]  /*105f0*/  MUFU.EX2 R191, R191 ;  /* 0x000000bf00bf7308 */ /* 0x000fe20000000800 */
[----:B------:R-:W-:Y:S01]  /*10600*/  FSEL R5, R164, RZ, P1 ;  /* 0x000000ffa4057208 */ /* 0x000fe20000800000 */
[----:B------:R-:W-:Y:S01]  /*10610*/  FFMA.FTZ R205, R205, UR4, -R201 ;  /* 0x00000004cdcd7c23 */ /* 0x000fe200080108c9 */
[----:B------:R-:W-:Y:S07]  /*10620*/  PRMT R169, R4, 0x5410, R169 ;  /* 0x0000541004a97816 */ /* 0x000fee00000000a9 */
[----:B------:R-:W-:Y:S01]  /*10630*/  MUFU.EX2 R194, R194 ;  /* 0x000000c200c27308 */ /* 0x000fe20000000800 */
[----:B------:R-:W-:Y:S01]  /*10640*/  R2P PR, R180, 0x6 ;  /* 0x00000006b4007804 */ /* 0x000fe20000000000 */
[----:B------:R-:W-:Y:S01]  /*10650*/  FADD.FTZ R0, -R5, R0 ;  /* 0x0000000005007221 */ /* 0x000fe20000010100 */
[----:B------:R-:W-:Y:S07]  /*10660*/  FSEL R200, R200, RZ, P0 ;  /* 0x000000ffc8c87208 */ /* 0x000fee0000000000 */
[----:B------:R-:W-:Y:S01]  /*10670*/  MUFU.EX2 R238, R238 ;  /* 0x000000ee00ee7308 */ /* 0x000fe20000000800 */
[----:B------:R-:W-:Y:S01]  /*10680*/  FSEL R4, R3, RZ, P0 ;  /* 0x000000ff03047208 */ /* 0x000fe20000000000 */
[----:B------:R-:W-:Y:S01]  /*10690*/  FFMA.FTZ R246, R246, UR4, -R201 ;  /* 0x00000004f6f67c23 */ /* 0x000fe200080108c9 */
[----:B------:R-:W-:Y:S01]  /*106a0*/  SEL R185, R216, 0xffffffe0, !P1 ;  /* 0xffffffe0d8b97807 */ /* 0x000fe20004800000 */
[--C-:B------:R-:W-:Y:S01]  /*106b0*/  FFMA.FTZ R190, R10, UR4, -R200.reuse ;  /* 0x000000040abe7c23 */ /* 0x100fe200080108c8 */
[----:B------:R-:W-:Y:S01]  /*106c0*/  FFMA.FTZ R189, R11, UR4, -R200 ;  /* 0x000000040bbd7c23 */ /* 0x000fe200080108c8 */
[----:B------:R-:W-:Y:S01]  /*106d0*/  FADD.FTZ R2, -R4, R2 ;  /* 0x0000000204027221 */ /* 0x000fe20000010100 */
[--C-:B------:R-:W-:Y:S01]  /*106e0*/  FFMA.FTZ R196, R8, UR4, -R200.reuse ;  /* 0x0000000408c47c23 */ /* 0x100fe200080108c8 */
[--C-:B------:R-:W-:Y:S01]  /*106f0*/  FFMA.FTZ R193, R7, UR4, -R200.reuse ;  /* 0x0000000407c17c23 */ /* 0x100fe200080108c8 */
[----:B------:R-:W-:Y:S01]  /*10700*/  FMUL.FTZ R4, R0, UR4 ;  /* 0x0000000400047c20 */ /* 0x000fe20008410000 */
[----:B------:R-:W-:Y:S01]  /*10710*/  IADD3 R184, PT, PT, R185, R182, RZ ;  /* 0x000000b6b9b87210 */ /* 0x000fe20007ffe0ff */
[----:B------:R-:W-:Y:S01]  /*10720*/  FMUL.FTZ R0, R2, UR4 ;  /* 0x0000000402007c20 */ /* 0x000fe20008410000 */
[----:B------:R-:W-:Y:S01]  /*10730*/  MUFU.EX2 R190, R190 ;  /* 0x000000be00be7308 */ /* 0x000fe20000000800 */
[----:B-1----:R-:W-:Y:S01]  /*10740*/  LOP3.LUT R16, R16, 0xff, RZ, 0xc0, !PT ;  /* 0x000000ff10107812 */ /* 0x002fe200078ec0ff */
[--C-:B------:R-:W-:Y:S01]  /*10750*/  FFMA.FTZ R235, R173, UR4, -R200.reuse ;  /* 0x00000004adeb7c23 */ /* 0x100fe200080108c8 */
[----:B------:R-:W1:Y:S07]  /*10760*/  LDSM.16.MT88.4 R20, [R184+0x18000] ;  /* 0x01800000b814783b */ /* 0x000e6e0000004200 */
[----:B------:R-:W3:Y:S01]  /*10770*/  MUFU.EX2 R2, R4 ;  /* 0x0000000400027308 */ /* 0x000ee20000000800 */
[----:B------:R-:W-:Y:S01]  /*10780*/  LEA R176, R16, R16, 0x10 ;  /* 0x0000001010b07211 */ /* 0x000fe200078e80ff */
[--C-:B------:R-:W-:Y:S01]  /*10790*/  FFMA.FTZ R207, R172, UR4, -R200.reuse ;  /* 0x00000004accf7c23 */ /* 0x100fe200080108c8 */
[----:B------:R-:W-:Y:S07]  /*107a0*/  LOP3.LUT R6, R6, 0xff00ff, RZ, 0xc0, !PT ;  /* 0x00ff00ff06067812 */ /* 0x000fee00078ec0ff */
[----:B------:R-:W4:Y:S01]  /*107b0*/  MUFU.EX2 R189, R189 ;  /* 0x000000bd00bd7308 */ /* 0x000f220000000800 */
[----:B------:R-:W-:Y:S01]  /*107c0*/  IADD3 R8, PT, PT, R182, 0x18000, RZ ;  /* 0x00018000b6087810 */ /* 0x000fe20007ffe0ff */
[--C-:B------:R-:W-:Y:S01]  /*107d0*/  FFMA.FTZ R178, R178, UR4, -R200.reuse ;  /* 0x00000004b2b27c23 */ /* 0x100fe200080108c8 */
[----:B------:R-:W-:Y:S07]  /*107e0*/  IADD3 R183, PT, PT, R182, 0x18040, RZ ;  /* 0x00018040b6b77810 */ /* 0x000fee0007ffe0ff */
[----:B------:R-:W-:Y:S01]  /*107f0*/  MUFU.EX2 R196, R196 ;  /* 0x000000c400c47308 */ /* 0x000fe20000000800 */
[--C-:B------:R-:W-:Y:S01]  /*10800*/  HSET2.LE.AND R170, R170, R176.reuse, PT ;  /* 0x000000b0aaaa7233 */ /* 0x100fe20003803000 */
[----:B------:R-:W-:Y:S01]  /*10810*/  FFMA.FTZ R177, R177, UR4, -R200 ;  /* 0x00000004b1b17c23 */ /* 0x000fe200080108c8 */
[--C-:B------:R-:W-:Y:S07]  /*10820*/  HSET2.LE.AND R171, R6, R176.reuse, PT ;  /* 0x000000b006ab7233 */ /* 0x100fee0003803000 */
[----:B------:R-:W5:Y:S01]  /*10830*/  MUFU.EX2 R193, R193 ;  /* 0x000000c100c17308 */ /* 0x000f620000000800 */
[--C-:B------:R-:W-:Y:S01]  /*10840*/  HSET2.LE.AND R168, R168, R176.reuse, PT ;  /* 0x000000b0a8a87233 */ /* 0x100fe20003803000 */
[----:B---3--:R-:W-:Y:S01]  /*10850*/  FMUL.FTZ R9, R2, R157 ;  /* 0x0000009d02097220 */ /* 0x008fe20000410000 */
[--C-:B------:R-:W-:Y:S07]  /*10860*/  HSET2.LE.AND R169, R169, R176.reuse, PT ;  /* 0x000000b0a9a97233 */ /* 0x100fee0003803000 */
[----:B------:R-:W3:Y:S01]  /*10870*/  MUFU.EX2 R0, R0 ;  /* 0x0000000000007308 */ /* 0x000ee20000000800 */
[----:B------:R-:W-:Y:S01]  /*10880*/  @P2 IADD3 R183, PT, PT, R8, -0x40, RZ ;  /* 0xffffffc008b72810 */ /* 0x000fe20007ffe0ff */
[C---:B------:R-:W-:Y:S01]  /*10890*/  FMUL.FTZ R8, R2.reuse, R156 ;  /* 0x0000009c02087220 */ /* 0x040fe20000410000 */
[----:B------:R-:W-:Y:S01]  /*108a0*/  F2FP.BF16.F32.PACK_AB R7, R191, R192 ;  /* 0x000000c0bf07723e */ /* 0x000fe200000010ff */
[----:B------:R-:W-:Y:S01]  /*108b0*/  FMUL.FTZ R16, R2, R148 ;  /* 0x0000009402107220 */ /* 0x000fe20000410000 */
[----:B----4-:R-:W-:Y:S01]  /*108c0*/  F2FP.BF16.F32.PACK_AB R6, R189, R190 ;  /* 0x000000bebd06723e */ /* 0x010fe200000010ff */
[----:B------:R-:W4:Y:S01]  /*108d0*/  LDSM.16.MT88.4 R28, [R183] ;  /* 0x00000000b71c783b */ /* 0x000f220000004200 */
[----:B------:R-:W-:Y:S01]  /*108e0*/  F2FP.BF16.F32.PACK_AB R5, R194, R195 ;  /* 0x000000c3c205723e */ /* 0x000fe200000010ff */
[C---:B------:R-:W-:Y:S01]  /*108f0*/  FMUL.FTZ R17, R2.reuse, R149 ;  /* 0x0000009502117220 */ /* 0x040fe20000410000 */
[----:B------:R-:W-:Y:S01]  /*10900*/  LOP3.LUT R170, R7, R170, RZ, 0xc0, !PT ;  /* 0x000000aa07aa7212 */ /* 0x000fe200078ec0ff */
[C---:B------:R-:W-:Y:S01]  /*10910*/  FMUL.FTZ R24, R2.reuse, R140 ;  /* 0x0000008c02187220 */ /* 0x040fe20000410000 */
[----:B-----5:R-:W-:Y:S01]  /*10920*/  F2FP.BF16.F32.PACK_AB R4, R193, R196 ;  /* 0x000000c4c104723e */ /* 0x020fe200000010ff */
[----:B------:R-:W-:Y:S01]  /*10930*/  FMUL.FTZ R25, R2, R141 ;  /* 0x0000008d02197220 */ /* 0x000fe20000410000 */
[----:B------:R-:W-:Y:S01]  /*10940*/  LOP3.LUT R171, R6, R171, RZ, 0xc0, !PT ;  /* 0x000000ab06ab7212 */ /* 0x000fe200078ec0ff */
[----:B---3--:R-:W-:Y:S01]  /*10950*/  FMUL.FTZ R6, R0, R162 ;  /* 0x000000a200067220 */ /* 0x008fe20000410000 */
[----:B------:R-:W-:Y:S01]  /*10960*/  LOP3.LUT R168, R5, R168, RZ, 0xc0, !PT ;  /* 0x000000a805a87212 */ /* 0x000fe200078ec0ff */
[----:B------:R-:W-:Y:S01]  /*10970*/  FMUL.FTZ R5, R2, R161 ;  /* 0x000000a102057220 */ /* 0x000fe20000410000 */
[----:B------:R-:W-:Y:S01]  /*10980*/  LOP3.LUT R169, R4, R169, RZ, 0xc0, !PT ;  /* 0x000000a904a97212 */ /* 0x000fe200078ec0ff */
[----:B------:R-:W-:Y:S01]  /*10990*/  FMUL.FTZ R4, R2, R160 ;  /* 0x000000a002047220 */ /* 0x000fe20000410000 */
[C---:B------:R-:W-:Y:S01]  /*109a0*/  FMUL.FTZ R7, R0.reuse, R163 ;  /* 0x000000a300077220 */ /* 0x040fe20000410000 */
[C---:B------:R-:W-:Y:S01]  /*109b0*/  FMUL.FTZ R10, R0.reuse, R158 ;  /* 0x0000009e000a7220 */ /* 0x040fe20000410000 */
[----:B------:R-:W-:Y:S01]  /*109c0*/  LDSM.16.MT88.4 R160, [R184+0x1a800] ;  /* 0x01a80000b8a0783b */ /* 0x000fe20000004200 */
[C---:B------:R-:W-:Y:S01]  /*109d0*/  FMUL.FTZ R11, R0.reuse, R159 ;  /* 0x0000009f000b7220 */ /* 0x040fe20000410000 */
[----:B------:R-:W-:Y:S01]  /*109e0*/  IADD3 R185, PT, PT, R185, R183, RZ ;  /* 0x000000b7b9b97210 */ /* 0x000fe20007ffe0ff */
[C---:B------:R-:W-:Y:S01]  /*109f0*/  FMUL.FTZ R19, R0.reuse, R151 ;  /* 0x0000009700137220 */ /* 0x040fe20000410000 */
        /* <DEDUP_REMOVED lines=15> */
[C---:B------:R-:W-:Y:S01]  /*10af0*/  FMUL.FTZ R35, R0.reuse, R135 ;  /* 0x0000008700237220 */ /* 0x040fe20000410000 */
[----:B------:R-:W-:Y:S01]  /*10b00*/  FMUL.FTZ R18, R0, R150 ;  /* 0x0000009600127220 */ /* 0x000fe20000410000 */
[C---:B-1----:R-:W-:Y:S02]  /*10b10*/  HMMA.16816.F32.BF16 R12, R168.reuse, R20, R12 ;  /* 0x00000014a80c723c */ /* 0x042fe4000004180c */
[----:B------:R-:W1:Y:S01]  /*10b20*/  LDSM.16.MT88.4 R152, [R185] ;  /* 0x00000000b998783b */ /* 0x000e620000004200 */
[C---:B------:R-:W-:Y:S01]  /*10b30*/  FMUL.FTZ R20, R2.reuse, R144 ;  /* 0x0000009002147220 */ /* 0x040fe20000410000 */
[C---:B------:R-:W-:Y:S01]  /*10b40*/  FMUL.FTZ R21, R2.reuse, R145 ;  /* 0x0000009102157220 */ /* 0x040fe20000410000 */
[C---:B------:R-:W-:Y:S01]  /*10b50*/  FMUL.FTZ R36, R2.reuse, R36 ;  /* 0x0000002402247220 */ /* 0x040fe20000410000 */
[----:B------:R-:W-:Y:S01]  /*10b60*/  FMUL.FTZ R37, R2, R37 ;  /* 0x0000002502257220 */ /* 0x000fe20000410000 */
        /* <DEDUP_REMOVED lines=11> */
[C---:B----4-:R-:W-:Y:S03]  /*10c20*/  HMMA.16816.F32.BF16 R20, R168.reuse, R28, R20 ;  /* 0x0000001ca814723c */ /* 0x050fe60000041814 */
[C---:B------:R-:W-:Y:S01]  /*10c30*/  FMUL.FTZ R28, R2.reuse, R136 ;  /* 0x00000088021c7220 */ /* 0x040fe20000410000 */
[C---:B------:R-:W-:Y:S01]  /*10c40*/  FMUL.FTZ R29, R2.reuse, R137 ;  /* 0x00000089021d7220 */ /* 0x040fe20000410000 */
[C---:B------:R-:W-:Y:S01]  /*10c50*/  FMUL.FTZ R44, R2.reuse, R44 ;  /* 0x0000002c022c7220 */ /* 0x040fe20000410000 */
[----:B------:R-:W-:Y:S01]  /*10c60*/  FMUL.FTZ R45, R2, R45 ;  /* 0x0000002d022d7220 */ /* 0x000fe20000410000 */
[C---:B------:R-:W-:Y:S01]  /*10c70*/  FMUL.FTZ R46, R0.reuse, R46 ;  /* 0x0000002e002e7220 */ /* 0x040fe20000410000 */
[C---:B------:R-:W-:Y:S03]  /*10c80*/  HMMA.16816.F32.BF16 R24, R168.reuse, R30, R24 ;  /* 0x0000001ea818723c */ /* 0x040fe60000041818 */
[C---:B------:R-:W-:Y:S01]  /*10c90*/  FMUL.FTZ R30, R0.reuse, R138 ;  /* 0x0000008a001e7220 */ /* 0x040fe20000410000 */
        /* <DEDUP_REMOVED lines=100> */
[----:B------:R-:W-:Y:S01]  /*112e0*/  LOP3.LUT R149, R206, UR11, R249, 0x96, !PT ;  /* 0x0000000bce957c12 */ /* 0x000fe2000f8e96f9 */
[--C-:B------:R-:W-:Y:S01]  /*112f0*/  FFMA.FTZ R206, R174, UR4, -R201.reuse ;  /* 0x00000004aece7c23 */ /* 0x100fe200080108c9 */
[C---:B------:R-:W-:Y:S01]  /*11300*/  FMUL.FTZ R124, R2.reuse, R124 ;  /* 0x0000007c027c7220 */ /* 0x040fe20000410000 */
[C---:B---3--:R-:W-:Y:S01]  /*11310*/  HMMA.16816.F32.BF16 R84, R168.reuse, R140, R84 ;  /* 0x0000008ca854723c */ /* 0x048fe20000041854 */
[----:B------:R-:W-:Y:S02]  /*11320*/  LDSM.16.MT88.4 R172, [R184+0x1c800] ;  /* 0x01c80000b8ac783b */ /* 0x000fe40000004200 */
[----:B------:R-:W-:Y:S01]  /*11330*/  PRMT R150, R149, 0x7632, R150 ;  /* 0x0000763295967816 */ /* 0x000fe20000000096 */
[----:B------:R-:W-:Y:S01]  /*11340*/  MUFU.EX2 R206, R206 ;  /* 0x000000ce00ce7308 */ /* 0x000fe20000000800 */
[----:B------:R-:W-:Y:S01]  /*11350*/  FMUL.FTZ R125, R2, R125 ;  /* 0x0000007d027d7220 */ /* 0x000fe20000410000 */
[----:B------:R-:W-:Y:S01]  /*11360*/  FMUL.FTZ R126, R0, R126 ;  /* 0x0000007e007e7220 */ /* 0x000fe20000410000 */
[----:B------:R-:W-:Y:S01]  /*11370*/  LOP3.LUT R150, R150, 0xff, RZ, 0xc0, !PT ;  /* 0x000000ff96967812 */ /* 0x000fe200078ec0ff */
[C---:B------:R-:W-:Y:S01]  /*11380*/  HMMA.16816.F32.BF16 R88, R168.reuse, R142, R88 ;  /* 0x0000008ea858723c */ /* 0x040fe20000041858 */
[----:B------:R-:W3:Y:S02]  /*11390*/  LDSM.16.MT88.4 R140, [R184+0x1e000] ;  /* 0x01e00000b88c783b */ /* 0x000ee40000004200 */
[----:B------:R-:W-:Y:S01]  /*113a0*/  FMUL.FTZ R127, R0, R127 ;  /* 0x0000007f007f7220 */ /* 0x000fe20000410000 */
[C---:B------:R-:W-:Y:S01]  /*113b0*/  FMUL.FTZ R128, R2.reuse, R128 ;  /* 0x0000008002807220 */ /* 0x040fe20000410000 */
[----:B------:R-:W-:Y:S01]  /*113c0*/  FMUL.FTZ R129, R2, R129 ;  /* 0x0000008102817220 */ /* 0x000fe20000410000 */
[C---:B------:R-:W-:Y:S01]  /*113d0*/  FMUL.FTZ R130, R0.reuse, R130 ;  /* 0x0000008200827220 */ /* 0x040fe20000410000 */
[----:B------:R-:W-:Y:S01]  /*113e0*/  FMUL.FTZ R131, R0, R131 ;  /* 0x0000008300837220 */ /* 0x000fe20000410000 */
[----:B------:R-:W-:Y:S01]  /*113f0*/  FFMA.FTZ R247, R197, UR4, -R201 ;  /* 0x00000004c5f77c23 */ /* 0x000fe200080108c9 */
[C---:B-1----:R-:W-:Y:S01]  /*11400*/  HMMA.16816.F32.BF16 R92, R168.reuse, R136, R92 ;  /* 0x00000088a85c723c */ /* 0x042fe2000004185c */
[----:B------:R-:W-:Y:S02]  /*11410*/  MUFU.EX2 R197, R178 ;  /* 0x000000b200c57308 */ /* 0x000fe40000000800 */
[--C-:B------:R-:W-:Y:S01]  /*11420*/  FFMA.FTZ R204, R204, UR4, -R200.reuse ;  /* 0x00000004cccc7c23 */ /* 0x100fe200080108c8 */
[----:B------:R-:W-:Y:S01]  /*11430*/  LOP3.LUT R148, R149, 0xffff, RZ, 0xc0, !PT ;  /* 0x0000ffff95947812 */ /* 0x000fe200078ec0ff */
[----:B------:R-:W-:Y:S06]  /*11440*/  FFMA.FTZ R239, R239, UR4, -R200 ;  /* 0x00000004efef7c23 */ /* 0x000fec00080108c8 */
[----:B------:R-:W-:Y:S01]  /*11450*/  MUFU.EX2 R247, R247 ;  /* 0x000000f700f77308 */ /* 0x000fe20000000800 */
[----:B------:R-:W-:Y:S01]  /*11460*/  FFMA.FTZ R195, R2, R234, R195 ;  /* 0x000000ea02c37223 */ /* 0x000fe200000100c3 */
[C---:B------:R-:W-:Y:S01]  /*11470*/  HMMA.16816.F32.BF16 R96, R168.reuse, R138, R96 ;  /* 0x0000008aa860723c */ /* 0x040fe20000041860 */
[----:B------:R-:W1:Y:S07]  /*11480*/  LDSM.16.MT88.4 R136, [R183+0x6000] ;  /* 0x00600000b788783b */ /* 0x000e6e0000004200 */
[----:B------:R-:W-:Y:S01]  /*11490*/  MUFU.EX2 R204, R204 ;  /* 0x000000cc00cc7308 */ /* 0x000fe20000000800 */
[----:B------:R-:W-:Y:S01]  /*114a0*/  SHF.R.U32.HI R148, RZ, 0x8, R148 ;  /* 0x00000008ff947819 */ /* 0x000fe20000011694 */
[----:B------:R-:W-:Y:S01]  /*114b0*/  FFMA.FTZ R196, R0, R227, R196 ;  /* 0x000000e300c47223 */ /* 0x000fe200000100c4 */
[----:B------:R-:W-:Y:S07]  /*114c0*/  MOV R2, R3 ;  /* 0x0000000300027202 */ /* 0x000fee0000000f00 */
[----:B------:R-:W-:Y:S01]  /*114d0*/  MUFU.EX2 R239, R239 ;  /* 0x000000ef00ef7308 */ /* 0x000fe20000000800 */
[----:B------:R-:W-:Y:S01]  /*114e0*/  FADD.FTZ R195, R194, R195 ;  /* 0x000000c3c2c37221 */ /* 0x000fe20000010000 */
[C---:B--2---:R-:W-:Y:S03]  /*114f0*/  HMMA.16816.F32.BF16 R100, R168.reuse, R132, R100 ;  /* 0x00000084a864723c */ /* 0x044fe60000041864 */
[----:B------:R-:W-:Y:S01]  /*11500*/  MOV R132, R248 ;  /* 0x000000f800847202 */ /* 0x000fe20000000f00 */
[----:B------:R-:W-:Y:S01]  /*11510*/  FADD.FTZ R196, R193, R196 ;  /* 0x000000c4c1c47221 */ /* 0x000fe20000010000 */
[----:B------:R-:W-:Y:S01]  /*11520*/  MOV R0, R164 ;  /* 0x000000a400007202 */ /* 0x000fe20000000f00 */
[----:B------:R-:W-:Y:S02]  /*11530*/  FADD.FTZ R192, R192, R195 ;  /* 0x000000c3c0c07221 */ /* 0x000fe40000010000 */
[C---:B------:R-:W-:Y:S03]  /*11540*/  HMMA.16816.F32.BF16 R104, R168.reuse, R134, R104 ;  /* 0x00000086a868723c */ /* 0x040fe60000041868 */
[----:B------:R-:W-:Y:S01]  /*11550*/  FADD.FTZ R190, R190, R196 ;  /* 0x000000c4bebe7221 */ /* 0x000fe20000010000 */
[----:B------:R-:W-:Y:S03]  /*11560*/  FADD.FTZ R192, R191, R192 ;  /* 0x000000c0bfc07221 */ /* 0x000fe60000010000 */
[----:B------:R-:W-:Y:S01]  /*11570*/  FADD.FTZ R190, R189, R190 ;  /* 0x000000bebdbe7221 */ /* 0x000fe20000010000 */
[C---:B---3--:R-:W-:Y:S03]  /*11580*/  HMMA.16816.F32.BF16 R108, R168.reuse, R140, R108 ;  /* 0x0000008ca86c723c */ /* 0x048fe6000004186c */
[C---:B------:R-:W-:Y:S02]  /*11590*/  PRMT R141, R248.reuse, 0x7773, RZ ;  /* 0x00007773f88d7816 */ /* 0x040fe400000000ff */
[C---:B------:R-:W-:Y:S03]  /*115a0*/  PRMT R140, R248.reuse, 0x7772, RZ ;  /* 0x00007772f88c7816 */ /* 0x040fe600000000ff */
[C---:B------:R-:W-:Y:S03]  /*115b0*/  HMMA.16816.F32.BF16 R112, R168.reuse, R142, R112 ;  /* 0x0000008ea870723c */ /* 0x040fe60000041870 */
[----:B------:R-:W-:Y:S01]  /*115c0*/  FFMA.FTZ R143, R203, UR4, -R201 ;  /* 0x00000004cb8f7c23 */ /* 0x000fe200080108c9 */
[----:B------:R-:W-:Y:S01]  /*115d0*/  PRMT R142, R248, 0x7771, RZ ;  /* 0x00007771f88e7816 */ /* 0x000fe200000000ff */
[----:B------:R2:W-:Y:S01]  /*115e0*/  MUFU.EX2 R203, R205 ;  /* 0x000000cd00cb7308 */ /* 0x0005e20000000800 */
[----:B------:R-:W-:Y:S02]  /*115f0*/  PRMT R140, R140, 0x5410, R141 ;  /* 0x000054108c8c7816 */ /* 0x000fe4000000008d */
[C---:B-1----:R-:W-:Y:S03]  /*11600*/  HMMA.16816.F32.BF16 R116, R168.reuse, R136, R116 ;  /* 0x00000088a874723c */ /* 0x042fe60000041874 */
[----:B------:R-:W-:Y:S02]  /*11610*/  LOP3.LUT R136, R132, 0xff, RZ, 0xc0, !PT ;  /* 0x000000ff84887812 */ /* 0x000fe400078ec0ff */
[----:B------:R-:W1:Y:S01]  /*11620*/  LDSM.16.MT88.4 R132, [R185+0x6000] ;  /* 0x00600000b984783b */ /* 0x000e620000004200 */
[----:B------:R-:W-:Y:S02]  /*11630*/  LOP3.LUT R137, R149, 0xff, RZ, 0xc0, !PT ;  /* 0x000000ff95897812 */ /* 0x000fe400078ec0ff */
[C---:B------:R-:W-:Y:S03]  /*11640*/  HMMA.16816.F32.BF16 R120, R168.reuse, R138, R120 ;  /* 0x0000008aa878723c */ /* 0x040fe60000041878 */
[----:B--2---:R-:W-:Y:S01]  /*11650*/  FFMA.FTZ R205, R202, UR4, -R200 ;  /* 0x00000004cacd7c23 */ /* 0x004fe200080108c8 */
[----:B------:R-:W-:Y:S01]  /*11660*/  PRMT R136, R136, 0x5410, R142 ;  /* 0x0000541088887816 */ /* 0x000fe2000000008e */
[----:B------:R2:W3:Y:S01]  /*11670*/  MUFU.EX2 R202, R143 ;  /* 0x0000008f00ca7308 */ /* 0x0004e20000000800 */
[----:B------:R-:W-:Y:S02]  /*11680*/  LOP3.LUT R139, R140, 0xff00ff, RZ, 0xc0, !PT ;  /* 0x00ff00ff8c8b7812 */ /* 0x000fe400078ec0ff */
[----:B------:R-:W-:Y:S07]  /*11690*/  SHF.R.U32.HI R149, RZ, 0x18, R149 ;  /* 0x00000018ff957819 */ /* 0x000fee0000011695 */
[----:B------:R-:W4:Y:S01]  /*116a0*/  MUFU.EX2 R205, R205 ;  /* 0x000000cd00cd7308 */ /* 0x000f220000000800 */
[----:B------:R-:W-:Y:S02]  /*116b0*/  PRMT R148, R137, 0x5410, R148 ;  /* 0x0000541089947816 */ /* 0x000fe40000000094 */
        /* <DEDUP_REMOVED lines=24> */
[----:B------:R-:W-:Y:S02]  /*11840*/  FADD.FTZ R205, R205, R235 ;  /* 0x000000ebcdcd7221 */ /* 0x000fe40000010000 */
[----:B------:R-:W-:Y:S01]  /*11850*/  FADD.FTZ R203, R202, R203 ;  /* 0x000000cbcacb7221 */ /* 0x000fe20000010000 */
[C---:B--2---:R-:W-:Y:S05]  /*11860*/  HMMA.16816.F32.BF16 R4, R136.reuse, R140, R4 ;  /* 0x0000008c8804723c */ /* 0x044fea0000041804 */
[----:B------:R-:W-:Y:S03]  /*11870*/  FADD.FTZ R205, R204, R205 ;  /* 0x000000cdcccd7221 */ /* 0x000fe60000010000 */
        /* <DEDUP_REMOVED lines=45> */
[--C-:B------:R-:W-:Y:S01]  /*11b50*/  FFMA.FTZ R146, R244, UR4, -R200.reuse ;  /* 0x00000004f4927c23 */ /* 0x100fe200080108c8 */
[----:B------:R-:W-:Y:S01]  /*11b60*/  LOP3.LUT R145, R228, UR17, R147, 0x96, !PT ;  /* 0x00000011e4917c12 */ /* 0x000fe2000f8e9693 */
[----:B------:R-:W-:Y:S02]  /*11b70*/  FFMA.FTZ R147, R245, UR4, -R201 ;  /* 0x00000004f5937c23 */ /* 0x000fe400080108c9 */
[C---:B------:R-:W-:Y:S01]  /*11b80*/  HMMA.16816.F32.BF16 R104, R136.reuse, R154, R104 ;  /* 0x0000009a8868723c */ /* 0x040fe20000041868 */
[----:B------:R3:W-:Y:S02]  /*11b90*/  MUFU.EX2 R245, R246 ;  /* 0x000000f600f57308 */ /* 0x0007e40000000800 */
[----:B------:R-:W-:Y:S08]  /*11ba0*/  IMAD.WIDE.U32 R174, R174, -0x2daee0ad, RZ ;  /* 0xd2511f53aeae7825 */ /* 0x000ff000078e00ff */
[----:B------:R-:W-:Y:S01]  /*11bb0*/  MUFU.EX2 R244, R147 ;  /* 0x0000009300f47308 */ /* 0x000fe20000000800 */
        /* <DEDUP_REMOVED lines=9> */
[----:B------:R-:W-:Y:S01]  /*11c50*/  IMAD.WIDE.U32 R248, R248, -0x326172a9, RZ ;  /* 0xcd9e8d57f8f87825 */ /* 0x000fe200078e00ff */
[C---:B--2---:R-:W-:Y:S03]  /*11c60*/  HMMA.16816.F32.BF16 R116, R136.reuse, R140, R116 ;  /* 0x0000008c8874723c */ /* 0x044fe60000041874 */
[----:B------:R-:W-:Y:S02]  /*11c70*/  MOV R144, R152 ;  /* 0x0000009800907202 */ /* 0x000fe40000000f00 */
[----:B------:R-:W-:Y:S02]  /*11c80*/  PRMT R140, R152, 0x7771, RZ ;  /* 0x00007771988c7816 */ /* 0x000fe400000000ff */
[----:B------:R-:W-:Y:S01]  /*11c90*/  LOP3.LUT R144, R144, 0xff, RZ, 0xc0, !PT ;  /* 0x000000ff90907812 */ /* 0x000fe200078ec0ff */
[C---:B------:R-:W-:Y:S03]  /*11ca0*/  HMMA.16816.F32.BF16 R120, R136.reuse, R142, R120 ;  /* 0x0000008e8878723c */ /* 0x040fe60000041878 */
[----:B------:R-:W-:Y:S01]  /*11cb0*/  PRMT R140, R144, 0x5410, R140 ;  /* 0x00005410908c7816 */ /* 0x000fe2000000008c */
[----:B------:R-:W-:Y:S01]  /*11cc0*/  FFMA.FTZ R144, R243, UR4, -R200 ;  /* 0x00000004f3907c23 */ /* 0x000fe200080108c8 */
[C---:B------:R-:W-:Y:S01]  /*11cd0*/  PRMT R145, R152.reuse, 0x7772, RZ ;  /* 0x0000777298917816 */ /* 0x040fe200000000ff */
[----:B------:R-:W-:Y:S01]  /*11ce0*/  MUFU.EX2 R243, R146 ;  /* 0x0000009200f37308 */ /* 0x000fe20000000800 */
[----:B------:R-:W-:Y:S01]  /*11cf0*/  PRMT R141, R152, 0x7773, RZ ;  /* 0x00007773988d7816 */ /* 0x000fe200000000ff */
[----:B------:R-:W-:Y:S01]  /*11d00*/  FFMA.FTZ R142, R241, UR4, -R201 ;  /* 0x00000004f18e7c23 */ /* 0x000fe200080108c9 */
[----:B------:R-:W-:Y:S01]  /*11d10*/  LOP3.LUT R152, R248, UR8, R153, 0x96, !PT ;  /* 0x00000008f8987c12 */ /* 0x000fe2000f8e9699 */
[----:B------:R-:W-:Y:S01]  /*11d20*/  FFMA.FTZ R153, R242, UR4, -R201 ;  /* 0x00000004f2997c23 */ /* 0x000fe200080108c9 */
[----:B------:R-:W-:Y:S05]  /*11d30*/  PRMT R141, R145, 0x5410, R141 ;  /* 0x00005410918d7816 */ /* 0x000fea000000008d */
[----:B------:R2:W3:Y:S01]  /*11d40*/  MUFU.EX2 R242, R144 ;  /* 0x0000009000f27308 */ /* 0x0004e20000000800 */
[C---:B------:R-:W-:Y:S02]  /*11d50*/  LOP3.LUT R143, R152.reuse, 0xffff, RZ, 0xc0, !PT ;  /* 0x0000ffff988f7812 */ /* 0x040fe400078ec0ff */
[C---:B------:R-:W-:Y:S07]  /*11d60*/  PRMT R161, R152.reuse, 0x7632, R161 ;  /* 0x0000763298a17816 */ /* 0x040fee00000000a1 */
[----:B------:R4:W-:Y:S01]  /*11d70*/  MUFU.EX2 R240, R142 ;  /* 0x0000008e00f07308 */ /* 0x0009e20000000800 */
[----:B------:R-:W-:Y:S02]  /*11d80*/  LOP3.LUT R160, R152, 0xff, RZ, 0xc0, !PT ;  /* 0x000000ff98a07812 */ /* 0x000fe400078ec0ff */
[----:B------:R-:W-:Y:S07]  /*11d90*/  SHF.R.U32.HI R143, RZ, 0x8, R143 ;  /* 0x00000008ff8f7819 */ /* 0x000fee000001168f */
[----:B------:R5:W5:Y:S01]  /*11da0*/  MUFU.EX2 R241, R153 ;  /* 0x0000009900f17308 */ /* 0x000b620000000800 */
[----:B------:R-:W-:Y:S02]  /*11db0*/  LOP3.LUT R161, R161, 0xff, RZ, 0xc0, !PT ;  /* 0x000000ffa1a17812 */ /* 0x000fe400078ec0ff */
[----:B------:R-:W-:Y:S01]  /*11dc0*/  PRMT R160, R160, 0x5410, R143 ;  /* 0x00005410a0a07816 */ /* 0x000fe2000000008f */
[C---:B-1----:R-:W-:Y:S01]  /*11dd0*/  HMMA.16816.F32.BF16 R124, R136.reuse, R132, R124 ;  /* 0x00000084887c723c */ /* 0x042fe2000004187c */
[----:B--2---:R-:W1:Y:S02]  /*11de0*/  LDSM.16.MT88.4 R144, [R182+0x19000] ;  /* 0x01900000b690783b */ /* 0x004e640000004200 */
[----:B------:R-:W-:Y:S02]  /*11df0*/  LOP3.LUT R143, R141, 0xff00ff, RZ, 0xc0, !PT ;  /* 0x00ff00ff8d8f7812 */ /* 0x000fe400078ec0ff */
[----:B----4-:R-:W-:Y:S02]  /*11e00*/  SHF.R.U32.HI R142, RZ, 0x18, R152 ;  /* 0x00000018ff8e7819 */ /* 0x010fe40000011698 */
[----:B---3--:R-:W-:Y:S01]  /*11e10*/  F2FP.BF16.F32.PACK_AB R133, R242, R243 ;  /* 0x000000f3f285723e */ /* 0x008fe200000010ff */
[----:B------:R-:W-:Y:S01]  /*11e20*/  HMMA.16816.F32.BF16 R128, R136, R134, R128 ;  /* 0x000000868880723c */ /* 0x000fe20000041880 */
[----:B-----5:R-:W2:Y:S02]  /*11e30*/  LDSM.16.MT88.4 R152, [R183+0x1000] ;  /* 0x00100000b798783b */ /* 0x020ea40000004200 */
        /* <DEDUP_REMOVED lines=21> */
[----:B------:R-:W-:Y:S01]  /*11f90*/  FADD.FTZ R243, R242, R243 ;  /* 0x000000f3f2f37221 */ /* 0x000fe20000010000 */
[C---:B-1----:R-:W-:Y:S01]  /*11fa0*/  HMMA.16816.F32.BF16 R4, R140.reuse, R144, R4 ;  /* 0x000000908c04723c */ /* 0x042fe20000041804 */
[----:B------:R-:W-:Y:S07]  /*11fb0*/  LDSM.16.MT88.4 R160, [R184+0x1d000] ;  /* 0x01d00000b8a0783b */ /* 0x000fee0000004200 */
        /* <DEDUP_REMOVED lines=20> */
[C---:B----4-:R-:W-:Y:S08]  /*12100*/  HMMA.16816.F32.BF16 R60, R140.reuse, R148, R60 ;  /* 0x000000948c3c723c */ /* 0x050ff0000004183c */
[C---:B------:R-:W-:Y:S03]  /*12110*/  HMMA.16816.F32.BF16 R64, R140.reuse, R150, R64 ;  /* 0x000000968c40723c */ /* 0x040fe60000041840 */
[----:B------:R-:W-:Y:S05]  /*12120*/  LOP3.LUT R150, R172, UR9, R249, 0x96, !PT ;  /* 0x00000009ac967c12 */ /* 0x000fea000f8e96f9 */
[C---:B--2---:R-:W-:Y:S03]  /*12130*/  HMMA.16816.F32.BF16 R68, R140.reuse, R152, R68 ;  /* 0x000000988c44723c */ /* 0x044fe60000041844 */
[----:B------:R-:W-:Y:S05]  /*12140*/  IMAD.WIDE.U32 R150, R150, -0x2daee0ad, RZ ;  /* 0xd2511f5396967825 */ /* 0x000fea00078e00ff */
[C---:B------:R-:W-:Y:S03]  /*12150*/  HMMA.16816.F32.BF16 R72, R140.reuse, R154, R72 ;  /* 0x0000009a8c48723c */ /* 0x040fe60000041848 */
[----:B------:R-:W-:Y:S01]  /*12160*/  LOP3.LUT R174, R174, UR11, R151, 0x96, !PT ;  /* 0x0000000baeae7c12 */ /* 0x000fe2000f8e9697 */
[--C-:B------:R-:W-:Y:S01]  /*12170*/  FFMA.FTZ R151, R199, UR4, -R201.reuse ;  /* 0x00000004c7977c23 */ /* 0x100fe200080108c9 */
[----:B------:R-:W-:Y:S01]  /*12180*/  PRMT R149, R150, 0x7773, RZ ;  /* 0x0000777396957816 */ /* 0x000fe200000000ff */
[--C-:B------:R-:W-:Y:S01]  /*12190*/  FFMA.FTZ R199, R198, UR4, -R201.reuse ;  /* 0x00000004c6c77c23 */ /* 0x100fe200080108c9 */
[----:B------:R-:W-:Y:S01]  /*121a0*/  FFMA.FTZ R201, R179, UR4, -R201 ;  /* 0x00000004b3c97c23 */ /* 0x000fe200080108c9 */
[C---:B------:R-:W-:Y:S01]  /*121b0*/  HMMA.16816.F32.BF16 R76, R140.reuse, R160, R76 ;  /* 0x000000a08c4c723c */ /* 0x040fe2000004184c */
[----:B------:R2:W-:Y:S02]  /*121c0*/  MUFU.EX2 R198, R151 ;  /* 0x0000009700c67308 */ /* 0x0005e40000000800 */
[----:B------:R-:W-:Y:S08]  /*121d0*/  MOV R148, R150 ;  /* 0x0000009600947202 */ /* 0x000ff00000000f00 */
        /* <DEDUP_REMOVED lines=19> */
[----:B--2---:R-:W2:Y:S02]  /*12310*/  LDSM.16.MT88.4 R148, [R184+0x19800] ;  /* 0x01980000b894783b */ /* 0x004ea40000004200 */
[--C-:B------:R-:W-:Y:S01]  /*12320*/  FFMA.FTZ R138, R166, UR4, -R200.reuse ;  /* 0x00000004a68a7c23 */ /* 0x100fe200080108c8 */
[----:B------:R-:W-:Y:S01]  /*12330*/  PRMT R139, R174, 0x7632, R139 ;  /* 0x00007632ae8b7816 */ /* 0x000fe2000000008b */
[----:B------:R-:W5:Y:S01]  /*12340*/  MUFU.EX2 R166, R177 ;  /* 0x000000b100a67308 */ /* 0x000f620000000800 */
[----:B------:R-:W-:Y:S01]  /*12350*/  PRMT R170, R170, 0x5410, R137 ;  /* 0x00005410aaaa7816 */ /* 0x000fe20000000089 */
[----:B------:R-:W-:Y:S01]  /*12360*/  FFMA.FTZ R200, R165, UR4, -R200 ;  /* 0x00000004a5c87c23 */ /* 0x000fe200080108c8 */
[C---:B-1----:R-:W-:Y:S07]  /*12370*/  HMMA.16816.F32.BF16 R116, R140.reuse, R144, R116 ;  /* 0x000000908c74723c */ /* 0x042fee0000041874 */
        /* <DEDUP_REMOVED lines=12> */
[----:B-1----:R-:W1:Y:S01]  /*12440*/  LDSM.16.MT88.4 R136, [R183+0x1800] ;  /* 0x00180000b788783b */ /* 0x002e620000004200 */
        /* <DEDUP_REMOVED lines=29> */
[C---:B-1----:R-:W-:Y:S01]  /*12620*/  HMMA.16816.F32.BF16 R144, R168.reuse, R136, R20 ;  /* 0x00000088a890723c */ /* 0x042fe20000041814 */
[----:B------:R-:W1:Y:S07]  /*12630*/  LDSM.16.MT88.4 R20, [R184+0x1d800] ;  /* 0x01d80000b814783b */ /* 0x000e6e0000004200 */
[C---:B------:R-:W-:Y:S01]  /*12640*/  HMMA.16816.F32.BF16 R140, R168.reuse, R138, R24 ;  /* 0x0000008aa88c723c */ /* 0x040fe20000041818 */
[----:B------:R-:W1:Y:S07]  /*12650*/  LDSM.16.MT88.4 R24, [R183+0x5800] ;  /* 0x00580000b718783b */ /* 0x000e6e0000004200 */
[C---:B------:R-:W-:Y:S01]  /*12660*/  HMMA.16816.F32.BF16 R136, R168.reuse, R172, R28 ;  /* 0x000000aca888723c */ /* 0x040fe2000004181c */
[----:B------:R-:W1:Y:S07]  /*12670*/  LDSM.16.MT88.4 R28, [R185+0x5800] ;  /* 0x00580000b91c783b */ /* 0x000e6e0000004200 */
        /* <DEDUP_REMOVED lines=27> */
[C---:B----4-:R-:W-:Y:S08]  /*12830*/  HMMA.16816.F32.BF16 R124, R168.reuse, R12, R124 ;  /* 0x0000000ca87c723c */ /* 0x050ff0000004187c */
[----:B------:R-:W-:Y:S01]  /*12840*/  HMMA.16816.F32.BF16 R128, R168, R14, R128 ;  /* 0x0000000ea880723c */ /* 0x000fe20000041880 */
[----:B------:R-:W-:Y:S08]  /*12850*/  @!UPT UIADD3 URZ, UPT, UPT, URZ, URZ, URZ ;  /* 0x000000fffffff290 */ /* 0x000ff0000fffe0ff */
[----:B------:R-:W-:Y:S11]  /*12860*/  BRA.U UP0, `(.L_x_1995) ;  /* 0xffffffbd00e47547 */ /* 0x000ff6000b83ffff */
.L_x_1994:
[----:B------:R-:W1:Y:S01]  /*12870*/  SHFL.BFLY PT, R6, R234, 0x2, 0x1f ;  /* 0x0c401f00ea067f89 */ /* 0x000e6200000e0000 */
[----:B------:R-:W2:Y:S01]  /*12880*/  LDCU UR4, c[0x0][0x4fc] ;  /* 0x00009f80ff0477ac */ /* 0x000ea20008000800 */
[C---:B------:R-:W-:Y:S02]  /*12890*/  SHF.L.U32 R7, R180.reuse, 0x4, RZ ;  /* 0x00000004b4077819 */ /* 0x040fe400000006ff */
[----:B------:R-:W3:Y:S01]  /*128a0*/  SHFL.BFLY PT, R0, R227, 0x2, 0x1f ;  /* 0x0c401f00e3007f89 */ /* 0x000ee200000e0000 */
[C---:B------:R-:W-:Y:S01]  /*128b0*/  LOP3.LUT P1, RZ, R180.reuse, 0x10, RZ, 0xc0, !PT ;  /* 0x00000010b4ff7812 */ /* 0x040fe2000782c0ff */
[----:B------:R-:W-:Y:S01]  /*128c0*/  UISETP.NE.AND UP3, UPT, UR15, -0x1, UPT ;  /* 0xffffffff0f00788c */ /* 0x000fe2000bf65270 */
[----:B------:R-:W-:Y:S01]  /*128d0*/  LOP3.LUT R7, R7, 0x1c0, RZ, 0xc0, !PT ;  /* 0x000001c007077812 */ /* 0x000fe200078ec0ff */
[----:B------:R-:W4:Y:S01]  /*128e0*/  LDCU.U8 UR11, c[0x0][0x549] ;  /* 0x0000a920ff0b77ac */ /* 0x000f220008000000 */
[C---:B------:R-:W-:Y:S02]  /*128f0*/  LOP3.LUT P2, RZ, R180.reuse, 0x8, RZ, 0xc0, !PT ;  /* 0x00000008b4ff7812 */ /* 0x040fe4000784c0ff */
[----:B------:R-:W-:Y:S01]  /*12900*/  LOP3.LUT R7, R7, 0x38, R186, 0xf8, !PT ;  /* 0x0000003807077812 */ /* 0x000fe200078ef8ba */
[----:B------:R-:W5:Y:S01]  /*12910*/  LDCU.U8 UR10, c[0x0][0x548] ;  /* 0x0000a900ff0a77ac */ /* 0x000f620008000000 */
[----:B------:R-:W-:-:S02]  /*12920*/  LOP3.LUT P0, RZ, R180, 0x4, RZ, 0xc0, !PT ;  /* 0x00000004b4ff7812 */ /* 0x000fc4000780c0ff */
[----:B------:R-:W-:Y:S01]  /*12930*/  SEL R216, R216, 0xffffffe0, !P2 ;  /* 0xffffffe0d8d87807 */ /* 0x000fe20005000000 */
[----:B------:R-:W-:Y:S01]  /*12940*/  UISETP.NE.AND UP2, UPT, UR15, -0x1, UPT ;  /* 0xffffffff0f00788c */ /* 0x000fe2000bf45270 */
[----:B------:R-:W2:Y:S01]  /*12950*/  @!UP3 LDCU.64 UR8, c[0x0][0x400] ;  /* 0x00008000ff08b7ac */ /* 0x000ea20008000a00 */
[----:B------:R-:W2:Y:S01]  /*12960*/  @UP3 LDCU.64 UR6, c[0x0][0x408] ;  /* 0x00008100ff0637ac */ /* 0x000ea20008000a00 */
[----:B-1----:R-:W-:Y:S01]  /*12970*/  FADD.FTZ R6, R6, R234 ;  /* 0x000000ea06067221 */ /* 0x002fe20000010000 */
[----:B----4-:R-:W-:Y:S01]  /*12980*/  UISETP.NE.AND UP1, UPT, UR11, URZ, UPT ;  /* 0x000000ff0b00728c */ /* 0x010fe2000bf25270 */
[----:B---3--:R-:W-:Y:S01]  /*12990*/  FADD.FTZ R227, R0, R227 ;  /* 0x000000e300e37221 */ /* 0x008fe20000010000 */
[----:B------:R-:W1:Y:S02]  /*129a0*/  LDCU UR11, c[0x0][0x434] ;  /* 0x00008680ff0b77ac */ /* 0x000e640008000800 */
[----:B------:R-:W3:Y:S01]  /*129b0*/  SHFL.BFLY PT, R0, R6, 0x1, 0x1f ;  /* 0x0c201f0006007f89 */ /* 0x000ee200000e0000 */
[----:B-----5:R-:W-:-:S03]  /*129c0*/  UISETP.NE.AND UP0, UPT, UR10, URZ, !UP1 ;  /* 0x000000ff0a00728c */ /* 0x020fc6000cf05270 */
[----:B------:R-:W4:Y:S01]  /*129d0*/  SHFL.BFLY PT, R5, R227, 0x1, 0x1f ;  /* 0x0c201f00e3057f89 */ /* 0x000f2200000e0000 */
[----:B--2---:R-:W-:Y:S02]  /*129e0*/  @UP3 UIMAD.WIDE.U32 UR16, UR15, UR6, URZ ;  /* 0x000000060f1032a5 */ /* 0x004fe4000f8e00ff */
[----:B------:R-:W1:Y:S01]  /*129f0*/  @UP1 LDCU UR6, c[0x0][0x430] ;  /* 0x00008600ff0617ac */ /* 0x000e620008000800 */
[----:B---3--:R-:W-:Y:S01]  /*12a00*/  FADD.FTZ R6, R6, R0 ;  /* 0x0000000006067221 */ /* 0x008fe20000010000 */
[----:B------:R-:W-:Y:S01]  /*12a10*/  SHF.L.U32 R0, R180, 0x5, RZ ;  /* 0x00000005b4007819 */ /* 0x000fe200000006ff */
[----:B----4-:R-:W-:Y:S02]  /*12a20*/  FADD.FTZ R5, R227, R5 ;  /* 0x00000005e3057221 */ /* 0x010fe40000010000 */
[----:B------:R-:W2:Y:S01]  /*12a30*/  MUFU.RCP R4, R6 ;  /* 0x0000000600047308 */ /* 0x000ea20000001000 */
[----:B------:R-:W-:Y:S02]  /*12a40*/  FSETP.NE.FTZ.AND P4, PT, R6, RZ, PT ;  /* 0x000000ff0600720b */ /* 0x000fe40003f95000 */
[----:B------:R-:W-:-:S02]  /*12a50*/  LOP3.LUT R0, R187, 0x7c00, R0, 0xf8, !PT ;  /* 0x00007c00bb007812 */ /* 0x000fc400078ef800 */
[----:B------:R-:W-:Y:S02]  /*12a60*/  FSETP.NE.FTZ.AND P3, PT, R5, RZ, PT ;  /* 0x000000ff0500720b */ /* 0x000fe40003f75000 */
[----:B------:R-:W-:Y:S01]  /*12a70*/  LOP3.LUT R0, R0, R7, RZ, 0xfc, !PT ;  /* 0x0000000700007212 */ /* 0x000fe200078efcff */
[----:B------:R-:W3:Y:S01]  /*12a80*/  MUFU.RCP R2, R5 ;  /* 0x0000000500027308 */ /* 0x000ee20000001000 */
[----:B------:R-:W-:Y:S02]  /*12a90*/  MOV R7, 0x10 ;  /* 0x0000001000077802 */ /* 0x000fe40000000f00 */
[----:B------:R-:W-:Y:S02]  /*12aa0*/  LEA R0, R0, UR5, 0x1 ;  /* 0x0000000500007c11 */ /* 0x000fe4000f8e08ff */
[----:B------:R-:W-:Y:S02]  /*12ab0*/  SEL R7, R7, 0xfffffff0, !P0 ;  /* 0xfffffff007077807 */ /* 0x000fe40004000000 */
[----:B------:R-:W-:-:S02]  /*12ac0*/  IADD3 R10, PT, PT, R0, 0x40, RZ ;  /* 0x00000040000a7810 */ /* 0x000fc40007ffe0ff */
[----:B------:R-:W-:Y:S02]  /*12ad0*/  IADD3 R9, PT, PT, R0, R216, RZ ;  /* 0x000000d800097210 */ /* 0x000fe40007ffe0ff */
[----:B--2---:R-:W-:Y:S02]  /*12ae0*/  FSEL R4, R4, 1, P4 ;  /* 0x3f80000004047808 */ /* 0x004fe40002000000 */
[C---:B------:R-:W-:Y:S02]  /*12af0*/  @P1 IADD3 R10, PT, PT, R0.reuse, -0x40, RZ ;  /* 0xffffffc0000a1810 */ /* 0x040fe40007ffe0ff */
[----:B------:R-:W-:Y:S01]  /*12b00*/  IADD3 R8, PT, PT, R0, R7, RZ ;  /* 0x0000000700087210 */ /* 0x000fe20007ffe0ff */
[----:B------:R-:W-:Y:S01]  /*12b10*/  FMUL.FTZ R4, R4, UR4 ;  /* 0x0000000404047c20 */ /* 0x000fe20008410000 */
[----:B------:R-:W-:Y:S02]  /*12b20*/  IADD3 R11, PT, PT, R7, R9, RZ ;  /* 0x00000009070b7210 */ /* 0x000fe40007ffe0ff */
[----:B---3--:R-:W-:Y:S01]  /*12b30*/  FSEL R2, R2, 1, P3 ;  /* 0x3f80000002027808 */ /* 0x008fe20001800000 */
[C---:B------:R-:W-:Y:S01]  /*12b40*/  FMUL.FTZ R160, R4.reuse, R160 ;  /* 0x000000a004a07220 */ /* 0x040fe20000410000 */
[C---:B------:R-:W-:Y:S01]  /*12b50*/  FMUL.FTZ R161, R4.reuse, R161 ;  /* 0x000000a104a17220 */ /* 0x040fe20000410000 */
[C---:B------:R-:W-:Y:S01]  /*12b60*/  FMUL.FTZ R156, R4.reuse, R156 ;  /* 0x0000009c049c7220 */ /* 0x040fe20000410000 */
[----:B------:R-:W-:Y:S01]  /*12b70*/  FMUL.FTZ R157, R4, R157 ;  /* 0x0000009d049d7220 */ /* 0x000fe20000410000 */
[----:B------:R-:W-:Y:S01]  /*12b80*/  FMUL.FTZ R2, R2, UR4 ;  /* 0x0000000402027c20 */ /* 0x000fe20008410000 */
[----:B------:R-:W2:Y:S01]  /*12b90*/  S2UR UR4, SR_CTAID.Y ;  /* 0x00000000000479c3 */ /* 0x000ea20000002600 */
        /* <DEDUP_REMOVED lines=136> */
[----:B--2---:R-:W-:Y:S01]  /*13420*/  @!UP3 UIMAD.WIDE.U32 UR12, UR4, UR8, URZ ;  /* 0x00000008040cb2a5 */ /* 0x004fe2000f8e00ff */
        /* <DEDUP_REMOVED lines=8> */
[----:B------:R-:W1:Y:S01]  /*134b0*/  LDCU UR8, c[0x0][0x434] ;  /* 0x00008680ff0877ac */ /* 0x000e620008000800 */
        /* <DEDUP_REMOVED lines=112> */
[----:B---3--:R-:W-:-:S03]  /*13bc0*/  LOP3.LUT R0, R188, 0x1f8, RZ, 0xc0, !PT ;  /* 0x000001f8bc007812 */ /* 0x008fc600078ec0ff */
        /* <DEDUP_REMOVED lines=17> */
.L_x_1998:
        /* <DEDUP_REMOVED lines=13> */
[----:B----4-:R-:W-:Y:S01]  /*13db0*/  IMAD.MOV.U32 R12, RZ, RZ, 0x7f800000 ;  /* 0x7f800000ff0c7424 */ /* 0x010fe200078e00ff */
[----:B------:R-:W4:Y:S01]  /*13dc0*/  @P3 MUFU.LG2 R5, R5 ;  /* 0x0000000500053308 */ /* 0x000f220000000c00 */
[----:B------:R-:W-:Y:S01]  /*13dd0*/  BSSY.RECONVERGENT B0, `(.L_x_1999) ;  /* 0x0000022000007945 */ /* 0x000fe20003800200 */
[----:B---3--:R-:W-:Y:S01]  /*13de0*/  @P4 FMUL.FTZ R14, R6, 0.69314718246459960938 ;  /* 0x3f317218060e4820 */ /* 0x008fe20000410000 */
[----:B------:R-:W-:Y:S01]  /*13df0*/  LOP3.LUT R6, R181, 0x7, R13, 0xf8, !PT ;  /* 0x00000007b5067812 */ /* 0x000fe200078ef80d */
[----:B-1----:R-:W1:Y:S01]  /*13e00*/  @P4 LDC R4, c[0x0][0x458] ;  /* 0x00011600ff044b82 */ /* 0x002e620000000800 */
[----:B--2---:R-:W-:Y:S01]  /*13e10*/  UIMAD UR5, UR8, UR13, URZ ;  /* 0x0000000d080572a4 */ /* 0x004fe2000f8e02ff */
[----:B-----5:R-:W-:-:S03]  /*13e20*/  MOV R7, 0x7f800000 ;  /* 0x7f80000000077802 */ /* 0x020fc60000000f00 */
[----:B------:R-:W-:Y:S01]  /*13e30*/  USHF.L.U32 UR7, UR5, 0x7, URZ ;  /* 0x0000000705077899 */ /* 0x000fe200080006ff */
[----:B------:R2:W3:Y:S02]  /*13e40*/  LDS.128 R8, [R0+0x3000] ;  /* 0x0030000000087984 */ /* 0x0004e40000000c00 */
[----:B------:R-:W5:Y:S01]  /*13e50*/  @P3 LDC R2, c[0x0][0x458] ;  /* 0x00011600ff023b82 */ /* 0x000f620000000800 */
[----:B------:R-:W-:Y:S01]  /*13e60*/  USHF.R.S32.HI UR5, URZ, 0x1f, UR11 ;  /* 0x0000001fff057899 */ /* 0x000fe2000801140b */
[----:B----4-:R-:W-:Y:S01]  /*13e70*/  @P3 FMUL.FTZ R5, R5, 0.69314718246459960938 ;  /* 0x3f31721805053820 */ /* 0x010fe20000410000 */
[----:B------:R-:W-:Y:S02]  /*13e80*/  USHF.R.S32.HI UR4, URZ, 0x1f, UR7 ;  /* 0x0000001fff047899 */ /* 0x000fe40008011407 */
[----:B------:R-:W-:-:S04]  /*13e90*/  UIADD3 UR15, UP1, UP0, UR7, UR15, UR11 ;  /* 0x0000000f070f7290 */ /* 0x000fc8000f83e00b */
[----:B------:R-:W-:Y:S01]  /*13ea0*/  UIADD3.X UR4, UPT, UPT, UR4, UR14, UR5, UP1, UP0 ;  /* 0x0000000e04047290 */ /* 0x000fe20008fe0405 */
[----:B-1----:R-:W-:Y:S01]  /*13eb0*/  @P4 FFMA.FTZ R12, R164, R4, R14 ;  /* 0x00000004a40c4223 */ /* 0x002fe2000001000e */
[----:B-----5:R-:W-:Y:S01]  /*13ec0*/  @P3 FFMA.FTZ R7, R3, R2, R5 ;  /* 0x0000000203073223 */ /* 0x020fe20000010005 */
[----:B--23--:R-:W-:Y:S09]  /*13ed0*/  @P0 BRA `(.L_x_2000) ;  /* 0x0000000000440947 */ /* 0x00cff20003800000 */
        /* <DEDUP_REMOVED lines=17> */
.L_x_2000:
[----:B------:R-:W-:Y:S05]  /*13ff0*/  BSYNC.RECONVERGENT B0 ;  /* 0x0000000000007941 */ /* 0x000fea0003800200 */
.L_x_1999:
[----:B------:R-:W2:Y:S01]  /*14000*/  LDCU.64 UR4, c[0x0][0x410] ;  /* 0x00008200ff0477ac */ /* 0x000ea20008000a00 */
[----:B-1----:R-:W-:Y:S01]  /*14010*/  IADD3 R4, P0, PT, R167, UR12, RZ ;  /* 0x0000000ca7047c10 */ /* 0x002fe2000ff1e0ff */
[----:B------:R1:W3:Y:S01]  /*14020*/  LDS.128 R20, [R0] ;  /* 0x0000000000147984 */ /* 0x0002e20000000c00 */
[----:B------:R-:W-:Y:S01]  /*14030*/  SHF.R.U32.HI R24, RZ, 0x3, R180 ;  /* 0x00000003ff187819 */ /* 0x000fe200000116b4 */
[----:B------:R-:W-:Y:S01]  /*14040*/  BSSY.RECONVERGENT B0, `(.L_x_2001) ;  /* 0x0000021000007945 */ /* 0x000fe20003800200 */
[----:B------:R-:W-:Y:S01]  /*14050*/  IADD3.X R5, PT, PT, RZ, UR9, RZ, P0, !PT ;  /* 0x00000009ff057c10 */ /* 0x000fe200087fe4ff */
[----:B------:R1:W4:Y:S01]  /*14060*/  LDS.128 R16, [R0+0x4000] ;  /* 0x0040000000107984 */ /* 0x0003220000000c00 */
[C---:B------:R-:W-:Y:S01]  /*14070*/  ISETP.GE.AND P3, PT, R24.reuse, UR28, PT ;  /* 0x0000001c18007c0c */ /* 0x040fe2000bf66270 */
[C---:B------:R-:W-:Y:S01]  /*14080*/  VIADD R2, R24.reuse, 0x40 ;  /* 0x0000004018027836 */ /* 0x040fe20000000000 */
[----:B------:R-:W-:Y:S01]  /*14090*/  UIMAD.WIDE.U32 UR8, UR8, 0x80, URZ ;  /* 0x00000080080878a5 */ /* 0x000fe2000f8e00ff */
[----:B------:R1:W1:Y:S01]  /*140a0*/  LDS.128 R12, [R0+0x8000] ;  /* 0x00800000000c7984 */ /* 0x0002620000000c00 */
[----:B------:R-:W-:-:S02]  /*140b0*/  VIADD R3, R24, 0x20 ;  /* 0x0000002018037836 */ /* 0x000fc40000000000 */
[----:B------:R-:W-:Y:S01]  /*140c0*/  ISETP.GE.AND P1, PT, R2, UR28, PT ;  /* 0x0000001c02007c0c */ /* 0x000fe2000bf26270 */
[C---:B------:R-:W-:Y:S01]  /*140d0*/  VIADD R2, R24.reuse, 0x60 ;  /* 0x0000006018027836 */ /* 0x040fe20000000000 */
[----:B------:R-:W-:Y:S02]  /*140e0*/  LOP3.LUT R24, R24, UR8, RZ, 0xfc, !PT ;  /* 0x0000000818187c12 */ /* 0x000fe4000f8efcff */
[----:B------:R-:W-:Y:S01]  /*140f0*/  ISETP.GE.AND P2, PT, R3, UR28, PT ;  /* 0x0000001c03007c0c */ /* 0x000fe2000bf46270 */
[----:B--2---:R-:W-:Y:S01]  /*14100*/  IMAD.U32 R26, RZ, RZ, UR4 ;  /* 0x00000004ff1a7e24 */ /* 0x004fe2000f8e00ff */
[----:B------:R-:W-:Y:S02]  /*14110*/  MOV R28, UR5 ;  /* 0x00000005001c7c02 */ /* 0x000fe40008000f00 */
[----:B------:R-:W-:Y:S01]  /*14120*/  ISETP.GE.AND P0, PT, R2, UR28, PT ;  /* 0x0000001c02007c0c */ /* 0x000fe2000bf06270 */
[----:B------:R-:W-:Y:S02]  /*14130*/  IMAD.WIDE.U32 R26, R26, UR6, R4 ;  /* 0x000000061a1a7c25 */ /* 0x000fe4000f8e0004 */
[----:B------:R2:W1:Y:S02]  /*14140*/  LDS.128 R4, [R0+0xc000] ;  /* 0x00c0000000047984 */ /* 0x0004640000000c00 */
[----:B------:R-:W-:Y:S01]  /*14150*/  IMAD R29, R28, UR6, R27 ;  /* 0x000000061c1d7c24 */ /* 0x000fe2000f8e021b */
[----:B------:R-:W-:Y:S07]  /*14160*/  @P3 BRA `(.L_x_2002) ;  /* 0x0000000000383947 */ /* 0x000fee0003800000 */
[----:B------:R-:W5:Y:S01]  /*14170*/  LDCU.64 UR6, c[0x0][0x408] ;  /* 0x00008100ff0677ac */ /* 0x000f620008000a00 */
[----:B------:R-:W-:Y:S01]  /*14180*/  MOV R28, R26 ;  /* 0x0000001a001c7202 */ /* 0x000fe20000000f00 */
[----:B------:R-:W3:Y:S01]  /*14190*/  LDCU.64 UR4, c[0x0][0x3f0] ;  /* 0x00007e00ff0477ac */ /* 0x000ee20008000a00 */
[----:B-----5:R-:W-:-:S03]  /*141a0*/  UIMAD UR10, UR9, UR6, URZ ;  /* 0x00000006090a72a4 */ /* 0x020fc6000f8e02ff */
[----:B------:R-:W-:-:S03]  /*141b0*/  IMAD.WIDE.U32 R30, R24, UR6, R28 ;  /* 0x00000006181e7c25 */ /* 0x000fc6000f8e001c */
[----:B------:R-:W-:Y:S02]  /*141c0*/  MOV R2, UR10 ;  /* 0x0000000a00027c02 */ /* 0x000fe40008000f00 */
[----:B---3--:R-:W-:-:S03]  /*141d0*/  LEA R32, P3, R30, UR4, 0x1 ;  /* 0x000000041e207c11 */ /* 0x008fc6000f8608ff */
[----:B------:R-:W-:-:S05]  /*141e0*/  IMAD R2, R24, UR7, R2 ;  /* 0x0000000718027c24 */ /* 0x000fca000f8e0202 */
[----:B------:R-:W-:-:S04]  /*141f0*/  IADD3 R2, PT, PT, R2, R31, RZ ;  /* 0x0000001f02027210 */ /* 0x000fc80007ffe0ff */
[----:B------:R-:W-:-:S05]  /*14200*/  LEA.HI.X R33, R30, UR5, R2, 0x1, P3 ;  /* 0x000000051e217c11 */ /* 0x000fca00098f0c02 */
[----:B------:R3:W-:Y:S04]  /*14210*/  STG.E.128 desc[UR22][R32.64], R20 ;  /* 0x0000001420007986 */ /* 0x0007e8000c101d16 */
[----:B----4-:R3:W-:Y:S04]  /*14220*/  STG.E.128 desc[UR22][R32.64+0x80], R16 ;  /* 0x0000801020007986 */ /* 0x0107e8000c101d16 */
[----:B-1----:R3:W-:Y:S04]  /*14230*/  STG.E.128 desc[UR22][R32.64+0x100], R12 ;  /* 0x0001000c20007986 */ /* 0x0027e8000c101d16 */
[----:B------:R3:W-:Y:S02]  /*14240*/  STG.E.128 desc[UR22][R32.64+0x180], R4 ;  /* 0x0001800420007986 */ /* 0x0007e4000c101d16 */
.L_x_2002:
[----:B------:R-:W-:Y:S05]  /*14250*/  BSYNC.RECONVERGENT B0 ;  /* 0x0000000000007941 */ /* 0x000fea0003800200 */
.L_x_2001:
        /* <DEDUP_REMOVED lines=18> */
[----:B--2---:R2:W-:Y:S04]  /*14380*/  STG.E.128 desc[UR22][R32.64], R20 ;  /* 0x0000001420007986 */ /* 0x0045e8000c101d16 */
[----:B----4-:R2:W-:Y:S04]  /*14390*/  STG.E.128 desc[UR22][R32.64+0x80], R16 ;  /* 0x0000801020007986 */ /* 0x0105e8000c101d16 */
[----:B-1----:R2:W-:Y:S04]  /*143a0*/  STG.E.128 desc[UR22][R32.64+0x100], R12 ;  /* 0x0001000c20007986 */ /* 0x0025e8000c101d16 */
[----:B------:R2:W-:Y:S02]  /*143b0*/  STG.E.128 desc[UR22][R32.64+0x180], R4 ;  /* 0x0001800420007986 */ /* 0x0005e4000c101d16 */
.L_x_2004:
[----:B------:R-:W-:Y:S05]  /*143c0*/  BSYNC.RECONVERGENT B0 ;  /* 0x0000000000007941 */ /* 0x000fea0003800200 */
.L_x_2003:
        /* <DEDUP_REMOVED lines=19> */
[----:B------:R2:W-:Y:S04]  /*14500*/  STG.E.128 desc[UR22][R32.64+0x80], R16 ;  /* 0x0000801020007986 */ /* 0x0005e8000c101d16 */
[----:B-1----:R2:W-:Y:S04]  /*14510*/  STG.E.128 desc[UR22][R32.64+0x100], R12 ;  /* 0x0001000c20007986 */ /* 0x0025e8000c101d16 */
[----:B------:R2:W-:Y:S02]  /*14520*/  STG.E.128 desc[UR22][R32.64+0x180], R4 ;  /* 0x0001800420007986 */ /* 0x0005e4000c101d16 */
.L_x_2006:
[----:B------:R-:W-:Y:S05]  /*14530*/  BSYNC.RECONVERGENT B0 ;  /* 0x0000000000007941 */ /* 0x000fea0003800200 */
.L_x_2005:
[----:B-12---:R1:W2:Y:S04]  /*14540*/  LDS.128 R12, [R0+0x7000] ;  /* 0x00700000000c7984 */ /* 0x0062a80000000c00 */
[----:B------:R1:W1:Y:S04]  /*14550*/  LDS.128 R4, [R0+0xb000] ;  /* 0x00b0000000047984 */ /* 0x0002680000000c00 */
[----:B------:R1:W1:Y:S01]  /*14560*/  LDS.128 R16, [R0+0xf000] ;  /* 0x00f0000000107984 */ /* 0x0002620000000c00 */
[----:B------:R-:W-:Y:S05]  /*14570*/  @P0 EXIT ;  /* 0x000000000000094d */ /* 0x000fea0003800000 */
[----:B------:R-:W5:Y:S01]  /*14580*/  LDCU.64 UR6, c[0x0][0x408] ;  /* 0x00008100ff0677ac */ /* 0x000f620008000a00 */
[----:B------:R-:W-:Y:S01]  /*14590*/  IADD3 R24, P0, PT, R24, 0x60, RZ ;  /* 0x0000006018187810 */ /* 0x000fe20007f1e0ff */
[----:B------:R-:W-:Y:S01]  /*145a0*/  IMAD.MOV.U32 R2, RZ, RZ, R26 ;  /* 0x000000ffff027224 */ /* 0x000fe200078e001a */
[----:B------:R-:W-:Y:S01]  /*145b0*/  MOV R3, R29 ;  /* 0x0000001d00037202 */ /* 0x000fe20000000f00 */
[----:B------:R-:W2:Y:S02]  /*145c0*/  LDCU.64 UR4, c[0x0][0x3f0] ;  /* 0x00007e00ff0477ac */ /* 0x000ea40008000a00 */
[----:B-1-34-:R-:W-:-:S04]  /*145d0*/  IMAD.X R0, RZ, RZ, UR9, P0 ;  /* 0x00000009ff007e24 */ /* 0x01afc800080e06ff */
[----:B-----5:R-:W-:Y:S02]  /*145e0*/  IMAD R0, R0, UR6, RZ ;  /* 0x0000000600007c24 */ /* 0x020fe4000f8e02ff */
[----:B------:R-:W-:-:S04]  /*145f0*/  IMAD.WIDE.U32 R2, R24, UR6, R2 ;  /* 0x0000000618027c25 */ /* 0x000fc8000f8e0002 */
[----:B------:R-:W-:Y:S01]  /*14600*/  IMAD R0, R24, UR7, R0 ;  /* 0x0000000718007c24 */ /* 0x000fe2000f8e0200 */
[----:B--2---:R-:W-:-:S04]  /*14610*/  LEA R20, P0, R2, UR4, 0x1 ;  /* 0x0000000402147c11 */ /* 0x004fc8000f8008ff */
[----:B------:R-:W-:-:S04]  /*14620*/  IADD3 R0, PT, PT, R0, R3, RZ ;  /* 0x0000000300007210 */ /* 0x000fc80007ffe0ff */
[----:B------:R-:W-:-:S05]  /*14630*/  LEA.HI.X R21, R2, UR5, R0, 0x1, P0 ;  /* 0x0000000502157c11 */ /* 0x000fca00080f0c00 */
[----:B------:R-:W-:Y:S04]  /*14640*/  STG.E.128 desc[UR22][R20.64], R8 ;  /* 0x0000000814007986 */ /* 0x000fe8000c101d16 */
[----:B------:R-:W-:Y:S04]  /*14650*/  STG.E.128 desc[UR22][R20.64+0x80], R12 ;  /* 0x0000800c14007986 */ /* 0x000fe8000c101d16 */
[----:B------:R-:W-:Y:S04]  /*14660*/  STG.E.128 desc[UR22][R20.64+0x100], R4 ;  /* 0x0001000414007986 */ /* 0x000fe8000c101d16 */
[----:B------:R-:W-:Y:S01]  /*14670*/  STG.E.128 desc[UR22][R20.64+0x180], R16 ;  /* 0x0001801014007986 */ /* 0x000fe2000c101d16 */
[----:B------:R-:W-:Y:S05]  /*14680*/  EXIT ;  /* 0x000000000000794d */ /* 0x000fea0003800000 */
.L_x_2007:
        /* <DEDUP_REMOVED lines=15> */
.L_x_2370:


//--------------------- .text._ZN5flash16flash_fwd_kernelI23Flash_fwd_kernel_traitsILi256ELi128ELi64ELi8ELb0ELb0EN7cutlass10bfloat16_tE19Flash_kernel_traitsILi256ELi128ELi64ELi8ES3_EELb0ELb0ELb1ELb0ELb0ELb1ELb1ELb0EEEvNS_16Flash_fwd_paramsE --------------------------
	.section	.text._ZN5flash16flash_fwd_kernelI23Flash_fwd_kernel_traitsILi256ELi128ELi64ELi8ELb0ELb0EN7cutlass10bfloat16_tE19Flash_kernel_traitsILi256ELi128ELi64ELi8ES3_EELb0ELb0ELb1ELb0ELb0ELb1ELb1ELb0EEEvNS_16Flash_fwd_paramsE,"ax",@progbits
	.align	128
        .global         _ZN5flash16flash_fwd_kernelI23Flash_fwd_kernel_traitsILi256ELi128ELi64ELi8ELb0ELb0EN7cutlass10bfloat16_tE19Flash_kernel_traitsILi256ELi128ELi64ELi8ES3_EELb0ELb0ELb1ELb0ELb0ELb1ELb1ELb0EEEvNS_16Flash_fwd_paramsE
        .type           _ZN5flash16flash_fwd_kernelI23Flash_fwd_kernel_traitsILi256ELi128ELi64ELi8ELb0ELb0EN7cutlass10bfloat16_tE19Flash_kernel_traitsILi256ELi128ELi64ELi8ES3_EELb0ELb0ELb1ELb0ELb0ELb1ELb1ELb0EEEvNS_16Flash_fwd_paramsE,@function
        .size           _ZN5flash16flash_fwd_kernelI23Flash_fwd_kernel_traitsILi256ELi128ELi64ELi8ELb0ELb0EN7cutlass10bfloat16_tE19Flash_kernel_traitsILi256ELi128ELi64ELi8ES3_EELb0ELb0ELb1ELb0ELb0ELb1ELb1ELb0EEEvNS_16Flash_fwd_paramsE,(.L_x_2371 - _ZN5flash16flash_fwd_kernelI23Flash_fwd_kernel_traitsILi256ELi128ELi64ELi8ELb0ELb0EN7cutlass10bfloat16_tE19Flash_kernel_traitsILi256ELi128ELi64ELi8ES3_EELb0ELb0ELb1ELb0ELb0ELb1ELb1ELb0EEEvNS_16Flash_fwd_paramsE)
        .other          _ZN5flash16flash_fwd_kernelI23Flash_fwd_kernel_traitsILi256ELi128ELi64ELi8ELb0ELb0EN7cutlass10bfloat16_tE19Flash_kernel_traitsILi256ELi128ELi64ELi8ES3_EELb0ELb0ELb1ELb0ELb0ELb1ELb1ELb0EEEvNS_16Flash_fwd_paramsE,@"STO_CUDA_ENTRY STV_DEFAULT"
_ZN5flash16flash_fwd_kernelI23Flash_fwd_kernel_traitsILi256ELi128ELi64ELi8ELb0ELb0EN7cutlass10bfloat16_tE19Flash_kernel_traitsILi256ELi128ELi64ELi8ES3_EELb0ELb0ELb1ELb0ELb0ELb1ELb1ELb0EEEvNS_16Flash_fwd_paramsE:
.text._ZN5flash16flash_fwd_kernelI23Flash_fwd_kernel_traitsILi256ELi128ELi64ELi8ELb0ELb0EN7cutlass10bfloat16_tE19Flash_kernel_traitsILi256ELi128ELi64ELi8ES3_EELb0ELb0ELb1ELb0ELb0ELb1ELb1ELb0EEEvNS_16Flash_fwd_paramsE:
        /* <DEDUP_REMOVED lines=71> */
.L_x_2008:
        /* <DEDUP_REMOVED lines=58> */
.L_x_2010:
        /* <DEDUP_REMOVED lines=53> */
.L_x_2012:
[----:B------:R-:W-:Y:S05]  /*0b60*/  BSYNC.RECONVERGENT B0 ;  /* 0x0000000000007941 */ /* 0x000fea0003800200 */
.L_x_2011:
        /* <DEDUP_REMOVED lines=20> */
.L_x_2014:
[----:B------:R-:W-:Y:S05]  /*0cb0*/  BSYNC.RECONVERGENT B0 ;  /* 0x0000000000007941 */ /* 0x000fea0003800200 */
.L_x_2013:
        /* <DEDUP_REMOVED lines=18> */
.L_x_2016:
[----:B------:R-:W-:Y:S05]  /*0de0*/  BSYNC.RECONVERGENT B0 ;  /* 0x0000000000007941 */ /* 0x000fea0003800200 */
.L_x_2015:
        /* <DEDUP_REMOVED lines=18> */
.L_x_2018:
[----:B------:R-:W-:Y:S05]  /*0f10*/  BSYNC.RECONVERGENT B0 ;  /* 0x0000000000007941 */ /* 0x000fea0003800200 */
.L_x_2017:
        /* <DEDUP_REMOVED lines=10> */
.L_x_2020:
[----:B------:R-:W-:Y:S05]  /*0fc0*/  BSYNC.RECONVERGENT B0 ;  /* 0x0000000000007941 */ /* 0x000fea0003800200 */
.L_x_2019:
        /* <DEDUP_REMOVED lines=10> */
.L_x_2022:
[----:B------:R-:W-:Y:S05]  /*1070*/  BSYNC.RECONVERGENT B0 ;  /* 0x0000000000007941 */ /* 0x000fea0003800200 */
.L_x_2021:
        /* <DEDUP_REMOVED lines=10> */
.L_x_2024:
[----:B------:R-:W-:Y:S05]  /*1120*/  BSYNC.RECONVERGENT B0 ;  /* 0x0000000000007941 */ /* 0x000fea0003800200 */
.L_x_2023:
        /* <DEDUP_REMOVED lines=10> */
.L_x_2009:
        /* <DEDUP_REMOVED lines=23> */
.L_x_2025:
[----:B------:R-:W1:Y:S01]  /*1340*/  LDCU.64 UR12, c[0x0][0x3b8] ;  /* 0x00007700ff0c77ac */ /* 0x000e620008000a00 */
[----:B------:R-:W-:-:S04]  /*1350*/  UIADD3 UR15, UPT, UPT, UR9, UR10, URZ ;  /* 0x0000000a090f7290 */ /* 0x000fc8000fffe0ff */
[----:B-1----:R-:W-:Y:S02]  /*1360*/  UIMAD.WIDE.U32 UR4, UR15, UR12, URZ ;  /* 0x0000000c0f0472a5 */ /* 0x002fe4000f8e00ff */
[----:B------:R-:W-:-:S04]  /*1370*/  UIMAD UR15, UR15, UR13, URZ ;  /* 0x0000000d0f0f72a4 */ /* 0x000fc8000f8e02ff */
[----:B------:R-:W-:Y:S01]  /*1380*/  UIADD3 UR15, UPT, UPT, UR5, UR15, URZ ;  /* 0x0000000f050f7290 */ /* 0x000fe2000fffe0ff */
[----:B------:R-:W-:Y:S02]  /*1390*/  UMOV UR8, UR4 ;  /* 0x0000000400087c82 */ /* 0x000fe40008000000 */
.L_x_2026:
        /* <DEDUP_REMOVED lines=37> */
.L_x_2027:
[----:B------:R-:W1:Y:S01]  /*15f0*/  LDCU.64 UR6, c[0x0][0x3c0] ;  /* 0x00007800ff0677ac */ /* 0x000e620008000a00 */
[----:B------:R-:W-:-:S04]  /*1600*/  UIADD3 UR9, UPT, UPT, UR9, UR10, URZ ;  /* 0x0000000a09097290 */ /* 0x000fc8000fffe0ff */
[----:B-1----:R-:W-:Y:S02]  /*1610*/  UIMAD.WIDE.U32 UR32, UR9, UR6, URZ ;  /* 0x00000006092072a5 */ /* 0x002fe4000f8e00ff */
[----:B------:R-:W-:-:S04]  /*1620*/  UIMAD UR9, UR9, UR7, URZ ;  /* 0x00000007090972a4 */ /* 0x000fc8000f8e02ff */
[----:B------:R-:W-:-:S12]  /*1630*/  UIADD3 UR17, UPT, UPT, UR33, UR9, URZ ;  /* 0x0000000921117290 */ /* 0x000fd8000fffe0ff */
.L_x_2028:
        /* <DEDUP_REMOVED lines=139> */
[C---:B------:R-:W-:Y:S01]  /*1ef0*/  LOP3.LUT R12, R89.reuse, 0x1c0, RZ, 0xc0, !PT ;  /* 0x000001c0590c7812 */ /* 0x040fe200078ec0ff */
[----:B------:R-:W-:Y:S01]  /*1f00*/  @!P6 LDGSTS.E.BYPASS.LTC128B.128 [R227+0xa000], desc[UR24][R4.64+0x100] ;  /* 0x0a00010004e3efae */ /* 0x000fe2000b981a18 */
[----:B------:R-:W-:Y:S01]  /*1f10*/  UIMAD.WIDE.U32 UR14, UR14, UR32, URZ ;  /* 0x000000200e0e72a5 */ /* 0x000fe2000f8e00ff */
[----:B------:R-:W-:Y:S01]  /*1f20*/  LOP3.LUT R6, R89, 0x200, RZ, 0xc0, !PT ;  /* 0x0000020059067812 */ /* 0x000fe200078ec0ff */
[----:B------:R-:W-:Y:S01]  /*1f30*/  IMAD.U32 R17, RZ, RZ, UR17 ;  /* 0x00000011ff117e24 */ /* 0x000fe2000f8e00ff */
[----:B------:R2:W-:Y:S01]  /*1f40*/  @!P6 LDGSTS.E.BYPASS.LTC128B.128 [R227+0xe000], desc[UR24][R4.64+0x180] ;  /* 0x0e00018004e3efae */ /* 0x0005e2000b981a18 */
[----:B------:R-:W-:Y:S01]  /*1f50*/  UIADD3 UR11, UPT, UPT, UR15, UR11, URZ ;  /* 0x0000000b0f0b7290 */ /* 0x000fe2000fffe0ff */
[----:B------:R-:W-:Y:S01]  /*1f60*/  LOP3.LUT R221, R12, 0x38, R221, 0xf8, !PT ;  /* 0x000000380cdd7812 */ /* 0x000fe200078ef8dd */
[----:B------:R-:W-:Y:S01]  /*1f70*/  IMAD.U32 R3, RZ, RZ, UR15 ;  /* 0x0000000fff037e24 */ /* 0x000fe2000f8e00ff */
[----:B------:R-:W-:Y:S01]  /*1f80*/  @!P5 LDGSTS.E.BYPASS.LTC128B.128 [R227+0x3000], desc[UR24][R10.64] ;  /* 0x030000000ae3dfae */ /* 0x000fe2000b981a18 */
[----:B------:R-:W-:-:S02]  /*1f90*/  IMAD.U32 R230, RZ, RZ, UR21 ;  /* 0x00000015ffe67e24 */ /* 0x000fc4000f8e00ff */
[----:B------:R-:W-:Y:S01]  /*1fa0*/  IMAD.U32 R3, RZ, RZ, UR11 ;  /* 0x0000000bff037e24 */ /* 0x000fe2000f8e00ff */
[----:B------:R-:W-:Y:S01]  /*1fb0*/  @!P5 LDGSTS.E.BYPASS.LTC128B.128 [R227+0x7000], desc[UR24][R10.64+0x80] ;  /* 0x070000800ae3dfae */ /* 0x000fe2000b981a18 */
[C---:B-1----:R-:W-:Y:S01]  /*1fc0*/  @!P3 LEA R8, P0, R7.reuse, R226, 0x1 ;  /* 0x000000e20708b211 */ /* 0x042fe200078008ff */
[----:B------:R-:W-:Y:S02]  /*1fd0*/  IMAD.U32 R228, RZ, RZ, UR26 ;  /* 0x0000001affe47e24 */ /* 0x000fe4000f8e00ff */
        /* <DEDUP_REMOVED lines=15> */
[----:B-1----:R-:W-:-:S03]  /*20d0*/  IMAD.U32 R11, RZ, RZ, UR6 ;  /* 0x00000006ff0b7e24 */ /* 0x002fc6000f8e00ff */
[----:B------:R-:W-:Y:S01]  /*20e0*/  @!P3 LDGSTS.E.BYPASS.LTC128B.128 [R227+0x15000], desc[UR24][R8.64+0x100] ;  /* 0x1500010008e3bfae */ /* 0x000fe2000b981a18 */
[----:B------:R-:W-:-:S03]  /*20f0*/  @!P4 LEA R10, P2, R2, R224, 0x1 ;  /* 0x000000e0020ac211 */ /* 0x000fc600078408ff */
[----:B------:R1:W-:Y:S01]  /*2100*/  @!P3 LDGSTS.E.BYPASS.LTC128B.128 [R227+0x17000], desc[UR24][R8.64+0x180] ;  /* 0x1700018008e3bfae */ /* 0x0003e2000b981a18 */
[----:B------:R-:W-:Y:S01]  /*2110*/  @!P1 LEA.HI.X R4, R11, UR11, R4, 0x5, P0 ;  /* 0x0000000b0b049c11 */ /* 0x000fe200080f2c04 */
[----:B------:R-:W2:Y:S01]  /*2120*/  LDCU UR11, c[0x0][0x50c] ;  /* 0x0000a180ff0b77ac */ /* 0x000ea20008000800 */
[----:B------:R-:W-:Y:S01]  /*2130*/  @!P4 LEA.HI.X R11, R2, R222, R3, 0x1, P2 ;  /* 0x000000de020bc211 */ /* 0x000fe200010f0c03 */
[----:B------:R-:W0:Y:S01]  /*2140*/  LDGDEPBAR ;  /* 0x00000000000079af */ /* 0x000e220000000000 */
[C---:B------:R-:W-:Y:S02]  /*2150*/  LOP3.LUT R2, R221.reuse, 0x8, R90, 0x78, !PT ;  /* 0x00000008dd027812 */ /* 0x040fe400078e785a */
[----:B------:R-:W-:-:S03]  /*2160*/  LOP3.LUT R3, R221, 0x8, R0, 0x78, !PT ;  /* 0x00000008dd037812 */ /* 0x000fc600078e7800 */
[----:B------:R-:W-:Y:S02]  /*2170*/  IMAD.IADD R97, R7, 0x1, R2 ;  /* 0x0000000107617824 */ /* 0x000fe400078e0202 */
[----:B------:R-:W-:Y:S01]  /*2180*/  IMAD R220, R3, 0x2, R220 ;  /* 0x0000000203dc7824 */ /* 0x000fe200078e02dc */
[----:B------:R-:W-:Y:S02]  /*2190*/  LOP3.LUT R3, R0, 0x4, RZ, 0xc0, !PT ;  /* 0x0000000400037812 */ /* 0x000fe400078ec0ff */
[----:B------:R-:W-:Y:S02]  /*21a0*/  LEA R97, R97, UR5, 0x1 ;  /* 0x0000000561617c11 */ /* 0x000fe4000f8e08ff */
[----:B-1----:R-:W-:Y:S01]  /*21b0*/  @!P1 LEA R8, P0, R5, R224, 0x1 ;  /* 0x000000e005089211 */ /* 0x002fe200078008ff */
[----:B------:R-:W-:-:S04]  /*21c0*/  DEPBAR.LE SB0, 0x0 ;  /* 0x000080000000791a */ /* 0x000fc80000000000 */
[----:B------:R-:W-:Y:S01]  /*21d0*/  BAR.SYNC.DEFER_BLOCKING 0x0 ;  /* 0x0000000000007b1d */ /* 0x000fe20000010000 */
[----:B------:R-:W-:Y:S01]  /*21e0*/  @!P1 LEA.HI.X R9, R5, R222, R4, 0x1, P0 ;  /* 0x000000de05099211 */ /* 0x000fe200000f0c04 */
[----:B------:R-:W-:Y:S01]  /*21f0*/  IMAD.MOV.U32 R4, RZ, RZ, 0x20 ;  /* 0x00000020ff047424 */ /* 0x000fe200078e00ff */
[----:B------:R-:W-:Y:S01]  /*2200*/  ISETP.NE.AND P0, PT, R3, RZ, PT ;  /* 0x000000ff0300720c */ /* 0x000fe20003f05270 */
[----:B------:R-:W-:-:S03]  /*2210*/  VIADD R5, R220, UR5 ;  /* 0x00000005dc057c36 */ /* 0x000fc60008000000 */
        /* <DEDUP_REMOVED lines=35> */
[----:B------:R-:W2:Y:S04]  /*2450*/  LDSM.16.M88.4 R24, [R220+UR5+0x11800] ;  /* 0x01180005dc18783b */ /* 0x000ea80008000200 */
[----:B------:R-:W-:Y:S04]  /*2460*/  LDSM.16.M88.4 R72, [R94] ;  /* 0x000000005e48783b */ /* 0x000fe80000000200 */
[----:B------:R-:W2:Y:S04]  /*2470*/  LDSM.16.M88.4 R28, [R92+0x10000] ;  /* 0x010000005c1c783b */ /* 0x000ea80000000200 */
[----:B------:R-:W2:Y:S04]  /*2480*/  LDSM.16.M88.4 R12, [R92+0x10800] ;  /* 0x010800005c0c783b */ /* 0x000ea80000000200 */
[----:B-1----:R-:W1:Y:S04]  /*2490*/  LDSM.16.M88.4 R8, [R92+0x11000] ;  /* 0x011000005c08783b */ /* 0x002e680000000200 */
[----:B------:R-:W1:Y:S04]  /*24a0*/  LDSM.16.M88.4 R76, [R92+0x11800] ;  /* 0x011800005c4c783b */ /* 0x000e680000000200 */
[----:B------:R-:W-:Y:S01]  /*24b0*/  LDSM.16.M88.4 R32, [R95] ;  /* 0x000000005f20783b */ /* 0x000fe20000000200 */
[C---:B---3--:R-:W-:Y:S03]  /*24c0*/  HMMA.16816.F32.BF16 R20, R44.reuse, R16, RZ ;  /* 0x000000102c14723c */ /* 0x048fe600000418ff */
[----:B------:R-:W3:Y:S04]  /*24d0*/  LDSM.16.M88.4 R68, [R91+0x10000] ;  /* 0x010000005b44783b */ /* 0x000ee80000000200 */
[----:B------:R-:W3:Y:S01]  /*24e0*/  LDSM.16.M88.4 R40, [R91+0x10800] ;  /* 0x010800005b28783b */ /* 0x000ee20000000200 */
        /* <DEDUP_REMOVED lines=20> */
[----:B------:R-:W1:Y:S07]  /*2630*/  LDSM.16.M88.4 R8, [R93] ;  /* 0x000000005d08783b */ /* 0x000e6e0000000200 */
[C---:B------:R-:W-:Y:S08]  /*2640*/  HMMA.16816.F32.BF16 R48, R72.reuse, R76, R48 ;  /* 0x0000004c4830723c */ /* 0x040ff00000041830 */
[----:B------:R-:W-:Y:S01]  /*2650*/  HMMA.16816.F32.BF16 R44, R72, R78, R44 ;  /* 0x0000004e482c723c */ /* 0x000fe2000004182c */
[----:B------:R-:W4:Y:S04]  /*2660*/  LDSM.16.M88.4 R76, [R3+0x11000] ;  /* 0x01100000034c783b */ /* 0x000f280000000200 */
[----:B------:R-:W5:Y:S03]  /*2670*/  LDSM.16.M88.4 R72, [R3+0x11800] ;  /* 0x011800000348783b */ /* 0x000f660000000200 */
[C---:B---3--:R-:W-:Y:S08]  /*2680*/  HMMA.16816.F32.BF16 R20, R32.reuse, R68, R20 ;  /* 0x000000442014723c */ /* 0x048ff00000041814 */
[C---:B------:R-:W-:Y:S01]  /*2690*/  HMMA.16816.F32.BF16 R16, R32.reuse, R70, R16 ;  /* 0x000000462010723c */ /* 0x040fe20000041810 */
[----:B------:R-:W-:Y:S07]  /*26a0*/  LDSM.16.M88.4 R68, [R220+UR5+0x12000] ;  /* 0x01200005dc44783b */ /* 0x000fee0008000200 */
        /* <DEDUP_REMOVED lines=8> */
[----:B------:R-:W3:Y:S04]  /*2730*/  LDSM.16.M88.4 R36, [R220+UR5+0x13000] ;  /* 0x01300005dc24783b */ /* 0x000ee80008000200 */
[----:B------:R-:W3:Y:S03]  /*2740*/  LDSM.16.M88.4 R32, [R220+UR5+0x13800] ;  /* 0x01380005dc20783b */ /* 0x000ee60008000200 */
[C---:B-1----:R-:W-:Y:S08]  /*2750*/  HMMA.16816.F32.BF16 R20, R8.reuse, R28, R20 ;  /* 0x0000001c0814723c */ /* 0x042ff00000041814 */
[C---:B------:R-:W-:Y:S01]  /*2760*/  HMMA.16816.F32.BF16 R16, R8.reuse, R30, R16 ;  /* 0x0000001e0810723c */ /* 0x040fe20000041810 */
[----:B------:R-:W-:Y:S07]  /*2770*/  LDSM.16.M88.4 R28, [R94+0x4000] ;  /* 0x004000005e1c783b */ /* 0x000fee0000000200 */
[C---:B------:R-:W-:Y:S08]  /*2780*/  HMMA.16816.F32.BF16 R64, R8.reuse, R12, R64 ;  /* 0x0000000c0840723c */ /* 0x040ff00000041840 */
[C---:B------:R-:W-:Y:S01]  /*2790*/  HMMA.16816.F32.BF16 R60, R8.reuse, R14, R60 ;  /* 0x0000000e083c723c */ /* 0x040fe2000004183c */
[----:B------:R-:W1:Y:S07]  /*27a0*/  LDSM.16.M88.4 R12, [R92+0x12000] ;  /* 0x012000005c0c783b */ /* 0x000e6e0000000200 */
[C---:B----4-:R-:W-:Y:S08]  /*27b0*/  HMMA.16816.F32.BF16 R56, R8.reuse, R76, R56 ;  /* 0x0000004c0838723c */ /* 0x050ff00000041838 */
[C---:B------:R-:W-:Y:S01]  /*27c0*/  HMMA.16816.F32.BF16 R52, R8.reuse, R78, R52 ;  /* 0x0000004e0834723c */ /* 0x040fe20000041834 */
[----:B------:R-:W-:Y:S07]  /*27d0*/  LDSM.16.M88.4 R76, [R92+0x13000] ;  /* 0x013000005c4c783b */ /* 0x000fee0000000200 */
[C---:B-----5:R-:W-:Y:S08]  /*27e0*/  HMMA.16816.F32.BF16 R48, R8.reuse, R72, R48 ;  /* 0x000000480830723c */ /* 0x060ff00000041830 */
[----:B------:R-:W-:Y:S01]  /*27f0*/  HMMA.16816.F32.BF16 R44, R8, R74, R44 ;  /* 0x0000004a082c723c */ /* 0x000fe2000004182c */
[----:B------:R-:W4:Y:S04]  /*2800*/  LDSM.16.M88.4 R8, [R92+0x12800] ;  /* 0x012800005c08783b */ /* 0x000f280000000200 */
[----:B------:R-:W-:Y:S03]  /*2810*/  LDSM.16.M88.4 R72, [R91+0x12800] ;  /* 0x012800005b48783b */ /* 0x000fe60000000200 */
        /* <DEDUP_REMOVED lines=8> */
[----:B------:R-:W2:Y:S07]  /*28a0*/  LDSM.16.M88.4 R36, [R92+0x13800] ;  /* 0x013800005c24783b */ /* 0x000eae0000000200 */
[C---:B------:R-:W-:Y:S08]  /*28b0*/  HMMA.16816.F32.BF16 R48, R24.reuse, R32, R48 ;  /* 0x000000201830723c */ /* 0x040ff00000041830 */
[----:B------:R-:W-:Y:S01]  /*28c0*/  HMMA.16816.F32.BF16 R44, R24, R34, R44 ;  /* 0x00000022182c723c */ /* 0x000fe2000004182c */
[----:B------:R-:W-:Y:S04]  /*28d0*/  LDSM.16.M88.4 R32, [R95+0x4000] ;  /* 0x004000005f20783b */ /* 0x000fe80000000200 */
        /* <DEDUP_REMOVED lines=9> */
[----:B------:R-:W-:Y:S07]  /*2970*/  LDSM.16.M88.4 R76, [R220+UR5+0x14000] ;  /* 0x01400005dc4c783b */ /* 0x000fee0008000200 */
[C---:B--2---:R-:W-:Y:S08]  /*2980*/  HMMA.16816.F32.BF16 R48, R28.reuse, R36, R48 ;  /* 0x000000241c30723c */ /* 0x044ff00000041830 */
[----:B------:R-:W-:Y:S01]  /*2990*/  HMMA.16816.F32.BF16 R44, R28, R38, R44 ;  /* 0x000000261c2c723c */ /* 0x000fe2000004182c */
[----:B------:R-:W2:Y:S04]  /*29a0*/  LDSM.16.M88.4 R28, [R3+0x13000] ;  /* 0x01300000031c783b */ /* 0x000ea80000000200 */
[----:B------:R-:W-:Y:S03]  /*29b0*/  LDSM.16.M88.4 R36, [R97+0x8000] ;  /* 0x008000006124783b */ /* 0x000fe60000000200 */
[C---:B---3--:R-:W-:Y:S08]  /*29c0*/  HMMA.16816.F32.BF16 R20, R32.reuse, R24, R20 ;  /* 0x000000182014723c */ /* 0x048ff00000041814 */
[C---:B------:R-:W-:Y:S01]  /*29d0*/  HMMA.16816.F32.BF16 R16, R32.reuse, R26, R16 ;  /* 0x0000001a2010723c */ /* 0x040fe20000041810 */
[----:B------:R-:W3:Y:S07]  /*29e0*/  LDSM.16.M88.4 R24, [R3+0x13800] ;  /* 0x013800000318783b */ /* 0x000eee0000000200 */
[C---:B------:R-:W-:Y:S08]  /*29f0*/  HMMA.16816.F32.BF16 R64, R32.reuse, R72, R64 ;  /* 0x000000482040723c */ /* 0x040ff00000041840 */
[C---:B------:R-:W-:Y:S01]  /*2a00*/  HMMA.16816.F32.BF16 R60, R32.reuse, R74, R60 ;  /* 0x0000004a203c723c */ /* 0x040fe2000004183c */
[----:B------:R-:W4:Y:S07]  /*2a10*/  LDSM.16.M88.4 R72, [R220+UR5+0x14800] ;  /* 0x01480005dc48783b */ /* 0x000f2e0008000200 */
        /* <DEDUP_REMOVED lines=23> */
[C---:B----4-:R-:W-:Y:S08]  /*2b90*/  HMMA.16816.F32.BF16 R64, R36.reuse, R72, R64 ;  /* 0x000000482440723c */ /* 0x050ff00000041840 */
[C---:B------:R-:W-:Y:S01]  /*2ba0*/  HMMA.16816.F32.BF16 R60, R36.reuse, R74, R60 ;  /* 0x0000004a243c723c */ /* 0x040fe2000004183c */
[----:B------:R-:W4:Y:S07]  /*2bb0*/  LDSM.16.M88.4 R72, [R91+0x15000] ;  /* 0x015000005b48783b */ /* 0x000f2e0000000200 */
[C---:B-----5:R-:W-:Y:S08]  /*2bc0*/  HMMA.16816.F32.BF16 R56, R36.reuse, R68, R56 ;  /* 0x000000442438723c */ /* 0x060ff00000041838 */
[C---:B------:R-:W-:Y:S01]  /*2bd0*/  HMMA.16816.F32.BF16 R52, R36.reuse, R70, R52 ;  /* 0x000000462434723c */ /* 0x040fe20000041834 */
[----:B------:R-:W5:Y:S07]  /*2be0*/  LDSM.16.M88.4 R68, [R91+0x15800] ;  /* 0x015800005b44783b */ /* 0x000f6e0000000200 */
[C---:B------:R-:W-:Y:S08]  /*2bf0*/  HMMA.16816.F32.BF16 R48, R36.reuse, R40, R48 ;  /* 0x000000282430723c */ /* 0x040ff00000041830 */
[----:B------:R-:W-:Y:S01]  /*2c00*/  HMMA.16816.F32.BF16 R44, R36, R42, R44 ;  /* 0x0000002a242c723c */ /* 0x000fe2000004182c */
[----:B------:R-:W-:Y:S04]  /*2c10*/  LDSM.16.M88.4 R40, [R93+0x8000] ;  /* 0x008000005d28783b */ /* 0x000fe80000000200 */
[----:B------:R-:W5:Y:S03]  /*2c20*/  LDSM.16.M88.4 R36, [R3+0x14000] ;  /* 0x014000000324783b */ /* 0x000f660000000200 */
        /* <DEDUP_REMOVED lines=12> */
[----:B------:R-:W2:Y:S03]  /*2cf0*/  LDSM.16.M88.4 R8, [R220+UR5+0x16000] ;  /* 0x01600005dc08783b */ /* 0x000ea60008000200 */
[C---:B------:R-:W-:Y:S08]  /*2d00*/  HMMA.16816.F32.BF16 R20, R80.reuse, R84, R20 ;  /* 0x000000545014723c */ /* 0x040ff00000041814 */
[C---:B------:R-:W-:Y:S08]  /*2d10*/  HMMA.16816.F32.BF16 R16, R80.reuse, R86, R16 ;  /* 0x000000565010723c */ /* 0x040ff00000041810 */
[C---:B----4-:R-:W-:Y:S08]  /*2d20*/  HMMA.16816.F32.BF16 R56, R80.reuse, R72, R56 ;  /* 0x000000485038723c */ /* 0x050ff00000041838 */
[C---:B------:R-:W-:Y:S01]  /*2d30*/  HMMA.16816.F32.BF16 R52, R80.reuse, R74, R52 ;  /* 0x0000004a5034723c */ /* 0x040fe20000041834 */
[----:B------:R-:W3:Y:S07]  /*2d40*/  LDSM.16.M88.4 R72, [R220+UR5+0x16800] ;  /* 0x01680005dc48783b */ /* 0x000eee0008000200 */
[C---:B-----5:R-:W-:Y:S08]  /*2d50*/  HMMA.16816.F32.BF16 R48, R80.reuse, R68, R48 ;  /* 0x000000445030723c */ /* 0x060ff00000041830 */
[C---:B------:R-:W-:Y:S08]  /*2d60*/  HMMA.16816.F32.BF16 R44, R80.reuse, R70, R44 ;  /* 0x00000046502c723c */ /* 0x040ff0000004182c */
[----:B------:R-:W-:Y:S08]  /*2d70*/  HMMA.16816.F32.BF16 R64, R80, R76, R64 ;  /* 0x0000004c5040723c */ /* 0x000ff00000041840 */
[C---:B------:R-:W-:Y:S01]  /*2d80*/  HMMA.16816.F32.BF16 R68, R40.reuse, R36, R20 ;  /* 0x000000242844723c */ /* 0x040fe20000041814 */
[----:B------:R-:W-:Y:S07]  /*2d90*/  LDSM.16.M88.4 R20, [R94+0xc000] ;  /* 0x00c000005e14783b */ /* 0x000fee0000000200 */
[----:B------:R-:W-:Y:S01]  /*2da0*/  HMMA.16816.F32.BF16 R16, R40, R38, R16 ;  /* 0x000000262810723c */ /* 0x000fe20000041810 */
[----:B------:R-:W-:Y:S07]  /*2db0*/  LDSM.16.M88.4 R36, [R93+0xc000] ;  /* 0x00c000005d24783b */ /* 0x000fee0000000200 */
[----:B------:R-:W-:Y:S01]  /*2dc0*/  HMMA.16816.F32.BF16 R60, R80, R78, R60 ;  /* 0x0000004e503c723c */ /* 0x000fe2000004183c */
[----:B------:R-:W4:Y:S07]  /*2dd0*/  LDSM.16.M88.4 R76, [R92+0x16000] ;  /* 0x016000005c4c783b */ /* 0x000f2e0000000200 */
[----:B-1----:R-:W-:Y:S08]  /*2de0*/  HMMA.16816.F32.BF16 R64, R40, R32, R64 ;  /* 0x000000202840723c */ /* 0x002ff00000041840 */
[C---:B--2---:R-:W-:Y:S08]  /*2df0*/  HMMA.16816.F32.BF16 R68, R12.reuse, R8, R68 ;  /* 0x000000080c44723c */ /* 0x044ff00000041844 */
[----:B------:R-:W-:Y:S01]  /*2e00*/  HMMA.16816.F32.BF16 R16, R12, R10, R16 ;  /* 0x0000000a0c10723c */ /* 0x000fe20000041810 */
[----:B------:R-:W1:Y:S07]  /*2e10*/  LDSM.16.M88.4 R8, [R220+UR5+0x17000] ;  /* 0x01700005dc08783b */ /* 0x000e6e0008000200 */
[C---:B------:R-:W-:Y:S01]  /*2e20*/  HMMA.16816.F32.BF16 R60, R40.reuse, R34, R60 ;  /* 0x00000022283c723c */ /* 0x040fe2000004183c */
[----:B------:R-:W2:Y:S07]  /*2e30*/  LDSM.16.M88.4 R32, [R92+0x16800] ;  /* 0x016800005c20783b */ /* 0x000eae0000000200 */
        /* <DEDUP_REMOVED lines=8> */
[----:B------:R-:W-:Y:S01]  /*2ec0*/  HMMA.16816.F32.BF16 R72, R12, R74, R60 ;  /* 0x0000004a0c48723c */ /* 0x000fe2000004183c */
[----:B------:R-:W3:Y:S07]  /*2ed0*/  LDSM.16.M88.4 R60, [R91+0x16800] ;  /* 0x016800005b3c783b */ /* 0x000eee0000000200 */
[C---:B----4-:R-:W-:Y:S08]  /*2ee0*/  HMMA.16816.F32.BF16 R16, R20.reuse, R78, R16 ;  /* 0x0000004e1410723c */ /* 0x050ff00000041810 */
[----:B------:R-:W-:Y:S01]  /*2ef0*/  HMMA.16816.F32.BF16 R68, R20, R76, R68 ;  /* 0x0000004c1444723c */ /* 0x000fe20000041844 */
[----:B------:R-:W4:Y:S07]  /*2f00*/  LDSM.16.M88.4 R76, [R220+UR5+0x17800] ;  /* 0x01780005dc4c783b */ /* 0x000f2e0008000200 */
[C---:B-1----:R-:W-:Y:S08]  /*2f10*/  HMMA.16816.F32.BF16 R56, R12.reuse, R8, R56 ;  /* 0x000000080c38723c */ /* 0x042ff00000041838 */
[----:B------:R-:W-:Y:S01]  /*2f20*/  HMMA.16816.F32.BF16 R52, R12, R10, R52 ;  /* 0x0000000a0c34723c */ /* 0x000fe20000041834 */
[----:B------:R-:W1:Y:S07]  /*2f30*/  LDSM.16.M88.4 R8, [R3+0x16800] ;  /* 0x016800000308783b */ /* 0x000e6e0000000200 */
[----:B--2---:R-:W-:Y:S08]  /*2f40*/  HMMA.16816.F32.BF16 R64, R20, R32, R64 ;  /* 0x000000201440723c */ /* 0x004ff00000041840 */
[C---:B-----5:R-:W-:Y:S08]  /*2f50*/  HMMA.16816.F32.BF16 R16, R24.reuse, R30, R16 ;  /* 0x0000001e1810723c */ /* 0x060ff00000041810 */
[----:B------:R-:W-:Y:S01]  /*2f60*/  HMMA.16816.F32.BF16 R68, R24, R28, R68 ;  /* 0x0000001c1844723c */ /* 0x000fe20000041844 */
[----:B------:R-:W2:Y:S04]  /*2f70*/  LDSM.16.M88.4 R28, [R92+0x17000] ;  /* 0x017000005c1c783b */ /* 0x000ea80000000200 */
[----:B------:R-:W-:Y:S03]  /*2f80*/  LDSM.16.M88.4 R92, [R92+0x17800] ;  /* 0x017800005c5c783b */ /* 0x000fe60000000200 */
[----:B------:R-:W-:Y:S01]  /*2f90*/  HMMA.16816.F32.BF16 R72, R20, R34, R72 ;  /* 0x000000221448723c */ /* 0x000fe20000041848 */
[----:B------:R-:W-:-:S05]  /*2fa0*/  IMAD.SHL.U32 R35, R0, 0x2, RZ ;  /* 0x0000000200237824 */ /* 0x000fca00078e00ff */
[----:B------:R-:W-:Y:S02]  /*2fb0*/  LOP3.LUT R35, R35, 0x6, RZ, 0xc0, !PT ;  /* 0x0000000623237812 */ /* 0x000fe400078ec0ff */
[----:B---3--:R-:W-:Y:S02]  /*2fc0*/  HMMA.16816.F32.BF16 R64, R24, R60, R64 ;  /* 0x0000003c1840723c */ /* 0x008fe40000041840 */
[----:B------:R-:W-:-:S06]  /*2fd0*/  LOP3.LUT R35, R35, UR31, RZ, 0xfc, !PT ;  /* 0x0000001f23237c12 */ /* 0x000fcc000f8efcff */
[----:B------:R-:W-:Y:S08]  /*2fe0*/  HMMA.16816.F32.BF16 R16, R36, R42, R16 ;  /* 0x0000002a2410723c */ /* 0x000ff00000041810 */
[C---:B----4-:R-:W-:Y:S08]  /*2ff0*/  HMMA.16816.F32.BF16 R48, R12.reuse, R76, R48 ;  /* 0x0000004c0c30723c */ /* 0x050ff00000041830 */
[----:B------:R-:W-:Y:S01]  /*3000*/  HMMA.16816.F32.BF16 R44, R12, R78, R44 ;  /* 0x0000004e0c2c723c */ /* 0x000fe2000004182c */
[----:B------:R-:W3:Y:S02]  /*3010*/  LDSM.16.M88.4 R12, [R91+0x17000] ;  /* 0x017000005b0c783b */ /* 0x000ee40000000200 */
[----:B------:R-:W-:Y:S01]  /*3020*/  FMUL.FTZ R16, R16, UR11 ;  /* 0x0000000b10107c20 */ /* 0x000fe20008410000 */
[----:B------:R-:W-:Y:S01]  /*3030*/  FMUL.FTZ R34, R17, UR11 ;  /* 0x0000000b11227c20 */ /* 0x000fe20008410000 */
[----:B------:R-:W-:Y:S01]  /*3040*/  FMUL.FTZ R60, R18, UR11 ;  /* 0x0000000b123c7c20 */ /* 0x000fe20008410000 */
[----:B------:R-:W-:-:S02]  /*3050*/  FMUL.FTZ R43, R19, UR11 ;  /* 0x0000000b132b7c20 */ /* 0x000fc40008410000 */
[----:B------:R-:W-:Y:S02]  /*3060*/  HMMA.16816.F32.BF16 R72, R24, R62, R72 ;  /* 0x0000003e1848723c */ /* 0x000fe40000041848 */
[----:B------:R-:W-:Y:S06]  /*3070*/  MUFU.TANH R34, R34 ;  /* 0x0000002200227308 */ /* 0x000fec0000002400 */
[C---:B------:R-:W-:Y:S02]  /*3080*/  HMMA.16816.F32.BF16 R68, R36.reuse, R40, R68 ;  /* 0x000000282444723c */ /* 0x040fe40000041844 */
[----:B------:R4:W-:Y:S06]  /*3090*/  MUFU.TANH R40, R16 ;  /* 0x0000001000287308 */ /* 0x0009ec0000002400 */
[----:B-1----:R-:W-:Y:S01]  /*30a0*/  HMMA.16816.F32.BF16 R64, R36, R8, R64 ;  /* 0x000000082440723c */ /* 0x002fe20000041840 */
[----:B------:R-:W-:Y:S01]  /*30b0*/  SHF.R.U32.HI R8, RZ, 0x2, R0 ;  /* 0x00000002ff087819 */ /* 0x000fe20000011600 */
[----:B------:R-:W-:Y:S03]  /*30c0*/  MUFU.TANH R60, R60 ;  /* 0x0000003c003c7308 */ /* 0x000fe60000002400 */
[----:B------:R-:W-:-:S03]  /*30d0*/  LOP3.LUT R8, R8, 0x7, RZ, 0xc0, !PT ;  /* 0x0000000708087812 */ /* 0x000fc600078ec0ff */
[----:B--2---:R-:W-:Y:S01]  /*30e0*/  HMMA.16816.F32.BF16 R56, R20, R28, R56 ;  /* 0x0000001c1438723c */ /* 0x004fe20000041838 */
[----:B------:R-:W-:Y:S01]  /*30f0*/  IADD3 R229, PT, PT, R8, UR23, R229 ;  /* 0x0000001708e57c10 */ /* 0x000fe2000fffe0e5 */
[----:B------:R-:W-:Y:S02]  /*3100*/  IMAD.U32 R8, RZ, RZ, UR22 ;  /* 0x00000016ff087e24 */ /* 0x000fe4000f8e00ff */
[----:B------:R-:W-:Y:S01]  /*3110*/  FMUL.FTZ R32, R69, UR11 ;  /* 0x0000000b45207c20 */ /* 0x000fe20008410000 */
[----:B----4-:R-:W1:Y:S01]  /*3120*/  LDSM.16.M88.4 R16, [R3+0x17000] ;  /* 0x017000000310783b */ /* 0x010e620000000200 */
[----:B------:R-:W-:Y:S01]  /*3130*/  IADD3 R230, PT, PT, R229, UR26, -R230 ;  /* 0x0000001ae5e67c10 */ /* 0x000fe2000fffe8e6 */
[----:B------:R-:W-:Y:S01]  /*3140*/  FMUL.FTZ R33, R71, UR11 ;  /* 0x0000000b47217c20 */ /* 0x000fe20008410000 */
[----:B------:R-:W-:Y:S01]  /*3150*/  IADD3 R229, PT, PT, R229, 0x1, R8 ;  /* 0x00000001e5e57810 */ /* 0x000fe20007ffe008 */
[----:B------:R-:W-:Y:S01]  /*3160*/  HMMA.16816.F32.BF16 R72, R36, R10, R72 ;  /* 0x0000000a2448723c */ /* 0x000fe20000041848 */
[----:B------:R-:W2:Y:S01]  /*3170*/  LDSM.16.M88.4 R8, [R91+0x17800] ;  /* 0x017800005b08783b */ /* 0x000ea20000000200 */
[----:B------:R-:W4:Y:S01]  /*3180*/  MUFU.TANH R32, R32 ;  /* 0x0000002000207308 */ /* 0x000f220000002400 */
[C---:B------:R-:W-:Y:S01]  /*3190*/  VIADDMNMX R228, R229.reuse, 0x8, R228, PT ;  /* 0x00000008e5e47846 */ /* 0x040fe200038001e4 */
[----:B------:R-:W-:Y:S01]  /*31a0*/  VIADD R42, R230, 0x8 ;  /* 0x00000008e62a7836 */ /* 0x000fe20000000000 */
[----:B------:R-:W-:Y:S01]  /*31b0*/  VIMNMX R229, PT, PT, R229, UR26, PT ;  /* 0x0000001ae5e57c48 */ /* 0x000fe2000bfe0100 */
[----:B------:R-:W-:Y:S01]  /*31c0*/  FMUL.FTZ R61, R64, UR11 ;  /* 0x0000000b403d7c20 */ /* 0x000fe20008410000 */
[----:B------:R-:W-:Y:S01]  /*31d0*/  FMUL.FTZ R66, R66, UR11 ;  /* 0x0000000b42427c20 */ /* 0x000fe20008410000 */
[----:B------:R-:W-:Y:S01]  /*31e0*/  HMMA.16816.F32.BF16 R52, R20, R30, R52 ;  /* 0x0000001e1434723c */ /* 0x000fe20000041834 */
[----:B------:R-:W5:Y:S01]  /*31f0*/  LDSM.16.M88.4 R28, [R3+0x17800] ;  /* 0x01780000031c783b */ /* 0x000f620000000200 */
[----:B------:R-:W4:Y:S01]  /*3200*/  MUFU.TANH R33, R33 ;  /* 0x0000002100217308 */ /* 0x000f220000002400 */
[----:B------:R-:W-:Y:S01]  /*3210*/  FMUL.FTZ R62, R65, UR11 ;  /* 0x0000000b413e7c20 */ /* 0x000fe20008410000 */
[----:B------:R-:W-:Y:S01]  /*3220*/  FMUL.FTZ R63, R67, UR11 ;  /* 0x0000000b433f7c20 */ /* 0x000fe20008410000 */
[----:B------:R-:W-:Y:S01]  /*3230*/  FMUL.FTZ R70, R70, UR11 ;  /* 0x0000000b46467c20 */ /* 0x000fe20008410000 */
[----:B------:R-:W-:-:S04]  /*3240*/  DEPBAR.LE SB0, 0x0 ;  /* 0x000080000000791a */ /* 0x000fc80000000000 */
[----:B---3--:R-:W-:Y:S01]  /*3250*/  HMMA.16816.F32.BF16 R56, R24, R12, R56 ;  /* 0x0000000c1838723c */ /* 0x008fe20000041838 */
[----:B------:R-:W-:Y:S01]  /*3260*/  VIADD R13, R35, 0x1 ;  /* 0x00000001230d7836 */ /* 0x000fe20000000000 */
[----:B------:R-:W3:Y:S01]  /*3270*/  MUFU.TANH R43, R43 ;  /* 0x0000002b002b7308 */ /* 0x000ee20000002400 */
[----:B------:R-:W-:Y:S01]  /*3280*/  FMUL.FTZ R64, R72, UR11 ;  /* 0x0000000b48407c20 */ /* 0x000fe20008410000 */
[----:B------:R-:W-:Y:S01]  /*3290*/  FMUL.FTZ R65, R73, UR11 ;  /* 0x0000000b49417c20 */ /* 0x000fe20008410000 */
[----:B------:R-:W-:Y:S01]  /*32a0*/  FMUL.FTZ R75, R75, UR11 ;  /* 0x0000000b4b4b7c20 */ /* 0x000fe20008410000 */
[----:B------:R-:W-:Y:S02]  /*32b0*/  ISETP.GT.AND P2, PT, R230, R13, PT ;  /* 0x0000000de600720c */ /* 0x000fe40003f44270 */
[----:B------:R-:W-:Y:S01]  /*32c0*/  HMMA.16816.F32.BF16 R48, R20, R92, R48 ;  /* 0x0000005c1430723c */ /* 0x000fe20000041830 */
[----:B------:R-:W-:Y:S01]  /*32d0*/  ISETP.GE.AND P3, PT, R13, R229, PT ;  /* 0x000000e50d00720c */ /* 0x000fe20003f66270 */
[----:B------:R-:W5:Y:S01]  /*32e0*/  MUFU.TANH R61, R61 ;  /* 0x0000003d003d7308 */ /* 0x000f620000002400 */
[----:B------:R-:W-:-:S02]  /*32f0*/  ISETP.GT.AND P5, PT, R42, R13, PT ;  /* 0x0000000d2a00720c */ /* 0x000fc40003fa4270 */
[-C--:B------:R-:W-:Y:S01]  /*3300*/  ISETP.GE.AND P4, PT, R13, R228.reuse, PT ;  /* 0x000000e40d00720c */ /* 0x080fe20003f86270 */
[----:B------:R-:W-:Y:S01]  /*3310*/  VIADD R13, R35, 0x8 ;  /* 0x00000008230d7836 */ /* 0x000fe20000000000 */
[----:B----4-:R-:W-:Y:S01]  /*3320*/  FSEL R41, R32, -INF , !P2 ;  /* 0xff80000020297808 */ /* 0x010fe20005000000 */
[----:B------:R-:W-:Y:S01]  /*3330*/  HMMA.16816.F32.BF16 R52, R24, R14, R52 ;  /* 0x0000000e1834723c */ /* 0x000fe20000041834 */
[----:B------:R-:W-:Y:S01]  /*3340*/  FSEL R33, R33, -INF , !P5 ;  /* 0xff80000021217808 */ /* 0x000fe20006800000 */
[----:B------:R-:W4:Y:S01]  /*3350*/  MUFU.TANH R12, R66 ;  /* 0x00000042000c7308 */ /* 0x000f220000002400 */
[----:B------:R-:W-:Y:S01]  /*3360*/  ISETP.GT.AND P6, PT, R230, R13, PT ;  /* 0x0000000de600720c */ /* 0x000fe20003fc4270 */
[----:B------:R-:W-:Y:S01]  /*3370*/  FMUL.FTZ R32, R74, UR11 ;  /* 0x0000000b4a207c20 */ /* 0x000fe20008410000 */
[----:B------:R-:W-:Y:S02]  /*3380*/  FSEL R41, R41, -INF , !P3 ;  /* 0xff80000029297808 */ /* 0x000fe40005800000 */
[C---:B------:R-:W-:Y:S01]  /*3390*/  ISETP.GE.AND P2, PT, R13.reuse, R229, PT ;  /* 0x000000e50d00720c */ /* 0x040fe20003f46270 */
[----:B-1----:R-:W-:Y:S01]  /*33a0*/  HMMA.16816.F32.BF16 R56, R36, R16, R56 ;  /* 0x000000102438723c */ /* 0x002fe20000041838 */
[----:B------:R-:W-:Y:S01]  /*33b0*/  ISETP.GT.AND P3, PT, R42, R13, PT ;  /* 0x0000000d2a00720c */ /* 0x000fe20003f64270 */
[----:B------:R-:W1:Y:S01]  /*33c0*/  MUFU.TANH R62, R62 ;  /* 0x0000003e003e7308 */ /* 0x000e620000002400 */
[----:B------:R-:W-:Y:S01]  /*33d0*/  ISETP.GE.AND P5, PT, R13, R228, PT ;  /* 0x000000e40d00720c */ /* 0x000fe20003fa6270 */
[----:B------:R-:W-:Y:S01]  /*33e0*/  VIADD R13, R35, 0x9 ;  /* 0x00000009230d7836 */ /* 0x000fe20000000000 */
[----:B------:R-:W-:-:S02]  /*33f0*/  FSEL R15, R40, -INF , !P6 ;  /* 0xff800000280f7808 */ /* 0x000fc40007000000 */
[----:B------:R-:W-:Y:S01]  /*3400*/  FSEL R14, R33, -INF , !P4 ;  /* 0xff800000210e7808 */ /* 0x000fe20006000000 */
[----:B------:R-:W-:Y:S01]  /*3410*/  HMMA.16816.F32.BF16 R44, R20, R94, R44 ;  /* 0x0000005e142c723c */ /* 0x000fe2000004182c */
[----:B------:R-:W-:Y:S01]  /*3420*/  FSEL R33, R15, -INF , !P2 ;  /* 0xff8000000f217808 */ /* 0x000fe20005000000 */
[----:B------:R-:W1:Y:S01]  /*3430*/  MUFU.TANH R63, R63 ;  /* 0x0000003f003f7308 */ /* 0x000e620000002400 */
[----:B------:R-:W-:Y:S01]  /*3440*/  FSEL R60, R60, -INF , !P3 ;  /* 0xff8000003c3c7808 */ /* 0x000fe20005800000 */
[C---:B------:R-:W-:Y:S01]  /*3450*/  VIADD R15, R35.reuse, 0x11 ;  /* 0x00000011230f7836 */ /* 0x040fe20000000000 */
[----:B------:R-:W-:Y:S01]  /*3460*/  ISETP.GT.AND P6, PT, R230, R13, PT ;  /* 0x0000000de600720c */ /* 0x000fe20003fc4270 */
[----:B------:R-:W-:Y:S01]  /*3470*/  VIADD R21, R35, 0x19 ;  /* 0x0000001923157836 */ /* 0x000fe20000000000 */
[C---:B------:R-:W-:Y:S01]  /*3480*/  ISETP.GE.AND P4, PT, R13.reuse, R229, PT ;  /* 0x000000e50d00720c */ /* 0x040fe20003f86270 */
[----:B--2---:R-:W-:Y:S01]  /*3490*/  HMMA.16816.F32.BF16 R48, R24, R8, R48 ;  /* 0x000000081830723c */ /* 0x004fe20000041830 */
[----:B------:R-:W-:Y:S01]  /*34a0*/  ISETP.GT.AND P2, PT, R42, R13, PT ;  /* 0x0000000d2a00720c */ /* 0x000fe20003f44270 */
[----:B------:R-:W2:Y:S01]  /*34b0*/  MUFU.TANH R64, R64 ;  /* 0x0000004000407308 */ /* 0x000ea20000002400 */
[-C--:B------:R-:W-:Y:S01]  /*34c0*/  ISETP.GE.AND P3, PT, R13, R228.reuse, PT ;  /* 0x000000e40d00720c */ /* 0x080fe20003f66270 */
[----:B------:R-:W-:Y:S01]  /*34d0*/  VIADD R13, R35, 0x10 ;  /* 0x00000010230d7836 */ /* 0x000fe20000000000 */
[----:B------:R-:W-:Y:S01]  /*34e0*/  FSEL R9, R34, -INF , !P6 ;  /* 0xff80000022097808 */ /* 0x000fe20007000000 */
[----:B------:R-:W-:Y:S01]  /*34f0*/  FMUL.FTZ R56, R56, UR11 ;  /* 0x0000000b38387c20 */ /* 0x000fe20008410000 */
[----:B------:R-:W-:Y:S01]  /*3500*/  FSEL R8, R60, -INF , !P5 ;  /* 0xff8000003c087808 */ /* 0x000fe20006800000 */
[----:B------:R-:W-:Y:S01]  /*3510*/  HMMA.16816.F32.BF16 R52, R36, R18, R52 ;  /* 0x000000122434723c */ /* 0x000fe20000041834 */
[----:B------:R-:W-:Y:S01]  /*3520*/  ISETP.GT.AND P6, PT, R230, R13, PT ;  /* 0x0000000de600720c */ /* 0x000fe20003fc4270 */
[----:B------:R-:W2:Y:S01]  /*3530*/  MUFU.TANH R32, R32 ;  /* 0x0000002000207308 */ /* 0x000ea20000002400 */
[----:B------:R-:W-:Y:S01]  /*3540*/  FSEL R9, R9, -INF , !P4 ;  /* 0xff80000009097808 */ /* 0x000fe20006000000 */
[----:B------:R-:W-:Y:S01]  /*3550*/  FMUL.FTZ R18, R58, UR11 ;  /* 0x0000000b3a127c20 */ /* 0x000fe20008410000 */
[----:B---3--:R-:W-:Y:S01]  /*3560*/  FSEL R16, R43, -INF , !P2 ;  /* 0xff8000002b107808 */ /* 0x008fe20005000000 */
[----:B------:R-:W-:Y:S01]  /*3570*/  FMUL.FTZ R57, R57, UR11 ;  /* 0x0000000b39397c20 */ /* 0x000fe20008410000 */
[C---:B------:R-:W-:Y:S01]  /*3580*/  ISETP.GE.AND P5, PT, R13.reuse, R229, PT ;  /* 0x000000e50d00720c */ /* 0x040fe20003fa6270 */
[----:B------:R-:W-:Y:S01]  /*3590*/  HMMA.16816.F32.BF16 R44, R24, R10, R44 ;  /* 0x0000000a182c723c */ /* 0x000fe2000004182c */
[----:B------:R-:W-:Y:S01]  /*35a0*/  ISETP.GT.AND P4, PT, R42, R13, PT ;  /* 0x0000000d2a00720c */ /* 0x000fe20003f84270 */
[----:B------:R-:W3:Y:S01]  /*35b0*/  MUFU.TANH R65, R65 ;  /* 0x0000004100417308 */ /* 0x000ee20000002400 */
[-C--:B------:R-:W-:Y:S01]  /*35c0*/  ISETP.GE.AND P2, PT, R13, R228.reuse, PT ;  /* 0x000000e40d00720c */ /* 0x080fe20003f46270 */
[----:B------:R-:W-:Y:S01]  /*35d0*/  FMUL.FTZ R19, R59, UR11 ;  /* 0x0000000b3b137c20 */ /* 0x000fe20008410000 */
[----:B-----5:R-:W-:Y:S01]  /*35e0*/  FSEL R13, R61, -INF , !P6 ;  /* 0xff8000003d0d7808 */ /* 0x020fe20007000000 */
[----:B------:R-:W-:Y:S01]  /*35f0*/  VIADD R25, R35, 0x20 ;  /* 0x0000002023197836 */ /* 0x000fe20000000000 */
[----:B------:R-:W-:Y:S01]  /*3600*/  FSEL R16, R16, -INF , !P3 ;  /* 0xff80000010107808 */ /* 0x000fe20005800000 */
[C---:B------:R-:W-:Y:S01]  /*3610*/  HMMA.16816.F32.BF16 R48, R36.reuse, R28, R48 ;  /* 0x0000001c2430723c */ /* 0x040fe20000041830 */
[----:B------:R-:W-:Y:S01]  /*3620*/  FSEL R13, R13, -INF , !P5 ;  /* 0xff8000000d0d7808 */ /* 0x000fe20006800000 */
[----:B------:R-:W5:Y:S01]  /*3630*/  MUFU.TANH R40, R75 ;  /* 0x0000004b00287308 */ /* 0x000f620000002400 */
[----:B----4-:R-:W-:Y:S01]  /*3640*/  FSEL R12, R12, -INF , !P4 ;  /* 0xff8000000c0c7808 */ /* 0x010fe20006000000 */
[----:B------:R-:W-:Y:S01]  /*3650*/  FMUL.FTZ R23, R52, UR11 ;  /* 0x0000000b34177c20 */ /* 0x000fe20008410000 */
[----:B------:R-:W-:Y:S01]  /*3660*/  ISETP.GT.AND P6, PT, R230, R15, PT ;  /* 0x0000000fe600720c */ /* 0x000fe20003fc4270 */
[----:B------:R-:W-:Y:S01]  /*3670*/  FMUL.FTZ R54, R54, UR11 ;  /* 0x0000000b36367c20 */ /* 0x000fe20008410000 */
[----:B------:R-:W-:Y:S01]  /*3680*/  ISETP.GE.AND P3, PT, R15, R229, PT ;  /* 0x000000e50f00720c */ /* 0x000fe20003f66270 */
[----:B------:R-:W-:Y:S01]  /*3690*/  VIADD R27, R35, 0x21 ;  /* 0x00000021231b7836 */ /* 0x000fe20000000000 */
[----:B------:R-:W-:Y:S01]  /*36a0*/  ISETP.GT.AND P5, PT, R42, R15, PT ;  /* 0x0000000f2a00720c */ /* 0x000fe20003fa4270 */
[----:B------:R-:W4:Y:S01]  /*36b0*/  MUFU.TANH R56, R56 ;  /* 0x0000003800387308 */ /* 0x000f220000002400 */
[-C--:B------:R-:W-:Y:S01]  /*36c0*/  ISETP.GE.AND P4, PT, R15, R228.reuse, PT ;  /* 0x000000e40f00720c */ /* 0x080fe20003f86270 */
[----:B------:R-:W-:Y:S01]  /*36d0*/  VIADD R15, R35, 0x18 ;  /* 0x00000018230f7836 */ /* 0x000fe20000000000 */
[----:B-1----:R-:W-:Y:S01]  /*36e0*/  FSEL R17, R62, -INF , !P6 ;  /* 0xff8000003e117808 */ /* 0x002fe20007000000 */
[----:B------:R-:W-:Y:S01]  /*36f0*/  HMMA.16816.F32.BF16 R44, R36, R30, R44 ;  /* 0x0000001e242c723c */ /* 0x000fe2000004182c */
[----:B------:R-:W-:Y:S01]  /*3700*/  FSEL R12, R12, -INF , !P2 ;  /* 0xff8000000c0c7808 */ /* 0x000fe20005000000 */
[----:B------:R-:W-:Y:S01]  /*3710*/  FMUL.FTZ R28, R53, UR11 ;  /* 0x0000000b351c7c20 */ /* 0x000fe20008410000 */
[----:B------:R-:W-:Y:S01]  /*3720*/  ISETP.GT.AND P6, PT, R230, R15, PT ;  /* 0x0000000fe600720c */ /* 0x000fe20003fc4270 */
[----:B------:R-:W1:Y:S01]  /*3730*/  MUFU.TANH R18, R18 ;  /* 0x0000001200127308 */ /* 0x000e620000002400 */
[----:B------:R-:W-:Y:S01]  /*3740*/  FSEL R17, R17, -INF , !P3 ;  /* 0xff80000011117808 */ /* 0x000fe20005800000 */
[----:B------:R-:W-:Y:S01]  /*3750*/  FMUL.FTZ R10, R55, UR11 ;  /* 0x0000000b370a7c20 */ /* 0x000fe20008410000 */
[----:B------:R-:W-:Y:S01]  /*3760*/  FSEL R22, R63, -INF , !P5 ;  /* 0xff8000003f167808 */ /* 0x000fe20006800000 */
[----:B------:R-:W-:Y:S01]  /*3770*/  FMUL.FTZ R49, R49, UR11 ;  /* 0x0000000b31317c20 */ /* 0x000fe20008410000 */
[C---:B------:R-:W-:Y:S01]  /*3780*/  ISETP.GE.AND P2, PT, R15.reuse, R229, PT ;  /* 0x000000e50f00720c */ /* 0x040fe20003f46270 */
[----:B------:R-:W-:Y:S01]  /*3790*/  FMUL.FTZ R50, R50, UR11 ;  /* 0x0000000b32327c20 */ /* 0x000fe20008410000 */
[----:B------:R-:W-:Y:S01]  /*37a0*/  ISETP.GT.AND P3, PT, R42, R15, PT ;  /* 0x0000000f2a00720c */ /* 0x000fe20003f64270 */
[----:B------:R-:W1:Y:S01]  /*37b0*/  MUFU.TANH R3, R57 ;  /* 0x0000003900037308 */ /* 0x000e620000002400 */
[----:B------:R-:W-:-:S02]  /*37c0*/  ISETP.GE.AND P5, PT, R15, R228, PT ;  /* 0x000000e40f00720c */ /* 0x000fc40003fa6270 */
[----:B--2---:R-:W-:Y:S02]  /*37d0*/  FSEL R15, R64, -INF , !P6 ;  /* 0xff800000400f7808 */ /* 0x004fe40007000000 */
[----:B------:R-:W-:Y:S02]  /*37e0*/  ISETP.GT.AND P6, PT, R230, R21, PT ;  /* 0x00000015e600720c */ /* 0x000fe40003fc4270 */
[----:B------:R-:W-:Y:S01]  /*37f0*/  FSEL R22, R22, -INF , !P4 ;  /* 0xff80000016167808 */ /* 0x000fe20006000000 */
[----:B------:R-:W2:Y:S01]  /*3800*/  MUFU.TANH R19, R19 ;  /* 0x0000001300137308 */ /* 0x000ea20000002400 */
[----:B------:R-:W-:Y:S01]  /*3810*/  FSEL R15, R15, -INF , !P2 ;  /* 0xff8000000f0f7808 */ /* 0x000fe20005000000 */
[----:B------:R-:W-:Y:S01]  /*3820*/  FMUL.FTZ R44, R44, UR11 ;  /* 0x0000000b2c2c7c20 */ /* 0x000fe20008410000 */
[----:B------:R-:W-:Y:S01]  /*3830*/  FSEL R32, R32, -INF , !P3 ;  /* 0xff80000020207808 */ /* 0x000fe20005800000 */
[----:B------:R-:W-:Y:S01]  /*3840*/  FMUL.FTZ R46, R46, UR11 ;  /* 0x0000000b2e2e7c20 */ /* 0x000fe20008410000 */
[----:B------:R-:W-:Y:S01]  /*3850*/  ISETP.GE.AND P4, PT, R21, R229, PT ;  /* 0x000000e51500720c */ /* 0x000fe20003f86270 */
[----:B------:R-:W-:Y:S01]  /*3860*/  FMUL.FTZ R45, R45, UR11 ;  /* 0x0000000b2d2d7c20 */ /* 0x000fe20008410000 */
[----:B------:R-:W-:Y:S01]  /*3870*/  ISETP.GT.AND P2, PT, R42, R21, PT ;  /* 0x000000152a00720c */ /* 0x000fe20003f44270 */
[----:B------:R-:W2:Y:S01]  /*3880*/  MUFU.TANH R23, R23 ;  /* 0x0000001700177308 */ /* 0x000ea20000002400 */
[----:B------:R-:W-:Y:S01]  /*3890*/  ISETP.GE.AND P3, PT, R21, R228, PT ;  /* 0x000000e41500720c */ /* 0x000fe20003f66270 */
[----:B------:R-:W-:Y:S01]  /*38a0*/  FMUL.FTZ R47, R47, UR11 ;  /* 0x0000000b2f2f7c20 */ /* 0x000fe20008410000 */
[----:B---3--:R-:W-:-:S02]  /*38b0*/  FSEL R21, R65, -INF , !P6 ;  /* 0xff80000041157808 */ /* 0x008fc40007000000 */
[----:B------:R-:W-:Y:S02]  /*38c0*/  ISETP.GT.AND P6, PT, R230, R25, PT ;  /* 0x00000019e600720c */ /* 0x000fe40003fc4270 */
[----:B------:R-:W-:Y:S01]  /*38d0*/  FSEL R24, R32, -INF , !P5 ;  /* 0xff80000020187808 */ /* 0x000fe20006800000 */
[----:B------:R-:W3:Y:S01]  /*38e0*/  MUFU.TANH R11, R54 ;  /* 0x00000036000b7308 */ /* 0x000ee20000002400 */
[----:B------:R-:W-:Y:S02]  /*38f0*/  FSEL R21, R21, -INF , !P4 ;  /* 0xff80000015157808 */ /* 0x000fe40006000000 */
[----:B------:R-:W-:Y:S02]  /*3900*/  ISETP.GE.AND P5, PT, R25, R229, PT ;  /* 0x000000e51900720c */ /* 0x000fe40003fa6270 */
[----:B------:R-:W-:Y:S02]  /*3910*/  ISETP.GT.AND P4, PT, R42, R25, PT ;  /* 0x000000192a00720c */ /* 0x000fe40003f84270 */
[----:B-----5:R-:W-:Y:S01]  /*3920*/  FSEL R20, R40, -INF , !P2 ;  /* 0xff80000028147808 */ /* 0x020fe20005000000 */
[----:B------:R-:W5:Y:S01]  /*3930*/  MUFU.TANH R28, R28 ;  /* 0x0000001c001c7308 */ /* 0x000f620000002400 */
[----:B----4-:R-:W-:-:S02]  /*3940*/  FSEL R56, R56, -INF , !P6 ;  /* 0xff80000038387808 */ /* 0x010fc40007000000 */
[----:B------:R-:W-:Y:S02]  /*3950*/  FSEL R20, R20, -INF , !P3 ;  /* 0xff80000014147808 */ /* 0x000fe40005800000 */
[----:B------:R-:W-:Y:S02]  /*3960*/  FSEL R203, R56, -INF , !P5 ;  /* 0xff80000038cb7808 */ /* 0x000fe40006800000 */
[----:B-1----:R-:W-:Y:S01]  /*3970*/  FSEL R18, R18, -INF , !P4 ;  /* 0xff80000012127808 */ /* 0x002fe20006000000 */
[----:B------:R-:W1:Y:S01]  /*3980*/  MUFU.TANH R10, R10 ;  /* 0x0000000a000a7308 */ /* 0x000e620000002400 */
[----:B------:R-:W-:Y:S01]  /*3990*/  ISETP.GE.AND P2, PT, R25, R228, PT ;  /* 0x000000e41900720c */ /* 0x000fe20003f46270 */
[----:B------:R-:W-:Y:S01]  /*39a0*/  FMUL.FTZ R25, R48, UR11 ;  /* 0x0000000b30197c20 */ /* 0x000fe20008410000 */
[----:B------:R-:W-:Y:S02]  /*39b0*/  ISETP.GT.AND P6, PT, R230, R27, PT ;  /* 0x0000001be600720c */ /* 0x000fe40003fc4270 */
[----:B------:R-:W-:-:S02]  /*39c0*/  ISETP.GE.AND P3, PT, R27, R229, PT ;  /* 0x000000e51b00720c */ /* 0x000fc40003f66270 */
[----:B------:R-:W-:Y:S01]  /*39d0*/  ISETP.GT.AND P5, PT, R42, R27, PT ;  /* 0x0000001b2a00720c */ /* 0x000fe20003fa4270 */
[----:B------:R-:W4:Y:S01]  /*39e0*/  MUFU.TANH R25, R25 ;  /* 0x0000001900197308 */ /* 0x000f220000002400 */
[----:B------:R-:W-:Y:S01]  /*39f0*/  BAR.SYNC.DEFER_BLOCKING 0x0 ;  /* 0x0000000000007b1d */ /* 0x000fe20000010000 */
[----:B------:R-:W-:Y:S01]  /*3a00*/  ISETP.GE.AND P4, PT, R27, R228, PT ;  /* 0x000000e41b00720c */ /* 0x000fe20003f86270 */
[----:B------:R-:W-:Y:S01]  /*3a10*/  VIADD R27, R35, 0x28 ;  /* 0x00000028231b7836 */ /* 0x000fe20000000000 */
[----:B------:R-:W-:Y:S02]  /*3a20*/  FSEL R3, R3, -INF , !P6 ;  /* 0xff80000003037808 */ /* 0x000fe40007000000 */
[----:B------:R-:W-:Y:S01]  /*3a30*/  FSEL R200, R18, -INF , !P2 ;  /* 0xff80000012c87808 */ /* 0x000fe20005000000 */
[----:B------:R-:W-:Y:S01]  /*3a40*/  FMUL.FTZ R18, R51, UR11 ;  /* 0x0000000b33127c20 */ /* 0x000fe20008410000 */
[----:B------:R-:W-:Y:S01]  /*3a50*/  ISETP.GT.AND P6, PT, R230, R27, PT ;  /* 0x0000001be600720c */ /* 0x000fe20003fc4270 */
[----:B------:R-:W-:Y:S01]  /*3a60*/  MUFU.TANH R49, R49 ;  /* 0x0000003100317308 */ /* 0x000fe20000002400 */
[----:B------:R-:W-:-:S02]  /*3a70*/  FSEL R201, R3, -INF , !P3 ;  /* 0xff80000003c97808 */ /* 0x000fc40005800000 */
[----:B--2---:R-:W-:Y:S01]  /*3a80*/  FSEL R202, R19, -INF , !P5 ;  /* 0xff80000013ca7808 */ /* 0x004fe20006800000 */
[----:B------:R-:W-:Y:S01]  /*3a90*/  VIADD R19, R35, 0x29 ;  /* 0x0000002923137836 */ /* 0x000fe20000000000 */
[----:B------:R-:W-:Y:S02]  /*3aa0*/  ISETP.GE.AND P2, PT, R27, R229, PT ;  /* 0x000000e51b00720c */ /* 0x000fe40003f46270 */
[----:B------:R-:W-:Y:S01]  /*3ab0*/  ISETP.GT.AND P3, PT, R42, R27, PT ;  /* 0x0000001b2a00720c */ /* 0x000fe20003f64270 */
[----:B------:R-:W2:Y:S01]  /*3ac0*/  MUFU.TANH R3, R50 ;  /* 0x0000003200037308 */ /* 0x000ea20000002400 */
[----:B------:R-:W-:Y:S02]  /*3ad0*/  FSEL R23, R23, -INF , !P6 ;  /* 0xff80000017177808 */ /* 0x000fe40007000000 */
[----:B------:R-:W-:Y:S02]  /*3ae0*/  FSEL R202, R202, -INF , !P4 ;  /* 0xff800000caca7808 */ /* 0x000fe40006000000 */
[----:B------:R-:W-:Y:S01]  /*3af0*/  FSEL R183, R23, -INF , !P2 ;  /* 0xff80000017b77808 */ /* 0x000fe20005000000 */
[----:B------:R-:W-:Y:S01]  /*3b00*/  FMUL.FTZ R23, R68, UR11 ;  /* 0x0000000b44177c20 */ /* 0x000fe20008410000 */
[----:B---3--:R-:W-:Y:S01]  /*3b10*/  FSEL R182, R11, -INF , !P3 ;  /* 0xff8000000bb67808 */ /* 0x008fe20005800000 */
[----:B------:R-:W3:Y:S01]  /*3b20*/  MUFU.TANH R18, R18 ;  /* 0x0000001200127308 */ /* 0x000ee20000002400 */
[----:B------:R-:W-:-:S02]  /*3b30*/  ISETP.GT.AND P6, PT, R230, R19, PT ;  /* 0x00000013e600720c */ /* 0x000fc40003fc4270 */
[C---:B------:R-:W-:Y:S02]  /*3b40*/  ISETP.GE.AND P4, PT, R19.reuse, R229, PT ;  /* 0x000000e51300720c */ /* 0x040fe40003f86270 */
[----:B------:R-:W-:Y:S02]  /*3b50*/  ISETP.GT.AND P2, PT, R42, R19, PT ;  /* 0x000000132a00720c */ /* 0x000fe40003f44270 */
[-C--:B------:R-:W-:Y:S01]  /*3b60*/  ISETP.GE.AND P3, PT, R19, R228.reuse, PT ;  /* 0x000000e41300720c */ /* 0x080fe20003f66270 */
[----:B------:R-:W-:Y:S01]  /*3b70*/  VIADD R19, R35, 0x30 ;  /* 0x0000003023137836 */ /* 0x000fe20000000000 */
[----:B------:R-:W-:Y:S01]  /*3b80*/  ISETP.GE.AND P5, PT, R27, R228, PT ;  /* 0x000000e41b00720c */ /* 0x000fe20003fa6270 */
[----:B------:R-:W3:Y:S01]  /*3b90*/  MUFU.TANH R11, R44 ;  /* 0x0000002c000b7308 */ /* 0x000ee20000002400 */
[----:B-----5:R-:W-:Y:S01]  /*3ba0*/  FSEL R28, R28, -INF , !P6 ;  /* 0xff8000001c1c7808 */ /* 0x020fe20007000000 */
[----:B------:R-:W-:Y:S01]  /*3bb0*/  VIADD R27, R35, 0x31 ;  /* 0x00000031231b7836 */ /* 0x000fe20000000000 */
[----:B------:R-:W-:-:S02]  /*3bc0*/  FSEL R182, R182, -INF , !P5 ;  /* 0xff800000b6b67808 */ /* 0x000fc40006800000 */
[----:B-1----:R-:W-:Y:S02]  /*3bd0*/  FSEL R180, R10, -INF , !P2 ;  /* 0xff8000000ab47808 */ /* 0x002fe40005000000 */
[----:B------:R-:W-:Y:S01]  /*3be0*/  ISETP.GT.AND P5, PT, R230, R19, PT ;  /* 0x00000013e600720c */ /* 0x000fe20003fa4270 */
[----:B------:R-:W1:Y:S01]  /*3bf0*/  MUFU.TANH R10, R46 ;  /* 0x0000002e000a7308 */ /* 0x000e620000002400 */
[----:B------:R-:W-:Y:S02]  /*3c00*/  FSEL R181, R28, -INF , !P4 ;  /* 0xff8000001cb57808 */ /* 0x000fe40006000000 */
[C---:B------:R-:W-:Y:S02]  /*3c10*/  ISETP.GE.AND P6, PT, R19.reuse, R229, PT ;  /* 0x000000e51300720c */ /* 0x040fe40003fc6270 */
[----:B------:R-:W-:Y:S02]  /*3c20*/  ISETP.GT.AND P4, PT, R42, R19, PT ;  /* 0x000000132a00720c */ /* 0x000fe40003f84270 */
[----:B------:R-:W-:Y:S01]  /*3c30*/  ISETP.GE.AND P2, PT, R19, R228, PT ;  /* 0x000000e41300720c */ /* 0x000fe20003f46270 */
[----:B------:R-:W5:Y:S01]  /*3c40*/  MUFU.TANH R23, R23 ;  /* 0x0000001700177308 */ /* 0x000f620000002400 */
[----:B----4-:R-:W-:Y:S01]  /*3c50*/  FSEL R25, R25, -INF , !P5 ;  /* 0xff80000019197808 */ /* 0x010fe20006800000 */
[----:B------:R-:W-:Y:S01]  /*3c60*/  VIADD R19, R35, 0x38 ;  /* 0x0000003823137836 */ /* 0x000fe20000000000 */
[----:B------:R-:W-:-:S02]  /*3c70*/  ISETP.GT.AND P5, PT, R230, R27, PT ;  /* 0x0000001be600720c */ /* 0x000fc40003fa4270 */
[----:B------:R-:W-:Y:S02]  /*3c80*/  FSEL R219, R25, -INF , !P6 ;  /* 0xff80000019db7808 */ /* 0x000fe40007000000 */
[----:B--2---:R-:W-:Y:S01]  /*3c90*/  FSEL R212, R3, -INF , !P4 ;  /* 0xff80000003d47808 */ /* 0x004fe20006000000 */
[----:B------:R-:W-:Y:S01]  /*3ca0*/  MUFU.TANH R45, R45 ;  /* 0x0000002d002d7308 */ /* 0x000fe20000002400 */
[----:B------:R-:W-:Y:S02]  /*3cb0*/  ISETP.GT.AND P6, PT, R42, R27, PT ;  /* 0x0000001b2a00720c */ /* 0x000fe40003fc4270 */
[----:B------:R-:W-:Y:S02]  /*3cc0*/  FSEL R49, R49, -INF , !P5 ;  /* 0xff80000031317808 */ /* 0x000fe40006800000 */
[-C--:B------:R-:W-:Y:S02]  /*3cd0*/  ISETP.GT.AND P5, PT, R230, R19.reuse, PT ;  /* 0x00000013e600720c */ /* 0x080fe40003fa4270 */
[----:B---3--:R-:W-:Y:S01]  /*3ce0*/  FSEL R18, R18, -INF , !P6 ;  /* 0xff80000012127808 */ /* 0x008fe20007000000 */
[----:B------:R-:W2:Y:S01]  /*3cf0*/  MUFU.TANH R3, R70 ;  /* 0x0000004600037308 */ /* 0x000ea20000002400 */
[----:B------:R-:W-:-:S02]  /*3d00*/  ISETP.GT.AND P6, PT, R42, R19, PT ;  /* 0x000000132a00720c */ /* 0x000fc40003fc4270 */
[----:B------:R-:W-:Y:S02]  /*3d10*/  FSEL R213, R11, -INF , !P5 ;  /* 0xff8000000bd57808 */ /* 0x000fe40006800000 */
[----:B------:R-:W-:Y:S02]  /*3d20*/  ISETP.GT.AND P5, PT, R230, R35, PT ;  /* 0x00000023e600720c */ /* 0x000fe40003fa4270 */
[----:B-1----:R-:W-:Y:S01]  /*3d30*/  FSEL R205, R10, -INF , !P6 ;  /* 0xff8000000acd7808 */ /* 0x002fe20007000000 */
[----:B------:R-:W1:Y:S01]  /*3d40*/  MUFU.TANH R204, R47 ;  /* 0x0000002f00cc7308 */ /* 0x000e620000002400 */
[----:B------:R-:W-:Y:S02]  /*3d50*/  ISETP.GE.AND P6, PT, R35, R229, PT ;  /* 0x000000e52300720c */ /* 0x000fe40003fc6270 */
[----:B-----5:R-:W-:Y:S02]  /*3d60*/  FSEL R11, R23, -INF , !P5 ;  /* 0xff800000170b7808 */ /* 0x020fe40006800000 */
[----:B------:R-:W-:-:S02]  /*3d70*/  FSEL R212, R212, -INF , !P2 ;  /* 0xff800000d4d47808 */ /* 0x000fc40005000000 */
[----:B------:R-:W-:Y:S02]  /*3d80*/  ISETP.GT.AND P2, PT, R42, R35, PT ;  /* 0x000000232a00720c */ /* 0x000fe40003f44270 */
[----:B------:R-:W-:Y:S02]  /*3d90*/  FSEL R11, R11, -INF , !P6 ;  /* 0xff8000000b0b7808 */ /* 0x000fe40007000000 */
[C---:B------:R-:W-:Y:S01]  /*3da0*/  ISETP.GE.AND P5, PT, R35.reuse, R228, PT ;  /* 0x000000e42300720c */ /* 0x040fe20003fa6270 */
[----:B------:R-:W-:Y:S01]  /*3db0*/  VIADD R35, R35, 0x39 ;  /* 0x0000003923237836 */ /* 0x000fe20000000000 */
[----:B--2---:R-:W-:Y:S02]  /*3dc0*/  FSEL R3, R3, -INF , !P2 ;  /* 0xff80000003037808 */ /* 0x004fe40005000000 */
[----:B------:R-:W-:Y:S02]  /*3dd0*/  FMNMX3.FTZ R26, R11, R41, R33, !PT ;  /* 0x000000290b1a7276 */ /* 0x000fe40007810021 */
[----:B------:R-:W-:-:S02]  /*3de0*/  FSEL R10, R3, -INF , !P5 ;  /* 0xff800000030a7808 */ /* 0x000fc40006800000 */
[----:B------:R-:W-:Y:S02]  /*3df0*/  FMNMX3.FTZ R26, R26, R9, R13, !PT ;  /* 0x000000091a1a7276 */ /* 0x000fe4000781000d */
[----:B------:R-:W-:Y:S02]  /*3e00*/  FMNMX3.FTZ R3, R10, R14, R8, !PT ;  /* 0x0000000e0a037276 */ /* 0x000fe40007810008 */
[----:B------:R-:W-:Y:S02]  /*3e10*/  FMNMX3.FTZ R26, R26, R17, R15, !PT ;  /* 0x000000111a1a7276 */ /* 0x000fe4000781000f */
[----:B------:R-:W-:Y:S02]  /*3e20*/  ISETP.GE.AND P6, PT, R19, R229, PT ;  /* 0x000000e51300720c */ /* 0x000fe40003fc6270 */
[----:B------:R-:W-:Y:S02]  /*3e30*/  FMNMX3.FTZ R3, R3, R16, R12, !PT ;  /* 0x0000001003037276 */ /* 0x000fe4000781000c */
[----:B------:R-:W-:-:S02]  /*3e40*/  FMNMX3.FTZ R26, R26, R21, R203, !PT ;  /* 0x000000151a1a7276 */ /* 0x000fc400078100cb */
[----:B------:R-:W-:Y:S02]  /*3e50*/  FSEL R180, R180, -INF , !P3 ;  /* 0xff800000b4b47808 */ /* 0x000fe40005800000 */
[----:B------:R-:W-:Y:S02]  /*3e60*/  FSEL R213, R213, -INF , !P6 ;  /* 0xff800000d5d57808 */ /* 0x000fe40007000000 */
[----:B------:R-:W-:Y:S02]  /*3e70*/  ISETP.GE.AND P3, PT, R27, R229, PT ;  /* 0x000000e51b00720c */ /* 0x000fe40003f66270 */
[----:B------:R-:W-:Y:S02]  /*3e80*/  ISETP.GT.AND P6, PT, R230, R35, PT ;  /* 0x00000023e600720c */ /* 0x000fe40003fc4270 */
[----:B------:R-:W-:Y:S02]  /*3e90*/  FMNMX3.FTZ R3, R3, R22, R24, !PT ;  /* 0x0000001603037276 */ /* 0x000fe40007810018 */
[----:B------:R-:W-:-:S02]  /*3ea0*/  FMNMX3.FTZ R26, R26, R201, R183, !PT ;  /* 0x000000c91a1a7276 */ /* 0x000fc400078100b7 */
[----:B------:R-:W-:Y:S02]  /*3eb0*/  FSEL R217, R49, -INF , !P3 ;  /* 0xff80000031d97808 */ /* 0x000fe40005800000 */
[----:B------:R-:W-:Y:S02]  /*3ec0*/  ISETP.GE.AND P5, PT, R35, R229, PT ;  /* 0x000000e52300720c */ /* 0x000fe40003fa6270 */
[----:B------:R-:W-:Y:S02]  /*3ed0*/  FSEL R45, R45, -INF , !P6 ;  /* 0xff8000002d2d7808 */ /* 0x000fe40007000000 */
[----:B------:R-:W-:Y:S02]  /*3ee0*/  FMNMX3.FTZ R3, R3, R20, R200, !PT ;  /* 0x0000001403037276 */ /* 0x000fe400078100c8 */
[----:B------:R-:W-:Y:S02]  /*3ef0*/  FMNMX3.FTZ R26, R26, R181, R219, !PT ;  /* 0x000000b51a1a7276 */ /* 0x000fe400078100db */
[----:B------:R-:W-:-:S02]  /*3f00*/  ISETP.GE.AND P4, PT, R27, R228, PT ;  /* 0x000000e41b00720c */ /* 0x000fc40003f86270 */
[----:B------:R-:W-:Y:S02]  /*3f10*/  ISETP.GT.AND P2, PT, R42, R35, PT ;  /* 0x000000232a00720c */ /* 0x000fe40003f44270 */
[----:B------:R-:W-:Y:S02]  /*3f20*/  ISETP.GE.AND P3, PT, R19, R228, PT ;  /* 0x000000e41300720c */ /* 0x000fe40003f66270 */
[----:B------:R-:W-:Y:S02]  /*3f30*/  FSEL R211, R45, -INF , !P5 ;  /* 0xff8000002dd37808 */ /* 0x000fe40006800000 */
[----:B------:R-:W-:Y:S02]  /*3f40*/  FMNMX3.FTZ R3, R3, R202, R182, !PT ;  /* 0x000000ca03037276 */ /* 0x000fe400078100b6 */
[----:B------:R-:W-:Y:S02]  /*3f50*/  FMNMX3.FTZ R26, R26, R217, R213, !PT ;  /* 0x000000d91a1a7276 */ /* 0x000fe400078100d5 */
[----:B-1----:R-:W-:-:S02]  /*3f60*/  FSEL R204, R204, -INF , !P2 ;  /* 0xff800000cccc7808 */ /* 0x002fc40005000000 */
        /* <DEDUP_REMOVED lines=33> */
.L_x_2029:
        /* <DEDUP_REMOVED lines=44> */
[--C-:B------:R-:W-:Y:S01]  /*4440*/  FFMA.FTZ R189, R8, UR4, -R207.reuse ;  /* 0x0000000408bd7c23 */ /* 0x100fe200080108cf */
[----:B------:R-:W3:Y:S01]  /*4450*/  LDSM.16.MT88.4 R112, [R199+0x1e000] ;  /* 0x01e00000c770783b */ /* 0x000ee20000004200 */
[--C-:B------:R-:W-:Y:S01]  /*4460*/  FFMA.FTZ R192, R14, UR4, -R207.reuse ;  /* 0x000000040ec07c23 */ /* 0x100fe200080108cf */
[--C-:B------:R-:W-:Y:S01]  /*4470*/  FFMA.FTZ R188, R16, UR4, -R207.reuse ;  /* 0x0000000410bc7c23 */ /* 0x100fe200080108cf */
[----:B------:R-:W4:Y:S01]  /*4480*/  MUFU.EX2 R195, R195 ;  /* 0x000000c300c37308 */ /* 0x000f220000000800 */
[----:B------:R-:W5:Y:S01]  /*4490*/  LDSM.16.MT88.4 R120, [R197+0x1e000] ;  /* 0x01e00000c578783b */ /* 0x000f620000004200 */
[--C-:B------:R-:W-:Y:S01]  /*44a0*/  FFMA.FTZ R167, R15, UR4, -R210.reuse ;  /* 0x000000040fa77c23 */ /* 0x100fe200080108d2 */
[--C-:B------:R-:W-:Y:S01]  /*44b0*/  FFMA.FTZ R185, R12, UR4, -R207.reuse ;  /* 0x000000040cb97c23 */ /* 0x100fe200080108cf */
[----:B------:R-:W-:Y:S01]  /*44c0*/  MUFU.EX2 R191, R191 ;  /* 0x000000bf00bf7308 */ /* 0x000fe20000000800 */
[----:B------:R-:W5:Y:S01]  /*44d0*/  LDSM.16.MT88.4 R8, [R196+0x1e000] ;  /* 0x01e00000c408783b */ /* 0x000f620000004200 */
[--C-:B------:R-:W-:Y:S01]  /*44e0*/  FFMA.FTZ R186, R17, UR4, -R210.reuse ;  /* 0x0000000411ba7c23 */ /* 0x100fe200080108d2 */
[--C-:B------:R-:W-:Y:S01]  /*44f0*/  FFMA.FTZ R166, R21, UR4, -R210.reuse ;  /* 0x0000000415a67c23 */ /* 0x100fe200080108d2 */
[----:B------:R-:W1:Y:S01]  /*4500*/  MUFU.EX2 R190, R190 ;  /* 0x000000be00be7308 */ /* 0x000e620000000800 */
[----:B------:R-:W5:Y:S01]  /*4510*/  LDSM.16.MT88.4 R12, [R199+0x18800] ;  /* 0x01880000c70c783b */ /* 0x000f620000004200 */
[--C-:B------:R-:W-:Y:S01]  /*4520*/  FFMA.FTZ R184, R22, UR4, -R207.reuse ;  /* 0x0000000416b87c23 */ /* 0x100fe200080108cf */
[--C-:B------:R-:W-:Y:S01]  /*4530*/  FFMA.FTZ R165, R24, UR4, -R207.reuse ;  /* 0x0000000418a57c23 */ /* 0x100fe200080108cf */
[----:B------:R-:W-:Y:S01]  /*4540*/  MUFU.EX2 R193, R193 ;  /* 0x000000c100c17308 */ /* 0x000fe20000000800 */
[----:B------:R-:W5:Y:S01]  /*4550*/  LDSM.16.MT88.4 R16, [R223+0x18800] ;  /* 0x01880000df10783b */ /* 0x000f620000004200 */
[----:B----4-:R-:W-:Y:S01]  /*4560*/  F2FP.BF16.F32.PACK_AB R128, R194, R195 ;  /* 0x000000c3c280723e */ /* 0x010fe200000010ff */
[--C-:B------:R-:W-:Y:S01]  /*4570*/  FFMA.FTZ R6, R20, UR4, -R207.reuse ;  /* 0x0000000414067c23 */ /* 0x100fe200080108cf */
[----:B------:R-:W4:Y:S01]  /*4580*/  MUFU.EX2 R192, R192 ;  /* 0x000000c000c07308 */ /* 0x000f220000000800 */
[----:B------:R-:W5:Y:S01]  /*4590*/  LDSM.16.MT88.4 R20, [R196+0x18800] ;  /* 0x01880000c414783b */ /* 0x000f620000004200 */
[--C-:B------:R-:W-:Y:S01]  /*45a0*/  FFMA.FTZ R198, R203, UR4, -R210.reuse ;  /* 0x00000004cbc67c23 */ /* 0x100fe200080108d2 */
[--C-:B------:R-:W-:Y:S01]  /*45b0*/  FFMA.FTZ R203, R201, UR4, -R210.reuse ;  /* 0x00000004c9cb7c23 */ /* 0x100fe200080108d2 */
[----:B------:R-:W-:Y:S01]  /*45c0*/  MUFU.EX2 R189, R189 ;  /* 0x000000bd00bd7308 */ /* 0x000fe20000000800 */
[----:B------:R-:W5:Y:S01]  /*45d0*/  LDSM.16.MT88.4 R24, [R197+0x18800] ;  /* 0x01880000c518783b */ /* 0x000f620000004200 */
[----:B-1----:R-:W-:Y:S01]  /*45e0*/  F2FP.BF16.F32.PACK_AB R130, R190, R191 ;  /* 0x000000bfbe82723e */ /* 0x002fe200000010ff */
[--C-:B------:R-:W-:Y:S01]  /*45f0*/  FFMA.FTZ R208, R202, UR4, -R207.reuse ;  /* 0x00000004cad07c23 */ /* 0x100fe200080108cf */
[----:B------:R-:W1:Y:S01]  /*4600*/  MUFU.EX2 R188, R188 ;  /* 0x000000bc00bc7308 */ /* 0x000e620000000800 */
[----:B------:R-:W-:Y:S01]  /*4610*/  LDSM.16.MT88.4 R28, [R197+0x1c800] ;  /* 0x01c80000c51c783b */ /* 0x000fe20000004200 */
[--C-:B------:R-:W-:Y:S01]  /*4620*/  FFMA.FTZ R201, R183, UR4, -R210.reuse ;  /* 0x00000004b7c97c23 */ /* 0x100fe200080108d2 */
[--C-:B------:R-:W-:Y:S01]  /*4630*/  FFMA.FTZ R209, R200, UR4, -R207.reuse ;  /* 0x00000004c8d17c23 */ /* 0x100fe200080108cf */
[----:B------:R-:W-:Y:S01]  /*4640*/  MUFU.EX2 R187, R187 ;  /* 0x000000bb00bb7308 */ /* 0x000fe20000000800 */
[----:B------:R-:W-:Y:S01]  /*4650*/  LDSM.16.MT88.4 R176, [R199+0x1a800] ;  /* 0x01a80000c7b0783b */ /* 0x000fe20000004200 */
[----:B----4-:R-:W-:Y:S01]  /*4660*/  F2FP.BF16.F32.PACK_AB R129, R192, R193 ;  /* 0x000000c1c081723e */ /* 0x010fe200000010ff */
[--C-:B------:R-:W-:Y:S01]  /*4670*/  FFMA.FTZ R202, R182, UR4, -R207.reuse ;  /* 0x00000004b6ca7c23 */ /* 0x100fe200080108cf */
[----:B------:R-:W4:Y:S01]  /*4680*/  MUFU.EX2 R186, R186 ;  /* 0x000000ba00ba7308 */ /* 0x000f220000000800 */
[----:B------:R-:W-:Y:S01]  /*4690*/  LDSM.16.MT88.4 R172, [R197+0x1a800] ;  /* 0x01a80000c5ac783b */ /* 0x000fe20000004200 */
[--C-:B------:R-:W-:Y:S01]  /*46a0*/  FFMA.FTZ R215, R180, UR4, -R207.reuse ;  /* 0x00000004b4d77c23 */ /* 0x100fe200080108cf */
[--C-:B------:R-:W-:Y:S01]  /*46b0*/  FFMA.FTZ R181, R181, UR4, -R210.reuse ;  /* 0x00000004b5b57c23 */ /* 0x100fe200080108d2 */
[----:B------:R-:W-:Y:S01]  /*46c0*/  MUFU.EX2 R167, R167 ;  /* 0x000000a700a77308 */ /* 0x000fe20000000800 */
[----:B------:R-:W-:Y:S01]  /*46d0*/  LDSM.16.MT88.4 R168, [R223+0x1c800] ;  /* 0x01c80000dfa8783b */ /* 0x000fe20000004200 */
[----:B-1----:R-:W-:Y:S01]  /*46e0*/  F2FP.BF16.F32.PACK_AB R131, R188, R189 ;  /* 0x000000bdbc83723e */ /* 0x002fe200000010ff */
        /* <DEDUP_REMOVED lines=28> */
[C---:B--2---:R-:W-:Y:S01]  /*48b0*/  HMMA.16816.F32.BF16 R36, R128.reuse, R40, RZ ;  /* 0x000000288024723c */ /* 0x044fe200000418ff */
[----:B---3--:R-:W-:Y:S02]  /*48c0*/  LDSM.16.MT88.4 R180, [R223+0x1b000] ;  /* 0x01b00000dfb4783b */ /* 0x008fe40000004200 */
        /* <DEDUP_REMOVED lines=214> */
[----:B------:R-:W-:Y:S02]  /*5630*/  LOP3.LUT R233, R7, R2, RZ, 0xfc, !PT ;  /* 0x0000000207e97212 */ /* 0x000fe400078efcff */
[----:B------:R-:W-:Y:S01]  /*5640*/  LOP3.LUT R6, R0, 0x2, RZ, 0xc0, !PT ;  /* 0x0000000200067812 */ /* 0x000fe200078ec0ff */
[----:B------:R-:W-:Y:S01]  /*5650*/  USHF.L.U32 UR9, UR14, 0x6, URZ ;  /* 0x000000060e097899 */ /* 0x000fe200080006ff */
[----:B------:R-:W-:Y:S01]  /*5660*/  LEA R233, R233, UR5, 0x1 ;  /* 0x00000005e9e97c11 */ /* 0x000fe2000f8e08ff */
[----:B------:R-:W-:Y:S01]  /*5670*/  UIMAD UR4, UR32, UR7, UR15 ;  /* 0x00000007200472a4 */ /* 0x000fe2000f8e020f */
[----:B------:R-:W-:Y:S01]  /*5680*/  IMAD.U32 R10, RZ, RZ, UR14 ;  /* 0x0000000eff0a7e24 */ /* 0x000fe2000f8e00ff */
[----:B------:R-:W-:Y:S01]  /*5690*/  ULEA UR9, UP0, UR6, UR9, 0x5 ;  /* 0x0000000906097291 */ /* 0x000fe2000f8028ff */
[----:B------:R-:W-:Y:S01]  /*56a0*/  IMAD.U32 R11, RZ, RZ, UR15 ;  /* 0x0000000fff0b7e24 */ /* 0x000fe2000f8e00ff */
[----:B------:R-:W-:-:S02]  /*56b0*/  USHF.L.U64.HI UR8, UR14, 0x6, UR4 ;  /* 0x000000060e087899 */ /* 0x000fc40008010204 */
[----:B------:R-:W-:Y:S01]  /*56c0*/  IMAD.U32 R13, RZ, RZ, UR4 ;  /* 0x00000004ff0d7e24 */ /* 0x000fe2000f8e00ff */
[----:B------:R-:W-:Y:S01]  /*56d0*/  BAR.SYNC.DEFER_BLOCKING 0x0 ;  /* 0x0000000000007b1d */ /* 0x000fe20000010000 */
        /* <DEDUP_REMOVED lines=8> */
[----:B------:R-:W-:Y:S01]  /*5760*/  ISETP.NE.AND P2, PT, R6, RZ, PT ;  /* 0x000000ff0600720c */ /* 0x000fe20003f45270 */
[----:B------:R-:W-:-:S03]  /*5770*/  IMAD.MOV.U32 R6, RZ, RZ, 0x40 ;  /* 0x00000040ff067424 */ /* 0x000fc600078e00ff */
[----:B------:R-:W-:Y:S02]  /*5780*/  SEL R166, R4, 0xffffffe0, !P2 ;  /* 0xffffffe004a67807 */ /* 0x000fe40005000000 */
[----:B------:R-:W-:-:S03]  /*5790*/  SEL R6, R6, 0xffffffc0, !P0 ;  /* 0xffffffc006067807 */ /* 0x000fc60004000000 */
[--C-:B------:R-:W-:Y:S01]  /*57a0*/  IMAD.IADD R232, R166, 0x1, R233.reuse ;  /* 0x00000001a6e87824 */ /* 0x100fe200078e02e9 */
[----:B------:R-:W-:Y:S01]  /*57b0*/  @!PT LDS RZ, [RZ] ;  /* 0x00000000fffff984 */ /* 0x000fe20000000800 */
[----:B------:R-:W-:Y:S01]  /*57c0*/  @!PT LDS RZ, [RZ] ;  /* 0x00000000fffff984 */ /* 0x000fe20000000800 */
[----:B------:R-:W-:Y:S01]  /*57d0*/  @!PT LDS RZ, [RZ] ;  /* 0x00000000fffff984 */ /* 0x000fe20000000800 */
[----:B------:R-:W-:Y:S01]  /*57e0*/  LDGSTS.E.BYPASS.LTC128B.128 [R227+0x18000], desc[UR24][R12.64] ;  /* 0x180000000ce37fae */ /* 0x000fe2000b981a18 */
[C---:B------:R-:W-:Y:S02]  /*57f0*/  IMAD.IADD R165, R5.reuse, 0x1, R166 ;  /* 0x0000000105a57824 */ /* 0x040fe400078e02a6 */
[----:B------:R-:W-:Y:S01]  /*5800*/  IMAD.IADD R231, R6, 0x1, R233 ;  /* 0x0000000106e77824 */ /* 0x000fe200078e02e9 */
[----:B------:R-:W-:Y:S01]  /*5810*/  LDGSTS.E.BYPASS.LTC128B.128 [R227+0x1a000], desc[UR24][R12.64+0x80] ;  /* 0x1a0000800ce37fae */ /* 0x000fe2000b981a18 */
[----:B------:R-:W-:Y:S02]  /*5820*/  IMAD.IADD R6, R5, 0x1, R6 ;  /* 0x0000000105067824 */ /* 0x000fe400078e0206 */
[C---:B------:R-:W-:Y:S01]  /*5830*/  IMAD.IADD R167, R166.reuse, 0x1, R231 ;  /* 0x00000001a6a77824 */ /* 0x040fe200078e02e7 */
[----:B------:R-:W-:Y:S01]  /*5840*/  LDGSTS.E.BYPASS.LTC128B.128 [R227+0x1c000], desc[UR24][R12.64+0x100] ;  /* 0x1c0001000ce37fae */ /* 0x000fe2000b981a18 */
[----:B------:R-:W-:-:S03]  /*5850*/  IMAD.IADD R166, R166, 0x1, R6 ;  /* 0x00000001a6a67824 */ /* 0x000fc600078e0206 */
        /* <DEDUP_REMOVED lines=10> */
[----:B------:R-:W-:Y:S04]  /*5900*/  LDSM.16.M88.4 R192, [R232] ;  /* 0x00000000e8c0783b */ /* 0x000fe80000000200 */
[----:B------:R-:W5:Y:S04]  /*5910*/  LDSM.16.M88.4 R20, [R165+0x10800] ;  /* 0x01080000a514783b */ /* 0x000f680000000200 */
[----:B------:R-:W5:Y:S04]  /*5920*/  LDSM.16.M88.4 R24, [R165+0x10000] ;  /* 0x01000000a518783b */ /* 0x000f680000000200 */
[----:B------:R-:W5:Y:S04]  /*5930*/  LDSM.16.M88.4 R200, [R165+0x11000] ;  /* 0x01100000a5c8783b */ /* 0x000f680000000200 */
[----:B------:R-:W5:Y:S04]  /*5940*/  LDSM.16.M88.4 R196, [R165+0x11800] ;  /* 0x01180000a5c4783b */ /* 0x000f680000000200 */
[----:B-1----:R-:W-:Y:S01]  /*5950*/  LDSM.16.M88.4 R8, [R231] ;  /* 0x00000000e708783b */ /* 0x002fe20000000200 */
[C---:B--2---:R-:W-:Y:S03]  /*5960*/  HMMA.16816.F32.BF16 R176, R208.reuse, R172, RZ ;  /* 0x000000acd0b0723c */ /* 0x044fe600000418ff */
[----:B------:R-:W1:Y:S04]  /*5970*/  LDSM.16.M88.4 R16, [R6+0x10000] ;  /* 0x010000000610783b */ /* 0x000e680000000200 */
[----:B------:R-:W2:Y:S01]  /*5980*/  LDSM.16.M88.4 R12, [R6+0x10800] ;  /* 0x01080000060c783b */ /* 0x000ea20000000200 */
[C---:B---3--:R-:W-:Y:S03]  /*5990*/  HMMA.16816.F32.BF16 R184, R208.reuse, R180, RZ ;  /* 0x000000b4d0b8723c */ /* 0x048fe600000418ff */
[----:B------:R-:W-:Y:S04]  /*59a0*/  LDSM.16.M88.4 R212, [R167] ;  /* 0x00000000a7d4783b */ /* 0x000fe80000000200 */
[----:B------:R-:W-:Y:S01]  /*59b0*/  LDSM.16.M88.4 R216, [R166+0x11800] ;  /* 0x01180000a6d8783b */ /* 0x000fe20000000200 */
[C---:B------:R-:W-:Y:S03]  /*59c0*/  HMMA.16816.F32.BF16 R172, R208.reuse, R174, RZ ;  /* 0x000000aed0ac723c */ /* 0x040fe600000418ff */
[----:B------:R-:W-:Y:S04]  /*59d0*/  LDSM.16.M88.4 R204, [R220+UR5+0x13800] ;  /* 0x01380005dccc783b */ /* 0x000fe80008000200 */
[----:B------:R-:W0:Y:S01]  /*59e0*/  LDGDEPBAR ;  /* 0x00000000000079af */ /* 0x000e220000000000 */
[C---:B------:R-:W-:Y:S08]  /*59f0*/  HMMA.16816.F32.BF16 R180, R208.reuse, R182, RZ ;  /* 0x000000b6d0b4723c */ /* 0x040ff000000418ff */
[C---:B----4-:R-:W-:Y:S08]  /*5a00*/  HMMA.16816.F32.BF16 R168, R208.reuse, R32, RZ ;  /* 0x00000020d0a8723c */ /* 0x050ff000000418ff */
[C---:B------:R-:W-:Y:S08]  /*5a10*/  HMMA.16816.F32.BF16 R32, R208.reuse, R34, RZ ;  /* 0x00000022d020723c */ /* 0x040ff000000418ff */
[C---:B-----5:R-:W-:Y:S08]  /*5a20*/  HMMA.16816.F32.BF16 R28, R208.reuse, R188, RZ ;  /* 0x000000bcd01c723c */ /* 0x060ff000000418ff */
[----:B------:R-:W-:Y:S01]  /*5a30*/  HMMA.16816.F32.BF16 R208, R208, R190, RZ ;  /* 0x000000bed0d0723c */ /* 0x000fe200000418ff */
        /* <DEDUP_REMOVED lines=12> */
[----:B------:R-:W-:Y:S04]  /*5b00*/  LDSM.16.M88.4 R192, [R220+UR5+0x12000] ;  /* 0x01200005dcc0783b */ /* 0x000fe80008000200 */
[----:B------:R-:W-:Y:S03]  /*5b10*/  LDSM.16.M88.4 R196, [R165+0x12000] ;  /* 0x01200000a5c4783b */ /* 0x000fe60000000200 */
        /* <DEDUP_REMOVED lines=11> */
[----:B------:R-:W3:Y:S04]  /*5bd0*/  LDSM.16.M88.4 R20, [R220+UR5+0x12800] ;  /* 0x01280005dc14783b */ /* 0x000ee80008000200 */
[----:B------:R-:W4:Y:S03]  /*5be0*/  LDSM.16.M88.4 R8, [R220+UR5+0x13000] ;  /* 0x01300005dc08783b */ /* 0x000f260008000200 */
        /* <DEDUP_REMOVED lines=24> */
[----:B------:R-:W-:Y:S04]  /*5d70*/  LDSM.16.M88.4 R204, [R233+0x8000] ;  /* 0x00800000e9cc783b */ /* 0x000fe80000000200 */
[----:B------:R-:W-:Y:S03]  /*5d80*/  LDSM.16.M88.4 R200, [R220+UR5+0x14000] ;  /* 0x01400005dcc8783b */ /* 0x000fe60008000200 */
[C---:B-1----:R-:W-:Y:S08]  /*5d90*/  HMMA.16816.F32.BF16 R184, R12.reuse, R196, R184 ;  /* 0x000000c40cb8723c */ /* 0x042ff000000418b8 */
[C---:B------:R-:W-:Y:S01]  /*5da0*/  HMMA.16816.F32.BF16 R180, R12.reuse, R198, R180 ;  /* 0x000000c60cb4723c */ /* 0x040fe200000418b4 */
[----:B------:R-:W-:Y:S07]  /*5db0*/  LDSM.16.M88.4 R196, [R220+UR5+0x14800] ;  /* 0x01480005dcc4783b */ /* 0x000fee0008000200 */
[C---:B------:R-:W-:Y:S08]  /*5dc0*/  HMMA.16816.F32.BF16 R176, R12.reuse, R188, R176 ;  /* 0x000000bc0cb0723c */ /* 0x040ff000000418b0 */
        /* <DEDUP_REMOVED lines=21> */
[----:B------:R-:W-:Y:S03]  /*5f20*/  LDSM.16.M88.4 R20, [R165+0x14000] ;  /* 0x01400000a514783b */ /* 0x000fe60000000200 */
[C---:B-----5:R-:W-:Y:S08]  /*5f30*/  HMMA.16816.F32.BF16 R176, R212.reuse, R12, R176 ;  /* 0x0000000cd4b0723c */ /* 0x060ff000000418b0 */
[C---:B------:R-:W-:Y:S01]  /*5f40*/  HMMA.16816.F32.BF16 R172, R212.reuse, R14, R172 ;  /* 0x0000000ed4ac723c */ /* 0x040fe200000418ac */
[----:B------:R-:W2:Y:S07]  /*5f50*/  LDSM.16.M88.4 R12, [R165+0x15000] ;  /* 0x01500000a50c783b */ /* 0x000eae0000000200 */
[C---:B---3--:R-:W-:Y:S08]  /*5f60*/  HMMA.16816.F32.BF16 R168, R212.reuse, R8, R168 ;  /* 0x00000008d4a8723c */ /* 0x048ff000000418a8 */
[C---:B------:R-:W-:Y:S01]  /*5f70*/  HMMA.16816.F32.BF16 R32, R212.reuse, R10, R32 ;  /* 0x0000000ad420723c */ /* 0x040fe20000041820 */
[----:B------:R-:W-:Y:S07]  /*5f80*/  LDSM.16.M88.4 R8, [R165+0x15800] ;  /* 0x01580000a508783b */ /* 0x000fee0000000200 */
[C---:B------:R-:W-:Y:S08]  /*5f90*/  HMMA.16816.F32.BF16 R184, R212.reuse, R16, R184 ;  /* 0x00000010d4b8723c */ /* 0x040ff000000418b8 */
[C---:B------:R-:W-:Y:S01]  /*5fa0*/  HMMA.16816.F32.BF16 R180, R212.reuse, R18, R180 ;  /* 0x00000012d4b4723c */ /* 0x040fe200000418b4 */
[----:B------:R-:W3:Y:S07]  /*5fb0*/  LDSM.16.M88.4 R16, [R165+0x14800] ;  /* 0x01480000a510783b */ /* 0x000eee0000000200 */
[C---:B------:R-:W-:Y:S08]  /*5fc0*/  HMMA.16816.F32.BF16 R28, R212.reuse, R216, R28 ;  /* 0x000000d8d41c723c */ /* 0x040ff0000004181c */
[----:B------:R-:W-:Y:S08]  /*5fd0*/  HMMA.16816.F32.BF16 R208, R212, R218, R208 ;  /* 0x000000dad4d0723c */ /* 0x000ff000000418d0 */
[C---:B------:R-:W-:Y:S08]  /*5fe0*/  HMMA.16816.F32.BF16 R176, R204.reuse, R196, R176 ;  /* 0x000000c4ccb0723c */ /* 0x040ff000000418b0 */
[C---:B------:R-:W-:Y:S08]  /*5ff0*/  HMMA.16816.F32.BF16 R172, R204.reuse, R198, R172 ;  /* 0x000000c6ccac723c */ /* 0x040ff000000418ac */
[C---:B----4-:R-:W-:Y:S08]  /*6000*/  HMMA.16816.F32.BF16 R168, R204.reuse, R192, R168 ;  /* 0x000000c0cca8723c */ /* 0x050ff000000418a8 */
[C---:B------:R-:W-:Y:S01]  /*6010*/  HMMA.16816.F32.BF16 R196, R204.reuse, R194, R32 ;  /* 0x000000c2ccc4723c */ /* 0x040fe20000041820 */
[----:B------:R-:W-:Y:S04]  /*6020*/  LDSM.16.M88.4 R192, [R231+0x8000] ;  /* 0x00800000e7c0783b */ /* 0x000fe80000000200 */
[----:B------:R-:W-:Y:S03]  /*6030*/  LDSM.16.M88.4 R32, [R6+0x14000] ;  /* 0x014000000620783b */ /* 0x000fe60000000200 */
[C---:B------:R-:W-:Y:S08]  /*6040*/  HMMA.16816.F32.BF16 R184, R204.reuse, R200, R184 ;  /* 0x000000c8ccb8723c */ /* 0x040ff000000418b8 */
[C---:B------:R-:W-:Y:S08]  /*6050*/  HMMA.16816.F32.BF16 R180, R204.reuse, R202, R180 ;  /* 0x000000caccb4723c */ /* 0x040ff000000418b4 */
[C---:B-1----:R-:W-:Y:S01]  /*6060*/  HMMA.16816.F32.BF16 R200, R204.reuse, R188, R28 ;  /* 0x000000bcccc8723c */ /* 0x042fe2000004181c */
[----:B------:R-:W-:Y:S07]  /*6070*/  LDSM.16.M88.4 R28, [R6+0x14800] ;  /* 0x01480000061c783b */ /* 0x000fee0000000200 */
        /* <DEDUP_REMOVED lines=15> */
[----:B------:R-:W4:Y:S03]  /*6170*/  LDSM.16.M88.4 R24, [R166+0x14800] ;  /* 0x01480000a618783b */ /* 0x000f260000000200 */
[C---:B-1----:R-:W-:Y:S08]  /*6180*/  HMMA.16816.F32.BF16 R168, R192.reuse, R12, R168 ;  /* 0x0000000cc0a8723c */ /* 0x042ff000000418a8 */
[C---:B------:R-:W-:Y:S08]  /*6190*/  HMMA.16816.F32.BF16 R184, R192.reuse, R32, R184 ;  /* 0x00000020c0b8723c */ /* 0x040ff000000418b8 */
[C---:B------:R-:W-:Y:S01]  /*61a0*/  HMMA.16816.F32.BF16 R180, R192.reuse, R34, R180 ;  /* 0x00000022c0b4723c */ /* 0x040fe200000418b4 */
[----:B------:R-:W-:Y:S07]  /*61b0*/  LDSM.16.M88.4 R32, [R233+0xc000] ;  /* 0x00c00000e920783b */ /* 0x000fee0000000200 */
[C---:B------:R-:W-:Y:S01]  /*61c0*/  HMMA.16816.F32.BF16 R196, R192.reuse, R14, R196 ;  /* 0x0000000ec0c4723c */ /* 0x040fe200000418c4 */
[----:B------:R-:W1:Y:S07]  /*61d0*/  LDSM.16.M88.4 R12, [R166+0x15800] ;  /* 0x01580000a60c783b */ /* 0x000e6e0000000200 */
[C---:B------:R-:W-:Y:S08]  /*61e0*/  HMMA.16816.F32.BF16 R176, R192.reuse, R28, R176 ;  /* 0x0000001cc0b0723c */ /* 0x040ff000000418b0 */
[----:B------:R-:W-:Y:S01]  /*61f0*/  HMMA.16816.F32.BF16 R172, R192, R30, R172 ;  /* 0x0000001ec0ac723c */ /* 0x000fe200000418ac */
[----:B------:R-:W5:Y:S07]  /*6200*/  LDSM.16.M88.4 R28, [R220+UR5+0x16000] ;  /* 0x01600005dc1c783b */ /* 0x000f6e0008000200 */
[C---:B--2---:R-:W-:Y:S01]  /*6210*/  HMMA.16816.F32.BF16 R212, R16.reuse, R8, R184 ;  /* 0x0000000810d4723c */ /* 0x044fe200000418b8 */
[----:B------:R-:W-:Y:S07]  /*6220*/  LDSM.16.M88.4 R184, [R165+0x16000] ;  /* 0x01600000a5b8783b */ /* 0x000fee0000000200 */
[----:B------:R-:W-:Y:S01]  /*6230*/  HMMA.16816.F32.BF16 R180, R16, R10, R180 ;  /* 0x0000000a10b4723c */ /* 0x000fe200000418b4 */
[----:B------:R-:W2:Y:S07]  /*6240*/  LDSM.16.M88.4 R8, [R220+UR5+0x16800] ;  /* 0x01680005dc08783b */ /* 0x000eae0008000200 */
[C---:B---3--:R-:W-:Y:S08]  /*6250*/  HMMA.16816.F32.BF16 R200, R192.reuse, R20, R200 ;  /* 0x00000014c0c8723c */ /* 0x048ff000000418c8 */
[----:B------:R-:W-:Y:S01]  /*6260*/  HMMA.16816.F32.BF16 R208, R192, R22, R208 ;  /* 0x00000016c0d0723c */ /* 0x000fe200000418d0 */
[----:B------:R-:W-:Y:S07]  /*6270*/  LDSM.16.M88.4 R20, [R6+0x16000] ;  /* 0x016000000614783b */ /* 0x000fee0000000200 */
[C---:B----4-:R-:W-:Y:S08]  /*6280*/  HMMA.16816.F32.BF16 R176, R16.reuse, R24, R176 ;  /* 0x0000001810b0723c */ /* 0x050ff000000418b0 */
[C---:B------:R-:W-:Y:S01]  /*6290*/  HMMA.16816.F32.BF16 R172, R16.reuse, R26, R172 ;  /* 0x0000001a10ac723c */ /* 0x040fe200000418ac */
[----:B------:R-:W-:Y:S07]  /*62a0*/  LDSM.16.M88.4 R24, [R231+0xc000] ;  /* 0x00c00000e718783b */ /* 0x000fee0000000200 */
[C---:B-1----:R-:W-:Y:S08]  /*62b0*/  HMMA.16816.F32.BF16 R200, R16.reuse, R12, R200 ;  /* 0x0000000c10c8723c */ /* 0x042ff000000418c8 */
[----:B------:R-:W-:Y:S01]  /*62c0*/  HMMA.16816.F32.BF16 R208, R16, R14, R208 ;  /* 0x0000000e10d0723c */ /* 0x000fe200000418d0 */
[----:B------:R-:W1:Y:S07]  /*62d0*/  LDSM.16.M88.4 R12, [R220+UR5+0x17000] ;  /* 0x01700005dc0c783b */ /* 0x000e6e0008000200 */
        /* <DEDUP_REMOVED lines=8> */
[----:B------:R-:W-:Y:S04]  /*6360*/  LDSM.16.M88.4 R188, [R167+0xc000] ;  /* 0x00c00000a7bc783b */ /* 0x000fe80000000200 */
[----:B------:R-:W3:Y:S03]  /*6370*/  LDSM.16.M88.4 R16, [R166+0x16000] ;  /* 0x01600000a610783b */ /* 0x000ee60000000200 */
[C---:B------:R-:W-:Y:S08]  /*6380*/  HMMA.16816.F32.BF16 R212, R204.reuse, R184, R212 ;  /* 0x000000b8ccd4723c */ /* 0x040ff000000418d4 */
[----:B------:R-:W-:Y:S01]  /*6390*/  HMMA.16816.F32.BF16 R180, R204, R186, R180 ;  /* 0x000000baccb4723c */ /* 0x000fe200000418b4 */
[----:B------:R-:W-:Y:S07]  /*63a0*/  LDSM.16.M88.4 R184, [R220+UR5+0x17800] ;  /* 0x01780005dcb8783b */ /* 0x000fee0008000200 */
[C---:B-1----:R-:W-:Y:S08]  /*63b0*/  HMMA.16816.F32.BF16 R168, R32.reuse, R12, R168 ;  /* 0x0000000c20a8723c */ /* 0x042ff000000418a8 */
[----:B------:R-:W-:Y:S01]  /*63c0*/  HMMA.16816.F32.BF16 R196, R32, R14, R196 ;  /* 0x0000000e20c4723c */ /* 0x000fe200000418c4 */
[----:B------:R-:W1:Y:S07]  /*63d0*/  LDSM.16.M88.4 R12, [R165+0x17000] ;  /* 0x01700000a50c783b */ /* 0x000e6e0000000200 */
[C---:B------:R-:W-:Y:S08]  /*63e0*/  HMMA.16816.F32.BF16 R212, R24.reuse, R20, R212 ;  /* 0x0000001418d4723c */ /* 0x040ff000000418d4 */
[----:B------:R-:W-:Y:S01]  /*63f0*/  HMMA.16816.F32.BF16 R180, R24, R22, R180 ;  /* 0x0000001618b4723c */ /* 0x000fe200000418b4 */
[----:B------:R-:W4:Y:S07]  /*6400*/  LDSM.16.M88.4 R20, [R166+0x16800] ;  /* 0x01680000a614783b */ /* 0x000f2e0000000200 */
[C---:B--2---:R-:W-:Y:S08]  /*6410*/  HMMA.16816.F32.BF16 R176, R204.reuse, R8, R176 ;  /* 0x00000008ccb0723c */ /* 0x044ff000000418b0 */
[----:B------:R-:W-:Y:S01]  /*6420*/  HMMA.16816.F32.BF16 R172, R204, R10, R172 ;  /* 0x0000000accac723c */ /* 0x000fe200000418ac */
[----:B------:R-:W2:Y:S07]  /*6430*/  LDSM.16.M88.4 R8, [R6+0x17000] ;  /* 0x017000000608783b */ /* 0x000eae0000000200 */
[C---:B---3--:R-:W-:Y:S08]  /*6440*/  HMMA.16816.F32.BF16 R212, R188.reuse, R16, R212 ;  /* 0x00000010bcd4723c */ /* 0x048ff000000418d4 */
[----:B------:R-:W-:Y:S01]  /*6450*/  HMMA.16816.F32.BF16 R180, R188, R18, R180 ;  /* 0x00000012bcb4723c */ /* 0x000fe200000418b4 */
[----:B------:R3:W5:Y:S07]  /*6460*/  LDSM.16.M88.4 R16, [R165+0x17800] ;  /* 0x01780000a510783b */ /* 0x00076e0000000200 */
[----:B------:R-:W-:Y:S03]  /*6470*/  HMMA.16816.F32.BF16 R176, R24, R28, R176 ;  /* 0x0000001c18b0723c */ /* 0x000fe600000418b0 */
[----:B------:R-:W-:Y:S01]  /*6480*/  FMUL.FTZ R167, R212, UR11 ;  /* 0x0000000bd4a77c20 */ /* 0x000fe20008410000 */
[----:B------:R-:W-:Y:S01]  /*6490*/  FMUL.FTZ R193, R214, UR11 ;  /* 0x0000000bd6c17c20 */ /* 0x000fe20008410000 */
[----:B------:R-:W-:-:S03]  /*64a0*/  FMUL.FTZ R192, R213, UR11 ;  /* 0x0000000bd5c07c20 */ /* 0x000fc60008410000 */
[----:B------:R-:W-:Y:S01]  /*64b0*/  HMMA.16816.F32.BF16 R172, R24, R30, R172 ;  /* 0x0000001e18ac723c */ /* 0x000fe200000418ac */
[----:B------:R-:W5:Y:S01]  /*64c0*/  LDSM.16.M88.4 R28, [R166+0x17000] ;  /* 0x01700000a61c783b */ /* 0x000f620000000200 */
[----:B------:R-:W-:Y:S01]  /*64d0*/  MUFU.TANH R167, R167 ;  /* 0x000000a700a77308 */ /* 0x000fe20000002400 */
[----:B------:R-:W-:-:S05]  /*64e0*/  FMUL.FTZ R180, R180, UR11 ;  /* 0x0000000bb4b47c20 */ /* 0x000fca0008410000 */
[----:B-1----:R-:W-:Y:S01]  /*64f0*/  HMMA.16816.F32.BF16 R168, R204, R12, R168 ;  /* 0x0000000ccca8723c */ /* 0x002fe200000418a8 */
[----:B------:R-:W-:Y:S01]  /*6500*/  IMAD.SHL.U32 R12, R0, 0x2, RZ ;  /* 0x00000002000c7824 */ /* 0x000fe200078e00ff */
[----:B------:R-:W-:Y:S04]  /*6510*/  MUFU.TANH R193, R193 ;  /* 0x000000c100c17308 */ /* 0x000fe80000002400 */
[----:B------:R-:W-:Y:S02]  /*6520*/  LOP3.LUT R12, R12, 0x6, RZ, 0xc0, !PT ;  /* 0x000000060c0c7812 */ /* 0x000fe400078ec0ff */
[----:B------:R-:W-:Y:S01]  /*6530*/  HMMA.16816.F32.BF16 R200, R32, R184, R200 ;  /* 0x000000b820c8723c */ /* 0x000fe200000418c8 */
[----:B------:R-:W-:Y:S01]  /*6540*/  FMUL.FTZ R184, R215, UR11 ;  /* 0x0000000bd7b87c20 */ /* 0x000fe20008410000 */
[----:B------:R-:W1:Y:S06]  /*6550*/  MUFU.TANH R192, R192 ;  /* 0x000000c000c07308 */ /* 0x000e6c0000002400 */
[----:B----4-:R-:W-:Y:S01]  /*6560*/  HMMA.16816.F32.BF16 R176, R188, R20, R176 ;  /* 0x00000014bcb0723c */ /* 0x010fe200000418b0 */
[----:B------:R-:W-:Y:S01]  /*6570*/  IMAD.U32 R21, RZ, RZ, UR20 ;  /* 0x00000014ff157e24 */ /* 0x000fe2000f8e00ff */
[----:B------:R-:W4:Y:S01]  /*6580*/  MUFU.TANH R184, R184 ;  /* 0x000000b800b87308 */ /* 0x000f220000002400 */
[----:B------:R-:W-:-:S02]  /*6590*/  FMUL.FTZ R20, R181, UR11 ;  /* 0x0000000bb5147c20 */ /* 0x000fc40008410000 */
[----:B------:R-:W-:-:S03]  /*65a0*/  IMAD R21, R21, 0x40, R12 ;  /* 0x0000004015157824 */ /* 0x000fc600078e020c */
[----:B--2---:R-:W-:Y:S01]  /*65b0*/  HMMA.16816.F32.BF16 R168, R24, R8, R168 ;  /* 0x0000000818a8723c */ /* 0x004fe200000418a8 */
[C---:B------:R-:W-:Y:S01]  /*65c0*/  VIADD R13, R21.reuse, 0xffffff80 ;  /* 0xffffff80150d7836 */ /* 0x040fe20000000000 */
[----:B------:R-:W2:Y:S01]  /*65d0*/  MUFU.TANH R180, R180 ;  /* 0x000000b400b47308 */ /* 0x000ea20000002400 */
[----:B------:R-:W-:-:S03]  /*65e0*/  VIADD R9, R21, 0xffffff81 ;  /* 0xffffff8115097836 */ /* 0x000fc60000000000 */
[----:B------:R-:W-:Y:S02]  /*65f0*/  ISETP.GT.AND P3, PT, R230, R13, PT ;  /* 0x0000000de600720c */ /* 0x000fe40003f64270 */
[----:B------:R-:W-:Y:S01]  /*6600*/  HMMA.16816.F32.BF16 R208, R32, R186, R208 ;  /* 0x000000ba20d0723c */ /* 0x000fe200000418d0 */
[----:B------:R-:W-:Y:S01]  /*6610*/  FMUL.FTZ R34, R182, UR11 ;  /* 0x0000000bb6227c20 */ /* 0x000fe20008410000 */
[C---:B------:R-:W-:Y:S01]  /*6620*/  ISETP.GE.AND P2, PT, R13.reuse, R229, PT ;  /* 0x000000e50d00720c */ /* 0x040fe20003f46270 */
[----:B------:R-:W-:Y:S01]  /*6630*/  FMUL.FTZ R35, R176, UR11 ;  /* 0x0000000bb0237c20 */ /* 0x000fe20008410000 */
[----:B------:R-:W-:Y:S01]  /*6640*/  ISETP.GE.AND P5, PT, R13, R228, PT ;  /* 0x000000e40d00720c */ /* 0x000fe20003fa6270 */
[----:B------:R-:W-:Y:S01]  /*6650*/  MUFU.TANH R20, R20 ;  /* 0x0000001400147308 */ /* 0x000fe20000002400 */
[C---:B------:R-:W-:Y:S01]  /*6660*/  ISETP.GT.AND P6, PT, R230.reuse, R9, PT ;  /* 0x00000009e600720c */ /* 0x040fe20003fc4270 */
[----:B------:R-:W-:Y:S01]  /*6670*/  FMUL.FTZ R32, R183, UR11 ;  /* 0x0000000bb7207c20 */ /* 0x000fe20008410000 */
[----:B------:R-:W-:Y:S01]  /*6680*/  HMMA.16816.F32.BF16 R172, R188, R22, R172 ;  /* 0x00000016bcac723c */ /* 0x000fe200000418ac */
[----:B------:R-:W-:Y:S01]  /*6690*/  VIADD R22, R230, 0x8 ;  /* 0x00000008e6167836 */ /* 0x000fe20000000000 */
[----:B-1----:R-:W-:Y:S01]  /*66a0*/  FSEL R33, R192, -INF , !P6 ;  /* 0xff800000c0217808 */ /* 0x002fe20007000000 */
[----:B---3--:R-:W-:Y:S01]  /*66b0*/  FMUL.FTZ R165, R177, UR11 ;  /* 0x0000000bb1a57c20 */ /* 0x008fe20008410000 */
[----:B------:R-:W-:Y:S01]  /*66c0*/  FMUL.FTZ R176, R178, UR11 ;  /* 0x0000000bb2b07c20 */ /* 0x000fe20008410000 */
[----:B------:R-:W1:Y:S01]  /*66d0*/  MUFU.TANH R34, R34 ;  /* 0x0000002200227308 */ /* 0x000e620000002400 */
[----:B------:R-:W-:Y:S01]  /*66e0*/  ISETP.GT.AND P4, PT, R22, R13, PT ;  /* 0x0000000d1600720c */ /* 0x000fe20003f84270 */
[----:B------:R-:W-:Y:S01]  /*66f0*/  FMUL.FTZ R177, R179, UR11 ;  /* 0x0000000bb3b17c20 */ /* 0x000fe20008410000 */
[----:B-----5:R-:W-:Y:S01]  /*6700*/  HMMA.16816.F32.BF16 R200, R204, R16, R200 ;  /* 0x00000010ccc8723c */ /* 0x020fe200000418c8 */
[----:B------:R-:W-:-:S02]  /*6710*/  FSEL R17, R167, -INF , !P3 ;  /* 0xff800000a7117808 */ /* 0x000fc40005800000 */
[----:B------:R-:W-:Y:S02]  /*6720*/  FSEL R23, R193, -INF , !P4 ;  /* 0xff800000c1177808 */ /* 0x000fe40006000000 */
[----:B------:R-:W-:Y:S01]  /*6730*/  FSEL R17, R17, -INF , !P2 ;  /* 0xff80000011117808 */ /* 0x000fe20005000000 */
[----:B------:R-:W-:Y:S01]  /*6740*/  MUFU.TANH R35, R35 ;  /* 0x0000002300237308 */ /* 0x000fe20000002400 */
[C---:B------:R-:W-:Y:S01]  /*6750*/  ISETP.GE.AND P3, PT, R9.reuse, R229, PT ;  /* 0x000000e50900720c */ /* 0x040fe20003f66270 */
[----:B------:R-:W-:Y:S01]  /*6760*/  HMMA.16816.F32.BF16 R196, R204, R14, R196 ;  /* 0x0000000eccc4723c */ /* 0x000fe200000418c4 */
[----:B------:R3:W5:Y:S01]  /*6770*/  LDSM.16.M88.4 R12, [R6+0x17800] ;  /* 0x01780000060c783b */ /* 0x0007620000000200 */
[----:B------:R-:W-:Y:S01]  /*6780*/  ISETP.GT.AND P2, PT, R22, R9, PT ;  /* 0x000000091600720c */ /* 0x000fe20003f44270 */
[----:B------:R-:W-:Y:S01]  /*6790*/  FMUL.FTZ R16, R172, UR11 ;  /* 0x0000000bac107c20 */ /* 0x000fe20008410000 */
[-C--:B------:R-:W-:Y:S01]  /*67a0*/  ISETP.GE.AND P4, PT, R9, R228.reuse, PT ;  /* 0x000000e40900720c */ /* 0x080fe20003f86270 */
[----:B------:R-:W-:Y:S01]  /*67b0*/  VIADD R9, R21, 0xffffff88 ;  /* 0xffffff8815097836 */ /* 0x000fe20000000000 */
[----:B------:R-:W-:Y:S01]  /*67c0*/  FSEL R23, R23, -INF , !P5 ;  /* 0xff80000017177808 */ /* 0x000fe20006800000 */
[----:B------:R-:W5:Y:S01]  /*67d0*/  MUFU.TANH R32, R32 ;  /* 0x0000002000207308 */ /* 0x000f620000002400 */
[----:B------:R-:W-:Y:S01]  /*67e0*/  HMMA.16816.F32.BF16 R168, R188, R28, R168 ;  /* 0x0000001cbca8723c */ /* 0x000fe200000418a8 */
[----:B------:R-:W-:Y:S01]  /*67f0*/  FSEL R33, R33, -INF , !P3 ;  /* 0xff80000021217808 */ /* 0x000fe20005800000 */
[----:B------:R-:W-:Y:S01]  /*6800*/  FMUL.FTZ R173, R173, UR11 ;  /* 0x0000000badad7c20 */ /* 0x000fe20008410000 */
[----:B------:R-:W-:Y:S01]  /*6810*/  ISETP.GT.AND P6, PT, R230, R9, PT ;  /* 0x00000009e600720c */ /* 0x000fe20003fc4270 */
[----:B------:R-:W-:Y:S01]  /*6820*/  FMUL.FTZ R28, R174, UR11 ;  /* 0x0000000bae1c7c20 */ /* 0x000fe20008410000 */
[----:B----4-:R-:W-:Y:S01]  /*6830*/  FSEL R29, R184, -INF , !P2 ;  /* 0xff800000b81d7808 */ /* 0x010fe20005000000 */
[----:B------:R-:W-:Y:S01]  /*6840*/  FMUL.FTZ R172, R175, UR11 ;  /* 0x0000000bafac7c20 */ /* 0x000fe20008410000 */
        /* <DEDUP_REMOVED lines=8> */
[----:B------:R-:W-:Y:S01]  /*68d0*/  FSEL R29, R29, -INF , !P4 ;  /* 0xff8000001d1d7808 */ /* 0x000fe20006000000 */
[----:B------:R-:W-:Y:S01]  /*68e0*/  HMMA.16816.F32.BF16 R196, R24, R10, R196 ;  /* 0x0000000a18c4723c */ /* 0x000fe200000418c4 */
[----:B------:R-:W-:Y:S01]  /*68f0*/  FSEL R185, R180, -INF , !P5 ;  /* 0xff800000b4b97808 */ /* 0x000fe20006800000 */
[----:B------:R-:W2:Y:S01]  /*6900*/  MUFU.TANH R176, R176 ;  /* 0x000000b000b07308 */ /* 0x000ea20000002400 */
[----:B-1----:R-:W-:Y:S01]  /*6910*/  FSEL R167, R34, -INF , !P3 ;  /* 0xff80000022a77808 */ /* 0x002fe20005800000 */
[----:B------:R-:W-:Y:S01]  /*6920*/  FMUL.FTZ R34, R168, UR11 ;  /* 0x0000000ba8227c20 */ /* 0x000fe20008410000 */
[----:B------:R-:W-:-:S02]  /*6930*/  ISETP.GT.AND P6, PT, R230, R9, PT ;  /* 0x00000009e600720c */ /* 0x000fc40003fc4270 */
[C---:B------:R-:W-:Y:S02]  /*6940*/  ISETP.GE.AND P4, PT, R9.reuse, R229, PT ;  /* 0x000000e50900720c */ /* 0x040fe40003f86270 */
[----:B------:R-:W-:Y:S01]  /*6950*/  ISETP.GT.AND P5, PT, R22, R9, PT ;  /* 0x000000091600720c */ /* 0x000fe20003fa4270 */
[----:B---3--:R1:W-:Y:S01]  /*6960*/  MUFU.TANH R6, R173 ;  /* 0x000000ad00067308 */ /* 0x0083e20000002400 */
[----:B------:R-:W-:Y:S02]  /*6970*/  ISETP.GE.AND P3, PT, R9, R228, PT ;  /* 0x000000e40900720c */ /* 0x000fe40003f66270 */
[----:B------:R-:W3:Y:S01]  /*6980*/  LDSM.16.M88.4 R8, [R166+0x17800] ;  /* 0x01780000a608783b */ /* 0x000ee20000000200 */
[----:B------:R-:W-:Y:S01]  /*6990*/  FSEL R20, R20, -INF , !P6 ;  /* 0xff80000014147808 */ /* 0x000fe20007000000 */
[----:B------:R-:W-:-:S04]  /*69a0*/  DEPBAR.LE SB0, 0x0 ;  /* 0x000080000000791a */ /* 0x000fc80000000000 */
[----:B-----5:R-:W-:Y:S01]  /*69b0*/  HMMA.16816.F32.BF16 R200, R24, R12, R200 ;  /* 0x0000000c18c8723c */ /* 0x020fe200000418c8 */
[----:B------:R-:W4:Y:S01]  /*69c0*/  MUFU.TANH R177, R177 ;  /* 0x000000b100b17308 */ /* 0x000f220000002400 */
[----:B------:R-:W-:Y:S01]  /*69d0*/  FSEL R13, R167, -INF , !P2 ;  /* 0xff800000a70d7808 */ /* 0x000fe20005000000 */
[----:B------:R-:W-:Y:S01]  /*69e0*/  VIADD R167, R21, 0xffffff91 ;  /* 0xffffff9115a77836 */ /* 0x000fe20000000000 */
[----:B------:R-:W-:Y:S01]  /*69f0*/  FSEL R193, R20, -INF , !P4 ;  /* 0xff80000014c17808 */ /* 0x000fe20006000000 */
[----:B------:R-:W-:Y:S01]  /*6a00*/  FMUL.FTZ R12, R169, UR11 ;  /* 0x0000000ba90c7c20 */ /* 0x000fe20008410000 */
[----:B------:R-:W-:Y:S01]  /*6a10*/  FSEL R32, R32, -INF , !P5 ;  /* 0xff80000020207808 */ /* 0x000fe20006800000 */
[----:B------:R-:W-:Y:S01]  /*6a20*/  FMUL.FTZ R20, R170, UR11 ;  /* 0x0000000baa147c20 */ /* 0x000fe20008410000 */
[----:B------:R-:W-:Y:S01]  /*6a30*/  HMMA.16816.F32.BF16 R196, R188, R30, R196 ;  /* 0x0000001ebcc4723c */ /* 0x000fe200000418c4 */
[----:B-1----:R-:W-:Y:S01]  /*6a40*/  VIADD R173, R21, 0xffffff90 ;  /* 0xffffff9015ad7836 */ /* 0x002fe20000000000 */
[----:B------:R-:W1:Y:S01]  /*6a50*/  MUFU.TANH R16, R16 ;  /* 0x0000001000107308 */ /* 0x000e620000002400 */
[----:B------:R-:W-:Y:S01]  /*6a60*/  FMUL.FTZ R30, R171, UR11 ;  /* 0x0000000bab1e7c20 */ /* 0x000fe20008410000 */
[----:B------:R-:W-:-:S02]  /*6a70*/  FSEL R31, R32, -INF , !P3 ;  /* 0xff800000201f7808 */ /* 0x000fc40005800000 */
[----:B------:R-:W-:Y:S02]  /*6a80*/  ISETP.GT.AND P6, PT, R230, R173, PT ;  /* 0x000000ade600720c */ /* 0x000fe40003fc4270 */
[----:B------:R-:W-:Y:S01]  /*6a90*/  ISETP.GE.AND P2, PT, R173, R229, PT ;  /* 0x000000e5ad00720c */ /* 0x000fe20003f46270 */
[----:B------:R-:W-:Y:S01]  /*6aa0*/  HMMA.16816.F32.BF16 R208, R24, R14, R208 ;  /* 0x0000000e18d0723c */ /* 0x000fe200000418d0 */
[----:B------:R-:W5:Y:S01]  /*6ab0*/  MUFU.TANH R28, R28 ;  /* 0x0000001c001c7308 */ /* 0x000f620000002400 */
[----:B------:R-:W-:Y:S01]  /*6ac0*/  FSEL R35, R35, -INF , !P6 ;  /* 0xff80000023237808 */ /* 0x000fe20007000000 */
[----:B------:R-:W-:Y:S01]  /*6ad0*/  VIADD R15, R21, 0xffffffa0 ;  /* 0xffffffa0150f7836 */ /* 0x000fe20000000000 */
[----:B------:R-:W-:Y:S02]  /*6ae0*/  ISETP.GT.AND P4, PT, R22, R173, PT ;  /* 0x000000ad1600720c */ /* 0x000fe40003f84270 */
[----:B------:R-:W-:Y:S02]  /*6af0*/  ISETP.GT.AND P6, PT, R230, R167, PT ;  /* 0x000000a7e600720c */ /* 0x000fe40003fc4270 */
[----:B------:R-:W-:Y:S01]  /*6b00*/  ISETP.GE.AND P5, PT, R173, R228, PT ;  /* 0x000000e4ad00720c */ /* 0x000fe20003fa6270 */
[----:B------:R-:W5:Y:S01]  /*6b10*/  MUFU.TANH R172, R172 ;  /* 0x000000ac00ac7308 */ /* 0x000f620000002400 */
[----:B------:R-:W-:Y:S01]  /*6b20*/  FSEL R171, R35, -INF , !P2 ;  /* 0xff80000023ab7808 */ /* 0x000fe20005000000 */
[----:B------:R-:W-:Y:S01]  /*6b30*/  FMUL.FTZ R196, R196, UR11 ;  /* 0x0000000bc4c47c20 */ /* 0x000fe20008410000 */
[----:B--2---:R-:W-:Y:S01]  /*6b40*/  FSEL R176, R176, -INF , !P4 ;  /* 0xff800000b0b07808 */ /* 0x004fe20006000000 */
[----:B------:R-:W-:Y:S01]  /*6b50*/  FMUL.FTZ R199, R199, UR11 ;  /* 0x0000000bc7c77c20 */ /* 0x000fe20008410000 */
[----:B------:R-:W-:-:S02]  /*6b60*/  FSEL R175, R165, -INF , !P6 ;  /* 0xff800000a5af7808 */ /* 0x000fc40007000000 */
[----:B------:R-:W-:Y:S01]  /*6b70*/  ISETP.GE.AND P3, PT, R167, R229, PT ;  /* 0x000000e5a700720c */ /* 0x000fe20003f66270 */
[C---:B---3--:R-:W-:Y:S01]  /*6b80*/  HMMA.16816.F32.BF16 R200, R188.reuse, R8, R200 ;  /* 0x00000008bcc8723c */ /* 0x048fe200000418c8 */
[----:B------:R-:W-:Y:S01]  /*6b90*/  ISETP.GT.AND P2, PT, R22, R167, PT ;  /* 0x000000a71600720c */ /* 0x000fe20003f44270 */
[----:B------:R-:W-:Y:S01]  /*6ba0*/  VIADD R9, R21, 0xffffff99 ;  /* 0xffffff9915097836 */ /* 0x000fe20000000000 */
[----:B------:R-:W-:Y:S01]  /*6bb0*/  ISETP.GT.AND P6, PT, R230, R19, PT ;  /* 0x00000013e600720c */ /* 0x000fe20003fc4270 */
[----:B------:R-:W2:Y:S01]  /*6bc0*/  MUFU.TANH R34, R34 ;  /* 0x0000002200227308 */ /* 0x000ea20000002400 */
[----:B------:R-:W-:Y:S01]  /*6bd0*/  ISETP.GE.AND P4, PT, R167, R228, PT ;  /* 0x000000e4a700720c */ /* 0x000fe20003f86270 */
[----:B------:R-:W-:Y:S01]  /*6be0*/  FMUL.FTZ R8, R197, UR11 ;  /* 0x0000000bc5087c20 */ /* 0x000fe20008410000 */
[----:B------:R-:W-:Y:S01]  /*6bf0*/  FSEL R165, R176, -INF , !P5 ;  /* 0xff800000b0a57808 */ /* 0x000fe20006800000 */
[----:B------:R-:W-:Y:S01]  /*6c00*/  HMMA.16816.F32.BF16 R208, R188, R10, R208 ;  /* 0x0000000abcd0723c */ /* 0x000fe200000418d0 */
[----:B------:R-:W-:Y:S01]  /*6c10*/  ISETP.GE.AND P5, PT, R19, R229, PT ;  /* 0x000000e51300720c */ /* 0x000fe20003fa6270 */
[----:B------:R-:W-:Y:S01]  /*6c20*/  VIADD R11, R21, 0xffffffa8 ;  /* 0xffffffa8150b7836 */ /* 0x000fe20000000000 */
[----:B------:R-:W-:Y:S01]  /*6c30*/  FSEL R175, R175, -INF , !P3 ;  /* 0xff800000afaf7808 */ /* 0x000fe20005800000 */
[----:B------:R-:W-:Y:S01]  /*6c40*/  MUFU.TANH R12, R12 ;  /* 0x0000000c000c7308 */ /* 0x000fe20000002400 */
[----:B----4-:R-:W-:-:S02]  /*6c50*/  FSEL R167, R177, -INF , !P2 ;  /* 0xff800000b1a77808 */ /* 0x010fc40005000000 */
[----:B-1----:R-:W-:Y:S02]  /*6c60*/  FSEL R16, R16, -INF , !P6 ;  /* 0xff80000010107808 */ /* 0x002fe40007000000 */
[----:B------:R-:W-:Y:S02]  /*6c70*/  ISETP.GT.AND P3, PT, R22, R19, PT ;  /* 0x000000131600720c */ /* 0x000fe40003f64270 */
[----:B------:R-:W-:Y:S01]  /*6c80*/  ISETP.GT.AND P6, PT, R230, R9, PT ;  /* 0x00000009e600720c */ /* 0x000fe20003fc4270 */
[----:B------:R-:W1:Y:S01]  /*6c90*/  MUFU.TANH R20, R20 ;  /* 0x0000001400147308 */ /* 0x000e620000002400 */
[----:B------:R-:W-:Y:S01]  /*6ca0*/  FSEL R167, R167, -INF , !P4 ;  /* 0xff800000a7a77808 */ /* 0x000fe20006000000 */
[----:B------:R-:W-:Y:S01]  /*6cb0*/  FMUL.FTZ R14, R200, UR11 ;  /* 0x0000000bc80e7c20 */ /* 0x000fe20008410000 */
[----:B------:R-:W-:Y:S01]  /*6cc0*/  FSEL R177, R16, -INF , !P5 ;  /* 0xff80000010b17808 */ /* 0x000fe20006800000 */
[----:B------:R-:W-:Y:S01]  /*6cd0*/  FMUL.FTZ R10, R201, UR11 ;  /* 0x0000000bc90a7c20 */ /* 0x000fe20008410000 */
[----:B------:R-:W-:Y:S01]  /*6ce0*/  ISETP.GE.AND P2, PT, R19, R228, PT ;  /* 0x000000e41300720c */ /* 0x000fe20003f46270 */
[----:B------:R-:W-:Y:S01]  /*6cf0*/  FMUL.FTZ R202, R202, UR11 ;  /* 0x0000000bcaca7c20 */ /* 0x000fe20008410000 */
[----:B------:R-:W-:Y:S01]  /*6d00*/  ISETP.GE.AND P4, PT, R9, R229, PT ;  /* 0x000000e50900720c */ /* 0x000fe20003f86270 */
[----:B------:R-:W3:Y:S01]  /*6d10*/  MUFU.TANH R19, R196 ;  /* 0x000000c400137308 */ /* 0x000ee20000002400 */
[----:B------:R-:W-:Y:S01]  /*6d20*/  ISETP.GT.AND P5, PT, R22, R9, PT ;  /* 0x000000091600720c */ /* 0x000fe20003fa4270 */
[----:B------:R-:W-:Y:S01]  /*6d30*/  FMUL.FTZ R207, R210, UR11 ;  /* 0x0000000bd2cf7c20 */ /* 0x000fe20008410000 */
[----:B-----5:R-:W-:Y:S01]  /*6d40*/  FSEL R28, R28, -INF , !P3 ;  /* 0xff8000001c1c7808 */ /* 0x020fe20005800000 */
[----:B------:R-:W-:Y:S01]  /*6d50*/  FMUL.FTZ R205, R211, UR11 ;  /* 0x0000000bd3cd7c20 */ /* 0x000fe20008410000 */
[----:B------:R-:W-:-:S02]  /*6d60*/  FSEL R6, R6, -INF , !P6 ;  /* 0xff80000006067808 */ /* 0x000fc40007000000 */
[----:B------:R-:W-:Y:S01]  /*6d70*/  ISETP.GE.AND P3, PT, R9, R228, PT ;  /* 0x000000e40900720c */ /* 0x000fe20003f66270 */
[----:B------:R-:W-:Y:S01]  /*6d80*/  FMUL.FTZ R9, R198, UR11 ;  /* 0x0000000bc6097c20 */ /* 0x000fe20008410000 */
[----:B------:R-:W-:Y:S01]  /*6d90*/  FSEL R173, R28, -INF , !P2 ;  /* 0xff8000001cad7808 */ /* 0x000fe20005000000 */
[----:B------:R-:W4:Y:S01]  /*6da0*/  MUFU.TANH R18, R30 ;  /* 0x0000001e00127308 */ /* 0x000f220000002400 */
[----:B------:R-:W-:Y:S02]  /*6db0*/  FSEL R179, R6, -INF , !P4 ;  /* 0xff80000006b37808 */ /* 0x000fe40006000000 */
[----:B------:R-:W-:Y:S02]  /*6dc0*/  FSEL R169, R172, -INF , !P5 ;  /* 0xff800000aca97808 */ /* 0x000fe40006800000 */
[----:B------:R-:W-:Y:S02]  /*6dd0*/  ISETP.GT.AND P6, PT, R230, R15, PT ;  /* 0x0000000fe600720c */ /* 0x000fe40003fc4270 */
[----:B------:R-:W-:Y:S01]  /*6de0*/  ISETP.GE.AND P2, PT, R15, R229, PT ;  /* 0x000000e50f00720c */ /* 0x000fe20003f46270 */
[----:B------:R-:W5:Y:S01]  /*6df0*/  MUFU.TANH R9, R9 ;  /* 0x0000000900097308 */ /* 0x000f620000002400 */
[----:B------:R-:W-:-:S02]  /*6e00*/  ISETP.GT.AND P4, PT, R22, R15, PT ;  /* 0x0000000f1600720c */ /* 0x000fc40003f84270 */
[----:B------:R-:W-:Y:S01]  /*6e10*/  ISETP.GE.AND P5, PT, R15, R228, PT ;  /* 0x000000e40f00720c */ /* 0x000fe20003fa6270 */
[----:B------:R-:W-:Y:S01]  /*6e20*/  VIADD R15, R21, 0xffffffa1 ;  /* 0xffffffa1150f7836 */ /* 0x000fe20000000000 */
[----:B--2---:R-:W-:Y:S02]  /*6e30*/  FSEL R34, R34, -INF , !P6 ;  /* 0xff80000022227808 */ /* 0x004fe40007000000 */
[----:B-1----:R-:W-:Y:S01]  /*6e40*/  FSEL R20, R20, -INF , !P4 ;  /* 0xff80000014147808 */ /* 0x002fe20006000000 */
[----:B------:R-:W1:Y:S01]  /*6e50*/  MUFU.TANH R6, R199 ;  /* 0x000000c700067308 */ /* 0x000e620000002400 */
[----:B------:R-:W-:Y:S02]  /*6e60*/  ISETP.GT.AND P6, PT, R230, R15, PT ;  /* 0x0000000fe600720c */ /* 0x000fe40003fc4270 */
[----:B------:R-:W-:Y:S02]  /*6e70*/  FSEL R169, R169, -INF , !P3 ;  /* 0xff800000a9a97808 */ /* 0x000fe40005800000 */
[----:B------:R-:W-:-:S02]  /*6e80*/  FSEL R12, R12, -INF , !P6 ;  /* 0xff8000000c0c7808 */ /* 0x000fc40007000000 */
[----:B------:R-:W-:Y:S01]  /*6e90*/  ISETP.GT.AND P6, PT, R230, R11, PT ;  /* 0x0000000be600720c */ /* 0x000fe20003fc4270 */
[----:B------:R-:W2:Y:S01]  /*6ea0*/  MUFU.TANH R8, R8 ;  /* 0x0000000800087308 */ /* 0x000ea20000002400 */
[----:B------:R-:W-:Y:S02]  /*6eb0*/  FSEL R243, R34, -INF , !P2 ;  /* 0xff80000022f37808 */ /* 0x000fe40005000000 */
[C---:B------:R-:W-:Y:S02]  /*6ec0*/  ISETP.GE.AND P3, PT, R15.reuse, R229, PT ;  /* 0x000000e50f00720c */ /* 0x040fe40003f66270 */
[----:B------:R-:W-:Y:S02]  /*6ed0*/  ISETP.GT.AND P2, PT, R22, R15, PT ;  /* 0x0000000f1600720c */ /* 0x000fe40003f44270 */
[----:B------:R-:W-:Y:S01]  /*6ee0*/  ISETP.GE.AND P4, PT, R15, R228, PT ;  /* 0x000000e40f00720c */ /* 0x000fe20003f86270 */
[----:B------:R-:W-:Y:S01]  /*6ef0*/  VIADD R15, R21, 0xffffffa9 ;  /* 0xffffffa9150f7836 */ /* 0x000fe20000000000 */
[----:B------:R-:W-:Y:S01]  /*6f00*/  FSEL R233, R20, -INF , !P5 ;  /* 0xff80000014e97808 */ /* 0x000fe20006800000 */
[----:B------:R-:W2:Y:S01]  /*6f10*/  MUFU.TANH R14, R14 ;  /* 0x0000000e000e7308 */ /* 0x000ea20000002400 */
[----:B------:R-:W-:Y:S01]  /*6f20*/  BAR.SYNC.DEFER_BLOCKING 0x0 ;  /* 0x0000000000007b1d */ /* 0x000fe20000010000 */
[----:B------:R-:W-:-:S02]  /*6f30*/  ISETP.GE.AND P5, PT, R11, R229, PT ;  /* 0x000000e50b00720c */ /* 0x000fc40003fa6270 */
[----:B---3--:R-:W-:Y:S02]  /*6f40*/  FSEL R19, R19, -INF , !P6 ;  /* 0xff80000013137808 */ /* 0x008fe40007000000 */
[----:B------:R-:W-:Y:S01]  /*6f50*/  FSEL R245, R12, -INF , !P3 ;  /* 0xff8000000cf57808 */ /* 0x000fe20005800000 */
[----:B------:R-:W-:Y:S01]  /*6f60*/  FMUL.FTZ R12, R203, UR11 ;  /* 0x0000000bcb0c7c20 */ /* 0x000fe20008410000 */
[C---:B------:R-:W-:Y:S01]  /*6f70*/  ISETP.GT.AND P3, PT, R22.reuse, R11, PT ;  /* 0x0000000b1600720c */ /* 0x040fe20003f64270 */
[----:B------:R-:W-:Y:S01]  /*6f80*/  MUFU.TANH R10, R10 ;  /* 0x0000000a000a7308 */ /* 0x000fe20000002400 */
[----:B------:R-:W-:Y:S02]  /*6f90*/  FSEL R241, R19, -INF , !P5 ;  /* 0xff80000013f17808 */ /* 0x000fe40006800000 */
[----:B------:R-:W-:Y:S02]  /*6fa0*/  ISETP.GT.AND P5, PT, R22, R15, PT ;  /* 0x0000000f1600720c */ /* 0x000fe40003fa4270 */
[----:B----4-:R-:W-:-:S02]  /*6fb0*/  FSEL R18, R18, -INF , !P2 ;  /* 0xff80000012127808 */ /* 0x010fc40005000000 */
[----:B------:R-:W-:Y:S01]  /*6fc0*/  ISETP.GT.AND P6, PT, R230, R15, PT ;  /* 0x0000000fe600720c */ /* 0x000fe20003fc4270 */
[----:B------:R-:W-:Y:S01]  /*6fd0*/  MUFU.TANH R12, R12 ;  /* 0x0000000c000c7308 */ /* 0x000fe20000002400 */
[-C--:B------:R-:W-:Y:S02]  /*6fe0*/  ISETP.GE.AND P2, PT, R11, R228.reuse, PT ;  /* 0x000000e40b00720c */ /* 0x080fe40003f46270 */
[----:B-----5:R-:W-:Y:S01]  /*6ff0*/  FSEL R183, R9, -INF , !P3 ;  /* 0xff80000009b77808 */ /* 0x020fe20005800000 */
[----:B------:R-:W-:Y:S01]  /*7000*/  VIADD R9, R21, 0xffffffb0 ;  /* 0xffffffb015097836 */ /* 0x000fe20000000000 */
[----:B------:R-:W-:Y:S02]  /*7010*/  ISETP.GE.AND P3, PT, R15, R228, PT ;  /* 0x000000e40f00720c */ /* 0x000fe40003f66270 */
[----:B-1----:R-:W-:Y:S01]  /*7020*/  FSEL R6, R6, -INF , !P5 ;  /* 0xff80000006067808 */ /* 0x002fe20006800000 */
[----:B------:R-:W1:Y:S01]  /*7030*/  MUFU.TANH R11, R202 ;  /* 0x000000ca000b7308 */ /* 0x000e620000002400 */
[----:B------:R-:W-:-:S02]  /*7040*/  FSEL R231, R18, -INF , !P4 ;  /* 0xff80000012e77808 */ /* 0x000fc40006000000 */
[----:B------:R-:W-:Y:S02]  /*7050*/  ISETP.GE.AND P4, PT, R15, R229, PT ;  /* 0x000000e50f00720c */ /* 0x000fe40003f86270 */
[----:B--2---:R-:W-:Y:S02]  /*7060*/  FSEL R8, R8, -INF , !P6 ;  /* 0xff80000008087808 */ /* 0x004fe40007000000 */
[----:B------:R-:W-:Y:S01]  /*7070*/  FSEL R181, R6, -INF , !P3 ;  /* 0xff80000006b57808 */ /* 0x000fe20005800000 */
[----:B------:R-:W-:Y:S01]  /*7080*/  FMUL.FTZ R6, R208, UR11 ;  /* 0x0000000bd0067c20 */ /* 0x000fe20008410000 */
[----:B------:R-:W-:Y:S01]  /*7090*/  FSEL R183, R183, -INF , !P2 ;  /* 0xff800000b7b77808 */ /* 0x000fe20005000000 */
[----:B------:R-:W-:Y:S01]  /*70a0*/  MUFU.TANH R207, R207 ;  /* 0x000000cf00cf7308 */ /* 0x000fe20000002400 */
[----:B------:R-:W-:Y:S01]  /*70b0*/  FSEL R239, R8, -INF , !P4 ;  /* 0xff80000008ef7808 */ /* 0x000fe20006000000 */
[----:B------:R-:W-:Y:S01]  /*70c0*/  FMUL.FTZ R8, R209, UR11 ;  /* 0x0000000bd1087c20 */ /* 0x000fe20008410000 */
[----:B------:R-:W-:-:S02]  /*70d0*/  ISETP.GT.AND P6, PT, R230, R9, PT ;  /* 0x00000009e600720c */ /* 0x000fc40003fc4270 */
[C---:B------:R-:W-:Y:S02]  /*70e0*/  ISETP.GE.AND P2, PT, R9.reuse, R229, PT ;  /* 0x000000e50900720c */ /* 0x040fe40003f46270 */
[----:B------:R-:W-:Y:S01]  /*70f0*/  ISETP.GT.AND P4, PT, R22, R9, PT ;  /* 0x000000091600720c */ /* 0x000fe20003f84270 */
[----:B------:R-:W2:Y:S01]  /*7100*/  MUFU.TANH R6, R6 ;  /* 0x0000000600067308 */ /* 0x000ea20000002400 */
[----:B------:R-:W-:Y:S01]  /*7110*/  ISETP.GE.AND P5, PT, R9, R228, PT ;  /* 0x000000e40900720c */ /* 0x000fe20003fa6270 */
[----:B------:R-:W-:Y:S01]  /*7120*/  VIADD R9, R21, 0xffffffb1 ;  /* 0xffffffb115097836 */ /* 0x000fe20000000000 */
[----:B------:R-:W-:Y:S02]  /*7130*/  FSEL R14, R14, -INF , !P6 ;  /* 0xff8000000e0e7808 */ /* 0x000fe40007000000 */
[----:B-1----:R-:W-:Y:S02]  /*7140*/  FSEL R11, R11, -INF , !P4 ;  /* 0xff8000000b0b7808 */ /* 0x002fe40006000000 */
[----:B------:R-:W-:Y:S01]  /*7150*/  ISETP.GT.AND P6, PT, R230, R9, PT ;  /* 0x00000009e600720c */ /* 0x000fe20003fc4270 */
[----:B------:R-:W1:Y:S01]  /*7160*/  MUFU.TANH R8, R8 ;  /* 0x0000000800087308 */ /* 0x000e620000002400 */
[----:B------:R-:W-:-:S02]  /*7170*/  ISETP.GE.AND P3, PT, R9, R229, PT ;  /* 0x000000e50900720c */ /* 0x000fc40003f66270 */
[----:B------:R-:W-:Y:S02]  /*7180*/  FSEL R10, R10, -INF , !P6 ;  /* 0xff8000000a0a7808 */ /* 0x000fe40007000000 */
[----:B------:R-:W-:Y:S02]  /*7190*/  FSEL R219, R14, -INF , !P2 ;  /* 0xff8000000edb7808 */ /* 0x000fe40005000000 */
[----:B------:R-:W-:Y:S01]  /*71a0*/  ISETP.GT.AND P2, PT, R22, R9, PT ;  /* 0x000000091600720c */ /* 0x000fe20003f44270 */
[----:B------:R-:W3:Y:S01]  /*71b0*/  MUFU.TANH R205, R205 ;  /* 0x000000cd00cd7308 */ /* 0x000ee20000002400 */
[----:B------:R-:W-:Y:S01]  /*71c0*/  ISETP.GE.AND P4, PT, R9, R228, PT ;  /* 0x000000e40900720c */ /* 0x000fe20003f86270 */
[C---:B------:R-:W-:Y:S01]  /*71d0*/  VIADD R9, R21.reuse, 0xffffffb8 ;  /* 0xffffffb815097836 */ /* 0x040fe20000000000 */
[----:B------:R-:W-:Y:S01]  /*71e0*/  FSEL R217, R10, -INF , !P3 ;  /* 0xff8000000ad97808 */ /* 0x000fe20005800000 */
[----:B------:R-:W-:Y:S01]  /*71f0*/  VIADD R21, R21, 0xffffffb9 ;  /* 0xffffffb915157836 */ /* 0x000fe20000000000 */
[----:B------:R-:W-:-:S02]  /*7200*/  FMNMX3.FTZ R10, R164, R17, R33, !PT ;  /* 0x00000011a40a7276 */ /* 0x000fc40007810021 */
[----:B------:R-:W-:Y:S02]  /*7210*/  FSEL R12, R12, -INF , !P2 ;  /* 0xff8000000c0c7808 */ /* 0x000fe40005000000 */
[----:B------:R-:W-:Y:S02]  /*7220*/  ISETP.GT.AND P2, PT, R230, R9, PT ;  /* 0x00000009e600720c */ /* 0x000fe40003f44270 */
[----:B------:R-:W-:Y:S02]  /*7230*/  FMNMX3.FTZ R10, R10, R185, R193, !PT ;  /* 0x000000b90a0a7276 */ /* 0x000fe400078100c1 */
[----:B--2---:R-:W-:Y:S02]  /*7240*/  FSEL R215, R6, -INF , !P2 ;  /* 0xff80000006d77808 */ /* 0x004fe40005000000 */
[----:B------:R-:W-:Y:S02]  /*7250*/  FMNMX3.FTZ R6, R3, R23, R29, !PT ;  /* 0x0000001703067276 */ /* 0x000fe4000781001d */
[----:B------:R-:W-:-:S02]  /*7260*/  FMNMX3.FTZ R10, R10, R171, R175, !PT ;  /* 0x000000ab0a0a7276 */ /* 0x000fc400078100af */
[----:B------:R-:W-:Y:S02]  /*7270*/  ISETP.GT.AND P6, PT, R22, R9, PT ;  /* 0x000000091600720c */ /* 0x000fe40003fc4270 */
[----:B------:R-:W-:Y:S02]  /*7280*/  FMNMX3.FTZ R6, R6, R13, R31, !PT ;  /* 0x0000000d06067276 */ /* 0x000fe4000781001f */
[----:B------:R-:W-:Y:S02]  /*7290*/  FMNMX3.FTZ R10, R10, R177, R179, !PT ;  /* 0x000000b10a0a7276 */ /* 0x000fe400078100b3 */
[----:B------:R-:W-:Y:S02]  /*72a0*/  FSEL R207, R207, -INF , !P6 ;  /* 0xff800000cfcf7808 */ /* 0x000fe40007000000 */
[----:B------:R-:W-:Y:S02]  /*72b0*/  ISETP.GE.AND P6, PT, R9, R229, PT ;  /* 0x000000e50900720c */ /* 0x000fe40003fc6270 */
[----:B------:R-:W-:-:S02]  /*72c0*/  ISETP.GT.AND P2, PT, R230, R21, PT ;  /* 0x00000015e600720c */ /* 0x000fc40003f44270 */
[----:B------:R-:W-:Y:S02]  /*72d0*/  FMNMX3.FTZ R6, R6, R165, R167, !PT ;  /* 0x000000a506067276 */ /* 0x000fe400078100a7 */
[----:B------:R-:W-:Y:S02]  /*72e0*/  FMNMX3.FTZ R10, R10, R243, R245, !PT ;  /* 0x000000f30a0a7276 */ /* 0x000fe400078100f5 */
[----:B------:R-:W-:Y:S02]  /*72f0*/  FSEL R215, R215, -INF , !P6 ;  /* 0xff800000d7d77808 */ /* 0x000fe40007000000 */
[----:B------:R-:W-:Y:S02]  /*7300*/  ISETP.GE.AND P6, PT, R21, R229, PT ;  /* 0x000000e51500720c */ /* 0x000fe40003fc6270 */
[----:B-1----:R-:W-:Y:S02]  /*7310*/  FSEL R8, R8, -INF , !P2 ;  /* 0xff80000008087808 */ /* 0x002fe40005000000 */
[----:B------:R-:W-:-:S02]  /*7320*/  FMNMX3.FTZ R6, R6, R173, R169, !PT ;  /* 0x000000ad06067276 */ /* 0x000fc400078100a9 */
[----:B------:R-:W-:Y:S02]  /*7330*/  FMNMX3.FTZ R10, R10, R241, R239, !PT ;  /* 0x000000f10a0a7276 */ /* 0x000fe400078100ef */
[----:B------:R-:W-:Y:S02]  /*7340*/  ISETP.GT.AND P3, PT, R22, R21, PT ;  /* 0x000000151600720c */ /* 0x000fe40003f64270 */
[----:B------:R-:W-:Y:S02]  /*7350*/  FSEL R213, R8, -INF , !P6 ;  /* 0xff80000008d57808 */ /* 0x000fe40007000000 */
[----:B------:R-:W-:Y:S02]  /*7360*/  FMNMX3.FTZ R6, R6, R233, R231, !PT ;  /* 0x000000e906067276 */ /* 0x000fe400078100e7 */
[----:B------:R-:W-:Y:S02]  /*7370*/  FMNMX3.FTZ R8, R10, R219, R217, !PT ;  /* 0x000000db0a087276 */ /* 0x000fe400078100d9 */
[----:B---3--:R-:W-:-:S02]  /*7380*/  FSEL R205, R205, -INF , !P3 ;  /* 0xff800000cdcd7808 */ /* 0x008fc40005800000 */
[-C--:B------:R-:W-:Y:S02]  /*7390*/  ISETP.GE.AND P3, PT, R9, R228.reuse, PT ;  /* 0x000000e40900720c */ /* 0x080fe40003f66270 */
[----:B------:R-:W-:Y:S02]  /*73a0*/  ISETP.GE.AND P2, PT, R21, R228, PT ;  /* 0x000000e41500720c */ /* 0x000fe40003f46270 */
        /* <DEDUP_REMOVED lines=33> */
.L_x_2031:
[----:B------:R-:W2:Y:S01]  /*75c0*/  SHFL.BFLY PT, R11, R8, 0x2, 0x1f ;  /* 0x0c401f00080b7f89 */ /* 0x000ea200000e0000 */
[----:B------:R-:W-:Y:S01]  /*75d0*/  FSEL R207, R207, -INF , !P3 ;  /* 0xff800000cfcf7808 */ /* 0x000fe20005800000 */
[----:B------:R-:W3:Y:S01]  /*75e0*/  LDCU UR4, c[0x0][0x45c] ;  /* 0x00008b80ff0477ac */ /* 0x000ee20008000800 */
[----:B------:R-:W-:Y:S02]  /*75f0*/  FSEL R205, R205, -INF , !P2 ;  /* 0xff800000cdcd7808 */ /* 0x000fe40005000000 */
[----:B------:R-:W-:Y:S01]  /*7600*/  FMNMX3.FTZ R6, R6, R211, R209, !PT ;  /* 0x000000d306067276 */ /* 0x000fe200078100d1 */
[----:B------:R-:W-:Y:S01]  /*7610*/  UISETP.GT.U32.AND UP0, UPT, UR32, UR18, UPT ;  /* 0x000000122000728c */ /* 0x000fe2000bf04070 */
[C---:B-1----:R-:W-:Y:S02]  /*7620*/  IADD3 R20, PT, PT, R223.reuse, 0x18000, RZ ;  /* 0x00018000df147810 */ /* 0x042fe40007ffe0ff */
[----:B------:R-:W-:Y:S02]  /*7630*/  FMNMX3.FTZ R10, R6, R207, R205, !PT ;  /* 0x000000cf060a7276 */ /* 0x000fe400078100cd */
[----:B------:R-:W-:-:S02]  /*7640*/  IADD3 R202, PT, PT, R223, 0x18040, RZ ;  /* 0x00018040dfca7810 */ /* 0x000fc40007ffe0ff */
[----:B------:R-:W-:Y:S01]  /*7650*/  @P0 IADD3 R202, PT, PT, R20, -0x40, RZ ;  /* 0xffffffc014ca0810 */ /* 0x000fe20007ffe0ff */
[----:B------:R-:W1:Y:S01]  /*7660*/  SHFL.BFLY PT, R9, R10, 0x2, 0x1f ;  /* 0x0c401f000a097f89 */ /* 0x000e6200000e0000 */
[----:B--2---:R-:W-:-:S05]  /*7670*/  FMNMX.FTZ R11, R8, R11, !PT ;  /* 0x0000000b080b7209 */ /* 0x004fca0007810000 */
[----:B------:R-:W2:Y:S01]  /*7680*/  SHFL.BFLY PT, R212, R11, 0x1, 0x1f ;  /* 0x0c201f000bd47f89 */ /* 0x000ea200000e0000 */
[----:B-1----:R-:W-:-:S05]  /*7690*/  FMNMX.FTZ R9, R10, R9, !PT ;  /* 0x000000090a097209 */ /* 0x002fca0007810000 */
[----:B------:R-:W1:Y:S01]  /*76a0*/  SHFL.BFLY PT, R6, R9, 0x1, 0x1f ;  /* 0x0c201f0009067f89 */ /* 0x000e6200000e0000 */
[----:B--2---:R-:W-:-:S04]  /*76b0*/  FMNMX.FTZ R212, R11, R212, !PT ;  /* 0x000000d40bd47209 */ /* 0x004fc80007810000 */
[C---:B------:R-:W-:Y:S01]  /*76c0*/  FSETP.NEU.FTZ.AND P3, PT, R212.reuse, -INF , PT ;  /* 0xff800000d400780b */ /* 0x040fe20003f7d000 */
[----:B---3--:R-:W-:-:S05]  /*76d0*/  FMUL.FTZ R206, R212, UR4 ;  /* 0x00000004d4ce7c20 */ /* 0x008fca0008410000 */
[----:B------:R-:W-:Y:S02]  /*76e0*/  FSEL R206, R206, RZ, P3 ;  /* 0x000000ffcece7208 */ /* 0x000fe40001800000 */
[----:B-1----:R-:W-:-:S03]  /*76f0*/  FMNMX.FTZ R6, R9, R6, !PT ;  /* 0x0000000609067209 */ /* 0x002fc60007810000 */
[--C-:B------:R-:W-:Y:S01]  /*7700*/  FFMA.FTZ R188, R185, UR4, -R206.reuse ;  /* 0x00000004b9bc7c23 */ /* 0x100fe200080108ce */
[--C-:B------:R-:W-:Y:S01]  /*7710*/  FFMA.FTZ R185, R193, UR4, -R206.reuse ;  /* 0x00000004c1b97c23 */ /* 0x100fe200080108ce */
[----:B------:R-:W-:Y:S01]  /*7720*/  SEL R193, R4, 0xffffffe0, !P1 ;  /* 0xffffffe004c17807 */ /* 0x000fe20004800000 */
[--C-:B------:R-:W-:Y:S01]  /*7730*/  FFMA.FTZ R187, R33, UR4, -R206.reuse ;  /* 0x0000000421bb7c23 */ /* 0x100fe200080108ce */
[C---:B------:R-:W-:Y:S01]  /*7740*/  FSETP.NEU.FTZ.AND P2, PT, R6.reuse, -INF , PT ;  /* 0xff8000000600780b */ /* 0x040fe20003f5d000 */
[----:B------:R-:W-:Y:S01]  /*7750*/  FMUL.FTZ R204, R6, UR4 ;  /* 0x0000000406cc7c20 */ /* 0x000fe20008410000 */
[----:B------:R-:W-:Y:S01]  /*7760*/  IADD3 R203, PT, PT, R193, R223, RZ ;  /* 0x000000dfc1cb7210 */ /* 0x000fe20007ffe0ff */
[----:B------:R-:W-:Y:S01]  /*7770*/  LDSM.16.MT88.4 R32, [R202] ;  /* 0x00000000ca20783b */ /* 0x000fe20000004200 */
[----:B------:R-:W-:Y:S01]  /*7780*/  FSEL R9, R212, RZ, P3 ;  /* 0x000000ffd4097208 */ /* 0x000fe20001800000 */
[----:B------:R-:W-:Y:S01]  /*7790*/  FFMA.FTZ R190, R17, UR4, -R206 ;  /* 0x0000000411be7c23 */ /* 0x000fe200080108ce */
[----:B------:R-:W-:Y:S01]  /*77a0*/  FSEL R8, R6, RZ, P2 ;  /* 0x000000ff06087208 */ /* 0x000fe20001000000 */
[----:B------:R-:W1:Y:S01]  /*77b0*/  LDSM.16.MT88.4 R24, [R203+0x18000] ;  /* 0x01800000cb18783b */ /* 0x000e620000004200 */
[----:B------:R-:W-:Y:S01]  /*77c0*/  FSEL R204, R204, RZ, P2 ;  /* 0x000000ffcccc7208 */ /* 0x000fe20001000000 */
[----:B------:R-:W-:Y:S01]  /*77d0*/  FADD.FTZ R9, R164, -R9 ;  /* 0x80000009a4097221 */ /* 0x000fe20000010000 */
[----:B------:R-:W-:Y:S01]  /*77e0*/  MUFU.EX2 R187, R187 ;  /* 0x000000bb00bb7308 */ /* 0x000fe20000000800 */
[----:B------:R-:W-:Y:S01]  /*77f0*/  FADD.FTZ R3, R3, -R8 ;  /* 0x8000000803037221 */ /* 0x000fe20000010000 */
[----:B------:R-:W-:Y:S01]  /*7800*/  IADD3 R193, PT, PT, R193, R202, RZ ;  /* 0x000000cac1c17210 */ /* 0x000fe20007ffe0ff */
[--C-:B------:R-:W-:Y:S01]  /*7810*/  FFMA.FTZ R186, R23, UR4, -R204.reuse ;  /* 0x0000000417ba7c23 */ /* 0x100fe200080108cc */
[--C-:B------:R-:W-:Y:S01]  /*7820*/  FFMA.FTZ R184, R29, UR4, -R204.reuse ;  /* 0x000000041db87c23 */ /* 0x100fe200080108cc */
[--C-:B------:R-:W-:Y:S01]  /*7830*/  FFMA.FTZ R189, R13, UR4, -R204.reuse ;  /* 0x000000040dbd7c23 */ /* 0x100fe200080108cc */
[----:B------:R-:W-:Y:S01]  /*7840*/  FFMA.FTZ R192, R31, UR4, -R204 ;  /* 0x000000041fc07c23 */ /* 0x000fe200080108cc */
[----:B------:R-:W-:Y:S01]  /*7850*/  FMUL.FTZ R191, R9, UR4 ;  /* 0x0000000409bf7c20 */ /* 0x000fe20008410000 */
[----:B------:R-:W-:Y:S01]  /*7860*/  FMUL.FTZ R3, R3, UR4 ;  /* 0x0000000403037c20 */ /* 0x000fe20008410000 */
[----:B------:R-:W2:Y:S01]  /*7870*/  MUFU.EX2 R190, R190 ;  /* 0x000000be00be7308 */ /* 0x000ea20000000800 */
[----:B------:R-:W-:Y:S01]  /*7880*/  LDSM.16.MT88.4 R16, [R223+0x18000] ;  /* 0x01800000df10783b */ /* 0x000fe20000004200 */
[--C-:B------:R-:W-:Y:S01]  /*7890*/  FFMA.FTZ R197, R171, UR4, -R206.reuse ;  /* 0x00000004abc57c23 */ /* 0x100fe200080108ce */
[--C-:B------:R-:W-:Y:S01]  /*78a0*/  FFMA.FTZ R196, R175, UR4, -R206.reuse ;  /* 0x00000004afc47c23 */ /* 0x100fe200080108ce */
[----:B------:R-:W-:Y:S01]  /*78b0*/  MUFU.EX2 R188, R188 ;  /* 0x000000bc00bc7308 */ /* 0x000fe20000000800 */
[--C-:B------:R-:W-:Y:S01]  /*78c0*/  FFMA.FTZ R195, R177, UR4, -R206.reuse ;  /* 0x00000004b1c37c23 */ /* 0x100fe200080108ce */
[----:B------:R-:W-:Y:S01]  /*78d0*/  FFMA.FTZ R194, R179, UR4, -R206 ;  /* 0x00000004b3c27c23 */ /* 0x000fe200080108ce */
[--C-:B------:R-:W-:Y:S01]  /*78e0*/  FFMA.FTZ R201, R165, UR4, -R204.reuse ;  /* 0x00000004a5c97c23 */ /* 0x100fe200080108cc */
[----:B------:R-:W3:Y:S01]  /*78f0*/  MUFU.EX2 R185, R185 ;  /* 0x000000b900b97308 */ /* 0x000ee20000000800 */
[--C-:B------:R-:W-:Y:S01]  /*7900*/  FFMA.FTZ R200, R167, UR4, -R204.reuse ;  /* 0x00000004a7c87c23 */ /* 0x100fe200080108cc */
[--C-:B------:R-:W-:Y:S01]  /*7910*/  FFMA.FTZ R199, R173, UR4, -R204.reuse ;  /* 0x00000004adc77c23 */ /* 0x100fe200080108cc */
        /* <DEDUP_REMOVED lines=8> */
[----:B------:R-:W-:Y:S01]  /*79a0*/  FFMA.FTZ R210, R239, UR4, -R206 ;  /* 0x00000004efd27c23 */ /* 0x000fe200080108ce */
[----:B------:R-:W-:Y:S01]  /*79b0*/  MUFU.EX2 R189, R189 ;  /* 0x000000bd00bd7308 */ /* 0x000fe20000000800 */
[----:B------:R-:W-:Y:S01]  /*79c0*/  LDSM.16.MT88.4 R168, [R202+0x2800] ;  /* 0x00280000caa8783b */ /* 0x000fe20000004200 */
[----:B---3--:R-:W-:Y:S01]  /*79d0*/  F2FP.BF16.F32.PACK_AB R10, R185, R188 ;  /* 0x000000bcb90a723e */ /* 0x008fe200000010ff */
[--C-:B------:R-:W-:Y:S01]  /*79e0*/  FFMA.FTZ R233, R233, UR4, -R204.reuse ;  /* 0x00000004e9e97c23 */ /* 0x100fe200080108cc */
[----:B------:R-:W3:Y:S01]  /*79f0*/  MUFU.EX2 R192, R192 ;  /* 0x000000c000c07308 */ /* 0x000ee20000000800 */
[----:B------:R-:W-:Y:S01]  /*7a00*/  LDSM.16.MT88.4 R164, [R223+0x1c800] ;  /* 0x01c80000dfa4783b */ /* 0x000fe20000004200 */
[--C-:B------:R-:W-:Y:S01]  /*7a10*/  FFMA.FTZ R216, R183, UR4, -R204.reuse ;  /* 0x00000004b7d87c23 */ /* 0x100fe200080108cc */
[----:B------:R-:W-:Y:S01]  /*7a20*/  FFMA.FTZ R231, R181, UR4, -R204 ;  /* 0x00000004b5e77c23 */ /* 0x000fe200080108cc */
[----:B------:R-:W4:Y:S01]  /*7a30*/  MUFU.EX2 R191, R191 ;  /* 0x000000bf00bf7308 */ /* 0x000f220000000800 */
[----:B------:R-:W-:Y:S01]  /*7a40*/  FFMA.FTZ R245, R245, UR4, -R206 ;  /* 0x00000004f5f57c23 */ /* 0x000fe200080108ce */
[----:B--2---:R-:W-:Y:S01]  /*7a50*/  F2FP.BF16.F32.PACK_AB R9, R184, R186 ;  /* 0x000000bab809723e */ /* 0x004fe200000010ff */
[----:B------:R-:W-:Y:S01]  /*7a60*/  LDSM.16.MT88.4 R180, [R223+0x1b000] ;  /* 0x01b00000dfb4783b */ /* 0x000fe20000004200 */
[----:B------:R-:W2:Y:S01]  /*7a70*/  MUFU.EX2 R3, R3 ;  /* 0x0000000300037308 */ /* 0x000ea20000000800 */
[--C-:B------:R-:W-:Y:S01]  /*7a80*/  FFMA.FTZ R205, R205, UR4, -R204.reuse ;  /* 0x00000004cdcd7c23 */ /* 0x100fe200080108cc */
[--C-:B------:R-:W-:Y:S01]  /*7a90*/  FFMA.FTZ R211, R211, UR4, -R204.reuse ;  /* 0x00000004d3d37c23 */ /* 0x100fe200080108cc */
[----:B------:R-:W-:Y:S01]  /*7aa0*/  FFMA.FTZ R207, R207, UR4, -R204 ;  /* 0x00000004cfcf7c23 */ /* 0x000fe200080108cc */
[----:B------:R-:W-:Y:S01]  /*7ab0*/  MUFU.EX2 R197, R197 ;  /* 0x000000c500c57308 */ /* 0x000fe20000000800 */
[----:B---3--:R-:W-:-:S03]  /*7ac0*/  F2FP.BF16.F32.PACK_AB R11, R192, R189 ;  /* 0x000000bdc00b723e */ /* 0x008fc600000010ff */
[----:B------:R-:W3:Y:S01]  /*7ad0*/  MUFU.EX2 R196, R196 ;  /* 0x000000c400c47308 */ /* 0x000ee20000000800 */
[-C--:B----4-:R-:W-:Y:S01]  /*7ae0*/  FMUL.FTZ R20, R152, R191.reuse ;  /* 0x000000bf98147220 */ /* 0x090fe20000410000 */
        /* <DEDUP_REMOVED lines=8> */
[----:B------:R-:W2:Y:S01]  /*7b70*/  LDSM.16.MT88.4 R148, [R193] ;  /* 0x00000000c194783b */ /* 0x000ea20000004200 */
        /* <DEDUP_REMOVED lines=106> */
[----:B------:R-:W-:Y:S01]  /*8220*/  LDSM.16.MT88.4 R152, [R223+0x18800] ;  /* 0x01880000df98783b */ /* 0x000fe20000004200 */
        /* <DEDUP_REMOVED lines=14> */
[C---:B----4-:R-:W-:Y:S01]  /*8310*/  HMMA.16816.F32.BF16 R68, R8.reuse, R140, R68 ;  /* 0x0000008c0844723c */ /* 0x050fe20000041844 */
        /* <DEDUP_REMOVED lines=8> */
[----:B------:R-:W4:Y:S01]  /*83a0*/  LDSM.16.MT88.4 R140, [R193+0x4000] ;  /* 0x00400000c18c783b */ /* 0x000f220000004200 */
[----:B------:R-:W-:Y:S01]  /*83b0*/  MUFU.EX2 R194, R194 ;  /* 0x000000c200c27308 */ /* 0x000fe20000000800 */
[-C--:B------:R-:W-:Y:S01]  /*83c0*/  FMUL.FTZ R110, R110, R3.reuse ;  /* 0x000000036e6e7220 */ /* 0x080fe20000410000 */
[----:B------:R-:W-:Y:S01]  /*83d0*/  FMUL.FTZ R111, R111, R3 ;  /* 0x000000036f6f7220 */ /* 0x000fe20000410000 */
[-C--:B------:R-:W-:Y:S01]  /*83e0*/  FMUL.FTZ R112, R112, R191.reuse ;  /* 0x000000bf70707220 */ /* 0x080fe20000410000 */
[----:B------:R-:W-:Y:S01]  /*83f0*/  MUFU.EX2 R201, R201 ;  /* 0x000000c900c97308 */ /* 0x000fe20000000800 */
[----:B------:R-:W-:Y:S01]  /*8400*/  FMUL.FTZ R113, R113, R191 ;  /* 0x000000bf71717220 */ /* 0x000fe20000410000 */
[C---:B--2---:R-:W-:Y:S01]  /*8410*/  HMMA.16816.F32.BF16 R76, R8.reuse, R148, R76 ;  /* 0x00000094084c723c */ /* 0x044fe2000004184c */
[-C--:B------:R-:W-:Y:S01]  /*8420*/  FMUL.FTZ R114, R114, R3.reuse ;  /* 0x0000000372727220 */ /* 0x080fe20000410000 */
[----:B------:R-:W2:Y:S01]  /*8430*/  MUFU.EX2 R200, R200 ;  /* 0x000000c800c87308 */ /* 0x000ea20000000800 */
[----:B------:R-:W-:Y:S01]  /*8440*/  FMUL.FTZ R115, R115, R3 ;  /* 0x0000000373737220 */ /* 0x000fe20000410000 */
[-C--:B------:R-:W-:Y:S01]  /*8450*/  FMUL.FTZ R124, R124, R191.reuse ;  /* 0x000000bf7c7c7220 */ /* 0x080fe20000410000 */
[----:B------:R-:W-:Y:S01]  /*8460*/  FMUL.FTZ R125, R125, R191 ;  /* 0x000000bf7d7d7220 */ /* 0x000fe20000410000 */
[----:B------:R-:W-:Y:S01]  /*8470*/  MUFU.EX2 R199, R199 ;  /* 0x000000c700c77308 */ /* 0x000fe20000000800 */
[-C--:B------:R-:W-:Y:S01]  /*8480*/  FMUL.FTZ R126, R126, R3.reuse ;  /* 0x000000037e7e7220 */ /* 0x080fe20000410000 */
[C---:B------:R-:W-:Y:S01]  /*8490*/  HMMA.16816.F32.BF16 R80, R8.reuse, R150, R80 ;  /* 0x000000960850723c */ /* 0x040fe20000041850 */
[----:B------:R-:W5:Y:S01]  /*84a0*/  LDSM.16.MT88.4 R148, [R223+0x1e000] ;  /* 0x01e00000df94783b */ /* 0x000f620000004200 */
[----:B------:R-:W2:Y:S01]  /*84b0*/  MUFU.EX2 R198, R198 ;  /* 0x000000c600c67308 */ /* 0x000ea20000000800 */
[----:B------:R-:W-:Y:S01]  /*84c0*/  FMUL.FTZ R127, R127, R3 ;  /* 0x000000037f7f7220 */ /* 0x000fe20000410000 */
[-C--:B------:R-:W-:Y:S01]  /*84d0*/  FMUL.FTZ R128, R128, R191.reuse ;  /* 0x000000bf80807220 */ /* 0x080fe20000410000 */
[----:B------:R-:W-:Y:S01]  /*84e0*/  FMUL.FTZ R129, R129, R191 ;  /* 0x000000bf81817220 */ /* 0x000fe20000410000 */
[-C--:B------:R-:W-:Y:S01]  /*84f0*/  FMUL.FTZ R130, R130, R3.reuse ;  /* 0x0000000382827220 */ /* 0x080fe20000410000 */
[----:B------:R-:W-:Y:S01]  /*8500*/  FMUL.FTZ R131, R131, R3 ;  /* 0x0000000383837220 */ /* 0x000fe20000410000 */
[----:B------:R-:W-:Y:S01]  /*8510*/  HMMA.16816.F32.BF16 R12, R8, R16, R12 ;  /* 0x00000010080c723c */ /* 0x000fe2000004180c */
[----:B------:R-:W-:Y:S01]  /*8520*/  LDSM.16.MT88.4 R160, [R203+0x1c800] ;  /* 0x01c80000cba0783b */ /* 0x000fe20000004200 */
[----:B------:R-:W-:Y:S01]  /*8530*/  MUFU.EX2 R208, R208 ;  /* 0x000000d000d07308 */ /* 0x000fe20000000800 */
[----:B------:R-:W-:Y:S01]  /*8540*/  FFMA.FTZ R190, R237, R191, R190 ;  /* 0x000000bfedbe7223 */ /* 0x000fe200000100be */
[----:B------:R-:W-:-:S02]  /*8550*/  FFMA.FTZ R3, R235, R3, R186 ;  /* 0x00000003eb037223 */ /* 0x000fc400000100ba */
[----:B------:R-:W-:Y:S01]  /*8560*/  MUFU.EX2 R210, R210 ;  /* 0x000000d200d27308 */ /* 0x000fe20000000800 */
[----:B------:R-:W-:Y:S01]  /*8570*/  FADD.FTZ R187, R187, R190 ;  /* 0x000000bebbbb7221 */ /* 0x000fe20000010000 */
[C---:B------:R-:W-:Y:S01]  /*8580*/  HMMA.16816.F32.BF16 R16, R8.reuse, R18, R156 ;  /* 0x000000120810723c */ /* 0x040fe2000004189c */
[----:B------:R-:W3:Y:S01]  /*8590*/  LDSM.16.MT88.4 R156, [R193+0x6000] ;  /* 0x00600000c19c783b */ /* 0x000ee20000004200 */
[----:B------:R-:W-:Y:S01]  /*85a0*/  MUFU.EX2 R233, R233 ;  /* 0x000000e900e97308 */ /* 0x000fe20000000800 */
[----:B------:R-:W-:Y:S01]  /*85b0*/  FADD.FTZ R184, R184, R3 ;  /* 0x00000003b8b87221 */ /* 0x000fe20000010000 */
[----:B------:R-:W-:Y:S01]  /*85c0*/  FADD.FTZ R188, R188, R187 ;  /* 0x000000bbbcbc7221 */ /* 0x000fe20000010000 */
[----:B------:R-:W-:Y:S01]  /*85d0*/  MOV R3, R6 ;  /* 0x0000000600037202 */ /* 0x000fe20000000f00 */
[----:B------:R-:W-:Y:S01]  /*85e0*/  MUFU.EX2 R214, R214 ;  /* 0x000000d600d67308 */ /* 0x000fe20000000800 */
[----:B------:R-:W-:Y:S01]  /*85f0*/  FADD.FTZ R189, R189, R184 ;  /* 0x000000b8bdbd7221 */ /* 0x000fe20000010000 */
[----:B-1----:R-:W-:Y:S01]  /*8600*/  HMMA.16816.F32.BF16 R84, R8, R144, R84 ;  /* 0x000000900854723c */ /* 0x002fe20000041854 */
[----:B------:R-:W-:Y:S01]  /*8610*/  FADD.FTZ R188, R185, R188 ;  /* 0x000000bcb9bc7221 */ /* 0x000fe20000010000 */
[----:B------:R-:W-:Y:S01]  /*8620*/  MUFU.EX2 R216, R216 ;  /* 0x000000d800d87308 */ /* 0x000fe20000000800 */
[----:B------:R-:W-:-:S03]  /*8630*/  FADD.FTZ R192, R192, R189 ;  /* 0x000000bdc0c07221 */ /* 0x000fc60000010000 */
[----:B------:R-:W-:Y:S02]  /*8640*/  MUFU.EX2 R231, R231 ;  /* 0x000000e700e77308 */ /* 0x000fe40000000800 */
[C---:B----4-:R-:W-:Y:S02]  /*8650*/  HMMA.16816.F32.BF16 R92, R8.reuse, R140, R92 ;  /* 0x0000008c085c723c */ /* 0x050fe4000004185c */
[----:B------:R-:W-:Y:S06]  /*8660*/  MUFU.EX2 R205, R205 ;  /* 0x000000cd00cd7308 */ /* 0x000fec0000000800 */
[C---:B------:R-:W-:Y:S01]  /*8670*/  HMMA.16816.F32.BF16 R96, R8.reuse, R142, R96 ;  /* 0x0000008e0860723c */ /* 0x040fe20000041860 */
[----:B------:R-:W1:Y:S07]  /*8680*/  LDSM.16.MT88.4 R140, [R202+0x6000] ;  /* 0x00600000ca8c783b */ /* 0x000e6e0000004200 */
[C---:B------:R-:W-:Y:S01]  /*8690*/  HMMA.16816.F32.BF16 R88, R8.reuse, R146, R88 ;  /* 0x000000920858723c */ /* 0x040fe20000041858 */
[----:B------:R-:W4:Y:S07]  /*86a0*/  LDSM.16.MT88.4 R144, [R203+0x1e000] ;  /* 0x01e00000cb90783b */ /* 0x000f2e0000004200 */
[C---:B-----5:R-:W-:Y:S08]  /*86b0*/  HMMA.16816.F32.BF16 R100, R8.reuse, R148, R100 ;  /* 0x000000940864723c */ /* 0x060ff00000041864 */
[C---:B------:R-:W-:Y:S01]  /*86c0*/  HMMA.16816.F32.BF16 R104, R8.reuse, R150, R104 ;  /* 0x000000960868723c */ /* 0x040fe20000041868 */
[----:B------:R-:W5:Y:S07]  /*86d0*/  LDSM.16.MT88.4 R148, [R203+0x18800] ;  /* 0x01880000cb94783b */ /* 0x000f6e0000004200 */
[C---:B---3--:R-:W-:Y:S08]  /*86e0*/  HMMA.16816.F32.BF16 R124, R8.reuse, R156, R124 ;  /* 0x0000009c087c723c */ /* 0x048ff0000004187c */
[C---:B-1----:R-:W-:Y:S08]  /*86f0*/  HMMA.16816.F32.BF16 R116, R8.reuse, R140, R116 ;  /* 0x0000008c0874723c */ /* 0x042ff00000041874 */
[C---:B------:R-:W-:Y:S01]  /*8700*/  HMMA.16816.F32.BF16 R120, R8.reuse, R142, R120 ;  /* 0x0000008e0878723c */ /* 0x040fe20000041878 */
[----:B------:R-:W1:Y:S07]  /*8710*/  LDSM.16.MT88.4 R140, [R193+0x800] ;  /* 0x00080000c18c783b */ /* 0x000e6e0000004200 */
[C---:B----4-:R-:W-:Y:S08]  /*8720*/  HMMA.16816.F32.BF16 R108, R8.reuse, R144, R108 ;  /* 0x00000090086c723c */ /* 0x050ff0000004186c */
[C---:B------:R-:W-:Y:S01]  /*8730*/  HMMA.16816.F32.BF16 R112, R8.reuse, R146, R112 ;  /* 0x000000920870723c */ /* 0x040fe20000041870 */
[----:B------:R-:W3:Y:S07]  /*8740*/  LDSM.16.MT88.4 R144, [R202+0x800] ;  /* 0x00080000ca90783b */ /* 0x000eee0000004200 */
[----:B------:R-:W-:Y:S01]  /*8750*/  HMMA.16816.F32.BF16 R8, R8, R158, R128 ;  /* 0x0000009e0808723c */ /* 0x000fe20000041880 */
[----:B------:R-:W-:Y:S01]  /*8760*/  F2FP.BF16.F32.PACK_AB R128, R196, R197 ;  /* 0x000000c5c480723e */ /* 0x000fe200000010ff */
[----:B------:R-:W4:Y:S01]  /*8770*/  LDSM.16.MT88.4 R156, [R193+0x2800] ;  /* 0x00280000c19c783b */ /* 0x000f220000004200 */
[----:B--2---:R-:W-:Y:S01]  /*8780*/  F2FP.BF16.F32.PACK_AB R129, R200, R201 ;  /* 0x000000c9c881723e */ /* 0x004fe200000010ff */
        /* <DEDUP_REMOVED lines=52> */
[C---:B------:R-:W-:Y:S01]  /*8ad0*/  HMMA.16816.F32.BF16 R112, R128.reuse, R142, R112 ;  /* 0x0000008e8070723c */ /* 0x040fe20000041870 */
[----:B----4-:R-:W4:Y:S07]  /*8ae0*/  LDSM.16.MT88.4 R140, [R202+0x1000] ;  /* 0x00100000ca8c783b */ /* 0x010f2e0000004200 */
[C---:B------:R-:W-:Y:S08]  /*8af0*/  HMMA.16816.F32.BF16 R116, R128.reuse, R156, R116 ;  /* 0x0000009c8074723c */ /* 0x040ff00000041874 */
[C---:B------:R-:W-:Y:S08]  /*8b00*/  HMMA.16816.F32.BF16 R120, R128.reuse, R158, R120 ;  /* 0x0000009e8078723c */ /* 0x040ff00000041878 */
[C---:B--2---:R-:W-:Y:S08]  /*8b10*/  HMMA.16816.F32.BF16 R124, R128.reuse, R152, R124 ;  /* 0x00000098807c723c */ /* 0x044ff0000004187c */
[----:B------:R-:W-:Y:S01]  /*8b20*/  HMMA.16816.F32.BF16 R128, R128, R154, R8 ;  /* 0x0000009a8080723c */ /* 0x000fe20000041808 */
[----:B-1----:R-:W-:Y:S01]  /*8b30*/  F2FP.BF16.F32.PACK_AB R8, R241, R208 ;  /* 0x000000d0f108723e */ /* 0x002fe200000010ff */
        /* <DEDUP_REMOVED lines=10> */
[----:B------:R-:W2:Y:S01]  /*8be0*/  LDSM.16.MT88.4 R16, [R223+0x1f000] ;  /* 0x01f00000df10783b */ /* 0x000ea20000004200 */
        /* <DEDUP_REMOVED lines=56> */
[C---:B-1----:R-:W-:Y:S08]  /*8f70*/  HMMA.16816.F32.BF16 R116, R8.reuse, R152, R116 ;  /* 0x000000980874723c */ /* 0x042ff00000041874 */
[C---:B------:R-:W-:Y:S08]  /*8f80*/  HMMA.16816.F32.BF16 R120, R8.reuse, R154, R120 ;  /* 0x0000009a0878723c */ /* 0x040ff00000041878 */
[C---:B--2---:R-:W-:Y:S08]  /*8f90*/  HMMA.16816.F32.BF16 R124, R8.reuse, R16, R124 ;  /* 0x00000010087c723c */ /* 0x044ff0000004187c */
        /* <DEDUP_REMOVED lines=26> */
[C---:B----4-:R-:W-:Y:S01]  /*9140*/  HMMA.16816.F32.BF16 R144, R8.reuse, R140, R28 ;  /* 0x0000008c0890723c */ /* 0x050fe2000004181c */
[----:B------:R-:W-:Y:S07]  /*9150*/  LDSM.16.MT88.4 R28, [R223+0x1f800] ;  /* 0x01f80000df1c783b */ /* 0x000fee0000004200 */
        /* <DEDUP_REMOVED lines=33> */
[----:B------:R-:W-:Y:S02]  /*9370*/  IMAD.SHL.U32 R8, R0, 0x20, RZ ;  /* 0x0000002000087824 */ /* 0x000fe400078e00ff */
[----:B------:R-:W-:Y:S01]  /*9380*/  IMAD.MOV.U32 R214, RZ, RZ, 0x40 ;  /* 0x00000040ffd67424 */ /* 0x000fe200078e00ff */
[----:B------:R-:W-:Y:S02]  /*9390*/  LOP3.LUT R7, R7, 0x200, RZ, 0xc0, !PT ;  /* 0x0000020007077812 */ /* 0x000fe400078ec0ff */
[----:B------:R-:W-:Y:S02]  /*93a0*/  LOP3.LUT R2, R221, 0x8, R2, 0x78, !PT ;  /* 0x00000008dd027812 */ /* 0x000fe400078e7802 */
        /* <DEDUP_REMOVED lines=16> */
[----:B------:R-:W1:Y:S02]  /*94b0*/  LDCU UR4, c[0x0][0x50c] ;  /* 0x0000a180ff0477ac */ /* 0x000e640008000800 */
[----:B------:R-:W-:Y:S01]  /*94c0*/  IMAD.U32 R3, RZ, RZ, UR8 ;  /* 0x00000008ff037e24 */ /* 0x000fe2000f8e00ff */
[----:B------:R-:W-:Y:S01]  /*94d0*/  LEA R8, P0, R9, R224, 0x1 ;  /* 0x000000e009087211 */ /* 0x000fe200078008ff */
[----:B------:R-:W-:-:S03]  /*94e0*/  UISETP.GT.U32.AND UP0, UPT, UR32, UR18, UPT ;  /* 0x000000122000728c */ /* 0x000fc6000bf04070 */
        /* <DEDUP_REMOVED lines=12> */
[----:B------:R-:W-:Y:S01]  /*95b0*/  IMAD.IADD R3, R5, 0x1, R168 ;  /* 0x0000000105037824 */ /* 0x000fe200078e02a8 */
        /* <DEDUP_REMOVED lines=11> */
[----:B------:R-:W3:Y:S04]  /*9670*/  LDSM.16.M88.4 R24, [R220+UR5+0x10000] ;  /* 0x01000005dc18783b */ /* 0x000ee80008000200 */
[----:B------:R-:W4:Y:S04]  /*9680*/  LDSM.16.M88.4 R16, [R220+UR5+0x10800] ;  /* 0x01080005dc10783b */ /* 0x000f280008000200 */
[----:B------:R-:W5:Y:S04]  /*9690*/  LDSM.16.M88.4 R188, [R220+UR5+0x11000] ;  /* 0x01100005dcbc783b */ /* 0x000f680008000200 */
[----:B------:R-:W1:Y:S04]  /*96a0*/  LDSM.16.M88.4 R164, [R220+UR5+0x11800] ;  /* 0x01180005dca4783b */ /* 0x000e680008000200 */
        /* <DEDUP_REMOVED lines=8> */
[----:B------:R-:W3:Y:S01]  /*9730*/  LDSM.16.M88.4 R172, [R214+0x10800] ;  /* 0x01080000d6ac783b */ /* 0x000ee20000000200 */
[C---:B------:R-:W-:Y:S03]  /*9740*/  HMMA.16816.F32.BF16 R24, R180.reuse, R26, RZ ;  /* 0x0000001ab418723c */ /* 0x040fe600000418ff */
[----:B------:R-:W-:Y:S04]  /*9750*/  LDSM.16.M88.4 R168, [R216] ;  /* 0x00000000d8a8783b */ /* 0x000fe80000000200 */
[----:B------:R-:W-:Y:S01]  /*9760*/  LDSM.16.M88.4 R208, [R214+0x14800] ;  /* 0x01480000d6d0783b */ /* 0x000fe20000000200 */
[C---:B----4-:R-:W-:Y:S03]  /*9770*/  HMMA.16816.F32.BF16 R20, R180.reuse, R16, RZ ;  /* 0x00000010b414723c */ /* 0x050fe600000418ff */
[----:B------:R-:W0:Y:S05]  /*9780*/  LDGDEPBAR ;  /* 0x00000000000079af */ /* 0x000e2a0000000000 */
[C---:B-----5:R-:W-:Y:S08]  /*9790*/  HMMA.16816.F32.BF16 R192, R180.reuse, R188, RZ ;  /* 0x000000bcb4c0723c */ /* 0x060ff000000418ff */
[C---:B------:R-:W-:Y:S08]  /*97a0*/  HMMA.16816.F32.BF16 R16, R180.reuse, R18, RZ ;  /* 0x00000012b410723c */ /* 0x040ff000000418ff */
[C---:B------:R-:W-:Y:S08]  /*97b0*/  HMMA.16816.F32.BF16 R188, R180.reuse, R190, RZ ;  /* 0x000000beb4bc723c */ /* 0x040ff000000418ff */
[C---:B-1----:R-:W-:Y:S08]  /*97c0*/  HMMA.16816.F32.BF16 R184, R180.reuse, R164, RZ ;  /* 0x000000a4b4b8723c */ /* 0x042ff000000418ff */
[----:B------:R-:W-:Y:S01]  /*97d0*/  HMMA.16816.F32.BF16 R180, R180, R166, RZ ;  /* 0x000000a6b4b4723c */ /* 0x000fe200000418ff */
[----:B------:R-:W1:Y:S07]  /*97e0*/  LDSM.16.M88.4 R164, [R214+0x11000] ;  /* 0x01100000d6a4783b */ /* 0x000e6e0000000200 */
[C---:B------:R-:W-:Y:S08]  /*97f0*/  HMMA.16816.F32.BF16 R28, R196.reuse, R32, R28 ;  /* 0x00000020c41c723c */ /* 0x040ff0000004181c */
        /* <DEDUP_REMOVED lines=20> */
[----:B------:R-:W-:Y:S07]  /*9940*/  LDSM.16.M88.4 R164, [R220+UR5+0x12000] ;  /* 0x01200005dca4783b */ /* 0x000fee0008000200 */
[C---:B----4-:R-:W-:Y:S08]  /*9950*/  HMMA.16816.F32.BF16 R184, R8.reuse, R32, R184 ;  /* 0x0000002008b8723c */ /* 0x050ff000000418b8 */
[----:B------:R-:W-:Y:S01]  /*9960*/  HMMA.16816.F32.BF16 R180, R8, R34, R180 ;  /* 0x0000002208b4723c */ /* 0x000fe200000418b4 */
[----:B------:R-:W1:Y:S04]  /*9970*/  LDSM.16.M88.4 R8, [R219+0x4000] ;  /* 0x00400000db08783b */ /* 0x000e680000000200 */
[----:B------:R-:W4:Y:S03]  /*9980*/  LDSM.16.M88.4 R32, [R220+UR5+0x12800] ;  /* 0x01280005dc20783b */ /* 0x000f260008000200 */
[C---:B-----5:R-:W-:Y:S08]  /*9990*/  HMMA.16816.F32.BF16 R28, R168.reuse, R12, R28 ;  /* 0x0000000ca81c723c */ /* 0x060ff0000004181c */
[C---:B------:R-:W-:Y:S01]  /*99a0*/  HMMA.16816.F32.BF16 R24, R168.reuse, R14, R24 ;  /* 0x0000000ea818723c */ /* 0x040fe20000041818 */
[----:B------:R-:W5:Y:S07]  /*99b0*/  LDSM.16.M88.4 R12, [R220+UR5+0x13000] ;  /* 0x01300005dc0c783b */ /* 0x000f6e0008000200 */
[C---:B--2---:R-:W-:Y:S08]  /*99c0*/  HMMA.16816.F32.BF16 R20, R168.reuse, R176, R20 ;  /* 0x000000b0a814723c */ /* 0x044ff00000041814 */
[C---:B------:R-:W-:Y:S01]  /*99d0*/  HMMA.16816.F32.BF16 R16, R168.reuse, R178, R16 ;  /* 0x000000b2a810723c */ /* 0x040fe20000041810 */
[----:B------:R-:W-:Y:S07]  /*99e0*/  LDSM.16.M88.4 R176, [R3+0x12000] ;  /* 0x0120000003b0783b */ /* 0x000fee0000000200 */
[C---:B---3--:R-:W-:Y:S08]  /*99f0*/  HMMA.16816.F32.BF16 R192, R168.reuse, R172, R192 ;  /* 0x000000aca8c0723c */ /* 0x048ff000000418c0 */
        /* <DEDUP_REMOVED lines=30> */
[----:B------:R-:W2:Y:S04]  /*9be0*/  LDSM.16.M88.4 R196, [R215+0x13000] ;  /* 0x01300000d7c4783b */ /* 0x000ea80000000200 */
[----:B------:R-:W3:Y:S03]  /*9bf0*/  LDSM.16.M88.4 R172, [R215+0x13800] ;  /* 0x01380000d7ac783b */ /* 0x000ee60000000200 */
[C---:B----4-:R-:W-:Y:S08]  /*9c00*/  HMMA.16816.F32.BF16 R28, R32.reuse, R12, R28 ;  /* 0x0000000c201c723c */ /* 0x050ff0000004181c */
[C---:B------:R-:W-:Y:S01]  /*9c10*/  HMMA.16816.F32.BF16 R24, R32.reuse, R14, R24 ;  /* 0x0000000e2018723c */ /* 0x040fe20000041818 */
[----:B------:R-:W-:Y:S07]  /*9c20*/  LDSM.16.M88.4 R12, [R220+UR5+0x14000] ;  /* 0x01400005dc0c783b */ /* 0x000fee0008000200 */
[C---:B-----5:R-:W-:Y:S08]  /*9c30*/  HMMA.16816.F32.BF16 R20, R32.reuse, R8, R20 ;  /* 0x000000082014723c */ /* 0x060ff00000041814 */
[C---:B------:R-:W-:Y:S01]  /*9c40*/  HMMA.16816.F32.BF16 R16, R32.reuse, R10, R16 ;  /* 0x0000000a2010723c */ /* 0x040fe20000041810 */
[----:B------:R-:W4:Y:S07]  /*9c50*/  LDSM.16.M88.4 R8, [R219+0x8000] ;  /* 0x00800000db08783b */ /* 0x000f2e0000000200 */
[C---:B------:R-:W-:Y:S08]  /*9c60*/  HMMA.16816.F32.BF16 R192, R32.reuse, R204, R192 ;  /* 0x000000cc20c0723c */ /* 0x040ff000000418c0 */
[C---:B------:R-:W-:Y:S01]  /*9c70*/  HMMA.16816.F32.BF16 R188, R32.reuse, R206, R188 ;  /* 0x000000ce20bc723c */ /* 0x040fe200000418bc */
[----:B------:R-:W-:Y:S07]  /*9c80*/  LDSM.16.M88.4 R204, [R217+0x8000] ;  /* 0x00800000d9cc783b */ /* 0x000fee0000000200 */
[C---:B-1----:R-:W-:Y:S08]  /*9c90*/  HMMA.16816.F32.BF16 R184, R32.reuse, R164, R184 ;  /* 0x000000a420b8723c */ /* 0x042ff000000418b8 */
[----:B------:R-:W-:Y:S01]  /*9ca0*/  HMMA.16816.F32.BF16 R180, R32, R166, R180 ;  /* 0x000000a620b4723c */ /* 0x000fe200000418b4 */
[----:B------:R-:W1:Y:S04]  /*9cb0*/  LDSM.16.M88.4 R164, [R220+UR5+0x14800] ;  /* 0x01480005dca4783b */ /* 0x000e680008000200 */
[----:B------:R-:W5:Y:S03]  /*9cc0*/  LDSM.16.M88.4 R32, [R220+UR5+0x15000] ;  /* 0x01500005dc20783b */ /* 0x000f660008000200 */
[C---:B------:R-:W-:Y:S08]  /*9cd0*/  HMMA.16816.F32.BF16 R28, R168.reuse, R176, R28 ;  /* 0x000000b0a81c723c */ /* 0x040ff0000004181c */
[C---:B------:R-:W-:Y:S01]  /*9ce0*/  HMMA.16816.F32.BF16 R24, R168.reuse, R178, R24 ;  /* 0x000000b2a818723c */ /* 0x040fe20000041818 */
[----:B------:R-:W5:Y:S07]  /*9cf0*/  LDSM.16.M88.4 R176, [R220+UR5+0x15800] ;  /* 0x01580005dcb0783b */ /* 0x000f6e0008000200 */
        /* <DEDUP_REMOVED lines=8> */
[----:B------:R-:W-:Y:S04]  /*9d80*/  LDSM.16.M88.4 R172, [R3+0x14000] ;  /* 0x0140000003ac783b */ /* 0x000fe80000000200 */
[----:B------:R-:W-:Y:S03]  /*9d90*/  LDSM.16.M88.4 R168, [R3+0x14800] ;  /* 0x0148000003a8783b */ /* 0x000fe60000000200 */
[C---:B----4-:R-:W-:Y:S08]  /*9da0*/  HMMA.16816.F32.BF16 R28, R8.reuse, R12, R28 ;  /* 0x0000000c081c723c */ /* 0x050ff0000004181c */
[C---:B------:R-:W-:Y:S01]  /*9db0*/  HMMA.16816.F32.BF16 R24, R8.reuse, R14, R24 ;  /* 0x0000000e0818723c */ /* 0x040fe20000041818 */
[----:B------:R-:W2:Y:S07]  /*9dc0*/  LDSM.16.M88.4 R12, [R218+0x8000] ;  /* 0x00800000da0c783b */ /* 0x000eae0000000200 */
[C---:B-1----:R-:W-:Y:S08]  /*9dd0*/  HMMA.16816.F32.BF16 R20, R8.reuse, R164, R20 ;  /* 0x000000a40814723c */ /* 0x042ff00000041814 */
[C---:B------:R-:W-:Y:S01]  /*9de0*/  HMMA.16816.F32.BF16 R16, R8.reuse, R166, R16 ;  /* 0x000000a60810723c */ /* 0x040fe20000041810 */
[----:B------:R-:W1:Y:S07]  /*9df0*/  LDSM.16.M88.4 R164, [R3+0x15000] ;  /* 0x0150000003a4783b */ /* 0x000e6e0000000200 */
[C---:B-----5:R-:W-:Y:S08]  /*9e00*/  HMMA.16816.F32.BF16 R192, R8.reuse, R32, R192 ;  /* 0x0000002008c0723c */ /* 0x060ff000000418c0 */
        /* <DEDUP_REMOVED lines=14> */
[----:B------:R-:W1:Y:S07]  /*9ef0*/  LDSM.16.M88.4 R164, [R215+0x15000] ;  /* 0x01500000d7a4783b */ /* 0x000e6e0000000200 */
[C---:B---3--:R-:W-:Y:S08]  /*9f00*/  HMMA.16816.F32.BF16 R184, R12.reuse, R32, R184 ;  /* 0x000000200cb8723c */ /* 0x048ff000000418b8 */
[----:B------:R-:W-:Y:S01]  /*9f10*/  HMMA.16816.F32.BF16 R180, R12, R34, R180 ;  /* 0x000000220cb4723c */ /* 0x000fe200000418b4 */
[----:B------:R-:W-:Y:S04]  /*9f20*/  LDSM.16.M88.4 R12, [R219+0xc000] ;  /* 0x00c00000db0c783b */ /* 0x000fe80000000200 */
[----:B------:R-:W-:Y:S03]  /*9f30*/  LDSM.16.M88.4 R32, [R215+0x15800] ;  /* 0x01580000d720783b */ /* 0x000fe60000000200 */
[C---:B----4-:R-:W-:Y:S08]  /*9f40*/  HMMA.16816.F32.BF16 R28, R204.reuse, R8, R28 ;  /* 0x00000008cc1c723c */ /* 0x050ff0000004181c */
[C---:B------:R-:W-:Y:S01]  /*9f50*/  HMMA.16816.F32.BF16 R24, R204.reuse, R10, R24 ;  /* 0x0000000acc18723c */ /* 0x040fe20000041818 */
[----:B------:R-:W3:Y:S07]  /*9f60*/  LDSM.16.M88.4 R8, [R220+UR5+0x16000] ;  /* 0x01600005dc08783b */ /* 0x000eee0008000200 */
[C---:B------:R-:W-:Y:S08]  /*9f70*/  HMMA.16816.F32.BF16 R20, R204.reuse, R208, R20 ;  /* 0x000000d0cc14723c */ /* 0x040ff00000041814 */
[C---:B------:R-:W-:Y:S08]  /*9f80*/  HMMA.16816.F32.BF16 R184, R204.reuse, R196, R184 ;  /* 0x000000c4ccb8723c */ /* 0x040ff000000418b8 */
[C---:B------:R-:W-:Y:S08]  /*9f90*/  HMMA.16816.F32.BF16 R180, R204.reuse, R198, R180 ;  /* 0x000000c6ccb4723c */ /* 0x040ff000000418b4 */
[C---:B------:R-:W-:Y:S08]  /*9fa0*/  HMMA.16816.F32.BF16 R16, R204.reuse, R210, R16 ;  /* 0x000000d2cc10723c */ /* 0x040ff00000041810 */
[C---:B------:R-:W-:Y:S08]  /*9fb0*/  HMMA.16816.F32.BF16 R192, R204.reuse, R200, R192 ;  /* 0x000000c8ccc0723c */ /* 0x040ff000000418c0 */
[----:B------:R-:W-:Y:S01]  /*9fc0*/  HMMA.16816.F32.BF16 R188, R204, R202, R188 ;  /* 0x000000caccbc723c */ /* 0x000fe200000418bc */
[----:B------:R-:W-:Y:S07]  /*9fd0*/  LDSM.16.M88.4 R204, [R3+0x16800] ;  /* 0x0168000003cc783b */ /* 0x000fee0000000200 */
[C---:B--2---:R-:W-:Y:S08]  /*9fe0*/  HMMA.16816.F32.BF16 R28, R176.reuse, R172, R28 ;  /* 0x000000acb01c723c */ /* 0x044ff0000004181c */
[C---:B------:R-:W-:Y:S01]  /*9ff0*/  HMMA.16816.F32.BF16 R24, R176.reuse, R174, R24 ;  /* 0x000000aeb018723c */ /* 0x040fe20000041818 */
[----:B------:R-:W-:Y:S07]  /*a000*/  LDSM.16.M88.4 R172, [R218+0xc000] ;  /* 0x00c00000daac783b */ /* 0x000fee0000000200 */
[C---:B-----5:R-:W-:Y:S01]  /*a010*/  HMMA.16816.F32.BF16 R196, R176.reuse, R168, R20 ;  /* 0x000000a8b0c4723c */ /* 0x060fe20000041814 */
[----:B------:R-:W2:Y:S07]  /*a020*/  LDSM.16.M88.4 R20, [R3+0x16000] ;  /* 0x016000000314783b */ /* 0x000eae0000000200 */
[C---:B------:R-:W-:Y:S01]  /*a030*/  HMMA.16816.F32.BF16 R16, R176.reuse, R170, R16 ;  /* 0x000000aab010723c */ /* 0x040fe20000041810 */
[----:B------:R-:W4:Y:S07]  /*a040*/  LDSM.16.M88.4 R168, [R220+UR5+0x16800] ;  /* 0x01680005dca8783b */ /* 0x000f2e0008000200 */
[C---:B-1----:R-:W-:Y:S08]  /*a050*/  HMMA.16816.F32.BF16 R192, R176.reuse, R164, R192 ;  /* 0x000000a4b0c0723c */ /* 0x042ff000000418c0 */
[----:B------:R-:W-:Y:S01]  /*a060*/  HMMA.16816.F32.BF16 R188, R176, R166, R188 ;  /* 0x000000a6b0bc723c */ /* 0x000fe200000418bc */
[----:B------:R-:W-:Y:S07]  /*a070*/  LDSM.16.M88.4 R164, [R217+0xc000] ;  /* 0x00c00000d9a4783b */ /* 0x000fee0000000200 */
[C---:B---3--:R-:W-:Y:S01]  /*a080*/  HMMA.16816.F32.BF16 R200, R12.reuse, R8, R28 ;  /* 0x000000080cc8723c */ /* 0x048fe2000004181c */
[----:B------:R-:W1:Y:S07]  /*a090*/  LDSM.16.M88.4 R28, [R214+0x16000] ;  /* 0x01600000d61c783b */ /* 0x000e6e0000000200 */
[----:B------:R-:W-:Y:S01]  /*a0a0*/  HMMA.16816.F32.BF16 R24, R12, R10, R24 ;  /* 0x0000000a0c18723c */ /* 0x000fe20000041818 */
[----:B------:R-:W-:Y:S07]  /*a0b0*/  LDSM.16.M88.4 R8, [R215+0x16000] ;  /* 0x01600000d708783b */ /* 0x000fee0000000200 */
[C---:B------:R-:W-:Y:S08]  /*a0c0*/  HMMA.16816.F32.BF16 R184, R176.reuse, R32, R184 ;  /* 0x00000020b0b8723c */ /* 0x040ff000000418b8 */
[----:B------:R-:W-:Y:S01]  /*a0d0*/  HMMA.16816.F32.BF16 R180, R176, R34, R180 ;  /* 0x00000022b0b4723c */ /* 0x000fe200000418b4 */
[----:B------:R-:W3:Y:S04]  /*a0e0*/  LDSM.16.M88.4 R32, [R220+UR5+0x17000] ;  /* 0x01700005dc20783b */ /* 0x000ee80008000200 */
[----:B------:R-:W5:Y:S03]  /*a0f0*/  LDSM.16.M88.4 R176, [R216+0xc000] ;  /* 0x00c00000d8b0783b */ /* 0x000f660000000200 */
[C---:B--2---:R-:W-:Y:S08]  /*a100*/  HMMA.16816.F32.BF16 R24, R172.reuse, R22, R24 ;  /* 0x00000016ac18723c */ /* 0x044ff00000041818 */
[----:B------:R-:W-:Y:S01]  /*a110*/  HMMA.16816.F32.BF16 R200, R172, R20, R200 ;  /* 0x00000014acc8723c */ /* 0x000fe200000418c8 */
[----:B------:R-:W2:Y:S07]  /*a120*/  LDSM.16.M88.4 R20, [R220+UR5+0x17800] ;  /* 0x01780005dc14783b */ /* 0x000eae0008000200 */
[C---:B----4-:R-:W-:Y:S08]  /*a130*/  HMMA.16816.F32.BF16 R196, R12.reuse, R168, R196 ;  /* 0x000000a80cc4723c */ /* 0x050ff000000418c4 */
[----:B------:R-:W-:Y:S01]  /*a140*/  HMMA.16816.F32.BF16 R16, R12, R170, R16 ;  /* 0x000000aa0c10723c */ /* 0x000fe20000041810 */
[----:B------:R-:W4:Y:S07]  /*a150*/  LDSM.16.M88.4 R168, [R214+0x16800] ;  /* 0x01680000d6a8783b */ /* 0x000f2e0000000200 */
[C---:B-1----:R-:W-:Y:S08]  /*a160*/  HMMA.16816.F32.BF16 R24, R164.reuse, R30, R24 ;  /* 0x0000001ea418723c */ /* 0x042ff00000041818 */
[----:B------:R-:W-:Y:S01]  /*a170*/  HMMA.16816.F32.BF16 R200, R164, R28, R200 ;  /* 0x0000001ca4c8723c */ /* 0x000fe200000418c8 */
[----:B------:R-:W-:Y:S07]  /*a180*/  LDSM.16.M88.4 R28, [R215+0x16800] ;  /* 0x01680000d71c783b */ /* 0x000fee0000000200 */
[C---:B---3--:R-:W-:Y:S08]  /*a190*/  HMMA.16816.F32.BF16 R192, R12.reuse, R32, R192 ;  /* 0x000000200cc0723c */ /* 0x048ff000000418c0 */
[----:B------:R-:W-:Y:S01]  /*a1a0*/  HMMA.16816.F32.BF16 R188, R12, R34, R188 ;  /* 0x000000220cbc723c */ /* 0x000fe200000418bc */
[----:B------:R-:W1:Y:S07]  /*a1b0*/  LDSM.16.M88.4 R32, [R3+0x17000] ;  /* 0x017000000320783b */ /* 0x000e6e0000000200 */
[----:B-----5:R-:W-:Y:S08]  /*a1c0*/  HMMA.16816.F32.BF16 R24, R176, R10, R24 ;  /* 0x0000000ab018723c */ /* 0x020ff00000041818 */
[----:B------:R-:W-:Y:S08]  /*a1d0*/  HMMA.16816.F32.BF16 R196, R172, R204, R196 ;  /* 0x000000ccacc4723c */ /* 0x000ff000000418c4 */
[----:B------:R-:W-:Y:S01]  /*a1e0*/  HMMA.16816.F32.BF16 R200, R176, R8, R200 ;  /* 0x00000008b0c8723c */ /* 0x000fe200000418c8 */
[----:B------:R-:W3:Y:S02]  /*a1f0*/  LDSM.16.M88.4 R8, [R214+0x17000] ;  /* 0x01700000d608783b */ /* 0x000ee40000000200 */
[----:B------:R-:W-:Y:S01]  /*a200*/  FMUL.FTZ R25, R25, UR4 ;  /* 0x0000000419197c20 */ /* 0x000fe20008410000 */
[----:B------:R-:W-:Y:S01]  /*a210*/  FMUL.FTZ R24, R24, UR4 ;  /* 0x0000000418187c20 */ /* 0x000fe20008410000 */
[----:B------:R-:W-:Y:S01]  /*a220*/  FMUL.FTZ R26, R26, UR4 ;  /* 0x000000041a1a7c20 */ /* 0x000fe20008410000 */
[----:B------:R-:W-:-:S02]  /*a230*/  FMUL.FTZ R27, R27, UR4 ;  /* 0x000000041b1b7c20 */ /* 0x000fc40008410000 */
[----:B------:R-:W-:Y:S08]  /*a240*/  HMMA.16816.F32.BF16 R16, R172, R206, R16 ;  /* 0x000000ceac10723c */ /* 0x000ff00000041810 */
[----:B--2---:R-:W-:Y:S01]  /*a250*/  HMMA.16816.F32.BF16 R184, R12, R20, R184 ;  /* 0x000000140cb8723c */ /* 0x004fe200000418b8 */
[----:B------:R-:W-:Y:S02]  /*a260*/  IMAD.SHL.U32 R20, R0, 0x2, RZ ;  /* 0x0000000200147824 */ /* 0x000fe400078e00ff */
[----:B------:R-:W-:Y:S01]  /*a270*/  FMUL.FTZ R204, R200, UR4 ;  /* 0x00000004c8cc7c20 */ /* 0x000fe20008410000 */
[----:B------:R-:W-:-:S02]  /*a280*/  FMUL.FTZ R200, R201, UR4 ;  /* 0x00000004c9c87c20 */ /* 0x000fc40008410000 */
[----:B------:R2:W-:Y:S02]  /*a290*/  MUFU.TANH R201, R24 ;  /* 0x0000001800c97308 */ /* 0x0005e40000002400 */
[----:B------:R-:W-:Y:S01]  /*a2a0*/  HMMA.16816.F32.BF16 R180, R12, R22, R180 ;  /* 0x000000160cb4723c */ /* 0x000fe200000418b4 */
[----:B------:R5:W3:Y:S05]  /*a2b0*/  LDSM.16.M88.4 R12, [R3+0x17800] ;  /* 0x01780000030c783b */ /* 0x000aea0000000200 */
[----:B------:R-:W3:Y:S02]  /*a2c0*/  MUFU.TANH R204, R204 ;  /* 0x000000cc00cc7308 */ /* 0x000ee40000002400 */
[----:B----4-:R-:W-:Y:S01]  /*a2d0*/  HMMA.16816.F32.BF16 R196, R164, R168, R196 ;  /* 0x000000a8a4c4723c */ /* 0x010fe200000418c4 */
[----:B------:R-:W-:Y:S01]  /*a2e0*/  FMUL.FTZ R168, R202, UR4 ;  /* 0x00000004caa87c20 */ /* 0x000fe20008410000 */
[----:B------:R-:W-:-:S04]  /*a2f0*/  FMUL.FTZ R169, R203, UR4 ;  /* 0x00000004cba97c20 */ /* 0x000fc80008410000 */
[----:B------:R4:W-:Y:S02]  /*a300*/  MUFU.TANH R202, R25 ;  /* 0x0000001900ca7308 */ /* 0x0009e40000002400 */
[----:B------:R-:W-:Y:S01]  /*a310*/  HMMA.16816.F32.BF16 R16, R164, R170, R16 ;  /* 0x000000aaa410723c */ /* 0x000fe20000041810 */
[----:B--2---:R-:W-:-:S05]  /*a320*/  IMAD.U32 R24, RZ, RZ, UR20 ;  /* 0x00000014ff187e24 */ /* 0x004fca000f8e00ff */
[----:B------:R-:W2:Y:S02]  /*a330*/  MUFU.TANH R168, R168 ;  /* 0x000000a800a87308 */ /* 0x000ea40000002400 */
[----:B-1----:R-:W-:Y:S06]  /*a340*/  HMMA.16816.F32.BF16 R192, R172, R32, R192 ;  /* 0x00000020acc0723c */ /* 0x002fec00000418c0 */
[----:B------:R-:W1:Y:S01]  /*a350*/  MUFU.TANH R200, R200 ;  /* 0x000000c800c87308 */ /* 0x000e620000002400 */
[----:B----4-:R-:W-:Y:S01]  /*a360*/  LOP3.LUT R25, R20, 0x6, RZ, 0xc0, !PT ;  /* 0x0000000614197812 */ /* 0x010fe200078ec0ff */
[----:B------:R-:W-:Y:S01]  /*a370*/  HMMA.16816.F32.BF16 R196, R176, R28, R196 ;  /* 0x0000001cb0c4723c */ /* 0x000fe200000418c4 */
[----:B------:R-:W4:Y:S01]  /*a380*/  LDSM.16.M88.4 R20, [R215+0x17000] ;  /* 0x01700000d714783b */ /* 0x000f220000000200 */
[----:B------:R-:W-:-:S02]  /*a390*/  VIADD R28, R230, 0x8 ;  /* 0x00000008e61c7836 */ /* 0x000fc40000000000 */
[----:B-----5:R-:W-:Y:S02]  /*a3a0*/  IMAD R3, R24, 0x40, R25 ;  /* 0x0000004018037824 */ /* 0x020fe400078e0219 */
[----:B------:R-:W5:Y:S02]  /*a3b0*/  MUFU.TANH R169, R169 ;  /* 0x000000a900a97308 */ /* 0x000f640000002400 */
[----:B------:R-:W-:Y:S01]  /*a3c0*/  HMMA.16816.F32.BF16 R16, R176, R30, R16 ;  /* 0x0000001eb010723c */ /* 0x000fe20000041810 */
[C---:B------:R-:W-:Y:S02]  /*a3d0*/  VIADD R25, R3.reuse, 0xffffff40 ;  /* 0xffffff4003197836 */ /* 0x040fe40000000000 */
[----:B------:R-:W-:-:S03]  /*a3e0*/  VIADD R171, R3, 0xffffff58 ;  /* 0xffffff5803ab7836 */ /* 0x000fc60000000000 */
[----:B------:R-:W5:Y:S01]  /*a3f0*/  MUFU.TANH R33, R26 ;  /* 0x0000001a00217308 */ /* 0x000f620000002400 */
[----:B------:R-:W-:Y:S01]  /*a400*/  ISETP.GT.AND P0, PT, R230, R25, PT ;  /* 0x00000019e600720c */ /* 0x000fe20003f04270 */
[----:B---3--:R-:W-:Y:S01]  /*a410*/  HMMA.16816.F32.BF16 R192, R164, R8, R192 ;  /* 0x00000008a4c0723c */ /* 0x008fe200000418c0 */
[----:B------:R-:W-:Y:S01]  /*a420*/  ISETP.GE.AND P6, PT, R25, R229, PT ;  /* 0x000000e51900720c */ /* 0x000fe20003fc6270 */
[----:B------:R-:W-:Y:S01]  /*a430*/  VIADD R9, R3, 0xffffff48 ;  /* 0xffffff4803097836 */ /* 0x000fe20000000000 */
[----:B------:R-:W-:Y:S01]  /*a440*/  ISETP.GT.AND P1, PT, R28, R25, PT ;  /* 0x000000191c00720c */ /* 0x000fe20003f24270 */
[----:B------:R-:W-:Y:S01]  /*a450*/  FMUL.FTZ R170, R198, UR4 ;  /* 0x00000004c6aa7c20 */ /* 0x000fe20008410000 */
[-C--:B------:R-:W-:Y:S01]  /*a460*/  ISETP.GE.AND P4, PT, R25, R228.reuse, PT ;  /* 0x000000e41900720c */ /* 0x080fe20003f86270 */
[----:B------:R-:W-:Y:S01]  /*a470*/  VIADD R25, R3, 0xffffff41 ;  /* 0xffffff4103197836 */ /* 0x000fe20000000000 */
[----:B------:R-:W-:Y:S01]  /*a480*/  FSEL R31, R204, -INF , !P0 ;  /* 0xff800000cc1f7808 */ /* 0x000fe20004000000 */
[----:B------:R3:W5:Y:S01]  /*a490*/  MUFU.TANH R32, R27 ;  /* 0x0000001b00207308 */ /* 0x0007620000002400 */
[C---:B------:R-:W-:Y:S01]  /*a4a0*/  HMMA.16816.F32.BF16 R188, R172.reuse, R34, R188 ;  /* 0x00000022acbc723c */ /* 0x040fe200000418bc */
[----:B--2---:R-:W-:Y:S01]  /*a4b0*/  FSEL R29, R168, -INF , !P1 ;  /* 0xff800000a81d7808 */ /* 0x004fe20004800000 */
[----:B------:R-:W-:Y:S01]  /*a4c0*/  FMUL.FTZ R34, R196, UR4 ;  /* 0x00000004c4227c20 */ /* 0x000fe20008410000 */
[----:B------:R-:W-:Y:S01]  /*a4d0*/  ISETP.GT.AND P2, PT, R230, R25, PT ;  /* 0x00000019e600720c */ /* 0x000fe20003f44270 */
[----:B------:R-:W-:Y:S01]  /*a4e0*/  FMUL.FTZ R197, R197, UR4 ;  /* 0x00000004c5c57c20 */ /* 0x000fe20008410000 */
[----:B------:R-:W-:Y:S01]  /*a4f0*/  ISETP.GE.AND P5, PT, R25, R229, PT ;  /* 0x000000e51900720c */ /* 0x000fe20003fa6270 */
[----:B------:R-:W-:Y:S01]  /*a500*/  FMUL.FTZ R199, R199, UR4 ;  /* 0x00000004c7c77c20 */ /* 0x000fe20008410000 */
[-C--:B------:R-:W-:Y:S01]  /*a510*/  ISETP.GE.AND P3, PT, R25, R228.reuse, PT ;  /* 0x000000e41900720c */ /* 0x080fe20003f66270 */
[----:B------:R-:W-:Y:S01]  /*a520*/  HMMA.16816.F32.BF16 R184, R172, R12, R184 ;  /* 0x0000000cacb8723c */ /* 0x000fe200000418b8 */
[----:B------:R-:W-:Y:S01]  /*a530*/  ISETP.GT.AND P0, PT, R28, R25, PT ;  /* 0x000000191c00720c */ /* 0x000fe20003f04270 */
[----:B------:R-:W-:Y:S01]  /*a540*/  FMUL.FTZ R13, R16, UR4 ;  /* 0x00000004100d7c20 */ /* 0x000fe20008410000 */
[----:B------:R-:W-:Y:S01]  /*a550*/  FMUL.FTZ R16, R17, UR4 ;  /* 0x0000000411107c20 */ /* 0x000fe20008410000 */
[----:B------:R-:W-:Y:S01]  /*a560*/  FSEL R31, R31, -INF , !P6 ;  /* 0xff8000001f1f7808 */ /* 0x000fe20007000000 */
[----:B------:R-:W2:Y:S01]  /*a570*/  MUFU.TANH R34, R34 ;  /* 0x0000002200227308 */ /* 0x000ea20000002400 */
[----:B------:R-:W-:Y:S01]  /*a580*/  FSEL R29, R29, -INF , !P4 ;  /* 0xff8000001d1d7808 */ /* 0x000fe20006000000 */
[----:B------:R-:W-:Y:S01]  /*a590*/  FMUL.FTZ R18, R18, UR4 ;  /* 0x0000000412127c20 */ /* 0x000fe20008410000 */
[----:B-1----:R-:W-:Y:S01]  /*a5a0*/  FSEL R17, R200, -INF , !P2 ;  /* 0xff800000c8117808 */ /* 0x002fe20005000000 */
[----:B---3--:R-:W1:Y:S01]  /*a5b0*/  LDSM.16.M88.4 R24, [R214+0x17800] ;  /* 0x01780000d618783b */ /* 0x008e620000000200 */
[----:B------:R-:W-:Y:S01]  /*a5c0*/  ISETP.GT.AND P1, PT, R230, R9, PT ;  /* 0x00000009e600720c */ /* 0x000fe20003f24270 */
[----:B----4-:R-:W-:Y:S01]  /*a5d0*/  HMMA.16816.F32.BF16 R192, R176, R20, R192 ;  /* 0x00000014b0c0723c */ /* 0x010fe200000418c0 */
[----:B------:R-:W-:Y:S01]  /*a5e0*/  ISETP.GE.AND P6, PT, R9, R229, PT ;  /* 0x000000e50900720c */ /* 0x000fe20003fc6270 */
[----:B------:R-:W-:Y:S01]  /*a5f0*/  FMUL.FTZ R20, R19, UR4 ;  /* 0x0000000413147c20 */ /* 0x000fe20008410000 */
[----:B------:R-:W-:Y:S01]  /*a600*/  ISETP.GE.AND P4, PT, R9, R228, PT ;  /* 0x000000e40900720c */ /* 0x000fe20003f86270 */
[----:B------:R-:W3:Y:S01]  /*a610*/  MUFU.TANH R170, R170 ;  /* 0x000000aa00aa7308 */ /* 0x000ee20000002400 */
[----:B------:R-:W-:Y:S01]  /*a620*/  ISETP.GT.AND P2, PT, R28, R9, PT ;  /* 0x000000091c00720c */ /* 0x000fe20003f44270 */
[----:B------:R-:W-:Y:S01]  /*a630*/  VIADD R9, R3, 0xffffff49 ;  /* 0xffffff4903097836 */ /* 0x000fe20000000000 */
[----:B-----5:R-:W-:Y:S01]  /*a640*/  FSEL R21, R169, -INF , !P0 ;  /* 0xff800000a9157808 */ /* 0x020fe20004000000 */
[----:B------:R-:W-:Y:S01]  /*a650*/  HMMA.16816.F32.BF16 R188, R164, R10, R188 ;  /* 0x0000000aa4bc723c */ /* 0x000fe200000418bc */
[----:B------:R-:W-:Y:S01]  /*a660*/  FSEL R17, R17, -INF , !P5 ;  /* 0xff80000011117808 */ /* 0x000fe20006800000 */
[----:B------:R-:W-:Y:S01]  /*a670*/  VIADD R169, R3, 0xffffff51 ;  /* 0xffffff5103a97836 */ /* 0x000fe20000000000 */
[----:B------:R-:W-:Y:S01]  /*a680*/  FSEL R21, R21, -INF , !P3 ;  /* 0xff80000015157808 */ /* 0x000fe20005800000 */
[----:B------:R-:W4:Y:S01]  /*a690*/  MUFU.TANH R30, R197 ;  /* 0x000000c5001e7308 */ /* 0x000f220000002400 */
[----:B------:R-:W-:-:S02]  /*a6a0*/  FSEL R201, R201, -INF , !P1 ;  /* 0xff800000c9c97808 */ /* 0x000fc40004800000 */
[----:B------:R-:W-:Y:S01]  /*a6b0*/  ISETP.GT.AND P0, PT, R230, R9, PT ;  /* 0x00000009e600720c */ /* 0x000fe20003f04270 */
[----:B------:R-:W-:Y:S01]  /*a6c0*/  HMMA.16816.F32.BF16 R180, R172, R14, R180 ;  /* 0x0000000eacb4723c */ /* 0x000fe200000418b4 */
[----:B------:R-:W-:Y:S01]  /*a6d0*/  ISETP.GE.AND P5, PT, R9, R229, PT ;  /* 0x000000e50900720c */ /* 0x000fe20003fa6270 */
[----:B------:R-:W-:Y:S01]  /*a6e0*/  VIADD R15, R3, 0xffffff59 ;  /* 0xffffff59030f7836 */ /* 0x000fe20000000000 */
[----:B------:R-:W-:Y:S01]  /*a6f0*/  ISETP.GE.AND P3, PT, R9, R228, PT ;  /* 0x000000e40900720c */ /* 0x000fe20003f66270 */
[----:B------:R-:W5:Y:S01]  /*a700*/  MUFU.TANH R12, R199 ;  /* 0x000000c7000c7308 */ /* 0x000f620000002400 */
[----:B------:R-:W-:Y:S01]  /*a710*/  ISETP.GT.AND P1, PT, R28, R9, PT ;  /* 0x000000091c00720c */ /* 0x000fe20003f24270 */
[----:B------:R-:W-:Y:S01]  /*a720*/  VIADD R9, R3, 0xffffff50 ;  /* 0xffffff5003097836 */ /* 0x000fe20000000000 */
[----:B------:R-:W-:Y:S01]  /*a730*/  FSEL R33, R33, -INF , !P2 ;  /* 0xff80000021217808 */ /* 0x000fe20005000000 */
[----:B------:R-:W-:Y:S01]  /*a740*/  FMUL.FTZ R192, R192, UR4 ;  /* 0x00000004c0c07c20 */ /* 0x000fe20008410000 */
[----:B------:R-:W-:-:S02]  /*a750*/  FSEL R19, R201, -INF , !P6 ;  /* 0xff800000c9137808 */ /* 0x000fc40007000000 */
[----:B------:R-:W-:Y:S01]  /*a760*/  FSEL R33, R33, -INF , !P4 ;  /* 0xff80000021217808 */ /* 0x000fe20006000000 */
[----:B------:R-:W5:Y:S01]  /*a770*/  MUFU.TANH R13, R13 ;  /* 0x0000000d000d7308 */ /* 0x000f620000002400 */
[----:B------:R-:W-:Y:S01]  /*a780*/  FSEL R35, R202, -INF , !P0 ;  /* 0xff800000ca237808 */ /* 0x000fe20004000000 */
[----:B------:R-:W-:Y:S01]  /*a790*/  HMMA.16816.F32.BF16 R188, R176, R22, R188 ;  /* 0x00000016b0bc723c */ /* 0x000fe200000418bc */
[----:B------:R-:W-:Y:S01]  /*a7a0*/  ISETP.GT.AND P2, PT, R230, R9, PT ;  /* 0x00000009e600720c */ /* 0x000fe20003f44270 */
[----:B------:R-:W-:Y:S01]  /*a7b0*/  FMUL.FTZ R22, R194, UR4 ;  /* 0x00000004c2167c20 */ /* 0x000fe20008410000 */
[----:B------:R-:W-:Y:S01]  /*a7c0*/  ISETP.GE.AND P6, PT, R9, R229, PT ;  /* 0x000000e50900720c */ /* 0x000fe20003fc6270 */
[----:B------:R-:W-:Y:S01]  /*a7d0*/  FMUL.FTZ R23, R195, UR4 ;  /* 0x00000004c3177c20 */ /* 0x000fe20008410000 */
[----:B------:R-:W-:Y:S01]  /*a7e0*/  ISETP.GE.AND P4, PT, R9, R228, PT ;  /* 0x000000e40900720c */ /* 0x000fe20003f86270 */
[----:B------:R-:W5:Y:S01]  /*a7f0*/  MUFU.TANH R18, R18 ;  /* 0x0000001200127308 */ /* 0x000f620000002400 */
[----:B------:R-:W-:Y:S01]  /*a800*/  ISETP.GT.AND P0, PT, R28, R9, PT ;  /* 0x000000091c00720c */ /* 0x000fe20003f04270 */
[----:B-1----:R-:W-:Y:S01]  /*a810*/  HMMA.16816.F32.BF16 R184, R164, R24, R184 ;  /* 0x00000018a4b8723c */ /* 0x002fe200000418b8 */
[----:B------:R-:W1:Y:S01]  /*a820*/  LDSM.16.M88.4 R8, [R215+0x17800] ;  /* 0x01780000d708783b */ /* 0x000e620000000200 */
[----:B------:R-:W-:Y:S01]  /*a830*/  FSEL R25, R32, -INF , !P1 ;  /* 0xff80000020197808 */ /* 0x000fe20004800000 */
[----:B------:R-:W-:Y:S01]  /*a840*/  FMUL.FTZ R32, R193, UR4 ;  /* 0x00000004c1207c20 */ /* 0x000fe20008410000 */
[----:B--2---:R-:W-:Y:S01]  /*a850*/  FSEL R34, R34, -INF , !P2 ;  /* 0xff80000022227808 */ /* 0x004fe20005000000 */
[----:B------:R-:W-:-:S04]  /*a860*/  DEPBAR.LE SB0, 0x0 ;  /* 0x000080000000791a */ /* 0x000fc80000000000 */
[----:B------:R-:W2:Y:S01]  /*a870*/  MUFU.TANH R16, R16 ;  /* 0x0000001000107308 */ /* 0x000ea20000002400 */
[-C--:B------:R-:W-:Y:S01]  /*a880*/  ISETP.GT.AND P1, PT, R230, R169.reuse, PT ;  /* 0x000000a9e600720c */ /* 0x080fe20003f24270 */
[----:B------:R-:W-:Y:S01]  /*a890*/  HMMA.16816.F32.BF16 R180, R164, R26, R180 ;  /* 0x0000001aa4b4723c */ /* 0x000fe200000418b4 */
[----:B------:R-:W-:Y:S01]  /*a8a0*/  ISETP.GT.AND P2, PT, R28, R169, PT ;  /* 0x000000a91c00720c */ /* 0x000fe20003f44270 */
[----:B------:R-:W-:Y:S01]  /*a8b0*/  FMUL.FTZ R190, R190, UR4 ;  /* 0x00000004bebe7c20 */ /* 0x000fe20008410000 */
[----:B------:R-:W-:Y:S01]  /*a8c0*/  FSEL R35, R35, -INF , !P5 ;  /* 0xff80000023237808 */ /* 0x000fe20006800000 */
[----:B------:R-:W-:Y:S01]  /*a8d0*/  FMUL.FTZ R189, R189, UR4 ;  /* 0x00000004bdbd7c20 */ /* 0x000fe20008410000 */
[----:B------:R-:W-:Y:S01]  /*a8e0*/  FSEL R25, R25, -INF , !P3 ;  /* 0xff80000019197808 */ /* 0x000fe20005800000 */
[----:B------:R-:W2:Y:S01]  /*a8f0*/  MUFU.TANH R20, R20 ;  /* 0x0000001400147308 */ /* 0x000ea20000002400 */
[----:B------:R-:W-:Y:S01]  /*a900*/  ISETP.GE.AND P5, PT, R169, R229, PT ;  /* 0x000000e5a900720c */ /* 0x000fe20003fa6270 */
[----:B------:R-:W-:Y:S01]  /*a910*/  FMUL.FTZ R191, R191, UR4 ;  /* 0x00000004bfbf7c20 */ /* 0x000fe20008410000 */
[----:B------:R-:W-:Y:S01]  /*a920*/  ISETP.GE.AND P3, PT, R169, R228, PT ;  /* 0x000000e4a900720c */ /* 0x000fe20003f66270 */
[----:B------:R-:W-:Y:S01]  /*a930*/  VIADD R27, R3, 0xffffff69 ;  /* 0xffffff69031b7836 */ /* 0x000fe20000000000 */
[----:B---3--:R-:W-:-:S02]  /*a940*/  FSEL R169, R170, -INF , !P0 ;  /* 0xff800000aaa97808 */ /* 0x008fc40004000000 */
[-C--:B------:R-:W-:Y:S01]  /*a950*/  ISETP.GT.AND P0, PT, R230, R171.reuse, PT ;  /* 0x000000abe600720c */ /* 0x080fe20003f04270 */
[----:B------:R-:W3:Y:S01]  /*a960*/  MUFU.TANH R24, R192 ;  /* 0x000000c000187308 */ /* 0x000ee20000002400 */
[----:B----4-:R-:W-:Y:S02]  /*a970*/  FSEL R30, R30, -INF , !P1 ;  /* 0xff8000001e1e7808 */ /* 0x010fe40004800000 */
[----:B-----5:R-:W-:Y:S02]  /*a980*/  FSEL R12, R12, -INF , !P2 ;  /* 0xff8000000c0c7808 */ /* 0x020fe40005000000 */
[----:B------:R-:W-:Y:S02]  /*a990*/  ISETP.GT.AND P1, PT, R28, R171, PT ;  /* 0x000000ab1c00720c */ /* 0x000fe40003f24270 */
[----:B------:R-:W-:Y:S01]  /*a9a0*/  FSEL R197, R30, -INF , !P5 ;  /* 0xff8000001ec57808 */ /* 0x000fe20006800000 */
[----:B------:R-:W4:Y:S01]  /*a9b0*/  MUFU.TANH R22, R22 ;  /* 0x0000001600167308 */ /* 0x000f220000002400 */
[----:B------:R-:W-:Y:S01]  /*a9c0*/  FSEL R173, R12, -INF , !P3 ;  /* 0xff8000000cad7808 */ /* 0x000fe20005800000 */
[----:B------:R-:W-:Y:S01]  /*a9d0*/  FMUL.FTZ R30, R188, UR4 ;  /* 0x00000004bc1e7c20 */ /* 0x000fe20008410000 */
[----:B------:R-:W-:-:S02]  /*a9e0*/  FSEL R199, R13, -INF , !P0 ;  /* 0xff8000000dc77808 */ /* 0x000fc40004000000 */
[----:B------:R-:W-:Y:S02]  /*a9f0*/  ISETP.GT.AND P2, PT, R230, R15, PT ;  /* 0x0000000fe600720c */ /* 0x000fe40003f44270 */
[C---:B------:R-:W-:Y:S01]  /*aa00*/  ISETP.GE.AND P5, PT, R15.reuse, R229, PT ;  /* 0x000000e50f00720c */ /* 0x040fe20003fa6270 */
[----:B------:R-:W5:Y:S01]  /*aa10*/  MUFU.TANH R32, R32 ;  /* 0x0000002000207308 */ /* 0x000f620000002400 */
[-C--:B------:R-:W-:Y:S01]  /*aa20*/  ISETP.GE.AND P3, PT, R15, R228.reuse, PT ;  /* 0x000000e40f00720c */ /* 0x080fe20003f66270 */
[----:B------:R-:W-:Y:S01]  /*aa30*/  BAR.SYNC.DEFER_BLOCKING 0x0 ;  /* 0x0000000000007b1d */ /* 0x000fe20000010000 */
[----:B------:R-:W-:Y:S02]  /*aa40*/  ISETP.GT.AND P0, PT, R28, R15, PT ;  /* 0x0000000f1c00720c */ /* 0x000fe40003f04270 */
[----:B------:R-:W-:Y:S01]  /*aa50*/  FSEL R195, R34, -INF , !P6 ;  /* 0xff80000022c37808 */ /* 0x000fe20007000000 */
[----:B-1----:R-:W-:Y:S01]  /*aa60*/  HMMA.16816.F32.BF16 R12, R176, R8, R184 ;  /* 0x00000008b00c723c */ /* 0x002fe200000418b8 */
[----:B------:R-:W-:Y:S01]  /*aa70*/  FSEL R169, R169, -INF , !P4 ;  /* 0xff800000a9a97808 */ /* 0x000fe20006000000 */
[----:B------:R-:W-:Y:S01]  /*aa80*/  VIADD R9, R3, 0xffffff60 ;  /* 0xffffff6003097836 */ /* 0x000fe20000000000 */
[C---:B------:R-:W-:Y:S01]  /*aa90*/  ISETP.GE.AND P6, PT, R171.reuse, R229, PT ;  /* 0x000000e5ab00720c */ /* 0x040fe20003fc6270 */
[----:B------:R-:W1:Y:S01]  /*aaa0*/  MUFU.TANH R23, R23 ;  /* 0x0000001700177308 */ /* 0x000e620000002400 */
[----:B------:R-:W-:-:S02]  /*aab0*/  ISETP.GE.AND P4, PT, R171, R228, PT ;  /* 0x000000e4ab00720c */ /* 0x000fc40003f86270 */
[----:B------:R-:W-:Y:S02]  /*aac0*/  FSEL R171, R18, -INF , !P1 ;  /* 0xff80000012ab7808 */ /* 0x000fe40004800000 */
[----:B------:R-:W-:Y:S02]  /*aad0*/  FSEL R199, R199, -INF , !P6 ;  /* 0xff800000c7c77808 */ /* 0x000fe40007000000 */
[----:B------:R-:W-:Y:S01]  /*aae0*/  FSEL R171, R171, -INF , !P4 ;  /* 0xff800000abab7808 */ /* 0x000fe20006000000 */
[----:B------:R-:W1:Y:S01]  /*aaf0*/  MUFU.TANH R30, R30 ;  /* 0x0000001e001e7308 */ /* 0x000e620000002400 */
[----:B--2---:R-:W-:Y:S02]  /*ab00*/  FSEL R16, R16, -INF , !P2 ;  /* 0xff80000010107808 */ /* 0x004fe40005000000 */
[----:B------:R-:W-:Y:S02]  /*ab10*/  ISETP.GT.AND P1, PT, R230, R9, PT ;  /* 0x00000009e600720c */ /* 0x000fe40003f24270 */
[----:B------:R-:W-:-:S02]  /*ab20*/  ISETP.GE.AND P6, PT, R9, R229, PT ;  /* 0x000000e50900720c */ /* 0x000fc40003fc6270 */
[----:B------:R-:W-:Y:S01]  /*ab30*/  ISETP.GE.AND P4, PT, R9, R228, PT ;  /* 0x000000e40900720c */ /* 0x000fe20003f86270 */
[----:B------:R-:W-:Y:S01]  /*ab40*/  FMUL.FTZ R12, R12, UR4 ;  /* 0x000000040c0c7c20 */ /* 0x000fe20008410000 */
[----:B------:R-:W-:Y:S01]  /*ab50*/  ISETP.GT.AND P2, PT, R28, R9, PT ;  /* 0x000000091c00720c */ /* 0x000fe20003f44270 */
[----:B------:R-:W-:Y:S01]  /*ab60*/  VIADD R9, R3, 0xffffff61 ;  /* 0xffffff6103097836 */ /* 0x000fe20000000000 */
[----:B------:R-:W-:Y:S01]  /*ab70*/  FSEL R20, R20, -INF , !P0 ;  /* 0xff80000014147808 */ /* 0x000fe20004000000 */
[----:B------:R-:W2:Y:S01]  /*ab80*/  MUFU.TANH R190, R190 ;  /* 0x000000be00be7308 */ /* 0x000ea20000002400 */
[----:B------:R-:W-:Y:S01]  /*ab90*/  FSEL R201, R16, -INF , !P5 ;  /* 0xff80000010c97808 */ /* 0x000fe20006800000 */
[----:B------:R-:W-:Y:S01]  /*aba0*/  FMUL.FTZ R13, R13, UR4 ;  /* 0x000000040d0d7c20 */ /* 0x000fe20008410000 */
[----:B------:R-:W-:Y:S01]  /*abb0*/  FSEL R175, R20, -INF , !P3 ;  /* 0xff80000014af7808 */ /* 0x000fe20005800000 */
[----:B------:R-:W-:Y:S01]  /*abc0*/  FMUL.FTZ R14, R14, UR4 ;  /* 0x000000040e0e7c20 */ /* 0x000fe20008410000 */
[----:B---3--:R-:W-:Y:S01]  /*abd0*/  FSEL R24, R24, -INF , !P1 ;  /* 0xff80000018187808 */ /* 0x008fe20004800000 */
[----:B------:R-:W-:Y:S01]  /*abe0*/  FMUL.FTZ R15, R15, UR4 ;  /* 0x000000040f0f7c20 */ /* 0x000fe20008410000 */
[----:B------:R-:W-:Y:S01]  /*abf0*/  ISETP.GT.AND P0, PT, R230, R9, PT ;  /* 0x00000009e600720c */ /* 0x000fe20003f04270 */
[----:B------:R-:W3:Y:S01]  /*ac00*/  MUFU.TANH R12, R12 ;  /* 0x0000000c000c7308 */ /* 0x000ee20000002400 */
[----:B------:R-:W-:-:S02]  /*ac10*/  ISETP.GE.AND P5, PT, R9, R229, PT ;  /* 0x000000e50900720c */ /* 0x000fc40003fa6270 */
[----:B------:R-:W-:Y:S02]  /*ac20*/  ISETP.GE.AND P3, PT, R9, R228, PT ;  /* 0x000000e40900720c */ /* 0x000fe40003f66270 */
[----:B------:R-:W-:Y:S01]  /*ac30*/  ISETP.GT.AND P1, PT, R28, R9, PT ;  /* 0x000000091c00720c */ /* 0x000fe20003f24270 */
[----:B------:R-:W-:Y:S01]  /*ac40*/  VIADD R9, R3, 0xffffff68 ;  /* 0xffffff6803097836 */ /* 0x000fe20000000000 */
[----:B----4-:R-:W-:Y:S01]  /*ac50*/  FSEL R22, R22, -INF , !P2 ;  /* 0xff80000016167808 */ /* 0x010fe20005000000 */
[----:B------:R-:W4:Y:S01]  /*ac60*/  MUFU.TANH R18, R189 ;  /* 0x000000bd00127308 */ /* 0x000f220000002400 */
[----:B------:R-:W-:Y:S02]  /*ac70*/  FSEL R231, R24, -INF , !P6 ;  /* 0xff80000018e77808 */ /* 0x000fe40007000000 */
[----:B------:R-:W-:Y:S02]  /*ac80*/  FSEL R185, R22, -INF , !P4 ;  /* 0xff80000016b97808 */ /* 0x000fe40006000000 */
[----:B-----5:R-:W-:-:S02]  /*ac90*/  FSEL R32, R32, -INF , !P0 ;  /* 0xff80000020207808 */ /* 0x020fc40004000000 */
[----:B------:R-:W-:Y:S01]  /*aca0*/  ISETP.GT.AND P2, PT, R230, R9, PT ;  /* 0x00000009e600720c */ /* 0x000fe20003f44270 */
[----:B------:R-:W5:Y:S01]  /*acb0*/  MUFU.TANH R16, R191 ;  /* 0x000000bf00107308 */ /* 0x000f620000002400 */
[C---:B------:R-:W-:Y:S02]  /*acc0*/  ISETP.GE.AND P6, PT, R9.reuse, R229, PT ;  /* 0x000000e50900720c */ /* 0x040fe40003fc6270 */
[----:B------:R-:W-:Y:S02]  /*acd0*/  ISETP.GE.AND P4, PT, R9, R228, PT ;  /* 0x000000e40900720c */ /* 0x000fe40003f86270 */
[----:B------:R-:W-:Y:S02]  /*ace0*/  ISETP.GT.AND P0, PT, R28, R9, PT ;  /* 0x000000091c00720c */ /* 0x000fe40003f04270 */
[----:B------:R-:W-:Y:S01]  /*acf0*/  HMMA.16816.F32.BF16 R8, R176, R10, R180 ;  /* 0x0000000ab008723c */ /* 0x000fe200000418b4 */
[----:B-1----:R-:W-:Y:S01]  /*ad00*/  FSEL R23, R23, -INF , !P1 ;  /* 0xff80000017177808 */ /* 0x002fe20004800000 */
[----:B------:R-:W-:Y:S01]  /*ad10*/  MUFU.TANH R13, R13 ;  /* 0x0000000d000d7308 */ /* 0x000fe20000002400 */
[----:B------:R-:W-:-:S02]  /*ad20*/  FSEL R30, R30, -INF , !P2 ;  /* 0xff8000001e1e7808 */ /* 0x000fc40005000000 */
[----:B------:R-:W-:Y:S01]  /*ad30*/  FSEL R187, R23, -INF , !P3 ;  /* 0xff80000017bb7808 */ /* 0x000fe20005800000 */
[----:B------:R-:W-:Y:S01]  /*ad40*/  VIADD R23, R3, 0xffffff70 ;  /* 0xffffff7003177836 */ /* 0x000fe20000000000 */
[----:B--2---:R-:W-:Y:S02]  /*ad50*/  FSEL R183, R190, -INF , !P0 ;  /* 0xff800000beb77808 */ /* 0x004fe40004000000 */
[----:B------:R-:W-:Y:S01]  /*ad60*/  FSEL R221, R30, -INF , !P6 ;  /* 0xff8000001edd7808 */ /* 0x000fe20007000000 */
[----:B------:R-:W1:Y:S01]  /*ad70*/  MUFU.TANH R14, R14 ;  /* 0x0000000e000e7308 */ /* 0x000e620000002400 */
[----:B------:R-:W-:Y:S02]  /*ad80*/  ISETP.GT.AND P0, PT, R230, R23, PT ;  /* 0x00000017e600720c */ /* 0x000fe40003f04270 */
[----:B------:R-:W-:Y:S02]  /*ad90*/  ISETP.GE.AND P6, PT, R23, R229, PT ;  /* 0x000000e51700720c */ /* 0x000fe40003fc6270 */
[----:B---3--:R-:W-:-:S02]  /*ada0*/  FSEL R12, R12, -INF , !P0 ;  /* 0xff8000000c0c7808 */ /* 0x008fc40004000000 */
[----:B------:R-:W-:Y:S01]  /*adb0*/  FSEL R233, R32, -INF , !P5 ;  /* 0xff80000020e97808 */ /* 0x000fe20006800000 */
[----:B------:R-:W-:Y:S01]  /*adc0*/  MUFU.TANH R15, R15 ;  /* 0x0000000f000f7308 */ /* 0x000fe20000002400 */
[----:B------:R-:W-:Y:S01]  /*add0*/  FMUL.FTZ R8, R8, UR4 ;  /* 0x0000000408087c20 */ /* 0x000fe20008410000 */
[----:B------:R-:W-:Y:S01]  /*ade0*/  FMUL.FTZ R9, R9, UR4 ;  /* 0x0000000409097c20 */ /* 0x000fe20008410000 */
[----:B------:R-:W-:Y:S01]  /*adf0*/  FMUL.FTZ R10, R10, UR4 ;  /* 0x000000040a0a7c20 */ /* 0x000fe20008410000 */
[----:B------:R-:W-:Y:S01]  /*ae00*/  FSEL R217, R12, -INF , !P6 ;  /* 0xff8000000cd97808 */ /* 0x000fe20007000000 */
[----:B------:R-:W-:Y:S01]  /*ae10*/  FMUL.FTZ R11, R11, UR4 ;  /* 0x000000040b0b7c20 */ /* 0x000fe20008410000 */
[----:B------:R-:W-:Y:S02]  /*ae20*/  ISETP.GT.AND P1, PT, R230, R27, PT ;  /* 0x0000001be600720c */ /* 0x000fe40003f24270 */
[----:B------:R-:W2:Y:S01]  /*ae30*/  MUFU.TANH R8, R8 ;  /* 0x0000000800087308 */ /* 0x000ea20000002400 */
[----:B------:R-:W-:-:S02]  /*ae40*/  ISETP.GE.AND P5, PT, R27, R229, PT ;  /* 0x000000e51b00720c */ /* 0x000fc40003fa6270 */
[----:B------:R-:W-:Y:S02]  /*ae50*/  ISETP.GE.AND P3, PT, R27, R228, PT ;  /* 0x000000e41b00720c */ /* 0x000fe40003f66270 */
[----:B------:R-:W-:Y:S01]  /*ae60*/  ISETP.GT.AND P2, PT, R28, R27, PT ;  /* 0x0000001b1c00720c */ /* 0x000fe20003f44270 */
[----:B------:R-:W-:Y:S01]  /*ae70*/  VIADD R27, R3, 0xffffff71 ;  /* 0xffffff71031b7836 */ /* 0x000fe20000000000 */
[----:B------:R-:W-:Y:S01]  /*ae80*/  FMNMX3.FTZ R12, R212, R31, R17, !PT ;  /* 0x0000001fd40c7276 */ /* 0x000fe20007810011 */
[----:B------:R3:W2:Y:S01]  /*ae90*/  MUFU.TANH R206, R10 ;  /* 0x0000000a00ce7308 */ /* 0x0006a20000002400 */
[----:B------:R-:W-:Y:S02]  /*aea0*/  FSEL R183, R183, -INF , !P4 ;  /* 0xff800000b7b77808 */ /* 0x000fe40006000000 */
[----:B----4-:R-:W-:Y:S02]  /*aeb0*/  FSEL R18, R18, -INF , !P1 ;  /* 0xff80000012127808 */ /* 0x010fe40004800000 */
[----:B------:R-:W-:-:S02]  /*aec0*/  FMNMX3.FTZ R12, R12, R19, R35, !PT ;  /* 0x000000130c0c7276 */ /* 0x000fc40007810023 */
[----:B------:R-:W-:Y:S01]  /*aed0*/  ISETP.GE.AND P4, PT, R23, R228, PT ;  /* 0x000000e41700720c */ /* 0x000fe20003f86270 */
[----:B------:R-:W4:Y:S01]  /*aee0*/  MUFU.TANH R9, R9 ;  /* 0x0000000900097308 */ /* 0x000f220000002400 */
[----:B------:R-:W-:Y:S01]  /*aef0*/  ISETP.GT.AND P1, PT, R28, R23, PT ;  /* 0x000000171c00720c */ /* 0x000fe20003f24270 */
[C---:B------:R-:W-:Y:S01]  /*af00*/  VIADD R23, R3.reuse, 0xffffff78 ;  /* 0xffffff7803177836 */ /* 0x040fe20000000000 */
[----:B-----5:R-:W-:Y:S01]  /*af10*/  FSEL R16, R16, -INF , !P2 ;  /* 0xff80000010107808 */ /* 0x020fe20005000000 */
[----:B------:R-:W-:Y:S01]  /*af20*/  VIADD R3, R3, 0xffffff79 ;  /* 0xffffff7903037836 */ /* 0x000fe20000000000 */
[----:B------:R-:W-:Y:S02]  /*af30*/  ISETP.GT.AND P2, PT, R230, R27, PT ;  /* 0x0000001be600720c */ /* 0x000fe40003f44270 */
[----:B------:R-:W-:Y:S01]  /*af40*/  FMNMX3.FTZ R12, R12, R195, R197, !PT ;  /* 0x000000c30c0c7276 */ /* 0x000fe200078100c5 */
[----:B------:R-:W5:Y:S01]  /*af50*/  MUFU.TANH R205, R11 ;  /* 0x0000000b00cd7308 */ /* 0x000f620000002400 */
[----:B------:R-:W-:-:S02]  /*af60*/  FSEL R219, R18, -INF , !P5 ;  /* 0xff80000012db7808 */ /* 0x000fc40006800000 */
[----:B---3--:R-:W-:Y:S02]  /*af70*/  FMNMX3.FTZ R10, R6, R29, R21, !PT ;  /* 0x0000001d060a7276 */ /* 0x008fe40007810015 */
[----:B------:R-:W-:Y:S02]  /*af80*/  ISETP.GE.AND P5, PT, R27, R229, PT ;  /* 0x000000e51b00720c */ /* 0x000fe40003fa6270 */
[----:B-1----:R-:W-:Y:S02]  /*af90*/  FSEL R14, R14, -INF , !P1 ;  /* 0xff8000000e0e7808 */ /* 0x002fe40004800000 */
[----:B------:R-:W-:Y:S02]  /*afa0*/  FSEL R13, R13, -INF , !P2 ;  /* 0xff8000000d0d7808 */ /* 0x000fe40005000000 */
[----:B------:R-:W-:Y:S02]  /*afb0*/  FSEL R181, R16, -INF , !P3 ;  /* 0xff80000010b57808 */ /* 0x000fe40005800000 */
[----:B------:R-:W-:-:S02]  /*afc0*/  ISETP.GT.AND P1, PT, R230, R23, PT ;  /* 0x00000017e600720c */ /* 0x000fc40003f24270 */
[----:B------:R-:W-:Y:S02]  /*afd0*/  FMNMX3.FTZ R10, R10, R33, R25, !PT ;  /* 0x000000210a0a7276 */ /* 0x000fe40007810019 */
[----:B------:R-:W-:Y:S02]  /*afe0*/  FMNMX3.FTZ R16, R12, R199, R201, !PT ;  /* 0x000000c70c107276 */ /* 0x000fe400078100c9 */
[----:B------:R-:W-:Y:S02]  /*aff0*/  FSEL R215, R13, -INF , !P5 ;  /* 0xff8000000dd77808 */ /* 0x000fe40006800000 */
[----:B------:R-:W-:Y:S02]  /*b000*/  ISETP.GT.AND P5, PT, R28, R23, PT ;  /* 0x000000171c00720c */ /* 0x000fe40003fa4270 */
[----:B--2---:R-:W-:Y:S02]  /*b010*/  FSEL R8, R8, -INF , !P1 ;  /* 0xff80000008087808 */ /* 0x004fe40004800000 */
[----:B------:R-:W-:-:S02]  /*b020*/  FMNMX3.FTZ R12, R10, R169, R173, !PT ;  /* 0x000000a90a0c7276 */ /* 0x000fc400078100ad */
[----:B------:R-:W-:Y:S02]  /*b030*/  ISETP.GT.AND P1, PT, R230, R3, PT ;  /* 0x00000003e600720c */ /* 0x000fe40003f24270 */
[----:B------:R-:W-:Y:S02]  /*b040*/  FMNMX3.FTZ R10, R16, R231, R233, !PT ;  /* 0x000000e7100a7276 */ /* 0x000fe400078100e9 */
[----:B------:R-:W-:Y:S02]  /*b050*/  ISETP.GT.AND P0, PT, R28, R27, PT ;  /* 0x0000001b1c00720c */ /* 0x000fe40003f04270 */
[-C--:B------:R-:W-:Y:S02]  /*b060*/  ISETP.GE.AND P6, PT, R23, R229.reuse, PT ;  /* 0x000000e51700720c */ /* 0x080fe40003fc6270 */
[----:B------:R-:W-:Y:S02]  /*b070*/  FSEL R206, R206, -INF , !P5 ;  /* 0xff800000cece7808 */ /* 0x000fe40006800000 */
[----:B------:R-:W-:-:S02]  /*b080*/  ISETP.GE.AND P5, PT, R3, R229, PT ;  /* 0x000000e50300720c */ /* 0x000fc40003fa6270 */
[----:B----4-:R-:W-:Y:S02]  /*b090*/  FSEL R9, R9, -INF , !P1 ;  /* 0xff80000009097808 */ /* 0x010fe40004800000 */
[----:B------:R-:W-:Y:S02]  /*b0a0*/  FMNMX3.FTZ R12, R12, R171, R175, !PT ;  /* 0x000000ab0c0c7276 */ /* 0x000fe400078100af */
[----:B------:R-:W-:Y:S02]  /*b0b0*/  FMNMX3.FTZ R10, R10, R221, R219, !PT ;  /* 0x000000dd0a0a7276 */ /* 0x000fe400078100db */
[----:B------:R-:W-:Y:S02]  /*b0c0*/  FSEL R15, R15, -INF , !P0 ;  /* 0xff8000000f0f7808 */ /* 0x000fe40004000000 */
[----:B------:R-:W-:Y:S02]  /*b0d0*/  ISETP.GT.AND P0, PT, R28, R3, PT ;  /* 0x000000031c00720c */ /* 0x000fe40003f04270 */
[----:B------:R-:W-:-:S02]  /*b0e0*/  ISETP.GE.AND P1, PT, R3, R228, PT ;  /* 0x000000e40300720c */ /* 0x000fc40003f26270 */
[----:B------:R-:W-:Y:S02]  /*b0f0*/  FSEL R211, R8, -INF , !P6 ;  /* 0xff80000008d37808 */ /* 0x000fe40007000000 */
[-C--:B------:R-:W-:Y:S02]  /*b100*/  ISETP.GE.AND P3, PT, R27, R228.reuse, PT ;  /* 0x000000e41b00720c */ /* 0x080fe40003f66270 */
[----:B------:R-:W-:Y:S02]  /*b110*/  FSEL R210, R9, -INF , !P5 ;  /* 0xff80000009d27808 */ /* 0x000fe40006800000 */
[----:B------:R-:W-:Y:S02]  /*b120*/  FMNMX3.FTZ R8, R12, R185, R187, !PT ;  /* 0x000000b90c087276 */ /* 0x000fe400078100bb */
[----:B------:R-:W-:Y:S02]  /*b130*/  FMNMX3.FTZ R3, R10, R217, R215, !PT ;  /* 0x000000d90a037276 */ /* 0x000fe400078100d7 */
[----:B------:R-:W-:-:S02]  /*b140*/  ISETP.GE.AND P2, PT, R23, R228, PT ;  /* 0x000000e41700720c */ /* 0x000fc40003f46270 */
        /* <DEDUP_REMOVED lines=34> */
.L_x_2032:
[----:B------:R-:W-:Y:S01]  /*b370*/  FSEL R206, R206, -INF , !P2 ;  /* 0xff800000cece7808 */ /* 0x000fe20005000000 */
[----:B------:R-:W2:Y:S01]  /*b380*/  LDCU UR4, c[0x0][0x45c] ;  /* 0x00008b80ff0477ac */ /* 0x000ea20008000800 */
[----:B------:R-:W-:Y:S02]  /*b390*/  FSEL R205, R205, -INF , !P1 ;  /* 0xff800000cdcd7808 */ /* 0x000fe40004800000 */
[----:B------:R-:W-:Y:S01]  /*b3a0*/  FMNMX3.FTZ R10, R8, R209, R207, !PT ;  /* 0x000000d1080a7276 */ /* 0x000fe200078100cf */
[----:B------:R-:W-:Y:S01]  /*b3b0*/  UISETP.GT.U32.AND UP0, UPT, UR32, UR18, UPT ;  /* 0x000000122000728c */ /* 0x000fe2000bf04070 */
[----:B------:R-:W3:Y:S01]  /*b3c0*/  SHFL.BFLY PT, R8, R3, 0x2, 0x1f ;  /* 0x0c401f0003087f89 */ /* 0x000ee200000e0000 */
[C---:B------:R-:W-:Y:S02]  /*b3d0*/  IADD3 R20, PT, PT, R223.reuse, 0x18000, RZ ;  /* 0x00018000df147810 */ /* 0x040fe40007ffe0ff */
[----:B------:R-:W-:Y:S02]  /*b3e0*/  FMNMX3.FTZ R10, R10, R206, R205, !PT ;  /* 0x000000ce0a0a7276 */ /* 0x000fe400078100cd */
[----:B------:R-:W-:-:S03]  /*b3f0*/  IADD3 R203, PT, PT, R223, 0x18040, RZ ;  /* 0x00018040dfcb7810 */ /* 0x000fc60007ffe0ff */
[----:B------:R-:W4:Y:S02]  /*b400*/  SHFL.BFLY PT, R9, R10, 0x2, 0x1f ;  /* 0x0c401f000a097f89 */ /* 0x000f2400000e0000 */
[----:B------:R-:W-:Y:S01]  /*b410*/  @UP0 UIADD3 UR20, UPT, UPT, UR20, -0x4, URZ ;  /* 0xfffffffc14140890 */ /* 0x000fe2000fffe0ff */
[----:B---3--:R-:W-:-:S05]  /*b420*/  FMNMX.FTZ R11, R3, R8, !PT ;  /* 0x00000008030b7209 */ /* 0x008fca0007810000 */
[----:B------:R-:W3:Y:S01]  /*b430*/  SHFL.BFLY PT, R164, R11, 0x1, 0x1f ;  /* 0x0c201f000ba47f89 */ /* 0x000ee200000e0000 */
[----:B----4-:R-:W-:-:S05]  /*b440*/  FMNMX.FTZ R9, R10, R9, !PT ;  /* 0x000000090a097209 */ /* 0x010fca0007810000 */
[----:B------:R-:W4:Y:S01]  /*b450*/  SHFL.BFLY PT, R8, R9, 0x1, 0x1f ;  /* 0x0c201f0009087f89 */ /* 0x000f2200000e0000 */
[----:B---3--:R-:W-:-:S04]  /*b460*/  FMNMX.FTZ R164, R11, R164, !PT ;  /* 0x000000a40ba47209 */ /* 0x008fc80007810000 */
[C---:B------:R-:W-:Y:S01]  /*b470*/  FSETP.NEU.FTZ.AND P1, PT, R164.reuse, -INF , PT ;  /* 0xff800000a400780b */ /* 0x040fe20003f3d000 */
[C---:B--2---:R-:W-:Y:S01]  /*b480*/  FMUL.FTZ R214, R164.reuse, UR4 ;  /* 0x00000004a4d67c20 */ /* 0x044fe20008410000 */
[----:B----4-:R-:W-:Y:S02]  /*b490*/  FMNMX.FTZ R3, R9, R8, !PT ;  /* 0x0000000809037209 */ /* 0x010fe40007810000 */
[----:B------:R-:W-:Y:S02]  /*b4a0*/  FSEL R11, R164, RZ, P1 ;  /* 0x000000ffa40b7208 */ /* 0x000fe40000800000 */
[C---:B------:R-:W-:Y:S01]  /*b4b0*/  FSETP.NEU.FTZ.AND P0, PT, R3.reuse, -INF , PT ;  /* 0xff8000000300780b */ /* 0x040fe20003f1d000 */
[C---:B------:R-:W-:Y:S01]  /*b4c0*/  FMUL.FTZ R208, R3.reuse, UR4 ;  /* 0x0000000403d07c20 */ /* 0x040fe20008410000 */
[----:B------:R-:W-:Y:S01]  /*b4d0*/  FSEL R214, R214, RZ, P1 ;  /* 0x000000ffd6d67208 */ /* 0x000fe20000800000 */
[----:B------:R-:W-:Y:S01]  /*b4e0*/  FADD.FTZ R8, R212, -R11 ;  /* 0x8000000bd4087221 */ /* 0x000fe20000010000 */
[----:B------:R-:W-:-:S02]  /*b4f0*/  FSEL R9, R3, RZ, P0 ;  /* 0x000000ff03097208 */ /* 0x000fc40000000000 */
[----:B------:R-:W-:Y:S01]  /*b500*/  FSEL R208, R208, RZ, P0 ;  /* 0x000000ffd0d07208 */ /* 0x000fe20000000000 */
[----:B------:R-:W-:Y:S01]  /*b510*/  FMUL.FTZ R193, R8, UR4 ;  /* 0x0000000408c17c20 */ /* 0x000fe20008410000 */
[----:B------:R-:W-:Y:S01]  /*b520*/  LOP3.LUT P0, RZ, R0, 0x2, RZ, 0xc0, !PT ;  /* 0x0000000200ff7812 */ /* 0x000fe2000780c0ff */
[----:B------:R-:W-:Y:S01]  /*b530*/  FADD.FTZ R9, R6, -R9 ;  /* 0x8000000906097221 */ /* 0x000fe20000010000 */
[----:B------:R-:W-:Y:S01]  /*b540*/  FFMA.FTZ R167, R35, UR4, -R214 ;  /* 0x0000000423a77c23 */ /* 0x000fe200080108d6 */
[--C-:B------:R-:W-:Y:S01]  /*b550*/  FFMA.FTZ R11, R25, UR4, -R208.reuse ;  /* 0x00000004190b7c23 */ /* 0x100fe200080108d0 */
[----:B------:R-:W-:Y:S01]  /*b560*/  SEL R196, R4, 0xffffffe0, !P0 ;  /* 0xffffffe004c47807 */ /* 0x000fe20004000000 */
[----:B------:R-:W-:Y:S01]  /*b570*/  FMUL.FTZ R192, R9, UR4 ;  /* 0x0000000409c07c20 */ /* 0x000fe20008410000 */
[----:B------:R-:W-:Y:S01]  /*b580*/  ISETP.NE.AND P0, PT, R213, RZ, PT ;  /* 0x000000ffd500720c */ /* 0x000fe20003f05270 */
[----:B------:R-:W2:Y:S01]  /*b590*/  MUFU.EX2 R193, R193 ;  /* 0x000000c100c17308 */ /* 0x000ea20000000800 */
[----:B------:R-:W-:Y:S01]  /*b5a0*/  IADD3 R204, PT, PT, R223, R196, RZ ;  /* 0x000000c4dfcc7210 */ /* 0x000fe20007ffe0ff */
[----:B------:R-:W-:Y:S01]  /*b5b0*/  FFMA.FTZ R191, R33, UR4, -R208 ;  /* 0x0000000421bf7c23 */ /* 0x000fe200080108d0 */
[--C-:B------:R-:W-:Y:S01]  /*b5c0*/  FFMA.FTZ R190, R31, UR4, -R214.reuse ;  /* 0x000000041fbe7c23 */ /* 0x100fe200080108d6 */
[----:B------:R-:W3:Y:S01]  /*b5d0*/  MUFU.EX2 R192, R192 ;  /* 0x000000c000c07308 */ /* 0x000ee20000000800 */
[--C-:B------:R-:W-:Y:S01]  /*b5e0*/  FFMA.FTZ R189, R17, UR4, -R214.reuse ;  /* 0x0000000411bd7c23 */ /* 0x100fe200080108d6 */
[----:B-1----:R-:W1:Y:S01]  /*b5f0*/  LDSM.16.MT88.4 R24, [R204+0x18000] ;  /* 0x01800000cc18783b */ /* 0x002e620000004200 */
[----:B------:R-:W-:Y:S01]  /*b600*/  FFMA.FTZ R188, R19, UR4, -R214 ;  /* 0x0000000413bc7c23 */ /* 0x000fe200080108d6 */
[--C-:B------:R-:W-:Y:S01]  /*b610*/  FFMA.FTZ R166, R29, UR4, -R208.reuse ;  /* 0x000000041da67c23 */ /* 0x100fe200080108d0 */
[----:B------:R-:W-:Y:S01]  /*b620*/  FFMA.FTZ R165, R21, UR4, -R208 ;  /* 0x0000000415a57c23 */ /* 0x000fe200080108d0 */
[----:B------:R-:W-:Y:S01]  /*b630*/  MUFU.EX2 R190, R190 ;  /* 0x000000be00be7308 */ /* 0x000fe20000000800 */
[----:B------:R-:W-:Y:S01]  /*b640*/  LDSM.16.MT88.4 R16, [R223+0x18000] ;  /* 0x01800000df10783b */ /* 0x000fe20000004200 */
[----:B------:R-:W-:Y:S01]  /*b650*/  @P0 IADD3 R203, PT, PT, R20, -0x40, RZ ;  /* 0xffffffc014cb0810 */ /* 0x000fe20007ffe0ff */
[--C-:B------:R-:W-:Y:S01]  /*b660*/  FFMA.FTZ R194, R201, UR4, -R214.reuse ;  /* 0x00000004c9c27c23 */ /* 0x100fe200080108d6 */
[----:B------:R-:W4:Y:S01]  /*b670*/  MUFU.EX2 R189, R189 ;  /* 0x000000bd00bd7308 */ /* 0x000f220000000800 */
[----:B--2---:R-:W-:Y:S01]  /*b680*/  FMUL.FTZ R28, R148, R193 ;  /* 0x000000c1941c7220 */ /* 0x004fe20000410000 */
[----:B------:R-:W-:Y:S01]  /*b690*/  IADD3 R196, PT, PT, R196, R203, RZ ;  /* 0x000000cbc4c47210 */ /* 0x000fe20007ffe0ff */
[----:B------:R-:W-:Y:S01]  /*b6a0*/  LDSM.16.MT88.4 R32, [R203] ;  /* 0x00000000cb20783b */ /* 0x000fe20000004200 */
[----:B------:R-:W-:Y:S01]  /*b6b0*/  MUFU.EX2 R188, R188 ;  /* 0x000000bc00bc7308 */ /* 0x000fe20000000800 */
[-C--:B------:R-:W-:Y:S01]  /*b6c0*/  FMUL.FTZ R29, R149, R193.reuse ;  /* 0x000000c1951d7220 */ /* 0x080fe20000410000 */
[-C--:B---3--:R-:W-:Y:S01]  /*b6d0*/  FMUL.FTZ R30, R150, R192.reuse ;  /* 0x000000c0961e7220 */ /* 0x088fe20000410000 */
[-C--:B------:R-:W-:Y:S01]  /*b6e0*/  FMUL.FTZ R31, R151, R192.reuse ;  /* 0x000000c0971f7220 */ /* 0x080fe20000410000 */
[----:B------:R-:W2:Y:S01]  /*b6f0*/  MUFU.EX2 R167, R167 ;  /* 0x000000a700a77308 */ /* 0x000ea20000000800 */
[----:B------:R-:W3:Y:S01]  /*b700*/  LDSM.16.MT88.4 R148, [R196] ;  /* 0x00000000c494783b */ /* 0x000ee20000004200 */
        /* <DEDUP_REMOVED lines=10> */
[----:B------:R-:W-:Y:S01]  /*b7b0*/  MUFU.EX2 R191, R191 ;  /* 0x000000bf00bf7308 */ /* 0x000fe20000000800 */
[----:B------:R-:W-:Y:S01]  /*b7c0*/  FMUL.FTZ R143, R143, R192 ;  /* 0x000000c08f8f7220 */ /* 0x000fe20000410000 */
[----:B--2---:R-:W-:Y:S01]  /*b7d0*/  F2FP.BF16.F32.PACK_AB R10, R167, R188 ;  /* 0x000000bca70a723e */ /* 0x004fe200000010ff */
[-C--:B------:R-:W-:Y:S01]  /*b7e0*/  FMUL.FTZ R136, R136, R193.reuse ;  /* 0x000000c188887220 */ /* 0x080fe20000410000 */
[----:B------:R-:W2:Y:S01]  /*b7f0*/  MUFU.EX2 R6, R11 ;  /* 0x0000000b00067308 */ /* 0x000ea20000000800 */
        /* <DEDUP_REMOVED lines=13> */
[----:B--2---:R-:W-:Y:S01]  /*b8d0*/  F2FP.BF16.F32.PACK_AB R11, R6, R191 ;  /* 0x000000bf060b723e */ /* 0x004fe200000010ff */
        /* <DEDUP_REMOVED lines=56> */
[----:B------:R-:W-:Y:S01]  /*bc60*/  LDSM.16.MT88.4 R152, [R223+0x1a000] ;  /* 0x01a00000df98783b */ /* 0x000fe20000004200 */
        /* <DEDUP_REMOVED lines=44> */
[----:B------:R-:W-:Y:S01]  /*bf30*/  FFMA.FTZ R198, R197, UR4, -R214 ;  /* 0x00000004c5c67c23 */ /* 0x000fe200080108d6 */
[--C-:B------:R-:W-:Y:S01]  /*bf40*/  FFMA.FTZ R200, R169, UR4, -R208.reuse ;  /* 0x00000004a9c87c23 */ /* 0x100fe200080108d0 */
[--C-:B------:R-:W-:Y:S01]  /*bf50*/  FFMA.FTZ R201, R173, UR4, -R208.reuse ;  /* 0x00000004adc97c23 */ /* 0x100fe200080108d0 */
[----:B------:R-:W-:Y:S01]  /*bf60*/  FFMA.FTZ R202, R175, UR4, -R208 ;  /* 0x00000004afca7c23 */ /* 0x000fe200080108d0 */
[----:B------:R-:W-:Y:S01]  /*bf70*/  MUFU.EX2 R194, R194 ;  /* 0x000000c200c27308 */ /* 0x000fe20000000800 */
[-C--:B------:R-:W-:Y:S01]  /*bf80*/  FMUL.FTZ R104, R104, R193.reuse ;  /* 0x000000c168687220 */ /* 0x080fe20000410000 */
[-C--:B------:R-:W-:Y:S01]  /*bf90*/  FMUL.FTZ R105, R105, R193.reuse ;  /* 0x000000c169697220 */ /* 0x080fe20000410000 */
[C---:B------:R-:W-:Y:S01]  /*bfa0*/  HMMA.16816.F32.BF16 R56, R8.reuse, R150, R56 ;  /* 0x000000960838723c */ /* 0x040fe20000041838 */
[----:B------:R-:W3:Y:S01]  /*bfb0*/  LDSM.16.MT88.4 R148, [R204+0x1c000] ;  /* 0x01c00000cc94783b */ /* 0x000ee20000004200 */
        /* <DEDUP_REMOVED lines=26> */
[----:B------:R-:W-:Y:S01]  /*c160*/  FMUL.FTZ R131, R131, R192 ;  /* 0x000000c083837220 */ /* 0x000fe20000410000 */
[----:B------:R-:W-:Y:S01]  /*c170*/  LDSM.16.MT88.4 R176, [R204+0x1a800] ;  /* 0x01a80000ccb0783b */ /* 0x000fe20000004200 */
[--C-:B------:R-:W-:Y:S01]  /*c180*/  FFMA.FTZ R212, R231, UR4, -R214.reuse ;  /* 0x00000004e7d47c23 */ /* 0x100fe200080108d6 */
[--C-:B------:R-:W-:Y:S01]  /*c190*/  FFMA.FTZ R216, R219, UR4, -R214.reuse ;  /* 0x00000004dbd87c23 */ /* 0x100fe200080108d6 */
[C---:B--2---:R-:W-:Y:S01]  /*c1a0*/  HMMA.16816.F32.BF16 R84, R8.reuse, R140, R84 ;  /* 0x0000008c0854723c */ /* 0x044fe20000041854 */
[----:B------:R-:W-:Y:S01]  /*c1b0*/  LDSM.16.MT88.4 R172, [R203+0x2800] ;  /* 0x00280000cbac783b */ /* 0x000fe20000004200 */
[----:B------:R-:W-:Y:S01]  /*c1c0*/  FFMA.FTZ R213, R221, UR4, -R214 ;  /* 0x00000004ddd57c23 */ /* 0x000fe200080108d6 */
[--C-:B------:R-:W-:Y:S01]  /*c1d0*/  FFMA.FTZ R219, R185, UR4, -R208.reuse ;  /* 0x00000004b9db7c23 */ /* 0x100fe200080108d0 */
[--C-:B------:R-:W-:Y:S01]  /*c1e0*/  FFMA.FTZ R232, R187, UR4, -R208.reuse ;  /* 0x00000004bbe87c23 */ /* 0x100fe200080108d0 */
[----:B------:R-:W-:Y:S01]  /*c1f0*/  LDSM.16.MT88.4 R160, [R204+0x1c800] ;  /* 0x01c80000cca0783b */ /* 0x000fe20000004200 */
[--C-:B------:R-:W-:Y:S01]  /*c200*/  FFMA.FTZ R218, R183, UR4, -R208.reuse ;  /* 0x00000004b7da7c23 */ /* 0x100fe200080108d0 */
[----:B------:R-:W-:Y:S01]  /*c210*/  FFMA.FTZ R231, R181, UR4, -R208 ;  /* 0x00000004b5e77c23 */ /* 0x000fe200080108d0 */
[C---:B------:R-:W-:Y:S01]  /*c220*/  HMMA.16816.F32.BF16 R88, R8.reuse, R142, R88 ;  /* 0x0000008e0858723c */ /* 0x040fe20000041858 */
[----:B------:R-:W2:Y:S01]  /*c230*/  LDSM.16.MT88.4 R140, [R204+0x1e000] ;  /* 0x01e00000cc8c783b */ /* 0x000ea20000004200 */
[--C-:B------:R-:W-:Y:S01]  /*c240*/  FFMA.FTZ R233, R233, UR4, -R214.reuse ;  /* 0x00000004e9e97c23 */ /* 0x100fe200080108d6 */
[----:B------:R-:W-:Y:S01]  /*c250*/  MUFU.EX2 R212, R212 ;  /* 0x000000d400d47308 */ /* 0x000fe20000000800 */
[--C-:B------:R-:W-:Y:S01]  /*c260*/  FFMA.FTZ R234, R215, UR4, -R214.reuse ;  /* 0x00000004d7ea7c23 */ /* 0x100fe200080108d6 */
[----:B------:R-:W-:Y:S01]  /*c270*/  LDSM.16.MT88.4 R184, [R196+0x1000] ;  /* 0x00100000c4b8783b */ /* 0x000fe20000004200 */
[--C-:B------:R-:W-:Y:S01]  /*c280*/  FFMA.FTZ R217, R217, UR4, -R214.reuse ;  /* 0x00000004d9d97c23 */ /* 0x100fe200080108d6 */
[----:B------:R-:W-:Y:S01]  /*c290*/  MUFU.EX2 R221, R233 ;  /* 0x000000e900dd7308 */ /* 0x000fe20000000800 */
[----:B---3--:R-:W-:Y:S01]  /*c2a0*/  HMMA.16816.F32.BF16 R76, R8, R148, R76 ;  /* 0x00000094084c723c */ /* 0x008fe2000004184c */
[----:B------:R-:W-:Y:S01]  /*c2b0*/  LDSM.16.MT88.4 R180, [R223+0x1b000] ;  /* 0x01b00000dfb4783b */ /* 0x000fe20000004200 */
[----:B------:R-:W-:Y:S01]  /*c2c0*/  FFMA.FTZ R211, R211, UR4, -R214 ;  /* 0x00000004d3d37c23 */ /* 0x000fe200080108d6 */
[----:B------:R-:W-:Y:S01]  /*c2d0*/  MUFU.EX2 R213, R213 ;  /* 0x000000d500d57308 */ /* 0x000fe20000000800 */
[----:B------:R-:W-:-:S03]  /*c2e0*/  FFMA.FTZ R190, R237, R193, R190 ;  /* 0x000000c1edbe7223 */ /* 0x000fc600000100be */
[----:B------:R-:W-:Y:S01]  /*c2f0*/  MUFU.EX2 R216, R216 ;  /* 0x000000d800d87308 */ /* 0x000fe20000000800 */
[C---:B------:R-:W-:Y:S01]  /*c300*/  HMMA.16816.F32.BF16 R80, R8.reuse, R150, R80 ;  /* 0x000000960850723c */ /* 0x040fe20000041850 */
[----:B------:R-:W3:Y:S01]  /*c310*/  LDSM.16.MT88.4 R148, [R223+0x1e000] ;  /* 0x01e00000df94783b */ /* 0x000ee20000004200 */
[----:B------:R-:W-:Y:S01]  /*c320*/  FADD.FTZ R189, R189, R190 ;  /* 0x000000bebdbd7221 */ /* 0x000fe20000010000 */
[----:B------:R-:W-:Y:S04]  /*c330*/  MUFU.EX2 R219, R219 ;  /* 0x000000db00db7308 */ /* 0x000fe80000000800 */
[----:B------:R-:W-:Y:S01]  /*c340*/  MUFU.EX2 R232, R232 ;  /* 0x000000e800e87308 */ /* 0x000fe20000000800 */
[C---:B-1----:R-:W-:Y:S03]  /*c350*/  HMMA.16816.F32.BF16 R92, R8.reuse, R144, R92 ;  /* 0x00000090085c723c */ /* 0x042fe6000004185c */
[----:B------:R-:W-:Y:S04]  /*c360*/  MUFU.EX2 R218, R218 ;  /* 0x000000da00da7308 */ /* 0x000fe80000000800 */
[----:B------:R-:W-:Y:S01]  /*c370*/  MUFU.EX2 R231, R231 ;  /* 0x000000e700e77308 */ /* 0x000fe20000000800 */
[C---:B------:R-:W-:Y:S01]  /*c380*/  HMMA.16816.F32.BF16 R96, R8.reuse, R146, R96 ;  /* 0x000000920860723c */ /* 0x040fe20000041860 */
[----:B------:R-:W1:Y:S02]  /*c390*/  LDSM.16.MT88.4 R144, [R203+0x6000] ;  /* 0x00600000cb90783b */ /* 0x000e640000004200 */
[----:B------:R-:W-:Y:S04]  /*c3a0*/  MUFU.EX2 R215, R217 ;  /* 0x000000d900d77308 */ /* 0x000fe80000000800 */
[----:B------:R-:W-:Y:S01]  /*c3b0*/  MUFU.EX2 R234, R234 ;  /* 0x000000ea00ea7308 */ /* 0x000fe20000000800 */
[C---:B------:R-:W-:Y:S08]  /*c3c0*/  HMMA.16816.F32.BF16 R36, R8.reuse, R152, R36 ;  /* 0x000000980824723c */ /* 0x040ff00000041824 */
[C---:B--2---:R-:W-:Y:S08]  /*c3d0*/  HMMA.16816.F32.BF16 R108, R8.reuse, R140, R108 ;  /* 0x0000008c086c723c */ /* 0x044ff0000004186c */
[C---:B------:R-:W-:Y:S01]  /*c3e0*/  HMMA.16816.F32.BF16 R112, R8.reuse, R142, R112 ;  /* 0x0000008e0870723c */ /* 0x040fe20000041870 */
[----:B------:R-:W2:Y:S07]  /*c3f0*/  LDSM.16.MT88.4 R140, [R223+0x18800] ;  /* 0x01880000df8c783b */ /* 0x000eae0000004200 */
[C---:B---3--:R-:W-:Y:S01]  /*c400*/  HMMA.16816.F32.BF16 R100, R8.reuse, R148, R100 ;  /* 0x000000940864723c */ /* 0x048fe20000041864 */
[--C-:B------:R-:W-:Y:S01]  /*c410*/  FFMA.FTZ R148, R195, UR4, -R214.reuse ;  /* 0x00000004c3947c23 */ /* 0x100fe200080108d6 */
[----:B------:R-:W-:Y:S01]  /*c420*/  FFMA.FTZ R195, R199, UR4, -R214 ;  /* 0x00000004c7c37c23 */ /* 0x000fe200080108d6 */
[----:B------:R-:W-:Y:S01]  /*c430*/  FFMA.FTZ R199, R171, UR4, -R208 ;  /* 0x00000004abc77c23 */ /* 0x000fe200080108d0 */
[----:B------:R-:W-:Y:S01]  /*c440*/  FFMA.FTZ R214, R210, UR4, -R214 ;  /* 0x00000004d2d67c23 */ /* 0x000fe200080108d6 */
[----:B------:R3:W4:Y:S01]  /*c450*/  MUFU.EX2 R197, R148 ;  /* 0x0000009400c57308 */ /* 0x0007220000000800 */
[----:B------:R-:W-:Y:S02]  /*c460*/  LDSM.16.MT88.4 R168, [R223+0x1c800] ;  /* 0x01c80000dfa8783b */ /* 0x000fe40000004200 */
[C---:B------:R-:W-:Y:S01]  /*c470*/  HMMA.16816.F32.BF16 R40, R8.reuse, R154, R40 ;  /* 0x0000009a0828723c */ /* 0x040fe20000041828 */
[----:B------:R-:W5:Y:S01]  /*c480*/  MUFU.EX2 R195, R195 ;  /* 0x000000c300c37308 */ /* 0x000f620000000800 */
[----:B------:R-:W2:Y:S03]  /*c490*/  LDSM.16.MT88.4 R152, [R204+0x18800] ;  /* 0x01880000cc98783b */ /* 0x000ea60000004200 */
[----:B------:R-:W5:Y:S03]  /*c4a0*/  MUFU.EX2 R199, R199 ;  /* 0x000000c700c77308 */ /* 0x000f660000000800 */
[C---:B------:R-:W-:Y:S01]  /*c4b0*/  HMMA.16816.F32.BF16 R104, R8.reuse, R150, R104 ;  /* 0x000000960868723c */ /* 0x040fe20000041868 */
[----:B------:R-:W-:Y:S01]  /*c4c0*/  MUFU.EX2 R210, R211 ;  /* 0x000000d300d27308 */ /* 0x000fe20000000800 */
[----:B---3--:R-:W3:Y:S06]  /*c4d0*/  LDSM.16.MT88.4 R148, [R203+0x800] ;  /* 0x00080000cb94783b */ /* 0x008eec0000004200 */
[C---:B-1----:R-:W-:Y:S08]  /*c4e0*/  HMMA.16816.F32.BF16 R116, R8.reuse, R144, R116 ;  /* 0x000000900874723c */ /* 0x042ff00000041874 */
[C---:B------:R-:W-:Y:S01]  /*c4f0*/  HMMA.16816.F32.BF16 R120, R8.reuse, R146, R120 ;  /* 0x000000920878723c */ /* 0x040fe20000041878 */
[----:B------:R-:W1:Y:S07]  /*c500*/  LDSM.16.MT88.4 R144, [R196+0x800] ;  /* 0x00080000c490783b */ /* 0x000e6e0000004200 */
[C---:B------:R-:W-:Y:S08]  /*c510*/  HMMA.16816.F32.BF16 R124, R8.reuse, R156, R124 ;  /* 0x0000009c087c723c */ /* 0x040ff0000004187c */
[----:B------:R-:W-:Y:S01]  /*c520*/  HMMA.16816.F32.BF16 R8, R8, R158, R128 ;  /* 0x0000009e0808723c */ /* 0x000fe20000041880 */
[----:B----4-:R-:W-:Y:S01]  /*c530*/  F2FP.BF16.F32.PACK_AB R128, R198, R197 ;  /* 0x000000c5c680723e */ /* 0x010fe200000010ff */
[----:B------:R-:W-:Y:S01]  /*c540*/  LDSM.16.MT88.4 R156, [R196+0x2800] ;  /* 0x00280000c49c783b */ /* 0x000fe20000004200 */
[----:B------:R-:W-:-:S02]  /*c550*/  F2FP.BF16.F32.PACK_AB R129, R201, R200 ;  /* 0x000000c8c981723e */ /* 0x000fc400000010ff */
[----:B-----5:R-:W-:Y:S02]  /*c560*/  F2FP.BF16.F32.PACK_AB R130, R194, R195 ;  /* 0x000000c3c282723e */ /* 0x020fe400000010ff */
[----:B------:R-:W-:-:S07]  /*c570*/  F2FP.BF16.F32.PACK_AB R131, R202, R199 ;  /* 0x000000c7ca83723e */ /* 0x000fce00000010ff */
        /* <DEDUP_REMOVED lines=10> */
[C---:B--2---:R-:W-:Y:S08]  /*c620*/  HMMA.16816.F32.BF16 R36, R128.reuse, R140, R36 ;  /* 0x0000008c8024723c */ /* 0x044ff00000041824 */
[C---:B------:R-:W-:Y:S01]  /*c630*/  HMMA.16816.F32.BF16 R40, R128.reuse, R142, R40 ;  /* 0x0000008e8028723c */ /* 0x040fe20000041828 */
[----:B------:R-:W1:Y:S07]  /*c640*/  LDSM.16.MT88.4 R140, [R204+0x1e800] ;  /* 0x01e80000cc8c783b */ /* 0x000e6e0000004200 */
        /* <DEDUP_REMOVED lines=27> */
[----:B------:R-:W-:Y:S07]  /*c800*/  LDSM.16.MT88.4 R144, [R204+0x19000] ;  /* 0x01900000cc90783b */ /* 0x000fee0000004200 */
[C---:B---3--:R-:W-:Y:S08]  /*c810*/  HMMA.16816.F32.BF16 R116, R128.reuse, R156, R116 ;  /* 0x0000009c8074723c */ /* 0x048ff00000041874 */
[C---:B------:R-:W-:Y:S08]  /*c820*/  HMMA.16816.F32.BF16 R120, R128.reuse, R158, R120 ;  /* 0x0000009e8078723c */ /* 0x040ff00000041878 */
[C---:B----4-:R-:W-:Y:S08]  /*c830*/  HMMA.16816.F32.BF16 R124, R128.reuse, R152, R124 ;  /* 0x00000098807c723c */ /* 0x050ff0000004187c */
[----:B------:R-:W-:Y:S01]  /*c840*/  HMMA.16816.F32.BF16 R128, R128, R154, R8 ;  /* 0x0000009a8080723c */ /* 0x000fe20000041808 */
[----:B------:R-:W2:Y:S01]  /*c850*/  LDSM.16.MT88.4 R152, [R196+0x3000] ;  /* 0x00300000c498783b */ /* 0x000ea20000004200 */
[----:B------:R-:W-:-:S02]  /*c860*/  F2FP.BF16.F32.PACK_AB R8, R221, R212 ;  /* 0x000000d4dd08723e */ /* 0x000fc400000010ff */
[----:B------:R-:W-:Y:S02]  /*c870*/  F2FP.BF16.F32.PACK_AB R9, R232, R219 ;  /* 0x000000dbe809723e */ /* 0x000fe400000010ff */
[----:B------:R-:W-:Y:S02]  /*c880*/  F2FP.BF16.F32.PACK_AB R10, R216, R213 ;  /* 0x000000d5d80a723e */ /* 0x000fe400000010ff */
[----:B------:R-:W-:-:S07]  /*c890*/  F2FP.BF16.F32.PACK_AB R11, R231, R218 ;  /* 0x000000dae70b723e */ /* 0x000fce00000010ff */
[C---:B-1----:R-:W-:Y:S08]  /*c8a0*/  HMMA.16816.F32.BF16 R28, R8.reuse, R140, R28 ;  /* 0x0000008c081c723c */ /* 0x042ff0000004181c */
[C---:B------:R-:W-:Y:S01]  /*c8b0*/  HMMA.16816.F32.BF16 R32, R8.reuse, R142, R32 ;  /* 0x0000008e0820723c */ /* 0x040fe20000041820 */
[----:B------:R-:W1:Y:S07]  /*c8c0*/  LDSM.16.MT88.4 R140, [R196+0x5000] ;  /* 0x00500000c48c783b */ /* 0x000e6e0000004200 */
[C---:B-----5:R-:W-:Y:S01]  /*c8d0*/  HMMA.16816.F32.BF16 R160, R8.reuse, R148, R12 ;  /* 0x0000009408a0723c */ /* 0x060fe2000004180c */
        /* <DEDUP_REMOVED lines=22> */
[----:B------:R-:W-:Y:S01]  /*ca40*/  HMMA.16816.F32.BF16 R68, R8, R168, R68 ;  /* 0x000000a80844723c */ /* 0x000fe20000041844 */
[----:B------:R-:W-:-:S02]  /*ca50*/  FFMA.FTZ R168, R209, UR4, -R208 ;  /* 0x00000004d1a87c23 */ /* 0x000fc400080108d0 */
[----:B------:R-:W-:Y:S05]  /*ca60*/  MUFU.EX2 R209, R214 ;  /* 0x000000d600d17308 */ /* 0x000fea0000000800 */
[C---:B--2---:R-:W-:Y:S01]  /*ca70*/  HMMA.16816.F32.BF16 R116, R8.reuse, R152, R116 ;  /* 0x000000980874723c */ /* 0x044fe20000041874 */
[--C-:B------:R-:W-:Y:S01]  /*ca80*/  FFMA.FTZ R153, R207, UR4, -R208.reuse ;  /* 0x00000004cf997c23 */ /* 0x100fe200080108d0 */
[--C-:B------:R-:W-:Y:S01]  /*ca90*/  FFMA.FTZ R152, R206, UR4, -R208.reuse ;  /* 0x00000004ce987c23 */ /* 0x100fe200080108d0 */
[----:B------:R-:W-:Y:S01]  /*caa0*/  FFMA.FTZ R208, R205, UR4, -R208 ;  /* 0x00000004cdd07c23 */ /* 0x000fe200080108d0 */
[----:B------:R2:W-:Y:S04]  /*cab0*/  MUFU.EX2 R207, R168 ;  /* 0x000000a800cf7308 */ /* 0x0005e80000000800 */
[----:B------:R-:W3:Y:S01]  /*cac0*/  MUFU.EX2 R206, R153 ;  /* 0x0000009900ce7308 */ /* 0x000ee20000000800 */
[C---:B------:R-:W-:Y:S03]  /*cad0*/  HMMA.16816.F32.BF16 R136, R8.reuse, R184, R136 ;  /* 0x000000b80888723c */ /* 0x040fe60000041888 */
[----:B------:R-:W-:Y:S04]  /*cae0*/  MUFU.EX2 R205, R152 ;  /* 0x0000009800cd7308 */ /* 0x000fe80000000800 */
[----:B------:R-:W4:Y:S01]  /*caf0*/  MUFU.EX2 R208, R208 ;  /* 0x000000d000d07308 */ /* 0x000f220000000800 */
        /* <DEDUP_REMOVED lines=12> */
[----:B--2---:R-:W-:Y:S07]  /*cbc0*/  LDSM.16.MT88.4 R168, [R196+0x1800] ;  /* 0x00180000c4a8783b */ /* 0x004fee0000004200 */
[C---:B-----5:R-:W-:Y:S08]  /*cbd0*/  HMMA.16816.F32.BF16 R84, R8.reuse, R144, R84 ;  /* 0x000000900854723c */ /* 0x060ff00000041854 */
[C---:B------:R-:W-:Y:S01]  /*cbe0*/  HMMA.16816.F32.BF16 R88, R8.reuse, R146, R88 ;  /* 0x000000920858723c */ /* 0x040fe20000041858 */
[----:B------:R-:W2:Y:S07]  /*cbf0*/  LDSM.16.MT88.4 R144, [R204+0x1b800] ;  /* 0x01b80000cc90783b */ /* 0x000eae0000004200 */
[C---:B------:R-:W-:Y:S08]  /*cc00*/  HMMA.16816.F32.BF16 R120, R8.reuse, R154, R120 ;  /* 0x0000009a0878723c */ /* 0x040ff00000041878 */
[C---:B-1----:R-:W-:Y:S08]  /*cc10*/  HMMA.16816.F32.BF16 R124, R8.reuse, R140, R124 ;  /* 0x0000008c087c723c */ /* 0x042ff0000004187c */
[----:B------:R-:W-:Y:S01]  /*cc20*/  HMMA.16816.F32.BF16 R128, R8, R142, R128 ;  /* 0x0000008e0880723c */ /* 0x000fe20000041880 */
[----:B------:R-:W-:Y:S01]  /*cc30*/  F2FP.BF16.F32.PACK_AB R8, R234, R215 ;  /* 0x000000d7ea08723e */ /* 0x000fe200000010ff */
[----:B------:R-:W-:Y:S01]  /*cc40*/  LDSM.16.MT88.4 R140, [R203+0x1800] ;  /* 0x00180000cb8c783b */ /* 0x000fe20000004200 */
[----:B---3--:R-:W-:-:S02]  /*cc50*/  F2FP.BF16.F32.PACK_AB R9, R206, R207 ;  /* 0x000000cfce09723e */ /* 0x008fc400000010ff */
[----:B------:R-:W-:Y:S02]  /*cc60*/  F2FP.BF16.F32.PACK_AB R10, R209, R210 ;  /* 0x000000d2d10a723e */ /* 0x000fe400000010ff */
[----:B----4-:R-:W-:-:S07]  /*cc70*/  F2FP.BF16.F32.PACK_AB R11, R208, R205 ;  /* 0x000000cdd00b723e */ /* 0x010fce00000010ff */
        /* <DEDUP_REMOVED lines=9> */
[----:B-1----:R-:W-:Y:S01]  /*cd10*/  HMMA.16816.F32.BF16 R60, R8, R20, R60 ;  /* 0x00000014083c723c */ /* 0x002fe2000004183c */
[----:B------:R-:W-:-:S04]  /*cd20*/  FFMA.FTZ R20, R235, R192, R166 ;  /* 0x000000c0eb147223 */ /* 0x000fc800000100a6 */
[----:B------:R-:W-:-:S03]  /*cd30*/  FADD.FTZ R20, R165, R20 ;  /* 0x00000014a5147221 */ /* 0x000fc60000010000 */
[C---:B------:R-:W-:Y:S08]  /*cd40*/  HMMA.16816.F32.BF16 R48, R8.reuse, R146, R48 ;  /* 0x000000920830723c */ /* 0x040ff00000041830 */
[C---:B------:R-:W-:Y:S01]  /*cd50*/  HMMA.16816.F32.BF16 R148, R8.reuse, R150, R24 ;  /* 0x000000960894723c */ /* 0x040fe20000041818 */
[----:B------:R-:W1:Y:S07]  /*cd60*/  LDSM.16.MT88.4 R24, [R223+0x1b800] ;  /* 0x01b80000df18783b */ /* 0x000e6e0000004200 */
[C---:B------:R-:W-:Y:S01]  /*cd70*/  HMMA.16816.F32.BF16 R144, R8.reuse, R140, R28 ;  /* 0x0000008c0890723c */ /* 0x040fe2000004181c */
[----:B------:R-:W2:Y:S07]  /*cd80*/  LDSM.16.MT88.4 R28, [R223+0x1f800] ;  /* 0x01f80000df1c783b */ /* 0x000eae0000004200 */
[C---:B---3--:R-:W-:Y:S08]  /*cd90*/  HMMA.16816.F32.BF16 R68, R8.reuse, R16, R68 ;  /* 0x000000100844723c */ /* 0x048ff00000041844 */
[C---:B------:R-:W-:Y:S01]  /*cda0*/  HMMA.16816.F32.BF16 R72, R8.reuse, R18, R72 ;  /* 0x000000120848723c */ /* 0x040fe20000041848 */
[----:B------:R-:W3:Y:S07]  /*cdb0*/  LDSM.16.MT88.4 R16, [R196+0x7800] ;  /* 0x00780000c410783b */ /* 0x000eee0000004200 */
[----:B----4-:R-:W-:Y:S01]  /*cdc0*/  HMMA.16816.F32.BF16 R92, R8, R12, R92 ;  /* 0x0000000c085c723c */ /* 0x010fe2000004185c */
        /* <DEDUP_REMOVED lines=49> */
.L_x_2030:
[----:B------:R-:W-:-:S12]  /*d0e0*/  UIADD3 UR20, UPT, UPT, UR32, -0x1, URZ ;  /* 0xffffffff20147890 */ /* 0x000fd8000fffe0ff */
.L_x_2033:
[----:B------:R-:W-:-:S09]  /*d0f0*/  UISETP.GE.AND UP0, UPT, UR20, UR18, UPT ;  /* 0x000000121400728c */ /* 0x000fd2000bf06270 */
[----:B------:R-:W-:Y:S05]  /*d100*/  BRA.U !UP0, `(.L_x_2034) ;  /* 0x0000003d08547547 */ /* 0x000fea000b800000 */
[----:B------:R-:W1:Y:S01]  /*d110*/  S2R R6, SR_TID.X ;  /* 0x0000000000067919 */ /* 0x000e620000002100 */
[----:B------:R-:W2:Y:S01]  /*d120*/  LDCU UR11, c[0x0][0x3c4] ;  /* 0x00007880ff0b77ac */ /* 0x000ea20008000800 */
[----:B------:R-:W-:Y:S01]  /*d130*/  LOP3.LUT R217, R7, R2, RZ, 0xfc, !PT ;  /* 0x0000000207d97212 */ /* 0x000fe200078efcff */
[----:B------:R-:W-:Y:S01]  /*d140*/  IMAD.MOV.U32 R2, RZ, RZ, R3 ;  /* 0x000000ffff027224 */ /* 0x000fe200078e0003 */
[----:B------:R-:W-:Y:S01]  /*d150*/  LOP3.LUT P0, RZ, R0, 0x2, RZ, 0xc0, !PT ;  /* 0x0000000200ff7812 */ /* 0x000fe2000780c0ff */
[----:B------:R-:W-:Y:S01]  /*d160*/  VIADD R233, R230, 0x8 ;  /* 0x00000008e6e97836 */ /* 0x000fe20000000000 */
[----:B------:R-:W-:Y:S01]  /*d170*/  LOP3.LUT P2, RZ, R0, 0x4, RZ, 0xc0, !PT ;  /* 0x0000000400ff7812 */ /* 0x000fe2000784c0ff */
[----:B------:R-:W-:Y:S01]  /*d180*/  IMAD.MOV.U32 R0, RZ, RZ, R164 ;  /* 0x000000ffff007224 */ /* 0x000fe200078e00a4 */
[----:B------:R-:W-:Y:S01]  /*d190*/  MOV R3, 0x40 ;  /* 0x0000004000037802 */ /* 0x000fe20000000f00 */
[----:B------:R-:W-:Y:S01]  /*d1a0*/  VIADD R232, R223, 0x18040 ;  /* 0x00018040dfe87836 */ /* 0x000fe20000000000 */
[----:B------:R-:W-:Y:S01]  /*d1b0*/  SEL R218, R4, 0xffffffe0, !P0 ;  /* 0xffffffe004da7807 */ /* 0x000fe20004000000 */
[----:B------:R-:W-:Y:S01]  /*d1c0*/  USHF.L.U32 UR8, UR6, 0x5, URZ ;  /* 0x0000000506087899 */ /* 0x000fe200080006ff */
[----:B------:R-:W-:Y:S01]  /*d1d0*/  SEL R4, R3, 0xffffffc0, !P2 ;  /* 0xffffffc003047807 */ /* 0x000fe20005000000 */
[----:B------:R-:W3:Y:S01]  /*d1e0*/  LDCU UR4, c[0x0][0x45c] ;  /* 0x00008b80ff0477ac */ /* 0x000ee20008000800 */
[----:B------:R-:W-:Y:S01]  /*d1f0*/  LEA R217, R217, UR5, 0x1 ;  /* 0x00000005d9d97c11 */ /* 0x000fe2000f8e08ff */
[----:B------:R-:W-:Y:S01]  /*d200*/  IMAD.IADD R214, R5, 0x1, R218 ;  /* 0x0000000105d67824 */ /* 0x000fe200078e02da */
[----:B------:R-:W-:Y:S01]  /*d210*/  IADD3 R231, PT, PT, R223, 0x18000, RZ ;  /* 0x00018000dfe77810 */ /* 0x000fe20007ffe0ff */
[----:B------:R-:W-:Y:S01]  /*d220*/  IMAD.IADD R219, R5, 0x1, R4 ;  /* 0x0000000105db7824 */ /* 0x000fe200078e0204 */
[----:B------:R-:W-:Y:S01]  /*d230*/  IADD3 R221, PT, PT, R217, R4, RZ ;  /* 0x00000004d9dd7210 */ /* 0x000fe20007ffe0ff */
[----:B------:R-:W-:Y:S01]  /*d240*/  IMAD.IADD R216, R223, 0x1, R218 ;  /* 0x00000001dfd87824 */ /* 0x000fe200078e02da */
[----:B------:R-:W-:Y:S01]  /*d250*/  IADD3 R213, PT, PT, R217, R218, RZ ;  /* 0x000000dad9d57210 */ /* 0x000fe20007ffe0ff */
[C---:B------:R-:W-:Y:S01]  /*d260*/  IMAD.IADD R215, R218.reuse, 0x1, R219 ;  /* 0x00000001dad77824 */ /* 0x040fe200078e02db */
[----:B------:R-:W-:Y:S01]  /*d270*/  IADD3 R212, PT, PT, R218, R221, RZ ;  /* 0x000000dddad47210 */ /* 0x000fe20007ffe0ff */
[----:B--2---:R-:W-:Y:S01]  /*d280*/  USHF.L.U64.HI UR11, UR6, 0x5, UR11 ;  /* 0x00000005060b7899 */ /* 0x004fe2000801020b */
[----:B------:R-:W2:Y:S01]  /*d290*/  LDCU UR9, c[0x0][0x50c] ;  /* 0x0000a180ff0977ac */ /* 0x000ea20008000800 */
[----:B------:R-:W4:Y:S01]  /*d2a0*/  LDCU.64 UR6, c[0x0][0x3c0] ;  /* 0x00007800ff0677ac */ /* 0x000f220008000a00 */
[----:B-1----:R-:W-:-:S05]  /*d2b0*/  IMAD.SHL.U32 R6, R6, 0x2, RZ ;  /* 0x0000000206067824 */ /* 0x002fca00078e00ff */
[----:B------:R-:W-:Y:S01]  /*d2c0*/  LOP3.LUT R234, R6, 0x6, RZ, 0xc0, !PT ;  /* 0x0000000606ea7812 */ /* 0x000fe200078ec0ff */
[----:B---3--:R-:W-:Y:S06]  /*d2d0*/  BRA `(.L_x_2035) ;  /* 0x0000000000647947 */ /* 0x008fec0003800000 */
.L_x_2037:
        /* <DEDUP_REMOVED lines=25> */
.L_x_2035:
[----:B------:R-:W-:Y:S04]  /*d470*/  DEPBAR.LE SB0, 0x0 ;  /* 0x000080000000791a */ /* 0x000fe80000000000 */
[----:B------:R-:W-:Y:S01]  /*d480*/  BAR.SYNC.DEFER_BLOCKING 0x0 ;  /* 0x0000000000007b1d */ /* 0x000fe20000010000 */
[----:B----4-:R-:W-:Y:S04]  /*d490*/  UIMAD.WIDE.U32 UR14, UR20, UR6, URZ ;  /* 0x00000006140e72a5 */ /* 0x010fe8000f8e00ff */
        /* <DEDUP_REMOVED lines=18> */
[----:B------:R-:W-:Y:S02]  /*d5c0*/  LDGSTS.E.BYPASS.LTC128B.128 [R227+0x1a000], desc[UR24][R32.64+0x80] ;  /* 0x1a00008020e37fae */ /* 0x000fe4000b981a18 */
[----:B------:R-:W-:Y:S04]  /*d5d0*/  IMAD R3, R3, 0x40, R234 ;  /* 0x0000004003037824 */ /* 0x000fe800078e02ea */
[----:B------:R-:W-:Y:S01]  /*d5e0*/  LDGSTS.E.BYPASS.LTC128B.128 [R227+0x1c000], desc[UR24][R32.64+0x100] ;  /* 0x1c00010020e37fae */ /* 0x000fe2000b981a18 */
[----:B------:R-:W-:Y:S01]  /*d5f0*/  VIADD R243, R3, 0x8 ;  /* 0x0000000803f37836 */ /* 0x000fe20000000000 */
[-C--:B------:R-:W-:Y:S04]  /*d600*/  ISETP.GT.AND P6, PT, R230, R3.reuse, PT ;  /* 0x00000003e600720c */ /* 0x080fe80003fc4270 */
[----:B------:R-:W-:Y:S01]  /*d610*/  LDGSTS.E.BYPASS.LTC128B.128 [R227+0x1e000], desc[UR24][R32.64+0x180] ;  /* 0x1e00018020e37fae */ /* 0x000fe2000b981a18 */
[----:B------:R-:W-:Y:S01]  /*d620*/  ISETP.GT.AND P4, PT, R233, R3, PT ;  /* 0x00000003e900720c */ /* 0x000fe20003f84270 */
[----:B------:R-:W-:Y:S04]  /*d630*/  VIADD R247, R3, 0x10 ;  /* 0x0000001003f77836 */ /* 0x000fe80000000000 */
[----:B------:R-:W-:Y:S06]  /*d640*/  LDGSTS.E.BYPASS.LTC128B.128 [R227+0x19000], desc[UR24][R30.64] ;  /* 0x190000001ee37fae */ /* 0x000fec000b981a18 */
[----:B------:R-:W-:Y:S06]  /*d650*/  LDGSTS.E.BYPASS.LTC128B.128 [R227+0x1b000], desc[UR24][R30.64+0x80] ;  /* 0x1b0000801ee37fae */ /* 0x000fec000b981a18 */
[----:B------:R-:W-:Y:S06]  /*d660*/  LDGSTS.E.BYPASS.LTC128B.128 [R227+0x1d000], desc[UR24][R30.64+0x100] ;  /* 0x1d0001001ee37fae */ /* 0x000fec000b981a18 */
[----:B------:R1:W-:Y:S06]  /*d670*/  LDGSTS.E.BYPASS.LTC128B.128 [R227+0x1f000], desc[UR24][R30.64+0x180] ;  /* 0x1f0001801ee37fae */ /* 0x0003ec000b981a18 */
[----:B------:R-:W-:Y:S06]  /*d680*/  LDSM.16.M88.4 R168, [R217] ;  /* 0x00000000d9a8783b */ /* 0x000fec0000000200 */
[----:B------:R-:W3:Y:S06]  /*d690*/  LDSM.16.M88.4 R172, [R220+UR5+0x10000] ;  /* 0x01000005dcac783b */ /* 0x000eec0008000200 */
[----:B------:R-:W4:Y:S06]  /*d6a0*/  LDSM.16.M88.4 R176, [R220+UR5+0x10800] ;  /* 0x01080005dcb0783b */ /* 0x000f2c0008000200 */
[----:B------:R-:W5:Y:S06]  /*d6b0*/  LDSM.16.M88.4 R180, [R220+UR5+0x11000] ;  /* 0x01100005dcb4783b */ /* 0x000f6c0008000200 */
[----:B------:R-:W0:Y:S06]  /*d6c0*/  LDGDEPBAR ;  /* 0x00000000000079af */ /* 0x000e2c0000000000 */
[----:B------:R-:W1:Y:S06]  /*d6d0*/  LDSM.16.M88.4 R184, [R220+UR5+0x11800] ;  /* 0x01180005dcb8783b */ /* 0x000e6c0008000200 */
[----:B------:R-:W-:Y:S06]  /*d6e0*/  LDSM.16.M88.4 R188, [R213] ;  /* 0x00000000d5bc783b */ /* 0x000fec0000000200 */
[----:B------:R-:W2:Y:S01]  /*d6f0*/  LDSM.16.M88.4 R192, [R214+0x10000] ;  /* 0x01000000d6c0783b */ /* 0x000ea20000000200 */
[C---:B---3--:R-:W-:Y:S05]  /*d700*/  HMMA.16816.F32.BF16 R4, R168.reuse, R172, RZ ;  /* 0x000000aca804723c */ /* 0x048fea00000418ff */
[----:B------:R-:W3:Y:S06]  /*d710*/  LDSM.16.M88.4 R196, [R214+0x10800] ;  /* 0x01080000d6c4783b */ /* 0x000eec0000000200 */
[----:B------:R-:W3:Y:S01]  /*d720*/  LDSM.16.M88.4 R200, [R214+0x11000] ;  /* 0x01100000d6c8783b */ /* 0x000ee20000000200 */
[C---:B------:R-:W-:Y:S05]  /*d730*/  HMMA.16816.F32.BF16 R8, R168.reuse, R174, RZ ;  /* 0x000000aea808723c */ /* 0x040fea00000418ff */
[----:B------:R-:W3:Y:S03]  /*d740*/  LDSM.16.M88.4 R204, [R214+0x11800] ;  /* 0x01180000d6cc783b */ /* 0x000ee60000000200 */
[C---:B----4-:R-:W-:Y:S03]  /*d750*/  HMMA.16816.F32.BF16 R12, R168.reuse, R176, RZ ;  /* 0x000000b0a80c723c */ /* 0x050fe600000418ff */
[----:B------:R-:W-:Y:S05]  /*d760*/  LDSM.16.M88.4 R172, [R221] ;  /* 0x00000000ddac783b */ /* 0x000fea0000000200 */
[C---:B------:R-:W-:Y:S01]  /*d770*/  HMMA.16816.F32.BF16 R16, R168.reuse, R178, RZ ;  /* 0x000000b2a810723c */ /* 0x040fe200000418ff */
[----:B------:R-:W4:Y:S06]  /*d780*/  LDSM.16.M88.4 R176, [R219+0x10000] ;  /* 0x01000000dbb0783b */ /* 0x000f2c0000000200 */
[----:B------:R-:W-:Y:S01]  /*d790*/  LDSM.16.M88.4 R164, [R219+0x11000] ;  /* 0x01100000dba4783b */ /* 0x000fe20000000200 */
[C---:B-----5:R-:W-:Y:S05]  /*d7a0*/  HMMA.16816.F32.BF16 R20, R168.reuse, R180, RZ ;  /* 0x000000b4a814723c */ /* 0x060fea00000418ff */
[----:B------:R-:W-:Y:S03]  /*d7b0*/  LDSM.16.M88.4 R208, [R219+0x11800] ;  /* 0x01180000dbd0783b */ /* 0x000fe60000000200 */
[C---:B------:R-:W-:Y:S03]  /*d7c0*/  HMMA.16816.F32.BF16 R24, R168.reuse, R182, RZ ;  /* 0x000000b6a818723c */ /* 0x040fe600000418ff */
[----:B------:R-:W5:Y:S05]  /*d7d0*/  LDSM.16.M88.4 R180, [R219+0x10800] ;  /* 0x01080000dbb4783b */ /* 0x000f6a0000000200 */
[C---:B-1----:R-:W-:Y:S08]  /*d7e0*/  HMMA.16816.F32.BF16 R28, R168.reuse, R184, RZ ;  /* 0x000000b8a81c723c */ /* 0x042ff000000418ff */
[----:B------:R-:W-:Y:S01]  /*d7f0*/  HMMA.16816.F32.BF16 R32, R168, R186, RZ ;  /* 0x000000baa820723c */ /* 0x000fe200000418ff */
[----:B------:R-:W-:Y:S06]  /*d800*/  LDSM.16.M88.4 R168, [R212] ;  /* 0x00000000d4a8783b */ /* 0x000fec0000000200 */
[----:B------:R-:W1:Y:S01]  /*d810*/  LDSM.16.M88.4 R184, [R215+0x10000] ;  /* 0x01000000d7b8783b */ /* 0x000e620000000200 */
[C---:B--2---:R-:W-:Y:S08]  /*d820*/  HMMA.16816.F32.BF16 R4, R188.reuse, R192, R4 ;  /* 0x000000c0bc04723c */ /* 0x044ff00000041804 */
[C---:B------:R-:W-:Y:S01]  /*d830*/  HMMA.16816.F32.BF16 R8, R188.reuse, R194, R8 ;  /* 0x000000c2bc08723c */ /* 0x040fe20000041808 */
[----:B------:R-:W2:Y:S07]  /*d840*/  LDSM.16.M88.4 R192, [R215+0x10800] ;  /* 0x01080000d7c0783b */ /* 0x000eae0000000200 */
[C---:B---3--:R-:W-:Y:S08]  /*d850*/  HMMA.16816.F32.BF16 R12, R188.reuse, R196, R12 ;  /* 0x000000c4bc0c723c */ /* 0x048ff0000004180c */
[C---:B------:R-:W-:Y:S01]  /*d860*/  HMMA.16816.F32.BF16 R16, R188.reuse, R198, R16 ;  /* 0x000000c6bc10723c */ /* 0x040fe20000041810 */
[----:B------:R-:W-:Y:S07]  /*d870*/  LDSM.16.M88.4 R196, [R220+UR5+0x13800] ;  /* 0x01380005dcc4783b */ /* 0x000fee0008000200 */
[C---:B------:R-:W-:Y:S08]  /*d880*/  HMMA.16816.F32.BF16 R20, R188.reuse, R200, R20 ;  /* 0x000000c8bc14723c */ /* 0x040ff00000041814 */
[C---:B------:R-:W-:Y:S01]  /*d890*/  HMMA.16816.F32.BF16 R24, R188.reuse, R202, R24 ;  /* 0x000000cabc18723c */ /* 0x040fe20000041818 */
[----:B------:R-:W-:Y:S07]  /*d8a0*/  LDSM.16.M88.4 R200, [R214+0x12000] ;  /* 0x01200000d6c8783b */ /* 0x000fee0000000200 */
[C---:B------:R-:W-:Y:S08]  /*d8b0*/  HMMA.16816.F32.BF16 R28, R188.reuse, R204, R28 ;  /* 0x000000ccbc1c723c */ /* 0x040ff0000004181c */
[----:B------:R-:W-:Y:S01]  /*d8c0*/  HMMA.16816.F32.BF16 R32, R188, R206, R32 ;  /* 0x000000cebc20723c */ /* 0x000fe20000041820 */
[----:B------:R-:W-:Y:S06]  /*d8d0*/  LDSM.16.M88.4 R188, [R220+UR5+0x12000] ;  /* 0x01200005dcbc783b */ /* 0x000fec0008000200 */
[----:B------:R-:W-:Y:S01]  /*d8e0*/  LDSM.16.M88.4 R204, [R220+UR5+0x14000] ;  /* 0x01400005dccc783b */ /* 0x000fe20008000200 */
        /* <DEDUP_REMOVED lines=10> */
[----:B------:R-:W-:Y:S01]  /*d990*/  HMMA.16816.F32.BF16 R32, R172, R210, R32 ;  /* 0x000000d2ac20723c */ /* 0x000fe20000041820 */
[----:B------:R-:W4:Y:S06]  /*d9a0*/  LDSM.16.M88.4 R172, [R220+UR5+0x12800] ;  /* 0x01280005dcac783b */ /* 0x000f2c0008000200 */
[----:B------:R-:W-:Y:S01]  /*d9b0*/  LDSM.16.M88.4 R208, [R215+0x16000] ;  /* 0x01600000d7d0783b */ /* 0x000fe20000000200 */
[C---:B-1----:R-:W-:Y:S08]  /*d9c0*/  HMMA.16816.F32.BF16 R4, R168.reuse, R184, R4 ;  /* 0x000000b8a804723c */ /* 0x042ff00000041804 */
[C---:B------:R-:W-:Y:S01]  /*d9d0*/  HMMA.16816.F32.BF16 R8, R168.reuse, R186, R8 ;  /* 0x000000baa808723c */ /* 0x040fe20000041808 */
[----:B------:R-:W1:Y:S07]  /*d9e0*/  LDSM.16.M88.4 R184, [R220+UR5+0x13000] ;  /* 0x01300005dcb8783b */ /* 0x000e6e0008000200 */
        /* <DEDUP_REMOVED lines=8> */
[----:B------:R-:W5:Y:S06]  /*da70*/  LDSM.16.M88.4 R168, [R214+0x13000] ;  /* 0x01300000d6a8783b */ /* 0x000f6c0000000200 */
[----:B------:R-:W-:Y:S01]  /*da80*/  LDSM.16.M88.4 R176, [R221+0x4000] ;  /* 0x00400000ddb0783b */ /* 0x000fe20000000200 */
        /* <DEDUP_REMOVED lines=34> */
[----:B------:R-:W2:Y:S07]  /*dcb0*/  LDSM.16.M88.4 R164, [R220+UR5+0x14800] ;  /* 0x01480005dca4783b */ /* 0x000eae0008000200 */
[C---:B---3--:R-:W-:Y:S08]  /*dcc0*/  HMMA.16816.F32.BF16 R28, R176.reuse, R168, R28 ;  /* 0x000000a8b01c723c */ /* 0x048ff0000004181c */
[----:B------:R-:W-:Y:S01]  /*dcd0*/  HMMA.16816.F32.BF16 R32, R176, R170, R32 ;  /* 0x000000aab020723c */ /* 0x000fe20000041820 */
[----:B------:R-:W3:Y:S06]  /*dce0*/  LDSM.16.M88.4 R168, [R220+UR5+0x15000] ;  /* 0x01500005dca8783b */ /* 0x000eec0008000200 */
[----:B------:R-:W-:Y:S01]  /*dcf0*/  LDSM.16.M88.4 R176, [R213+0x8000] ;  /* 0x00800000d5b0783b */ /* 0x000fe20000000200 */
[C---:B------:R-:W-:Y:S08]  /*dd00*/  HMMA.16816.F32.BF16 R4, R188.reuse, R196, R4 ;  /* 0x000000c4bc04723c */ /* 0x040ff00000041804 */
[C---:B------:R-:W-:Y:S01]  /*dd10*/  HMMA.16816.F32.BF16 R8, R188.reuse, R198, R8 ;  /* 0x000000c6bc08723c */ /* 0x040fe20000041808 */
[----:B------:R-:W-:Y:S07]  /*dd20*/  LDSM.16.M88.4 R196, [R219+0x14000] ;  /* 0x01400000dbc4783b */ /* 0x000fee0000000200 */
[C---:B----4-:R-:W-:Y:S08]  /*dd30*/  HMMA.16816.F32.BF16 R12, R188.reuse, R172, R12 ;  /* 0x000000acbc0c723c */ /* 0x050ff0000004180c */
[C---:B------:R-:W-:Y:S01]  /*dd40*/  HMMA.16816.F32.BF16 R16, R188.reuse, R174, R16 ;  /* 0x000000aebc10723c */ /* 0x040fe20000041810 */
[----:B------:R-:W4:Y:S07]  /*dd50*/  LDSM.16.M88.4 R172, [R220+UR5+0x15800] ;  /* 0x01580005dcac783b */ /* 0x000f2e0008000200 */
[C---:B-1----:R-:W-:Y:S08]  /*dd60*/  HMMA.16816.F32.BF16 R20, R188.reuse, R180, R20 ;  /* 0x000000b4bc14723c */ /* 0x042ff00000041814 */
[C---:B------:R-:W-:Y:S01]  /*dd70*/  HMMA.16816.F32.BF16 R24, R188.reuse, R182, R24 ;  /* 0x000000b6bc18723c */ /* 0x040fe20000041818 */
[----:B------:R-:W1:Y:S07]  /*dd80*/  LDSM.16.M88.4 R180, [R214+0x14000] ;  /* 0x01400000d6b4783b */ /* 0x000e6e0000000200 */
[C---:B------:R-:W-:Y:S08]  /*dd90*/  HMMA.16816.F32.BF16 R28, R188.reuse, R192, R28 ;  /* 0x000000c0bc1c723c */ /* 0x040ff0000004181c */
[----:B------:R-:W-:Y:S01]  /*dda0*/  HMMA.16816.F32.BF16 R32, R188, R194, R32 ;  /* 0x000000c2bc20723c */ /* 0x000fe20000041820 */
[----:B------:R-:W5:Y:S06]  /*ddb0*/  LDSM.16.M88.4 R188, [R214+0x15000] ;  /* 0x01500000d6bc783b */ /* 0x000f6c0000000200 */
[----:B------:R-:W-:Y:S01]  /*ddc0*/  LDSM.16.M88.4 R192, [R221+0x8000] ;  /* 0x00800000ddc0783b */ /* 0x000fe20000000200 */
        /* <DEDUP_REMOVED lines=12> */
[----:B------:R-:W-:Y:S01]  /*de90*/  LDSM.16.M88.4 R200, [R220+UR5+0x16800] ;  /* 0x01680005dcc8783b */ /* 0x000fe20008000200 */
[C---:B-1----:R-:W-:Y:S08]  /*dea0*/  HMMA.16816.F32.BF16 R4, R176.reuse, R180, R4 ;  /* 0x000000b4b004723c */ /* 0x042ff00000041804 */
        /* <DEDUP_REMOVED lines=8> */
[C---:B--2---:R-:W-:Y:S08]  /*df30*/  HMMA.16816.F32.BF16 R28, R176.reuse, R164, R28 ;  /* 0x000000a4b01c723c */ /* 0x044ff0000004181c */
[----:B------:R-:W-:Y:S01]  /*df40*/  HMMA.16816.F32.BF16 R32, R176, R166, R32 ;  /* 0x000000a6b020723c */ /* 0x000fe20000041820 */
[----:B------:R-:W1:Y:S06]  /*df50*/  LDSM.16.M88.4 R164, [R219+0x15800] ;  /* 0x01580000dba4783b */ /* 0x000e6c0000000200 */
[----:B------:R-:W2:Y:S01]  /*df60*/  LDSM.16.M88.4 R176, [R212+0x8000] ;  /* 0x00800000d4b0783b */ /* 0x000ea20000000200 */
[C---:B------:R-:W-:Y:S08]  /*df70*/  HMMA.16816.F32.BF16 R4, R192.reuse, R196, R4 ;  /* 0x000000c4c004723c */ /* 0x040ff00000041804 */
[C---:B------:R-:W-:Y:S01]  /*df80*/  HMMA.16816.F32.BF16 R8, R192.reuse, R198, R8 ;  /* 0x000000c6c008723c */ /* 0x040fe20000041808 */
[----:B------:R-:W-:Y:S07]  /*df90*/  LDSM.16.M88.4 R196, [R220+UR5+0x16000] ;  /* 0x01600005dcc4783b */ /* 0x000fee0008000200 */
        /* <DEDUP_REMOVED lines=8> */
[----:B------:R-:W1:Y:S06]  /*e020*/  LDSM.16.M88.4 R164, [R220+UR5+0x17000] ;  /* 0x01700005dca4783b */ /* 0x000e6c0008000200 */
[----:B------:R-:W-:Y:S01]  /*e030*/  LDSM.16.M88.4 R192, [R213+0xc000] ;  /* 0x00c00000d5c0783b */ /* 0x000fe20000000200 */
[C---:B--2---:R-:W-:Y:S08]  /*e040*/  HMMA.16816.F32.BF16 R4, R176.reuse, R180, R4 ;  /* 0x000000b4b004723c */ /* 0x044ff00000041804 */
[C---:B------:R-:W-:Y:S01]  /*e050*/  HMMA.16816.F32.BF16 R8, R176.reuse, R182, R8 ;  /* 0x000000b6b008723c */ /* 0x040fe20000041808 */
[----:B------:R-:W2:Y:S07]  /*e060*/  LDSM.16.M88.4 R180, [R220+UR5+0x17800] ;  /* 0x01780005dcb4783b */ /* 0x000eae0008000200 */
        /* <DEDUP_REMOVED lines=8> */
[----:B------:R-:W4:Y:S06]  /*e0f0*/  LDSM.16.M88.4 R172, [R214+0x17000] ;  /* 0x01700000d6ac783b */ /* 0x000f2c0000000200 */
[----:B------:R-:W5:Y:S01]  /*e100*/  LDSM.16.M88.4 R176, [R214+0x17800] ;  /* 0x01780000d6b0783b */ /* 0x000f620000000200 */
[C---:B------:R-:W-:Y:S08]  /*e110*/  HMMA.16816.F32.BF16 R4, R188.reuse, R196, R4 ;  /* 0x000000c4bc04723c */ /* 0x040ff00000041804 */
[C---:B------:R-:W-:Y:S01]  /*e120*/  HMMA.16816.F32.BF16 R8, R188.reuse, R198, R8 ;  /* 0x000000c6bc08723c */ /* 0x040fe20000041808 */
[----:B------:R-:W5:Y:S07]  /*e130*/  LDSM.16.M88.4 R196, [R219+0x16000] ;  /* 0x01600000dbc4783b */ /* 0x000f6e0000000200 */
        /* <DEDUP_REMOVED lines=8> */
[----:B------:R-:W2:Y:S06]  /*e1c0*/  LDSM.16.M88.4 R180, [R219+0x17000] ;  /* 0x01700000dbb4783b */ /* 0x000eac0000000200 */
[----:B------:R-:W2:Y:S01]  /*e1d0*/  LDSM.16.M88.4 R188, [R219+0x17800] ;  /* 0x01780000dbbc783b */ /* 0x000ea20000000200 */
[C---:B------:R-:W-:Y:S08]  /*e1e0*/  HMMA.16816.F32.BF16 R4, R192.reuse, R204, R4 ;  /* 0x000000ccc004723c */ /* 0x040ff00000041804 */
[C---:B------:R-:W-:Y:S08]  /*e1f0*/  HMMA.16816.F32.BF16 R8, R192.reuse, R206, R8 ;  /* 0x000000cec008723c */ /* 0x040ff00000041808 */
[C---:B---3--:R-:W-:Y:S08]  /*e200*/  HMMA.16816.F32.BF16 R12, R192.reuse, R168, R12 ;  /* 0x000000a8c00c723c */ /* 0x048ff0000004180c */
[C---:B------:R-:W-:Y:S01]  /*e210*/  HMMA.16816.F32.BF16 R16, R192.reuse, R170, R16 ;  /* 0x000000aac010723c */ /* 0x040fe20000041810 */
[----:B------:R-:W-:Y:S07]  /*e220*/  LDSM.16.M88.4 R168, [R215+0x17000] ;  /* 0x01700000d7a8783b */ /* 0x000fee0000000200 */
[C---:B----4-:R-:W-:Y:S08]  /*e230*/  HMMA.16816.F32.BF16 R20, R192.reuse, R172, R20 ;  /* 0x000000acc014723c */ /* 0x050ff00000041814 */
[C---:B------:R-:W-:Y:S08]  /*e240*/  HMMA.16816.F32.BF16 R24, R192.reuse, R174, R24 ;  /* 0x000000aec018723c */ /* 0x040ff00000041818 */
[C---:B-----5:R-:W-:Y:S08]  /*e250*/  HMMA.16816.F32.BF16 R28, R192.reuse, R176, R28 ;  /* 0x000000b0c01c723c */ /* 0x060ff0000004181c */
[----:B------:R-:W-:Y:S08]  /*e260*/  HMMA.16816.F32.BF16 R32, R192, R178, R32 ;  /* 0x000000b2c020723c */ /* 0x000ff00000041820 */
[C---:B------:R-:W-:Y:S08]  /*e270*/  HMMA.16816.F32.BF16 R4, R184.reuse, R196, R4 ;  /* 0x000000c4b804723c */ /* 0x040ff00000041804 */
[C---:B------:R-:W-:Y:S08]  /*e280*/  HMMA.16816.F32.BF16 R8, R184.reuse, R198, R8 ;  /* 0x000000c6b808723c */ /* 0x040ff00000041808 */
[C---:B-1----:R-:W-:Y:S08]  /*e290*/  HMMA.16816.F32.BF16 R12, R184.reuse, R164, R12 ;  /* 0x000000a4b80c723c */ /* 0x042ff0000004180c */
[C---:B------:R-:W-:Y:S01]  /*e2a0*/  HMMA.16816.F32.BF16 R16, R184.reuse, R166, R16 ;  /* 0x000000a6b810723c */ /* 0x040fe20000041810 */
[----:B------:R-:W1:Y:S07]  /*e2b0*/  LDSM.16.M88.4 R164, [R215+0x16800] ;  /* 0x01680000d7a4783b */ /* 0x000e6e0000000200 */
[C---:B--2---:R-:W-:Y:S08]  /*e2c0*/  HMMA.16816.F32.BF16 R20, R184.reuse, R180, R20 ;  /* 0x000000b4b814723c */ /* 0x044ff00000041814 */
        /* <DEDUP_REMOVED lines=11> */
[----:B------:R-:W1:Y:S02]  /*e380*/  MUFU.TANH R238, R238 ;  /* 0x000000ee00ee7308 */ /* 0x000e640000002400 */
[----:B------:R-:W-:Y:S02]  /*e390*/  VIADD R166, R3, 0x1 ;  /* 0x0000000103a67836 */ /* 0x000fe40000000000 */
[----:B------:R-:W-:Y:S01]  /*e3a0*/  FMUL.FTZ R165, R10, UR9 ;  /* 0x000000090aa57c20 */ /* 0x000fe20008410000 */
[----:B------:R-:W-:Y:S01]  /*e3b0*/  FMUL.FTZ R164, R9, UR9 ;  /* 0x0000000909a47c20 */ /* 0x000fe20008410000 */
[----:B------:R-:W-:Y:S01]  /*e3c0*/  FMUL.FTZ R239, R11, UR9 ;  /* 0x000000090bef7c20 */ /* 0x000fe20008410000 */
[----:B------:R-:W-:Y:S01]  /*e3d0*/  FMUL.FTZ R242, R8, UR9 ;  /* 0x0000000908f27c20 */ /* 0x000fe20008410000 */
[-C--:B------:R-:W-:Y:S02]  /*e3e0*/  ISETP.GT.AND P0, PT, R230, R166.reuse, PT ;  /* 0x000000a6e600720c */ /* 0x080fe40003f04270 */
[----:B------:R-:W2:Y:S01]  /*e3f0*/  MUFU.TANH R209, R209 ;  /* 0x000000d100d17308 */ /* 0x000ea20000002400 */
[----:B------:R-:W-:Y:S01]  /*e400*/  ISETP.GT.AND P5, PT, R233, R166, PT ;  /* 0x000000a6e900720c */ /* 0x000fe20003fa4270 */
[----:B------:R-:W-:Y:S01]  /*e410*/  FMUL.FTZ R210, R12, UR9 ;  /* 0x000000090cd27c20 */ /* 0x000fe20008410000 */
[CC--:B------:R-:W-:Y:S01]  /*e420*/  ISETP.GE.AND P1, PT, R166.reuse, R229.reuse, PT ;  /* 0x000000e5a600720c */ /* 0x0c0fe20003f26270 */
[C---:B------:R-:W-:Y:S03]  /*e430*/  HMMA.16816.F32.BF16 R20, R200.reuse, R168, R20 ;  /* 0x000000a8c814723c */ /* 0x040fe60000041814 */
[----:B------:R-:W-:Y:S01]  /*e440*/  ISETP.GE.AND P3, PT, R166, R228, PT ;  /* 0x000000e4a600720c */ /* 0x000fe20003f66270 */
[----:B------:R-:W-:Y:S02]  /*e450*/  VIADD R166, R3, 0x9 ;  /* 0x0000000903a67836 */ /* 0x000fe40000000000 */
[----:B------:R-:W-:Y:S01]  /*e460*/  MUFU.TANH R165, R165 ;  /* 0x000000a500a57308 */ /* 0x000fe20000002400 */
[----:B-1----:R-:W-:Y:S01]  /*e470*/  FSEL R167, R238, -INF , !P5 ;  /* 0xff800000eea77808 */ /* 0x002fe20006800000 */
[----:B------:R-:W-:Y:S01]  /*e480*/  FMUL.FTZ R236, R13, UR9 ;  /* 0x000000090dec7c20 */ /* 0x000fe20008410000 */
[----:B------:R-:W-:Y:S01]  /*e490*/  ISETP.GE.AND P5, PT, R243, R229, PT ;  /* 0x000000e5f300720c */ /* 0x000fe20003fa6270 */
[----:B------:R-:W-:Y:S01]  /*e4a0*/  FMUL.FTZ R240, R14, UR9 ;  /* 0x000000090ef07c20 */ /* 0x000fe20008410000 */
[----:B------:R-:W-:Y:S01]  /*e4b0*/  FSEL R7, R167, -INF , !P3 ;  /* 0xff800000a7077808 */ /* 0x000fe20005800000 */
[----:B------:R-:W-:Y:S01]  /*e4c0*/  FMUL.FTZ R241, R15, UR9 ;  /* 0x000000090ff17c20 */ /* 0x000fe20008410000 */
[C---:B------:R-:W-:Y:S03]  /*e4d0*/  HMMA.16816.F32.BF16 R24, R200.reuse, R170, R24 ;  /* 0x000000aac818723c */ /* 0x040fe60000041818 */
[----:B------:R-:W1:Y:S01]  /*e4e0*/  MUFU.TANH R164, R164 ;  /* 0x000000a400a47308 */ /* 0x000e620000002400 */
[----:B--2---:R-:W-:Y:S02]  /*e4f0*/  FSEL R246, R209, -INF , !P0 ;  /* 0xff800000d1f67808 */ /* 0x004fe40004000000 */
[----:B------:R-:W-:Y:S02]  /*e500*/  ISETP.GT.AND P0, PT, R230, R166, PT ;  /* 0x000000a6e600720c */ /* 0x000fe40003f04270 */
[----:B------:R-:W-:Y:S01]  /*e510*/  FSEL R14, R246, -INF , !P1 ;  /* 0xff800000f60e7808 */ /* 0x000fe20004800000 */
[C---:B------:R-:W-:Y:S01]  /*e520*/  VIADD R246, R3.reuse, 0x11 ;  /* 0x0000001103f67836 */ /* 0x040fe20000000000 */
[----:B------:R-:W-:Y:S03]  /*e530*/  ISETP.GE.AND P1, PT, R3, R228, PT ;  /* 0x000000e40300720c */ /* 0x000fe60003f26270 */
[----:B------:R-:W-:Y:S01]  /*e540*/  MUFU.TANH R239, R239 ;  /* 0x000000ef00ef7308 */ /* 0x000fe20000002400 */
[----:B------:R-:W-:Y:S01]  /*e550*/  FMUL.FTZ R248, R20, UR9 ;  /* 0x0000000914f87c20 */ /* 0x000fe20008410000 */
[----:B------:R-:W-:Y:S01]  /*e560*/  FMUL.FTZ R249, R22, UR9 ;  /* 0x0000000916f97c20 */ /* 0x000fe20008410000 */
[----:B------:R-:W-:Y:S07]  /*e570*/  ISETP.GT.AND P3, PT, R230, R246, PT ;  /* 0x000000f6e600720c */ /* 0x000fee0003f64270 */
[----:B------:R-:W-:Y:S01]  /*e580*/  MUFU.TANH R242, R242 ;  /* 0x000000f200f27308 */ /* 0x000fe20000002400 */
[----:B-1----:R-:W-:Y:S01]  /*e590*/  FSEL R238, R164, -INF , !P0 ;  /* 0xff800000a4ee7808 */ /* 0x002fe20004000000 */
[----:B------:R-:W-:Y:S01]  /*e5a0*/  FMUL.FTZ R164, R18, UR9 ;  /* 0x0000000912a47c20 */ /* 0x000fe20008410000 */
[----:B------:R-:W-:Y:S07]  /*e5b0*/  ISETP.GT.AND P0, PT, R233, R166, PT ;  /* 0x000000a6e900720c */ /* 0x000fee0003f04270 */
[----:B------:R-:W1:Y:S10]  /*e5c0*/  MUFU.TANH R208, R208 ;  /* 0x000000d000d07308 */ /* 0x000e740000002400 */
[----:B------:R-:W2:Y:S10]  /*e5d0*/  MUFU.TANH R211, R211 ;  /* 0x000000d300d37308 */ /* 0x000eb40000002400 */
[----:B------:R-:W-:Y:S01]  /*e5e0*/  MUFU.TANH R210, R210 ;  /* 0x000000d200d27308 */ /* 0x000fe20000002400 */
[----:B-1----:R-:W-:Y:S01]  /*e5f0*/  FSEL R244, R208, -INF , !P6 ;  /* 0xff800000d0f47808 */ /* 0x002fe20007000000 */
[----:B------:R-:W-:Y:S01]  /*e600*/  FMUL.FTZ R208, R16, UR9 ;  /* 0x0000000910d07c20 */ /* 0x000fe20008410000 */
[-C--:B------:R-:W-:Y:S04]  /*e610*/  ISETP.GT.AND P6, PT, R230, R243.reuse, PT ;  /* 0x000000f3e600720c */ /* 0x080fe80003fc4270 */
[----:B------:R-:W-:Y:S03]  /*e620*/  FSEL R209, R242, -INF , !P6 ;  /* 0xff800000f2d17808 */ /* 0x000fe60007000000 */
[----:B------:R-:W1:Y:S01]  /*e630*/  MUFU.TANH R236, R236 ;  /* 0x000000ec00ec7308 */ /* 0x000e620000002400 */
[----:B------:R-:W-:Y:S02]  /*e640*/  FSEL R242, R239, -INF , !P0 ;  /* 0xff800000eff27808 */ /* 0x000fe40004000000 */
[----:B--2---:R-:W-:Y:S01]  /*e650*/  FSEL R245, R211, -INF , !P4 ;  /* 0xff800000d3f57808 */ /* 0x004fe20006000000 */
[----:B------:R-:W-:Y:S01]  /*e660*/  FMUL.FTZ R211, R17, UR9 ;  /* 0x0000000911d37c20 */ /* 0x000fe20008410000 */
[----:B------:R-:W-:Y:S02]  /*e670*/  ISETP.GT.AND P4, PT, R233, R243, PT ;  /* 0x000000f3e900720c */ /* 0x000fe40003f84270 */
[-C--:B------:R-:W-:Y:S03]  /*e680*/  ISETP.GE.AND P6, PT, R243, R228.reuse, PT ;  /* 0x000000e4f300720c */ /* 0x080fe60003fc6270 */
[----:B------:R2:W-:Y:S01]  /*e690*/  MUFU.TANH R239, R164 ;  /* 0x000000a400ef7308 */ /* 0x0005e20000002400 */
[----:B------:R-:W-:Y:S02]  /*e6a0*/  FSEL R243, R165, -INF , !P4 ;  /* 0xff800000a5f37808 */ /* 0x000fe40006000000 */
[-C--:B------:R-:W-:Y:S02]  /*e6b0*/  ISETP.GE.AND P4, PT, R3, R229.reuse, PT ;  /* 0x000000e50300720c */ /* 0x080fe40003f86270 */
[----:B------:R-:W-:Y:S02]  /*e6c0*/  ISETP.GE.AND P0, PT, R166, R229, PT ;  /* 0x000000e5a600720c */ /* 0x000fe40003f06270 */
[----:B------:R-:W-:Y:S03]  /*e6d0*/  FSEL R10, R244, -INF , !P4 ;  /* 0xff800000f40a7808 */ /* 0x000fe60006000000 */
[----:B------:R-:W3:Y:S01]  /*e6e0*/  MUFU.TANH R240, R240 ;  /* 0x000000f000f07308 */ /* 0x000ee20000002400 */
[----:B------:R-:W-:Y:S01]  /*e6f0*/  ISETP.GE.AND P4, PT, R166, R228, PT ;  /* 0x000000e4a600720c */ /* 0x000fe20003f86270 */
[----:B------:R-:W-:Y:S01]  /*e700*/  FMUL.FTZ R244, R19, UR9 ;  /* 0x0000000913f47c20 */ /* 0x000fe20008410000 */
[----:B------:R-:W-:Y:S02]  /*e710*/  FSEL R13, R245, -INF , !P1 ;  /* 0xff800000f50d7808 */ /* 0x000fe40004800000 */
[-C--:B------:R-:W-:Y:S02]  /*e720*/  ISETP.GT.AND P1, PT, R230, R247.reuse, PT ;  /* 0x000000f7e600720c */ /* 0x080fe40003f24270 */
[----:B-1----:R-:W-:Y:S03]  /*e730*/  FSEL R245, R236, -INF , !P3 ;  /* 0xff800000ecf57808 */ /* 0x002fe60005800000 */
[----:B------:R-:W1:Y:S01]  /*e740*/  MUFU.TANH R241, R241 ;  /* 0x000000f100f17308 */ /* 0x000e620000002400 */
[----:B------:R-:W-:Y:S01]  /*e750*/  FSEL R252, R210, -INF , !P1 ;  /* 0xff800000d2fc7808 */ /* 0x000fe20004800000 */
[----:B--2---:R-:W2:Y:S01]  /*e760*/  LDSM.16.M88.4 R164, [R215+0x17800] ;  /* 0x01780000d7a4783b */ /* 0x004ea20000000200 */
[C---:B------:R-:W-:Y:S01]  /*e770*/  ISETP.GT.AND P1, PT, R233.reuse, R247, PT ;  /* 0x000000f7e900720c */ /* 0x040fe20003f24270 */
[----:B------:R-:W-:Y:S04]  /*e780*/  DEPBAR.LE SB0, 0x0 ;  /* 0x000080000000791a */ /* 0x000fe80000000000 */
[----:B------:R-:W-:Y:S01]  /*e790*/  ISETP.GT.AND P3, PT, R233, R246, PT ;  /* 0x000000f6e900720c */ /* 0x000fe20003f64270 */
[----:B------:R-:W-:Y:S01]  /*e7a0*/  BAR.SYNC.DEFER_BLOCKING 0x0 ;  /* 0x0000000000007b1d */ /* 0x000fe20000010000 */
[----:B---3--:R-:W-:Y:S01]  /*e7b0*/  FSEL R240, R240, -INF , !P1 ;  /* 0xff800000f0f07808 */ /* 0x008fe20004800000 */
[----:B------:R-:W-:Y:S01]  /*e7c0*/  FMUL.FTZ R236, R21, UR9 ;  /* 0x0000000915ec7c20 */ /* 0x000fe20008410000 */
[----:B------:R-:W-:Y:S02]  /*e7d0*/  FSEL R22, R209, -INF , !P5 ;  /* 0xff800000d1167808 */ /* 0x000fe40006800000 */
[----:B------:R-:W-:Y:S01]  /*e7e0*/  FSEL R18, R238, -INF , !P0 ;  /* 0xff800000ee127808 */ /* 0x000fe20004000000 */
[----:B------:R-:W-:Y:S01]  /*e7f0*/  FMUL.FTZ R238, R23, UR9 ;  /* 0x0000000917ee7c20 */ /* 0x000fe20008410000 */
[-C--:B------:R-:W-:Y:S02]  /*e800*/  ISETP.GE.AND P1, PT, R247, R229.reuse, PT ;  /* 0x000000e5f700720c */ /* 0x080fe40003f26270 */
[----:B-1----:R-:W-:Y:S02]  /*e810*/  FSEL R241, R241, -INF , !P3 ;  /* 0xff800000f1f17808 */ /* 0x002fe40005800000 */
[-C--:B------:R-:W-:Y:S01]  /*e820*/  ISETP.GE.AND P3, PT, R247, R228.reuse, PT ;  /* 0x000000e4f700720c */ /* 0x080fe20003f66270 */
[C---:B------:R-:W-:Y:S01]  /*e830*/  VIADD R247, R3.reuse, 0x18 ;  /* 0x0000001803f77836 */ /* 0x040fe20000000000 */
[C---:B------:R-:W-:Y:S02]  /*e840*/  ISETP.GE.AND P5, PT, R246.reuse, R229, PT ;  /* 0x000000e5f600720c */ /* 0x040fe40003fa6270 */
[----:B------:R-:W-:Y:S01]  /*e850*/  ISETP.GE.AND P0, PT, R246, R228, PT ;  /* 0x000000e4f600720c */ /* 0x000fe20003f06270 */
[----:B------:R-:W-:Y:S01]  /*e860*/  VIADD R246, R3, 0x19 ;  /* 0x0000001903f67836 */ /* 0x000fe20000000000 */
[----:B------:R-:W-:Y:S01]  /*e870*/  FSEL R11, R243, -INF , !P6 ;  /* 0xff800000f30b7808 */ /* 0x000fe20007000000 */
[C---:B------:R-:W-:Y:S01]  /*e880*/  VIADD R243, R3.reuse, 0x20 ;  /* 0x0000002003f37836 */ /* 0x040fe20000000000 */
[----:B------:R-:W-:Y:S01]  /*e890*/  FSEL R9, R242, -INF , !P4 ;  /* 0xff800000f2097808 */ /* 0x000fe20006000000 */
[----:B------:R-:W-:Y:S01]  /*e8a0*/  VIADD R242, R3, 0x21 ;  /* 0x0000002103f27836 */ /* 0x000fe20000000000 */
[C---:B------:R-:W-:Y:S02]  /*e8b0*/  ISETP.GT.AND P6, PT, R230.reuse, R247, PT ;  /* 0x000000f7e600720c */ /* 0x040fe40003fc4270 */
[----:B------:R-:W-:Y:S01]  /*e8c0*/  ISETP.GT.AND P4, PT, R230, R246, PT ;  /* 0x000000f6e600720c */ /* 0x000fe20003f84270 */
[----:B------:R-:W-:Y:S01]  /*e8d0*/  MUFU.TANH R208, R208 ;  /* 0x000000d000d07308 */ /* 0x000fe20000002400 */
[----:B------:R-:W-:Y:S01]  /*e8e0*/  FSEL R195, R240, -INF , !P3 ;  /* 0xff800000f0c37808 */ /* 0x000fe20005800000 */
[----:B------:R-:W-:Y:S01]  /*e8f0*/  FMUL.FTZ R240, R27, UR9 ;  /* 0x000000091bf07c20 */ /* 0x000fe20008410000 */
[----:B------:R-:W-:Y:S02]  /*e900*/  ISETP.GT.AND P3, PT, R230, R243, PT ;  /* 0x000000f3e600720c */ /* 0x000fe40003f64270 */
[----:B------:R-:W-:Y:S02]  /*e910*/  FSEL R194, R245, -INF , !P5 ;  /* 0xff800000f5c27808 */ /* 0x000fe40006800000 */
[----:B------:R-:W-:Y:S03]  /*e920*/  ISETP.GE.AND P5, PT, R246, R228, PT ;  /* 0x000000e4f600720c */ /* 0x000fe60003fa6270 */
[----:B------:R-:W1:Y:S01]  /*e930*/  MUFU.TANH R211, R211 ;  /* 0x000000d300d37308 */ /* 0x000e620000002400 */
[----:B------:R-:W-:Y:S01]  /*e940*/  FSEL R250, R241, -INF , !P0 ;  /* 0xff800000f1fa7808 */ /* 0x000fe20004000000 */
[C---:B--2---:R-:W-:Y:S05]  /*e950*/  HMMA.16816.F32.BF16 R28, R200.reuse, R164, R28 ;  /* 0x000000a4c81c723c */ /* 0x044fea000004181c */
[----:B------:R-:W-:Y:S03]  /*e960*/  ISETP.GT.AND P0, PT, R230, R242, PT ;  /* 0x000000f2e600720c */ /* 0x000fe60003f04270 */
[----:B------:R2:W3:Y:S01]  /*e970*/  MUFU.TANH R210, R248 ;  /* 0x000000f800d27308 */ /* 0x0004e20000002400 */
[----:B------:R-:W-:Y:S01]  /*e980*/  FSEL R252, R252, -INF , !P1 ;  /* 0xff800000fcfc7808 */ /* 0x000fe20004800000 */
[----:B------:R-:W-:Y:S01]  /*e990*/  FMUL.FTZ R165, R26, UR9 ;  /* 0x000000091aa57c20 */ /* 0x000fe20008410000 */
[----:B------:R-:W-:Y:S01]  /*e9a0*/  ISETP.GE.AND P1, PT, R246, R229, PT ;  /* 0x000000e5f600720c */ /* 0x000fe20003f26270 */
[----:B------:R-:W-:Y:S03]  /*e9b0*/  HMMA.16816.F32.BF16 R32, R200, R166, R32 ;  /* 0x000000a6c820723c */ /* 0x000fe60000041820 */
[C---:B------:R-:W-:Y:S03]  /*e9c0*/  VIADD R167, R3.reuse, 0x28 ;  /* 0x0000002803a77836 */ /* 0x040fe60000000000 */
[----:B------:R-:W4:Y:S01]  /*e9d0*/  MUFU.TANH R244, R244 ;  /* 0x000000f400f47308 */ /* 0x000f220000002400 */
[----:B------:R-:W-:Y:S01]  /*e9e0*/  VIADD R166, R3, 0x29 ;  /* 0x0000002903a67836 */ /* 0x000fe20000000000 */
[----:B-1----:R-:W-:Y:S02]  /*e9f0*/  FSEL R211, R211, -INF , !P4 ;  /* 0xff800000d3d37808 */ /* 0x002fe40006000000 */
[----:B------:R-:W-:Y:S01]  /*ea00*/  ISETP.GT.AND P4, PT, R233, R246, PT ;  /* 0x000000f6e900720c */ /* 0x000fe20003f84270 */
[----:B------:R-:W-:Y:S01]  /*ea10*/  FMUL.FTZ R28, R28, UR9 ;  /* 0x000000091c1c7c20 */ /* 0x000fe20008410000 */
[----:B------:R-:W-:Y:S01]  /*ea20*/  FSEL R246, R211, -INF , !P1 ;  /* 0xff800000d3f67808 */ /* 0x000fe20004800000 */
[----:B------:R-:W-:Y:S01]  /*ea30*/  FMUL.FTZ R30, R30, UR9 ;  /* 0x000000091e1e7c20 */ /* 0x000fe20008410000 */
[-C--:B------:R-:W-:Y:S02]  /*ea40*/  ISETP.GE.AND P1, PT, R242, R228.reuse, PT ;  /* 0x000000e4f200720c */ /* 0x080fe40003f26270 */
[----:B------:R-:W1:Y:S01]  /*ea50*/  MUFU.TANH R209, R249 ;  /* 0x000000f900d17308 */ /* 0x000e620000002400 */
[----:B--2---:R-:W-:Y:S01]  /*ea60*/  FSEL R248, R208, -INF , !P6 ;  /* 0xff800000d0f87808 */ /* 0x004fe20007000000 */
[----:B------:R-:W-:Y:S01]  /*ea70*/  FMUL.FTZ R208, R24, UR9 ;  /* 0x0000000918d07c20 */ /* 0x000fe20008410000 */
[----:B------:R-:W-:Y:S01]  /*ea80*/  ISETP.GT.AND P6, PT, R233, R247, PT ;  /* 0x000000f7e900720c */ /* 0x000fe20003fc4270 */
[----:B------:R-:W-:Y:S01]  /*ea90*/  FMUL.FTZ R211, R31, UR9 ;  /* 0x000000091fd37c20 */ /* 0x000fe20008410000 */
[----:B---3--:R-:W-:Y:S01]  /*eaa0*/  FSEL R210, R210, -INF , !P3 ;  /* 0xff800000d2d27808 */ /* 0x008fe20005800000 */
[----:B------:R-:W-:Y:S01]  /*eab0*/  FMUL.FTZ R29, R29, UR9 ;  /* 0x000000091d1d7c20 */ /* 0x000fe20008410000 */
[----:B------:R-:W-:Y:S03]  /*eac0*/  FSEL R239, R239, -INF , !P6 ;  /* 0xff800000efef7808 */ /* 0x000fe60007000000 */
[----:B------:R-:W2:Y:S01]  /*ead0*/  MUFU.TANH R236, R236 ;  /* 0x000000ec00ec7308 */ /* 0x000ea20000002400 */
[----:B----4-:R-:W-:Y:S01]  /*eae0*/  FSEL R244, R244, -INF , !P4 ;  /* 0xff800000f4f47808 */ /* 0x010fe20006000000 */
[----:B------:R-:W-:Y:S01]  /*eaf0*/  VIADD R31, R3, 0x31 ;  /* 0x00000031031f7836 */ /* 0x000fe20000000000 */
[C---:B------:R-:W-:Y:S01]  /*eb00*/  ISETP.GE.AND P6, PT, R247.reuse, R229, PT ;  /* 0x000000e5f700720c */ /* 0x040fe20003fc6270 */
[----:B------:R-:W-:Y:S01]  /*eb10*/  FMUL.FTZ R32, R32, UR9 ;  /* 0x0000000920207c20 */ /* 0x000fe20008410000 */
[----:B------:R-:W-:Y:S01]  /*eb20*/  ISETP.GE.AND P4, PT, R247, R228, PT ;  /* 0x000000e4f700720c */ /* 0x000fe20003f86270 */
[----:B------:R-:W-:Y:S01]  /*eb30*/  FMUL.FTZ R247, R25, UR9 ;  /* 0x0000000919f77c20 */ /* 0x000fe20008410000 */
[----:B------:R-:W-:Y:S03]  /*eb40*/  ISETP.GT.AND P3, PT, R233, R243, PT ;  /* 0x000000f3e900720c */ /* 0x000fe60003f64270 */
[----:B------:R-:W3:Y:S01]  /*eb50*/  MUFU.TANH R208, R208 ;  /* 0x000000d000d07308 */ /* 0x000ee20000002400 */
[----:B------:R-:W-:Y:S01]  /*eb60*/  FSEL R248, R248, -INF , !P6 ;  /* 0xff800000f8f87808 */ /* 0x000fe20007000000 */
[----:B------:R-:W-:Y:S01]  /*eb70*/  FMUL.FTZ R35, R35, UR9 ;  /* 0x0000000923237c20 */ /* 0x000fe20008410000 */
[----:B-1----:R-:W-:Y:S01]  /*eb80*/  FSEL R209, R209, -INF , !P3 ;  /* 0xff800000d1d17808 */ /* 0x002fe20005800000 */
[----:B------:R-:W-:Y:S01]  /*eb90*/  FMUL.FTZ R33, R33, UR9 ;  /* 0x0000000921217c20 */ /* 0x000fe20008410000 */
[----:B------:R-:W-:Y:S02]  /*eba0*/  FSEL R251, R239, -INF , !P4 ;  /* 0xff800000effb7808 */ /* 0x000fe40006000000 */
[----:B------:R-:W-:Y:S03]  /*ebb0*/  FSEL R249, R244, -INF , !P5 ;  /* 0xff800000f4f97808 */ /* 0x000fe60006800000 */
[----:B------:R-:W1:Y:S01]  /*ebc0*/  MUFU.TANH R164, R247 ;  /* 0x000000f700a47308 */ /* 0x000e620000002400 */
[-C--:B------:R-:W-:Y:S02]  /*ebd0*/  ISETP.GE.AND P3, PT, R243, R229.reuse, PT ;  /* 0x000000e5f300720c */ /* 0x080fe40003f66270 */
[----:B--2---:R-:W-:Y:S02]  /*ebe0*/  FSEL R236, R236, -INF , !P0 ;  /* 0xff800000ecec7808 */ /* 0x004fe40004000000 */
[----:B------:R-:W-:Y:S02]  /*ebf0*/  ISETP.GE.AND P6, PT, R242, R229, PT ;  /* 0x000000e5f200720c */ /* 0x000fe40003fc6270 */
[CC--:B------:R-:W-:Y:S03]  /*ec00*/  ISETP.GT.AND P4, PT, R230.reuse, R167.reuse, PT ;  /* 0x000000a7e600720c */ /* 0x0c0fe60003f84270 */
[----:B------:R-:W2:Y:S01]  /*ec10*/  MUFU.TANH R165, R165 ;  /* 0x000000a500a57308 */ /* 0x000ea20000002400 */
[----:B------:R-:W-:Y:S02]  /*ec20*/  ISETP.GT.AND P5, PT, R230, R166, PT ;  /* 0x000000a6e600720c */ /* 0x000fe40003fa4270 */
[C---:B------:R-:W-:Y:S02]  /*ec30*/  ISETP.GT.AND P0, PT, R233.reuse, R242, PT ;  /* 0x000000f2e900720c */ /* 0x040fe40003f04270 */
[----:B---3--:R-:W-:Y:S02]  /*ec40*/  FSEL R208, R208, -INF , !P4 ;  /* 0xff800000d0d07808 */ /* 0x008fe40006000000 */
[----:B------:R-:W-:Y:S03]  /*ec50*/  FSEL R244, R210, -INF , !P3 ;  /* 0xff800000d2f47808 */ /* 0x000fe60005800000 */
[----:B------:R-:W3:Y:S01]  /*ec60*/  MUFU.TANH R240, R240 ;  /* 0x000000f000f07308 */ /* 0x000ee20000002400 */
[----:B------:R-:W-:Y:S02]  /*ec70*/  FSEL R242, R236, -INF , !P6 ;  /* 0xff800000ecf27808 */ /* 0x000fe40007000000 */
[----:B-1----:R-:W-:Y:S02]  /*ec80*/  FSEL R164, R164, -INF , !P5 ;  /* 0xff800000a4a47808 */ /* 0x002fe40006800000 */
[C---:B------:R-:W-:Y:S02]  /*ec90*/  ISETP.GT.AND P4, PT, R233.reuse, R167, PT ;  /* 0x000000a7e900720c */ /* 0x040fe40003f84270 */
[----:B------:R-:W-:Y:S03]  /*eca0*/  ISETP.GT.AND P5, PT, R233, R166, PT ;  /* 0x000000a6e900720c */ /* 0x000fe60003fa4270 */
[----:B------:R-:W1:Y:S01]  /*ecb0*/  MUFU.TANH R238, R238 ;  /* 0x000000ee00ee7308 */ /* 0x000e620000002400 */
[CC--:B------:R-:W-:Y:S02]  /*ecc0*/  ISETP.GE.AND P3, PT, R166.reuse, R229.reuse, PT ;  /* 0x000000e5a600720c */ /* 0x0c0fe40003f66270 */
[-C--:B------:R-:W-:Y:S02]  /*ecd0*/  ISETP.GE.AND P6, PT, R166, R228.reuse, PT ;  /* 0x000000e4a600720c */ /* 0x080fe40003fc6270 */
[----:B--2---:R-:W-:Y:S02]  /*ece0*/  FSEL R165, R165, -INF , !P4 ;  /* 0xff800000a5a57808 */ /* 0x004fe40006000000 */
[C---:B------:R-:W-:Y:S03]  /*ecf0*/  ISETP.GE.AND P4, PT, R167.reuse, R229, PT ;  /* 0x000000e5a700720c */ /* 0x040fe60003f86270 */
[----:B------:R-:W2:Y:S01]  /*ed00*/  MUFU.TANH R28, R28 ;  /* 0x0000001c001c7308 */ /* 0x000ea20000002400 */
[----:B---3--:R-:W-:Y:S02]  /*ed10*/  FSEL R241, R240, -INF , !P5 ;  /* 0xff800000f0f17808 */ /* 0x008fe40006800000 */
[-C--:B------:R-:W-:Y:S01]  /*ed20*/  ISETP.GE.AND P5, PT, R167, R228.reuse, PT ;  /* 0x000000e4a700720c */ /* 0x080fe20003fa6270 */
[----:B------:R-:W-:Y:S01]  /*ed30*/  VIADD R167, R3, 0x30 ;  /* 0x0000003003a77836 */ /* 0x000fe20000000000 */
[----:B------:R-:W-:Y:S02]  /*ed40*/  FSEL R241, R241, -INF , !P6 ;  /* 0xff800000f1f17808 */ /* 0x000fe40007000000 */
[----:B------:R-:W-:Y:S03]  /*ed50*/  FSEL R240, R208, -INF , !P4 ;  /* 0xff800000d0f07808 */ /* 0x000fe60006000000 */
[----:B------:R-:W3:Y:S01]  /*ed60*/  MUFU.TANH R30, R30 ;  /* 0x0000001e001e7308 */ /* 0x000ee20000002400 */
[----:B-1----:R-:W-:Y:S02]  /*ed70*/  FSEL R238, R238, -INF , !P0 ;  /* 0xff800000eeee7808 */ /* 0x002fe40004000000 */
[-C--:B------:R-:W-:Y:S02]  /*ed80*/  ISETP.GE.AND P0, PT, R243, R228.reuse, PT ;  /* 0x000000e4f300720c */ /* 0x080fe40003f06270 */
[----:B------:R-:W-:Y:S02]  /*ed90*/  FSEL R245, R238, -INF , !P1 ;  /* 0xff800000eef57808 */ /* 0x000fe40004800000 */
[----:B------:R-:W-:Y:S03]  /*eda0*/  FSEL R247, R209, -INF , !P0 ;  /* 0xff800000d1f77808 */ /* 0x000fe60004000000 */
[----:B------:R-:W1:Y:S01]  /*edb0*/  MUFU.TANH R166, R211 ;  /* 0x000000d300a67308 */ /* 0x000e620000002400 */
[-C--:B------:R-:W-:Y:S02]  /*edc0*/  ISETP.GT.AND P0, PT, R230, R167.reuse, PT ;  /* 0x000000a7e600720c */ /* 0x080fe40003f04270 */
[----:B------:R-:W-:Y:S01]  /*edd0*/  FSEL R238, R164, -INF , !P3 ;  /* 0xff800000a4ee7808 */ /* 0x000fe20005800000 */
[----:B------:R-:W-:Y:S01]  /*ede0*/  FMUL.FTZ R164, R34, UR9 ;  /* 0x0000000922a47c20 */ /* 0x000fe20008410000 */
[----:B--2---:R-:W-:Y:S01]  /*edf0*/  FSEL R28, R28, -INF , !P0 ;  /* 0xff8000001c1c7808 */ /* 0x004fe20004000000 */
[----:B------:R-:W-:Y:S01]  /*ee00*/  VIADD R34, R3, 0x38 ;  /* 0x0000003803227836 */ /* 0x000fe20000000000 */
[C---:B------:R-:W-:Y:S03]  /*ee10*/  ISETP.GT.AND P0, PT, R233.reuse, R167, PT ;  /* 0x000000a7e900720c */ /* 0x040fe60003f04270 */
[----:B------:R-:W2:Y:S01]  /*ee20*/  MUFU.TANH R29, R29 ;  /* 0x0000001d001d7308 */ /* 0x000ea20000002400 */
[-C--:B------:R-:W-:Y:S01]  /*ee30*/  ISETP.GT.AND P3, PT, R233, R31.reuse, PT ;  /* 0x0000001fe900720c */ /* 0x080fe20003f64270 */
[----:B------:R-:W-:Y:S01]  /*ee40*/  VIADD R3, R3, 0x39 ;  /* 0x0000003903037836 */ /* 0x000fe20000000000 */
[----:B------:R-:W-:Y:S02]  /*ee50*/  ISETP.GT.AND P1, PT, R230, R31, PT ;  /* 0x0000001fe600720c */ /* 0x000fe40003f24270 */
[----:B---3--:R-:W-:Y:S02]  /*ee60*/  FSEL R30, R30, -INF , !P0 ;  /* 0xff8000001e1e7808 */ /* 0x008fe40004000000 */
[-C--:B------:R-:W-:Y:S03]  /*ee70*/  ISETP.GE.AND P0, PT, R31, R229.reuse, PT ;  /* 0x000000e51f00720c */ /* 0x080fe60003f06270 */
[----:B------:R-:W3:Y:S01]  /*ee80*/  MUFU.TANH R32, R32 ;  /* 0x0000002000207308 */ /* 0x000ee20000002400 */
[----:B------:R-:W-:Y:S02]  /*ee90*/  FSEL R243, R165, -INF , !P5 ;  /* 0xff800000a5f37808 */ /* 0x000fe40006800000 */
[----:B-1----:R-:W-:Y:S02]  /*eea0*/  FSEL R166, R166, -INF , !P3 ;  /* 0xff800000a6a67808 */ /* 0x002fe40005800000 */
[----:B------:R-:W-:Y:S02]  /*eeb0*/  ISETP.GE.AND P3, PT, R31, R228, PT ;  /* 0x000000e41f00720c */ /* 0x000fe40003f66270 */
[----:B------:R-:W-:Y:S03]  /*eec0*/  FMNMX3.FTZ R165, R0, R10, R14, !PT ;  /* 0x0000000a00a57276 */ /* 0x000fe6000781000e */
[----:B------:R-:W1:Y:S01]  /*eed0*/  MUFU.TANH R31, R164 ;  /* 0x000000a4001f7308 */ /* 0x000e620000002400 */
[----:B------:R-:W-:Y:S02]  /*eee0*/  ISETP.GT.AND P5, PT, R230, R34, PT ;  /* 0x00000022e600720c */ /* 0x000fe40003fa4270 */
[----:B--2---:R-:W-:Y:S02]  /*eef0*/  FSEL R29, R29, -INF , !P1 ;  /* 0xff8000001d1d7808 */ /* 0x004fe40004800000 */
[----:B------:R-:W-:Y:S02]  /*ef00*/  ISETP.GE.AND P1, PT, R167, R229, PT ;  /* 0x000000e5a700720c */ /* 0x000fe40003f26270 */
[----:B------:R-:W-:Y:S03]  /*ef10*/  FMNMX3.FTZ R165, R165, R22, R18, !PT ;  /* 0x00000016a5a57276 */ /* 0x000fe60007810012 */
[----:B------:R-:W2:Y:S01]  /*ef20*/  MUFU.TANH R35, R35 ;  /* 0x0000002300237308 */ /* 0x000ea20000002400 */
[----:B------:R-:W-:Y:S02]  /*ef30*/  FSEL R236, R28, -INF , !P1 ;  /* 0xff8000001cec7808 */ /* 0x000fe40004800000 */
[----:B------:R-:W-:Y:S02]  /*ef40*/  FMNMX3.FTZ R28, R2, R13, R7, !PT ;  /* 0x0000000d021c7276 */ /* 0x000fe40007810007 */
[----:B------:R-:W-:Y:S02]  /*ef50*/  FMNMX3.FTZ R165, R165, R252, R194, !PT ;  /* 0x000000fca5a57276 */ /* 0x000fe400078100c2 */
[----:B------:R-:W-:Y:S03]  /*ef60*/  FMNMX3.FTZ R28, R28, R11, R9, !PT ;  /* 0x0000000b1c1c7276 */ /* 0x000fe60007810009 */
[----:B------:R-:W4:Y:S01]  /*ef70*/  MUFU.TANH R33, R33 ;  /* 0x0000002100217308 */ /* 0x000f220000002400 */
[----:B---3--:R-:W-:Y:S02]  /*ef80*/  FSEL R32, R32, -INF , !P5 ;  /* 0xff80000020207808 */ /* 0x008fe40006800000 */
[----:B------:R-:W-:Y:S02]  /*ef90*/  FSEL R210, R29, -INF , !P0 ;  /* 0xff8000001dd27808 */ /* 0x000fe40004000000 */
[C---:B------:R-:W-:Y:S02]  /*efa0*/  ISETP.GT.AND P5, PT, R233.reuse, R34, PT ;  /* 0x00000022e900720c */ /* 0x040fe40003fa4270 */
[----:B------:R-:W-:Y:S02]  /*efb0*/  ISETP.GT.AND P0, PT, R233, R3, PT ;  /* 0x00000003e900720c */ /* 0x000fe40003f04270 */
[----:B------:R-:W-:Y:S02]  /*efc0*/  FMNMX3.FTZ R28, R28, R195, R250, !PT ;  /* 0x000000c31c1c7276 */ /* 0x000fe400078100fa */
[----:B------:R-:W-:Y:S02]  /*efd0*/  FMNMX3.FTZ R165, R165, R248, R246, !PT ;  /* 0x000000f8a5a57276 */ /* 0x000fe400078100f6 */
[----:B-1----:R-:W-:Y:S02]  /*efe0*/  FSEL R31, R31, -INF , !P5 ;  /* 0xff8000001f1f7808 */ /* 0x002fe40006800000 */
[----:B--2---:R-:W-:Y:S02]  /*eff0*/  FSEL R35, R35, -INF , !P0 ;  /* 0xff80000023237808 */ /* 0x004fe40004000000 */
[----:B------:R-:W-:Y:S02]  /*f000*/  ISETP.GT.AND P6, PT, R230, R3, PT ;  /* 0x00000003e600720c */ /* 0x000fe40003fc4270 */
[C---:B------:R-:W-:Y:S02]  /*f010*/  ISETP.GE.AND P5, PT, R3.reuse, R229, PT ;  /* 0x000000e50300720c */ /* 0x040fe40003fa6270 */
[----:B------:R-:W-:Y:S02]  /*f020*/  ISETP.GE.AND P0, PT, R3, R228, PT ;  /* 0x000000e40300720c */ /* 0x000fe40003f06270 */
[----:B------:R-:W-:Y:S02]  /*f030*/  FMNMX3.FTZ R28, R28, R251, R249, !PT ;  /* 0x000000fb1c1c7276 */ /* 0x000fe400078100f9 */
[----:B------:R-:W-:Y:S02]  /*f040*/  FMNMX3.FTZ R3, R165, R244, R242, !PT ;  /* 0x000000f4a5037276 */ /* 0x000fe400078100f2 */
[----:B------:R-:W-:Y:S02]  /*f050*/  ISETP.GE.AND P4, PT, R167, R228, PT ;  /* 0x000000e4a700720c */ /* 0x000fe40003f86270 */
[----:B----4-:R-:W-:Y:S02]  /*f060*/  FSEL R33, R33, -INF , !P6 ;  /* 0xff80000021217808 */ /* 0x010fe40007000000 */
[----:B------:R-:W-:Y:S02]  /*f070*/  FMNMX3.FTZ R28, R28, R247, R245, !PT ;  /* 0x000000f71c1c7276 */ /* 0x000fe400078100f5 */
[----:B------:R-:W-:Y:S02]  /*f080*/  ISETP.GE.AND P6, PT, R34, R229, PT ;  /* 0x000000e52200720c */ /* 0x000fe40003fc6270 */
[----:B------:R-:W-:Y:S02]  /*f090*/  FMNMX3.FTZ R3, R3, R240, R238, !PT ;  /* 0x000000f003037276 */ /* 0x000fe400078100ee */
[----:B------:R-:W-:Y:S02]  /*f0a0*/  FSEL R211, R30, -INF , !P4 ;  /* 0xff8000001ed37808 */ /* 0x000fe40006000000 */
[----:B------:R-:W-:Y:S02]  /*f0b0*/  FSEL R209, R166, -INF , !P3 ;  /* 0xff800000a6d17808 */ /* 0x000fe40005800000 */
[----:B------:R-:W-:Y:S02]  /*f0c0*/  FMNMX3.FTZ R28, R28, R243, R241, !PT ;  /* 0x000000f31c1c7276 */ /* 0x000fe400078100f1 */
[----:B------:R-:W-:Y:S02]  /*f0d0*/  ISETP.GE.AND P1, PT, R34, R228, PT ;  /* 0x000000e42200720c */ /* 0x000fe40003f26270 */
[----:B------:R-:W-:Y:S02]  /*f0e0*/  FSEL R239, R32, -INF , !P6 ;  /* 0xff80000020ef7808 */ /* 0x000fe40007000000 */
[----:B------:R-:W-:Y:S02]  /*f0f0*/  FSEL R208, R33, -INF , !P5 ;  /* 0xff80000021d07808 */ /* 0x000fe40006800000 */
[----:B------:R-:W-:Y:S02]  /*f100*/  FMNMX3.FTZ R3, R3, R236, R210, !PT ;  /* 0x000000ec03037276 */ /* 0x000fe400078100d2 */
[----:B------:R-:W-:Y:S02]  /*f110*/  FMNMX3.FTZ R6, R28, R211, R209, !PT ;  /* 0x000000d31c067276 */ /* 0x000fe400078100d1 */
[----:B------:R-:W-:Y:S02]  /*f120*/  FSEL R166, R31, -INF , !P1 ;  /* 0xff8000001fa67808 */ /* 0x000fe40004800000 */
[----:B------:R-:W-:Y:S02]  /*f130*/  FSEL R165, R35, -INF , !P0 ;  /* 0xff80000023a57808 */ /* 0x000fe40004000000 */
[----:B------:R-:W-:Y:S01]  /*f140*/  FMNMX3.FTZ R28, R3, R239, R208, !PT ;  /* 0x000000ef031c7276 */ /* 0x000fe200078100d0 */
[----:B------:R-:W-:Y:S06]  /*f150*/  BRA.U.ANY UP0, `(.L_x_2037) ;  /* 0xffffffe100607547 */ /* 0x000fec000b93ffff */
.L_x_2036:
[----:B------:R-:W-:Y:S01]  /*f160*/  FMNMX3.FTZ R6, R6, R166, R165, !PT ;  /* 0x000000a606067276 */ /* 0x000fe200078100a5 */
[----:B------:R-:W1:Y:S01]  /*f170*/  SHFL.BFLY PT, R15, R28, 0x2, 0x1f ;  /* 0x0c401f001c0f7f89 */ /* 0x000e6200000e0000 */
[----:B------:R-:W-:Y:S01]  /*f180*/  MOV R167, R232 ;  /* 0x000000e800a77202 */ /* 0x000fe20000000f00 */
[----:B------:R-:W-:Y:S01]  /*f190*/  UISETP.GT.AND UP0, UPT, UR20, UR18, UPT ;  /* 0x000000121400728c */ /* 0x000fe2000bf04270 */
[----:B------:R-:W-:Y:S05]  /*f1a0*/  @P2 IADD3 R167, PT, PT, R231, -0x40, RZ ;  /* 0xffffffc0e7a72810 */ /* 0x000fea0007ffe0ff */
[----:B------:R-:W2:Y:S01]  /*f1b0*/  SHFL.BFLY PT, R3, R6, 0x2, 0x1f ;  /* 0x0c401f0006037f89 */ /* 0x000ea200000e0000 */
[----:B------:R-:W-:Y:S01]  /*f1c0*/  UIADD3 UR20, UPT, UPT, UR20, -0x1, URZ ;  /* 0xffffffff14147890 */ /* 0x000fe2000fffe0ff */
[----:B------:R-:W-:Y:S06]  /*f1d0*/  IADD3 R184, PT, PT, R218, R167, RZ ;  /* 0x000000a7dab87210 */ /* 0x000fec0007ffe0ff */
[----:B------:R-:W-:Y:S08]  /*f1e0*/  LDSM.16.MT88.4 R176, [R216+0x1e800] ;  /* 0x01e80000d8b0783b */ /* 0x000ff00000004200 */
[----:B------:R-:W-:Y:S01]  /*f1f0*/  LDSM.16.MT88.4 R172, [R184+0x4800] ;  /* 0x00480000b8ac783b */ /* 0x000fe20000004200 */
[----:B-1----:R-:W-:Y:S07]  /*f200*/  FMNMX.FTZ R5, R28, R15, !PT ;  /* 0x0000000f1c057209 */ /* 0x002fee0007810000 */
[----:B------:R-:W-:Y:S01]  /*f210*/  LDSM.16.MT88.4 R28, [R167] ;  /* 0x00000000a71c783b */ /* 0x000fe20000004200 */
[----:B--2---:R-:W-:Y:S07]  /*f220*/  FMNMX.FTZ R4, R6, R3, !PT ;  /* 0x0000000306047209 */ /* 0x004fee0007810000 */
[----:B------:R-:W1:Y:S08]  /*f230*/  SHFL.BFLY PT, R3, R4, 0x1, 0x1f ;  /* 0x0c201f0004037f89 */ /* 0x000e7000000e0000 */
[----:B------:R-:W2:Y:S01]  /*f240*/  SHFL.BFLY PT, R164, R5, 0x1, 0x1f ;  /* 0x0c201f0005a47f89 */ /* 0x000ea200000e0000 */
[----:B-1----:R-:W-:Y:S02]  /*f250*/  FMNMX.FTZ R3, R4, R3, !PT ;  /* 0x0000000304037209 */ /* 0x002fe40007810000 */
[----:B--2---:R-:W-:Y:S03]  /*f260*/  FMNMX.FTZ R164, R5, R164, !PT ;  /* 0x000000a405a47209 */ /* 0x004fe60007810000 */
[C---:B------:R-:W-:Y:S01]  /*f270*/  FMUL.FTZ R180, R3.reuse, UR4 ;  /* 0x0000000403b47c20 */ /* 0x040fe20008410000 */
[C---:B------:R-:W-:Y:S02]  /*f280*/  FSETP.NEU.FTZ.AND P0, PT, R3.reuse, -INF , PT ;  /* 0xff8000000300780b */ /* 0x040fe40003f1d000 */
[C---:B------:R-:W-:Y:S01]  /*f290*/  FSETP.NEU.FTZ.AND P1, PT, R164.reuse, -INF , PT ;  /* 0xff800000a400780b */ /* 0x040fe20003f3d000 */
[----:B------:R-:W-:Y:S01]  /*f2a0*/  FMUL.FTZ R181, R164, UR4 ;  /* 0x00000004a4b57c20 */ /* 0x000fe20008410000 */
[----:B------:R-:W-:Y:S02]  /*f2b0*/  FSEL R180, R180, RZ, P0 ;  /* 0x000000ffb4b47208 */ /* 0x000fe40000000000 */
[----:B------:R-:W-:Y:S02]  /*f2c0*/  FSEL R5, R3, RZ, P0 ;  /* 0x000000ff03057208 */ /* 0x000fe40000000000 */
[----:B------:R-:W-:Y:S01]  /*f2d0*/  FSEL R181, R181, RZ, P1 ;  /* 0x000000ffb5b57208 */ /* 0x000fe20000800000 */
[--C-:B------:R-:W-:Y:S01]  /*f2e0*/  FFMA.FTZ R191, R13, UR4, -R180.reuse ;  /* 0x000000040dbf7c23 */ /* 0x100fe200080108b4 */
[----:B------:R-:W-:Y:S01]  /*f2f0*/  FFMA.FTZ R185, R7, UR4, -R180 ;  /* 0x0000000407b97c23 */ /* 0x000fe200080108b4 */
[----:B------:R-:W-:Y:S01]  /*f300*/  FSEL R7, R164, RZ, P1 ;  /* 0x000000ffa4077208 */ /* 0x000fe20000800000 */
[----:B------:R-:W-:Y:S01]  /*f310*/  FADD.FTZ R2, -R5, R2 ;  /* 0x0000000205027221 */ /* 0x000fe20000010100 */
[--C-:B------:R-:W-:Y:S01]  /*f320*/  FFMA.FTZ R188, R14, UR4, -R181.reuse ;  /* 0x000000040ebc7c23 */ /* 0x100fe200080108b5 */
[--C-:B------:R-:W-:Y:S01]  /*f330*/  FFMA.FTZ R187, R22, UR4, -R181.reuse ;  /* 0x0000000416bb7c23 */ /* 0x100fe200080108b5 */
[----:B------:R-:W1:Y:S01]  /*f340*/  LDSM.16.MT88.4 R12, [R223+0x18000] ;  /* 0x01800000df0c783b */ /* 0x000e620000004200 */
        /* <DEDUP_REMOVED lines=27> */
[--C-:B------:R-:W-:Y:S07]  /*f500*/  FFMA.FTZ R241, R241, UR4, -R180.reuse ;  /* 0x00000004f1f17c23 */ /* 0x100fee00080108b4 */
[----:B------:R-:W3:Y:S01]  /*f510*/  MUFU.EX2 R186, R186 ;  /* 0x000000ba00ba7308 */ /* 0x000ee20000000800 */
[--C-:B------:R-:W-:Y:S01]  /*f520*/  FFMA.FTZ R209, R209, UR4, -R180.reuse ;  /* 0x00000004d1d17c23 */ /* 0x100fe200080108b4 */
[--C-:B------:R-:W-:Y:S08]  /*f530*/  FFMA.FTZ R238, R166, UR4, -R180.reuse ;  /* 0x00000004a6ee7c23 */ /* 0x100ff000080108b4 */
        /* <DEDUP_REMOVED lines=8> */
[----:B------:R-:W-:Y:S01]  /*f5c0*/  MUFU.EX2 R197, R197 ;  /* 0x000000c500c57308 */ /* 0x000fe20000000800 */
        /* <DEDUP_REMOVED lines=47> */
[C---:B------:R-:W-:Y:S01]  /*f8c0*/  HMMA.16816.F32.BF16 R20, R168.reuse, R28, R20 ;  /* 0x0000001ca814723c */ /* 0x040fe20000041814 */
        /* <DEDUP_REMOVED lines=38> */
[C---:B------:R-:W-:Y:S01]  /*fb30*/  FMUL.FTZ R62, R0.reuse, R62 ;  /* 0x0000003e003e7220 */ /* 0x040fe20000410000 */
[----:B------:R-:W-:Y:S01]  /*fb40*/  FMUL.FTZ R63, R0, R63 ;  /* 0x0000003f003f7220 */ /* 0x000fe20000410000 */
[C---:B------:R-:W-:Y:S06]  /*fb50*/  FMUL.FTZ R64, R2.reuse, R64 ;  /* 0x0000004002407220 */ /* 0x040fec0000410000 */
[----:B------:R1:W2:Y:S01]  /*fb60*/  MUFU.EX2 R195, R144 ;  /* 0x0000009000c37308 */ /* 0x0002a20000000800 */
[C---:B------:R-:W-:Y:S03]  /*fb70*/  HMMA.16816.F32.BF16 R40, R168.reuse, R146, R40 ;  /* 0x00000092a828723c */ /* 0x040fe60000041828 */
[----:B------:R-:W-:Y:S01]  /*fb80*/  FMUL.FTZ R65, R2, R65 ;  /* 0x0000004102417220 */ /* 0x000fe20000410000 */
[C---:B------:R-:W-:Y:S01]  /*fb90*/  FMUL.FTZ R66, R0.reuse, R66 ;  /* 0x0000004200427220 */ /* 0x040fe20000410000 */
[----:B------:R-:W-:Y:S01]  /*fba0*/  FMUL.FTZ R67, R0, R67 ;  /* 0x0000004300437220 */ /* 0x000fe20000410000 */
[C---:B------:R-:W-:Y:S01]  /*fbb0*/  FMUL.FTZ R68, R2.reuse, R68 ;  /* 0x0000004402447220 */ /* 0x040fe20000410000 */
[----:B------:R-:W-:Y:S01]  /*fbc0*/  FMUL.FTZ R69, R2, R69 ;  /* 0x0000004502457220 */ /* 0x000fe20000410000 */
[C---:B---3--:R-:W-:Y:S01]  /*fbd0*/  HMMA.16816.F32.BF16 R44, R168.reuse, R136, R44 ;  /* 0x00000088a82c723c */ /* 0x048fe2000004182c */
[----:B------:R-:W-:Y:S02]  /*fbe0*/  MUFU.EX2 R204, R204 ;  /* 0x000000cc00cc7308 */ /* 0x000fe40000000800 */
[C---:B------:R-:W-:Y:S01]  /*fbf0*/  FMUL.FTZ R70, R0.reuse, R70 ;  /* 0x0000004600467220 */ /* 0x040fe20000410000 */
[----:B------:R-:W-:Y:S01]  /*fc00*/  FMUL.FTZ R71, R0, R71 ;  /* 0x0000004700477220 */ /* 0x000fe20000410000 */
[----:B-1----:R-:W-:Y:S01]  /*fc10*/  LDSM.16.MT88.4 R144, [R167+0x800] ;  /* 0x00080000a790783b */ /* 0x002fe20000004200 */
[C---:B------:R-:W-:Y:S01]  /*fc20*/  FMUL.FTZ R72, R2.reuse, R72 ;  /* 0x0000004802487220 */ /* 0x040fe20000410000 */
[----:B------:R-:W-:Y:S01]  /*fc30*/  FMUL.FTZ R73, R2, R73 ;  /* 0x0000004902497220 */ /* 0x000fe20000410000 */
[C---:B------:R-:W-:Y:S03]  /*fc40*/  HMMA.16816.F32.BF16 R48, R168.reuse, R138, R48 ;  /* 0x0000008aa830723c */ /* 0x040fe60000041830 */
[----:B------:R-:W-:Y:S01]  /*fc50*/  MUFU.EX2 R206, R206 ;  /* 0x000000ce00ce7308 */ /* 0x000fe20000000800 */
[C---:B------:R-:W-:Y:S01]  /*fc60*/  FMUL.FTZ R74, R0.reuse, R74 ;  /* 0x0000004a004a7220 */ /* 0x040fe20000410000 */
[----:B------:R-:W-:Y:S01]  /*fc70*/  FMUL.FTZ R75, R0, R75 ;  /* 0x0000004b004b7220 */ /* 0x000fe20000410000 */
[----:B------:R-:W1:Y:S01]  /*fc80*/  LDSM.16.MT88.4 R136, [R223+0x1c000] ;  /* 0x01c00000df88783b */ /* 0x000e620000004200 */
        /* <DEDUP_REMOVED lines=64> */
[----:B------:R-:W-:Y:S01]  /*10090*/  FFMA.FTZ R194, R250, UR4, -R180 ;  /* 0x00000004fac27c23 */ /* 0x000fe200080108b4 */
[C---:B------:R-:W-:Y:S01]  /*100a0*/  FMUL.FTZ R124, R2.reuse, R124 ;  /* 0x0000007c027c7220 */ /* 0x040fe20000410000 */
[----:B------:R-:W-:Y:S01]  /*100b0*/  FMUL.FTZ R125, R2, R125 ;  /* 0x0000007d027d7220 */ /* 0x000fe20000410000 */
[C---:B------:R-:W-:Y:S01]  /*100c0*/  FMUL.FTZ R126, R0.reuse, R126 ;  /* 0x0000007e007e7220 */ /* 0x040fe20000410000 */
[C---:B------:R-:W-:Y:S01]  /*100d0*/  HMMA.16816.F32.BF16 R88, R168.reuse, R142, R88 ;  /* 0x0000008ea858723c */ /* 0x040fe20000041858 */
[----:B------:R-:W4:Y:S01]  /*100e0*/  LDSM.16.MT88.4 R140, [R216+0x1e000] ;  /* 0x01e00000d88c783b */ /* 0x000f220000004200 */
[----:B------:R-:W5:Y:S01]  /*100f0*/  MUFU.EX2 R194, R194 ;  /* 0x000000c200c27308 */ /* 0x000f620000000800 */
[----:B------:R-:W-:Y:S01]  /*10100*/  FMUL.FTZ R127, R0, R127 ;  /* 0x0000007f007f7220 */ /* 0x000fe20000410000 */
[C---:B------:R-:W-:Y:S01]  /*10110*/  FMUL.FTZ R128, R2.reuse, R128 ;  /* 0x0000008002807220 */ /* 0x040fe20000410000 */
[----:B------:R-:W-:Y:S01]  /*10120*/  FMUL.FTZ R129, R2, R129 ;  /* 0x0000008102817220 */ /* 0x000fe20000410000 */
[C---:B------:R-:W-:Y:S01]  /*10130*/  FMUL.FTZ R130, R0.reuse, R130 ;  /* 0x0000008200827220 */ /* 0x040fe20000410000 */
[----:B------:R-:W-:Y:S01]  /*10140*/  FMUL.FTZ R131, R0, R131 ;  /* 0x0000008300837220 */ /* 0x000fe20000410000 */
[----:B------:R-:W-:Y:S01]  /*10150*/  FFMA.FTZ R193, R2, R237, R193 ;  /* 0x000000ed02c17223 */ /* 0x000fe200000100c1 */
[C---:B-1----:R-:W-:Y:S03]  /*10160*/  HMMA.16816.F32.BF16 R92, R168.reuse, R136, R92 ;  /* 0x00000088a85c723c */ /* 0x042fe6000004185c */
[----:B------:R-:W-:Y:S01]  /*10170*/  MOV R2, R3 ;  /* 0x0000000300027202 */ /* 0x000fe20000000f00 */
[----:B------:R-:W-:Y:S01]  /*10180*/  FFMA.FTZ R191, R0, R235, R191 ;  /* 0x000000eb00bf7223 */ /* 0x000fe200000100bf */
[----:B------:R-:W-:Y:S03]  /*10190*/  FADD.FTZ R188, R188, R193 ;  /* 0x000000c1bcbc7221 */ /* 0x000fe60000010000 */
[C---:B------:R-:W-:Y:S01]  /*101a0*/  HMMA.16816.F32.BF16 R96, R168.reuse, R138, R96 ;  /* 0x0000008aa860723c */ /* 0x040fe20000041860 */
[----:B------:R-:W1:Y:S02]  /*101b0*/  LDSM.16.MT88.4 R136, [R167+0x6000] ;  /* 0x00600000a788783b */ /* 0x000e640000004200 */
[----:B------:R-:W-:Y:S01]  /*101c0*/  FADD.FTZ R0, R185, R191 ;  /* 0x000000bfb9007221 */ /* 0x000fe20000010000 */
[----:B------:R-:W-:Y:S03]  /*101d0*/  FADD.FTZ R187, R187, R188 ;  /* 0x000000bcbbbb7221 */ /* 0x000fe60000010000 */
[----:B------:R-:W-:Y:S01]  /*101e0*/  FADD.FTZ R189, R189, R0 ;  /* 0x00000000bdbd7221 */ /* 0x000fe20000010000 */
[C---:B---3--:R-:W-:Y:S03]  /*101f0*/  HMMA.16816.F32.BF16 R100, R168.reuse, R132, R100 ;  /* 0x00000084a864723c */ /* 0x048fe60000041864 */
[----:B------:R-:W-:Y:S01]  /*10200*/  FADD.FTZ R187, R186, R187 ;  /* 0x000000bbbabb7221 */ /* 0x000fe20000010000 */
[----:B------:R-:W-:Y:S01]  /*10210*/  FADD.FTZ R190, R190, R189 ;  /* 0x000000bdbebe7221 */ /* 0x000fe20000010000 */
[----:B------:R-:W-:Y:S03]  /*10220*/  MOV R0, R164 ;  /* 0x000000a400007202 */ /* 0x000fe60000000f00 */
        /* <DEDUP_REMOVED lines=8> */
[C---:B---3--:R-:W-:Y:S03]  /*102b0*/  HMMA.16816.F32.BF16 R124, R168.reuse, R132, R124 ;  /* 0x00000084a87c723c */ /* 0x048fe6000004187c */
[----:B--2---:R-:W-:Y:S01]  /*102c0*/  F2FP.BF16.F32.PACK_AB R132, R195, R192 ;  /* 0x000000c0c384723e */ /* 0x004fe200000010ff */
[----:B------:R-:W-:Y:S01]  /*102d0*/  FADD.FTZ R192, R192, R187 ;  /* 0x000000bbc0c07221 */ /* 0x000fe20000010000 */
[----:B-----5:R-:W-:Y:S01]  /*102e0*/  F2FP.BF16.F32.PACK_AB R133, R194, R197 ;  /* 0x000000c5c285723e */ /* 0x020fe200000010ff */
        /* <DEDUP_REMOVED lines=183> */
.L_x_2034:
        /* <DEDUP_REMOVED lines=332> */
.L_x_2038:
        /* <DEDUP_REMOVED lines=50> */
.L_x_2040:
[----:B------:R-:W-:Y:S05]  /*12640*/  BSYNC.RECONVERGENT B0 ;  /* 0x0000000000007941 */ /* 0x000fea0003800200 */
.L_x_2039:
        /* <DEDUP_REMOVED lines=38> */
.L_x_2042:
[----:B------:R-:W-:Y:S05]  /*128b0*/  BSYNC.RECONVERGENT B0 ;  /* 0x0000000000007941 */ /* 0x000fea0003800200 */
.L_x_2041:
        /* <DEDUP_REMOVED lines=22> */
.L_x_2044:
[----:B------:R-:W-:Y:S05]  /*12a20*/  BSYNC.RECONVERGENT B0 ;  /* 0x0000000000007941 */ /* 0x000fea0003800200 */
.L_x_2043:
        /* <DEDUP_REMOVED lines=22> */
.L_x_2046:
[----:B------:R-:W-:Y:S05]  /*12b90*/  BSYNC.RECONVERGENT B0 ;  /* 0x0000000000007941 */ /* 0x000fea0003800200 */
.L_x_2045:
        /* <DEDUP_REMOVED lines=21> */
.L_x_2047:
        /* <DEDUP_REMOVED lines=9> */
.L_x_2371:


//--------------------- .text._ZN5flash16flash_fwd_kernelI23Flash_fwd_kernel_traitsILi256ELi128ELi64ELi8ELb0ELb0EN7cutlass10bfloat16_tE19Flash_kernel_traitsILi256ELi128ELi64ELi8ES3_EELb1ELb0ELb1ELb1ELb0ELb0ELb0ELb0EEEvNS_16Flash_fwd_paramsE --------------------------
	.section	.text._ZN5flash16flash_fwd_kernelI23Flash_fwd_kernel_traitsILi256ELi128ELi64ELi8ELb0ELb0EN7cutlass10bfloat16_tE19Flash_kernel_traitsILi256ELi128ELi64ELi8ES3_EELb1ELb0ELb1ELb1ELb0ELb0ELb0ELb0EEEvNS_16Flash_fwd_paramsE,"ax",@progbits
	.align	128
        .global         _ZN5flash16flash_fwd_kernelI23Flash_fwd_kernel_traitsILi256ELi128ELi64ELi8ELb0ELb0EN7cutlass10bfloat16_tE19Flash_kernel_traitsILi256ELi128ELi64ELi8ES3_EELb1ELb0ELb1ELb1ELb0ELb0ELb0ELb0EEEvNS_16Flash_fwd_paramsE
        .type           _ZN5flash16flash_fwd_kernelI23Flash_fwd_kernel_traitsILi256ELi128ELi64ELi8ELb0ELb0EN7cutlass10bfloat16_tE19Flash_kernel_traitsILi256ELi128ELi64ELi8ES3_EELb1ELb0ELb1ELb1ELb0ELb0ELb0ELb0EEEvNS_16Flash_fwd_paramsE,@function
        .size           _ZN5flash16flash_fwd_kernelI23Flash_fwd_kernel_traitsILi256ELi128ELi64ELi8ELb0ELb0EN7cutlass10bfloat16_tE19Flash_kernel_traitsILi256ELi128ELi64ELi8ES3_EELb1ELb0ELb1ELb1ELb0ELb0ELb0ELb0EEEvNS_16Flash_fwd_paramsE,(.L_x_2372 - _ZN5flash16flash_fwd_kernelI23Flash_fwd_kernel_traitsILi256ELi128ELi64ELi8ELb0ELb0EN7cutlass10bfloat16_tE19Flash_kernel_traitsILi256ELi128ELi64ELi8ES3_EELb1ELb0ELb1ELb1ELb0ELb0ELb0ELb0EEEvNS_16Flash_fwd_paramsE)
        .other          _ZN5flash16flash_fwd_kernelI23Flash_fwd_kernel_traitsILi256ELi128ELi64ELi8ELb0ELb0EN7cutlass10bfloat16_tE19Flash_kernel_traitsILi256ELi128ELi64ELi8ES3_EELb1ELb0ELb1ELb1ELb0ELb0ELb0ELb0EEEvNS_16Flash_fwd_paramsE,@"STO_CUDA_ENTRY STV_DEFAULT"
_ZN5flash16flash_fwd_kernelI23Flash_fwd_kernel_traitsILi256ELi128ELi64ELi8ELb0ELb0EN7cutlass10bfloat16_tE19Flash_kernel_traitsILi256ELi128ELi64ELi8ES3_EELb1ELb0ELb1ELb1ELb0ELb0ELb0ELb0EEEvNS_16Flash_fwd_paramsE:
.text._ZN5flash16flash_fwd_kernelI23Flash_fwd_kernel_traitsILi256ELi128ELi64ELi8ELb0ELb0EN7cutlass10bfloat16_tE19Flash_kernel_traitsILi256ELi128ELi64ELi8ES3_EELb1ELb0ELb1ELb1ELb0ELb0ELb0ELb0EEEvNS_16Flash_fwd_paramsE:
        /* <DEDUP_REMOVED lines=99> */
.L_x_2048:
        /* <DEDUP_REMOVED lines=54> */
.L_x_2050:
        /* <DEDUP_REMOVED lines=57> */
.L_x_2052:
[----:B------:R-:W-:Y:S05]  /*0d20*/  BSYNC.RECONVERGENT B0 ;  /* 0x0000000000007941 */ /* 0x000fea0003800200 */
.L_x_2051:
        /* <DEDUP_REMOVED lines=25> */
.L_x_2054:
[----:B------:R-:W-:Y:S05]  /*0ec0*/  BSYNC.RECONVERGENT B0 ;  /* 0x0000000000007941 */ /* 0x000fea0003800200 */
.L_x_2053:
        /* <DEDUP_REMOVED lines=24> */
.L_x_2056:
[----:B------:R-:W-:Y:S05]  /*1050*/  BSYNC.RECONVERGENT B0 ;  /* 0x0000000000007941 */ /* 0x000fea0003800200 */
.L_x_2055:
        /* <DEDUP_REMOVED lines=26> */
.L_x_2058:
[----:B------:R-:W-:Y:S05]  /*1200*/  BSYNC.RECONVERGENT B0 ;  /* 0x0000000000007941 */ /* 0x000fea0003800200 */
.L_x_2057:
        /* <DEDUP_REMOVED lines=10> */
.L_x_2060:
[----:B------:R-:W-:Y:S05]  /*12b0*/  BSYNC.RECONVERGENT B0 ;  /* 0x0000000000007941 */ /* 0x000fea0003800200 */
.L_x_2059:
        /* <DEDUP_REMOVED lines=10> */
.L_x_2062:
[----:B------:R-:W-:Y:S05]  /*1360*/  BSYNC.RECONVERGENT B0 ;  /* 0x0000000000007941 */ /* 0x000fea0003800200 */
.L_x_2061:
        /* <DEDUP_REMOVED lines=10> */
.L_x_2064:
[----:B------:R-:W-:Y:S05]  /*1410*/  BSYNC.RECONVERGENT B0 ;  /* 0x0000000000007941 */ /* 0x000fea0003800200 */
.L_x_2063:
        /* <DEDUP_REMOVED lines=10> */
.L_x_2049:
        /* <DEDUP_REMOVED lines=21> */
.L_x_2065:
[----:B------:R-:W1:Y:S01]  /*1610*/  LDCU.64 UR10, c[0x0][0x3b8] ;  /* 0x00007700ff0a77ac */ /* 0x000e620008000a00 */
[----:B------:R-:W-:-:S04]  /*1620*/  UIADD3 UR6, UPT, UPT, UR12, UR13, URZ ;  /* 0x0000000d0c067290 */ /* 0x000fc8000fffe0ff */
[----:B-1----:R-:W-:Y:S02]  /*1630*/  UIMAD.WIDE.U32 UR14, UR6, UR10, URZ ;  /* 0x0000000a060e72a5 */ /* 0x002fe4000f8e00ff */
[----:B------:R-:W-:-:S04]  /*1640*/  UIMAD UR6, UR6, UR11, URZ ;  /* 0x0000000b060672a4 */ /* 0x000fc8000f8e02ff */
[----:B------:R-:W-:Y:S02]  /*1650*/  UIADD3 UR6, UPT, UPT, UR15, UR6, URZ ;  /* 0x000000060f067290 */ /* 0x000fe4000fffe0ff */
.L_x_2066:
        /* <DEDUP_REMOVED lines=39> */
.L_x_2067:
[----:B------:R-:W1:Y:S01]  /*18d0*/  LDCU.64 UR8, c[0x0][0x3c0] ;  /* 0x00007800ff0877ac */ /* 0x000e620008000a00 */
[----:B------:R-:W-:-:S04]  /*18e0*/  UIADD3 UR12, UPT, UPT, UR12, UR13, URZ ;  /* 0x0000000d0c0c7290 */ /* 0x000fc8000fffe0ff */
[----:B-1----:R-:W-:Y:S02]  /*18f0*/  UIMAD.WIDE.U32 UR16, UR12, UR8, URZ ;  /* 0x000000080c1072a5 */ /* 0x002fe4000f8e00ff */
[----:B------:R-:W-:-:S04]  /*1900*/  UIMAD UR5, UR12, UR9, URZ ;  /* 0x000000090c0572a4 */ /* 0x000fc8000f8e02ff */
[----:B------:R-:W-:Y:S01]  /*1910*/  UIADD3 UR5, UPT, UPT, UR17, UR5, URZ ;  /* 0x0000000511057290 */ /* 0x000fe2000fffe0ff */
[----:B------:R-:W-:-:S11]  /*1920*/  UMOV UR4, UR16 ;  /* 0x0000001000047c82 */ /* 0x000fd60008000000 */
.L_x_2068:
[----:B------:R-:W-:Y:S01]  /*1930*/  IMAD.SHL.U32 R241, R212, 0x8, RZ ;  /* 0x00000008d4f17824 */ /* 0x000fe200078e00ff */
[----:B------:R-:W-:Y:S01]  /*1940*/  SHF.R.U32.HI R4, RZ, 0x3, R212 ;  /* 0x00000003ff047819 */ /* 0x000fe200000116d4 */
[----:B------:R-:W1:Y:S01]  /*1950*/  S2UR UR31, SR_CgaCtaId ;  /* 0x00000000001f79c3 */ /* 0x000e620000008800 */
[----:B------:R-:W-:Y:S01]  /*1960*/  SHF.R.S32.HI R231, RZ, 0x1f, R2 ;  /* 0x0000001fffe77819 */ /* 0x000fe20000011402 */
[----:B------:R-:W2:Y:S01]  /*1970*/  LDCU.64 UR16, c[0x0][0x388] ;  /* 0x00007100ff1077ac */ /* 0x000ea20008000a00 */
[C---:B------:R-:W-:Y:S01]  /*1980*/  LOP3.LUT R211, R241.reuse, 0x38, RZ, 0xc0, !PT ;  /* 0x00000038f1d37812 */ /* 0x040fe200078ec0ff */
[C---:B------:R-:W-:Y:S01]  /*1990*/  VIADD R0, R4.reuse, 0x40 ;  /* 0x0000004004007836 */ /* 0x040fe20000000000 */
[----:B------:R-:W-:Y:S01]  /*19a0*/  LOP3.LUT R235, R241, 0x1f8, RZ, 0xc0, !PT ;  /* 0x000001f8f1eb7812 */ /* 0x000fe200078ec0ff */
[----:B------:R-:W3:Y:S01]  /*19b0*/  LDCU.64 UR12, c[0x0][0x3c8] ;  /* 0x00007900ff0c77ac */ /* 0x000ee20008000a00 */
[C---:B------:R-:W-:Y:S01]  /*19c0*/  IADD3 R10, P2, PT, R211.reuse, UR14, RZ ;  /* 0x0000000ed30a7c10 */ /* 0x040fe2000ff5e0ff */
[C---:B------:R-:W-:Y:S01]  /*19d0*/  VIADD R5, R4.reuse, 0x20 ;  /* 0x0000002004057836 */ /* 0x040fe20000000000 */
[----:B------:R-:W-:Y:S01]  /*19e0*/  IADD3 R14, P0, PT, R211, UR4, RZ ;  /* 0x00000004d30e7c10 */ /* 0x000fe2000ff1e0ff */
[----:B------:R-:W4:Y:S01]  /*19f0*/  LDCU.64 UR14, c[0x0][0x390] ;  /* 0x00007200ff0e77ac */ /* 0x000f220008000a00 */
[----:B------:R-:W-:Y:S01]  /*1a00*/  LOP3.LUT R235, R235, 0x38, R212, 0x78, !PT ;  /* 0x00000038ebeb7812 */ /* 0x000fe200078e78d4 */
[----:B------:R-:W-:Y:S01]  /*1a10*/  IMAD.X R11, RZ, RZ, UR6, P2 ;  /* 0x00000006ff0b7e24 */ /* 0x000fe200090e06ff */
[----:B------:R-:W-:Y:S01]  /*1a20*/  BSSY.RECONVERGENT B0, `(.L_x_2069) ;  /* 0x0000050000007945 */ /* 0x000fe20003800200 */
[----:B------:R-:W-:Y:S01]  /*1a30*/  IMAD.X R15, RZ, RZ, UR5, P0 ;  /* 0x00000005ff0f7e24 */ /* 0x000fe200080e06ff */
[----:B------:R-:W5:Y:S01]  /*1a40*/  LDCU.128 UR4, c[0x0][0x3d0] ;  /* 0x00007a00ff0477ac */ /* 0x000f620008000c00 */
[----:B------:R-:W-:Y:S01]  /*1a50*/  IMAD.WIDE.U32 R10, R4, UR10, R10 ;  /* 0x0000000a040a7c25 */ /* 0x000fe2000f8e000a */
[----:B------:R-:W-:Y:S01]  /*1a60*/  IADD3 R12, P0, PT, R211, UR38, RZ ;  /* 0x00000026d30c7c10 */ /* 0x000fe2000ff1e0ff */
[----:B------:R-:W-:-:S02]  /*1a70*/  UIADD3 UR18, UPT, UPT, -UR18, UR21, URZ ;  /* 0x0000001512127290 */ /* 0x000fc4000fffe1ff */
[C---:B------:R-:W-:Y:S01]  /*1a80*/  IMAD.WIDE.U32 R14, R4.reuse, UR8, R14 ;  /* 0x00000008040e7c25 */ /* 0x040fe2000f8e000e */
[----:B------:R-:W-:Y:S01]  /*1a90*/  IADD3.X R13, PT, PT, RZ, UR34, RZ, P0, !PT ;  /* 0x00000022ff0d7c10 */ /* 0x000fe200087fe4ff */
[----:B------:R-:W-:Y:S01]  /*1aa0*/  UMOV UR36, 0x400 ;  /* 0x0000040000247882 */ /* 0x000fe20000000000 */
[----:B------:R-:W-:Y:S01]  /*1ab0*/  UIMAD.WIDE.U32 UR34, UR35, 0x80, URZ ;  /* 0x00000080232278a5 */ /* 0x000fe2000f8e00ff */
[----:B------:R-:W-:Y:S01]  /*1ac0*/  IMAD R11, R4, UR11, R11 ;  /* 0x0000000b040b7c24 */ /* 0x000fe2000f8e020b */
[----:B------:R-:W-:Y:S01]  /*1ad0*/  ISETP.GE.AND P1, PT, R0, UR18, PT ;  /* 0x0000001200007c0c */ /* 0x000fe2000bf26270 */
[----:B------:R-:W-:Y:S01]  /*1ae0*/  IMAD R15, R4, UR9, R15 ;  /* 0x00000009040f7c24 */ /* 0x000fe2000f8e020f */
[----:B------:R-:W-:Y:S01]  /*1af0*/  LOP3.LUT R0, R241, 0x1e00, RZ, 0xc0, !PT ;  /* 0x00001e00f1007812 */ /* 0x000fe200078ec0ff */
[----:B---3--:R-:W-:Y:S01]  /*1b00*/  IMAD.U32 R8, RZ, RZ, UR12 ;  /* 0x0000000cff087e24 */ /* 0x008fe2000f8e00ff */
[----:B------:R-:W-:Y:S02]  /*1b10*/  LOP3.LUT R240, R211, 0x40, RZ, 0xfc, !PT ;  /* 0x00000040d3f07812 */ /* 0x000fe400078efcff */
[----:B------:R-:W-:Y:S01]  /*1b20*/  LOP3.LUT R235, R235, R0, RZ, 0xfc, !PT ;  /* 0x00000000ebeb7212 */ /* 0x000fe200078efcff */
[----:B------:R-:W-:Y:S01]  /*1b30*/  IMAD.WIDE.U32 R8, R8, UR26, R12 ;  /* 0x0000001a08087c25 */ /* 0x000fe2000f8e000c */
[----:B------:R-:W-:-:S02]  /*1b40*/  LOP3.LUT R239, R211, 0x80, RZ, 0xfc, !PT ;  /* 0x00000080d3ef7812 */ /* 0x000fc400078efcff */
[----:B------:R-:W-:Y:S01]  /*1b50*/  LOP3.LUT R238, R211, 0xc0, RZ, 0xfc, !PT ;  /* 0x000000c0d3ee7812 */ /* 0x000fe200078efcff */
[C---:B-----5:R-:W-:Y:S02]  /*1b60*/  IMAD R233, R231.reuse, UR4, RZ ;  /* 0x00000004e7e97c24 */ /* 0x060fe4000f8e02ff */
[----:B------:R-:W-:Y:S02]  /*1b70*/  IMAD R231, R231, UR6, RZ ;  /* 0x00000006e7e77c24 */ /* 0x000fe4000f8e02ff */
[C---:B------:R-:W-:Y:S01]  /*1b80*/  IMAD R233, R2.reuse, UR5, R233 ;  /* 0x0000000502e97c24 */ /* 0x040fe2000f8e02e9 */
[----:B-1----:R-:W-:Y:S01]  /*1b90*/  ULEA UR5, UR31, UR36, 0x18 ;  /* 0x000000241f057291 */ /* 0x002fe2000f8ec0ff */
[C---:B------:R-:W-:Y:S02]  /*1ba0*/  IMAD R231, R2.reuse, UR7, R231 ;  /* 0x0000000702e77c24 */ /* 0x040fe4000f8e02e7 */
[----:B------:R-:W-:Y:S01]  /*1bb0*/  IMAD.WIDE.U32 R10, R2, UR4, R10 ;  /* 0x00000004020a7c25 */ /* 0x000fe2000f8e000a */
[----:B------:R-:W-:-:S02]  /*1bc0*/  USHF.L.U64.HI UR4, UR10, 0x6, UR11 ;  /* 0x000000060a047899 */ /* 0x000fc4000801020b */
[----:B------:R-:W-:Y:S01]  /*1bd0*/  LEA R235, R235, UR5, 0x1 ;  /* 0x00000005ebeb7c11 */ /* 0x000fe2000f8e08ff */
[----:B------:R-:W-:Y:S01]  /*1be0*/  IMAD.WIDE.U32 R2, R2, UR6, R14 ;  /* 0x0000000602027c25 */ /* 0x000fe2000f8e000e */
[----:B--2---:R-:W-:Y:S01]  /*1bf0*/  LEA R234, P2, R10, UR16, 0x1 ;  /* 0x000000100aea7c11 */ /* 0x004fe2000f8408ff */
[----:B------:R-:W-:Y:S02]  /*1c00*/  UIADD3 UR16, UPT, UPT, UR22, -0x1, URZ ;  /* 0xffffffff16107890 */ /* 0x000fe4000fffe0ff */
[----:B------:R-:W-:Y:S01]  /*1c10*/  IMAD.IADD R231, R3, 0x1, R231 ;  /* 0x0000000103e77824 */ /* 0x000fe200078e02e7 */
[----:B----4-:R-:W-:Y:S01]  /*1c20*/  LEA R232, P0, R2, UR14, 0x1 ;  /* 0x0000000e02e87c11 */ /* 0x010fe2000f8008ff */
[----:B------:R-:W-:Y:S01]  /*1c30*/  IMAD.IADD R233, R11, 0x1, R233 ;  /* 0x000000010be97824 */ /* 0x000fe200078e02e9 */
[----:B------:R-:W-:Y:S01]  /*1c40*/  USHF.L.U32 UR14, UR10, 0x6, URZ ;  /* 0x000000060a0e7899 */ /* 0x000fe200080006ff */
[----:B------:R-:W-:Y:S02]  /*1c50*/  LOP3.LUT R3, R4, UR34, RZ, 0xfc, !PT ;  /* 0x0000002204037c12 */ /* 0x000fe4000f8efcff */
[----:B------:R-:W-:Y:S01]  /*1c60*/  LEA.HI.X R231, R2, UR15, R231, 0x1, P0 ;  /* 0x0000000f02e77c11 */ /* 0x000fe200080f0ce7 */
[----:B------:R-:W-:Y:S01]  /*1c70*/  USHF.L.U64.HI UR15, UR10, 0x5, UR11 ;  /* 0x000000050a0f7899 */ /* 0x000fe2000801020b */
[C---:B------:R-:W-:Y:S01]  /*1c80*/  ISETP.GE.AND P0, PT, R4.reuse, UR18, PT ;  /* 0x0000001204007c0c */ /* 0x040fe2000bf06270 */
[----:B------:R-:W-:Y:S01]  /*1c90*/  VIADD R2, R4, 0x60 ;  /* 0x0000006004027836 */ /* 0x000fe20000000000 */
[----:B------:R-:W-:-:S02]  /*1ca0*/  LEA.HI.X R233, R10, UR17, R233, 0x1, P2 ;  /* 0x000000110ae97c11 */ /* 0x000fc400090f0ce9 */
[----:B------:R-:W-:Y:S02]  /*1cb0*/  MOV R10, UR13 ;  /* 0x0000000d000a7c02 */ /* 0x000fe40008000f00 */
[----:B------:R-:W-:-:S03]  /*1cc0*/  ISETP.GE.AND P2, PT, R5, UR18, PT ;  /* 0x0000001205007c0c */ /* 0x000fc6000bf46270 */
[----:B------:R-:W-:-:S04]  /*1cd0*/  IMAD R11, R10, UR26, R9 ;  /* 0x0000001a0a0b7c24 */ /* 0x000fc8000f8e0209 */
[----:B------:R-:W-:Y:S06]  /*1ce0*/  @P0 BRA `(.L_x_2070) ;  /* 0x00000000008c0947 */ /* 0x000fec0003800000 */
        /* <DEDUP_REMOVED lines=35> */
.L_x_2070:
[----:B------:R-:W-:Y:S05]  /*1f20*/  BSYNC.RECONVERGENT B0 ;  /* 0x0000000000007941 */ /* 0x000fea0003800200 */
.L_x_2069:
        /* <DEDUP_REMOVED lines=41> */
.L_x_2072:
[----:B------:R-:W-:Y:S05]  /*21c0*/  BSYNC.RECONVERGENT B0 ;  /* 0x0000000000007941 */ /* 0x000fea0003800200 */
.L_x_2071:
        /* <DEDUP_REMOVED lines=41> */
.L_x_2074:
[----:B------:R-:W-:Y:S05]  /*2460*/  BSYNC.RECONVERGENT B0 ;  /* 0x0000000000007941 */ /* 0x000fea0003800200 */
.L_x_2073:
        /* <DEDUP_REMOVED lines=40> */
.L_x_2076:
[----:B------:R-:W-:Y:S05]  /*26f0*/  BSYNC.RECONVERGENT B0 ;  /* 0x0000000000007941 */ /* 0x000fea0003800200 */
.L_x_2075:
        /* <DEDUP_REMOVED lines=34> */
.L_x_2078:
[----:B------:R-:W-:Y:S05]  /*2920*/  BSYNC.RECONVERGENT B0 ;  /* 0x0000000000007941 */ /* 0x000fea0003800200 */
.L_x_2077:
        /* <DEDUP_REMOVED lines=33> */
.L_x_2080:
[----:B------:R-:W-:Y:S05]  /*2b40*/  BSYNC.RECONVERGENT B0 ;  /* 0x0000000000007941 */ /* 0x000fea0003800200 */
.L_x_2079:
[----:B------:R-:W5:Y:S01]  /*2b50*/  LDCU.64 UR12, c[0x0][0x538] ;  /* 0x0000a700ff0c77ac */ /* 0x000f620008000a00 */
[----:B------:R-:W0:Y:S01]  /*2b60*/  LDGDEPBAR ;  /* 0x00000000000079af */ /* 0x000e220000000000 */
[----:B-----5:R-:W-:-:S04]  /*2b70*/  UISETP.NE.U32.AND UP1, UPT, UR12, URZ, UPT ;  /* 0x000000ff0c00728c */ /* 0x020fc8000bf25070 */
[----:B------:R-:W-:Y:S01]  /*2b80*/  UISETP.NE.AND.EX UP1, UPT, UR13, URZ, UPT, UP1 ;  /* 0x000000ff0d00728c */ /* 0x000fe2000bf25310 */
[C---:B------:R-:W-:Y:S01]  /*2b90*/  IMAD.SHL.U32 R214, R212.reuse, 0x20, RZ ;  /* 0x00000020d4d67824 */ /* 0x040fe200078e00ff */
[----:B------:R-:W-:Y:S01]  /*2ba0*/  SHF.R.U32.HI R215, RZ, 0x1, R212 ;  /* 0x00000001ffd77819 */ /* 0x000fe200000116d4 */
[----:B------:R-:W-:Y:S01]  /*2bb0*/  IMAD.SHL.U32 R166, R212, 0x40, RZ ;  /* 0x00000040d4a67824 */ /* 0x000fe200078e00ff */
[----:B------:R-:W-:-:S04]  /*2bc0*/  DEPBAR.LE SB0, 0x0 ;  /* 0x000080000000791a */ /* 0x000fc80000000000 */
[----:B------:R-:W-:-:S03]  /*2bd0*/  PLOP3.LUT P0, PT, PT, PT, UP1, 0x80, 0x8 ;  /* 0x000000000008781c */ /* 0x000fc60003f0f018 */
        /* <DEDUP_REMOVED lines=8> */
[----:B----4-:R-:W-:-:S03]  /*2c60*/  IMAD.U32 R2, RZ, RZ, UR12 ;  /* 0x0000000cff027e24 */ /* 0x010fc6000f8e00ff */
[----:B------:R-:W4:Y:S01]  /*2c70*/  @UP1 LDCU UR7, c[0x0][0x458] ;  /* 0x00008b00ff0717ac */ /* 0x000f220008000800 */
[----:B------:R-:W-:-:S05]  /*2c80*/  IMAD.U32 R3, RZ, RZ, UR13 ;  /* 0x0000000dff037e24 */ /* 0x000fca000f8e00ff */
[----:B------:R1:W2:Y:S01]  /*2c90*/  @P0 LDG.E R2, desc[UR28][R2.64] ;  /* 0x0000001c02020981 */ /* 0x0002a2000c1e1900 */
[----:B-----5:R-:W-:Y:S01]  /*2ca0*/  UIMAD UR6, UR27, UR6, UR26 ;  /* 0x000000061b0672a4 */ /* 0x020fe2000f8e021a */
[----:B------:R-:W-:Y:S01]  /*2cb0*/  LOP3.LUT R214, R214, 0x7c00, RZ, 0xc0, !PT ;  /* 0x00007c00d6d67812 */ /* 0x000fe200078ec0ff */
[----:B------:R-:W-:Y:S01]  /*2cc0*/  USHF.L.U32 UR26, UR8, 0x6, URZ ;  /* 0x00000006081a7899 */ /* 0x000fe200080006ff */
[----:B------:R-:W-:Y:S01]  /*2cd0*/  BSSY.RECONVERGENT B0, `(.L_x_2081) ;  /* 0x0000039000007945 */ /* 0x000fe20003800200 */
[----:B------:R-:W-:Y:S01]  /*2ce0*/  USHF.L.U32 UR13, UR6, 0x5, URZ ;  /* 0x00000005060d7899 */ /* 0x000fe200080006ff */
[----:B------:R-:W-:Y:S01]  /*2cf0*/  LOP3.LUT R172, R214, 0x200, R166, 0xf8, !PT ;  /* 0x00000200d6ac7812 */ /* 0x000fe200078ef8a6 */
[----:B------:R-:W-:Y:S01]  /*2d00*/  UIMAD.WIDE.U32 UR26, UR26, UR16, URZ ;  /* 0x000000101a1a72a5 */ /* 0x000fe2000f8e00ff */
[----:B------:R-:W-:Y:S01]  /*2d10*/  UMOV UR6, URZ ;  /* 0x000000ff00067c82 */ /* 0x000fe20008000000 */
[----:B----4-:R-:W2:Y:S01]  /*2d20*/  @P0 MUFU.RCP R0, UR7 ;  /* 0x0000000700000d08 */ /* 0x010ea20008001000 */
[----:B------:R-:W-:-:S04]  /*2d30*/  USHF.L.U64.HI UR7, UR8, 0x6, UR9 ;  /* 0x0000000608077899 */ /* 0x000fc80008010209 */
[----:B------:R-:W-:-:S04]  /*2d40*/  UIMAD UR7, UR7, UR16, URZ ;  /* 0x00000010070772a4 */ /* 0x000fc8000f8e02ff */
[----:B------:R-:W-:Y:S01]  /*2d50*/  UIADD3 UR7, UPT, UPT, UR27, UR7, URZ ;  /* 0x000000071b077290 */ /* 0x000fe2000fffe0ff */
[----:B-1----:R-:W-:Y:S01]  /*2d60*/  LOP3.LUT R3, R212, 0x1f, RZ, 0xc0, !PT ;  /* 0x0000001fd4037812 */ /* 0x002fe200078ec0ff */
[----:B------:R-:W-:Y:S03]  /*2d70*/  BAR.SYNC.DEFER_BLOCKING 0x0 ;  /* 0x0000000000007b1d */ /* 0x000fe60000010000 */
[----:B------:R-:W-:Y:S01]  /*2d80*/  IADD3 R3, P2, P1, R6, UR13, R3 ;  /* 0x0000000d06037c10 */ /* 0x000fe2000f95e003 */
[----:B------:R-:W-:Y:S01]  /*2d90*/  USHF.R.S32.HI UR13, URZ, 0x1f, UR13 ;  /* 0x0000001fff0d7899 */ /* 0x000fe2000801140d */
[----:B------:R-:W-:-:S05]  /*2da0*/  LOP3.LUT R6, R211, 0x1c0, R166, 0xf8, !PT ;  /* 0x000001c0d3067812 */ /* 0x000fca00078ef8a6 */
[----:B------:R-:W-:Y:S01]  /*2db0*/  IADD3.X R85, PT, PT, R85, UR13, RZ, P2, P1 ;  /* 0x0000000d55557c10 */ /* 0x000fe200097e24ff */
[----:B--2---:R-:W-:Y:S01]  /*2dc0*/  @P0 FMUL.FTZ R0, R2, R0 ;  /* 0x0000000002000220 */ /* 0x004fe20000410000 */
[----:B------:R-:W-:-:S04]  /*2dd0*/  LOP3.LUT R2, R215, 0x8, RZ, 0xc0, !PT ;  /* 0x00000008d7027812 */ /* 0x000fc800078ec0ff */
[----:B------:R-:W-:Y:S02]  /*2de0*/  @P0 R2UR UR12, R0 ;  /* 0x00000000000c02ca */ /* 0x000fe400000e0000 */
[----:B------:R-:W-:Y:S02]  /*2df0*/  LOP3.LUT R0, R212, 0x4, RZ, 0xc0, !PT ;  /* 0x00000004d4007812 */ /* 0x000fe400078ec0ff */
[----:B------:R-:W-:-:S09]  /*2e00*/  LOP3.LUT R2, R6, R2, RZ, 0x3c, !PT ;  /* 0x0000000206027212 */ /* 0x000fd200078e3cff */
        /* <DEDUP_REMOVED lines=33> */
.L_x_2082:
[----:B------:R2:W-:Y:S04]  /*3020*/  STS.128 [R235+0x18000], RZ ;  /* 0x018000ffeb007388 */ /* 0x0005e80000000c00 */
[----:B------:R2:W-:Y:S04]  /*3030*/  STS.128 [R235+0x1a000], RZ ;  /* 0x01a000ffeb007388 */ /* 0x0005e80000000c00 */
[----:B------:R2:W-:Y:S04]  /*3040*/  STS.128 [R235+0x1c000], RZ ;  /* 0x01c000ffeb007388 */ /* 0x0005e80000000c00 */
[----:B------:R2:W-:Y:S02]  /*3050*/  STS.128 [R235+0x1e000], RZ ;  /* 0x01e000ffeb007388 */ /* 0x0005e40000000c00 */
.L_x_2083:
[----:B------:R-:W-:Y:S05]  /*3060*/  BSYNC.RECONVERGENT B0 ;  /* 0x0000000000007941 */ /* 0x000fea0003800200 */
.L_x_2081:
        /* <DEDUP_REMOVED lines=44> */
.L_x_2085:
[----:B------:R-:W-:Y:S05]  /*3330*/  BSYNC.RECONVERGENT B0 ;  /* 0x0000000000007941 */ /* 0x000fea0003800200 */
.L_x_2084:
[----:B------:R-:W-:Y:S01]  /*3340*/  LDSM.16.M88.4 R72, [R92] ;  /* 0x000000005c48783b */ /* 0x000fe20000000200 */
[----:B------:R-:W-:Y:S01]  /*3350*/  IMAD.MOV.U32 R165, RZ, RZ, 0x20 ;  /* 0x00000020ffa57424 */ /* 0x000fe200078e00ff */
[C---:B------:R-:W-:Y:S01]  /*3360*/  LOP3.LUT P0, R176, R212.reuse, 0x2, RZ, 0xc0, !PT ;  /* 0x00000002d4b07812 */ /* 0x040fe2000780c0ff */
[----:B------:R-:W-:Y:S01]  /*3370*/  VIADD R205, R91, UR5 ;  /* 0x000000055bcd7c36 */ /* 0x000fe20008000000 */
[----:B------:R-:W5:Y:S01]  /*3380*/  LDSM.16.M88.4 R44, [R91+UR5+0x10000] ;  /* 0x010000055b2c783b */ /* 0x000f620008000200 */
[----:B------:R-:W-:Y:S01]  /*3390*/  IMAD.MOV.U32 R167, RZ, RZ, 0x40 ;  /* 0x00000040ffa77424 */ /* 0x000fe200078e00ff */
[----:B------:R-:W-:Y:S01]  /*33a0*/  SEL R84, R165, 0xffffffe0, !P0 ;  /* 0xffffffe0a5547807 */ /* 0x000fe20004000000 */
[----:B------:R-:W-:Y:S01]  /*33b0*/  IMAD.SHL.U32 R184, R212, 0x2, RZ ;  /* 0x00000002d4b87824 */ /* 0x000fe200078e00ff */
[----:B------:R-:W2:Y:S01]  /*33c0*/  LDSM.16.M88.4 R36, [R91+UR5+0x10800] ;  /* 0x010800055b24783b */ /* 0x000ea20008000200 */
[----:B------:R-:W-:Y:S01]  /*33d0*/  ISETP.NE.AND P0, PT, R0, RZ, PT ;  /* 0x000000ff0000720c */ /* 0x000fe20003f05270 */
[----:B------:R-:W-:Y:S01]  /*33e0*/  UIADD3 UR24, UPT, UPT, UR30, UR24, -UR21 ;  /* 0x000000181e187290 */ /* 0x000fe2000fffe815 */
[--C-:B------:R-:W-:Y:S01]  /*33f0*/  IMAD.IADD R90, R92, 0x1, R84.reuse ;  /* 0x000000015c5a7824 */ /* 0x100fe200078e0254 */
[----:B------:R-:W4:Y:S01]  /*3400*/  LDSM.16.M88.4 R28, [R91+UR5+0x11000] ;  /* 0x011000055b1c783b */ /* 0x000f220008000200 */
[----:B------:R-:W-:Y:S01]  /*3410*/  IMAD.IADD R87, R205, 0x1, R84 ;  /* 0x00000001cd577824 */ /* 0x000fe200078e0254 */
[----:B------:R-:W-:Y:S01]  /*3420*/  SEL R167, R167, 0xffffffc0, !P0 ;  /* 0xffffffc0a7a77807 */ /* 0x000fe20004000000 */
[----:B------:R-:W-:Y:S01]  /*3430*/  IMAD.U32 R228, RZ, RZ, UR30 ;  /* 0x0000001effe47e24 */ /* 0x000fe2000f8e00ff */
[----:B---3--:R-:W3:Y:S01]  /*3440*/  LDSM.16.M88.4 R12, [R91+UR5+0x11800] ;  /* 0x011800055b0c783b */ /* 0x008ee20008000200 */
        /* <DEDUP_REMOVED lines=9> */
[----:B------:R-:W1:Y:S04]  /*34e0*/  LDSM.16.M88.4 R16, [R87+0x10800] ;  /* 0x010800005710783b */ /* 0x000e680000000200 */
[----:B------:R-:W1:Y:S04]  /*34f0*/  LDSM.16.M88.4 R56, [R87+0x11000] ;  /* 0x011000005738783b */ /* 0x000e680000000200 */
        /* <DEDUP_REMOVED lines=11> */
[C---:B----4-:R-:W-:Y:S08]  /*35b0*/  HMMA.16816.F32.BF16 R32, R72.reuse, R28, RZ ;  /* 0x0000001c4820723c */ /* 0x050ff000000418ff */
[C---:B------:R-:W-:Y:S08]  /*35c0*/  HMMA.16816.F32.BF16 R36, R72.reuse, R38, RZ ;  /* 0x000000264824723c */ /* 0x040ff000000418ff */
[C---:B------:R-:W-:Y:S08]  /*35d0*/  HMMA.16816.F32.BF16 R28, R72.reuse, R30, RZ ;  /* 0x0000001e481c723c */ /* 0x040ff000000418ff */
[C---:B---3--:R-:W-:Y:S08]  /*35e0*/  HMMA.16816.F32.BF16 R24, R72.reuse, R12, RZ ;  /* 0x0000000c4818723c */ /* 0x048ff000000418ff */
[----:B------:R-:W-:Y:S01]  /*35f0*/  HMMA.16816.F32.BF16 R72, R72, R14, RZ ;  /* 0x0000000e4848723c */ /* 0x000fe200000418ff */
        /* <DEDUP_REMOVED lines=143> */
[----:B------:R-:W5:Y:S03]  /*3ef0*/  LDSM.16.M88.4 R4, [R87+0x16800] ;  /* 0x016800005704783b */ /* 0x000f660000000200 */
[C---:B---3--:R-:W-:Y:S08]  /*3f00*/  HMMA.16816.F32.BF16 R48, R92.reuse, R56, R48 ;  /* 0x000000385c30723c */ /* 0x048ff00000041830 */
[C---:B------:R-:W-:Y:S01]  /*3f10*/  HMMA.16816.F32.BF16 R44, R92.reuse, R58, R44 ;  /* 0x0000003a5c2c723c */ /* 0x040fe2000004182c */
[----:B------:R-:W3:Y:S07]  /*3f20*/  LDSM.16.M88.4 R56, [R87+0x17800] ;  /* 0x017800005738783b */ /* 0x000eee0000000200 */
[C---:B--2---:R-:W-:Y:S08]  /*3f30*/  HMMA.16816.F32.BF16 R32, R92.reuse, R8, R32 ;  /* 0x000000085c20723c */ /* 0x044ff00000041820 */
[C---:B------:R-:W-:Y:S08]  /*3f40*/  HMMA.16816.F32.BF16 R40, R92.reuse, R24, R40 ;  /* 0x000000185c28723c */ /* 0x040ff00000041828 */
[C---:B------:R-:W-:Y:S01]  /*3f50*/  HMMA.16816.F32.BF16 R36, R92.reuse, R26, R36 ;  /* 0x0000001a5c24723c */ /* 0x040fe20000041824 */
[----:B------:R-:W-:Y:S07]  /*3f60*/  LDSM.16.M88.4 R24, [R0+0x16800] ;  /* 0x016800000018783b */ /* 0x000fee0000000200 */
[C---:B-1----:R-:W-:Y:S08]  /*3f70*/  HMMA.16816.F32.BF16 R60, R92.reuse, R12, R60 ;  /* 0x0000000c5c3c723c */ /* 0x042ff0000004183c */
[C---:B------:R-:W-:Y:S01]  /*3f80*/  HMMA.16816.F32.BF16 R72, R92.reuse, R14, R72 ;  /* 0x0000000e5c48723c */ /* 0x040fe20000041848 */
[----:B------:R-:W1:Y:S07]  /*3f90*/  LDSM.16.M88.4 R12, [R0+0x17000] ;  /* 0x01700000000c783b */ /* 0x000e6e0000000200 */
[----:B------:R-:W-:Y:S01]  /*3fa0*/  HMMA.16816.F32.BF16 R28, R92, R10, R28 ;  /* 0x0000000a5c1c723c */ /* 0x000fe2000004181c */
[----:B------:R-:W2:Y:S07]  /*3fb0*/  LDSM.16.M88.4 R8, [R0+0x17800] ;  /* 0x017800000008783b */ /* 0x000eae0000000200 */
[C---:B----4-:R-:W-:Y:S08]  /*3fc0*/  HMMA.16816.F32.BF16 R48, R52.reuse, R16, R48 ;  /* 0x000000103430723c */ /* 0x050ff00000041830 */
[C---:B------:R-:W-:Y:S01]  /*3fd0*/  HMMA.16816.F32.BF16 R44, R52.reuse, R18, R44 ;  /* 0x00000012342c723c */ /* 0x040fe2000004182c */
[----:B------:R-:W4:Y:S07]  /*3fe0*/  LDSM.16.M88.4 R16, [R86+0x16000] ;  /* 0x016000005610783b */ /* 0x000f2e0000000200 */
[C---:B-----5:R-:W-:Y:S01]  /*3ff0*/  HMMA.16816.F32.BF16 R32, R52.reuse, R20, R32 ;  /* 0x000000143420723c */ /* 0x060fe20000041820 */
[----:B------:R-:W5:Y:S07]  /*4000*/  S2R R20, SR_CTAID.X ;  /* 0x0000000000147919 */ /* 0x000f6e0000002500 */
[C---:B------:R-:W-:Y:S01]  /*4010*/  HMMA.16816.F32.BF16 R76, R52.reuse, R4, R40 ;  /* 0x00000004344c723c */ /* 0x040fe20000041828 */
[----:B------:R-:W-:Y:S07]  /*4020*/  LDSM.16.M88.4 R40, [R86+0x16800] ;  /* 0x016800005628783b */ /* 0x000fee0000000200 */
[C---:B------:R-:W-:Y:S01]  /*4030*/  HMMA.16816.F32.BF16 R36, R52.reuse, R6, R36 ;  /* 0x000000063424723c */ /* 0x040fe20000041824 */
[----:B------:R-:W4:Y:S07]  /*4040*/  LDSM.16.M88.4 R4, [R86+0x17000] ;  /* 0x017000005604783b */ /* 0x000f2e0000000200 */
[C---:B---3--:R-:W-:Y:S08]  /*4050*/  HMMA.16816.F32.BF16 R60, R52.reuse, R56, R60 ;  /* 0x00000038343c723c */ /* 0x048ff0000004183c */
[----:B------:R-:W-:Y:S01]  /*4060*/  HMMA.16816.F32.BF16 R72, R52, R58, R72 ;  /* 0x0000003a3448723c */ /* 0x000fe20000041848 */
[----:B-----5:R-:W-:-:S04]  /*4070*/  IMAD R248, R20, 0x8, R248 ;  /* 0x0000000814f87824 */ /* 0x020fc800078e02f8 */
[----:B------:R-:W-:-:S03]  /*4080*/  IMAD.WIDE.U32 R248, R248, -0x326172a9, RZ ;  /* 0xcd9e8d57f8f87825 */ /* 0x000fc600078e00ff */
[----:B------:R-:W-:Y:S02]  /*4090*/  HMMA.16816.F32.BF16 R48, R68, R64, R48 ;  /* 0x000000404430723c */ /* 0x000fe40000041830 */
[----:B------:R-:W-:-:S06]  /*40a0*/  LOP3.LUT R85, R85, UR32, R249, 0x96, !PT ;  /* 0x0000002055557c12 */ /* 0x000fcc000f8e96f9 */
[C---:B-1----:R-:W-:Y:S08]  /*40b0*/  HMMA.16816.F32.BF16 R32, R68.reuse, R12, R32 ;  /* 0x0000000c4420723c */ /* 0x042ff00000041820 */
[----:B--2---:R-:W-:Y:S01]  /*40c0*/  HMMA.16816.F32.BF16 R60, R68, R8, R60 ;  /* 0x00000008443c723c */ /* 0x004fe2000004183c */
[----:B------:R-:W-:Y:S01]  /*40d0*/  SHF.R.U32.HI R8, RZ, 0x2, R212 ;  /* 0x00000002ff087819 */ /* 0x000fe200000116d4 */
[----:B------:R-:W-:-:S03]  /*40e0*/  IMAD.U32 R9, RZ, RZ, UR16 ;  /* 0x00000010ff097e24 */ /* 0x000fc6000f8e00ff */
[----:B------:R-:W-:Y:S01]  /*40f0*/  LOP3.LUT R8, R8, 0x7, RZ, 0xc0, !PT ;  /* 0x0000000708087812 */ /* 0x000fe200078ec0ff */
[----:B------:R-:W-:Y:S02]  /*4100*/  IMAD R9, R9, 0x40, R185 ;  /* 0x0000004009097824 */ /* 0x000fe400078e02b9 */
[----:B------:R-:W-:Y:S01]  /*4110*/  HMMA.16816.F32.BF16 R72, R68, R10, R72 ;  /* 0x0000000a4448723c */ /* 0x000fe20000041848 */
[----:B------:R-:W-:Y:S01]  /*4120*/  LOP3.LUT R10, R215, 0x1f0, RZ, 0xc0, !PT ;  /* 0x000001f0d70a7812 */ /* 0x000fe200078ec0ff */
[C---:B------:R-:W-:Y:S02]  /*4130*/  VIADD R11, R9.reuse, UR21 ;  /* 0x00000015090b7c36 */ /* 0x040fe40008000000 */
[C---:B------:R-:W-:Y:S02]  /*4140*/  VIADD R13, R9.reuse, 0x19 ;  /* 0x00000019090d7836 */ /* 0x040fe40000000000 */
[----:B------:R-:W-:Y:S02]  /*4150*/  IMAD R10, R20, 0x80, R10 ;  /* 0x00000080140a7824 */ /* 0x000fe400078e020a */
[----:B------:R-:W-:Y:S01]  /*4160*/  HMMA.16816.F32.BF16 R28, R52, R22, R28 ;  /* 0x00000016341c723c */ /* 0x000fe2000004181c */
[----:B------:R-:W-:-:S02]  /*4170*/  VIADD R23, R9, 0x1 ;  /* 0x0000000109177836 */ /* 0x000fc40000000000 */
[----:B------:R-:W-:Y:S02]  /*4180*/  IMAD.IADD R10, R8, 0x1, R10 ;  /* 0x00000001080a7824 */ /* 0x000fe400078e020a */
[C---:B------:R-:W-:Y:S02]  /*4190*/  VIADD R8, R9.reuse, 0x38 ;  /* 0x0000003809087836 */ /* 0x040fe40000000000 */
[----:B------:R-:W-:Y:S01]  /*41a0*/  VIADD R230, R10, UR30 ;  /* 0x0000001e0ae67c36 */ /* 0x000fe20008000000 */
[----:B------:R-:W-:Y:S01]  /*41b0*/  HMMA.16816.F32.BF16 R36, R68, R26, R36 ;  /* 0x0000001a4424723c */ /* 0x000fe20000041824 */
[----:B------:R-:W-:Y:S02]  /*41c0*/  VIADD R12, R8, UR21 ;  /* 0x00000015080c7c36 */ /* 0x000fe40008000000 */
[C---:B------:R-:W-:Y:S02]  /*41d0*/  VIADD R20, R9.reuse, 0x8 ;  /* 0x0000000809147836 */ /* 0x040fe40000000000 */
[C---:B------:R-:W-:Y:S01]  /*41e0*/  VIADD R22, R9.reuse, 0x10 ;  /* 0x0000001009167836 */ /* 0x040fe20000000000 */
[C-C-:B------:R-:W-:Y:S01]  /*41f0*/  IADD3 R27, PT, PT, R230.reuse, 0x30, -R12.reuse ;  /* 0x00000030e61b7810 */ /* 0x140fe20007ffe80c */
[C---:B------:R-:W-:Y:S01]  /*4200*/  VIADD R26, R9.reuse, 0x28 ;  /* 0x00000028091a7836 */ /* 0x040fe20000000000 */
[----:B----4-:R-:W-:Y:S01]  /*4210*/  HMMA.16816.F32.BF16 R48, R88, R16, R48 ;  /* 0x000000105830723c */ /* 0x010fe20000041830 */
[----:B------:R-:W-:Y:S01]  /*4220*/  IADD3 R21, PT, PT, R230, 0x37, -R12 ;  /* 0x00000037e6157810 */ /* 0x000fe20007ffe80c */
[C---:B------:R-:W-:Y:S01]  /*4230*/  VIADD R17, R9.reuse, 0x30 ;  /* 0x0000003009117836 */ /* 0x040fe20000000000 */
[----:B------:R-:W-:Y:S01]  /*4240*/  IABS R27, R27 ;  /* 0x0000001b001b7213 */ /* 0x000fe20000000000 */
[----:B------:R-:W-:Y:S01]  /*4250*/  VIADD R16, R9, 0x31 ;  /* 0x0000003109107836 */ /* 0x000fe20000000000 */
[----:B------:R-:W-:-:S02]  /*4260*/  IABS R21, R21 ;  /* 0x0000001500157213 */ /* 0x000fc40000000000 */
[----:B------:R-:W-:Y:S01]  /*4270*/  I2FP.F32.S32 R27, R27 ;  /* 0x0000001b001b7245 */ /* 0x000fe20000201400 */
[----:B------:R-:W-:Y:S01]  /*4280*/  HMMA.16816.F32.BF16 R32, R88, R4, R32 ;  /* 0x000000045820723c */ /* 0x000fe20000041820 */
[C---:B------:R-:W-:Y:S01]  /*4290*/  IMAD.IADD R4, R230.reuse, 0x1, -R11 ;  /* 0x00000001e6047824 */ /* 0x040fe200078e0a0b */
[----:B------:R-:W-:Y:S02]  /*42a0*/  IADD3 R213, PT, PT, R230, 0x18, -R12 ;  /* 0x00000018e6d57810 */ /* 0x000fe40007ffe80c */
[----:B------:R-:W-:Y:S02]  /*42b0*/  I2FP.F32.S32 R21, R21 ;  /* 0x0000001500157245 */ /* 0x000fe40000201400 */
[----:B------:R-:W-:Y:S02]  /*42c0*/  IABS R4, R4 ;  /* 0x0000000400047213 */ /* 0x000fe40000000000 */
[----:B------:R-:W-:Y:S01]  /*42d0*/  HMMA.16816.F32.BF16 R44, R68, R66, R44 ;  /* 0x00000042442c723c */ /* 0x000fe2000004182c */
[----:B------:R-:W-:-:S02]  /*42e0*/  IABS R213, R213 ;  /* 0x000000d500d57213 */ /* 0x000fc40000000000 */
[----:B------:R-:W-:Y:S01]  /*42f0*/  I2FP.F32.S32 R4, R4 ;  /* 0x0000000400047245 */ /* 0x000fe20000201400 */
[----:B------:R-:W-:Y:S01]  /*4300*/  FFMA.FTZ R21, R21, -UR6, R49 ;  /* 0x8000000615157c23 */ /* 0x000fe20008010031 */
[----:B------:R-:W-:Y:S02]  /*4310*/  I2FP.F32.S32 R213, R213 ;  /* 0x000000d500d57245 */ /* 0x000fe40000201400 */
[----:B------:R-:W-:Y:S01]  /*4320*/  IADD3 R49, PT, PT, R230, 0x17, -R12 ;  /* 0x00000017e6317810 */ /* 0x000fe20007ffe80c */
[----:B------:R-:W-:Y:S01]  /*4330*/  HMMA.16816.F32.BF16 R28, R68, R14, R28 ;  /* 0x0000000e441c723c */ /* 0x000fe2000004181c */
[----:B------:R-:W-:Y:S01]  /*4340*/  FFMA.FTZ R48, R4, -UR6, R48 ;  /* 0x8000000604307c23 */ /* 0x000fe20008010030 */
[C---:B------:R-:W-:Y:S01]  /*4350*/  IADD3 R4, PT, PT, R230.reuse, 0x1f, -R12 ;  /* 0x0000001fe6047810 */ /* 0x040fe20007ffe80c */
[----:B------:R-:W-:Y:S02]  /*4360*/  VIADD R14, R9, 0x11 ;  /* 0x00000011090e7836 */ /* 0x000fe40000000000 */
[----:B------:R-:W-:Y:S01]  /*4370*/  FFMA.FTZ R213, R213, -UR6, R32 ;  /* 0x80000006d5d57c23 */ /* 0x000fe20008010020 */
[C---:B------:R-:W-:Y:S01]  /*4380*/  VIADD R15, R9.reuse, 0x18 ;  /* 0x00000018090f7836 */ /* 0x040fe20000000000 */
[----:B------:R-:W-:Y:S01]  /*4390*/  IABS R4, R4 ;  /* 0x0000000400047213 */ /* 0x000fe20000000000 */
[C---:B------:R-:W-:Y:S01]  /*43a0*/  VIADD R32, R9.reuse, 0x21 ;  /* 0x0000002109207836 */ /* 0x040fe20000000000 */
[----:B------:R-:W-:Y:S01]  /*43b0*/  HMMA.16816.F32.BF16 R36, R88, R42, R36 ;  /* 0x0000002a5824723c */ /* 0x000fe20000041824 */
[----:B------:R-:W-:Y:S01]  /*43c0*/  IADD3 R42, PT, PT, R230, 0x28, -R12 ;  /* 0x00000028e62a7810 */ /* 0x000fe20007ffe80c */
[----:B------:R-:W-:Y:S01]  /*43d0*/  VIADD R43, R10, UR24 ;  /* 0x000000180a2b7c36 */ /* 0x000fe20008000000 */
[----:B------:R-:W-:Y:S01]  /*43e0*/  I2FP.F32.S32 R4, R4 ;  /* 0x0000000400047245 */ /* 0x000fe20000201400 */
[----:B------:R-:W-:Y:S01]  /*43f0*/  VIADD R10, R9, 0x39 ;  /* 0x00000039090a7836 */ /* 0x000fe20000000000 */
[----:B------:R-:W-:-:S02]  /*4400*/  IABS R42, R42 ;  /* 0x0000002a002a7213 */ /* 0x000fc40000000000 */
[----:B------:R-:W-:Y:S01]  /*4410*/  VIADDMNMX R229, R43, 0x1, R228, PT ;  /* 0x000000012be57846 */ /* 0x000fe200038001e4 */
[----:B------:R-:W-:Y:S01]  /*4420*/  HMMA.16816.F32.BF16 R76, R68, R24, R76 ;  /* 0x00000018444c723c */ /* 0x000fe2000004184c */
[----:B------:R-:W-:Y:S01]  /*4430*/  IADD3 R25, PT, PT, R230, 0x2f, -R12 ;  /* 0x0000002fe6197810 */ /* 0x000fe20007ffe80c */
[C---:B------:R-:W-:Y:S01]  /*4440*/  VIADD R24, R9.reuse, 0x29 ;  /* 0x0000002909187836 */ /* 0x040fe20000000000 */
[----:B------:R-:W-:Y:S02]  /*4450*/  I2FP.F32.S32 R42, R42 ;  /* 0x0000002a002a7245 */ /* 0x000fe40000201400 */
[----:B------:R-:W-:Y:S02]  /*4460*/  IABS R25, R25 ;  /* 0x0000001900197213 */ /* 0x000fe40000000000 */
[C---:B------:R-:W-:Y:S01]  /*4470*/  ISETP.GE.AND P0, PT, R9.reuse, R229, PT ;  /* 0x000000e50900720c */ /* 0x040fe20003f06270 */
[----:B------:R-:W-:Y:S01]  /*4480*/  HMMA.16816.F32.BF16 R44, R88, R18, R44 ;  /* 0x00000012582c723c */ /* 0x000fe2000004182c */
[----:B------:R-:W-:Y:S01]  /*4490*/  I2FP.F32.S32 R25, R25 ;  /* 0x0000001900197245 */ /* 0x000fe20000201400 */
[----:B------:R-:W-:-:S02]  /*44a0*/  VIADD R19, R9, 0x9 ;  /* 0x0000000909137836 */ /* 0x000fc40000000000 */
[----:B------:R-:W-:Y:S01]  /*44b0*/  FFMA.FTZ R37, R4, -UR6, R37 ;  /* 0x8000000604257c23 */ /* 0x000fe20008010025 */
[----:B------:R-:W-:Y:S02]  /*44c0*/  IABS R49, R49 ;  /* 0x0000003100317213 */ /* 0x000fe40000000000 */
[----:B------:R-:W-:Y:S01]  /*44d0*/  VIADDMNMX R228, R43, 0x9, R228, PT ;  /* 0x000000092be47846 */ /* 0x000fe200038001e4 */
[----:B------:R-:W-:Y:S01]  /*44e0*/  HMMA.16816.F32.BF16 R28, R88, R6, R28 ;  /* 0x00000006581c723c */ /* 0x000fe2000004181c */
[----:B------:R-:W1:Y:S01]  /*44f0*/  LDSM.16.M88.4 R4, [R86+0x17800] ;  /* 0x017800005604783b */ /* 0x000e620000000200 */
[----:B------:R-:W-:Y:S01]  /*4500*/  I2FP.F32.S32 R49, R49 ;  /* 0x0000003100317245 */ /* 0x000fe20000201400 */
[----:B------:R-:W-:-:S04]  /*4510*/  DEPBAR.LE SB0, 0x0 ;  /* 0x000080000000791a */ /* 0x000fc80000000000 */
[----:B------:R-:W-:Y:S01]  /*4520*/  FFMA.FTZ R33, R49, -UR6, R33 ;  /* 0x8000000631217c23 */ /* 0x000fe20008010021 */
[----:B------:R-:W-:Y:S01]  /*4530*/  HMMA.16816.F32.BF16 R76, R88, R40, R76 ;  /* 0x00000028584c723c */ /* 0x000fe2000004184c */
[C---:B------:R-:W-:Y:S02]  /*4540*/  IADD3 R40, PT, PT, R230.reuse, 0x20, -R12 ;  /* 0x00000020e6287810 */ /* 0x040fe40007ffe80c */
[----:B------:R-:W-:Y:S01]  /*4550*/  FFMA.FTZ R27, R27, -UR6, R44 ;  /* 0x800000061b1b7c23 */ /* 0x000fe2000801002c */
[C---:B------:R-:W-:Y:S01]  /*4560*/  IADD3 R41, PT, PT, R230.reuse, 0x27, -R12 ;  /* 0x00000027e6297810 */ /* 0x040fe20007ffe80c */
[----:B------:R-:W-:Y:S01]  /*4570*/  VIADD R44, R230, -UR23 ;  /* 0x80000017e62c7c36 */ /* 0x000fe20008000000 */
[----:B------:R-:W-:Y:S01]  /*4580*/  IABS R40, R40 ;  /* 0x0000002800287213 */ /* 0x000fe20000000000 */
[----:B------:R-:W-:Y:S01]  /*4590*/  FFMA.FTZ R25, R25, -UR6, R45 ;  /* 0x8000000619197c23 */ /* 0x000fe2000801002d */
[----:B------:R-:W-:Y:S02]  /*45a0*/  IABS R41, R41 ;  /* 0x0000002900297213 */ /* 0x000fe40000000000 */
[----:B------:R-:W-:-:S02]  /*45b0*/  I2FP.F32.S32 R40, R40 ;  /* 0x0000002800287245 */ /* 0x000fc40000201400 */
[----:B------:R-:W-:Y:S02]  /*45c0*/  ISETP.GT.AND P1, PT, R44, R9, PT ;  /* 0x000000092c00720c */ /* 0x000fe40003f24270 */
[----:B------:R-:W-:Y:S01]  /*45d0*/  I2FP.F32.S32 R41, R41 ;  /* 0x0000002900297245 */ /* 0x000fe20000201400 */
[----:B------:R-:W-:Y:S01]  /*45e0*/  FFMA.FTZ R40, R40, -UR6, R36 ;  /* 0x8000000628287c23 */ /* 0x000fe20008010024 */
[----:B------:R-:W-:Y:S01]  /*45f0*/  VIADD R36, R9, 0x20 ;  /* 0x0000002009247836 */ /* 0x000fe20000000000 */
[----:B------:R-:W-:Y:S02]  /*4600*/  ISETP.GT.AND P5, PT, R44, R23, PT ;  /* 0x000000172c00720c */ /* 0x000fe40003fa4270 */
[----:B------:R-:W-:Y:S01]  /*4610*/  FSEL R18, R48, -INF , !P1 ;  /* 0xff80000030127808 */ /* 0x000fe20004800000 */
[----:B------:R-:W-:Y:S01]  /*4620*/  FFMA.FTZ R42, R42, -UR6, R76 ;  /* 0x800000062a2a7c23 */ /* 0x000fe2000801004c */
[----:B------:R-:W-:Y:S01]  /*4630*/  IADD3 R48, PT, PT, R230, 0x10, -R12 ;  /* 0x00000010e6307810 */ /* 0x000fe20007ffe80c */
[----:B------:R-:W-:Y:S01]  /*4640*/  FFMA.FTZ R41, R41, -UR6, R77 ;  /* 0x8000000629297c23 */ /* 0x000fe2000801004d */
[----:B------:R-:W-:-:S02]  /*4650*/  FSEL R18, R18, -INF , !P0 ;  /* 0xff80000012127808 */ /* 0x000fc40004000000 */
[----:B------:R-:W-:Y:S02]  /*4660*/  FSEL R21, R21, -INF , !P5 ;  /* 0xff80000015157808 */ /* 0x000fe40006800000 */
[C---:B------:R-:W-:Y:S02]  /*4670*/  ISETP.GT.AND P3, PT, R44.reuse, R20, PT ;  /* 0x000000142c00720c */ /* 0x040fe40003f64270 */
[C---:B------:R-:W-:Y:S02]  /*4680*/  ISETP.GT.AND P2, PT, R44.reuse, R19, PT ;  /* 0x000000132c00720c */ /* 0x040fe40003f44270 */
[C---:B------:R-:W-:Y:S02]  /*4690*/  ISETP.GT.AND P4, PT, R44.reuse, R22, PT ;  /* 0x000000162c00720c */ /* 0x040fe40003f84270 */
[C---:B------:R-:W-:Y:S01]  /*46a0*/  ISETP.GT.AND P6, PT, R44.reuse, R14, PT ;  /* 0x0000000e2c00720c */ /* 0x040fe20003fc4270 */
[----:B-1----:R-:W-:Y:S01]  /*46b0*/  HMMA.16816.F32.BF16 R60, R88, R4, R60 ;  /* 0x00000004583c723c */ /* 0x002fe2000004183c */
[----:B------:R-:W-:-:S02]  /*46c0*/  ISETP.GT.AND P1, PT, R44, R15, PT ;  /* 0x0000000f2c00720c */ /* 0x000fc40003f24270 */
[C---:B------:R-:W-:Y:S02]  /*46d0*/  ISETP.GT.AND P0, PT, R44.reuse, R13, PT ;  /* 0x0000000d2c00720c */ /* 0x040fe40003f04270 */
[----:B------:R-:W-:Y:S02]  /*46e0*/  ISETP.GT.AND P5, PT, R44, R36, PT ;  /* 0x000000242c00720c */ /* 0x000fe40003fa4270 */
[----:B------:R-:W-:Y:S01]  /*46f0*/  IABS R48, R48 ;  /* 0x0000003000307213 */ /* 0x000fe20000000000 */
[----:B------:R-:W-:Y:S01]  /*4700*/  HMMA.16816.F32.BF16 R72, R88, R6, R72 ;  /* 0x000000065848723c */ /* 0x000fe20000041848 */
[----:B------:R-:W-:Y:S02]  /*4710*/  IADD3 R45, PT, PT, R230, 0xf, -R12 ;  /* 0x0000000fe62d7810 */ /* 0x000fe40007ffe80c */
[----:B------:R-:W-:Y:S02]  /*4720*/  FSEL R27, R27, -INF , !P3 ;  /* 0xff8000001b1b7808 */ /* 0x000fe40005800000 */
[----:B------:R-:W-:-:S02]  /*4730*/  FSEL R25, R25, -INF , !P2 ;  /* 0xff80000019197808 */ /* 0x000fc40005000000 */
[----:B------:R-:W-:Y:S02]  /*4740*/  FSEL R42, R42, -INF , !P4 ;  /* 0xff8000002a2a7808 */ /* 0x000fe40006000000 */
[----:B------:R-:W-:Y:S02]  /*4750*/  FSEL R41, R41, -INF , !P6 ;  /* 0xff80000029297808 */ /* 0x000fe40007000000 */
[----:B------:R-:W-:Y:S02]  /*4760*/  FSEL R40, R40, -INF , !P1 ;  /* 0xff80000028287808 */ /* 0x000fe40004800000 */
[----:B------:R-:W-:Y:S02]  /*4770*/  FSEL R37, R37, -INF , !P0 ;  /* 0xff80000025257808 */ /* 0x000fe40004000000 */
[----:B------:R-:W-:Y:S02]  /*4780*/  FSEL R213, R213, -INF , !P5 ;  /* 0xff800000d5d57808 */ /* 0x000fe40006800000 */
[----:B------:R-:W-:-:S02]  /*4790*/  I2FP.F32.S32 R48, R48 ;  /* 0x0000003000307245 */ /* 0x000fc40000201400 */
[C---:B------:R-:W-:Y:S02]  /*47a0*/  ISETP.GT.AND P3, PT, R44.reuse, R32, PT ;  /* 0x000000202c00720c */ /* 0x040fe40003f64270 */
[----:B------:R-:W-:Y:S01]  /*47b0*/  ISETP.GT.AND P2, PT, R44, R26, PT ;  /* 0x0000001a2c00720c */ /* 0x000fe20003f44270 */
[----:B------:R-:W-:Y:S01]  /*47c0*/  FFMA.FTZ R48, R48, -UR6, R28 ;  /* 0x8000000630307c23 */ /* 0x000fe2000801001c */
[C---:B------:R-:W-:Y:S02]  /*47d0*/  ISETP.GT.AND P4, PT, R44.reuse, R24, PT ;  /* 0x000000182c00720c */ /* 0x040fe40003f84270 */
[C---:B------:R-:W-:Y:S02]  /*47e0*/  ISETP.GT.AND P6, PT, R44.reuse, R17, PT ;  /* 0x000000112c00720c */ /* 0x040fe40003fc4270 */
[C---:B------:R-:W-:Y:S01]  /*47f0*/  ISETP.GT.AND P1, PT, R44.reuse, R16, PT ;  /* 0x000000102c00720c */ /* 0x040fe20003f24270 */
[----:B------:R-:W-:Y:S01]  /*4800*/  BAR.SYNC.DEFER_BLOCKING 0x0 ;  /* 0x0000000000007b1d */ /* 0x000fe20000010000 */
[----:B------:R-:W-:-:S02]  /*4810*/  ISETP.GT.AND P0, PT, R44, R8, PT ;  /* 0x000000082c00720c */ /* 0x000fc40003f04270 */
[----:B------:R-:W-:Y:S01]  /*4820*/  ISETP.GT.AND P5, PT, R44, R10, PT ;  /* 0x0000000a2c00720c */ /* 0x000fe20003fa4270 */
[----:B------:R-:W-:Y:S01]  /*4830*/  VIADD R44, R230, 0x8 ;  /* 0x00000008e62c7836 */ /* 0x000fe20000000000 */
[----:B------:R-:W-:Y:S02]  /*4840*/  IABS R45, R45 ;  /* 0x0000002d002d7213 */ /* 0x000fe40000000000 */
[----:B------:R-:W-:Y:S01]  /*4850*/  FSEL R206, R33, -INF , !P3 ;  /* 0xff80000021ce7808 */ /* 0x000fe20005800000 */
[C---:B------:R-:W-:Y:S01]  /*4860*/  VIADD R28, R44.reuse, -UR23 ;  /* 0x800000172c1c7c36 */ /* 0x040fe20008000000 */
[----:B------:R-:W-:Y:S01]  /*4870*/  I2FP.F32.S32 R203, R45 ;  /* 0x0000002d00cb7245 */ /* 0x000fe20000201400 */
[----:B------:R-:W-:Y:S01]  /*4880*/  IMAD.IADD R55, R44, 0x1, -R11 ;  /* 0x000000012c377824 */ /* 0x000fe200078e0a0b */
[----:B------:R-:W-:Y:S01]  /*4890*/  FSEL R204, R48, -INF , !P2 ;  /* 0xff80000030cc7808 */ /* 0x000fe20005000000 */
[----:B------:R-:W-:Y:S01]  /*48a0*/  IMAD.IADD R11, R44, 0x1, -R12 ;  /* 0x000000012c0b7824 */ /* 0x000fe200078e0a0c */
[----:B------:R-:W-:Y:S01]  /*48b0*/  ISETP.GT.AND P3, PT, R28, R9, PT ;  /* 0x000000091c00720c */ /* 0x000fe20003f64270 */
[----:B------:R-:W-:Y:S01]  /*48c0*/  FFMA.FTZ R203, R203, -UR6, R29 ;  /* 0x80000006cbcb7c23 */ /* 0x000fe2000801001d */
[----:B------:R-:W-:-:S02]  /*48d0*/  ISETP.GE.AND P2, PT, R9, R228, PT ;  /* 0x000000e40900720c */ /* 0x000fc40003f46270 */
[--C-:B------:R-:W-:Y:S02]  /*48e0*/  IADD3 R57, PT, PT, R230, 0x8, -R12.reuse ;  /* 0x00000008e6397810 */ /* 0x100fe40007ffe80c */
        /* <DEDUP_REMOVED lines=16> */
[----:B------:R-:W-:Y:S02]  /*49f0*/  IADD3 R12, PT, PT, R230, -0x1, -R12 ;  /* 0xffffffffe60c7810 */ /* 0x000fe40007ffe80c */
        /* <DEDUP_REMOVED lines=22> */
[----:B------:R-:W-:Y:S01]  /*4b60*/  ISETP.GT.AND P4, PT, R28, R23, PT ;  /* 0x000000171c00720c */ /* 0x000fe20003f84270 */
[----:B------:R-:W-:Y:S01]  /*4b70*/  FFMA.FTZ R46, R53, -UR6, R46 ;  /* 0x80000006352e7c23 */ /* 0x000fe2000801002e */
[----:B------:R-:W-:Y:S02]  /*4b80*/  IABS R49, R49 ;  /* 0x0000003100317213 */ /* 0x000fe40000000000 */
[----:B------:R-:W-:Y:S02]  /*4b90*/  I2FP.F32.S32 R52, R52 ;  /* 0x0000003400347245 */ /* 0x000fe40000201400 */
[----:B------:R-:W-:-:S02]  /*4ba0*/  FSEL R201, R57, -INF , !P6 ;  /* 0xff80000039c97808 */ /* 0x000fc40007000000 */
[----:B------:R-:W-:Y:S01]  /*4bb0*/  FSEL R50, R50, -INF , !P3 ;  /* 0xff80000032327808 */ /* 0x000fe20005800000 */
[----:B------:R-:W-:Y:S01]  /*4bc0*/  FFMA.FTZ R47, R52, -UR6, R47 ;  /* 0x80000006342f7c23 */ /* 0x000fe2000801002f */
[C---:B------:R-:W-:Y:S02]  /*4bd0*/  ISETP.GE.AND P6, PT, R23.reuse, R229, PT ;  /* 0x000000e51700720c */ /* 0x040fe40003fc6270 */
[----:B------:R-:W-:Y:S02]  /*4be0*/  FSEL R200, R56, -INF , !P1 ;  /* 0xff80000038c87808 */ /* 0x000fe40004800000 */
[----:B------:R-:W-:Y:S02]  /*4bf0*/  FSEL R199, R44, -INF , !P0 ;  /* 0xff8000002cc77808 */ /* 0x000fe40004000000 */
[----:B------:R-:W-:Y:S02]  /*4c00*/  FSEL R198, R12, -INF , !P5 ;  /* 0xff8000000cc67808 */ /* 0x000fe40006800000 */
[----:B------:R-:W-:-:S02]  /*4c10*/  ISETP.GE.AND P1, PT, R23, R228, PT ;  /* 0x000000e41700720c */ /* 0x000fc40003f26270 */
[----:B------:R-:W-:Y:S02]  /*4c20*/  ISETP.GT.AND P0, PT, R28, R20, PT ;  /* 0x000000141c00720c */ /* 0x000fe40003f04270 */
[C---:B------:R-:W-:Y:S02]  /*4c30*/  ISETP.GE.AND P5, PT, R20.reuse, R229, PT ;  /* 0x000000e51400720c */ /* 0x040fe40003fa6270 */
[----:B------:R-:W-:Y:S02]  /*4c40*/  ISETP.GE.AND P3, PT, R20, R228, PT ;  /* 0x000000e41400720c */ /* 0x000fe40003f66270 */
[----:B------:R-:W-:Y:S02]  /*4c50*/  FSEL R51, R51, -INF , !P4 ;  /* 0xff80000033337808 */ /* 0x000fe40006000000 */
[----:B------:R-:W-:Y:S02]  /*4c60*/  I2FP.F32.S32 R49, R49 ;  /* 0x0000003100317245 */ /* 0x000fe40000201400 */
[----:B------:R-:W-:-:S02]  /*4c70*/  FSEL R20, R50, -INF , !P2 ;  /* 0xff80000032147808 */ /* 0x000fc40005000000 */
[----:B------:R-:W-:Y:S01]  /*4c80*/  ISETP.GT.AND P2, PT, R28, R19, PT ;  /* 0x000000131c00720c */ /* 0x000fe20003f44270 */
[----:B------:R-:W-:Y:S01]  /*4c90*/  FFMA.FTZ R49, R49, -UR6, R78 ;  /* 0x8000000631317c23 */ /* 0x000fe2000801004e */
[----:B------:R-:W-:Y:S02]  /*4ca0*/  FSEL R21, R21, -INF , !P6 ;  /* 0xff80000015157808 */ /* 0x000fe40007000000 */
[C---:B------:R-:W-:Y:S02]  /*4cb0*/  ISETP.GE.AND P6, PT, R19.reuse, R229, PT ;  /* 0x000000e51300720c */ /* 0x040fe40003fc6270 */
[----:B------:R-:W-:Y:S02]  /*4cc0*/  ISETP.GE.AND P4, PT, R19, R228, PT ;  /* 0x000000e41300720c */ /* 0x000fe40003f86270 */
[----:B------:R-:W-:Y:S02]  /*4cd0*/  IABS R48, R48 ;  /* 0x0000003000307213 */ /* 0x000fe40000000000 */
[----:B------:R-:W-:-:S02]  /*4ce0*/  FSEL R19, R51, -INF , !P1 ;  /* 0xff80000033137808 */ /* 0x000fc40004800000 */
[----:B------:R-:W-:Y:S02]  /*4cf0*/  FSEL R27, R27, -INF , !P5 ;  /* 0xff8000001b1b7808 */ /* 0x000fe40006800000 */
[----:B------:R-:W-:Y:S02]  /*4d00*/  FSEL R23, R46, -INF , !P0 ;  /* 0xff8000002e177808 */ /* 0x000fe40004000000 */
[----:B------:R-:W-:Y:S02]  /*4d10*/  ISETP.GT.AND P1, PT, R28, R22, PT ;  /* 0x000000161c00720c */ /* 0x000fe40003f24270 */
[C---:B------:R-:W-:Y:S02]  /*4d20*/  ISETP.GE.AND P5, PT, R22.reuse, R229, PT ;  /* 0x000000e51600720c */ /* 0x040fe40003fa6270 */
[----:B------:R-:W-:Y:S02]  /*4d30*/  ISETP.GE.AND P0, PT, R22, R228, PT ;  /* 0x000000e41600720c */ /* 0x000fe40003f06270 */
[----:B------:R-:W-:-:S02]  /*4d40*/  FSEL R22, R47, -INF , !P2 ;  /* 0xff8000002f167808 */ /* 0x000fc40005000000 */
[----:B------:R-:W-:Y:S02]  /*4d50*/  FSEL R25, R25, -INF , !P6 ;  /* 0xff80000019197808 */ /* 0x000fe40007000000 */
[----:B------:R-:W-:Y:S02]  /*4d60*/  IABS R45, R45 ;  /* 0x0000002d002d7213 */ /* 0x000fe40000000000 */
[----:B------:R-:W-:Y:S02]  /*4d70*/  I2FP.F32.S32 R48, R48 ;  /* 0x0000003000307245 */ /* 0x000fe40000201400 */
[----:B------:R-:W-:Y:S02]  /*4d80*/  FSEL R23, R23, -INF , !P3 ;  /* 0xff80000017177808 */ /* 0x000fe40005800000 */
[----:B------:R-:W-:Y:S01]  /*4d90*/  ISETP.GE.AND P6, PT, R14, R229, PT ;  /* 0x000000e50e00720c */ /* 0x000fe20003fc6270 */
[----:B------:R-:W-:Y:S01]  /*4da0*/  FFMA.FTZ R48, R48, -UR6, R79 ;  /* 0x8000000630307c23 */ /* 0x000fe2000801004f */
[----:B------:R-:W-:-:S02]  /*4db0*/  IABS R12, R7 ;  /* 0x00000007000c7213 */ /* 0x000fc40000000000 */
[----:B------:R-:W-:Y:S02]  /*4dc0*/  ISETP.GT.AND P3, PT, R28, R14, PT ;  /* 0x0000000e1c00720c */ /* 0x000fe40003f64270 */
[----:B------:R-:W-:Y:S02]  /*4dd0*/  ISETP.GE.AND P2, PT, R14, R228, PT ;  /* 0x000000e40e00720c */ /* 0x000fe40003f46270 */
[----:B------:R-:W-:Y:S02]  /*4de0*/  FSEL R22, R22, -INF , !P4 ;  /* 0xff80000016167808 */ /* 0x000fe40006000000 */
[----:B------:R-:W-:Y:S02]  /*4df0*/  FSEL R14, R42, -INF , !P5 ;  /* 0xff8000002a0e7808 */ /* 0x000fe40006800000 */
[----:B------:R-:W-:Y:S02]  /*4e00*/  FSEL R49, R49, -INF , !P1 ;  /* 0xff80000031317808 */ /* 0x000fe40004800000 */
[----:B------:R-:W-:-:S02]  /*4e10*/  ISETP.GT.AND P4, PT, R28, R15, PT ;  /* 0x0000000f1c00720c */ /* 0x000fc40003f84270 */
[C---:B------:R-:W-:Y:S02]  /*4e20*/  ISETP.GE.AND P5, PT, R15.reuse, R229, PT ;  /* 0x000000e50f00720c */ /* 0x040fe40003fa6270 */
[----:B------:R-:W-:Y:S02]  /*4e30*/  ISETP.GE.AND P1, PT, R15, R228, PT ;  /* 0x000000e40f00720c */ /* 0x000fe40003f26270 */
[----:B------:R-:W-:Y:S02]  /*4e40*/  I2FP.F32.S32 R45, R45 ;  /* 0x0000002d002d7245 */ /* 0x000fe40000201400 */
[----:B------:R-:W-:Y:S02]  /*4e50*/  FSEL R15, R41, -INF , !P6 ;  /* 0xff800000290f7808 */ /* 0x000fe40007000000 */
[----:B------:R-:W-:Y:S01]  /*4e60*/  I2FP.F32.S32 R12, R12 ;  /* 0x0000000c000c7245 */ /* 0x000fe20000201400 */
[----:B------:R-:W-:Y:S01]  /*4e70*/  FFMA.FTZ R38, R45, -UR6, R38 ;  /* 0x800000062d267c23 */ /* 0x000fe20008010026 */
[----:B------:R-:W-:-:S02]  /*4e80*/  IABS R41, R6 ;  /* 0x0000000600297213 */ /* 0x000fc40000000000 */
[----:B------:R-:W-:Y:S01]  /*4e90*/  IABS R5, R5 ;  /* 0x0000000500057213 */ /* 0x000fe20000000000 */
[----:B------:R-:W-:Y:S01]  /*4ea0*/  FFMA.FTZ R39, R12, -UR6, R39 ;  /* 0x800000060c277c23 */ /* 0x000fe20008010027 */
[----:B------:R-:W-:Y:S02]  /*4eb0*/  FSEL R48, R48, -INF , !P3 ;  /* 0xff80000030307808 */ /* 0x000fe40005800000 */
[----:B------:R-:W-:Y:S01]  /*4ec0*/  I2FP.F32.S32 R41, R41 ;  /* 0x0000002900297245 */ /* 0x000fe20000201400 */
[----:B------:R-:W-:Y:S01]  /*4ed0*/  IMAD.MOV.U32 R12, RZ, RZ, R5 ;  /* 0x000000ffff0c7224 */ /* 0x000fe200078e0005 */
[----:B------:R-:W-:Y:S02]  /*4ee0*/  IABS R43, R43 ;  /* 0x0000002b002b7213 */ /* 0x000fe40000000000 */
[----:B------:R-:W-:Y:S01]  /*4ef0*/  FSEL R7, R49, -INF , !P0 ;  /* 0xff80000031077808 */ /* 0x000fe20004000000 */
[----:B------:R-:W-:Y:S01]  /*4f00*/  FFMA.FTZ R34, R41, -UR6, R34 ;  /* 0x8000000629227c23 */ /* 0x000fe20008010022 */
[----:B------:R-:W-:-:S02]  /*4f10*/  IABS R33, R33 ;  /* 0x0000002100217213 */ /* 0x000fc40000000000 */
[----:B------:R-:W-:Y:S02]  /*4f20*/  ISETP.GT.AND P0, PT, R28, R13, PT ;  /* 0x0000000d1c00720c */ /* 0x000fe40003f04270 */
[C---:B------:R-:W-:Y:S02]  /*4f30*/  ISETP.GE.AND P6, PT, R13.reuse, R229, PT ;  /* 0x000000e50d00720c */ /* 0x040fe40003fc6270 */
[----:B------:R-:W-:Y:S02]  /*4f40*/  ISETP.GE.AND P3, PT, R13, R228, PT ;  /* 0x000000e40d00720c */ /* 0x000fe40003f66270 */
[----:B------:R-:W-:Y:S02]  /*4f50*/  FSEL R6, R48, -INF , !P2 ;  /* 0xff80000030067808 */ /* 0x000fe40005000000 */
[----:B------:R-:W-:Y:S02]  /*4f60*/  FSEL R13, R40, -INF , !P5 ;  /* 0xff800000280d7808 */ /* 0x000fe40006800000 */
[----:B------:R-:W-:-:S02]  /*4f70*/  FSEL R38, R38, -INF , !P4 ;  /* 0xff80000026267808 */ /* 0x000fc40006000000 */
[----:B------:R-:W-:Y:S02]  /*4f80*/  ISETP.GT.AND P2, PT, R28, R36, PT ;  /* 0x000000241c00720c */ /* 0x000fe40003f44270 */
[C---:B------:R-:W-:Y:S02]  /*4f90*/  ISETP.GE.AND P5, PT, R36.reuse, R229, PT ;  /* 0x000000e52400720c */ /* 0x040fe40003fa6270 */
[----:B------:R-:W-:Y:S02]  /*4fa0*/  ISETP.GE.AND P4, PT, R36, R228, PT ;  /* 0x000000e42400720c */ /* 0x000fe40003f86270 */
[----:B------:R-:W-:Y:S02]  /*4fb0*/  I2FP.F32.S32 R43, R43 ;  /* 0x0000002b002b7245 */ /* 0x000fe40000201400 */
[----:B------:R-:W-:Y:S02]  /*4fc0*/  I2FP.F32.S32 R36, R12 ;  /* 0x0000000c00247245 */ /* 0x000fe40000201400 */
[----:B------:R-:W-:Y:S01]  /*4fd0*/  I2FP.F32.S32 R33, R33 ;  /* 0x0000002100217245 */ /* 0x000fe20000201400 */
[----:B------:R-:W-:Y:S01]  /*4fe0*/  FFMA.FTZ R31, R43, -UR6, R31 ;  /* 0x800000062b1f7c23 */ /* 0x000fe2000801001f */
[----:B------:R-:W-:Y:S01]  /*4ff0*/  IABS R11, R11 ;  /* 0x0000000b000b7213 */ /* 0x000fe20000000000 */
[----:B------:R-:W-:Y:S01]  /*5000*/  FFMA.FTZ R35, R36, -UR6, R35 ;  /* 0x8000000624237c23 */ /* 0x000fe20008010023 */
[----:B------:R-:W-:Y:S01]  /*5010*/  FSEL R5, R38, -INF , !P1 ;  /* 0xff80000026057808 */ /* 0x000fe20004800000 */
[----:B------:R-:W-:Y:S01]  /*5020*/  FFMA.FTZ R33, R33, -UR6, R62 ;  /* 0x8000000621217c23 */ /* 0x000fe2000801003e */
[----:B------:R-:W-:-:S02]  /*5030*/  FSEL R12, R37, -INF , !P6 ;  /* 0xff800000250c7808 */ /* 0x000fc40007000000 */
[----:B------:R-:W-:Y:S02]  /*5040*/  FSEL R39, R39, -INF , !P0 ;  /* 0xff80000027277808 */ /* 0x000fe40004000000 */
[----:B------:R-:W-:Y:S02]  /*5050*/  ISETP.GT.AND P1, PT, R28, R32, PT ;  /* 0x000000201c00720c */ /* 0x000fe40003f24270 */
[C---:B------:R-:W-:Y:S02]  /*5060*/  ISETP.GE.AND P6, PT, R32.reuse, R229, PT ;  /* 0x000000e52000720c */ /* 0x040fe40003fc6270 */
[----:B------:R-:W-:Y:S02]  /*5070*/  ISETP.GE.AND P0, PT, R32, R228, PT ;  /* 0x000000e42000720c */ /* 0x000fe40003f06270 */
[----:B------:R-:W-:Y:S02]  /*5080*/  IABS R32, R4 ;  /* 0x0000000400207213 */ /* 0x000fe40000000000 */
[----:B------:R-:W-:-:S02]  /*5090*/  FSEL R34, R34, -INF , !P2 ;  /* 0xff80000022227808 */ /* 0x000fc40005000000 */
[----:B------:R-:W-:Y:S02]  /*50a0*/  FSEL R213, R213, -INF , !P5 ;  /* 0xff800000d5d57808 */ /* 0x000fe40006800000 */
[C---:B------:R-:W-:Y:S02]  /*50b0*/  ISETP.GT.AND P2, PT, R28.reuse, R24, PT ;  /* 0x000000181c00720c */ /* 0x040fe40003f44270 */
[----:B------:R-:W-:Y:S02]  /*50c0*/  I2FP.F32.S32 R11, R11 ;  /* 0x0000000b000b7245 */ /* 0x000fe40000201400 */
[----:B------:R-:W-:Y:S02]  /*50d0*/  ISETP.GT.AND P5, PT, R28, R17, PT ;  /* 0x000000111c00720c */ /* 0x000fe40003fa4270 */
[----:B------:R-:W-:Y:S01]  /*50e0*/  I2FP.F32.S32 R32, R32 ;  /* 0x0000002000207245 */ /* 0x000fe20000201400 */
[----:B------:R-:W-:Y:S01]  /*50f0*/  FFMA.FTZ R11, R11, -UR6, R74 ;  /* 0x800000060b0b7c23 */ /* 0x000fe2000801004a */
[----:B------:R-:W-:-:S02]  /*5100*/  FSEL R31, R31, -INF , !P2 ;  /* 0xff8000001f1f7808 */ /* 0x000fc40005000000 */
[----:B------:R-:W-:Y:S01]  /*5110*/  FSEL R35, R35, -INF , !P1 ;  /* 0xff80000023237808 */ /* 0x000fe20004800000 */
[----:B------:R-:W-:Y:S01]  /*5120*/  FFMA.FTZ R30, R32, -UR6, R30 ;  /* 0x80000006201e7c23 */ /* 0x000fe2000801001e */
[----:B------:R-:W-:Y:S02]  /*5130*/  ISETP.GE.AND P2, PT, R17, R228, PT ;  /* 0x000000e41100720c */ /* 0x000fe40003f46270 */
[----:B------:R-:W-:Y:S02]  /*5140*/  FSEL R33, R33, -INF , !P5 ;  /* 0xff80000021217808 */ /* 0x000fe40006800000 */
[----:B------:R-:W-:Y:S02]  /*5150*/  ISETP.GT.AND P1, PT, R28, R8, PT ;  /* 0x000000081c00720c */ /* 0x000fe40003f24270 */
[----:B------:R-:W-:Y:S02]  /*5160*/  FSEL R206, R206, -INF , !P6 ;  /* 0xff800000cece7808 */ /* 0x000fe40007000000 */
[----:B------:R-:W-:-:S02]  /*5170*/  FSEL R4, R39, -INF , !P3 ;  /* 0xff80000027047808 */ /* 0x000fc40005800000 */
[-C--:B------:R-:W-:Y:S02]  /*5180*/  ISETP.GE.AND P6, PT, R26, R229.reuse, PT ;  /* 0x000000e51a00720c */ /* 0x080fe40003fc6270 */
[----:B------:R-:W-:Y:S02]  /*5190*/  ISETP.GT.AND P3, PT, R28, R26, PT ;  /* 0x0000001a1c00720c */ /* 0x000fe40003f64270 */
[----:B------:R-:W-:Y:S02]  /*51a0*/  FSEL R196, R33, -INF , !P2 ;  /* 0xff80000021c47808 */ /* 0x000fe40005000000 */
[C---:B------:R-:W-:Y:S02]  /*51b0*/  ISETP.GE.AND P5, PT, R8.reuse, R229, PT ;  /* 0x000000e50800720c */ /* 0x040fe40003fa6270 */
[----:B------:R-:W-:Y:S02]  /*51c0*/  ISETP.GE.AND P2, PT, R8, R228, PT ;  /* 0x000000e40800720c */ /* 0x000fe40003f46270 */
[----:B------:R-:W-:-:S02]  /*51d0*/  FSEL R171, R11, -INF , !P1 ;  /* 0xff8000000bab7808 */ /* 0x000fc40004800000 */
[----:B------:R-:W-:Y:S02]  /*51e0*/  FMNMX3.FTZ R11, R18, R21, R27, !PT ;  /* 0x00000015120b7276 */ /* 0x000fe4000781001b */
[----:B------:R-:W-:Y:S02]  /*51f0*/  FMNMX3.FTZ R8, R20, R19, R23, !PT ;  /* 0x0000001314087276 */ /* 0x000fe40007810017 */
[----:B------:R-:W-:Y:S02]  /*5200*/  FSEL R204, R204, -INF , !P6 ;  /* 0xff800000cccc7808 */ /* 0x000fe40007000000 */
[----:B------:R-:W-:Y:S02]  /*5210*/  ISETP.GE.AND P6, PT, R26, R228, PT ;  /* 0x000000e41a00720c */ /* 0x000fe40003fc6270 */
[----:B------:R-:W-:Y:S02]  /*5220*/  FSEL R30, R30, -INF , !P3 ;  /* 0xff8000001e1e7808 */ /* 0x000fe40005800000 */
[----:B------:R-:W-:-:S02]  /*5230*/  IABS R29, R29 ;  /* 0x0000001d001d7213 */ /* 0x000fc40000000000 */
[----:B------:R-:W-:Y:S02]  /*5240*/  FMNMX3.FTZ R11, R11, R25, R14, !PT ;  /* 0x000000190b0b7276 */ /* 0x000fe4000781000e */
[----:B------:R-:W-:Y:S02]  /*5250*/  FMNMX3.FTZ R8, R8, R22, R7, !PT ;  /* 0x0000001608087276 */ /* 0x000fe40007810007 */
[----:B------:R-:W-:Y:S02]  /*5260*/  ISETP.GE.AND P3, PT, R24, R229, PT ;  /* 0x000000e51800720c */ /* 0x000fe40003f66270 */
[----:B------:R-:W-:Y:S02]  /*5270*/  FSEL R210, R30, -INF , !P6 ;  /* 0xff8000001ed27808 */ /* 0x000fe40007000000 */
[----:B------:R-:W-:Y:S02]  /*5280*/  I2FP.F32.S32 R29, R29 ;  /* 0x0000001d001d7245 */ /* 0x000fe40000201400 */
[----:B------:R-:W-:-:S02]  /*5290*/  IABS R9, R9 ;  /* 0x0000000900097213 */ /* 0x000fc40000000000 */
[----:B------:R-:W-:Y:S01]  /*52a0*/  ISETP.GE.AND P6, PT, R24, R228, PT ;  /* 0x000000e41800720c */ /* 0x000fe20003fc6270 */
[----:B------:R-:W-:Y:S01]  /*52b0*/  FFMA.FTZ R29, R29, -UR6, R63 ;  /* 0x800000061d1d7c23 */ /* 0x000fe2000801003f */
[----:B------:R-:W-:Y:S02]  /*52c0*/  FSEL R208, R34, -INF , !P4 ;  /* 0xff80000022d07808 */ /* 0x000fe40006000000 */
[----:B------:R-:W-:Y:S02]  /*52d0*/  FMNMX3.FTZ R26, R11, R15, R13, !PT ;  /* 0x0000000f0b1a7276 */ /* 0x000fe4000781000d */
[----:B------:R-:W-:Y:S02]  /*52e0*/  FMNMX3.FTZ R24, R8, R6, R5, !PT ;  /* 0x0000000608187276 */ /* 0x000fe40007810005 */
[----:B------:R-:W-:Y:S02]  /*52f0*/  FSEL R203, R203, -INF , !P3 ;  /* 0xff800000cbcb7808 */ /* 0x000fe40005800000 */
[----:B------:R-:W-:-:S02]  /*5300*/  I2FP.F32.S32 R9, R9 ;  /* 0x0000000900097245 */ /* 0x000fc40000201400 */
[----:B------:R-:W-:Y:S02]  /*5310*/  ISETP.GE.AND P3, PT, R17, R229, PT ;  /* 0x000000e51100720c */ /* 0x000fe40003f66270 */
[----:B------:R-:W-:Y:S01]  /*5320*/  ISETP.GT.AND P4, PT, R28, R16, PT ;  /* 0x000000101c00720c */ /* 0x000fe20003f84270 */
[----:B------:R-:W-:Y:S01]  /*5330*/  FFMA.FTZ R9, R9, -UR6, R75 ;  /* 0x8000000609097c23 */ /* 0x000fe2000801004b */
[----:B------:R-:W-:Y:S02]  /*5340*/  FSEL R207, R35, -INF , !P0 ;  /* 0xff80000023cf7808 */ /* 0x000fe40004000000 */
[----:B------:R-:W-:Y:S02]  /*5350*/  FMNMX3.FTZ R26, R26, R12, R213, !PT ;  /* 0x0000000c1a1a7276 */ /* 0x000fe400078100d5 */
[----:B------:R-:W-:Y:S02]  /*5360*/  FMNMX3.FTZ R24, R24, R4, R208, !PT ;  /* 0x0000000418187276 */ /* 0x000fe400078100d0 */
[----:B------:R-:W-:-:S02]  /*5370*/  FSEL R209, R31, -INF , !P6 ;  /* 0xff8000001fd17808 */ /* 0x000fc40007000000 */
[----:B------:R-:W-:Y:S02]  /*5380*/  FSEL R201, R201, -INF , !P3 ;  /* 0xff800000c9c97808 */ /* 0x000fe40005800000 */
[----:B------:R-:W-:Y:S02]  /*5390*/  ISETP.GT.AND P0, PT, R28, R10, PT ;  /* 0x0000000a1c00720c */ /* 0x000fe40003f04270 */
[C---:B------:R-:W-:Y:S02]  /*53a0*/  ISETP.GE.AND P6, PT, R16.reuse, R229, PT ;  /* 0x000000e51000720c */ /* 0x040fe40003fc6270 */
[----:B------:R-:W-:Y:S02]  /*53b0*/  ISETP.GE.AND P3, PT, R16, R228, PT ;  /* 0x000000e41000720c */ /* 0x000fe40003f66270 */
[----:B------:R-:W-:Y:S02]  /*53c0*/  FSEL R29, R29, -INF , !P4 ;  /* 0xff8000001d1d7808 */ /* 0x000fe40006000000 */
[----:B------:R-:W-:-:S02]  /*53d0*/  FMNMX3.FTZ R26, R26, R206, R204, !PT ;  /* 0x000000ce1a1a7276 */ /* 0x000fc400078100cc */
[----:B------:R-:W-:Y:S02]  /*53e0*/  FMNMX3.FTZ R24, R24, R207, R210, !PT ;  /* 0x000000cf18187276 */ /* 0x000fe400078100d2 */
[C---:B------:R-:W-:Y:S02]  /*53f0*/  ISETP.GE.AND P4, PT, R10.reuse, R229, PT ;  /* 0x000000e50a00720c */ /* 0x040fe40003f86270 */
[----:B------:R-:W-:Y:S02]  /*5400*/  ISETP.GE.AND P1, PT, R10, R228, PT ;  /* 0x000000e40a00720c */ /* 0x000fe40003f26270 */
[----:B------:R-:W-:Y:S02]  /*5410*/  FSEL R170, R9, -INF , !P0 ;  /* 0xff80000009aa7808 */ /* 0x000fe40004000000 */
[----:B------:R-:W-:Y:S02]  /*5420*/  FSEL R200, R200, -INF , !P6 ;  /* 0xff800000c8c87808 */ /* 0x000fe40007000000 */
[----:B------:R-:W-:-:S02]  /*5430*/  FSEL R195, R29, -INF , !P3 ;  /* 0xff8000001dc37808 */ /* 0x000fc40005800000 */
[----:B------:R-:W-:Y:S02]  /*5440*/  FSEL R199, R199, -INF , !P5 ;  /* 0xff800000c7c77808 */ /* 0x000fe40006800000 */
[----:B------:R-:W-:Y:S02]  /*5450*/  FSEL R171, R171, -INF , !P2 ;  /* 0xff800000abab7808 */ /* 0x000fe40005000000 */
[----:B------:R-:W-:Y:S02]  /*5460*/  FMNMX3.FTZ R26, R26, R203, R201, !PT ;  /* 0x000000cb1a1a7276 */ /* 0x000fe400078100c9 */
[----:B------:R-:W-:Y:S02]  /*5470*/  FMNMX3.FTZ R24, R24, R209, R196, !PT ;  /* 0x000000d118187276 */ /* 0x000fe400078100c4 */
[----:B------:R-:W-:Y:S02]  /*5480*/  FSEL R198, R198, -INF , !P4 ;  /* 0xff800000c6c67808 */ /* 0x000fe40006000000 */
[----:B------:R-:W-:-:S02]  /*5490*/  FSEL R170, R170, -INF , !P1 ;  /* 0xff800000aaaa7808 */ /* 0x000fc40004800000 */
[----:B------:R-:W-:Y:S02]  /*54a0*/  FMNMX3.FTZ R26, R26, R200, R199, !PT ;  /* 0x000000c81a1a7276 */ /* 0x000fe400078100c7 */
[----:B------:R-:W-:Y:S01]  /*54b0*/  FMNMX3.FTZ R24, R24, R195, R171, !PT ;  /* 0x000000c318187276 */ /* 0x000fe200078100ab */
        /* <DEDUP_REMOVED lines=62> */
.L_x_2086:
[----:B------:R-:W-:Y:S01]  /*58a0*/  FMNMX.FTZ R26, R198, R26, !PT ;  /* 0x0000001ac61a7209 */ /* 0x000fe20007810000 */
[----:B------:R-:W-:Y:S01]  /*58b0*/  IMAD.WIDE.U32 R244, R3, -0x2daee0ad, RZ ;  /* 0xd2511f5303f47825 */ /* 0x000fe200078e00ff */
[----:B------:R-:W-:Y:S01]  /*58c0*/  FMNMX.FTZ R24, R170, R24, !PT ;  /* 0x00000018aa187209 */ /* 0x000fe20007810000 */
[----:B------:R-:W-:Y:S01]  /*58d0*/  USHF.L.U32 UR23, UR16, 0x1, URZ ;  /* 0x0000000110177899 */ /* 0x000fe200080006ff */
[----:B------:R-:W2:Y:S01]  /*58e0*/  LDC R168, c[0x0][0x4f8] ;  /* 0x00013e00ffa87b82 */ /* 0x000ea20000000800 */
[----:B------:R-:W3:Y:S01]  /*58f0*/  SHFL.BFLY PT, R8, R26, 0x2, 0x1f ;  /* 0x0c401f001a087f89 */ /* 0x000ee200000e0000 */
[----:B------:R-:W-:Y:S01]  /*5900*/  UIADD3 UR4, UPT, UPT, UR33, -0x4498517b, URZ ;  /* 0xbb67ae8521047890 */ /* 0x000fe2000fffe0ff */
[----:B------:R-:W-:Y:S01]  /*5910*/  IMAD.WIDE.U32 R242, R85, -0x2daee0ad, RZ ;  /* 0xd2511f5355f27825 */ /* 0x000fe200078e00ff */
[----:B------:R-:W-:Y:S01]  /*5920*/  UIADD3 UR15, UPT, UPT, UR32, -0x61c88647, URZ ;  /* 0x9e3779b9200f7890 */ /* 0x000fe2000fffe0ff */
[----:B------:R-:W4:Y:S01]  /*5930*/  SHFL.BFLY PT, R3, R24, 0x2, 0x1f ;  /* 0x0c401f0018037f89 */ /* 0x000f2200000e0000 */
[----:B------:R-:W-:Y:S01]  /*5940*/  UIADD3 UR14, UPT, UPT, UR32, 0x3c6ef372, URZ ;  /* 0x3c6ef372200e7890 */ /* 0x000fe2000fffe0ff */
[----:B------:R-:W-:Y:S01]  /*5950*/  IMAD.U32 R9, RZ, RZ, UR23 ;  /* 0x00000017ff097e24 */ /* 0x000fe2000f8e00ff */
[----:B------:R-:W-:Y:S01]  /*5960*/  LOP3.LUT R236, R244, UR4, R243, 0x96, !PT ;  /* 0x00000004f4ec7c12 */ /* 0x000fe2000f8e96f3 */
[----:B------:R-:W-:Y:S01]  /*5970*/  UIADD3 UR31, UPT, UPT, UR33, 0x76cf5d0a, URZ ;  /* 0x76cf5d0a211f7890 */ /* 0x000fe2000fffe0ff */
[----:B------:R-:W-:Y:S01]  /*5980*/  LOP3.LUT R194, R2, 0x200, R166, 0xf8, !PT ;  /* 0x0000020002c27812 */ /* 0x000fe200078ef8a6 */
[----:B------:R-:W-:Y:S01]  /*5990*/  UIADD3 UR30, UPT, UPT, UR33, 0x32370b8f, URZ ;  /* 0x32370b8f211e7890 */ /* 0x000fe2000fffe0ff */
[----:B------:R-:W-:Y:S01]  /*59a0*/  LOP3.LUT R9, R9, UR33, R245, 0x96, !PT ;  /* 0x0000002109097c12 */ /* 0x000fe2000f8e96f5 */
[----:B------:R-:W-:Y:S01]  /*59b0*/  IMAD.WIDE.U32 R236, R236, -0x326172a9, RZ ;  /* 0xcd9e8d57ecec7825 */ /* 0x000fe200078e00ff */
[----:B------:R-:W5:Y:S01]  /*59c0*/  LDCU UR17, c[0x0][0x45c] ;  /* 0x00008b80ff1177ac */ /* 0x000f620008000800 */
[----:B------:R-:W-:-:S02]  /*59d0*/  LEA R194, R194, UR5, 0x1 ;  /* 0x00000005c2c27c11 */ /* 0x000fc4000f8e08ff */
[----:B-1----:R-:W-:Y:S01]  /*59e0*/  IMAD.WIDE.U32 R28, R9, -0x326172a9, RZ ;  /* 0xcd9e8d57091c7825 */ /* 0x002fe200078e00ff */
[----:B------:R-:W-:Y:S02]  /*59f0*/  UIADD3 UR13, UPT, UPT, UR32, -0x255992d5, URZ ;  /* 0xdaa66d2b200d7890 */ /* 0x000fe4000fffe0ff */
[----:B------:R-:W-:Y:S01]  /*5a00*/  UIADD3 UR12, UPT, UPT, UR32, 0x78dde6e4, URZ ;  /* 0x78dde6e4200c7890 */ /* 0x000fe2000fffe0ff */
[--C-:B------:R-:W-:Y:S01]  /*5a10*/  IMAD.IADD R169, R84, 0x1, R194.reuse ;  /* 0x0000000154a97824 */ /* 0x100fe200078e02c2 */
[----:B------:R-:W-:Y:S01]  /*5a20*/  LOP3.LUT R10, R248, UR15, R29, 0x96, !PT ;  /* 0x0000000ff80a7c12 */ /* 0x000fe2000f8e961d */
[----:B------:R-:W-:Y:S01]  /*5a30*/  UIADD3 UR27, UPT, UPT, UR33, -0x126145ec, URZ ;  /* 0xed9eba14211b7890 */ /* 0x000fe2000fffe0ff */
[----:B------:R-:W-:Y:S01]  /*5a40*/  LOP3.LUT R28, R28, UR14, R237, 0x96, !PT ;  /* 0x0000000e1c1c7c12 */ /* 0x000fe2000f8e96ed */
[----:B------:R-:W-:Y:S01]  /*5a50*/  UIADD3 UR26, UPT, UPT, UR33, -0x56f99767, URZ ;  /* 0xa9066899211a7890 */ /* 0x000fe2000fffe0ff */
[----:B---3--:R-:W-:Y:S01]  /*5a60*/  FMNMX.FTZ R26, R26, R8, !PT ;  /* 0x000000081a1a7209 */ /* 0x008fe20007810000 */
[----:B------:R-:W-:Y:S01]  /*5a70*/  IMAD.WIDE.U32 R10, R10, -0x2daee0ad, RZ ;  /* 0xd2511f530a0a7825 */ /* 0x000fe200078e00ff */
[----:B------:R-:W-:Y:S01]  /*5a80*/  UIADD3 UR4, UPT, UPT, UR32, -0x4ab325aa, URZ ;  /* 0xb54cda5620047890 */ /* 0x000fe2000fffe0ff */
[----:B----4-:R-:W-:Y:S01]  /*5a90*/  FMNMX.FTZ R24, R24, R3, !PT ;  /* 0x0000000318187209 */ /* 0x010fe20007810000 */
[----:B------:R-:W-:Y:S01]  /*5aa0*/  UIADD3 UR7, UPT, UPT, UR32, 0x1715609d, URZ ;  /* 0x1715609d20077890 */ /* 0x000fe2000fffe0ff */
[----:B------:R-:W1:Y:S01]  /*5ab0*/  SHFL.BFLY PT, R164, R26, 0x1, 0x1f ;  /* 0x0c201f001aa47f89 */ /* 0x000e6200000e0000 */
[----:B------:R-:W-:Y:S01]  /*5ac0*/  IMAD.WIDE.U32 R28, R28, -0x2daee0ad, RZ ;  /* 0xd2511f531c1c7825 */ /* 0x000fe200078e00ff */
[----:B------:R-:W-:Y:S01]  /*5ad0*/  LOP3.LUT R8, R242, UR31, R11, 0x96, !PT ;  /* 0x0000001ff2087c12 */ /* 0x000fe2000f8e960b */
[----:B------:R-:W-:Y:S01]  /*5ae0*/  UIADD3 UR24, UPT, UPT, UR33, 0x646e171e, URZ ;  /* 0x646e171e21187890 */ /* 0x000fe2000fffe0ff */
[----:B------:R-:W3:Y:S01]  /*5af0*/  SHFL.BFLY PT, R3, R24, 0x1, 0x1f ;  /* 0x0c201f0018037f89 */ /* 0x000ee200000e0000 */
[----:B--2---:R-:W-:Y:S01]  /*5b00*/  LOP3.LUT R168, R168, 0xff, RZ, 0xc0, !PT ;  /* 0x000000ffa8a87812 */ /* 0x004fe200078ec0ff */
[----:B------:R-:W-:Y:S01]  /*5b10*/  IMAD.IADD R193, R167, 0x1, R194 ;  /* 0x00000001a7c17824 */ /* 0x000fe200078e02c2 */
[----:B------:R-:W-:Y:S01]  /*5b20*/  LOP3.LUT R10, R10, UR30, R29, 0x96, !PT ;  /* 0x0000001e0a0a7c12 */ /* 0x000fe2000f8e961d */
[----:B------:R-:W-:Y:S01]  /*5b30*/  IMAD.WIDE.U32 R16, R8, -0x326172a9, RZ ;  /* 0xcd9e8d5708107825 */ /* 0x000fe200078e00ff */
[----:B------:R-:W2:Y:S01]  /*5b40*/  LDSM.16.MT88.4 R80, [R169+0x1c000] ;  /* 0x01c00000a950783b */ /* 0x000ea20000004200 */
[----:B------:R-:W-:-:S02]  /*5b50*/  UIADD3 UR23, UPT, UPT, UR23, 0x1, URZ ;  /* 0x0000000117177890 */ /* 0x000fc4000fffe0ff */
[----:B------:R-:W-:Y:S01]  /*5b60*/  IMAD.WIDE.U32 R10, R10, -0x326172a9, RZ ;  /* 0xcd9e8d570a0a7825 */ /* 0x000fe200078e00ff */
[----:B------:R-:W-:Y:S01]  /*5b70*/  LOP3.LUT R8, R236, UR13, R17, 0x96, !PT ;  /* 0x0000000dec087c12 */ /* 0x000fe2000f8e9611 */
[----:B------:R-:W4:Y:S01]  /*5b80*/  LDSM.16.MT88.4 R148, [R169+0x18000] ;  /* 0x01800000a994783b */ /* 0x000f220000004200 */
[----:B------:R-:W-:Y:S01]  /*5b90*/  UISETP.GT.U32.AND UP0, UPT, UR16, UR19, UPT ;  /* 0x000000131000728c */ /* 0x000fe2000bf04070 */
[----:B------:R-:W-:Y:S01]  /*5ba0*/  IMAD R168, R168, 0x10000, R168 ;  /* 0x00010000a8a87824 */ /* 0x000fe200078e02a8 */
[----:B------:R-:W-:Y:S01]  /*5bb0*/  LOP3.LUT R16, R16, UR12, R11, 0x96, !PT ;  /* 0x0000000c10107c12 */ /* 0x000fe2000f8e960b */
[----:B------:R-:W-:Y:S01]  /*5bc0*/  IMAD.WIDE.U32 R30, R8, -0x2daee0ad, RZ ;  /* 0xd2511f53081e7825 */ /* 0x000fe200078e00ff */
[----:B------:R-:W4:Y:S03]  /*5bd0*/  LDSM.16.MT88.4 R48, [R169+0x1a000] ;  /* 0x01a00000a930783b */ /* 0x000f260000004200 */
[----:B------:R-:W-:Y:S01]  /*5be0*/  IMAD.WIDE.U32 R16, R16, -0x2daee0ad, RZ ;  /* 0xd2511f5310107825 */ /* 0x000fe200078e00ff */
[----:B------:R-:W-:Y:S01]  /*5bf0*/  LOP3.LUT R8, R28, UR27, R31, 0x96, !PT ;  /* 0x0000001b1c087c12 */ /* 0x000fe2000f8e961f */
[----:B------:R-:W-:Y:S01]  /*5c00*/  LDSM.16.MT88.4 R112, [R169+0x1e000] ;  /* 0x01e00000a970783b */ /* 0x000fe20000004200 */
[----:B-1----:R-:W-:Y:S01]  /*5c10*/  FMNMX.FTZ R164, R26, R164, !PT ;  /* 0x000000a41aa47209 */ /* 0x002fe20007810000 */
[----:B------:R-:W-:Y:S01]  /*5c20*/  IMAD.IADD R192, R84, 0x1, R193 ;  /* 0x0000000154c07824 */ /* 0x000fe200078e02c1 */
[----:B------:R-:W-:Y:S01]  /*5c30*/  LOP3.LUT R28, R30, UR26, R17, 0x96, !PT ;  /* 0x0000001a1e1c7c12 */ /* 0x000fe2000f8e9611 */
[----:B------:R-:W-:Y:S01]  /*5c40*/  IMAD.WIDE.U32 R8, R8, -0x326172a9, RZ ;  /* 0xcd9e8d5708087825 */ /* 0x000fe200078e00ff */
[----:B---3--:R-:W-:-:S03]  /*5c50*/  FMNMX.FTZ R3, R24, R3, !PT ;  /* 0x0000000318037209 */ /* 0x008fc60007810000 */
[C---:B-----5:R-:W-:Y:S01]  /*5c60*/  FMUL.FTZ R202, R164.reuse, UR17 ;  /* 0x00000011a4ca7c20 */ /* 0x060fe20008410000 */
[----:B------:R-:W-:Y:S01]  /*5c70*/  FSETP.NEU.FTZ.AND P0, PT, R164, -INF , PT ;  /* 0xff800000a400780b */ /* 0x000fe20003f1d000 */
[----:B------:R-:W-:Y:S01]  /*5c80*/  IMAD.WIDE.U32 R28, R28, -0x326172a9, RZ ;  /* 0xcd9e8d571c1c7825 */ /* 0x000fe200078e00ff */
[----:B------:R-:W-:Y:S03]  /*5c90*/  LDSM.16.MT88.4 R156, [R194+0x18000] ;  /* 0x01800000c29c783b */ /* 0x000fe60000004200 */
[C---:B------:R-:W-:Y:S01]  /*5ca0*/  FMUL.FTZ R197, R3.reuse, UR17 ;  /* 0x0000001103c57c20 */ /* 0x040fe20008410000 */
[----:B------:R-:W-:Y:S01]  /*5cb0*/  FSEL R202, R202, RZ, P0 ;  /* 0x000000ffcaca7208 */ /* 0x000fe20000000000 */
[----:B------:R-:W-:Y:S01]  /*5cc0*/  IMAD.MOV.U32 R11, RZ, RZ, R28 ;  /* 0x000000ffff0b7224 */ /* 0x000fe200078e001c */
[----:B------:R-:W-:Y:S01]  /*5cd0*/  FSETP.NEU.FTZ.AND P0, PT, R3, -INF , PT ;  /* 0xff8000000300780b */ /* 0x000fe20003f1d000 */
[----:B------:R-:W-:Y:S01]  /*5ce0*/  LDSM.16.MT88.4 R140, [R193+0x18000] ;  /* 0x01800000c18c783b */ /* 0x000fe20000004200 */
[----:B------:R-:W-:Y:S01]  /*5cf0*/  LOP3.LUT R129, R8, UR4, R29, 0x96, !PT ;  /* 0x0000000408817c12 */ /* 0x000fe2000f8e961d */
[--C-:B------:R-:W-:Y:S01]  /*5d00*/  FFMA.FTZ R189, R27, UR17, -R202.reuse ;  /* 0x000000111bbd7c23 */ /* 0x100fe200080108ca */
[----:B------:R-:W-:Y:S01]  /*5d10*/  FSEL R197, R197, RZ, P0 ;  /* 0x000000ffc5c57208 */ /* 0x000fe20000000000 */
[--C-:B------:R-:W-:Y:S01]  /*5d20*/  FFMA.FTZ R183, R25, UR17, -R202.reuse ;  /* 0x0000001119b77c23 */ /* 0x100fe200080108ca */
[----:B------:R-:W-:Y:S01]  /*5d30*/  PRMT R17, R28, 0x7773, RZ ;  /* 0x000077731c117816 */ /* 0x000fe200000000ff */
[--C-:B------:R-:W-:Y:S01]  /*5d40*/  FFMA.FTZ R191, R18, UR17, -R202.reuse ;  /* 0x0000001112bf7c23 */ /* 0x100fe200080108ca */
[----:B------:R-:W-:Y:S01]  /*5d50*/  PRMT R8, R28, 0x7772, RZ ;  /* 0x000077721c087816 */ /* 0x000fe200000000ff */
[--C-:B------:R-:W-:Y:S01]  /*5d60*/  FFMA.FTZ R186, R23, UR17, -R197.reuse ;  /* 0x0000001117ba7c23 */ /* 0x100fe200080108c5 */
[----:B------:R-:W-:Y:S01]  /*5d70*/  FFMA.FTZ R181, R22, UR17, -R197 ;  /* 0x0000001116b57c23 */ /* 0x000fe200080108c5 */
[----:B------:R-:W-:Y:S01]  /*5d80*/  FFMA.FTZ R190, R21, UR17, -R202 ;  /* 0x0000001115be7c23 */ /* 0x000fe200080108ca */
[----:B------:R-:W-:Y:S01]  /*5d90*/  PRMT R8, R8, 0x5410, R17 ;  /* 0x0000541008087816 */ /* 0x000fe20000000011 */
[--C-:B------:R-:W-:Y:S01]  /*5da0*/  FFMA.FTZ R188, R20, UR17, -R197.reuse ;  /* 0x0000001114bc7c23 */ /* 0x100fe200080108c5 */
[----:B------:R-:W-:Y:S01]  /*5db0*/  LOP3.LUT R17, R129, 0xffff, RZ, 0xc0, !PT ;  /* 0x0000ffff81117812 */ /* 0x000fe200078ec0ff */
[----:B------:R-:W-:Y:S01]  /*5dc0*/  FFMA.FTZ R187, R19, UR17, -R197 ;  /* 0x0000001113bb7c23 */ /* 0x000fe200080108c5 */
[----:B------:R-:W-:Y:S01]  /*5dd0*/  MUFU.EX2 R189, R189 ;  /* 0x000000bd00bd7308 */ /* 0x000fe20000000800 */
[----:B------:R-:W-:Y:S01]  /*5de0*/  LOP3.LUT R128, R129, 0xff, RZ, 0xc0, !PT ;  /* 0x000000ff81807812 */ /* 0x000fe200078ec0ff */
[----:B------:R-:W-:Y:S01]  /*5df0*/  LDSM.16.MT88.4 R132, [R192+0x18000] ;  /* 0x01800000c084783b */ /* 0x000fe20000004200 */
[----:B------:R-:W-:Y:S01]  /*5e00*/  SHF.R.U32.HI R17, RZ, 0x8, R17 ;  /* 0x00000008ff117819 */ /* 0x000fe20000011611 */
[----:B------:R-:W1:Y:S01]  /*5e10*/  MUFU.EX2 R183, R183 ;  /* 0x000000b700b77308 */ /* 0x000e620000000800 */
[----:B------:R-:W-:Y:S01]  /*5e20*/  PRMT R130, R28, 0x7771, RZ ;  /* 0x000077711c827816 */ /* 0x000fe200000000ff */
[----:B------:R-:W-:Y:S01]  /*5e30*/  LDSM.16.MT88.4 R40, [R194+0x1a000] ;  /* 0x01a00000c228783b */ /* 0x000fe20000004200 */
[----:B------:R-:W-:Y:S01]  /*5e40*/  LOP3.LUT R11, R11, 0xff, RZ, 0xc0, !PT ;  /* 0x000000ff0b0b7812 */ /* 0x000fe200078ec0ff */
[----:B------:R-:W-:Y:S01]  /*5e50*/  MUFU.EX2 R186, R186 ;  /* 0x000000ba00ba7308 */ /* 0x000fe20000000800 */
[--C-:B------:R-:W-:Y:S01]  /*5e60*/  PRMT R128, R128, 0x5410, R17.reuse ;  /* 0x0000541080807816 */ /* 0x100fe20000000011 */
[----:B------:R-:W-:Y:S01]  /*5e70*/  LDSM.16.MT88.4 R56, [R193+0x1a000] ;  /* 0x01a00000c138783b */ /* 0x000fe20000004200 */
[----:B------:R-:W-:Y:S01]  /*5e80*/  PRMT R17, R129, 0x7632, R17 ;  /* 0x0000763281117816 */ /* 0x000fe20000000011 */
[----:B------:R-:W3:Y:S01]  /*5e90*/  MUFU.EX2 R181, R181 ;  /* 0x000000b500b57308 */ /* 0x000ee20000000800 */
[----:B------:R-:W-:Y:S01]  /*5ea0*/  PRMT R130, R11, 0x5410, R130 ;  /* 0x000054100b827816 */ /* 0x000fe20000000082 */
[----:B------:R-:W-:Y:S01]  /*5eb0*/  LDSM.16.MT88.4 R64, [R192+0x1a000] ;  /* 0x01a00000c040783b */ /* 0x000fe20000004200 */
[----:B------:R-:W-:Y:S01]  /*5ec0*/  LOP3.LUT R8, R8, 0xff00ff, RZ, 0xc0, !PT ;  /* 0x00ff00ff08087812 */ /* 0x000fe200078ec0ff */
[----:B------:R-:W-:Y:S01]  /*5ed0*/  MUFU.EX2 R191, R191 ;  /* 0x000000bf00bf7308 */ /* 0x000fe20000000800 */
[----:B------:R-:W-:Y:S01]  /*5ee0*/  SHF.R.U32.HI R129, RZ, 0x18, R129 ;  /* 0x00000018ff817819 */ /* 0x000fe20000011681 */
[----:B------:R-:W-:Y:S01]  /*5ef0*/  LDSM.16.MT88.4 R72, [R194+0x1c000] ;  /* 0x01c00000c248783b */ /* 0x000fe20000004200 */
[----:B------:R-:W-:Y:S01]  /*5f00*/  LOP3.LUT R17, R17, 0xff, RZ, 0xc0, !PT ;  /* 0x000000ff11117812 */ /* 0x000fe200078ec0ff */
[----:B------:R-:W5:Y:S01]  /*5f10*/  MUFU.EX2 R190, R190 ;  /* 0x000000be00be7308 */ /* 0x000f620000000800 */
[--C-:B------:R-:W-:Y:S01]  /*5f20*/  HSET2.LE.AND R130, R130, R168.reuse, PT ;  /* 0x000000a882827233 */ /* 0x100fe20003803000 */
[----:B------:R-:W-:Y:S01]  /*5f30*/  LDSM.16.MT88.4 R88, [R193+0x1c000] ;  /* 0x01c00000c158783b */ /* 0x000fe20000004200 */
[--C-:B------:R-:W-:Y:S01]  /*5f40*/  HSET2.LE.AND R131, R8, R168.reuse, PT ;  /* 0x000000a808837233 */ /* 0x100fe20003803000 */
[----:B------:R-:W-:Y:S01]  /*5f50*/  MUFU.EX2 R188, R188 ;  /* 0x000000bc00bc7308 */ /* 0x000fe20000000800 */
[----:B-1----:R-:W-:Y:S01]  /*5f60*/  F2FP.BF16.F32.PACK_AB R11, R183, R189 ;  /* 0x000000bdb70b723e */ /* 0x002fe200000010ff */
[----:B------:R-:W-:Y:S01]  /*5f70*/  LDSM.16.MT88.4 R96, [R192+0x1c000] ;  /* 0x01c00000c060783b */ /* 0x000fe20000004200 */
[----:B---3--:R-:W-:Y:S01]  /*5f80*/  F2FP.BF16.F32.PACK_AB R8, R181, R186 ;  /* 0x000000bab508723e */ /* 0x008fe200000010ff */
[----:B------:R-:W1:Y:S01]  /*5f90*/  MUFU.EX2 R187, R187 ;  /* 0x000000bb00bb7308 */ /* 0x000e620000000800 */
[----:B------:R-:W-:Y:S01]  /*5fa0*/  PRMT R129, R17, 0x5410, R129 ;  /* 0x0000541011817816 */ /* 0x000fe20000000081 */
[----:B------:R-:W-:Y:S01]  /*5fb0*/  LDSM.16.MT88.4 R104, [R194+0x1e000] ;  /* 0x01e00000c268783b */ /* 0x000fe20000004200 */
[----:B------:R-:W-:Y:S01]  /*5fc0*/  LOP3.LUT R130, R11, R130, RZ, 0xc0, !PT ;  /* 0x000000820b827212 */ /* 0x000fe200078ec0ff */
[--C-:B------:R-:W-:Y:S01]  /*5fd0*/  FFMA.FTZ R178, R13, UR17, -R202.reuse ;  /* 0x000000110db27c23 */ /* 0x100fe200080108ca */
[----:B------:R-:W-:Y:S01]  /*5fe0*/  LOP3.LUT R131, R8, R131, RZ, 0xc0, !PT ;  /* 0x0000008308837212 */ /* 0x000fe200078ec0ff */
[----:B------:R-:W-:Y:S01]  /*5ff0*/  LDSM.16.MT88.4 R120, [R193+0x1e000] ;  /* 0x01e00000c178783b */ /* 0x000fe20000004200 */
[--C-:B------:R-:W-:Y:S01]  /*6000*/  HSET2.LE.AND R128, R128, R168.reuse, PT ;  /* 0x000000a880807233 */ /* 0x100fe20003803000 */
[--C-:B------:R-:W-:Y:S01]  /*6010*/  FFMA.FTZ R182, R14, UR17, -R202.reuse ;  /* 0x000000110eb67c23 */ /* 0x100fe200080108ca */
[----:B-----5:R-:W-:Y:S01]  /*6020*/  F2FP.BF16.F32.PACK_AB R11, R190, R191 ;  /* 0x000000bfbe0b723e */ /* 0x020fe200000010ff */
[--C-:B------:R-:W-:Y:S01]  /*6030*/  FFMA.FTZ R174, R12, UR17, -R202.reuse ;  /* 0x000000110cae7c23 */ /* 0x100fe200080108ca */
[----:B------:R-:W-:Y:S01]  /*6040*/  HSET2.LE.AND R129, R129, R168, PT ;  /* 0x000000a881817233 */ /* 0x000fe20003803000 */
[----:B------:R-:W-:Y:S01]  /*6050*/  FFMA.FTZ R179, R15, UR17, -R202 ;  /* 0x000000110fb37c23 */ /* 0x000fe200080108ca */
[----:B------:R-:W-:Y:S01]  /*6060*/  LOP3.LUT R18, R10, UR7, R9, 0x96, !PT ;  /* 0x000000070a127c12 */ /* 0x000fe2000f8e9609 */
[--C-:B------:R-:W-:Y:S01]  /*6070*/  FFMA.FTZ R180, R7, UR17, -R197.reuse ;  /* 0x0000001107b47c23 */ /* 0x100fe200080108c5 */
[----:B-1----:R-:W-:Y:S01]  /*6080*/  F2FP.BF16.F32.PACK_AB R8, R187, R188 ;  /* 0x000000bcbb08723e */ /* 0x002fe200000010ff */
[----:B------:R-:W-:Y:S01]  /*6090*/  FFMA.FTZ R177, R6, UR17, -R197 ;  /* 0x0000001106b17c23 */ /* 0x000fe200080108c5 */
[----:B------:R-:W-:Y:S01]  /*60a0*/  LOP3.LUT R128, R11, R128, RZ, 0xc0, !PT ;  /* 0x000000800b807212 */ /* 0x000fe200078ec0ff */
[----:B------:R-:W-:Y:S01]  /*60b0*/  IMAD.WIDE.U32 R18, R18, -0x2daee0ad, RZ ;  /* 0xd2511f5312127825 */ /* 0x000fe200078e00ff */
[----:B------:R-:W-:-:S03]  /*60c0*/  LOP3.LUT R129, R8, R129, RZ, 0xc0, !PT ;  /* 0x0000008108817212 */ /* 0x000fc600078ec0ff */
[----:B------:R-:W-:Y:S01]  /*60d0*/  FFMA.FTZ R175, R5, UR17, -R197 ;  /* 0x0000001105af7c23 */ /* 0x000fe200080108c5 */
[----:B------:R-:W1:Y:S01]  /*60e0*/  LDSM.16.MT88.4 R8, [R192+0x1e000] ;  /* 0x01e00000c008783b */ /* 0x000e620000004200 */
[----:B------:R-:W-:Y:S01]  /*60f0*/  IMAD.MOV.U32 R17, RZ, RZ, R18 ;  /* 0x000000ffff117224 */ /* 0x000fe200078e0012 */
[----:B------:R-:W-:Y:S01]  /*6100*/  LOP3.LUT R33, R16, UR24, R19, 0x96, !PT ;  /* 0x0000001810217c12 */ /* 0x000fe2000f8e9613 */
[----:B------:R-:W-:Y:S01]  /*6110*/  FFMA.FTZ R173, R4, UR17, -R197 ;  /* 0x0000001104ad7c23 */ /* 0x000fe200080108c5 */
[C---:B------:R-:W-:Y:S01]  /*6120*/  PRMT R16, R18.reuse, 0x7771, RZ ;  /* 0x0000777112107816 */ /* 0x040fe200000000ff */
[----:B------:R-:W-:Y:S01]  /*6130*/  MUFU.EX2 R182, R182 ;  /* 0x000000b600b67308 */ /* 0x000fe20000000800 */
[----:B------:R-:W-:Y:S01]  /*6140*/  LOP3.LUT R13, R17, 0xff, RZ, 0xc0, !PT ;  /* 0x000000ff110d7812 */ /* 0x000fe200078ec0ff */
[C---:B--2---:R-:W-:Y:S01]  /*6150*/  HMMA.16816.F32.BF16 R76, R128.reuse, R80, RZ ;  /* 0x00000050804c723c */ /* 0x044fe200000418ff */
[C---:B------:R-:W-:Y:S01]  /*6160*/  PRMT R32, R18.reuse, 0x7773, RZ ;  /* 0x0000777312207816 */ /* 0x040fe200000000ff */
[----:B------:R-:W2:Y:S01]  /*6170*/  MUFU.EX2 R179, R179 ;  /* 0x000000b300b37308 */ /* 0x000ea20000000800 */
[----:B------:R-:W-:Y:S01]  /*6180*/  PRMT R14, R18, 0x7772, RZ ;  /* 0x00007772120e7816 */ /* 0x000fe200000000ff */
[----:B------:R-:W-:Y:S01]  /*6190*/  LDSM.16.MT88.4 R20, [R169+0x1e800] ;  /* 0x01e80000a914783b */ /* 0x000fe20000004200 */
[----:B------:R-:W-:Y:S01]  /*61a0*/  PRMT R12, R13, 0x5410, R16 ;  /* 0x000054100d0c7816 */ /* 0x000fe20000000010 */
[----:B------:R-:W-:Y:S01]  /*61b0*/  MUFU.EX2 R178, R178 ;  /* 0x000000b200b27308 */ /* 0x000fe20000000800 */
[C---:B------:R-:W-:Y:S01]  /*61c0*/  LOP3.LUT R7, R33.reuse, 0xffff, RZ, 0xc0, !PT ;  /* 0x0000ffff21077812 */ /* 0x040fe200078ec0ff */
[----:B------:R-:W3:Y:S01]  /*61d0*/  LDSM.16.MT88.4 R16, [R169+0x1c800] ;  /* 0x01c80000a910783b */ /* 0x000ee20000004200 */
[C---:B------:R-:W-:Y:S01]  /*61e0*/  PRMT R6, R33.reuse, 0x7632, R6 ;  /* 0x0000763221067816 */ /* 0x040fe20000000006 */
[----:B------:R-:W-:Y:S01]  /*61f0*/  MUFU.EX2 R174, R174 ;  /* 0x000000ae00ae7308 */ /* 0x000fe20000000800 */
[----:B------:R-:W-:Y:S01]  /*6200*/  LOP3.LUT R5, R33, 0xff, RZ, 0xc0, !PT ;  /* 0x000000ff21057812 */ /* 0x000fe200078ec0ff */
[C---:B------:R-:W-:Y:S01]  /*6210*/  HMMA.16816.F32.BF16 R80, R128.reuse, R82, RZ ;  /* 0x000000528050723c */ /* 0x040fe200000418ff */
[----:B------:R-:W-:Y:S01]  /*6220*/  SHF.R.U32.HI R7, RZ, 0x8, R7 ;  /* 0x00000008ff077819 */ /* 0x000fe20000011607 */
[----:B------:R-:W-:Y:S01]  /*6230*/  MUFU.EX2 R180, R180 ;  /* 0x000000b400b47308 */ /* 0x000fe20000000800 */
[----:B------:R-:W-:Y:S01]  /*6240*/  PRMT R32, R14, 0x5410, R32 ;  /* 0x000054100e207816 */ /* 0x000fe20000000020 */
[----:B------:R-:W-:Y:S01]  /*6250*/  LDSM.16.MT88.4 R28, [R169+0x18800] ;  /* 0x01880000a91c783b */ /* 0x000fe20000004200 */
[----:B------:R-:W-:Y:S01]  /*6260*/  SHF.R.U32.HI R4, RZ, 0x18, R33 ;  /* 0x00000018ff047819 */ /* 0x000fe20000011621 */
[----:B------:R-:W5:Y:S01]  /*6270*/  MUFU.EX2 R177, R177 ;  /* 0x000000b100b17308 */ /* 0x000f620000000800 */
[----:B------:R-:W-:Y:S01]  /*6280*/  LOP3.LUT R6, R6, 0xff, RZ, 0xc0, !PT ;  /* 0x000000ff06067812 */ /* 0x000fe200078ec0ff */
[C---:B----4-:R-:W-:Y:S01]  /*6290*/  HMMA.16816.F32.BF16 R152, R128.reuse, R148, RZ ;  /* 0x000000948098723c */ /* 0x050fe200000418ff */
[----:B------:R-:W-:Y:S01]  /*62a0*/  PRMT R5, R5, 0x5410, R7 ;  /* 0x0000541005057816 */ /* 0x000fe20000000007 */
[----:B------:R-:W-:Y:S01]  /*62b0*/  MUFU.EX2 R175, R175 ;  /* 0x000000af00af7308 */ /* 0x000fe20000000800 */
[----:B------:R-:W-:Y:S01]  /*62c0*/  PRMT R4, R6, 0x5410, R4 ;  /* 0x0000541006047816 */ /* 0x000fe20000000004 */
[----:B------:R-:W-:Y:S01]  /*62d0*/  LDSM.16.MT88.4 R24, [R169+0x1a800] ;  /* 0x01a80000a918783b */ /* 0x000fe20000004200 */
[----:B------:R-:W-:Y:S01]  /*62e0*/  LOP3.LUT R32, R32, 0xff00ff, RZ, 0xc0, !PT ;  /* 0x00ff00ff20207812 */ /* 0x000fe200078ec0ff */
[----:B------:R-:W4:Y:S01]  /*62f0*/  MUFU.EX2 R173, R173 ;  /* 0x000000ad00ad7308 */ /* 0x000f220000000800 */
[--C-:B------:R-:W-:Y:S01]  /*6300*/  HSET2.LE.AND R34, R5, R168.reuse, PT ;  /* 0x000000a805227233 */ /* 0x100fe20003803000 */
[C---:B------:R-:W-:Y:S01]  /*6310*/  HMMA.16816.F32.BF16 R44, R128.reuse, R48, RZ ;  /* 0x00000030802c723c */ /* 0x040fe200000418ff */
[--C-:B------:R-:W-:Y:S01]  /*6320*/  HSET2.LE.AND R5, R4, R168.reuse, PT ;  /* 0x000000a804057233 */ /* 0x100fe20003803000 */
[--C-:B------:R-:W-:Y:S01]  /*6330*/  FFMA.FTZ R213, R213, UR17, -R202.reuse ;  /* 0x00000011d5d57c23 */ /* 0x100fe200080108ca */
[--C-:B------:R-:W-:Y:S01]  /*6340*/  HSET2.LE.AND R32, R32, R168.reuse, PT ;  /* 0x000000a820207233 */ /* 0x100fe20003803000 */
[--C-:B------:R-:W-:Y:S01]  /*6350*/  FFMA.FTZ R210, R210, UR17, -R197.reuse ;  /* 0x00000011d2d27c23 */ /* 0x100fe200080108c5 */
[----:B--2---:R-:W-:Y:S01]  /*6360*/  F2FP.BF16.F32.PACK_AB R33, R179, R182 ;  /* 0x000000b6b321723e */ /* 0x004fe200000010ff */
[--C-:B------:R-:W-:Y:S01]  /*6370*/  FFMA.FTZ R247, R198, UR17, -R202.reuse ;  /* 0x00000011c6f77c23 */ /* 0x100fe200080108ca */
[----:B-----5:R-:W-:Y:S01]  /*6380*/  F2FP.BF16.F32.PACK_AB R35, R177, R180 ;  /* 0x000000b4b123723e */ /* 0x020fe200000010ff */
[C---:B-1----:R-:W-:Y:S01]  /*6390*/  HMMA.16816.F32.BF16 R124, R128.reuse, R8, RZ ;  /* 0x00000008807c723c */ /* 0x042fe200000418ff */
[----:B------:R-:W-:Y:S01]  /*63a0*/  HSET2.LE.AND R8, R12, R168, PT ;  /* 0x000000a80c087233 */ /* 0x000fe20003803000 */
[----:B------:R-:W-:Y:S01]  /*63b0*/  FFMA.FTZ R246, R170, UR17, -R197 ;  /* 0x00000011aaf67c23 */ /* 0x000fe200080108c5 */
[----:B------:R-:W-:Y:S01]  /*63c0*/  F2FP.BF16.F32.PACK_AB R9, R174, R178 ;  /* 0x000000b2ae09723e */ /* 0x000fe200000010ff */
[----:B------:R-:W1:Y:S01]  /*63d0*/  LDSM.16.MT88.4 R12, [R194+0x18800] ;  /* 0x01880000c20c783b */ /* 0x000e620000004200 */
[----:B----4-:R-:W-:Y:S01]  /*63e0*/  F2FP.BF16.F32.PACK_AB R7, R173, R175 ;  /* 0x000000afad07723e */ /* 0x010fe200000010ff */
[----:B------:R-:W-:Y:S01]  /*63f0*/  MUFU.EX2 R247, R247 ;  /* 0x000000f700f77308 */ /* 0x000fe20000000800 */
[----:B------:R-:W-:Y:S01]  /*6400*/  LOP3.LUT R6, R9, R8, RZ, 0xc0, !PT ;  /* 0x0000000809067212 */ /* 0x000fe200078ec0ff */
[C---:B------:R-:W-:Y:S01]  /*6410*/  HMMA.16816.F32.BF16 R108, R128.reuse, R112, RZ ;  /* 0x00000070806c723c */ /* 0x040fe200000418ff */
[----:B------:R-:W-:Y:S01]  /*6420*/  LOP3.LUT R7, R7, R32, RZ, 0xc0, !PT ;  /* 0x0000002007077212 */ /* 0x000fe200078ec0ff */
[----:B------:R-:W-:Y:S01]  /*6430*/  FFMA.FTZ R201, R201, UR17, -R202 ;  /* 0x00000011c9c97c23 */ /* 0x000fe200080108ca */
[----:B------:R-:W-:Y:S01]  /*6440*/  LOP3.LUT R4, R33, R34, RZ, 0xc0, !PT ;  /* 0x0000002221047212 */ /* 0x000fe200078ec0ff */
[----:B------:R-:W-:Y:S01]  /*6450*/  MUFU.EX2 R246, R246 ;  /* 0x000000f600f67308 */ /* 0x000fe20000000800 */
[----:B------:R-:W-:Y:S01]  /*6460*/  LOP3.LUT R5, R35, R5, RZ, 0xc0, !PT ;  /* 0x0000000523057212 */ /* 0x000fe200078ec0ff */
[----:B------:R-:W-:Y:S01]  /*6470*/  FADD.FTZ R190, R191, R190 ;  /* 0x000000bebfbe7221 */ /* 0x000fe20000010000 */
[----:B------:R-:W-:Y:S01]  /*6480*/  LDSM.16.MT88.4 R32, [R194+0x1a800] ;  /* 0x01a80000c220783b */ /* 0x000fe20000004200 */
        /* <DEDUP_REMOVED lines=16> */
[----:B------:R-:W-:-:S07]  /*6590*/  FADD.FTZ R175, R173, R175 ;  /* 0x000000afadaf7221 */ /* 0x000fce0000010000 */
        /* <DEDUP_REMOVED lines=43> */
[----:B-1----:R-:W-:Y:S01]  /*6850*/  HMMA.16816.F32.BF16 R92, R4, R8, R92 ;  /* 0x00000008045c723c */ /* 0x002fe2000004185c */
[----:B------:R-:W-:Y:S02]  /*6860*/  LOP3.LUT R21, R248, UR15, R21, 0x96, !PT ;  /* 0x0000000ff8157c12 */ /* 0x000fe4000f8e9615 */
[----:B------:R-:W-:-:S03]  /*6870*/  LOP3.LUT R20, R20, UR14, R237, 0x96, !PT ;  /* 0x0000000e14147c12 */ /* 0x000fc6000f8e96ed */
[----:B------:R-:W-:Y:S02]  /*6880*/  IMAD.WIDE.U32 R32, R21, -0x2daee0ad, RZ ;  /* 0xd2511f5315207825 */ /* 0x000fe400078e00ff */
[C---:B------:R-:W-:Y:S01]  /*6890*/  HMMA.16816.F32.BF16 R96, R4.reuse, R10, R96 ;  /* 0x0000000a0460723c */ /* 0x040fe20000041860 */
[----:B------:R-:W1:Y:S07]  /*68a0*/  LDSM.16.MT88.4 R8, [R192+0x1e800] ;  /* 0x01e80000c008783b */ /* 0x000e6e0000004200 */
[C---:B--2---:R-:W-:Y:S08]  /*68b0*/  HMMA.16816.F32.BF16 R84, R4.reuse, R12, R84 ;  /* 0x0000000c0454723c */ /* 0x044ff00000041854 */
[C---:B------:R-:W-:Y:S01]  /*68c0*/  HMMA.16816.F32.BF16 R88, R4.reuse, R14, R88 ;  /* 0x0000000e0458723c */ /* 0x040fe20000041858 */
[----:B------:R-:W2:Y:S07]  /*68d0*/  LDSM.16.MT88.4 R12, [R193+0x1e800] ;  /* 0x01e80000c10c783b */ /* 0x000eae0000004200 */
[----:B---3--:R-:W-:Y:S01]  /*68e0*/  HMMA.16816.F32.BF16 R100, R4, R16, R100 ;  /* 0x000000100464723c */ /* 0x008fe20000041864 */
[----:B------:R-:W-:Y:S01]  /*68f0*/  IMAD.WIDE.U32 R16, R20, -0x2daee0ad, RZ ;  /* 0xd2511f5314107825 */ /* 0x000fe200078e00ff */
[----:B------:R-:W-:-:S04]  /*6900*/  LOP3.LUT R20, R242, UR31, R33, 0x96, !PT ;  /* 0x0000001ff2147c12 */ /* 0x000fc8000f8e9621 */
[----:B------:R-:W-:Y:S01]  /*6910*/  LOP3.LUT R32, R32, UR30, R17, 0x96, !PT ;  /* 0x0000001e20207c12 */ /* 0x000fe2000f8e9611 */
[----:B------:R-:W-:Y:S01]  /*6920*/  IMAD.WIDE.U32 R20, R20, -0x326172a9, RZ ;  /* 0xcd9e8d5714147825 */ /* 0x000fe200078e00ff */
[----:B------:R-:W-:Y:S03]  /*6930*/  HMMA.16816.F32.BF16 R152, R4, R28, R152 ;  /* 0x0000001c0498723c */ /* 0x000fe60000041898 */
[----:B------:R-:W-:Y:S01]  /*6940*/  IMAD.WIDE.U32 R32, R32, -0x326172a9, RZ ;  /* 0xcd9e8d5720207825 */ /* 0x000fe200078e00ff */
[----:B------:R-:W-:-:S03]  /*6950*/  LOP3.LUT R17, R236, UR13, R21, 0x96, !PT ;  /* 0x0000000dec117c12 */ /* 0x000fc6000f8e9615 */
[----:B------:R-:W-:Y:S02]  /*6960*/  FFMA.FTZ R21, R209, UR17, -R197 ;  /* 0x00000011d1157c23 */ /* 0x000fe400080108c5 */
[----:B------:R3:W-:Y:S01]  /*6970*/  MUFU.EX2 R209, R210 ;  /* 0x000000d200d17308 */ /* 0x0007e20000000800 */
[----:B------:R-:W-:Y:S01]  /*6980*/  LOP3.LUT R216, R20, UR12, R33, 0x96, !PT ;  /* 0x0000000c14d87c12 */ /* 0x000fe2000f8e9621 */
[----:B------:R-:W-:Y:S01]  /*6990*/  HMMA.16816.F32.BF16 R148, R4, R30, R148 ;  /* 0x0000001e0494723c */ /* 0x000fe20000041894 */
[----:B------:R-:W4:Y:S03]  /*69a0*/  LDSM.16.MT88.4 R28, [R193+0x1a800] ;  /* 0x01a80000c11c783b */ /* 0x000f260000004200 */
[----:B------:R-:W-:-:S04]  /*69b0*/  IMAD.WIDE.U32 R216, R216, -0x2daee0ad, RZ ;  /* 0xd2511f53d8d87825 */ /* 0x000fc800078e00ff */
[C---:B------:R-:W-:Y:S01]  /*69c0*/  HMMA.16816.F32.BF16 R44, R4.reuse, R24, R44 ;  /* 0x00000018042c723c */ /* 0x040fe2000004182c */
[----:B---3--:R-:W-:Y:S02]  /*69d0*/  FFMA.FTZ R210, R207, UR17, -R197 ;  /* 0x00000011cfd27c23 */ /* 0x008fe400080108c5 */
[----:B------:R3:W-:Y:S05]  /*69e0*/  MUFU.EX2 R207, R21 ;  /* 0x0000001500cf7308 */ /* 0x0007ea0000000800 */
[C---:B------:R-:W-:Y:S01]  /*69f0*/  HMMA.16816.F32.BF16 R48, R4.reuse, R26, R48 ;  /* 0x0000001a0430723c */ /* 0x040fe20000041830 */
[----:B------:R-:W5:Y:S01]  /*6a00*/  LDSM.16.MT88.4 R24, [R192+0x1a800] ;  /* 0x01a80000c018783b */ /* 0x000f620000004200 */
[----:B------:R-:W-:Y:S06]  /*6a10*/  MUFU.EX2 R210, R210 ;  /* 0x000000d200d27308 */ /* 0x000fec0000000800 */
[----:B------:R-:W-:Y:S01]  /*6a20*/  HMMA.16816.F32.BF16 R40, R4, R34, R40 ;  /* 0x000000220428723c */ /* 0x000fe20000041828 */
[----:B------:R-:W-:-:S07]  /*6a30*/  IMAD.WIDE.U32 R34, R17, -0x2daee0ad, RZ ;  /* 0xd2511f5311227825 */ /* 0x000fce00078e00ff */
[----:B------:R-:W-:Y:S01]  /*6a40*/  HMMA.16816.F32.BF16 R104, R4, R18, R104 ;  /* 0x000000120468723c */ /* 0x000fe20000041868 */
[----:B------:R-:W-:Y:S02]  /*6a50*/  LOP3.LUT R18, R34, UR26, R217, 0x96, !PT ;  /* 0x0000001a22127c12 */ /* 0x000fe4000f8e96d9 */
[----:B------:R-:W-:-:S03]  /*6a60*/  LOP3.LUT R34, R16, UR27, R35, 0x96, !PT ;  /* 0x0000001b10227c12 */ /* 0x000fc6000f8e9623 */
[----:B------:R-:W-:Y:S02]  /*6a70*/  IMAD.WIDE.U32 R18, R18, -0x326172a9, RZ ;  /* 0xcd9e8d5712127825 */ /* 0x000fe400078e00ff */
[C---:B-1----:R-:W-:Y:S02]  /*6a80*/  HMMA.16816.F32.BF16 R124, R4.reuse, R8, R124 ;  /* 0x00000008047c723c */ /* 0x042fe4000004187c */
[----:B------:R-:W-:Y:S01]  /*6a90*/  IMAD.MOV.U32 R9, RZ, RZ, R18 ;  /* 0x000000ffff097224 */ /* 0x000fe200078e0012 */
[----:B------:R-:W-:Y:S01]  /*6aa0*/  PRMT R17, R18, 0x7773, RZ ;  /* 0x0000777312117816 */ /* 0x000fe200000000ff */
[----:B------:R-:W-:Y:S01]  /*6ab0*/  IMAD.WIDE.U32 R34, R34, -0x326172a9, RZ ;  /* 0xcd9e8d5722227825 */ /* 0x000fe200078e00ff */
[----:B------:R-:W-:Y:S02]  /*6ac0*/  PRMT R8, R18, 0x7772, RZ ;  /* 0x0000777212087816 */ /* 0x000fe400000000ff */
[----:B------:R-:W-:Y:S01]  /*6ad0*/  LOP3.LUT R9, R9, 0xff, RZ, 0xc0, !PT ;  /* 0x000000ff09097812 */ /* 0x000fe200078ec0ff */
[----:B--2---:R-:W-:Y:S01]  /*6ae0*/  HMMA.16816.F32.BF16 R116, R4, R12, R116 ;  /* 0x0000000c0474723c */ /* 0x004fe20000041874 */
[--C-:B------:R-:W-:Y:S01]  /*6af0*/  FFMA.FTZ R13, R206, UR17, -R202.reuse ;  /* 0x00000011ce0d7c23 */ /* 0x100fe200080108ca */
[--C-:B------:R-:W-:Y:S01]  /*6b00*/  FFMA.FTZ R12, R204, UR17, -R202.reuse ;  /* 0x00000011cc0c7c23 */ /* 0x100fe200080108ca */
[----:B------:R-:W-:Y:S01]  /*6b10*/  PRMT R17, R8, 0x5410, R17 ;  /* 0x0000541008117816 */ /* 0x000fe20000000011 */
[----:B------:R-:W-:Y:S01]  /*6b20*/  FFMA.FTZ R8, R203, UR17, -R202 ;  /* 0x00000011cb087c23 */ /* 0x000fe200080108ca */
[----:B------:R-:W-:Y:S01]  /*6b30*/  MUFU.EX2 R204, R13 ;  /* 0x0000000d00cc7308 */ /* 0x000fe20000000800 */
[----:B------:R-:W-:-:S02]  /*6b40*/  PRMT R16, R18, 0x7771, RZ ;  /* 0x0000777112107816 */ /* 0x000fc400000000ff */
[C---:B------:R-:W-:Y:S01]  /*6b50*/  HMMA.16816.F32.BF16 R120, R4.reuse, R14, R120 ;  /* 0x0000000e0478723c */ /* 0x040fe20000041878 */
[----:B------:R1:W-:Y:S01]  /*6b60*/  MUFU.EX2 R203, R12 ;  /* 0x0000000c00cb7308 */ /* 0x0003e20000000800 */
[----:B------:R-:W-:Y:S02]  /*6b70*/  PRMT R16, R9, 0x5410, R16 ;  /* 0x0000541009107816 */ /* 0x000fe40000000010 */
[----:B------:R-:W-:Y:S01]  /*6b80*/  LOP3.LUT R18, R34, UR4, R19, 0x96, !PT ;  /* 0x0000000422127c12 */ /* 0x000fe2000f8e9613 */
[----:B------:R2:W-:Y:S01]  /*6b90*/  MUFU.EX2 R206, R213 ;  /* 0x000000d500ce7308 */ /* 0x0005e20000000800 */
[----:B------:R-:W-:Y:S02]  /*6ba0*/  LOP3.LUT R17, R17, 0xff00ff, RZ, 0xc0, !PT ;  /* 0x00ff00ff11117812 */ /* 0x000fe400078ec0ff */
[----:B------:R-:W-:Y:S01]  /*6bb0*/  HMMA.16816.F32.BF16 R128, R4, R10, R128 ;  /* 0x0000000a0480723c */ /* 0x000fe20000041880 */
[C---:B------:R-:W-:Y:S02]  /*6bc0*/  LOP3.LUT R19, R18.reuse, 0xffff, RZ, 0xc0, !PT ;  /* 0x0000ffff12137812 */ /* 0x040fe400078ec0ff */
[----:B---3--:R-:W-:-:S02]  /*6bd0*/  PRMT R21, R18, 0x7632, R21 ;  /* 0x0000763212157816 */ /* 0x008fc40000000015 */
[----:B------:R-:W-:Y:S01]  /*6be0*/  LOP3.LUT R20, R18, 0xff, RZ, 0xc0, !PT ;  /* 0x000000ff12147812 */ /* 0x000fe200078ec0ff */
[----:B-1----:R-:W1:Y:S02]  /*6bf0*/  LDSM.16.MT88.4 R12, [R169+0x19000] ;  /* 0x01900000a90c783b */ /* 0x002e640000004200 */
[----:B----4-:R-:W-:Y:S01]  /*6c00*/  HMMA.16816.F32.BF16 R52, R4, R28, R52 ;  /* 0x0000001c0434723c */ /* 0x010fe20000041834 */
[----:B------:R-:W-:Y:S01]  /*6c10*/  SHF.R.U32.HI R18, RZ, 0x18, R18 ;  /* 0x00000018ff127819 */ /* 0x000fe20000011612 */
[----:B--2---:R-:W-:Y:S01]  /*6c20*/  FFMA.FTZ R213, R208, UR17, -R197 ;  /* 0x00000011d0d57c23 */ /* 0x004fe200080108c5 */
[----:B------:R-:W-:Y:S01]  /*6c30*/  SHF.R.U32.HI R19, RZ, 0x8, R19 ;  /* 0x00000008ff137819 */ /* 0x000fe20000011613 */
[----:B------:R2:W3:Y:S01]  /*6c40*/  MUFU.EX2 R208, R8 ;  /* 0x0000000800d07308 */ /* 0x0004e20000000800 */
[----:B------:R-:W-:-:S03]  /*6c50*/  LOP3.LUT R21, R21, 0xff, RZ, 0xc0, !PT ;  /* 0x000000ff15157812 */ /* 0x000fc600078ec0ff */
[C---:B------:R-:W-:Y:S01]  /*6c60*/  HMMA.16816.F32.BF16 R56, R4.reuse, R30, R56 ;  /* 0x0000001e0438723c */ /* 0x040fe20000041838 */
[----:B------:R-:W4:Y:S01]  /*6c70*/  MUFU.EX2 R213, R213 ;  /* 0x000000d500d57308 */ /* 0x000f220000000800 */
[--C-:B------:R-:W-:Y:S02]  /*6c80*/  HSET2.LE.AND R16, R16, R168.reuse, PT ;  /* 0x000000a810107233 */ /* 0x100fe40003803000 */
[----:B------:R-:W-:Y:S02]  /*6c90*/  PRMT R19, R20, 0x5410, R19 ;  /* 0x0000541014137816 */ /* 0x000fe40000000013 */
[----:B------:R-:W-:Y:S02]  /*6ca0*/  PRMT R18, R21, 0x5410, R18 ;  /* 0x0000541015127816 */ /* 0x000fe40000000012 */
[----:B-----5:R-:W-:Y:S01]  /*6cb0*/  HMMA.16816.F32.BF16 R60, R4, R24, R60 ;  /* 0x00000018043c723c */ /* 0x020fe2000004183c */
[----:B------:R-:W-:Y:S01]  /*6cc0*/  HSET2.LE.AND R17, R17, R168, PT ;  /* 0x000000a811117233 */ /* 0x000fe20003803000 */
[----:B--2---:R-:W2:Y:S01]  /*6cd0*/  LDSM.16.MT88.4 R8, [R169+0x1b000] ;  /* 0x01b00000a908783b */ /* 0x004ea20000004200 */
[----:B---3--:R-:W-:-:S02]  /*6ce0*/  F2FP.BF16.F32.PACK_AB R30, R208, R203 ;  /* 0x000000cbd01e723e */ /* 0x008fc400000010ff */
[----:B------:R-:W-:-:S03]  /*6cf0*/  HSET2.LE.AND R19, R19, R168, PT ;  /* 0x000000a813137233 */ /* 0x000fc60003803000 */
[C---:B------:R-:W-:Y:S01]  /*6d00*/  HMMA.16816.F32.BF16 R64, R4.reuse, R26, R64 ;  /* 0x0000001a0440723c */ /* 0x040fe20000041840 */
[----:B------:R-:W-:Y:S01]  /*6d10*/  LOP3.LUT R30, R30, R16, RZ, 0xc0, !PT ;  /* 0x000000101e1e7212 */ /* 0x000fe200078ec0ff */
[----:B------:R-:W-:Y:S01]  /*6d20*/  LDSM.16.MT88.4 R24, [R169+0x1f000] ;  /* 0x01f00000a918783b */ /* 0x000fe20000004200 */
[----:B------:R-:W-:Y:S02]  /*6d30*/  HSET2.LE.AND R29, R18, R168, PT ;  /* 0x000000a8121d7233 */ /* 0x000fe40003803000 */
[----:B------:R-:W-:Y:S02]  /*6d40*/  F2FP.BF16.F32.PACK_AB R31, R207, R209 ;  /* 0x000000d1cf1f723e */ /* 0x000fe400000010ff */
[----:B------:R-:W-:Y:S01]  /*6d50*/  F2FP.BF16.F32.PACK_AB R28, R204, R206 ;  /* 0x000000cecc1c723e */ /* 0x000fe200000010ff */
[----:B------:R-:W-:Y:S01]  /*6d60*/  HMMA.16816.F32.BF16 R72, R4, R22, R72 ;  /* 0x000000160448723c */ /* 0x000fe20000041848 */
[----:B------:R-:W3:Y:S01]  /*6d70*/  LDSM.16.MT88.4 R4, [R169+0x1d000] ;  /* 0x01d00000a904783b */ /* 0x000ee20000004200 */
[----:B----4-:R-:W-:Y:S01]  /*6d80*/  F2FP.BF16.F32.PACK_AB R16, R210, R213 ;  /* 0x000000d5d210723e */ /* 0x010fe200000010ff */
[----:B------:R-:W-:Y:S01]  /*6d90*/  FADD.FTZ R206, R206, R178 ;  /* 0x000000b2cece7221 */ /* 0x000fe20000010000 */
[----:B------:R-:W-:Y:S01]  /*6da0*/  LOP3.LUT R31, R31, R17, RZ, 0xc0, !PT ;  /* 0x000000111f1f7212 */ /* 0x000fe200078ec0ff */
[----:B------:R-:W-:Y:S01]  /*6db0*/  LDSM.16.MT88.4 R20, [R194+0x19000] ;  /* 0x01900000c214783b */ /* 0x000fe20000004200 */
[----:B------:R-:W-:Y:S01]  /*6dc0*/  LOP3.LUT R28, R28, R19, RZ, 0xc0, !PT ;  /* 0x000000131c1c7212 */ /* 0x000fe200078ec0ff */
[----:B------:R-:W-:Y:S01]  /*6dd0*/  FADD.FTZ R213, R213, R175 ;  /* 0x000000afd5d57221 */ /* 0x000fe20000010000 */
[----:B------:R-:W-:Y:S01]  /*6de0*/  LOP3.LUT R29, R16, R29, RZ, 0xc0, !PT ;  /* 0x0000001d101d7212 */ /* 0x000fe200078ec0ff */
[----:B------:R-:W-:Y:S01]  /*6df0*/  FADD.FTZ R206, R204, R206 ;  /* 0x000000ceccce7221 */ /* 0x000fe20000010000 */
[----:B------:R-:W4:Y:S01]  /*6e00*/  LDSM.16.MT88.4 R16, [R193+0x19000] ;  /* 0x01900000c110783b */ /* 0x000f220000004200 */
[----:B------:R-:W-:-:S02]  /*6e10*/  FADD.FTZ R213, R210, R213 ;  /* 0x000000d5d2d57221 */ /* 0x000fc40000010000 */
[----:B------:R-:W-:Y:S02]  /*6e20*/  FADD.FTZ R203, R203, R206 ;  /* 0x000000cecbcb7221 */ /* 0x000fe40000010000 */
[----:B-1----:R-:W-:Y:S01]  /*6e30*/  HMMA.16816.F32.BF16 R152, R28, R12, R152 ;  /* 0x0000000c1c98723c */ /* 0x002fe20000041898 */
[----:B------:R-:W-:Y:S01]  /*6e40*/  FADD.FTZ R209, R209, R213 ;  /* 0x000000d5d1d17221 */ /* 0x000fe20000010000 */
[----:B------:R-:W-:-:S03]  /*6e50*/  FADD.FTZ R203, R208, R203 ;  /* 0x000000cbd0cb7221 */ /* 0x000fc60000010000 */
[----:B------:R-:W-:-:S03]  /*6e60*/  FADD.FTZ R209, R207, R209 ;  /* 0x000000d1cfd17221 */ /* 0x000fc60000010000 */
        /* <DEDUP_REMOVED lines=20> */
[----:B-1----:R-:W-:Y:S01]  /*6fb0*/  HMMA.16816.F32.BF16 R92, R28, R12, R92 ;  /* 0x0000000c1c5c723c */ /* 0x002fe2000004185c */
[----:B------:R-:W-:-:S02]  /*6fc0*/  LOP3.LUT R12, R32, UR7, R35, 0x96, !PT ;  /* 0x00000007200c7c12 */ /* 0x000fc4000f8e9623 */
[----:B------:R-:W1:Y:S03]  /*6fd0*/  LDSM.16.MT88.4 R32, [R192+0x1f000] ;  /* 0x01f00000c020783b */ /* 0x000e660000004200 */
[----:B------:R-:W-:Y:S02]  /*6fe0*/  IMAD.WIDE.U32 R12, R12, -0x2daee0ad, RZ ;  /* 0xd2511f530c0c7825 */ /* 0x000fe400078e00ff */
[----:B------:R-:W-:Y:S03]  /*6ff0*/  HMMA.16816.F32.BF16 R108, R28, R24, R108 ;  /* 0x000000181c6c723c */ /* 0x000fe6000004186c */
[----:B------:R-:W-:-:S05]  /*7000*/  LOP3.LUT R216, R216, UR24, R13, 0x96, !PT ;  /* 0x00000018d8d87c12 */ /* 0x000fca000f8e960d */
[C---:B--2---:R-:W-:Y:S01]  /*7010*/  HMMA.16816.F32.BF16 R100, R28.reuse, R8, R100 ;  /* 0x000000081c64723c */ /* 0x044fe20000041864 */
[--C-:B------:R-:W-:Y:S01]  /*7020*/  FFMA.FTZ R9, R200, UR17, -R202.reuse ;  /* 0x00000011c8097c23 */ /* 0x100fe200080108ca */
[----:B------:R-:W-:Y:S01]  /*7030*/  PRMT R8, R12, 0x7771, RZ ;  /* 0x000077710c087816 */ /* 0x000fe200000000ff */
[----:B------:R-:W-:Y:S02]  /*7040*/  FFMA.FTZ R200, R199, UR17, -R202 ;  /* 0x00000011c7c87c23 */ /* 0x000fe400080108ca */
[----:B------:R2:W-:Y:S03]  /*7050*/  MUFU.EX2 R198, R9 ;  /* 0x0000000900c67308 */ /* 0x0005e60000000800 */
[C---:B------:R-:W-:Y:S01]  /*7060*/  HMMA.16816.F32.BF16 R104, R28.reuse, R10, R104 ;  /* 0x0000000a1c68723c */ /* 0x040fe20000041868 */
[----:B------:R-:W-:Y:S01]  /*7070*/  IMAD.MOV.U32 R10, RZ, RZ, R12 ;  /* 0x000000ffff0a7224 */ /* 0x000fe200078e000c */
[----:B------:R-:W-:Y:S04]  /*7080*/  MUFU.EX2 R200, R200 ;  /* 0x000000c800c87308 */ /* 0x000fe80000000800 */
[----:B------:R-:W-:Y:S01]  /*7090*/  LOP3.LUT R10, R10, 0xff, RZ, 0xc0, !PT ;  /* 0x000000ff0a0a7812 */ /* 0x000fe200078ec0ff */
[----:B------:R-:W-:Y:S01]  /*70a0*/  MUFU.EX2 R199, R201 ;  /* 0x000000c900c77308 */ /* 0x000fe20000000800 */
[----:B----4-:R-:W-:Y:S01]  /*70b0*/  HMMA.16816.F32.BF16 R84, R28, R16, R84 ;  /* 0x000000101c54723c */ /* 0x010fe20000041854 */
[----:B------:R-:W-:-:S02]  /*70c0*/  PRMT R16, R12, 0x7772, RZ ;  /* 0x000077720c107816 */ /* 0x000fc400000000ff */
[----:B--2---:R-:W-:Y:S02]  /*70d0*/  PRMT R9, R12, 0x7773, RZ ;  /* 0x000077730c097816 */ /* 0x004fe400000000ff */
[----:B------:R-:W-:Y:S02]  /*70e0*/  LOP3.LUT R17, R216, 0xffff, RZ, 0xc0, !PT ;  /* 0x0000ffffd8117812 */ /* 0x000fe400078ec0ff */
[----:B------:R-:W-:Y:S01]  /*70f0*/  PRMT R16, R16, 0x5410, R9 ;  /* 0x0000541010107816 */ /* 0x000fe20000000009 */
[----:B------:R-:W-:Y:S01]  /*7100*/  HMMA.16816.F32.BF16 R88, R28, R18, R88 ;  /* 0x000000121c58723c */ /* 0x000fe20000041858 */
[----:B------:R-:W-:Y:S02]  /*7110*/  LOP3.LUT R18, R216, 0xff, RZ, 0xc0, !PT ;  /* 0x000000ffd8127812 */ /* 0x000fe400078ec0ff */
[----:B------:R-:W-:-:S05]  /*7120*/  SHF.R.U32.HI R17, RZ, 0x8, R17 ;  /* 0x00000008ff117819 */ /* 0x000fca0000011611 */
[C---:B---3--:R-:W-:Y:S01]  /*7130*/  HMMA.16816.F32.BF16 R116, R28.reuse, R4, R116 ;  /* 0x000000041c74723c */ /* 0x048fe20000041874 */
[--C-:B------:R-:W-:Y:S01]  /*7140*/  FFMA.FTZ R4, R196, UR17, -R197.reuse ;  /* 0x00000011c4047c23 */ /* 0x100fe200080108c5 */
[--C-:B------:R-:W-:Y:S01]  /*7150*/  FFMA.FTZ R5, R195, UR17, -R197.reuse ;  /* 0x00000011c3057c23 */ /* 0x100fe200080108c5 */
[----:B------:R-:W-:Y:S02]  /*7160*/  FFMA.FTZ R196, R171, UR17, -R197 ;  /* 0x00000011abc47c23 */ /* 0x000fe400080108c5 */
[----:B------:R2:W-:Y:S03]  /*7170*/  MUFU.EX2 R195, R4 ;  /* 0x0000000400c37308 */ /* 0x0005e60000000800 */
[----:B------:R-:W-:Y:S01]  /*7180*/  HMMA.16816.F32.BF16 R120, R28, R6, R120 ;  /* 0x000000061c78723c */ /* 0x000fe20000041878 */
[----:B------:R3:W-:Y:S01]  /*7190*/  MUFU.EX2 R197, R5 ;  /* 0x0000000500c57308 */ /* 0x0007e20000000800 */
[----:B------:R-:W-:-:S02]  /*71a0*/  LOP3.LUT R7, R16, 0xff00ff, RZ, 0xc0, !PT ;  /* 0x00ff00ff10077812 */ /* 0x000fc400078ec0ff */
[----:B------:R-:W-:Y:S01]  /*71b0*/  PRMT R6, R216, 0x7632, R6 ;  /* 0x00007632d8067816 */ /* 0x000fe20000000006 */
[----:B------:R-:W4:Y:S01]  /*71c0*/  MUFU.EX2 R196, R196 ;  /* 0x000000c400c47308 */ /* 0x000f220000000800 */
[----:B------:R-:W-:Y:S02]  /*71d0*/  SHF.R.U32.HI R216, RZ, 0x18, R216 ;  /* 0x00000018ffd87819 */ /* 0x000fe400000116d8 */
[C---:B------:R-:W-:Y:S01]  /*71e0*/  HMMA.16816.F32.BF16 R112, R28.reuse, R26, R112 ;  /* 0x0000001a1c70723c */ /* 0x040fe20000041870 */
[----:B------:R-:W5:Y:S01]  /*71f0*/  LDSM.16.MT88.4 R24, [R192+0x1b000] ;  /* 0x01b00000c018783b */ /* 0x000f620000004200 */
[----:B------:R-:W-:Y:S02]  /*7200*/  LOP3.LUT R6, R6, 0xff, RZ, 0xc0, !PT ;  /* 0x000000ff06067812 */ /* 0x000fe400078ec0ff */
[----:B--2---:R-:W-:Y:S02]  /*7210*/  PRMT R4, R10, 0x5410, R8 ;  /* 0x000054100a047816 */ /* 0x004fe40000000008 */
[----:B------:R-:W-:Y:S01]  /*7220*/  LDSM.16.MT88.4 R8, [R169+0x1d800] ;  /* 0x01d80000a908783b */ /* 0x000fe20000004200 */
[----:B---3--:R-:W-:Y:S01]  /*7230*/  PRMT R5, R18, 0x5410, R17 ;  /* 0x0000541012057816 */ /* 0x008fe20000000011 */
[----:B------:R-:W-:Y:S01]  /*7240*/  HMMA.16816.F32.BF16 R160, R28, R20, R160 ;  /* 0x000000141ca0723c */ /* 0x000fe200000418a0 */
[----:B------:R-:W-:Y:S01]  /*7250*/  PRMT R216, R6, 0x5410, R216 ;  /* 0x0000541006d87816 */ /* 0x000fe200000000d8 */
[----:B------:R-:W-:Y:S01]  /*7260*/  LDSM.16.MT88.4 R16, [R194+0x19800] ;  /* 0x01980000c210783b */ /* 0x000fe20000004200 */
[----:B------:R-:W-:-:S02]  /*7270*/  HSET2.LE.AND R6, R4, R168, PT ;  /* 0x000000a804067233 */ /* 0x000fc40003803000 */
[--C-:B------:R-:W-:Y:S02]  /*7280*/  HSET2.LE.AND R4, R5, R168.reuse, PT ;  /* 0x000000a805047233 */ /* 0x100fe40003803000 */
[--C-:B------:R-:W-:Y:S01]  /*7290*/  HSET2.LE.AND R7, R7, R168.reuse, PT ;  /* 0x000000a807077233 */ /* 0x100fe20003803000 */
[----:B------:R-:W-:Y:S01]  /*72a0*/  HMMA.16816.F32.BF16 R156, R28, R22, R156 ;  /* 0x000000161c9c723c */ /* 0x000fe2000004189c */
[----:B------:R-:W2:Y:S01]  /*72b0*/  LDSM.16.MT88.4 R20, [R194+0x1d000] ;  /* 0x01d00000c214783b */ /* 0x000ea20000004200 */
[----:B------:R-:W-:Y:S02]  /*72c0*/  HSET2.LE.AND R5, R216, R168, PT ;  /* 0x000000a8d8057233 */ /* 0x000fe40003803000 */
[----:B----4-:R-:W-:-:S04]  /*72d0*/  F2FP.BF16.F32.PACK_AB R168, R246, R196 ;  /* 0x000000c4f6a8723e */ /* 0x010fc800000010ff */
[----:B------:R-:W-:Y:S01]  /*72e0*/  HMMA.16816.F32.BF16 R96, R28, R14, R96 ;  /* 0x0000000e1c60723c */ /* 0x000fe20000041860 */
[----:B------:R-:W3:Y:S01]  /*72f0*/  LDSM.16.MT88.4 R12, [R169+0x19800] ;  /* 0x01980000a90c783b */ /* 0x000ee20000004200 */
[----:B------:R-:W-:-:S06]  /*7300*/  LOP3.LUT R7, R168, R7, RZ, 0xc0, !PT ;  /* 0x00000007a8077212 */ /* 0x000fcc00078ec0ff */
[C---:B-1----:R-:W-:Y:S01]  /*7310*/  HMMA.16816.F32.BF16 R124, R28.reuse, R32, R124 ;  /* 0x000000201c7c723c */ /* 0x042fe2000004187c */
[----:B------:R-:W-:Y:S02]  /*7320*/  F2FP.BF16.F32.PACK_AB R32, R247, R200 ;  /* 0x000000c8f720723e */ /* 0x000fe400000010ff */
[----:B------:R-:W-:Y:S01]  /*7330*/  F2FP.BF16.F32.PACK_AB R33, R198, R199 ;  /* 0x000000c7c621723e */ /* 0x000fe200000010ff */
[----:B------:R-:W-:Y:S01]  /*7340*/  FADD.FTZ R199, R199, R203 ;  /* 0x000000cbc7c77221 */ /* 0x000fe20000010000 */
[----:B------:R-:W-:Y:S02]  /*7350*/  LOP3.LUT R6, R32, R6, RZ, 0xc0, !PT ;  /* 0x0000000620067212 */ /* 0x000fe400078ec0ff */
[----:B------:R-:W-:Y:S01]  /*7360*/  F2FP.BF16.F32.PACK_AB R32, R197, R195 ;  /* 0x000000c3c520723e */ /* 0x000fe200000010ff */
[----:B------:R-:W-:Y:S01]  /*7370*/  HMMA.16816.F32.BF16 R128, R28, R34, R128 ;  /* 0x000000221c80723c */ /* 0x000fe20000041880 */
[----:B------:R-:W-:Y:S01]  /*7380*/  LOP3.LUT R4, R33, R4, RZ, 0xc0, !PT ;  /* 0x0000000421047212 */ /* 0x000fe200078ec0ff */
[----:B------:R-:W-:Y:S01]  /*7390*/  FADD.FTZ R195, R195, R209 ;  /* 0x000000d1c3c37221 */ /* 0x000fe20000010000 */
[----:B------:R-:W-:Y:S01]  /*73a0*/  LOP3.LUT R5, R32, R5, RZ, 0xc0, !PT ;  /* 0x0000000520057212 */ /* 0x000fe200078ec0ff */
[----:B------:R-:W-:Y:S01]  /*73b0*/  FADD.FTZ R199, R198, R199 ;  /* 0x000000c7c6c77221 */ /* 0x000fe20000010000 */
[----:B------:R-:W-:Y:S01]  /*73c0*/  LDSM.16.MT88.4 R32, [R194+0x1f800] ;  /* 0x01f80000c220783b */ /* 0x000fe20000004200 */
[----:B------:R-:W-:-:S02]  /*73d0*/  FADD.FTZ R195, R197, R195 ;  /* 0x000000c3c5c37221 */ /* 0x000fc40000010000 */
[----:B-----5:R-:W-:Y:S01]  /*73e0*/  HMMA.16816.F32.BF16 R60, R28, R24, R60 ;  /* 0x000000181c3c723c */ /* 0x020fe2000004183c */
[----:B------:R-:W-:Y:S01]  /*73f0*/  FADD.FTZ R199, R200, R199 ;  /* 0x000000c7c8c77221 */ /* 0x000fe20000010000 */
[----:B------:R-:W-:-:S03]  /*7400*/  FADD.FTZ R195, R196, R195 ;  /* 0x000000c3c4c37221 */ /* 0x000fc60000010000 */
[----:B------:R-:W-:Y:S01]  /*7410*/  FADD.FTZ R247, R247, R199 ;  /* 0x000000c7f7f77221 */ /* 0x000fe20000010000 */
[----:B------:R-:W-:Y:S02]  /*7420*/  FADD.FTZ R246, R246, R195 ;  /* 0x000000c3f6f67221 */ /* 0x000fe40000010000 */
[C---:B------:R-:W-:Y:S01]  /*7430*/  HMMA.16816.F32.BF16 R64, R28.reuse, R26, R64 ;  /* 0x0000001a1c40723c */ /* 0x040fe20000041840 */
[----:B------:R-:W1:Y:S07]  /*7440*/  LDSM.16.MT88.4 R24, [R169+0x1b800] ;  /* 0x01b80000a918783b */ /* 0x000e6e0000004200 */
[C---:B--2---:R-:W-:Y:S08]  /*7450*/  HMMA.16816.F32.BF16 R68, R28.reuse, R20, R68 ;  /* 0x000000141c44723c */ /* 0x044ff00000041844 */
[----:B------:R-:W-:Y:S01]  /*7460*/  HMMA.16816.F32.BF16 R72, R28, R22, R72 ;  /* 0x000000161c48723c */ /* 0x000fe20000041848 */
[----:B------:R-:W2:Y:S04]  /*7470*/  LDSM.16.MT88.4 R20, [R169+0x1f800] ;  /* 0x01f80000a914783b */ /* 0x000ea80000004200 */
[----:B------:R-:W-:Y:S03]  /*7480*/  LDSM.16.MT88.4 R168, [R194+0x1d800] ;  /* 0x01d80000c2a8783b */ /* 0x000fe60000004200 */
[C---:B---3--:R-:W-:Y:S01]  /*7490*/  HMMA.16816.F32.BF16 R152, R4.reuse, R12, R152 ;  /* 0x0000000c0498723c */ /* 0x048fe20000041898 */
[----:B------:R-:W-:Y:S07]  /*74a0*/  LDSM.16.MT88.4 R28, [R193+0x1b800] ;  /* 0x01b80000c11c783b */ /* 0x000fee0000004200 */
        /* <DEDUP_REMOVED lines=51> */
[----:B------:R-:W-:Y:S01]  /*77e0*/  IMAD.U32 R13, RZ, RZ, UR31 ;  /* 0x0000001fff0d7e24 */ /* 0x000fe2000f8e00ff */
[----:B-1----:R-:W-:Y:S01]  /*77f0*/  ISETP.GE.AND P4, PT, R211, UR17, PT ;  /* 0x00000011d3007c0c */ /* 0x002fe2000bf86270 */
[----:B------:R-:W-:Y:S01]  /*7800*/  IMAD.U32 R6, RZ, RZ, UR24 ;  /* 0x00000018ff067e24 */ /* 0x000fe2000f8e00ff */
[----:B------:R-:W-:Y:S01]  /*7810*/  ULEA UR26, UP0, UR8, UR26, 0x5 ;  /* 0x0000001a081a7291 */ /* 0x000fe2000f8028ff */
[----:B------:R-:W-:Y:S01]  /*7820*/  BAR.SYNC.DEFER_BLOCKING 0x0 ;  /* 0x0000000000007b1d */ /* 0x000fe20000010000 */
[----:B------:R-:W-:Y:S01]  /*7830*/  USHF.L.U64.HI UR23, UR30, 0x6, UR24 ;  /* 0x000000061e177899 */ /* 0x000fe20008010218 */
[-C--:B------:R-:W-:Y:S01]  /*7840*/  LEA R10, P1, R12, R232.reuse, 0x7 ;  /* 0x000000e80c0a7211 */ /* 0x080fe200078238ff */
[----:B------:R-:W-:Y:S01]  /*7850*/  IMAD.IADD R186, R167, 0x1, R206 ;  /* 0x00000001a7ba7824 */ /* 0x000fe200078e02ce */
        /* <DEDUP_REMOVED lines=70> */
[----:B------:R-:W-:Y:S01]  /*7cc0*/  LDSM.16.M88.4 R216, [R187+0x13800] ;  /* 0x01380000bbd8783b */ /* 0x000fe20000000200 */
[C---:B---3--:R-:W-:Y:S03]  /*7cd0*/  HMMA.16816.F32.BF16 R176, R24.reuse, R172, RZ ;  /* 0x000000ac18b0723c */ /* 0x048fe600000418ff */
[----:B------:R-:W-:Y:S04]  /*7ce0*/  LDSM.16.M88.4 R220, [R205+0x17800] ;  /* 0x01780000cddc783b */ /* 0x000fe80000000200 */
[----:B------:R-:W0:Y:S01]  /*7cf0*/  LDGDEPBAR ;  /* 0x00000000000079af */ /* 0x000e220000000000 */
[C---:B----4-:R-:W-:Y:S08]  /*7d00*/  HMMA.16816.F32.BF16 R168, R24.reuse, R32, RZ ;  /* 0x0000002018a8723c */ /* 0x050ff000000418ff */
[C---:B------:R-:W-:Y:S08]  /*7d10*/  HMMA.16816.F32.BF16 R180, R24.reuse, R182, RZ ;  /* 0x000000b618b4723c */ /* 0x040ff000000418ff */
[C---:B------:R-:W-:Y:S08]  /*7d20*/  HMMA.16816.F32.BF16 R172, R24.reuse, R174, RZ ;  /* 0x000000ae18ac723c */ /* 0x040ff000000418ff */
        /* <DEDUP_REMOVED lines=15> */
[----:B------:R-:W5:Y:S04]  /*7e20*/  LDSM.16.M88.4 R16, [R208] ;  /* 0x00000000d010783b */ /* 0x000f680000000200 */
[----:B------:R-:W5:Y:S03]  /*7e30*/  LDSM.16.M88.4 R192, [R167+0x10800] ;  /* 0x01080000a7c0783b */ /* 0x000f660000000200 */
        /* <DEDUP_REMOVED lines=9> */
[C---:B-1----:R-:W-:Y:S08]  /*7ed0*/  HMMA.16816.F32.BF16 R28, R4.reuse, R8, R28 ;  /* 0x00000008041c723c */ /* 0x042ff0000004181c */
[----:B------:R-:W-:Y:S01]  /*7ee0*/  HMMA.16816.F32.BF16 R24, R4, R10, R24 ;  /* 0x0000000a0418723c */ /* 0x000fe20000041818 */
[----:B------:R-:W-:Y:S04]  /*7ef0*/  LDSM.16.M88.4 R4, [R206+0x4000] ;  /* 0x00400000ce04783b */ /* 0x000fe80000000200 */
[----:B------:R-:W1:Y:S03]  /*7f00*/  LDSM.16.M88.4 R8, [R205+0x12000] ;  /* 0x01200000cd08783b */ /* 0x000e660000000200 */
        /* <DEDUP_REMOVED lines=21> */
[----:B------:R-:W-:Y:S07]  /*8060*/  LDSM.16.M88.4 R192, [R0+0x12800] ;  /* 0x0128000000c0783b */ /* 0x000fee0000000200 */
[C---:B--2---:R-:W-:Y:S08]  /*8070*/  HMMA.16816.F32.BF16 R28, R4.reuse, R188, R28 ;  /* 0x000000bc041c723c */ /* 0x044ff0000004181c */
        /* <DEDUP_REMOVED lines=14> */
[----:B------:R-:W5:Y:S04]  /*8160*/  LDSM.16.M88.4 R200, [R167+0x12800] ;  /* 0x01280000a7c8783b */ /* 0x000f680000000200 */
[----:B------:R-:W-:Y:S03]  /*8170*/  LDSM.16.M88.4 R216, [R205+0x15800] ;  /* 0x01580000cdd8783b */ /* 0x000fe60000000200 */
[C---:B--2---:R-:W-:Y:S08]  /*8180*/  HMMA.16816.F32.BF16 R12, R4.reuse, R196, R12 ;  /* 0x000000c4040c723c */ /* 0x044ff0000004180c */
[C---:B------:R-:W-:Y:S01]  /*8190*/  HMMA.16816.F32.BF16 R180, R4.reuse, R198, R180 ;  /* 0x000000c604b4723c */ /* 0x040fe200000418b4 */
[----:B------:R-:W-:Y:S07]  /*81a0*/  LDSM.16.M88.4 R196, [R167+0x13000] ;  /* 0x01300000a7c4783b */ /* 0x000fee0000000200 */
[C---:B------:R-:W-:Y:S08]  /*81b0*/  HMMA.16816.F32.BF16 R176, R4.reuse, R192, R176 ;  /* 0x000000c004b0723c */ /* 0x040ff000000418b0 */
[C---:B------:R-:W-:Y:S01]  /*81c0*/  HMMA.16816.F32.BF16 R172, R4.reuse, R194, R172 ;  /* 0x000000c204ac723c */ /* 0x040fe200000418ac */
[----:B------:R-:W-:Y:S07]  /*81d0*/  LDSM.16.M88.4 R192, [R206+0x8000] ;  /* 0x00800000cec0783b */ /* 0x000fee0000000200 */
[C---:B----4-:R-:W-:Y:S08]  /*81e0*/  HMMA.16816.F32.BF16 R168, R4.reuse, R188, R168 ;  /* 0x000000bc04a8723c */ /* 0x050ff000000418a8 */
[C---:B------:R-:W-:Y:S01]  /*81f0*/  HMMA.16816.F32.BF16 R32, R4.reuse, R190, R32 ;  /* 0x000000be0420723c */ /* 0x040fe20000041820 */
[----:B------:R-:W2:Y:S07]  /*8200*/  LDSM.16.M88.4 R188, [R167+0x13800] ;  /* 0x01380000a7bc783b */ /* 0x000eae0000000200 */
[C---:B---3--:R-:W-:Y:S08]  /*8210*/  HMMA.16816.F32.BF16 R28, R4.reuse, R16, R28 ;  /* 0x00000010041c723c */ /* 0x048ff0000004181c */
[----:B------:R-:W-:Y:S01]  /*8220*/  HMMA.16816.F32.BF16 R24, R4, R18, R24 ;  /* 0x000000120418723c */ /* 0x000fe20000041818 */
[----:B------:R-:W3:Y:S04]  /*8230*/  LDSM.16.M88.4 R16, [R205+0x14000] ;  /* 0x01400000cd10783b */ /* 0x000ee80000000200 */
[----:B------:R-:W4:Y:S03]  /*8240*/  LDSM.16.M88.4 R4, [R205+0x14800] ;  /* 0x01480000cd04783b */ /* 0x000f260000000200 */
        /* <DEDUP_REMOVED lines=8> */
[----:B------:R-:W-:Y:S07]  /*82d0*/  LDSM.16.M88.4 R188, [R187+0x14800] ;  /* 0x01480000bbbc783b */ /* 0x000fee0000000200 */
[C---:B---3--:R-:W-:Y:S08]  /*82e0*/  HMMA.16816.F32.BF16 R12, R192.reuse, R16, R12 ;  /* 0x00000010c00c723c */ /* 0x048ff0000004180c */
[C---:B------:R-:W-:Y:S01]  /*82f0*/  HMMA.16816.F32.BF16 R180, R192.reuse, R18, R180 ;  /* 0x00000012c0b4723c */ /* 0x040fe200000418b4 */
[----:B------:R-:W-:Y:S07]  /*8300*/  LDSM.16.M88.4 R16, [R187+0x15800] ;  /* 0x01580000bb10783b */ /* 0x000fee0000000200 */
[C---:B----4-:R-:W-:Y:S08]  /*8310*/  HMMA.16816.F32.BF16 R176, R192.reuse, R4, R176 ;  /* 0x00000004c0b0723c */ /* 0x050ff000000418b0 */
[----:B------:R-:W-:Y:S01]  /*8320*/  HMMA.16816.F32.BF16 R172, R192, R6, R172 ;  /* 0x00000006c0ac723c */ /* 0x000fe200000418ac */
[----:B------:R-:W2:Y:S07]  /*8330*/  LDSM.16.M88.4 R4, [R204+0x8000] ;  /* 0x00800000cc04783b */ /* 0x000eae0000000200 */
[C---:B------:R-:W-:Y:S08]  /*8340*/  HMMA.16816.F32.BF16 R168, R20.reuse, R196, R168 ;  /* 0x000000c414a8723c */ /* 0x040ff000000418a8 */
[----:B------:R-:W-:Y:S01]  /*8350*/  HMMA.16816.F32.BF16 R32, R20, R198, R32 ;  /* 0x000000c61420723c */ /* 0x000fe20000041820 */
[----:B------:R-:W3:Y:S04]  /*8360*/  LDSM.16.M88.4 R20, [R187+0x15000] ;  /* 0x01500000bb14783b */ /* 0x000ee80000000200 */
[----:B------:R-:W-:Y:S03]  /*8370*/  LDSM.16.M88.4 R196, [R0+0x14000] ;  /* 0x0140000000c4783b */ /* 0x000fe60000000200 */
[C---:B------:R-:W-:Y:S08]  /*8380*/  HMMA.16816.F32.BF16 R28, R192.reuse, R216, R28 ;  /* 0x000000d8c01c723c */ /* 0x040ff0000004181c */
[C---:B------:R-:W-:Y:S01]  /*8390*/  HMMA.16816.F32.BF16 R24, R192.reuse, R218, R24 ;  /* 0x000000dac018723c */ /* 0x040fe20000041818 */
[----:B------:R-:W-:Y:S07]  /*83a0*/  LDSM.16.M88.4 R216, [R187+0x16000] ;  /* 0x01600000bbd8783b */ /* 0x000fee0000000200 */
        /* <DEDUP_REMOVED lines=20> */
[C---:B----4-:R-:W-:Y:S08]  /*84f0*/  HMMA.16816.F32.BF16 R176, R8.reuse, R192, R176 ;  /* 0x000000c008b0723c */ /* 0x050ff000000418b0 */
[C---:B------:R-:W-:Y:S01]  /*8500*/  HMMA.16816.F32.BF16 R172, R8.reuse, R194, R172 ;  /* 0x000000c208ac723c */ /* 0x040fe200000418ac */
[----:B------:R-:W4:Y:S07]  /*8510*/  LDSM.16.M88.4 R192, [R167+0x15800] ;  /* 0x01580000a7c0783b */ /* 0x000f2e0000000200 */
[C---:B--2---:R-:W-:Y:S08]  /*8520*/  HMMA.16816.F32.BF16 R168, R8.reuse, R188, R168 ;  /* 0x000000bc08a8723c */ /* 0x044ff000000418a8 */
[C---:B------:R-:W-:Y:S01]  /*8530*/  HMMA.16816.F32.BF16 R32, R8.reuse, R190, R32 ;  /* 0x000000be0820723c */ /* 0x040fe20000041820 */
[----:B------:R-:W-:Y:S07]  /*8540*/  LDSM.16.M88.4 R188, [R206+0xc000] ;  /* 0x00c00000cebc783b */ /* 0x000fee0000000200 */
[C---:B-----5:R-:W-:Y:S08]  /*8550*/  HMMA.16816.F32.BF16 R28, R8.reuse, R16, R28 ;  /* 0x00000010081c723c */ /* 0x060ff0000004181c */
        /* <DEDUP_REMOVED lines=9> */
[C---:B-1----:R-:W-:Y:S08]  /*85f0*/  HMMA.16816.F32.BF16 R168, R20.reuse, R196, R168 ;  /* 0x000000c414a8723c */ /* 0x042ff000000418a8 */
[C---:B------:R-:W-:Y:S01]  /*8600*/  HMMA.16816.F32.BF16 R32, R20.reuse, R198, R32 ;  /* 0x000000c61420723c */ /* 0x040fe20000041820 */
[----:B------:R-:W-:Y:S07]  /*8610*/  LDSM.16.M88.4 R196, [R187+0x16800] ;  /* 0x01680000bbc4783b */ /* 0x000fee0000000200 */
[C---:B----4-:R-:W-:Y:S08]  /*8620*/  HMMA.16816.F32.BF16 R28, R20.reuse, R192, R28 ;  /* 0x000000c0141c723c */ /* 0x050ff0000004181c */
[----:B------:R-:W-:Y:S01]  /*8630*/  HMMA.16816.F32.BF16 R24, R20, R194, R24 ;  /* 0x000000c21418723c */ /* 0x000fe20000041818 */
[----:B------:R1:W-:Y:S04]  /*8640*/  LDSM.16.M88.4 R20, [R186+0xc000] ;  /* 0x00c00000ba14783b */ /* 0x0003e80000000200 */
[----:B------:R-:W-:Y:S03]  /*8650*/  LDSM.16.M88.4 R192, [R187+0x17000] ;  /* 0x01700000bbc0783b */ /* 0x000fe60000000200 */
[C---:B--2---:R-:W-:Y:S08]  /*8660*/  HMMA.16816.F32.BF16 R12, R188.reuse, R16, R12 ;  /* 0x00000010bc0c723c */ /* 0x044ff0000004180c */
[C---:B------:R-:W-:Y:S01]  /*8670*/  HMMA.16816.F32.BF16 R180, R188.reuse, R18, R180 ;  /* 0x00000012bcb4723c */ /* 0x040fe200000418b4 */
[----:B------:R-:W2:Y:S07]  /*8680*/  LDSM.16.M88.4 R16, [R0+0x16000] ;  /* 0x016000000010783b */ /* 0x000eae0000000200 */
[----:B-----5:R-:W-:Y:S01]  /*8690*/  HMMA.16816.F32.BF16 R176, R188, R8, R176 ;  /* 0x00000008bcb0723c */ /* 0x020fe200000418b0 */
[----:B-1----:R-:W-:-:S04]  /*86a0*/  IMAD.U32 R186, RZ, RZ, UR5 ;  /* 0x00000005ffba7e24 */ /* 0x002fc8000f8e00ff */
[----:B------:R-:W-:-:S03]  /*86b0*/  IMAD R186, R186, 0x40, R185 ;  /* 0x00000040baba7824 */ /* 0x000fc600078e02b9 */
[C---:B------:R-:W-:Y:S01]  /*86c0*/  HMMA.16816.F32.BF16 R172, R188.reuse, R10, R172 ;  /* 0x0000000abcac723c */ /* 0x040fe200000418ac */
[----:B------:R1:W-:Y:S07]  /*86d0*/  LDSM.16.M88.4 R8, [R208+0xc000] ;  /* 0x00c00000d008783b */ /* 0x0003ee0000000200 */
[C---:B---3--:R-:W-:Y:S08]  /*86e0*/  HMMA.16816.F32.BF16 R168, R188.reuse, R4, R168 ;  /* 0x00000004bca8723c */ /* 0x048ff000000418a8 */
[----:B------:R-:W-:Y:S01]  /*86f0*/  HMMA.16816.F32.BF16 R32, R188, R6, R32 ;  /* 0x00000006bc20723c */ /* 0x000fe20000041820 */
[----:B------:R-:W3:Y:S07]  /*8700*/  LDSM.16.M88.4 R4, [R167+0x16000] ;  /* 0x01600000a704783b */ /* 0x000eee0000000200 */
[----:B------:R-:W-:Y:S08]  /*8710*/  HMMA.16816.F32.BF16 R12, R200, R216, R12 ;  /* 0x000000d8c80c723c */ /* 0x000ff0000004180c */
[C---:B------:R-:W-:Y:S08]  /*8720*/  HMMA.16816.F32.BF16 R28, R188.reuse, R220, R28 ;  /* 0x000000dcbc1c723c */ /* 0x040ff0000004181c */
[----:B------:R-:W-:Y:S01]  /*8730*/  HMMA.16816.F32.BF16 R24, R188, R222, R24 ;  /* 0x000000debc18723c */ /* 0x000fe20000041818 */
[----:B------:R-:W4:Y:S07]  /*8740*/  LDSM.16.M88.4 R188, [R187+0x17800] ;  /* 0x01780000bbbc783b */ /* 0x000f2e0000000200 */
[----:B--2---:R-:W-:Y:S08]  /*8750*/  HMMA.16816.F32.BF16 R12, R20, R16, R12 ;  /* 0x00000010140c723c */ /* 0x004ff0000004180c */
[C---:B------:R-:W-:Y:S08]  /*8760*/  HMMA.16816.F32.BF16 R180, R200.reuse, R218, R180 ;  /* 0x000000dac8b4723c */ /* 0x040ff000000418b4 */
[----:B------:R-:W-:Y:S01]  /*8770*/  HMMA.16816.F32.BF16 R168, R200, R192, R168 ;  /* 0x000000c0c8a8723c */ /* 0x000fe200000418a8 */
[----:B------:R-:W-:-:S02]  /*8780*/  VIADD R192, R186, UR21 ;  /* 0x00000015bac07c36 */ /* 0x000fc40008000000 */
[----:B------:R-:W-:-:S03]  /*8790*/  VIADD R193, R186, 0xffffffc1 ;  /* 0xffffffc1bac17836 */ /* 0x000fc60000000000 */
[C-C-:B-1----:R-:W-:Y:S02]  /*87a0*/  IADD3 R208, PT, PT, R230.reuse, 0x20, -R192.reuse ;  /* 0x00000020e6d07810 */ /* 0x142fe40007ffe8c0 */
[----:B---3--:R-:W-:Y:S01]  /*87b0*/  HMMA.16816.F32.BF16 R12, R8, R4, R12 ;  /* 0x00000004080c723c */ /* 0x008fe2000004180c */
[----:B------:R-:W-:Y:S02]  /*87c0*/  IADD3 R4, PT, PT, R230, 0x40, -R192 ;  /* 0x00000040e6047810 */ /* 0x000fe40007ffe8c0 */
[----:B------:R-:W-:Y:S02]  /*87d0*/  IABS R208, R208 ;  /* 0x000000d000d07213 */ /* 0x000fe40000000000 */
[----:B------:R-:W-:Y:S02]  /*87e0*/  IABS R4, R4 ;  /* 0x0000000400047213 */ /* 0x000fe40000000000 */
[----:B------:R-:W-:Y:S01]  /*87f0*/  I2FP.F32.S32 R208, R208 ;  /* 0x000000d000d07245 */ /* 0x000fe20000201400 */
[----:B------:R-:W-:Y:S01]  /*8800*/  HMMA.16816.F32.BF16 R180, R20, R18, R180 ;  /* 0x0000001214b4723c */ /* 0x000fe200000418b4 */
[----:B------:R-:W1:Y:S01]  /*8810*/  LDSM.16.M88.4 R16, [R0+0x16800] ;  /* 0x016800000010783b */ /* 0x000e620000000200 */
[----:B------:R-:W-:Y:S01]  /*8820*/  I2FP.F32.S32 R224, R4 ;  /* 0x0000000400e07245 */ /* 0x000fe20000201400 */
[----:B------:R-:W-:-:S05]  /*8830*/  VIADD R4, R186, 0xffffffc0 ;  /* 0xffffffc0ba047836 */ /* 0x000fca0000000000 */
[C---:B----4-:R-:W-:Y:S01]  /*8840*/  HMMA.16816.F32.BF16 R24, R200.reuse, R190, R24 ;  /* 0x000000bec818723c */ /* 0x050fe20000041818 */
[----:B------:R-:W-:Y:S01]  /*8850*/  IMAD.U32 R190, RZ, RZ, UR21 ;  /* 0x00000015ffbe7e24 */ /* 0x000fe2000f8e00ff */
[----:B------:R-:W-:Y:S01]  /*8860*/  ISETP.GE.AND P6, PT, R4, R229, PT ;  /* 0x000000e50400720c */ /* 0x000fe20003fc6270 */
[----:B------:R-:W-:Y:S01]  /*8870*/  FFMA.FTZ R224, R224, -UR6, R12 ;  /* 0x80000006e0e07c23 */ /* 0x000fe2000801000c */
[C---:B------:R-:W-:Y:S02]  /*8880*/  IADD3 R191, PT, PT, R230.reuse, 0x3f, -R192 ;  /* 0x0000003fe6bf7810 */ /* 0x040fe40007ffe8c0 */
[C---:B------:R-:W-:Y:S02]  /*8890*/  IADD3 R190, PT, PT, R230.reuse, -UR25, -R190 ;  /* 0x80000019e6be7c10 */ /* 0x040fe4000fffe8be */
[----:B------:R-:W-:Y:S01]  /*88a0*/  HMMA.16816.F32.BF16 R28, R200, R188, R28 ;  /* 0x000000bcc81c723c */ /* 0x000fe2000004181c */
[----:B------:R-:W-:Y:S01]  /*88b0*/  VIADD R189, R230, 0x8 ;  /* 0x00000008e6bd7836 */ /* 0x000fe20000000000 */
[----:B------:R-:W-:Y:S01]  /*88c0*/  ISETP.GT.AND P0, PT, R190, R4, PT ;  /* 0x00000004be00720c */ /* 0x000fe20003f04270 */
[----:B------:R-:W-:Y:S01]  /*88d0*/  IMAD.U32 R188, RZ, RZ, UR21 ;  /* 0x00000015ffbc7e24 */ /* 0x000fe2000f8e00ff */
[----:B------:R-:W-:-:S02]  /*88e0*/  IABS R191, R191 ;  /* 0x000000bf00bf7213 */ /* 0x000fc40000000000 */
[----:B------:R-:W-:Y:S02]  /*88f0*/  FSEL R224, R224, -INF , !P0 ;  /* 0xff800000e0e07808 */ /* 0x000fe40004000000 */
[C---:B------:R-:W-:Y:S01]  /*8900*/  IADD3 R188, PT, PT, R189.reuse, -UR25, -R188 ;  /* 0x80000019bdbc7c10 */ /* 0x040fe2000fffe8bc */
[----:B------:R-:W-:Y:S01]  /*8910*/  HMMA.16816.F32.BF16 R176, R200, R196, R176 ;  /* 0x000000c4c8b0723c */ /* 0x000fe200000418b0 */
[----:B------:R-:W-:Y:S02]  /*8920*/  ISETP.GE.AND P0, PT, R4, R228, PT ;  /* 0x000000e40400720c */ /* 0x000fe40003f06270 */
[----:B------:R-:W-:Y:S02]  /*8930*/  ISETP.GT.AND P5, PT, R188, R4, PT ;  /* 0x00000004bc00720c */ /* 0x000fe40003fa4270 */
[----:B------:R-:W-:Y:S02]  /*8940*/  IADD3 R12, PT, PT, R189, 0x40, -R192 ;  /* 0x00000040bd0c7810 */ /* 0x000fe40007ffe8c0 */
[----:B------:R-:W-:Y:S01]  /*8950*/  I2FP.F32.S32 R191, R191 ;  /* 0x000000bf00bf7245 */ /* 0x000fe20000201400 */
[----:B------:R-:W-:Y:S01]  /*8960*/  HMMA.16816.F32.BF16 R4, R8, R6, R180 ;  /* 0x000000060804723c */ /* 0x000fe200000418b4 */
[----:B------:R-:W2:Y:S01]  /*8970*/  LDSM.16.M88.4 R180, [R167+0x16800] ;  /* 0x01680000a7b4783b */ /* 0x000ea20000000200 */
[----:B------:R-:W-:-:S02]  /*8980*/  IABS R12, R12 ;  /* 0x0000000c000c7213 */ /* 0x000fc40000000000 */
[----:B------:R-:W-:Y:S01]  /*8990*/  FFMA.FTZ R191, R191, -UR6, R13 ;  /* 0x80000006bfbf7c23 */ /* 0x000fe2000801000d */
[----:B------:R-:W-:Y:S02]  /*89a0*/  IADD3 R13, PT, PT, R230, 0x38, -R192 ;  /* 0x00000038e60d7810 */ /* 0x000fe40007ffe8c0 */
[----:B------:R-:W-:Y:S01]  /*89b0*/  I2FP.F32.S32 R12, R12 ;  /* 0x0000000c000c7245 */ /* 0x000fe20000201400 */
[----:B------:R-:W-:Y:S01]  /*89c0*/  HMMA.16816.F32.BF16 R172, R200, R198, R172 ;  /* 0x000000c6c8ac723c */ /* 0x000fe200000418ac */
[----:B------:R-:W-:Y:S02]  /*89d0*/  IABS R13, R13 ;  /* 0x0000000d000d7213 */ /* 0x000fe40000000000 */
[----:B------:R-:W-:Y:S01]  /*89e0*/  FSEL R224, R224, -INF , !P6 ;  /* 0xff800000e0e07808 */ /* 0x000fe20007000000 */
[----:B------:R-:W-:Y:S01]  /*89f0*/  FFMA.FTZ R14, R12, -UR6, R14 ;  /* 0x800000060c0e7c23 */ /* 0x000fe2000801000e */
[----:B------:R-:W-:Y:S02]  /*8a00*/  IADD3 R12, PT, PT, R189, 0x3f, -R192 ;  /* 0x0000003fbd0c7810 */ /* 0x000fe40007ffe8c0 */
[----:B------:R-:W-:Y:S01]  /*8a10*/  I2FP.F32.S32 R13, R13 ;  /* 0x0000000d000d7245 */ /* 0x000fe20000201400 */
[----:B-1----:R-:W-:Y:S01]  /*8a20*/  HMMA.16816.F32.BF16 R176, R20, R16, R176 ;  /* 0x0000001014b0723c */ /* 0x002fe200000418b0 */
[----:B------:R-:W-:-:S02]  /*8a30*/  IABS R12, R12 ;  /* 0x0000000c000c7213 */ /* 0x000fc40000000000 */
[----:B------:R-:W-:Y:S01]  /*8a40*/  ISETP.GT.AND P6, PT, R190, R193, PT ;  /* 0x000000c1be00720c */ /* 0x000fe20003fc4270 */
[----:B------:R-:W-:Y:S01]  /*8a50*/  FFMA.FTZ R13, R13, -UR6, R4 ;  /* 0x800000060d0d7c23 */ /* 0x000fe20008010004 */
[----:B------:R-:W-:Y:S02]  /*8a60*/  I2FP.F32.S32 R12, R12 ;  /* 0x0000000c000c7245 */ /* 0x000fe40000201400 */
[----:B------:R-:W-:Y:S01]  /*8a70*/  IADD3 R4, PT, PT, R189, 0x38, -R192 ;  /* 0x00000038bd047810 */ /* 0x000fe20007ffe8c0 */
[----:B------:R-:W-:Y:S01]  /*8a80*/  HMMA.16816.F32.BF16 R32, R200, R194, R32 ;  /* 0x000000c2c820723c */ /* 0x000fe20000041820 */
[----:B------:R-:W-:Y:S01]  /*8a90*/  FSEL R198, R14, -INF , !P5 ;  /* 0xff8000000ec67808 */ /* 0x000fe20006800000 */
[----:B------:R-:W-:Y:S01]  /*8aa0*/  FFMA.FTZ R16, R12, -UR6, R15 ;  /* 0x800000060c107c23 */ /* 0x000fe2000801000f */
[----:B------:R-:W-:Y:S01]  /*8ab0*/  ISETP.GE.AND P5, PT, R193, R229, PT ;  /* 0x000000e5c100720c */ /* 0x000fe20003fa6270 */
[----:B------:R-:W-:Y:S01]  /*8ac0*/  VIADD R15, R186, 0xffffffc8 ;  /* 0xffffffc8ba0f7836 */ /* 0x000fe20000000000 */
[----:B------:R-:W-:-:S02]  /*8ad0*/  FSEL R14, R191, -INF , !P6 ;  /* 0xff800000bf0e7808 */ /* 0x000fc40007000000 */
[----:B------:R-:W-:Y:S01]  /*8ae0*/  IABS R4, R4 ;  /* 0x0000000400047213 */ /* 0x000fe20000000000 */
[----:B------:R-:W-:Y:S01]  /*8af0*/  HMMA.16816.F32.BF16 R172, R20, R18, R172 ;  /* 0x0000001214ac723c */ /* 0x000fe200000418ac */
[----:B------:R-:W-:Y:S02]  /*8b00*/  IADD3 R12, PT, PT, R230, 0x37, -R192 ;  /* 0x00000037e60c7810 */ /* 0x000fe40007ffe8c0 */
[----:B------:R-:W-:Y:S02]  /*8b10*/  FSEL R198, R198, -INF , !P0 ;  /* 0xff800000c6c67808 */ /* 0x000fe40004000000 */
[----:B------:R-:W-:Y:S02]  /*8b20*/  FSEL R17, R14, -INF , !P5 ;  /* 0xff8000000e117808 */ /* 0x000fe40006800000 */
[----:B------:R-:W-:Y:S02]  /*8b30*/  I2FP.F32.S32 R4, R4 ;  /* 0x0000000400047245 */ /* 0x000fe40000201400 */
[----:B------:R-:W-:Y:S01]  /*8b40*/  ISETP.GT.AND P0, PT, R188, R193, PT ;  /* 0x000000c1bc00720c */ /* 0x000fe20003f04270 */
[----:B--2---:R-:W-:Y:S01]  /*8b50*/  HMMA.16816.F32.BF16 R176, R8, R180, R176 ;  /* 0x000000b408b0723c */ /* 0x004fe200000418b0 */
[----:B------:R-:W-:Y:S01]  /*8b60*/  ISETP.GT.AND P5, PT, R190, R15, PT ;  /* 0x0000000fbe00720c */ /* 0x000fe20003fa4270 */
[----:B------:R-:W-:Y:S01]  /*8b70*/  FFMA.FTZ R180, R4, -UR6, R6 ;  /* 0x8000000604b47c23 */ /* 0x000fe20008010006 */
[----:B------:R-:W-:Y:S01]  /*8b80*/  IABS R12, R12 ;  /* 0x0000000c000c7213 */ /* 0x000fe20000000000 */
[----:B------:R-:W-:Y:S01]  /*8b90*/  VIADD R6, R186, 0xffffffc9 ;  /* 0xffffffc9ba067836 */ /* 0x000fe20000000000 */
[----:B------:R-:W-:-:S02]  /*8ba0*/  ISETP.GE.AND P6, PT, R193, R228, PT ;  /* 0x000000e4c100720c */ /* 0x000fc40003fc6270 */
[----:B------:R-:W-:Y:S02]  /*8bb0*/  FSEL R16, R16, -INF , !P0 ;  /* 0xff80000010107808 */ /* 0x000fe40004000000 */
[----:B------:R-:W-:Y:S01]  /*8bc0*/  I2FP.F32.S32 R12, R12 ;  /* 0x0000000c000c7245 */ /* 0x000fe20000201400 */
[----:B------:R-:W-:Y:S01]  /*8bd0*/  HMMA.16816.F32.BF16 R172, R8, R182, R172 ;  /* 0x000000b608ac723c */ /* 0x000fe200000418ac */
[----:B------:R-:W-:Y:S02]  /*8be0*/  FSEL R13, R13, -INF , !P5 ;  /* 0xff8000000d0d7808 */ /* 0x000fe40006800000 */
[----:B------:R-:W-:Y:S01]  /*8bf0*/  ISETP.GE.AND P0, PT, R15, R229, PT ;  /* 0x000000e50f00720c */ /* 0x000fe20003f06270 */
[----:B------:R-:W-:Y:S01]  /*8c00*/  FFMA.FTZ R5, R12, -UR6, R5 ;  /* 0x800000060c057c23 */ /* 0x000fe20008010005 */
[----:B------:R-:W-:Y:S02]  /*8c10*/  IADD3 R4, PT, PT, R189, 0x37, -R192 ;  /* 0x00000037bd047810 */ /* 0x000fe40007ffe8c0 */
[----:B------:R-:W-:-:S02]  /*8c20*/  FSEL R16, R16, -INF , !P6 ;  /* 0xff80000010107808 */ /* 0x000fc40007000000 */
[----:B------:R-:W-:Y:S02]  /*8c30*/  ISETP.GT.AND P6, PT, R188, R15, PT ;  /* 0x0000000fbc00720c */ /* 0x000fe40003fc4270 */
[----:B------:R-:W-:Y:S02]  /*8c40*/  ISETP.GE.AND P5, PT, R15, R228, PT ;  /* 0x000000e40f00720c */ /* 0x000fe40003fa6270 */
[----:B------:R-:W-:Y:S02]  /*8c50*/  FSEL R181, R13, -INF , !P0 ;  /* 0xff8000000db57808 */ /* 0x000fe40004000000 */
[----:B------:R-:W-:Y:S01]  /*8c60*/  IABS R4, R4 ;  /* 0x0000000400047213 */ /* 0x000fe20000000000 */
[----:B------:R-:W1:Y:S01]  /*8c70*/  LDSM.16.M88.4 R12, [R0+0x17000] ;  /* 0x01700000000c783b */ /* 0x000e620000000200 */
[----:B------:R-:W-:Y:S02]  /*8c80*/  IADD3 R193, PT, PT, R230, 0x30, -R192 ;  /* 0x00000030e6c17810 */ /* 0x000fe40007ffe8c0 */
[----:B------:R-:W-:-:S02]  /*8c90*/  I2FP.F32.S32 R4, R4 ;  /* 0x0000000400047245 */ /* 0x000fc40000201400 */
[----:B------:R-:W-:Y:S02]  /*8ca0*/  IABS R193, R193 ;  /* 0x000000c100c17213 */ /* 0x000fe40000000000 */
[----:B------:R-:W-:Y:S01]  /*8cb0*/  ISETP.GT.AND P0, PT, R190, R6, PT ;  /* 0x00000006be00720c */ /* 0x000fe20003f04270 */
[----:B------:R-:W-:Y:S01]  /*8cc0*/  FFMA.FTZ R7, R4, -UR6, R7 ;  /* 0x8000000604077c23 */ /* 0x000fe20008010007 */
[----:B------:R-:W-:Y:S01]  /*8cd0*/  FSEL R180, R180, -INF , !P6 ;  /* 0xff800000b4b47808 */ /* 0x000fe20007000000 */
[----:B------:R-:W-:Y:S01]  /*8ce0*/  VIADD R4, R186, 0xffffffd0 ;  /* 0xffffffd0ba047836 */ /* 0x000fe20000000000 */
[----:B------:R-:W-:Y:S02]  /*8cf0*/  I2FP.F32.S32 R193, R193 ;  /* 0x000000c100c17245 */ /* 0x000fe40000201400 */
[----:B------:R-:W-:Y:S02]  /*8d00*/  ISETP.GE.AND P6, PT, R6, R229, PT ;  /* 0x000000e50600720c */ /* 0x000fe40003fc6270 */
[----:B------:R-:W-:Y:S01]  /*8d10*/  FSEL R180, R180, -INF , !P5 ;  /* 0xff800000b4b47808 */ /* 0x000fe20006800000 */
[----:B------:R-:W-:Y:S01]  /*8d20*/  FFMA.FTZ R193, R193, -UR6, R176 ;  /* 0x80000006c1c17c23 */ /* 0x000fe200080100b0 */
[----:B------:R-:W-:-:S02]  /*8d30*/  FSEL R5, R5, -INF , !P0 ;  /* 0xff80000005057808 */ /* 0x000fc40004000000 */
[----:B------:R-:W-:Y:S02]  /*8d40*/  ISETP.GT.AND P5, PT, R188, R6, PT ;  /* 0x00000006bc00720c */ /* 0x000fe40003fa4270 */
[----:B------:R-:W-:Y:S02]  /*8d50*/  FSEL R19, R5, -INF , !P6 ;  /* 0xff80000005137808 */ /* 0x000fe40007000000 */
[----:B------:R-:W-:Y:S02]  /*8d60*/  ISETP.GE.AND P0, PT, R6, R228, PT ;  /* 0x000000e40600720c */ /* 0x000fe40003f06270 */
[----:B------:R-:W-:Y:S02]  /*8d70*/  ISETP.GT.AND P6, PT, R190, R4, PT ;  /* 0x00000004be00720c */ /* 0x000fe40003fc4270 */
[----:B------:R-:W-:Y:S02]  /*8d80*/  FSEL R18, R7, -INF , !P5 ;  /* 0xff80000007127808 */ /* 0x000fe40006800000 */
[----:B------:R-:W-:-:S02]  /*8d90*/  FSEL R193, R193, -INF , !P6 ;  /* 0xff800000c1c17808 */ /* 0x000fc40007000000 */
[----:B------:R-:W-:Y:S02]  /*8da0*/  FSEL R18, R18, -INF , !P0 ;  /* 0xff80000012127808 */ /* 0x000fe40004000000 */
[----:B------:R-:W-:Y:S02]  /*8db0*/  ISETP.GE.AND P5, PT, R4, R229, PT ;  /* 0x000000e50400720c */ /* 0x000fe40003fa6270 */
[----:B------:R-:W-:Y:S02]  /*8dc0*/  ISETP.GT.AND P0, PT, R188, R4, PT ;  /* 0x00000004bc00720c */ /* 0x000fe40003f04270 */
[----:B------:R-:W-:Y:S02]  /*8dd0*/  ISETP.GE.AND P6, PT, R4, R228, PT ;  /* 0x000000e40400720c */ /* 0x000fe40003fc6270 */
[----:B------:R-:W2:Y:S01]  /*8de0*/  LDSM.16.M88.4 R4, [R167+0x17000] ;  /* 0x01700000a704783b */ /* 0x000ea20000000200 */
[--C-:B------:R-:W-:Y:S01]  /*8df0*/  IADD3 R176, PT, PT, R189, 0x30, -R192.reuse ;  /* 0x00000030bdb07810 */ /* 0x100fe20007ffe8c0 */
[----:B-1----:R-:W-:Y:S01]  /*8e00*/  HMMA.16816.F32.BF16 R168, R20, R12, R168 ;  /* 0x0000000c14a8723c */ /* 0x002fe200000418a8 */
[----:B------:R-:W-:-:S02]  /*8e10*/  IADD3 R191, PT, PT, R230, 0x2f, -R192 ;  /* 0x0000002fe6bf7810 */ /* 0x000fc40007ffe8c0 */
[----:B------:R-:W-:Y:S02]  /*8e20*/  IABS R176, R176 ;  /* 0x000000b000b07213 */ /* 0x000fe40000000000 */
[----:B------:R-:W-:Y:S02]  /*8e30*/  IABS R191, R191 ;  /* 0x000000bf00bf7213 */ /* 0x000fe40000000000 */
[----:B------:R-:W-:Y:S01]  /*8e40*/  I2FP.F32.S32 R176, R176 ;  /* 0x000000b000b07245 */ /* 0x000fe20000201400 */
[----:B------:R-:W-:Y:S01]  /*8e50*/  HMMA.16816.F32.BF16 R32, R20, R14, R32 ;  /* 0x0000000e1420723c */ /* 0x000fe20000041820 */
[----:B------:R-:W-:Y:S02]  /*8e60*/  I2FP.F32.S32 R191, R191 ;  /* 0x000000bf00bf7245 */ /* 0x000fe40000201400 */
[----:B------:R-:W-:Y:S01]  /*8e70*/  FSEL R193, R193, -INF , !P5 ;  /* 0xff800000c1c17808 */ /* 0x000fe20006800000 */
[----:B------:R-:W-:Y:S01]  /*8e80*/  FFMA.FTZ R197, R176, -UR6, R178 ;  /* 0x80000006b0c57c23 */ /* 0x000fe200080100b2 */
[--C-:B------:R-:W-:Y:S01]  /*8e90*/  IADD3 R176, PT, PT, R189, 0x2f, -R192.reuse ;  /* 0x0000002fbdb07810 */ /* 0x100fe20007ffe8c0 */
[----:B------:R-:W-:Y:S01]  /*8ea0*/  FFMA.FTZ R191, R191, -UR6, R177 ;  /* 0x80000006bfbf7c23 */ /* 0x000fe200080100b1 */
[----:B------:R-:W-:Y:S01]  /*8eb0*/  VIADD R178, R186, 0xffffffd1 ;  /* 0xffffffd1bab27836 */ /* 0x000fe20000000000 */
[----:B------:R-:W-:-:S02]  /*8ec0*/  IADD3 R177, PT, PT, R230, 0x28, -R192 ;  /* 0x00000028e6b17810 */ /* 0x000fc40007ffe8c0 */
[----:B------:R-:W-:Y:S02]  /*8ed0*/  IABS R176, R176 ;  /* 0x000000b000b07213 */ /* 0x000fe40000000000 */
[----:B------:R-:W-:Y:S02]  /*8ee0*/  IABS R177, R177 ;  /* 0x000000b100b17213 */ /* 0x000fe40000000000 */
[----:B------:R-:W-:Y:S02]  /*8ef0*/  I2FP.F32.S32 R176, R176 ;  /* 0x000000b000b07245 */ /* 0x000fe40000201400 */
[----:B------:R-:W-:Y:S02]  /*8f00*/  ISETP.GT.AND P5, PT, R190, R178, PT ;  /* 0x000000b2be00720c */ /* 0x000fe40003fa4270 */
[----:B------:R-:W-:Y:S01]  /*8f10*/  FSEL R197, R197, -INF , !P0 ;  /* 0xff800000c5c57808 */ /* 0x000fe20004000000 */
[----:B------:R-:W-:Y:S01]  /*8f20*/  FFMA.FTZ R179, R176, -UR6, R179 ;  /* 0x80000006b0b37c23 */ /* 0x000fe200080100b3 */
[----:B------:R-:W-:Y:S01]  /*8f30*/  I2FP.F32.S32 R177, R177 ;  /* 0x000000b100b17245 */ /* 0x000fe20000201400 */
[----:B------:R-:W-:Y:S01]  /*8f40*/  VIADD R176, R186, 0xffffffd8 ;  /* 0xffffffd8bab07836 */ /* 0x000fe20000000000 */
[----:B------:R-:W-:-:S02]  /*8f50*/  ISETP.GE.AND P0, PT, R178, R229, PT ;  /* 0x000000e5b200720c */ /* 0x000fc40003f06270 */
[----:B------:R-:W-:Y:S01]  /*8f60*/  FSEL R194, R191, -INF , !P5 ;  /* 0xff800000bfc27808 */ /* 0x000fe20006800000 */
[----:B------:R-:W-:Y:S01]  /*8f70*/  FFMA.FTZ R172, R177, -UR6, R172 ;  /* 0x80000006b1ac7c23 */ /* 0x000fe200080100ac */
[--C-:B------:R-:W-:Y:S02]  /*8f80*/  IADD3 R13, PT, PT, R230, 0x27, -R192.reuse ;  /* 0x00000027e60d7810 */ /* 0x100fe40007ffe8c0 */
[----:B------:R-:W-:Y:S02]  /*8f90*/  IADD3 R12, PT, PT, R189, 0x28, -R192 ;  /* 0x00000028bd0c7810 */ /* 0x000fe40007ffe8c0 */
[----:B------:R-:W-:Y:S01]  /*8fa0*/  FSEL R197, R197, -INF , !P6 ;  /* 0xff800000c5c57808 */ /* 0x000fe20007000000 */
[----:B--2---:R-:W-:Y:S01]  /*8fb0*/  HMMA.16816.F32.BF16 R168, R8, R4, R168 ;  /* 0x0000000408a8723c */ /* 0x004fe200000418a8 */
[----:B------:R-:W-:Y:S01]  /*8fc0*/  ISETP.GT.AND P6, PT, R188, R178, PT ;  /* 0x000000b2bc00720c */ /* 0x000fe20003fc4270 */
[----:B------:R-:W-:Y:S01]  /*8fd0*/  VIADD R5, R186, 0xffffffd9 ;  /* 0xffffffd9ba057836 */ /* 0x000fe20000000000 */
[----:B------:R-:W-:-:S02]  /*8fe0*/  FSEL R194, R194, -INF , !P0 ;  /* 0xff800000c2c27808 */ /* 0x000fc40004000000 */
[----:B------:R-:W-:Y:S02]  /*8ff0*/  IABS R13, R13 ;  /* 0x0000000d000d7213 */ /* 0x000fe40000000000 */
[----:B------:R-:W-:Y:S01]  /*9000*/  IABS R12, R12 ;  /* 0x0000000c000c7213 */ /* 0x000fe20000000000 */
[----:B------:R-:W-:Y:S01]  /*9010*/  HMMA.16816.F32.BF16 R32, R8, R6, R32 ;  /* 0x000000060820723c */ /* 0x000fe20000041820 */
[----:B------:R-:W-:Y:S02]  /*9020*/  ISETP.GT.AND P0, PT, R190, R176, PT ;  /* 0x000000b0be00720c */ /* 0x000fe40003f04270 */
[----:B------:R-:W-:Y:S02]  /*9030*/  FSEL R199, R179, -INF , !P6 ;  /* 0xff800000b3c77808 */ /* 0x000fe40007000000 */
[----:B------:R-:W-:Y:S02]  /*9040*/  I2FP.F32.S32 R13, R13 ;  /* 0x0000000d000d7245 */ /* 0x000fe40000201400 */
[----:B------:R-:W-:-:S02]  /*9050*/  I2FP.F32.S32 R12, R12 ;  /* 0x0000000c000c7245 */ /* 0x000fc40000201400 */
[----:B------:R-:W-:Y:S01]  /*9060*/  ISETP.GE.AND P5, PT, R178, R228, PT ;  /* 0x000000e4b200720c */ /* 0x000fe20003fa6270 */
[----:B------:R-:W-:Y:S01]  /*9070*/  FFMA.FTZ R13, R13, -UR6, R173 ;  /* 0x800000060d0d7c23 */ /* 0x000fe200080100ad */
[----:B------:R-:W-:Y:S01]  /*9080*/  ISETP.GE.AND P6, PT, R176, R229, PT ;  /* 0x000000e5b000720c */ /* 0x000fe20003fc6270 */
[----:B------:R-:W-:Y:S01]  /*9090*/  FFMA.FTZ R12, R12, -UR6, R174 ;  /* 0x800000060c0c7c23 */ /* 0x000fe200080100ae */
[----:B------:R-:W-:Y:S01]  /*90a0*/  FSEL R196, R172, -INF , !P0 ;  /* 0xff800000acc47808 */ /* 0x000fe20004000000 */
[----:B------:R-:W-:Y:S01]  /*90b0*/  FFMA.FTZ R208, R208, -UR6, R168 ;  /* 0x80000006d0d07c23 */ /* 0x000fe200080100a8 */
[----:B------:R-:W-:Y:S02]  /*90c0*/  FSEL R199, R199, -INF , !P5 ;  /* 0xff800000c7c77808 */ /* 0x000fe40006800000 */
[----:B------:R-:W-:Y:S02]  /*90d0*/  FSEL R196, R196, -INF , !P6 ;  /* 0xff800000c4c47808 */ /* 0x000fe40007000000 */
[----:B------:R-:W-:-:S02]  /*90e0*/  ISETP.GT.AND P5, PT, R188, R176, PT ;  /* 0x000000b0bc00720c */ /* 0x000fc40003fa4270 */
[----:B------:R-:W-:Y:S02]  /*90f0*/  IADD3 R4, PT, PT, R189, 0x27, -R192 ;  /* 0x00000027bd047810 */ /* 0x000fe40007ffe8c0 */
[----:B------:R-:W-:Y:S02]  /*9100*/  ISETP.GT.AND P6, PT, R190, R5, PT ;  /* 0x00000005be00720c */ /* 0x000fe40003fc4270 */
[----:B------:R-:W-:Y:S02]  /*9110*/  IABS R4, R4 ;  /* 0x0000000400047213 */ /* 0x000fe40000000000 */
[----:B------:R-:W-:Y:S02]  /*9120*/  FSEL R195, R12, -INF , !P5 ;  /* 0xff8000000cc37808 */ /* 0x000fe40006800000 */
[----:B------:R-:W-:Y:S02]  /*9130*/  FSEL R217, R13, -INF , !P6 ;  /* 0xff8000000dd97808 */ /* 0x000fe40007000000 */
[----:B------:R1:W2:Y:S01]  /*9140*/  LDSM.16.M88.4 R12, [R0+0x17800] ;  /* 0x01780000000c783b */ /* 0x0002a20000000200 */
[----:B------:R-:W-:-:S02]  /*9150*/  I2FP.F32.S32 R4, R4 ;  /* 0x0000000400047245 */ /* 0x000fc40000201400 */
[-C--:B------:R-:W-:Y:S02]  /*9160*/  ISETP.GE.AND P0, PT, R176, R228.reuse, PT ;  /* 0x000000e4b000720c */ /* 0x080fe40003f06270 */
[----:B------:R-:W-:Y:S01]  /*9170*/  ISETP.GE.AND P5, PT, R5, R229, PT ;  /* 0x000000e50500720c */ /* 0x000fe20003fa6270 */
[----:B------:R-:W-:Y:S01]  /*9180*/  FFMA.FTZ R175, R4, -UR6, R175 ;  /* 0x8000000604af7c23 */ /* 0x000fe200080100af */
[----:B------:R-:W-:Y:S01]  /*9190*/  FSEL R195, R195, -INF , !P0 ;  /* 0xff800000c3c37808 */ /* 0x000fe20004000000 */
[----:B------:R-:W-:Y:S01]  /*91a0*/  VIADD R4, R186, 0xffffffe0 ;  /* 0xffffffe0ba047836 */ /* 0x000fe20000000000 */
[----:B------:R-:W-:Y:S02]  /*91b0*/  ISETP.GT.AND P0, PT, R188, R5, PT ;  /* 0x00000005bc00720c */ /* 0x000fe40003f04270 */
[----:B------:R-:W-:Y:S02]  /*91c0*/  FSEL R217, R217, -INF , !P5 ;  /* 0xff800000d9d97808 */ /* 0x000fe40006800000 */
[----:B------:R-:W-:-:S02]  /*91d0*/  ISETP.GE.AND P6, PT, R5, R228, PT ;  /* 0x000000e40500720c */ /* 0x000fc40003fc6270 */
[----:B------:R-:W-:Y:S02]  /*91e0*/  ISETP.GT.AND P5, PT, R190, R4, PT ;  /* 0x00000004be00720c */ /* 0x000fe40003fa4270 */
[----:B------:R-:W-:Y:S02]  /*91f0*/  FSEL R200, R175, -INF , !P0 ;  /* 0xff800000afc87808 */ /* 0x000fe40004000000 */
[----:B------:R-:W-:Y:S02]  /*9200*/  FSEL R208, R208, -INF , !P5 ;  /* 0xff800000d0d07808 */ /* 0x000fe40006800000 */
[----:B------:R-:W-:Y:S02]  /*9210*/  FSEL R200, R200, -INF , !P6 ;  /* 0xff800000c8c87808 */ /* 0x000fe40007000000 */
[----:B-1----:R-:W-:Y:S02]  /*9220*/  IADD3 R0, PT, PT, R189, 0x20, -R192 ;  /* 0x00000020bd007810 */ /* 0x002fe40007ffe8c0 */
[----:B------:R-:W-:-:S02]  /*9230*/  ISETP.GE.AND P0, PT, R4, R229, PT ;  /* 0x000000e50400720c */ /* 0x000fc40003f06270 */
[----:B------:R-:W-:Y:S02]  /*9240*/  ISETP.GT.AND P6, PT, R188, R4, PT ;  /* 0x00000004bc00720c */ /* 0x000fe40003fc4270 */
[----:B------:R-:W-:Y:S02]  /*9250*/  ISETP.GE.AND P5, PT, R4, R228, PT ;  /* 0x000000e40400720c */ /* 0x000fe40003fa6270 */
[----:B------:R1:W3:Y:S01]  /*9260*/  LDSM.16.M88.4 R4, [R167+0x17800] ;  /* 0x01780000a704783b */ /* 0x0002e20000000200 */
[----:B------:R-:W-:Y:S01]  /*9270*/  IABS R0, R0 ;  /* 0x0000000000007213 */ /* 0x000fe20000000000 */
[----:B------:R-:W-:-:S04]  /*9280*/  DEPBAR.LE SB0, 0x0 ;  /* 0x000080000000791a */ /* 0x000fc80000000000 */
[----:B------:R-:W-:Y:S02]  /*9290*/  I2FP.F32.S32 R0, R0 ;  /* 0x0000000000007245 */ /* 0x000fe40000201400 */
[----:B------:R-:W-:Y:S01]  /*92a0*/  IADD3 R168, PT, PT, R230, 0x1f, -R192 ;  /* 0x0000001fe6a87810 */ /* 0x000fe20007ffe8c0 */
[C---:B--2---:R-:W-:Y:S01]  /*92b0*/  HMMA.16816.F32.BF16 R28, R20.reuse, R12, R28 ;  /* 0x0000000c141c723c */ /* 0x044fe2000004181c */
[----:B------:R-:W-:Y:S01]  /*92c0*/  FSEL R208, R208, -INF , !P0 ;  /* 0xff800000d0d07808 */ /* 0x000fe20004000000 */
[----:B------:R-:W-:Y:S01]  /*92d0*/  FFMA.FTZ R170, R0, -UR6, R170 ;  /* 0x8000000600aa7c23 */ /* 0x000fe200080100aa */
[----:B------:R-:W-:Y:S01]  /*92e0*/  IADD3 R0, PT, PT, R189, 0x1f, -R192 ;  /* 0x0000001fbd007810 */ /* 0x000fe20007ffe8c0 */
[----:B------:R-:W-:Y:S01]  /*92f0*/  VIADD R13, R186, 0xffffffe8 ;  /* 0xffffffe8ba0d7836 */ /* 0x000fe20000000000 */
[----:B------:R-:W-:Y:S02]  /*9300*/  IABS R168, R168 ;  /* 0x000000a800a87213 */ /* 0x000fe40000000000 */
[----:B------:R-:W-:Y:S01]  /*9310*/  IABS R0, R0 ;  /* 0x0000000000007213 */ /* 0x000fe20000000000 */
[----:B------:R-:W-:Y:S01]  /*9320*/  HMMA.16816.F32.BF16 R24, R20, R14, R24 ;  /* 0x0000000e1418723c */ /* 0x000fe20000041818 */
[----:B------:R-:W-:-:S02]  /*9330*/  I2FP.F32.S32 R168, R168 ;  /* 0x000000a800a87245 */ /* 0x000fc40000201400 */
[----:B------:R-:W-:Y:S02]  /*9340*/  I2FP.F32.S32 R0, R0 ;  /* 0x0000000000007245 */ /* 0x000fe40000201400 */
[----:B------:R-:W-:Y:S01]  /*9350*/  FSEL R202, R170, -INF , !P6 ;  /* 0xff800000aaca7808 */ /* 0x000fe20007000000 */
[----:B------:R-:W-:Y:S01]  /*9360*/  FFMA.FTZ R168, R168, -UR6, R169 ;  /* 0x80000006a8a87c23 */ /* 0x000fe200080100a9 */
[----:B------:R-:W-:Y:S02]  /*9370*/  VIADD R169, R186, 0xffffffe1 ;  /* 0xffffffe1baa97836 */ /* 0x000fe40000000000 */
[----:B------:R-:W-:Y:S01]  /*9380*/  FFMA.FTZ R171, R0, -UR6, R171 ;  /* 0x8000000600ab7c23 */ /* 0x000fe200080100ab */
[--C-:B------:R-:W-:Y:S02]  /*9390*/  IADD3 R0, PT, PT, R189, 0x18, -R192.reuse ;  /* 0x00000018bd007810 */ /* 0x100fe40007ffe8c0 */
[----:B-1----:R-:W-:Y:S02]  /*93a0*/  IADD3 R167, PT, PT, R230, 0x18, -R192 ;  /* 0x00000018e6a77810 */ /* 0x002fe40007ffe8c0 */
[----:B------:R-:W-:-:S02]  /*93b0*/  IABS R0, R0 ;  /* 0x0000000000007213 */ /* 0x000fc40000000000 */
[----:B------:R-:W-:Y:S02]  /*93c0*/  IABS R167, R167 ;  /* 0x000000a700a77213 */ /* 0x000fe40000000000 */
[----:B------:R-:W-:Y:S02]  /*93d0*/  I2FP.F32.S32 R0, R0 ;  /* 0x0000000000007245 */ /* 0x000fe40000201400 */
[-C--:B------:R-:W-:Y:S02]  /*93e0*/  ISETP.GT.AND P0, PT, R190, R169.reuse, PT ;  /* 0x000000a9be00720c */ /* 0x080fe40003f04270 */
[----:B------:R-:W-:Y:S01]  /*93f0*/  FSEL R202, R202, -INF , !P5 ;  /* 0xff800000caca7808 */ /* 0x000fe20006800000 */
[----:B------:R-:W-:Y:S01]  /*9400*/  FFMA.FTZ R34, R0, -UR6, R34 ;  /* 0x8000000600227c23 */ /* 0x000fe20008010022 */
[----:B------:R-:W-:Y:S01]  /*9410*/  IADD3 R0, PT, PT, R189, 0x17, -R192 ;  /* 0x00000017bd007810 */ /* 0x000fe20007ffe8c0 */
[----:B---3--:R-:W-:Y:S01]  /*9420*/  HMMA.16816.F32.BF16 R28, R8, R4, R28 ;  /* 0x00000004081c723c */ /* 0x008fe2000004181c */
[----:B------:R-:W-:Y:S01]  /*9430*/  ISETP.GT.AND P5, PT, R188, R169, PT ;  /* 0x000000a9bc00720c */ /* 0x000fe20003fa4270 */
[----:B------:R-:W-:Y:S01]  /*9440*/  VIADD R5, R186, 0xffffffe9 ;  /* 0xffffffe9ba057836 */ /* 0x000fe20000000000 */
[----:B------:R-:W-:-:S02]  /*9450*/  I2FP.F32.S32 R167, R167 ;  /* 0x000000a700a77245 */ /* 0x000fc40000201400 */
[----:B------:R-:W-:Y:S02]  /*9460*/  ISETP.GE.AND P6, PT, R169, R229, PT ;  /* 0x000000e5a900720c */ /* 0x000fe40003fc6270 */
[----:B------:R-:W-:Y:S01]  /*9470*/  FSEL R209, R168, -INF , !P0 ;  /* 0xff800000a8d17808 */ /* 0x000fe20004000000 */
[----:B------:R-:W-:Y:S01]  /*9480*/  FFMA.FTZ R32, R167, -UR6, R32 ;  /* 0x80000006a7207c23 */ /* 0x000fe20008010020 */
[----:B------:R-:W-:Y:S01]  /*9490*/  IADD3 R12, PT, PT, R230, 0x17, -R192 ;  /* 0x00000017e60c7810 */ /* 0x000fe20007ffe8c0 */
[----:B------:R-:W-:Y:S01]  /*94a0*/  HMMA.16816.F32.BF16 R24, R8, R6, R24 ;  /* 0x000000060818723c */ /* 0x000fe20000041818 */
[----:B------:R-:W-:Y:S01]  /*94b0*/  IABS R0, R0 ;  /* 0x0000000000007213 */ /* 0x000fe20000000000 */
[----:B------:R-:W-:Y:S01]  /*94c0*/  VIADD R6, R186, 0xfffffff1 ;  /* 0xfffffff1ba067836 */ /* 0x000fe20000000000 */
[----:B------:R-:W-:Y:S01]  /*94d0*/  ISETP.GE.AND P0, PT, R169, R228, PT ;  /* 0x000000e4a900720c */ /* 0x000fe20003f06270 */
[----:B------:R-:W-:Y:S01]  /*94e0*/  IMAD.U32 R10, RZ, RZ, UR30 ;  /* 0x0000001eff0a7e24 */ /* 0x000fe2000f8e00ff */
[----:B------:R-:W-:-:S02]  /*94f0*/  FSEL R201, R171, -INF , !P5 ;  /* 0xff800000abc97808 */ /* 0x000fc40006800000 */
[----:B------:R-:W-:Y:S02]  /*9500*/  FSEL R209, R209, -INF , !P6 ;  /* 0xff800000d1d17808 */ /* 0x000fe40007000000 */
[----:B------:R-:W-:Y:S02]  /*9510*/  IABS R12, R12 ;  /* 0x0000000c000c7213 */ /* 0x000fe40000000000 */
[----:B------:R-:W-:Y:S02]  /*9520*/  ISETP.GT.AND P6, PT, R190, R13, PT ;  /* 0x0000000dbe00720c */ /* 0x000fe40003fc4270 */
[----:B------:R-:W-:Y:S02]  /*9530*/  IADD3 R4, PT, PT, R230, 0x10, -R192 ;  /* 0x00000010e6047810 */ /* 0x000fe40007ffe8c0 */
[----:B------:R-:W-:Y:S02]  /*9540*/  I2FP.F32.S32 R0, R0 ;  /* 0x0000000000007245 */ /* 0x000fe40000201400 */
[----:B------:R-:W-:-:S02]  /*9550*/  FSEL R201, R201, -INF , !P0 ;  /* 0xff800000c9c97808 */ /* 0x000fc40004000000 */
[----:B------:R-:W-:Y:S01]  /*9560*/  ISETP.GT.AND P0, PT, R188, R13, PT ;  /* 0x0000000dbc00720c */ /* 0x000fe20003f04270 */
[----:B------:R-:W-:Y:S01]  /*9570*/  FFMA.FTZ R35, R0, -UR6, R35 ;  /* 0x8000000600237c23 */ /* 0x000fe20008010023 */
[----:B------:R-:W-:Y:S02]  /*9580*/  I2FP.F32.S32 R12, R12 ;  /* 0x0000000c000c7245 */ /* 0x000fe40000201400 */
[C---:B------:R-:W-:Y:S02]  /*9590*/  ISETP.GE.AND P5, PT, R13.reuse, R229, PT ;  /* 0x000000e50d00720c */ /* 0x040fe40003fa6270 */
[----:B------:R-:W-:Y:S01]  /*95a0*/  FSEL R213, R32, -INF , !P6 ;  /* 0xff80000020d57808 */ /* 0x000fe20007000000 */
[----:B------:R-:W-:Y:S01]  /*95b0*/  FFMA.FTZ R12, R12, -UR6, R33 ;  /* 0x800000060c0c7c23 */ /* 0x000fe20008010021 */
[----:B------:R-:W-:Y:S02]  /*95c0*/  IABS R4, R4 ;  /* 0x0000000400047213 */ /* 0x000fe40000000000 */
[----:B------:R-:W-:-:S02]  /*95d0*/  ISETP.GE.AND P6, PT, R13, R228, PT ;  /* 0x000000e40d00720c */ /* 0x000fc40003fc6270 */
[----:B------:R-:W-:Y:S02]  /*95e0*/  FSEL R203, R34, -INF , !P0 ;  /* 0xff80000022cb7808 */ /* 0x000fe40004000000 */
[----:B------:R-:W-:Y:S02]  /*95f0*/  IADD3 R0, PT, PT, R189, 0x10, -R192 ;  /* 0x00000010bd007810 */ /* 0x000fe40007ffe8c0 */
[----:B------:R-:W-:Y:S02]  /*9600*/  FSEL R213, R213, -INF , !P5 ;  /* 0xff800000d5d57808 */ /* 0x000fe40006800000 */
[----:B------:R-:W-:Y:S02]  /*9610*/  I2FP.F32.S32 R4, R4 ;  /* 0x0000000400047245 */ /* 0x000fe40000201400 */
[----:B------:R-:W-:Y:S02]  /*9620*/  ISETP.GT.AND P5, PT, R190, R5, PT ;  /* 0x00000005be00720c */ /* 0x000fe40003fa4270 */
[----:B------:R-:W-:Y:S01]  /*9630*/  FSEL R203, R203, -INF , !P6 ;  /* 0xff800000cbcb7808 */ /* 0x000fe20007000000 */
[----:B------:R-:W-:Y:S01]  /*9640*/  FFMA.FTZ R28, R4, -UR6, R28 ;  /* 0x80000006041c7c23 */ /* 0x000fe2000801001c */
[----:B------:R-:W-:-:S02]  /*9650*/  IABS R0, R0 ;  /* 0x0000000000007213 */ /* 0x000fc40000000000 */
[----:B------:R-:W-:Y:S02]  /*9660*/  ISETP.GT.AND P6, PT, R188, R5, PT ;  /* 0x00000005bc00720c */ /* 0x000fe40003fc4270 */
[----:B------:R-:W-:Y:S02]  /*9670*/  FSEL R216, R12, -INF , !P5 ;  /* 0xff8000000cd87808 */ /* 0x000fe40006800000 */
[C---:B------:R-:W-:Y:S02]  /*9680*/  ISETP.GE.AND P0, PT, R5.reuse, R229, PT ;  /* 0x000000e50500720c */ /* 0x040fe40003f06270 */
[----:B------:R-:W-:Y:S01]  /*9690*/  ISETP.GE.AND P5, PT, R5, R228, PT ;  /* 0x000000e40500720c */ /* 0x000fe20003fa6270 */
[----:B------:R-:W-:Y:S01]  /*96a0*/  VIADD R5, R186, 0xfffffff0 ;  /* 0xfffffff0ba057836 */ /* 0x000fe20000000000 */
[----:B------:R-:W-:Y:S02]  /*96b0*/  IADD3 R4, PT, PT, R230, 0xf, -R192 ;  /* 0x0000000fe6047810 */ /* 0x000fe40007ffe8c0 */
[----:B------:R-:W-:-:S02]  /*96c0*/  I2FP.F32.S32 R0, R0 ;  /* 0x0000000000007245 */ /* 0x000fc40000201400 */
[----:B------:R-:W-:Y:S02]  /*96d0*/  FSEL R210, R35, -INF , !P6 ;  /* 0xff80000023d27808 */ /* 0x000fe40007000000 */
[----:B------:R-:W-:Y:S01]  /*96e0*/  IADD3 R8, PT, PT, R189, 0xf, -R192 ;  /* 0x0000000fbd087810 */ /* 0x000fe20007ffe8c0 */
[----:B------:R-:W-:Y:S01]  /*96f0*/  FFMA.FTZ R30, R0, -UR6, R30 ;  /* 0x80000006001e7c23 */ /* 0x000fe2000801001e */
[----:B------:R-:W-:Y:S02]  /*9700*/  IABS R4, R4 ;  /* 0x0000000400047213 */ /* 0x000fe40000000000 */
[----:B------:R-:W-:Y:S02]  /*9710*/  FSEL R216, R216, -INF , !P0 ;  /* 0xff800000d8d87808 */ /* 0x000fe40004000000 */
[----:B------:R-:W-:Y:S02]  /*9720*/  ISETP.GT.AND P0, PT, R190, R5, PT ;  /* 0x00000005be00720c */ /* 0x000fe40003f04270 */
[----:B------:R-:W-:-:S02]  /*9730*/  FSEL R210, R210, -INF , !P5 ;  /* 0xff800000d2d27808 */ /* 0x000fc40006800000 */
[----:B------:R-:W-:Y:S02]  /*9740*/  IABS R8, R8 ;  /* 0x0000000800087213 */ /* 0x000fe40000000000 */
[----:B------:R-:W-:Y:S02]  /*9750*/  ISETP.GT.AND P5, PT, R188, R5, PT ;  /* 0x00000005bc00720c */ /* 0x000fe40003fa4270 */
[----:B------:R-:W-:Y:S02]  /*9760*/  I2FP.F32.S32 R4, R4 ;  /* 0x0000000400047245 */ /* 0x000fe40000201400 */
[----:B------:R-:W-:Y:S02]  /*9770*/  FSEL R191, R28, -INF , !P0 ;  /* 0xff8000001cbf7808 */ /* 0x000fe40004000000 */
[----:B------:R-:W-:Y:S01]  /*9780*/  I2FP.F32.S32 R8, R8 ;  /* 0x0000000800087245 */ /* 0x000fe20000201400 */
[----:B------:R-:W-:Y:S01]  /*9790*/  FFMA.FTZ R4, R4, -UR6, R29 ;  /* 0x8000000604047c23 */ /* 0x000fe2000801001d */
[----:B------:R-:W-:Y:S01]  /*97a0*/  BAR.SYNC.DEFER_BLOCKING 0x0 ;  /* 0x0000000000007b1d */ /* 0x000fe20000010000 */
[----:B------:R-:W-:-:S02]  /*97b0*/  ISETP.GE.AND P0, PT, R5, R228, PT ;  /* 0x000000e40500720c */ /* 0x000fc40003f06270 */
[----:B------:R-:W-:Y:S01]  /*97c0*/  IADD3 R0, PT, PT, R189, 0x8, -R192 ;  /* 0x00000008bd007810 */ /* 0x000fe20007ffe8c0 */
[----:B------:R-:W-:Y:S01]  /*97d0*/  FFMA.FTZ R8, R8, -UR6, R31 ;  /* 0x8000000608087c23 */ /* 0x000fe2000801001f */
[----:B------:R-:W-:Y:S02]  /*97e0*/  FSEL R30, R30, -INF , !P5 ;  /* 0xff8000001e1e7808 */ /* 0x000fe40006800000 */
[----:B------:R-:W-:Y:S02]  /*97f0*/  ISETP.GE.AND P6, PT, R5, R229, PT ;  /* 0x000000e50500720c */ /* 0x000fe40003fc6270 */
[----:B------:R-:W-:Y:S02]  /*9800*/  ISETP.GT.AND P5, PT, R190, R6, PT ;  /* 0x00000006be00720c */ /* 0x000fe40003fa4270 */
[----:B------:R-:W-:Y:S02]  /*9810*/  FSEL R170, R30, -INF , !P0 ;  /* 0xff8000001eaa7808 */ /* 0x000fe40004000000 */
[----:B------:R-:W-:-:S02]  /*9820*/  IABS R0, R0 ;  /* 0x0000000000007213 */ /* 0x000fc40000000000 */
[----:B------:R-:W-:Y:S02]  /*9830*/  ISETP.GT.AND P0, PT, R188, R6, PT ;  /* 0x00000006bc00720c */ /* 0x000fe40003f04270 */
[----:B------:R-:W-:Y:S02]  /*9840*/  FSEL R191, R191, -INF , !P6 ;  /* 0xff800000bfbf7808 */ /* 0x000fe40007000000 */
[----:B------:R-:W-:Y:S02]  /*9850*/  FSEL R4, R4, -INF , !P5 ;  /* 0xff80000004047808 */ /* 0x000fe40006800000 */
[C---:B------:R-:W-:Y:S02]  /*9860*/  ISETP.GE.AND P6, PT, R6.reuse, R229, PT ;  /* 0x000000e50600720c */ /* 0x040fe40003fc6270 */
[----:B------:R-:W-:Y:S01]  /*9870*/  ISETP.GE.AND P5, PT, R6, R228, PT ;  /* 0x000000e40600720c */ /* 0x000fe20003fa6270 */
[C---:B------:R-:W-:Y:S01]  /*9880*/  VIADD R6, R186.reuse, 0xfffffff8 ;  /* 0xfffffff8ba067836 */ /* 0x040fe20000000000 */
[----:B------:R-:W-:Y:S01]  /*9890*/  I2FP.F32.S32 R0, R0 ;  /* 0x0000000000007245 */ /* 0x000fe20000201400 */
[----:B------:R-:W-:Y:S01]  /*98a0*/  VIADD R186, R186, 0xfffffff9 ;  /* 0xfffffff9baba7836 */ /* 0x000fe20000000000 */
[----:B------:R-:W-:-:S02]  /*98b0*/  FSEL R8, R8, -INF , !P0 ;  /* 0xff80000008087808 */ /* 0x000fc40004000000 */
[----:B------:R-:W-:Y:S01]  /*98c0*/  IADD3 R5, PT, PT, R189, 0x7, -R192 ;  /* 0x00000007bd057810 */ /* 0x000fe20007ffe8c0 */
[----:B------:R-:W-:Y:S01]  /*98d0*/  FFMA.FTZ R0, R0, -UR6, R26 ;  /* 0x8000000600007c23 */ /* 0x000fe2000801001a */
[----:B------:R-:W-:Y:S02]  /*98e0*/  FSEL R169, R8, -INF , !P5 ;  /* 0xff80000008a97808 */ /* 0x000fe40006800000 */
[--C-:B------:R-:W-:Y:S02]  /*98f0*/  IADD3 R7, PT, PT, R230, 0x8, -R192.reuse ;  /* 0x00000008e6077810 */ /* 0x100fe40007ffe8c0 */
[----:B------:R-:W-:Y:S02]  /*9900*/  ISETP.GT.AND P5, PT, R188, R6, PT ;  /* 0x00000006bc00720c */ /* 0x000fe40003fa4270 */
[----:B------:R-:W-:Y:S02]  /*9910*/  IADD3 R192, PT, PT, R230, 0x7, -R192 ;  /* 0x00000007e6c07810 */ /* 0x000fe40007ffe8c0 */
[----:B------:R-:W-:-:S02]  /*9920*/  FSEL R189, R4, -INF , !P6 ;  /* 0xff80000004bd7808 */ /* 0x000fc40007000000 */
[----:B------:R-:W-:Y:S02]  /*9930*/  FSEL R168, R0, -INF , !P5 ;  /* 0xff80000000a87808 */ /* 0x000fe40006800000 */
[----:B------:R-:W-:Y:S02]  /*9940*/  FMNMX3.FTZ R4, R164, R224, R17, !PT ;  /* 0x000000e0a4047276 */ /* 0x000fe40007810011 */
[----:B------:R-:W-:Y:S02]  /*9950*/  IABS R7, R7 ;  /* 0x0000000700077213 */ /* 0x000fe40000000000 */
[----:B------:R-:W-:Y:S02]  /*9960*/  IABS R192, R192 ;  /* 0x000000c000c07213 */ /* 0x000fe40000000000 */
[----:B------:R-:W-:Y:S02]  /*9970*/  FMNMX3.FTZ R0, R3, R198, R16, !PT ;  /* 0x000000c603007276 */ /* 0x000fe40007810010 */
[----:B------:R-:W-:-:S02]  /*9980*/  FMNMX3.FTZ R4, R4, R181, R19, !PT ;  /* 0x000000b504047276 */ /* 0x000fc40007810013 */
[----:B------:R-:W-:Y:S02]  /*9990*/  I2FP.F32.S32 R7, R7 ;  /* 0x0000000700077245 */ /* 0x000fe40000201400 */
[----:B------:R-:W-:Y:S02]  /*99a0*/  I2FP.F32.S32 R192, R192 ;  /* 0x000000c000c07245 */ /* 0x000fe40000201400 */
[----:B------:R-:W-:Y:S01]  /*99b0*/  FMNMX3.FTZ R0, R0, R180, R18, !PT ;  /* 0x000000b400007276 */ /* 0x000fe20007810012 */
[----:B------:R-:W-:Y:S01]  /*99c0*/  FFMA.FTZ R7, R7, -UR6, R24 ;  /* 0x8000000607077c23 */ /* 0x000fe20008010018 */
[----:B------:R-:W-:Y:S01]  /*99d0*/  IABS R5, R5 ;  /* 0x0000000500057213 */ /* 0x000fe20000000000 */
[----:B------:R-:W-:Y:S01]  /*99e0*/  FFMA.FTZ R25, R192, -UR6, R25 ;  /* 0x80000006c0197c23 */ /* 0x000fe20008010019 */
[----:B------:R-:W-:Y:S02]  /*99f0*/  FMNMX3.FTZ R4, R4, R193, R194, !PT ;  /* 0x000000c104047276 */ /* 0x000fe400078100c2 */
[----:B------:R-:W-:-:S02]  /*9a00*/  FMNMX3.FTZ R0, R0, R197, R199, !PT ;  /* 0x000000c500007276 */ /* 0x000fc400078100c7 */
[----:B------:R-:W-:Y:S02]  /*9a10*/  I2FP.F32.S32 R5, R5 ;  /* 0x0000000500057245 */ /* 0x000fe40000201400 */
[C---:B------:R-:W-:Y:S02]  /*9a20*/  ISETP.GT.AND P6, PT, R190.reuse, R6, PT ;  /* 0x00000006be00720c */ /* 0x040fe40003fc4270 */
[----:B------:R-:W-:Y:S01]  /*9a30*/  ISETP.GT.AND P0, PT, R190, R186, PT ;  /* 0x000000babe00720c */ /* 0x000fe20003f04270 */
[----:B------:R-:W-:Y:S01]  /*9a40*/  FFMA.FTZ R5, R5, -UR6, R27 ;  /* 0x8000000605057c23 */ /* 0x000fe2000801001b */
[----:B------:R-:W-:Y:S02]  /*9a50*/  FMNMX3.FTZ R4, R4, R196, R217, !PT ;  /* 0x000000c404047276 */ /* 0x000fe400078100d9 */
[----:B------:R-:W-:Y:S02]  /*9a60*/  FMNMX3.FTZ R0, R0, R195, R200, !PT ;  /* 0x000000c300007276 */ /* 0x000fe400078100c8 */
[----:B------:R-:W-:-:S02]  /*9a70*/  FSEL R7, R7, -INF , !P6 ;  /* 0xff80000007077808 */ /* 0x000fc40007000000 */
[----:B------:R-:W-:Y:S02]  /*9a80*/  FSEL R25, R25, -INF , !P0 ;  /* 0xff80000019197808 */ /* 0x000fe40004000000 */
[----:B------:R-:W-:Y:S02]  /*9a90*/  ISETP.GT.AND P6, PT, R188, R186, PT ;  /* 0x000000babc00720c */ /* 0x000fe40003fc4270 */
[----:B------:R-:W-:Y:S02]  /*9aa0*/  ISETP.GE.AND P0, PT, R6, R229, PT ;  /* 0x000000e50600720c */ /* 0x000fe40003f06270 */
[----:B------:R-:W-:Y:S02]  /*9ab0*/  FMNMX3.FTZ R4, R4, R208, R209, !PT ;  /* 0x000000d004047276 */ /* 0x000fe400078100d1 */
[----:B------:R-:W-:Y:S02]  /*9ac0*/  FMNMX3.FTZ R0, R0, R202, R201, !PT ;  /* 0x000000ca00007276 */ /* 0x000fe400078100c9 */
[----:B------:R-:W-:-:S02]  /*9ad0*/  FSEL R167, R5, -INF , !P6 ;  /* 0xff80000005a77808 */ /* 0x000fc40007000000 */
[----:B------:R-:W-:Y:S02]  /*9ae0*/  FSEL R188, R7, -INF , !P0 ;  /* 0xff80000007bc7808 */ /* 0x000fe40004000000 */
[----:B------:R-:W-:Y:S02]  /*9af0*/  FMNMX3.FTZ R4, R4, R213, R216, !PT ;  /* 0x000000d504047276 */ /* 0x000fe400078100d8 */
[-C--:B------:R-:W-:Y:S02]  /*9b00*/  ISETP.GE.AND P5, PT, R6, R228.reuse, PT ;  /* 0x000000e40600720c */ /* 0x080fe40003fa6270 */
[C---:B------:R-:W-:Y:S02]  /*9b10*/  ISETP.GE.AND P6, PT, R186.reuse, R229, PT ;  /* 0x000000e5ba00720c */ /* 0x040fe40003fc6270 */
[----:B------:R-:W-:Y:S02]  /*9b20*/  ISETP.GE.AND P0, PT, R186, R228, PT ;  /* 0x000000e4ba00720c */ /* 0x000fe40003f06270 */
[----:B------:R-:W-:-:S02]  /*9b30*/  FMNMX3.FTZ R0, R0, R203, R210, !PT ;  /* 0x000000cb00007276 */ /* 0x000fc400078100d2 */
[----:B------:R-:W-:Y:S02]  /*9b40*/  LOP3.LUT R10, R10, UR33, R245, 0x96, !PT ;  /* 0x000000210a0a7c12 */ /* 0x000fe4000f8e96f5 */
[----:B------:R-:W-:Y:S02]  /*9b50*/  FMNMX3.FTZ R5, R4, R191, R189, !PT ;  /* 0x000000bf04057276 */ /* 0x000fe400078100bd */
[----:B------:R-:W-:Y:S01]  /*9b60*/  FSEL R168, R168, -INF , !P5 ;  /* 0xff800000a8a87808 */ /* 0x000fe20006800000 */
[----:B------:R-:W-:Y:S01]  /*9b70*/  IMAD.WIDE.U32 R10, R10, -0x326172a9, RZ ;  /* 0xcd9e8d570a0a7825 */ /* 0x000fe200078e00ff */
[----:B------:R-:W-:Y:S02]  /*9b80*/  FSEL R183, R25, -INF , !P6 ;  /* 0xff80000019b77808 */ /* 0x000fe40007000000 */
[----:B------:R-:W-:Y:S02]  /*9b90*/  FSEL R167, R167, -INF , !P0 ;  /* 0xff800000a7a77808 */ /* 0x000fe40004000000 */
[----:B------:R-:W-:-:S02]  /*9ba0*/  FMNMX3.FTZ R4, R0, R170, R169, !PT ;  /* 0x000000aa00047276 */ /* 0x000fc400078100a9 */
        /* <DEDUP_REMOVED lines=65> */
.L_x_2088:
[----:B------:R-:W2:Y:S01]  /*9fc0*/  SHFL.BFLY PT, R9, R0, 0x2, 0x1f ;  /* 0x0c401f0000097f89 */ /* 0x000ea200000e0000 */
[----:B------:R-:W-:Y:S01]  /*9fd0*/  LOP3.LUT R5, R248, UR15, R11, 0x96, !PT ;  /* 0x0000000ff8057c12 */ /* 0x000fe2000f8e960b */
[----:B------:R-:W-:Y:S01]  /*9fe0*/  UIADD3 UR26, UPT, UPT, UR33, 0x76cf5d0a, URZ ;  /* 0x76cf5d0a211a7890 */ /* 0x000fe2000fffe0ff */
[----:B------:R-:W-:Y:S01]  /*9ff0*/  LOP3.LUT R220, R10, UR14, R237, 0x96, !PT ;  /* 0x0000000e0adc7c12 */ /* 0x000fe2000f8e96ed */
[----:B------:R-:W3:Y:S01]  /*a000*/  SHFL.BFLY PT, R8, R4, 0x2, 0x1f ;  /* 0x0c401f0004087f89 */ /* 0x000ee200000e0000 */
[----:B------:R-:W-:Y:S01]  /*a010*/  UIADD3 UR25, UPT, UPT, UR33, 0x32370b8f, URZ ;  /* 0x32370b8f21197890 */ /* 0x000fe2000fffe0ff */
[----:B------:R-:W-:Y:S01]  /*a020*/  IMAD.WIDE.U32 R222, R5, -0x2daee0ad, RZ ;  /* 0xd2511f5305de7825 */ /* 0x000fe200078e00ff */
[----:B------:R-:W-:Y:S01]  /*a030*/  UIADD3 UR23, UPT, UPT, UR33, -0x56f99767, URZ ;  /* 0xa906689921177890 */ /* 0x000fe2000fffe0ff */
[----:B------:R-:W4:Y:S01]  /*a040*/  S2UR UR5, SR_CgaCtaId ;  /* 0x00000000000579c3 */ /* 0x000f220000008800 */
[----:B------:R-:W5:Y:S01]  /*a050*/  LDCU UR27, c[0x0][0x45c] ;  /* 0x00008b80ff1b77ac */ /* 0x000f620008000800 */
[----:B------:R-:W-:Y:S01]  /*a060*/  IMAD.WIDE.U32 R220, R220, -0x2daee0ad, RZ ;  /* 0xd2511f53dcdc7825 */ /* 0x000fe200078e00ff */
[----:B------:R-:W-:Y:S01]  /*a070*/  LOP3.LUT R5, R242, UR26, R223, 0x96, !PT ;  /* 0x0000001af2057c12 */ /* 0x000fe2000f8e96df */
[----:B------:R-:W-:Y:S01]  /*a080*/  UMOV UR17, 0x400 ;  /* 0x0000040000117882 */ /* 0x000fe20000000000 */
[----:B------:R-:W-:-:S02]  /*a090*/  UIADD3 UR24, UPT, UPT, UR33, -0x126145ec, URZ ;  /* 0xed9eba1421187890 */ /* 0x000fc4000fffe0ff */
[----:B------:R-:W-:Y:S01]  /*a0a0*/  LOP3.LUT R222, R222, UR25, R221, 0x96, !PT ;  /* 0x00000019dede7c12 */ /* 0x000fe2000f8e96dd */
[----:B------:R-:W-:Y:S01]  /*a0b0*/  IMAD.WIDE.U32 R218, R5, -0x326172a9, RZ ;  /* 0xcd9e8d5705da7825 */ /* 0x000fe200078e00ff */
[----:B------:R-:W-:-:S03]  /*a0c0*/  UIADD3 UR30, UPT, UPT, UR30, 0x1, URZ ;  /* 0x000000011e1e7890 */ /* 0x000fc6000fffe0ff */
[----:B------:R-:W-:Y:S01]  /*a0d0*/  IMAD.WIDE.U32 R222, R222, -0x326172a9, RZ ;  /* 0xcd9e8d57dede7825 */ /* 0x000fe200078e00ff */
[----:B--2---:R-:W-:Y:S02]  /*a0e0*/  FMNMX.FTZ R9, R0, R9, !PT ;  /* 0x0000000900097209 */ /* 0x004fe40007810000 */
[----:B------:R-:W-:Y:S02]  /*a0f0*/  LOP3.LUT R0, R236, UR13, R219, 0x96, !PT ;  /* 0x0000000dec007c12 */ /* 0x000fe4000f8e96db */
[----:B---3--:R-:W-:Y:S01]  /*a100*/  FMNMX.FTZ R8, R4, R8, !PT ;  /* 0x0000000804087209 */ /* 0x008fe20007810000 */
[----:B------:R-:W2:Y:S01]  /*a110*/  SHFL.BFLY PT, R186, R9, 0x1, 0x1f ;  /* 0x0c201f0009ba7f89 */ /* 0x000ea200000e0000 */
[----:B------:R-:W-:Y:S01]  /*a120*/  LOP3.LUT R218, R218, UR12, R223, 0x96, !PT ;  /* 0x0000000cdada7c12 */ /* 0x000fe2000f8e96df */
[----:B------:R-:W-:Y:S01]  /*a130*/  IMAD.WIDE.U32 R6, R0, -0x2daee0ad, RZ ;  /* 0xd2511f5300067825 */ /* 0x000fe200078e00ff */
[----:B------:R-:W-:Y:S01]  /*a140*/  LOP3.LUT R0, R2, 0x200, R166, 0xf8, !PT ;  /* 0x0000020002007812 */ /* 0x000fe200078ef8a6 */
[----:B------:R-:W3:Y:S01]  /*a150*/  SHFL.BFLY PT, R4, R8, 0x1, 0x1f ;  /* 0x0c201f0008047f89 */ /* 0x000ee200000e0000 */
[----:B----4-:R-:W-:Y:S01]  /*a160*/  ULEA UR5, UR5, UR17, 0x18 ;  /* 0x0000001105057291 */ /* 0x010fe2000f8ec0ff */
[----:B------:R-:W-:Y:S01]  /*a170*/  IMAD.WIDE.U32 R218, R218, -0x2daee0ad, RZ ;  /* 0xd2511f53dada7825 */ /* 0x000fe200078e00ff */
[----:B------:R-:W-:Y:S01]  /*a180*/  LOP3.LUT R220, R220, UR24, R7, 0x96, !PT ;  /* 0x00000018dcdc7c12 */ /* 0x000fe2000f8e9607 */
[----:B------:R-:W-:-:S03]  /*a190*/  UIADD3 UR17, UPT, UPT, UR33, 0x646e171e, URZ ;  /* 0x646e171e21117890 */ /* 0x000fc6000fffe0ff */
[----:B------:R-:W-:Y:S01]  /*a1a0*/  LOP3.LUT R10, R6, UR23, R219, 0x96, !PT ;  /* 0x00000017060a7c12 */ /* 0x000fe2000f8e96db */
[----:B------:R-:W-:Y:S01]  /*a1b0*/  IMAD.WIDE.U32 R220, R220, -0x326172a9, RZ ;  /* 0xcd9e8d57dcdc7825 */ /* 0x000fe200078e00ff */
[----:B------:R-:W-:-:S03]  /*a1c0*/  LEA R166, R0, UR5, 0x1 ;  /* 0x0000000500a67c11 */ /* 0x000fc6000f8e08ff */
[----:B------:R-:W-:Y:S01]  /*a1d0*/  IMAD.WIDE.U32 R10, R10, -0x326172a9, RZ ;  /* 0xcd9e8d570a0a7825 */ /* 0x000fe200078e00ff */
[----:B------:R-:W-:Y:S02]  /*a1e0*/  IADD3 R182, PT, PT, R166, 0x18040, RZ ;  /* 0x00018040a6b67810 */ /* 0x000fe40007ffe0ff */
[C---:B------:R-:W-:Y:S02]  /*a1f0*/  PRMT R2, R10.reuse, 0x7773, RZ ;  /* 0x000077730a027816 */ /* 0x040fe400000000ff */
[----:B------:R-:W-:Y:S02]  /*a200*/  PRMT R6, R10, 0x7772, RZ ;  /* 0x000077720a067816 */ /* 0x000fe400000000ff */
[----:B--2---:R-:W-:Y:S02]  /*a210*/  FMNMX.FTZ R186, R9, R186, !PT ;  /* 0x000000ba09ba7209 */ /* 0x004fe40007810000 */
[----:B------:R-:W-:Y:S02]  /*a220*/  PRMT R6, R6, 0x5410, R2 ;  /* 0x0000541006067816 */ /* 0x000fe40000000002 */
[----:B---3--:R-:W-:Y:S01]  /*a230*/  FMNMX.FTZ R2, R8, R4, !PT ;  /* 0x0000000408027209 */ /* 0x008fe20007810000 */
[C---:B-----5:R-:W-:Y:S01]  /*a240*/  FMUL.FTZ R190, R186.reuse, UR27 ;  /* 0x0000001bbabe7c20 */ /* 0x060fe20008410000 */
[----:B------:R-:W-:-:S02]  /*a250*/  FSETP.NEU.FTZ.AND P5, PT, R186, -INF , PT ;  /* 0xff800000ba00780b */ /* 0x000fc40003fbd000 */
[C---:B------:R-:W-:Y:S01]  /*a260*/  FSETP.NEU.FTZ.AND P0, PT, R2.reuse, -INF , PT ;  /* 0xff8000000200780b */ /* 0x040fe20003f1d000 */
[----:B------:R-:W-:Y:S01]  /*a270*/  FMUL.FTZ R171, R2, UR27 ;  /* 0x0000001b02ab7c20 */ /* 0x000fe20008410000 */
[----:B------:R-:W-:Y:S02]  /*a280*/  FSEL R190, R190, RZ, P5 ;  /* 0x000000ffbebe7208 */ /* 0x000fe40002800000 */
[----:B------:R-:W-:Y:S02]  /*a290*/  FSEL R8, R2, RZ, P0 ;  /* 0x000000ff02087208 */ /* 0x000fe40000000000 */
[----:B------:R-:W-:Y:S01]  /*a2a0*/  FSEL R171, R171, RZ, P0 ;  /* 0x000000ffabab7208 */ /* 0x000fe20000000000 */
[----:B------:R-:W-:Y:S01]  /*a2b0*/  FFMA.FTZ R172, R181, UR27, -R190 ;  /* 0x0000001bb5ac7c23 */ /* 0x000fe200080108be */
[----:B------:R-:W-:Y:S01]  /*a2c0*/  LOP3.LUT P0, RZ, R212, 0x2, RZ, 0xc0, !PT ;  /* 0x00000002d4ff7812 */ /* 0x000fe2000780c0ff */
[----:B------:R-:W-:Y:S01]  /*a2d0*/  FADD.FTZ R8, R3, -R8 ;  /* 0x8000000803087221 */ /* 0x000fe20000010000 */
[----:B-1----:R-:W-:Y:S01]  /*a2e0*/  MOV R12, R10 ;  /* 0x0000000a000c7202 */ /* 0x002fe20000000f00 */
[----:B------:R-:W-:Y:S01]  /*a2f0*/  FFMA.FTZ R177, R16, UR27, -R171 ;  /* 0x0000001b10b17c23 */ /* 0x000fe200080108ab */
[----:B------:R-:W-:Y:S01]  /*a300*/  PRMT R5, R10, 0x7771, RZ ;  /* 0x000077710a057816 */ /* 0x000fe200000000ff */
[--C-:B------:R-:W-:Y:S01]  /*a310*/  FFMA.FTZ R3, R19, UR27, -R190.reuse ;  /* 0x0000001b13037c23 */ /* 0x100fe200080108be */
        /* <DEDUP_REMOVED lines=8> */
[--C-:B------:R-:W-:Y:S01]  /*a3a0*/  FFMA.FTZ R178, R198, UR27, -R171.reuse ;  /* 0x0000001bc6b27c23 */ /* 0x100fe200080108ab */
[----:B------:R-:W-:Y:S01]  /*a3b0*/  IADD3 R16, PT, PT, R166, 0x18000, RZ ;  /* 0x00018000a6107810 */ /* 0x000fe20007ffe0ff */
[----:B------:R-:W-:Y:S01]  /*a3c0*/  FFMA.FTZ R176, R180, UR27, -R171 ;  /* 0x0000001bb4b07c23 */ /* 0x000fe200080108ab */
[----:B------:R-:W-:Y:S01]  /*a3d0*/  LOP3.LUT R7, R220, UR4, R11, 0x96, !PT ;  /* 0x00000004dc077c12 */ /* 0x000fe2000f8e960b */
[----:B------:R-:W2:Y:S01]  /*a3e0*/  LDSM.16.MT88.4 R20, [R164+0x18000] ;  /* 0x01800000a414783b */ /* 0x000ea20000004200 */
[----:B------:R-:W-:Y:S01]  /*a3f0*/  FFMA.FTZ R175, R18, UR27, -R171 ;  /* 0x0000001b12af7c23 */ /* 0x000fe200080108ab */
[----:B------:R-:W-:Y:S01]  /*a400*/  MUFU.EX2 R172, R172 ;  /* 0x000000ac00ac7308 */ /* 0x000fe20000000800 */
[----:B------:R-:W-:Y:S01]  /*a410*/  LOP3.LUT R4, R7, 0xffff, RZ, 0xc0, !PT ;  /* 0x0000ffff07047812 */ /* 0x000fe200078ec0ff */
[----:B------:R-:W-:Y:S01]  /*a420*/  FMUL.FTZ R180, R9, UR27 ;  /* 0x0000001b09b47c20 */ /* 0x000fe20008410000 */
[----:B------:R-:W-:Y:S01]  /*a430*/  LOP3.LUT R11, R7, 0xff, RZ, 0xc0, !PT ;  /* 0x000000ff070b7812 */ /* 0x000fe200078ec0ff */
[----:B------:R-:W3:Y:S01]  /*a440*/  MUFU.EX2 R3, R3 ;  /* 0x0000000300037308 */ /* 0x000ee20000000800 */
[----:B------:R-:W-:Y:S01]  /*a450*/  @P0 IADD3 R182, PT, PT, R16, -0x40, RZ ;  /* 0xffffffc010b60810 */ /* 0x000fe20007ffe0ff */
[----:B------:R-:W-:Y:S01]  /*a460*/  FMUL.FTZ R8, R8, UR27 ;  /* 0x0000001b08087c20 */ /* 0x000fe20008410000 */
[----:B------:R-:W-:Y:S01]  /*a470*/  SHF.R.U32.HI R4, RZ, 0x8, R4 ;  /* 0x00000008ff047819 */ /* 0x000fe20000011604 */
[----:B------:R-:W-:Y:S01]  /*a480*/  MUFU.EX2 R174, R174 ;  /* 0x000000ae00ae7308 */ /* 0x000fe20000000800 */
[----:B------:R-:W-:Y:S01]  /*a490*/  LOP3.LUT R12, R12, 0xff, RZ, 0xc0, !PT ;  /* 0x000000ff0c0c7812 */ /* 0x000fe200078ec0ff */
[----:B------:R-:W4:Y:S01]  /*a4a0*/  LDSM.16.MT88.4 R28, [R182] ;  /* 0x00000000b61c783b */ /* 0x000f220000004200 */
[----:B-1----:R-:W-:Y:S01]  /*a4b0*/  LOP3.LUT R10, R10, 0xff, RZ, 0xc0, !PT ;  /* 0x000000ff0a0a7812 */ /* 0x002fe200078ec0ff */
[----:B------:R-:W-:Y:S01]  /*a4c0*/  MUFU.EX2 R173, R173 ;  /* 0x000000ad00ad7308 */ /* 0x000fe20000000800 */
[----:B------:R-:W-:Y:S01]  /*a4d0*/  PRMT R4, R11, 0x5410, R4 ;  /* 0x000054100b047816 */ /* 0x000fe20000000004 */
[--C-:B------:R-:W-:Y:S01]  /*a4e0*/  FFMA.FTZ R198, R193, UR27, -R190.reuse ;  /* 0x0000001bc1c67c23 */ /* 0x100fe200080108be */
[----:B------:R-:W-:Y:S01]  /*a4f0*/  PRMT R11, R7, 0x7632, R11 ;  /* 0x00007632070b7816 */ /* 0x000fe2000000000b */
[----:B------:R-:W-:Y:S01]  /*a500*/  MUFU.EX2 R178, R178 ;  /* 0x000000b200b27308 */ /* 0x000fe20000000800 */
[----:B------:R-:W-:Y:S01]  /*a510*/  LEA R165, R10, R10, 0x10 ;  /* 0x0000000a0aa57211 */ /* 0x000fe200078e80ff */
[--C-:B------:R-:W-:Y:S01]  /*a520*/  FFMA.FTZ R196, R196, UR27, -R190.reuse ;  /* 0x0000001bc4c47c23 */ /* 0x100fe200080108be */
[----:B------:R-:W-:Y:S01]  /*a530*/  PRMT R5, R12, 0x5410, R5 ;  /* 0x000054100c057816 */ /* 0x000fe20000000005 */
[----:B------:R-:W-:Y:S01]  /*a540*/  MUFU.EX2 R176, R176 ;  /* 0x000000b000b07308 */ /* 0x000fe20000000800 */
[----:B------:R-:W-:Y:S01]  /*a550*/  SHF.R.U32.HI R10, RZ, 0x18, R7 ;  /* 0x00000018ff0a7819 */ /* 0x000fe20000011607 */
[----:B------:R-:W-:Y:S01]  /*a560*/  LDSM.16.MT88.4 R12, [R166+0x18000] ;  /* 0x01800000a60c783b */ /* 0x000fe20000004200 */
[----:B------:R-:W-:Y:S01]  /*a570*/  LOP3.LUT R7, R6, 0xff00ff, RZ, 0xc0, !PT ;  /* 0x00ff00ff06077812 */ /* 0x000fe200078ec0ff */
[----:B------:R-:W1:Y:S01]  /*a580*/  MUFU.EX2 R175, R175 ;  /* 0x000000af00af7308 */ /* 0x000e620000000800 */
[----:B------:R-:W-:Y:S01]  /*a590*/  LOP3.LUT R6, R11, 0xff, RZ, 0xc0, !PT ;  /* 0x000000ff0b067812 */ /* 0x000fe200078ec0ff */
[----:B------:R-:W-:Y:S01]  /*a5a0*/  FFMA.FTZ R193, R217, UR27, -R190 ;  /* 0x0000001bd9c17c23 */ /* 0x000fe200080108be */
[--C-:B------:R-:W-:Y:S01]  /*a5b0*/  HSET2.LE.AND R9, R5, R165.reuse, PT ;  /* 0x000000a505097233 */ /* 0x100fe20003803000 */
[----:B------:R-:W-:Y:S01]  /*a5c0*/  MUFU.EX2 R177, R177 ;  /* 0x000000b100b17308 */ /* 0x000fe20000000800 */
[----:B------:R-:W-:Y:S01]  /*a5d0*/  PRMT R5, R6, 0x5410, R10 ;  /* 0x0000541006057816 */ /* 0x000fe2000000000a */
[--C-:B------:R-:W-:Y:S01]  /*a5e0*/  FFMA.FTZ R195, R195, UR27, -R171.reuse ;  /* 0x0000001bc3c37c23 */ /* 0x100fe200080108ab */
[----:B---3--:R-:W-:Y:S01]  /*a5f0*/  F2FP.BF16.F32.PACK_AB R11, R3, R172 ;  /* 0x000000ac030b723e */ /* 0x008fe200000010ff */
[----:B------:R-:W3:Y:S01]  /*a600*/  MUFU.EX2 R180, R180 ;  /* 0x000000b400b47308 */ /* 0x000ee20000000800 */
[--C-:B------:R-:W-:Y:S01]  /*a610*/  HSET2.LE.AND R7, R7, R165.reuse, PT ;  /* 0x000000a507077233 */ /* 0x100fe20003803000 */
[----:B------:R-:W-:Y:S01]  /*a620*/  FFMA.FTZ R199, R199, UR27, -R171 ;  /* 0x0000001bc7c77c23 */ /* 0x000fe200080108ab */
[----:B------:R-:W-:Y:S01]  /*a630*/  LOP3.LUT R6, R11, R9, RZ, 0xc0, !PT ;  /* 0x000000090b067212 */ /* 0x000fe200078ec0ff */
[----:B------:R5:W2:Y:S01]  /*a640*/  MUFU.EX2 R179, R8 ;  /* 0x0000000800b37308 */ /* 0x000aa20000000800 */
[--C-:B------:R-:W-:Y:S01]  /*a650*/  HSET2.LE.AND R4, R4, R165.reuse, PT ;  /* 0x000000a504047233 */ /* 0x100fe20003803000 */
[--C-:B------:R-:W-:Y:S01]  /*a660*/  FFMA.FTZ R217, R208, UR27, -R190.reuse ;  /* 0x0000001bd0d97c23 */ /* 0x100fe200080108be */
[----:B------:R-:W-:Y:S01]  /*a670*/  HSET2.LE.AND R5, R5, R165, PT ;  /* 0x000000a505057233 */ /* 0x000fe20003803000 */
[----:B------:R-:W-:Y:S01]  /*a680*/  MUFU.EX2 R198, R198 ;  /* 0x000000c600c67308 */ /* 0x000fe20000000800 */
[----:B-1----:R-:W-:Y:S01]  /*a690*/  F2FP.BF16.F32.PACK_AB R10, R175, R176 ;  /* 0x000000b0af0a723e */ /* 0x002fe200000010ff */
[----:B------:R-:W-:Y:S01]  /*a6a0*/  FFMA.FTZ R208, R209, UR27, -R190 ;  /* 0x0000001bd1d07c23 */ /* 0x000fe200080108be */
[----:B------:R-:W-:Y:S01]  /*a6b0*/  F2FP.BF16.F32.PACK_AB R9, R173, R174 ;  /* 0x000000aead09723e */ /* 0x000fe200000010ff */
[----:B------:R-:W-:Y:S01]  /*a6c0*/  MUFU.EX2 R196, R196 ;  /* 0x000000c400c47308 */ /* 0x000fe20000000800 */
[----:B------:R-:W-:Y:S01]  /*a6d0*/  LOP3.LUT R7, R10, R7, RZ, 0xc0, !PT ;  /* 0x000000070a077212 */ /* 0x000fe200078ec0ff */
[----:B---3--:R-:W-:Y:S01]  /*a6e0*/  FMUL.FTZ R16, R152, R180 ;  /* 0x000000b498107220 */ /* 0x008fe20000410000 */
[----:B------:R-:W-:Y:S01]  /*a6f0*/  LOP3.LUT R4, R9, R4, RZ, 0xc0, !PT ;  /* 0x0000000409047212 */ /* 0x000fe200078ec0ff */
[-C--:B------:R-:W-:Y:S01]  /*a700*/  FMUL.FTZ R17, R153, R180.reuse ;  /* 0x000000b499117220 */ /* 0x080fe20000410000 */
[----:B------:R-:W-:Y:S01]  /*a710*/  FMUL.FTZ R24, R148, R180 ;  /* 0x000000b494187220 */ /* 0x000fe20000410000 */
[----:B-----5:R-:W-:Y:S01]  /*a720*/  F2FP.BF16.F32.PACK_AB R8, R177, R178 ;  /* 0x000000b2b108723e */ /* 0x020fe200000010ff */
[-C--:B--2---:R-:W-:Y:S01]  /*a730*/  FMUL.FTZ R18, R154, R179.reuse ;  /* 0x000000b39a127220 */ /* 0x084fe20000410000 */
[----:B------:R-:W-:Y:S01]  /*a740*/  FMUL.FTZ R19, R155, R179 ;  /* 0x000000b39b137220 */ /* 0x000fe20000410000 */
        /* <DEDUP_REMOVED lines=34> */
[----:B------:R-:W-:Y:S01]  /*a970*/  FMUL.FTZ R41, R41, R180 ;  /* 0x000000b429297220 */ /* 0x000fe20000410000 */
[C---:B------:R-:W-:Y:S01]  /*a980*/  HMMA.16816.F32.BF16 R28, R4.reuse, R30, R140 ;  /* 0x0000001e041c723c */ /* 0x040fe2000004188c */
[----:B------:R-:W3:Y:S01]  /*a990*/  LDSM.16.MT88.4 R140, [R164+0x1a000] ;  /* 0x01a00000a48c783b */ /* 0x000ee20000004200 */
[-C--:B------:R-:W-:Y:S01]  /*a9a0*/  FMUL.FTZ R42, R42, R179.reuse ;  /* 0x000000b32a2a7220 */ /* 0x080fe20000410000 */
[-C--:B------:R-:W-:Y:S01]  /*a9b0*/  FMUL.FTZ R43, R43, R179.reuse ;  /* 0x000000b32b2b7220 */ /* 0x080fe20000410000 */
[----:B------:R-:W-:Y:S01]  /*a9c0*/  IADD3 R181, PT, PT, R181, R182, RZ ;  /* 0x000000b6b5b57210 */ /* 0x000fe20007ffe0ff */
        /* <DEDUP_REMOVED lines=65> */
[----:B------:R-:W-:Y:S01]  /*ade0*/  LDSM.16.MT88.4 R148, [R181] ;  /* 0x00000000b594783b */ /* 0x000fe20000004200 */
[----:B------:R-:W-:Y:S01]  /*adf0*/  LOP3.LUT R220, R222, UR7, R221, 0x96, !PT ;  /* 0x00000007dedc7c12 */ /* 0x000fe2000f8e96dd */
[-C--:B------:R-:W-:Y:S01]  /*ae00*/  FMUL.FTZ R116, R116, R180.reuse ;  /* 0x000000b474747220 */ /* 0x080fe20000410000 */
[----:B------:R-:W-:Y:S01]  /*ae10*/  FMUL.FTZ R117, R117, R180 ;  /* 0x000000b475757220 */ /* 0x000fe20000410000 */
[-C--:B------:R-:W-:Y:S01]  /*ae20*/  FMUL.FTZ R118, R118, R179.reuse ;  /* 0x000000b376767220 */ /* 0x080fe20000410000 */
[----:B------:R-:W-:Y:S01]  /*ae30*/  FMUL.FTZ R119, R119, R179 ;  /* 0x000000b377777220 */ /* 0x000fe20000410000 */
[----:B-1----:R-:W-:Y:S01]  /*ae40*/  HMMA.16816.F32.BF16 R60, R4, R144, R60 ;  /* 0x00000090043c723c */ /* 0x002fe2000004183c */
[----:B------:R-:W-:-:S04]  /*ae50*/  IMAD.WIDE.U32 R220, R220, -0x2daee0ad, RZ ;  /* 0xd2511f53dcdc7825 */ /* 0x000fc800078e00ff */
        /* <DEDUP_REMOVED lines=20> */
[----:B------:R-:W-:Y:S01]  /*afa0*/  LOP3.LUT R160, R218, UR17, R221, 0x96, !PT ;  /* 0x00000011daa07c12 */ /* 0x000fe2000f8e96dd */
        /* <DEDUP_REMOVED lines=20> */
[----:B------:R-:W4:Y:S01]  /*b0f0*/  MUFU.EX2 R193, R193 ;  /* 0x000000c100c17308 */ /* 0x000f220000000800 */
[--C-:B------:R-:W-:Y:S01]  /*b100*/  FFMA.FTZ R209, R213, UR27, -R190.reuse ;  /* 0x0000001bd5d17c23 */ /* 0x100fe200080108be */
[----:B------:R-:W-:Y:S01]  /*b110*/  LDSM.16.MT88.4 R152, [R164+0x18800] ;  /* 0x01880000a498783b */ /* 0x000fe20000004200 */
[--C-:B------:R-:W-:Y:S01]  /*b120*/  FFMA.FTZ R213, R202, UR27, -R171.reuse ;  /* 0x0000001bcad57c23 */ /* 0x100fe200080108ab */
[----:B------:R-:W-:Y:S01]  /*b130*/  MUFU.EX2 R195, R195 ;  /* 0x000000c300c37308 */ /* 0x000fe20000000800 */
[C---:B------:R-:W-:Y:S01]  /*b140*/  HMMA.16816.F32.BF16 R8, R4.reuse, R12, R8 ;  /* 0x0000000c0408723c */ /* 0x040fe20000041808 */
[----:B------:R-:W-:Y:S01]  /*b150*/  FFMA.FTZ R203, R203, UR27, -R171 ;  /* 0x0000001bcbcb7c23 */ /* 0x000fe200080108ab */
[--C-:B------:R-:W-:Y:S01]  /*b160*/  FFMA.FTZ R216, R216, UR27, -R190.reuse ;  /* 0x0000001bd8d87c23 */ /* 0x100fe200080108be */
[----:B------:R-:W-:Y:S01]  /*b170*/  MUFU.EX2 R199, R199 ;  /* 0x000000c700c77308 */ /* 0x000fe20000000800 */
[----:B------:R-:W-:Y:S01]  /*b180*/  FFMA.FTZ R191, R191, UR27, -R190 ;  /* 0x0000001bbfbf7c23 */ /* 0x000fe200080108be */
[----:B------:R-:W-:Y:S01]  /*b190*/  FFMA.FTZ R174, R247, R180, R174 ;  /* 0x000000b4f7ae7223 */ /* 0x000fe200000100ae */
[----:B------:R-:W-:Y:S01]  /*b1a0*/  FFMA.FTZ R178, R246, R179, R178 ;  /* 0x000000b3f6b27223 */ /* 0x000fe200000100b2 */
[----:B------:R-:W-:Y:S01]  /*b1b0*/  MUFU.EX2 R217, R217 ;  /* 0x000000d900d97308 */ /* 0x000fe20000000800 */
[C---:B-1----:R-:W-:Y:S01]  /*b1c0*/  HMMA.16816.F32.BF16 R84, R4.reuse, R144, R84 ;  /* 0x000000900454723c */ /* 0x042fe20000041854 */
[----:B------:R-:W-:Y:S01]  /*b1d0*/  FADD.FTZ R174, R173, R174 ;  /* 0x000000aeadae7221 */ /* 0x000fe20000010000 */
[----:B------:R-:W-:Y:S01]  /*b1e0*/  FADD.FTZ R178, R177, R178 ;  /* 0x000000b2b1b27221 */ /* 0x000fe20000010000 */
[----:B------:R-:W-:Y:S02]  /*b1f0*/  MUFU.EX2 R208, R208 ;  /* 0x000000d000d07308 */ /* 0x000fe40000000800 */
[----:B------:R-:W-:Y:S01]  /*b200*/  FADD.FTZ R172, R172, R174 ;  /* 0x000000aeacac7221 */ /* 0x000fe20000010000 */
[----:B------:R-:W-:Y:S01]  /*b210*/  FADD.FTZ R176, R176, R178 ;  /* 0x000000b2b0b07221 */ /* 0x000fe20000010000 */
[----:B------:R-:W-:Y:S01]  /*b220*/  MUFU.EX2 R209, R209 ;  /* 0x000000d100d17308 */ /* 0x000fe20000000800 */
[----:B------:R-:W-:Y:S01]  /*b230*/  HMMA.16816.F32.BF16 R88, R4, R146, R88 ;  /* 0x000000920458723c */ /* 0x000fe20000041858 */
[----:B------:R-:W1:Y:S01]  /*b240*/  LDSM.16.MT88.4 R144, [R164+0x1e000] ;  /* 0x01e00000a490783b */ /* 0x000e620000004200 */
[----:B------:R-:W-:Y:S01]  /*b250*/  FADD.FTZ R172, R3, R172 ;  /* 0x000000ac03ac7221 */ /* 0x000fe20000010000 */
[----:B------:R5:W-:Y:S01]  /*b260*/  MUFU.EX2 R202, R216 ;  /* 0x000000d800ca7308 */ /* 0x000be20000000800 */
[----:B------:R-:W-:Y:S01]  /*b270*/  FADD.FTZ R176, R175, R176 ;  /* 0x000000b0afb07221 */ /* 0x000fe20000010000 */
[----:B------:R-:W-:-:S02]  /*b280*/  MOV R3, R2 ;  /* 0x0000000200037202 */ /* 0x000fc40000000f00 */
[----:B------:R-:W-:Y:S01]  /*b290*/  MUFU.EX2 R213, R213 ;  /* 0x000000d500d57308 */ /* 0x000fe20000000800 */
[C---:B--2---:R-:W-:Y:S03]  /*b2a0*/  HMMA.16816.F32.BF16 R92, R4.reuse, R140, R92 ;  /* 0x0000008c045c723c */ /* 0x044fe6000004185c */
[----:B------:R-:W-:Y:S05]  /*b2b0*/  MUFU.EX2 R203, R203 ;  /* 0x000000cb00cb7308 */ /* 0x000fea0000000800 */
[----:B------:R-:W-:Y:S01]  /*b2c0*/  HMMA.16816.F32.BF16 R96, R4, R142, R96 ;  /* 0x0000008e0460723c */ /* 0x000fe20000041860 */
[----:B------:R-:W2:Y:S01]  /*b2d0*/  LDSM.16.MT88.4 R140, [R182+0x6000] ;  /* 0x00600000b68c783b */ /* 0x000ea20000004200 */
[----:B-----5:R-:W-:-:S06]  /*b2e0*/  FFMA.FTZ R216, R169, UR27, -R171 ;  /* 0x0000001ba9d87c23 */ /* 0x020fcc00080108ab */
[C---:B---3--:R-:W-:Y:S01]  /*b2f0*/  HMMA.16816.F32.BF16 R100, R4.reuse, R136, R100 ;  /* 0x000000880464723c */ /* 0x048fe20000041864 */
[----:B------:R-:W-:Y:S07]  /*b300*/  MUFU.EX2 R216, R216 ;  /* 0x000000d800d87308 */ /* 0x000fee0000000800 */
[C---:B------:R-:W-:Y:S01]  /*b310*/  HMMA.16816.F32.BF16 R104, R4.reuse, R138, R104 ;  /* 0x0000008a0468723c */ /* 0x040fe20000041868 */
[----:B------:R-:W3:Y:S07]  /*b320*/  LDSM.16.MT88.4 R136, [R181+0x6000] ;  /* 0x00600000b588783b */ /* 0x000eee0000004200 */
[C---:B------:R-:W-:Y:S01]  /*b330*/  HMMA.16816.F32.BF16 R12, R4.reuse, R14, R156 ;  /* 0x0000000e040c723c */ /* 0x040fe2000004189c */
[----:B------:R-:W-:Y:S07]  /*b340*/  LDSM.16.MT88.4 R156, [R166+0x18800] ;  /* 0x01880000a69c783b */ /* 0x000fee0000004200 */
[----:B-1----:R-:W-:Y:S01]  /*b350*/  HMMA.16816.F32.BF16 R108, R4, R144, R108 ;  /* 0x00000090046c723c */ /* 0x002fe2000004186c */
[----:B------:R-:W-:-:S02]  /*b360*/  PRMT R144, R220, 0x7771, RZ ;  /* 0x00007771dc907816 */ /* 0x000fc400000000ff */
[----:B------:R-:W-:-:S05]  /*b370*/  PRMT R145, R220, 0x7772, RZ ;  /* 0x00007772dc917816 */ /* 0x000fca00000000ff */
[C---:B------:R-:W-:Y:S01]  /*b380*/  HMMA.16816.F32.BF16 R112, R4.reuse, R146, R112 ;  /* 0x000000920470723c */ /* 0x040fe20000041870 */
[----:B------:R-:W-:Y:S01]  /*b390*/  FFMA.FTZ R147, R194, UR27, -R190 ;  /* 0x0000001bc2937c23 */ /* 0x000fe200080108be */
[--C-:B------:R-:W-:Y:S01]  /*b3a0*/  FFMA.FTZ R194, R200, UR27, -R171.reuse ;  /* 0x0000001bc8c27c23 */ /* 0x100fe200080108ab */
[----:B------:R-:W-:Y:S01]  /*b3b0*/  FFMA.FTZ R200, R197, UR27, -R171 ;  /* 0x0000001bc5c87c23 */ /* 0x000fe200080108ab */
[----:B------:R-:W-:Y:S01]  /*b3c0*/  LOP3.LUT R146, R160, 0xffff, RZ, 0xc0, !PT ;  /* 0x0000ffffa0927812 */ /* 0x000fe200078ec0ff */
[----:B------:R-:W1:Y:S03]  /*b3d0*/  MUFU.EX2 R197, R147 ;  /* 0x0000009300c57308 */ /* 0x000e660000000800 */
[----:B--2---:R-:W-:Y:S01]  /*b3e0*/  HMMA.16816.F32.BF16 R116, R4, R140, R116 ;  /* 0x0000008c0474723c */ /* 0x004fe20000041874 */
[----:B------:R-:W-:Y:S01]  /*b3f0*/  MOV R141, R220 ;  /* 0x000000dc008d7202 */ /* 0x000fe20000000f00 */
[----:B------:R-:W2:Y:S01]  /*b400*/  MUFU.EX2 R194, R194 ;  /* 0x000000c200c27308 */ /* 0x000ea20000000800 */
[----:B------:R-:W-:-:S02]  /*b410*/  PRMT R140, R220, 0x7773, RZ ;  /* 0x00007773dc8c7816 */ /* 0x000fc400000000ff */
[----:B------:R-:W-:Y:S01]  /*b420*/  LOP3.LUT R141, R141, 0xff, RZ, 0xc0, !PT ;  /* 0x000000ff8d8d7812 */ /* 0x000fe200078ec0ff */
[----:B------:R-:W5:Y:S01]  /*b430*/  MUFU.EX2 R200, R200 ;  /* 0x000000c800c87308 */ /* 0x000f620000000800 */
[----:B------:R-:W-:Y:S01]  /*b440*/  PRMT R145, R145, 0x5410, R140 ;  /* 0x0000541091917816 */ /* 0x000fe2000000008c */
[----:B------:R-:W-:Y:S01]  /*b450*/  HMMA.16816.F32.BF16 R120, R4, R142, R120 ;  /* 0x0000008e0478723c */ /* 0x000fe20000041878 */
[----:B------:R-:W-:Y:S02]  /*b460*/  PRMT R144, R141, 0x5410, R144 ;  /* 0x000054108d907816 */ /* 0x000fe40000000090 */
[----:B------:R-:W5:Y:S01]  /*b470*/  LDSM.16.MT88.4 R140, [R182+0x800] ;  /* 0x00080000b68c783b */ /* 0x000f620000004200 */
[----:B------:R-:W-:-:S04]  /*b480*/  SHF.R.U32.HI R146, RZ, 0x8, R146 ;  /* 0x00000008ff927819 */ /* 0x000fc80000011692 */
[C---:B---3--:R-:W-:Y:S01]  /*b490*/  HMMA.16816.F32.BF16 R124, R4.reuse, R136, R124 ;  /* 0x00000088047c723c */ /* 0x048fe2000004187c */
[C---:B------:R-:W-:Y:S02]  /*b4a0*/  LOP3.LUT R136, R160.reuse, 0xff, RZ, 0xc0, !PT ;  /* 0x000000ffa0887812 */ /* 0x040fe400078ec0ff */
[----:B------:R-:W-:Y:S02]  /*b4b0*/  PRMT R137, R160, 0x7632, R137 ;  /* 0x00007632a0897816 */ /* 0x000fe40000000089 */
[----:B------:R-:W-:Y:S02]  /*b4c0*/  PRMT R136, R136, 0x5410, R146 ;  /* 0x0000541088887816 */ /* 0x000fe40000000092 */
[----:B------:R-:W-:Y:S01]  /*b4d0*/  SHF.R.U32.HI R160, RZ, 0x18, R160 ;  /* 0x00000018ffa07819 */ /* 0x000fe200000116a0 */
[----:B------:R-:W-:Y:S01]  /*b4e0*/  HMMA.16816.F32.BF16 R32, R4, R148, R32 ;  /* 0x000000940420723c */ /* 0x000fe20000041820 */
[----:B------:R-:W-:-:S04]  /*b4f0*/  LOP3.LUT R137, R137, 0xff, RZ, 0xc0, !PT ;  /* 0x000000ff89897812 */ /* 0x000fc800078ec0ff */
[----:B------:R-:W-:Y:S02]  /*b500*/  PRMT R160, R137, 0x5410, R160 ;  /* 0x0000541089a07816 */ /* 0x000fe400000000a0 */
[----:B----4-:R-:W-:Y:S01]  /*b510*/  F2FP.BF16.F32.PACK_AB R137, R193, R196 ;  /* 0x000000c4c189723e */ /* 0x010fe200000010ff */
[C---:B------:R-:W-:Y:S01]  /*b520*/  HMMA.16816.F32.BF16 R132, R4.reuse, R150, R132 ;  /* 0x000000960484723c */ /* 0x040fe20000041884 */
[----:B------:R-:W3:Y:S07]  /*b530*/  LDSM.16.MT88.4 R148, [R181+0x800] ;  /* 0x00080000b594783b */ /* 0x000eee0000004200 */
[----:B------:R-:W-:Y:S01]  /*b540*/  HMMA.16816.F32.BF16 R4, R4, R138, R128 ;  /* 0x0000008a0404723c */ /* 0x000fe20000041880 */
[----:B------:R-:W-:-:S02]  /*b550*/  HSET2.LE.AND R128, R136, R165, PT ;  /* 0x000000a588807233 */ /* 0x000fc40003803000 */
[----:B------:R-:W-:Y:S02]  /*b560*/  LOP3.LUT R131, R145, 0xff00ff, RZ, 0xc0, !PT ;  /* 0x00ff00ff91837812 */ /* 0x000fe400078ec0ff */
[----:B-1----:R-:W-:Y:S01]  /*b570*/  F2FP.BF16.F32.PACK_AB R129, R197, R198 ;  /* 0x000000c6c581723e */ /* 0x002fe200000010ff */
[----:B------:R-:W-:Y:S01]  /*b580*/  FADD.FTZ R198, R198, R172 ;  /* 0x000000acc6c67221 */ /* 0x000fe20000010000 */
[--C-:B------:R-:W-:Y:S02]  /*b590*/  HSET2.LE.AND R130, R144, R165.reuse, PT ;  /* 0x000000a590827233 */ /* 0x100fe40003803000 */
[----:B------:R-:W-:Y:S01]  /*b5a0*/  LOP3.LUT R128, R129, R128, RZ, 0xc0, !PT ;  /* 0x0000008081807212 */ /* 0x000fe200078ec0ff */
[----:B------:R-:W1:Y:S01]  /*b5b0*/  LDSM.16.MT88.4 R144, [R166+0x1a800] ;  /* 0x01a80000a690783b */ /* 0x000e620000004200 */
[--C-:B------:R-:W-:Y:S01]  /*b5c0*/  HSET2.LE.AND R131, R131, R165.reuse, PT ;  /* 0x000000a583837233 */ /* 0x100fe20003803000 */
[----:B------:R-:W-:Y:S01]  /*b5d0*/  FADD.FTZ R198, R197, R198 ;  /* 0x000000c6c5c67221 */ /* 0x000fe20000010000 */
[----:B------:R-:W-:-:S02]  /*b5e0*/  HSET2.LE.AND R129, R160, R165, PT ;  /* 0x000000a5a0817233 */ /* 0x000fc40003803000 */
[----:B--2---:R-:W-:Y:S01]  /*b5f0*/  F2FP.BF16.F32.PACK_AB R136, R194, R195 ;  /* 0x000000c3c288723e */ /* 0x004fe200000010ff */
[----:B------:R-:W-:Y:S01]  /*b600*/  FADD.FTZ R196, R196, R198 ;  /* 0x000000c6c4c47221 */ /* 0x000fe20000010000 */
[----:B-----5:R-:W-:Y:S01]  /*b610*/  F2FP.BF16.F32.PACK_AB R160, R199, R200 ;  /* 0x000000c8c7a0723e */ /* 0x020fe200000010ff */
        /* <DEDUP_REMOVED lines=9> */
[----:B------:R-:W-:Y:S01]  /*b6b0*/  HMMA.16816.F32.BF16 R24, R128, R140, R24 ;  /* 0x0000008c8018723c */ /* 0x000fe20000041818 */
[----:B------:R-:W-:-:S07]  /*b6c0*/  FADD.FTZ R195, R194, R195 ;  /* 0x000000c3c2c37221 */ /* 0x000fce0000010000 */
        /* <DEDUP_REMOVED lines=26> */
[C---:B-1----:R-:W-:Y:S08]  /*b870*/  HMMA.16816.F32.BF16 R92, R128.reuse, R144, R92 ;  /* 0x00000090805c723c */ /* 0x042ff0000004185c */
[C---:B------:R-:W-:Y:S01]  /*b880*/  HMMA.16816.F32.BF16 R96, R128.reuse, R146, R96 ;  /* 0x000000928060723c */ /* 0x040fe20000041860 */
[----:B------:R-:W1:Y:S07]  /*b890*/  LDSM.16.MT88.4 R144, [R182+0x6800] ;  /* 0x00680000b690783b */ /* 0x000e6e0000004200 */
[C---:B--2---:R-:W-:Y:S08]  /*b8a0*/  HMMA.16816.F32.BF16 R100, R128.reuse, R140, R100 ;  /* 0x0000008c8064723c */ /* 0x044ff00000041864 */
[C---:B------:R-:W-:Y:S01]  /*b8b0*/  HMMA.16816.F32.BF16 R104, R128.reuse, R142, R104 ;  /* 0x0000008e8068723c */ /* 0x040fe20000041868 */
[----:B------:R-:W2:Y:S07]  /*b8c0*/  LDSM.16.MT88.4 R140, [R181+0x6800] ;  /* 0x00680000b58c783b */ /* 0x000eae0000004200 */
        /* <DEDUP_REMOVED lines=19> */
[C---:B------:R-:W-:Y:S01]  /*ba00*/  HMMA.16816.F32.BF16 R64, R128.reuse, R162, R64 ;  /* 0x000000a28040723c */ /* 0x040fe20000041840 */
[----:B------:R-:W-:Y:S02]  /*ba10*/  LOP3.LUT R156, R156, UR7, R219, 0x96, !PT ;  /* 0x000000079c9c7c12 */ /* 0x000fe4000f8e96db */
[----:B------:R-:W-:Y:S01]  /*ba20*/  FFMA.FTZ R219, R170, UR27, -R171 ;  /* 0x0000001baadb7c23 */ /* 0x000fe200080108ab */
[----:B------:R-:W-:Y:S01]  /*ba30*/  LOP3.LUT R148, R218, UR4, R139, 0x96, !PT ;  /* 0x00000004da947c12 */ /* 0x000fe2000f8e968b */
[----:B------:R-:W-:Y:S01]  /*ba40*/  FFMA.FTZ R218, R167, UR27, -R171 ;  /* 0x0000001ba7da7c23 */ /* 0x000fe200080108ab */
[----:B------:R-:W-:Y:S01]  /*ba50*/  MOV R136, R138 ;  /* 0x0000008a00887202 */ /* 0x000fe20000000f00 */
[----:B------:R-:W-:Y:S01]  /*ba60*/  IMAD.WIDE.U32 R156, R156, -0x2daee0ad, RZ ;  /* 0xd2511f539c9c7825 */ /* 0x000fe200078e00ff */
[----:B---3--:R-:W-:Y:S01]  /*ba70*/  HMMA.16816.F32.BF16 R76, R128, R152, R76 ;  /* 0x00000098804c723c */ /* 0x008fe2000004184c */
[C---:B------:R-:W-:Y:S01]  /*ba80*/  PRMT R137, R138.reuse, 0x7772, RZ ;  /* 0x000077728a897816 */ /* 0x040fe200000000ff */
[----:B------:R-:W-:Y:S01]  /*ba90*/  MUFU.EX2 R219, R219 ;  /* 0x000000db00db7308 */ /* 0x000fe20000000800 */
[----:B------:R-:W-:-:S03]  /*baa0*/  PRMT R149, R138, 0x7771, RZ ;  /* 0x000077718a957816 */ /* 0x000fc600000000ff */
[----:B------:R-:W-:Y:S02]  /*bab0*/  MUFU.EX2 R218, R218 ;  /* 0x000000da00da7308 */ /* 0x000fe40000000800 */
[C---:B------:R-:W-:Y:S01]  /*bac0*/  HMMA.16816.F32.BF16 R80, R128.reuse, R154, R80 ;  /* 0x0000009a8050723c */ /* 0x040fe20000041850 */
[----:B------:R-:W-:Y:S07]  /*bad0*/  LDSM.16.MT88.4 R152, [R181+0x1000] ;  /* 0x00100000b598783b */ /* 0x000fee0000004200 */
[----:B------:R-:W-:Y:S01]  /*bae0*/  HMMA.16816.F32.BF16 R88, R128, R150, R88 ;  /* 0x000000968058723c */ /* 0x000fe20000041858 */
[----:B------:R-:W-:-:S02]  /*baf0*/  PRMT R150, R138, 0x7773, RZ ;  /* 0x000077738a967816 */ /* 0x000fc400000000ff */
[----:B------:R-:W-:Y:S02]  /*bb00*/  F2FP.BF16.F32.PACK_AB R151, R202, R209 ;  /* 0x000000d1ca97723e */ /* 0x000fe400000010ff */
[----:B------:R-:W-:-:S03]  /*bb10*/  PRMT R150, R137, 0x5410, R150 ;  /* 0x0000541089967816 */ /* 0x000fc60000000096 */
[----:B-1----:R-:W-:Y:S01]  /*bb20*/  HMMA.16816.F32.BF16 R116, R128, R144, R116 ;  /* 0x000000908074723c */ /* 0x002fe20000041874 */
[----:B------:R-:W-:-:S07]  /*bb30*/  LOP3.LUT R150, R150, 0xff00ff, RZ, 0xc0, !PT ;  /* 0x00ff00ff96967812 */ /* 0x000fce00078ec0ff */
[C---:B------:R-:W-:Y:S01]  /*bb40*/  HMMA.16816.F32.BF16 R120, R128.reuse, R146, R120 ;  /* 0x000000928078723c */ /* 0x040fe20000041878 */
[----:B------:R-:W1:Y:S07]  /*bb50*/  LDSM.16.MT88.4 R144, [R166+0x19000] ;  /* 0x01900000a690783b */ /* 0x000e6e0000004200 */
[C---:B--2---:R-:W-:Y:S08]  /*bb60*/  HMMA.16816.F32.BF16 R124, R128.reuse, R140, R124 ;  /* 0x0000008c807c723c */ /* 0x044ff0000004187c */
[----:B------:R-:W-:Y:S01]  /*bb70*/  HMMA.16816.F32.BF16 R4, R128, R142, R4 ;  /* 0x0000008e8004723c */ /* 0x000fe20000041804 */
[--C-:B------:R-:W-:Y:S01]  /*bb80*/  FFMA.FTZ R131, R210, UR27, -R171.reuse ;  /* 0x0000001bd2837c23 */ /* 0x100fe200080108ab */
[----:B------:R-:W-:Y:S01]  /*bb90*/  FFMA.FTZ R210, R201, UR27, -R171 ;  /* 0x0000001bc9d27c23 */ /* 0x000fe200080108ab */
[----:B------:R-:W-:Y:S01]  /*bba0*/  LOP3.LUT R129, R148, 0xffff, RZ, 0xc0, !PT ;  /* 0x0000ffff94817812 */ /* 0x000fe200078ec0ff */
[----:B------:R-:W2:Y:S01]  /*bbb0*/  LDSM.16.MT88.4 R140, [R164+0x19000] ;  /* 0x01900000a48c783b */ /* 0x000ea20000004200 */
[----:B------:R3:W4:Y:S01]  /*bbc0*/  MUFU.EX2 R201, R131 ;  /* 0x0000008300c97308 */ /* 0x0007220000000800 */
[----:B------:R-:W-:-:S02]  /*bbd0*/  LOP3.LUT R128, R136, 0xff, RZ, 0xc0, !PT ;  /* 0x000000ff88807812 */ /* 0x000fc400078ec0ff */
[----:B------:R-:W-:Y:S01]  /*bbe0*/  LOP3.LUT R130, R148, 0xff, RZ, 0xc0, !PT ;  /* 0x000000ff94827812 */ /* 0x000fe200078ec0ff */
[----:B------:R-:W5:Y:S01]  /*bbf0*/  MUFU.EX2 R210, R210 ;  /* 0x000000d200d27308 */ /* 0x000f620000000800 */
[----:B------:R-:W-:Y:S01]  /*bc00*/  SHF.R.U32.HI R129, RZ, 0x8, R129 ;  /* 0x00000008ff817819 */ /* 0x000fe20000011681 */
[----:B------:R-:W2:Y:S01]  /*bc10*/  LDSM.16.MT88.4 R136, [R182+0x1000] ;  /* 0x00100000b688783b */ /* 0x000ea20000004200 */
        /* <DEDUP_REMOVED lines=26> */
[C---:B-1----:R-:W-:Y:S01]  /*bdc0*/  HMMA.16816.F32.BF16 R160, R128.reuse, R144, R8 ;  /* 0x0000009080a0723c */ /* 0x042fe20000041808 */
[----:B------:R-:W-:Y:S07]  /*bdd0*/  LDSM.16.MT88.4 R8, [R166+0x1d000] ;  /* 0x01d00000a608783b */ /* 0x000fee0000004200 */
        /* <DEDUP_REMOVED lines=32> */
[----:B-----5:R-:W-:Y:S01]  /*bfe0*/  HMMA.16816.F32.BF16 R112, R128, R10, R112 ;  /* 0x0000000a8070723c */ /* 0x020fe20000041870 */
[--C-:B------:R-:W-:Y:S01]  /*bff0*/  FFMA.FTZ R11, R189, UR27, -R190.reuse ;  /* 0x0000001bbd0b7c23 */ /* 0x100fe200080108be */
[--C-:B------:R-:W-:Y:S01]  /*c000*/  FFMA.FTZ R10, R188, UR27, -R190.reuse ;  /* 0x0000001bbc0a7c23 */ /* 0x100fe200080108be */
[----:B------:R5:W-:Y:S01]  /*c010*/  MUFU.EX2 R189, R191 ;  /* 0x000000bf00bd7308 */ /* 0x000be20000000800 */
[----:B------:R-:W-:-:S03]  /*c020*/  FFMA.FTZ R190, R183, UR27, -R190 ;  /* 0x0000001bb7be7c23 */ /* 0x000fc600080108be */
[----:B------:R3:W1:Y:S01]  /*c030*/  MUFU.EX2 R188, R11 ;  /* 0x0000000b00bc7308 */ /* 0x0006620000000800 */
[C---:B----4-:R-:W-:Y:S01]  /*c040*/  HMMA.16816.F32.BF16 R100, R128.reuse, R136, R100 ;  /* 0x000000888064723c */ /* 0x050fe20000041864 */
[----:B------:R-:W-:Y:S02]  /*c050*/  LOP3.LUT R136, R158, UR17, R157, 0x96, !PT ;  /* 0x000000119e887c12 */ /* 0x000fe4000f8e969d */
[----:B------:R-:W-:Y:S01]  /*c060*/  PRMT R137, R156, 0x7773, RZ ;  /* 0x000077739c897816 */ /* 0x000fe200000000ff */
[----:B------:R4:W-:Y:S04]  /*c070*/  MUFU.EX2 R183, R10 ;  /* 0x0000000a00b77308 */ /* 0x0009e80000000800 */
[----:B------:R-:W-:Y:S01]  /*c080*/  HMMA.16816.F32.BF16 R104, R128, R138, R104 ;  /* 0x0000008a8068723c */ /* 0x000fe20000041868 */
[----:B-----5:R-:W-:Y:S01]  /*c090*/  FFMA.FTZ R191, R168, UR27, -R171 ;  /* 0x0000001ba8bf7c23 */ /* 0x020fe200080108ab */
[----:B------:R-:W-:Y:S01]  /*c0a0*/  MOV R138, R156 ;  /* 0x0000009c008a7202 */ /* 0x000fe20000000f00 */
[----:B------:R-:W5:Y:S01]  /*c0b0*/  MUFU.EX2 R190, R190 ;  /* 0x000000be00be7308 */ /* 0x000f620000000800 */
[----:B------:R-:W-:Y:S01]  /*c0c0*/  LDSM.16.MT88.4 R168, [R164+0x1d800] ;  /* 0x01d80000a4a8783b */ /* 0x000fe20000004200 */
[----:B---3--:R-:W-:-:S02]  /*c0d0*/  SHF.R.U32.HI R11, RZ, 0x18, R136 ;  /* 0x00000018ff0b7819 */ /* 0x008fc40000011688 */
[----:B------:R-:W3:Y:S01]  /*c0e0*/  MUFU.EX2 R191, R191 ;  /* 0x000000bf00bf7308 */ /* 0x000ee20000000800 */
[C---:B------:R-:W-:Y:S01]  /*c0f0*/  HMMA.16816.F32.BF16 R108, R128.reuse, R8, R108 ;  /* 0x00000008806c723c */ /* 0x040fe2000004186c */
[C---:B------:R-:W-:Y:S02]  /*c100*/  PRMT R9, R156.reuse, 0x7772, RZ ;  /* 0x000077729c097816 */ /* 0x040fe400000000ff */
[----:B------:R-:W-:Y:S02]  /*c110*/  PRMT R8, R156, 0x7771, RZ ;  /* 0x000077719c087816 */ /* 0x000fe400000000ff */
[----:B------:R-:W-:Y:S01]  /*c120*/  LOP3.LUT R138, R138, 0xff, RZ, 0xc0, !PT ;  /* 0x000000ff8a8a7812 */ /* 0x000fe200078ec0ff */
[----:B------:R-:W2:Y:S01]  /*c130*/  LDSM.16.MT88.4 R156, [R166+0x19800] ;  /* 0x01980000a69c783b */ /* 0x000ea20000004200 */
[----:B------:R-:W-:Y:S01]  /*c140*/  PRMT R9, R9, 0x5410, R137 ;  /* 0x0000541009097816 */ /* 0x000fe20000000089 */
[----:B------:R-:W-:Y:S01]  /*c150*/  HMMA.16816.F32.BF16 R116, R128, R148, R116 ;  /* 0x000000948074723c */ /* 0x000fe20000041874 */
[----:B------:R-:W-:-:S02]  /*c160*/  LOP3.LUT R149, R136, 0xffff, RZ, 0xc0, !PT ;  /* 0x0000ffff88957812 */ /* 0x000fc400078ec0ff */
[C---:B------:R-:W-:Y:S02]  /*c170*/  PRMT R148, R136.reuse, 0x7632, R148 ;  /* 0x0000763288947816 */ /* 0x040fe40000000094 */
[----:B----4-:R-:W-:Y:S02]  /*c180*/  LOP3.LUT R10, R136, 0xff, RZ, 0xc0, !PT ;  /* 0x000000ff880a7812 */ /* 0x010fe400078ec0ff */
[----:B------:R-:W-:Y:S01]  /*c190*/  SHF.R.U32.HI R149, RZ, 0x8, R149 ;  /* 0x00000008ff957819 */ /* 0x000fe20000011695 */
[C---:B------:R-:W-:Y:S01]  /*c1a0*/  HMMA.16816.F32.BF16 R120, R128.reuse, R150, R120 ;  /* 0x000000968078723c */ /* 0x040fe20000041878 */
[----:B------:R-:W-:Y:S02]  /*c1b0*/  LOP3.LUT R148, R148, 0xff, RZ, 0xc0, !PT ;  /* 0x000000ff94947812 */ /* 0x000fe400078ec0ff */
[----:B------:R-:W-:Y:S02]  /*c1c0*/  PRMT R8, R138, 0x5410, R8 ;  /* 0x000054108a087816 */ /* 0x000fe40000000008 */
[----:B------:R-:W-:Y:S01]  /*c1d0*/  LOP3.LUT R9, R9, 0xff00ff, RZ, 0xc0, !PT ;  /* 0x00ff00ff09097812 */ /* 0x000fe200078ec0ff */
[----:B------:R-:W4:Y:S01]  /*c1e0*/  LDSM.16.MT88.4 R136, [R166+0x1f800] ;  /* 0x01f80000a688783b */ /* 0x000f220000004200 */
[----:B------:R-:W-:Y:S01]  /*c1f0*/  PRMT R150, R10, 0x5410, R149 ;  /* 0x000054100a967816 */ /* 0x000fe20000000095 */
[----:B-1----:R-:W-:Y:S01]  /*c200*/  HMMA.16816.F32.BF16 R124, R128, R144, R124 ;  /* 0x00000090807c723c */ /* 0x002fe2000004187c */
[----:B------:R-:W-:-:S02]  /*c210*/  PRMT R149, R148, 0x5410, R11 ;  /* 0x0000541094957816 */ /* 0x000fc4000000000b */
[--C-:B------:R-:W-:Y:S02]  /*c220*/  HSET2.LE.AND R10, R8, R165.reuse, PT ;  /* 0x000000a5080a7233 */ /* 0x100fe40003803000 */
[--C-:B------:R-:W-:Y:S02]  /*c230*/  HSET2.LE.AND R11, R9, R165.reuse, PT ;  /* 0x000000a5090b7233 */ /* 0x100fe40003803000 */
[--C-:B------:R-:W-:Y:S01]  /*c240*/  HSET2.LE.AND R8, R150, R165.reuse, PT ;  /* 0x000000a596087233 */ /* 0x100fe20003803000 */
[C---:B------:R-:W-:Y:S01]  /*c250*/  HMMA.16816.F32.BF16 R32, R128.reuse, R152, R32 ;  /* 0x000000988020723c */ /* 0x040fe20000041820 */
[----:B------:R-:W-:Y:S02]  /*c260*/  HSET2.LE.AND R9, R149, R165, PT ;  /* 0x000000a595097233 */ /* 0x000fe40003803000 */
[----:B------:R-:W-:Y:S01]  /*c270*/  F2FP.BF16.F32.PACK_AB R148, R188, R189 ;  /* 0x000000bdbc94723e */ /* 0x000fe200000010ff */
[----:B------:R-:W-:Y:S01]  /*c280*/  FADD.FTZ R189, R189, R209 ;  /* 0x000000d1bdbd7221 */ /* 0x000fe20000010000 */
[----:B------:R-:W-:Y:S01]  /*c290*/  F2FP.BF16.F32.PACK_AB R145, R216, R219 ;  /* 0x000000dbd891723e */ /* 0x000fe200000010ff */
[----:B------:R-:W-:Y:S01]  /*c2a0*/  FADD.FTZ R219, R219, R203 ;  /* 0x000000cbdbdb7221 */ /* 0x000fe20000010000 */
[----:B-----5:R-:W-:Y:S01]  /*c2b0*/  F2FP.BF16.F32.PACK_AB R144, R190, R183 ;  /* 0x000000b7be90723e */ /* 0x020fe200000010ff */
[C---:B------:R-:W-:Y:S01]  /*c2c0*/  HMMA.16816.F32.BF16 R132, R128.reuse, R154, R132 ;  /* 0x0000009a8084723c */ /* 0x040fe20000041884 */
[----:B---3--:R-:W-:Y:S01]  /*c2d0*/  F2FP.BF16.F32.PACK_AB R165, R218, R191 ;  /* 0x000000bfdaa5723e */ /* 0x008fe200000010ff */
[----:B------:R-:W1:Y:S01]  /*c2e0*/  LDSM.16.MT88.4 R152, [R166+0x1b800] ;  /* 0x01b80000a698783b */ /* 0x000e620000004200 */
[----:B------:R-:W-:Y:S01]  /*c2f0*/  LOP3.LUT R8, R148, R8, RZ, 0xc0, !PT ;  /* 0x0000000894087212 */ /* 0x000fe200078ec0ff */
[----:B------:R-:W-:Y:S01]  /*c300*/  FADD.FTZ R189, R188, R189 ;  /* 0x000000bdbcbd7221 */ /* 0x000fe20000010000 */
[----:B------:R-:W-:Y:S01]  /*c310*/  LOP3.LUT R9, R145, R9, RZ, 0xc0, !PT ;  /* 0x0000000991097212 */ /* 0x000fe200078ec0ff */
[----:B------:R-:W3:Y:S01]  /*c320*/  LDSM.16.MT88.4 R148, [R164+0x19800] ;  /* 0x01980000a494783b */ /* 0x000ee20000004200 */
[----:B------:R-:W-:Y:S01]  /*c330*/  LOP3.LUT R10, R144, R10, RZ, 0xc0, !PT ;  /* 0x0000000a900a7212 */ /* 0x000fe200078ec0ff */
[----:B------:R-:W-:Y:S01]  /*c340*/  HMMA.16816.F32.BF16 R4, R128, R146, R4 ;  /* 0x000000928004723c */ /* 0x000fe20000041804 */
[----:B------:R-:W-:Y:S01]  /*c350*/  LOP3.LUT R11, R165, R11, RZ, 0xc0, !PT ;  /* 0x0000000ba50b7212 */ /* 0x000fe200078ec0ff */
[----:B------:R-:W5:Y:S01]  /*c360*/  LDSM.16.MT88.4 R144, [R164+0x1b800] ;  /* 0x01b80000a490783b */ /* 0x000f620000004200 */
[----:B------:R-:W-:Y:S01]  /*c370*/  FADD.FTZ R219, R216, R219 ;  /* 0x000000dbd8db7221 */ /* 0x000fe20000010000 */
[----:B------:R-:W-:-:S02]  /*c380*/  FADD.FTZ R189, R183, R189 ;  /* 0x000000bdb7bd7221 */ /* 0x000fc40000010000 */
[----:B------:R-:W5:Y:S01]  /*c390*/  LDSM.16.MT88.4 R128, [R182+0x5800] ;  /* 0x00580000b680783b */ /* 0x000f620000004200 */
[----:B------:R-:W-:Y:S01]  /*c3a0*/  FADD.FTZ R219, R191, R219 ;  /* 0x000000dbbfdb7221 */ /* 0x000fe20000010000 */
[----:B--2---:R-:W-:Y:S01]  /*c3b0*/  HMMA.16816.F32.BF16 R68, R8, R140, R68 ;  /* 0x0000008c0844723c */ /* 0x004fe20000041844 */
[----:B------:R-:W-:Y:S01]  /*c3c0*/  FADD.FTZ R247, R190, R189 ;  /* 0x000000bdbef77221 */ /* 0x000fe20000010000 */
[----:B------:R-:W-:Y:S01]  /*c3d0*/  LDSM.16.MT88.4 R164, [R164+0x1f800] ;  /* 0x01f80000a4a4783b */ /* 0x000fe20000004200 */
[----:B------:R-:W-:-:S05]  /*c3e0*/  FADD.FTZ R246, R218, R219 ;  /* 0x000000dbdaf67221 */ /* 0x000fca0000010000 */
[C---:B------:R-:W-:Y:S01]  /*c3f0*/  HMMA.16816.F32.BF16 R72, R8.reuse, R142, R72 ;  /* 0x0000008e0848723c */ /* 0x040fe20000041848 */
[----:B------:R-:W2:Y:S07]  /*c400*/  LDSM.16.MT88.4 R140, [R182+0x1800] ;  /* 0x00180000b68c783b */ /* 0x000eae0000004200 */
[C---:B------:R-:W-:Y:S08]  /*c410*/  HMMA.16816.F32.BF16 R160, R8.reuse, R156, R160 ;  /* 0x0000009c08a0723c */ /* 0x040ff000000418a0 */
[C---:B----4-:R-:W-:Y:S08]  /*c420*/  HMMA.16816.F32.BF16 R100, R8.reuse, R136, R100 ;  /* 0x000000880864723c */ /* 0x050ff00000041864 */
[C---:B-1----:R-:W-:Y:S08]  /*c430*/  HMMA.16816.F32.BF16 R36, R8.reuse, R152, R36 ;  /* 0x000000980824723c */ /* 0x042ff00000041824 */
[C---:B------:R-:W-:Y:S08]  /*c440*/  HMMA.16816.F32.BF16 R40, R8.reuse, R154, R40 ;  /* 0x0000009a0828723c */ /* 0x040ff00000041828 */
[C---:B------:R-:W-:Y:S01]  /*c450*/  HMMA.16816.F32.BF16 R104, R8.reuse, R138, R104 ;  /* 0x0000008a0868723c */ /* 0x040fe20000041868 */
[----:B------:R-:W1:Y:S07]  /*c460*/  LDSM.16.MT88.4 R136, [R182+0x3800] ;  /* 0x00380000b688783b */ /* 0x000e6e0000004200 */
[C---:B---3--:R-:W-:Y:S01]  /*c470*/  HMMA.16816.F32.BF16 R152, R8.reuse, R148, R16 ;  /* 0x000000940898723c */ /* 0x048fe20000041810 */
[----:B------:R-:W-:Y:S07]  /*c480*/  LDSM.16.MT88.4 R16, [R181+0x1800] ;  /* 0x00180000b510783b */ /* 0x000fee0000004200 */
[C---:B-----5:R-:W-:Y:S08]  /*c490*/  HMMA.16816.F32.BF16 R44, R8.reuse, R144, R44 ;  /* 0x00000090082c723c */ /* 0x060ff0000004182c */
        /* <DEDUP_REMOVED lines=8> */
[C---:B--2---:R-:W-:Y:S01]  /*c520*/  HMMA.16816.F32.BF16 R144, R8.reuse, R140, R24 ;  /* 0x0000008c0890723c */ /* 0x044fe20000041818 */
[----:B------:R-:W2:Y:S07]  /*c530*/  LDSM.16.MT88.4 R24, [R181+0x5800] ;  /* 0x00580000b518783b */ /* 0x000eae0000004200 */
[C---:B-1----:R-:W-:Y:S08]  /*c540*/  HMMA.16816.F32.BF16 R52, R8.reuse, R136, R52 ;  /* 0x000000880834723c */ /* 0x042ff00000041834 */
        /* <DEDUP_REMOVED lines=32> */
[C---:B------:R-:W-:Y:S01]  /*c750*/  LEA R6, P0, R8.reuse, R232, 0x7 ;  /* 0x000000e808067211 */ /* 0x040fe200078038ff */
[----:B------:R-:W-:Y:S01]  /*c760*/  ULEA.HI.X UR7, UR8, UR7, UR9, 0x5, UP0 ;  /* 0x0000000708077291 */ /* 0x000fe200080f2c09 */
[----:B------:R-:W-:Y:S01]  /*c770*/  IMAD.U32 R4, RZ, RZ, UR4 ;  /* 0x00000004ff047e24 */ /* 0x000fe2000f8e00ff */
[----:B------:R-:W-:Y:S01]  /*c780*/  UISETP.GT.U32.AND UP0, UPT, UR16, UR19, UPT ;  /* 0x000000131000728c */ /* 0x000fe2000bf04070 */
[----:B------:R-:W-:-:S03]  /*c790*/  LEA.HI.X R7, R8, R231, R3, 0x7, P0 ;  /* 0x000000e708077211 */ /* 0x000fc600000f3c03 */
        /* <DEDUP_REMOVED lines=58> */
[----:B------:R-:W2:Y:S04]  /*cb40*/  LDSM.16.M88.4 R180, [R187+0x10800] ;  /* 0x01080000bbb4783b */ /* 0x000ea80000000200 */
[----:B------:R-:W2:Y:S04]  /*cb50*/  LDSM.16.M88.4 R16, [R187+0x11000] ;  /* 0x01100000bb10783b */ /* 0x000ea80000000200 */
[----:B---3--:R-:W3:Y:S04]  /*cb60*/  LDSM.16.M88.4 R12, [R187+0x11800] ;  /* 0x01180000bb0c783b */ /* 0x008ee80000000200 */
        /* <DEDUP_REMOVED lines=8> */
[C---:B-1----:R-:W-:Y:S08]  /*cbf0*/  HMMA.16816.F32.BF16 R32, R20.reuse, R28, RZ ;  /* 0x0000001c1420723c */ /* 0x042ff000000418ff */
[C---:B------:R-:W-:Y:S08]  /*cc00*/  HMMA.16816.F32.BF16 R28, R20.reuse, R30, RZ ;  /* 0x0000001e141c723c */ /* 0x040ff000000418ff */
[C---:B--2---:R-:W-:Y:S08]  /*cc10*/  HMMA.16816.F32.BF16 R24, R20.reuse, R4, RZ ;  /* 0x000000041418723c */ /* 0x044ff000000418ff */
[----:B------:R-:W-:Y:S01]  /*cc20*/  HMMA.16816.F32.BF16 R20, R20, R6, RZ ;  /* 0x000000061414723c */ /* 0x000fe200000418ff */
[----:B------:R-:W1:Y:S07]  /*cc30*/  LDSM.16.M88.4 R4, [R210] ;  /* 0x00000000d204783b */ /* 0x000e6e0000000200 */
[C---:B------:R-:W-:Y:S08]  /*cc40*/  HMMA.16816.F32.BF16 R176, R8.reuse, R188, R176 ;  /* 0x000000bc08b0723c */ /* 0x040ff000000418b0 */
[C---:B------:R-:W-:Y:S01]  /*cc50*/  HMMA.16816.F32.BF16 R172, R8.reuse, R190, R172 ;  /* 0x000000be08ac723c */ /* 0x040fe200000418ac */
[----:B------:R-:W2:Y:S07]  /*cc60*/  LDSM.16.M88.4 R188, [R208+0x11000] ;  /* 0x01100000d0bc783b */ /* 0x000eae0000000200 */
[C---:B------:R-:W-:Y:S08]  /*cc70*/  HMMA.16816.F32.BF16 R168, R8.reuse, R180, R168 ;  /* 0x000000b408a8723c */ /* 0x040ff000000418a8 */
[C---:B------:R-:W-:Y:S01]  /*cc80*/  HMMA.16816.F32.BF16 R164, R8.reuse, R182, R164 ;  /* 0x000000b608a4723c */ /* 0x040fe200000418a4 */
[----:B------:R-:W4:Y:S07]  /*cc90*/  LDSM.16.M88.4 R180, [R208+0x11800] ;  /* 0x01180000d0b4783b */ /* 0x000f2e0000000200 */
[C---:B------:R-:W-:Y:S08]  /*cca0*/  HMMA.16816.F32.BF16 R32, R8.reuse, R16, R32 ;  /* 0x000000100820723c */ /* 0x040ff00000041820 */
[C---:B------:R-:W-:Y:S01]  /*ccb0*/  HMMA.16816.F32.BF16 R28, R8.reuse, R18, R28 ;  /* 0x00000012081c723c */ /* 0x040fe2000004181c */
[----:B------:R-:W5:Y:S07]  /*ccc0*/  LDSM.16.M88.4 R16, [R209] ;  /* 0x00000000d110783b */ /* 0x000f6e0000000200 */
        /* <DEDUP_REMOVED lines=13> */
[C---:B----4-:R-:W-:Y:S08]  /*cda0*/  HMMA.16816.F32.BF16 R24, R4.reuse, R180, R24 ;  /* 0x000000b40418723c */ /* 0x050ff00000041818 */
[----:B------:R-:W-:Y:S01]  /*cdb0*/  HMMA.16816.F32.BF16 R20, R4, R182, R20 ;  /* 0x000000b60414723c */ /* 0x000fe20000041814 */
[----:B------:R-:W2:Y:S04]  /*cdc0*/  LDSM.16.M88.4 R4, [R205+0x12000] ;  /* 0x01200000cd04783b */ /* 0x000ea80000000200 */
[----:B------:R-:W4:Y:S03]  /*cdd0*/  LDSM.16.M88.4 R180, [R205+0x12800] ;  /* 0x01280000cdb4783b */ /* 0x000f260000000200 */
[C---:B-----5:R-:W-:Y:S08]  /*cde0*/  HMMA.16816.F32.BF16 R176, R16.reuse, R192, R176 ;  /* 0x000000c010b0723c */ /* 0x060ff000000418b0 */
[C---:B------:R-:W-:Y:S01]  /*cdf0*/  HMMA.16816.F32.BF16 R172, R16.reuse, R194, R172 ;  /* 0x000000c210ac723c */ /* 0x040fe200000418ac */
[----:B------:R-:W5:Y:S07]  /*ce00*/  LDSM.16.M88.4 R192, [R205+0x13800] ;  /* 0x01380000cdc0783b */ /* 0x000f6e0000000200 */
[C---:B---3--:R-:W-:Y:S08]  /*ce10*/  HMMA.16816.F32.BF16 R168, R16.reuse, R12, R168 ;  /* 0x0000000c10a8723c */ /* 0x048ff000000418a8 */
[C---:B------:R-:W-:Y:S01]  /*ce20*/  HMMA.16816.F32.BF16 R164, R16.reuse, R14, R164 ;  /* 0x0000000e10a4723c */ /* 0x040fe200000418a4 */
[----:B------:R-:W-:Y:S07]  /*ce30*/  LDSM.16.M88.4 R12, [R204+0x4000] ;  /* 0x00400000cc0c783b */ /* 0x000fee0000000200 */
[C---:B------:R-:W-:Y:S08]  /*ce40*/  HMMA.16816.F32.BF16 R32, R16.reuse, R8, R32 ;  /* 0x000000081020723c */ /* 0x040ff00000041820 */
        /* <DEDUP_REMOVED lines=14> */
[----:B------:R-:W-:Y:S07]  /*cf30*/  LDSM.16.M88.4 R196, [R208+0x12800] ;  /* 0x01280000d0c4783b */ /* 0x000fee0000000200 */
[C---:B-----5:R-:W-:Y:S08]  /*cf40*/  HMMA.16816.F32.BF16 R24, R188.reuse, R192, R24 ;  /* 0x000000c0bc18723c */ /* 0x060ff00000041818 */
        /* <DEDUP_REMOVED lines=8> */
[----:B------:R-:W-:Y:S07]  /*cfd0*/  LDSM.16.M88.4 R16, [R3+0x12000] ;  /* 0x012000000310783b */ /* 0x000fee0000000200 */
[C---:B--2---:R-:W-:Y:S08]  /*cfe0*/  HMMA.16816.F32.BF16 R32, R12.reuse, R4, R32 ;  /* 0x000000040c20723c */ /* 0x044ff00000041820 */
[C---:B------:R-:W-:Y:S01]  /*cff0*/  HMMA.16816.F32.BF16 R28, R12.reuse, R6, R28 ;  /* 0x000000060c1c723c */ /* 0x040fe2000004181c */
[----:B------:R-:W1:Y:S07]  /*d000*/  LDSM.16.M88.4 R4, [R209+0x4000] ;  /* 0x00400000d104783b */ /* 0x000e6e0000000200 */
[C---:B----4-:R-:W-:Y:S08]  /*d010*/  HMMA.16816.F32.BF16 R24, R12.reuse, R180, R24 ;  /* 0x000000b40c18723c */ /* 0x050ff00000041818 */
        /* <DEDUP_REMOVED lines=45> */
[C---:B------:R-:W-:Y:S08]  /*d2f0*/  HMMA.16816.F32.BF16 R168, R4.reuse, R180, R168 ;  /* 0x000000b404a8723c */ /* 0x040ff000000418a8 */
[C---:B------:R-:W-:Y:S01]  /*d300*/  HMMA.16816.F32.BF16 R164, R4.reuse, R182, R164 ;  /* 0x000000b604a4723c */ /* 0x040fe200000418a4 */
[----:B------:R-:W-:Y:S07]  /*d310*/  LDSM.16.M88.4 R180, [R3+0x14000] ;  /* 0x0140000003b4783b */ /* 0x000fee0000000200 */
[C---:B----4-:R-:W-:Y:S08]  /*d320*/  HMMA.16816.F32.BF16 R32, R4.reuse, R8, R32 ;  /* 0x000000080420723c */ /* 0x050ff00000041820 */
[C---:B------:R-:W-:Y:S01]  /*d330*/  HMMA.16816.F32.BF16 R28, R4.reuse, R10, R28 ;  /* 0x0000000a041c723c */ /* 0x040fe2000004181c */
[----:B------:R-:W4:Y:S07]  /*d340*/  LDSM.16.M88.4 R8, [R209+0x8000] ;  /* 0x00800000d108783b */ /* 0x000f2e0000000200 */
[C---:B-1----:R-:W-:Y:S08]  /*d350*/  HMMA.16816.F32.BF16 R24, R4.reuse, R16, R24 ;  /* 0x000000100418723c */ /* 0x042ff00000041818 */
[----:B------:R-:W-:Y:S01]  /*d360*/  HMMA.16816.F32.BF16 R20, R4, R18, R20 ;  /* 0x000000120414723c */ /* 0x000fe20000041814 */
[----:B------:R-:W1:Y:S04]  /*d370*/  LDSM.16.M88.4 R4, [R3+0x15000] ;  /* 0x015000000304783b */ /* 0x000e680000000200 */
[----:B------:R-:W1:Y:S03]  /*d380*/  LDSM.16.M88.4 R16, [R3+0x14800] ;  /* 0x014800000310783b */ /* 0x000e660000000200 */
[C---:B--2---:R-:W-:Y:S08]  /*d390*/  HMMA.16816.F32.BF16 R176, R12.reuse, R200, R176 ;  /* 0x000000c80cb0723c */ /* 0x044ff000000418b0 */
        /* <DEDUP_REMOVED lines=15> */
[C---:B-1----:R-:W-:Y:S08]  /*d490*/  HMMA.16816.F32.BF16 R32, R8.reuse, R4, R32 ;  /* 0x000000040820723c */ /* 0x042ff00000041820 */
[C---:B------:R-:W-:Y:S01]  /*d4a0*/  HMMA.16816.F32.BF16 R28, R8.reuse, R6, R28 ;  /* 0x00000006081c723c */ /* 0x040fe2000004181c */
[----:B------:R-:W-:Y:S04]  /*d4b0*/  LDSM.16.M88.4 R4, [R204+0xc000] ;  /* 0x00c00000cc04783b */ /* 0x000fe80000000200 */
[----:B------:R-:W-:Y:S03]  /*d4c0*/  LDSM.16.M88.4 R204, [R187+0x17800] ;  /* 0x01780000bbcc783b */ /* 0x000fe60000000200 */
[C---:B------:R-:W-:Y:S08]  /*d4d0*/  HMMA.16816.F32.BF16 R168, R8.reuse, R16, R168 ;  /* 0x0000001008a8723c */ /* 0x040ff000000418a8 */
[C---:B--2---:R-:W-:Y:S08]  /*d4e0*/  HMMA.16816.F32.BF16 R24, R8.reuse, R12, R24 ;  /* 0x0000000c0818723c */ /* 0x044ff00000041818 */
[C---:B------:R-:W-:Y:S01]  /*d4f0*/  HMMA.16816.F32.BF16 R20, R8.reuse, R14, R20 ;  /* 0x0000000e0814723c */ /* 0x040fe20000041814 */
[----:B------:R-:W1:Y:S07]  /*d500*/  LDSM.16.M88.4 R12, [R187+0x16800] ;  /* 0x01680000bb0c783b */ /* 0x000e6e0000000200 */
[----:B------:R-:W-:Y:S01]  /*d510*/  HMMA.16816.F32.BF16 R164, R8, R18, R164 ;  /* 0x0000001208a4723c */ /* 0x000fe200000418a4 */
[----:B------:R-:W2:Y:S04]  /*d520*/  LDSM.16.M88.4 R16, [R187+0x16000] ;  /* 0x01600000bb10783b */ /* 0x000ea80000000200 */
[----:B------:R-:W-:Y:S03]  /*d530*/  LDSM.16.M88.4 R8, [R187+0x17000] ;  /* 0x01700000bb08783b */ /* 0x000fe60000000200 */
        /* <DEDUP_REMOVED lines=23> */
[C---:B------:R-:W-:Y:S08]  /*d6b0*/  HMMA.16816.F32.BF16 R20, R4.reuse, R206, R20 ;  /* 0x000000ce0414723c */ /* 0x040ff00000041814 */
[C---:B------:R-:W-:Y:S08]  /*d6c0*/  HMMA.16816.F32.BF16 R32, R4.reuse, R8, R32 ;  /* 0x000000080420723c */ /* 0x040ff00000041820 */
[----:B------:R-:W-:Y:S01]  /*d6d0*/  HMMA.16816.F32.BF16 R28, R4, R10, R28 ;  /* 0x0000000a041c723c */ /* 0x000fe2000004181c */
[----:B------:R-:W3:Y:S04]  /*d6e0*/  LDSM.16.M88.4 R4, [R3+0x17000] ;  /* 0x017000000304783b */ /* 0x000ee80000000200 */
[----:B------:R2:W3:Y:S01]  /*d6f0*/  LDSM.16.M88.4 R8, [R3+0x16800] ;  /* 0x016800000308783b */ /* 0x0004e20000000200 */
[----:B------:R-:W-:-:S04]  /*d700*/  DEPBAR.LE SB0, 0x0 ;  /* 0x000080000000791a */ /* 0x000fc80000000000 */
[C---:B----4-:R-:W-:Y:S08]  /*d710*/  HMMA.16816.F32.BF16 R176, R200.reuse, R196, R176 ;  /* 0x000000c4c8b0723c */ /* 0x050ff000000418b0 */
[C---:B-----5:R-:W-:Y:S08]  /*d720*/  HMMA.16816.F32.BF16 R24, R200.reuse, R180, R24 ;  /* 0x000000b4c818723c */ /* 0x060ff00000041818 */
[C---:B------:R-:W-:Y:S08]  /*d730*/  HMMA.16816.F32.BF16 R20, R200.reuse, R182, R20 ;  /* 0x000000b6c814723c */ /* 0x040ff00000041814 */
[C---:B------:R-:W-:Y:S08]  /*d740*/  HMMA.16816.F32.BF16 R32, R200.reuse, R188, R32 ;  /* 0x000000bcc820723c */ /* 0x040ff00000041820 */
[----:B------:R-:W-:Y:S08]  /*d750*/  HMMA.16816.F32.BF16 R172, R200, R198, R172 ;  /* 0x000000c6c8ac723c */ /* 0x000ff000000418ac */
[----:B-1----:R-:W-:Y:S01]  /*d760*/  HMMA.16816.F32.BF16 R176, R16, R12, R176 ;  /* 0x0000000c10b0723c */ /* 0x002fe200000418b0 */
[----:B------:R-:W-:-:S02]  /*d770*/  IMAD.U32 R12, RZ, RZ, UR22 ;  /* 0x00000016ff0c7e24 */ /* 0x000fc4000f8e00ff */
[----:B------:R-:W-:Y:S02]  /*d780*/  IMAD.U32 R13, RZ, RZ, UR4 ;  /* 0x00000004ff0d7e24 */ /* 0x000fe4000f8e00ff */
[----:B------:R-:W-:-:S03]  /*d790*/  IMAD R12, R12, 0x40, R185 ;  /* 0x000000400c0c7824 */ /* 0x000fc600078e02b9 */
[----:B------:R-:W-:Y:S01]  /*d7a0*/  HMMA.16816.F32.BF16 R28, R200, R190, R28 ;  /* 0x000000bec81c723c */ /* 0x000fe2000004181c */
[----:B--2---:R-:W-:-:S07]  /*d7b0*/  VIADD R3, R12, UR21 ;  /* 0x000000150c037c36 */ /* 0x004fce0008000000 */
[C---:B------:R-:W-:Y:S08]  /*d7c0*/  HMMA.16816.F32.BF16 R24, R16.reuse, R192, R24 ;  /* 0x000000c01018723c */ /* 0x040ff00000041818 */
[C---:B------:R-:W-:Y:S08]  /*d7d0*/  HMMA.16816.F32.BF16 R20, R16.reuse, R194, R20 ;  /* 0x000000c21014723c */ /* 0x040ff00000041814 */
[----:B---3--:R-:W-:Y:S01]  /*d7e0*/  HMMA.16816.F32.BF16 R32, R16, R4, R32 ;  /* 0x000000041020723c */ /* 0x008fe20000041820 */
[----:B------:R-:W-:Y:S01]  /*d7f0*/  VIADD R4, R12, 0xffffff40 ;  /* 0xffffff400c047836 */ /* 0x000fe20000000000 */
[----:B------:R-:W-:Y:S04]  /*d800*/  BAR.SYNC.DEFER_BLOCKING 0x0 ;  /* 0x0000000000007b1d */ /* 0x000fe80000010000 */
[----:B------:R-:W-:-:S02]  /*d810*/  ISETP.GE.AND P0, PT, R4, R229, PT ;  /* 0x000000e50400720c */ /* 0x000fc40003f06270 */
[C---:B------:R-:W-:Y:S01]  /*d820*/  HMMA.16816.F32.BF16 R168, R16.reuse, R8, R168 ;  /* 0x0000000810a8723c */ /* 0x040fe200000418a8 */
[--C-:B------:R-:W-:Y:S02]  /*d830*/  IADD3 R9, PT, PT, R230, 0xc0, -R3.reuse ;  /* 0x000000c0e6097810 */ /* 0x100fe40007ffe803 */
[----:B------:R-:W-:Y:S02]  /*d840*/  ISETP.GE.AND P5, PT, R4, R228, PT ;  /* 0x000000e40400720c */ /* 0x000fe40003fa6270 */
[----:B------:R-:W-:Y:S02]  /*d850*/  IABS R9, R9 ;  /* 0x0000000900097213 */ /* 0x000fe40000000000 */
[C---:B------:R-:W-:Y:S01]  /*d860*/  IADD3 R8, PT, PT, R230.reuse, 0xbf, -R3 ;  /* 0x000000bfe6087810 */ /* 0x040fe20007ffe803 */
[----:B------:R-:W-:Y:S01]  /*d870*/  HMMA.16816.F32.BF16 R172, R16, R14, R172 ;  /* 0x0000000e10ac723c */ /* 0x000fe200000418ac */
[C---:B------:R-:W-:Y:S01]  /*d880*/  VIADD R14, R230.reuse, 0x8 ;  /* 0x00000008e60e7836 */ /* 0x040fe20000000000 */
[----:B------:R-:W-:-:S02]  /*d890*/  IADD3 R15, PT, PT, R230, -UR21, -R13 ;  /* 0x80000015e60f7c10 */ /* 0x000fc4000fffe80d */
[----:B------:R-:W-:Y:S02]  /*d8a0*/  I2FP.F32.S32 R9, R9 ;  /* 0x0000000900097245 */ /* 0x000fe40000201400 */
[----:B------:R-:W-:Y:S02]  /*d8b0*/  IADD3 R13, PT, PT, R14, -UR21, -R13 ;  /* 0x800000150e0d7c10 */ /* 0x000fe4000fffe80d */
[----:B------:R-:W-:Y:S01]  /*d8c0*/  HMMA.16816.F32.BF16 R164, R16, R10, R164 ;  /* 0x0000000a10a4723c */ /* 0x000fe200000418a4 */
[----:B------:R-:W-:Y:S02]  /*d8d0*/  ISETP.GT.AND P6, PT, R15, R4, PT ;  /* 0x000000040f00720c */ /* 0x000fe40003fc4270 */
[----:B------:R-:W-:-:S05]  /*d8e0*/  P2R R10, PR, RZ, 0x1 ;  /* 0x00000001ff0a7803 */ /* 0x000fca0000000000 */
[----:B------:R-:W-:Y:S01]  /*d8f0*/  HMMA.16816.F32.BF16 R28, R16, R6, R28 ;  /* 0x00000006101c723c */ /* 0x000fe2000004181c */
[----:B------:R-:W-:Y:S01]  /*d900*/  IADD3 R7, PT, PT, R14, 0xc0, -R3 ;  /* 0x000000c00e077810 */ /* 0x000fe20007ffe803 */
[----:B------:R-:W-:-:S03]  /*d910*/  NOP ;  /* 0x0000000000007918 */ /* 0x000fc60000000000 */
[----:B------:R-:W-:-:S15]  /*d920*/  BRA.U !UP0, `(.L_x_2089) ;  /* 0x0000000108f87547 */ /* 0x000fde000b800000 */
        /* <DEDUP_REMOVED lines=62> */
.L_x_2089:
[----:B------:R-:W-:Y:S01]  /*dd10*/  IABS R7, R7 ;  /* 0x0000000700077213 */ /* 0x000fe20000000000 */
[----:B------:R-:W-:Y:S01]  /*dd20*/  FFMA.FTZ R9, R9, -UR6, R176 ;  /* 0x8000000609097c23 */ /* 0x000fe200080100b0 */
[----:B------:R-:W-:Y:S01]  /*dd30*/  IABS R8, R8 ;  /* 0x0000000800087213 */ /* 0x000fe20000000000 */
[C---:B------:R-:W-:Y:S01]  /*dd40*/  VIADD R5, R12.reuse, 0xffffff48 ;  /* 0xffffff480c057836 */ /* 0x040fe20000000000 */
[----:B------:R-:W-:Y:S01]  /*dd50*/  I2FP.F32.S32 R7, R7 ;  /* 0x0000000700077245 */ /* 0x000fe20000201400 */
[----:B-1----:R-:W-:Y:S01]  /*dd60*/  VIADD R17, R12, 0xffffff50 ;  /* 0xffffff500c117836 */ /* 0x002fe20000000000 */
[--C-:B------:R-:W-:Y:S01]  /*dd70*/  IADD3 R11, PT, PT, R230, 0xb8, -R3.reuse ;  /* 0x000000b8e60b7810 */ /* 0x100fe20007ffe803 */
[----:B------:R-:W-:Y:S01]  /*dd80*/  VIADD R18, R12, 0xffffff51 ;  /* 0xffffff510c127836 */ /* 0x000fe20000000000 */
[----:B------:R-:W-:Y:S01]  /*dd90*/  ISETP.GT.AND P1, PT, R13, R4, PT ;  /* 0x000000040d00720c */ /* 0x000fe20003f24270 */
[----:B------:R-:W-:Y:S01]  /*dda0*/  FFMA.FTZ R6, R7, -UR6, R178 ;  /* 0x8000000607067c23 */ /* 0x000fe200080100b2 */
[----:B------:R-:W-:Y:S01]  /*ddb0*/  IADD3 R7, PT, PT, R14, 0xb8, -R3 ;  /* 0x000000b80e077810 */ /* 0x000fe20007ffe803 */
[----:B------:R-:W-:Y:S01]  /*ddc0*/  VIADD R4, R12, 0xffffff41 ;  /* 0xffffff410c047836 */ /* 0x000fe20000000000 */
[----:B------:R-:W-:Y:S01]  /*ddd0*/  I2FP.F32.S32 R8, R8 ;  /* 0x0000000800087245 */ /* 0x000fe20000201400 */
[----:B------:R-:W-:Y:S01]  /*dde0*/  USHF.L.U32 UR24, UR16, 0x1, URZ ;  /* 0x0000000110187899 */ /* 0x000fe200080006ff */
[----:B------:R-:W-:Y:S01]  /*ddf0*/  FSEL R9, R9, -INF , !P6 ;  /* 0xff80000009097808 */ /* 0x000fe20007000000 */
[----:B------:R-:W-:Y:S01]  /*de00*/  UIADD3 UR11, UPT, UPT, UR32, -0x61c88647, URZ ;  /* 0x9e3779b9200b7890 */ /* 0x000fe2000fffe0ff */
[----:B------:R-:W-:Y:S01]  /*de10*/  ISETP.NE.AND P6, PT, R10, RZ, PT ;  /* 0x000000ff0a00720c */ /* 0x000fe20003fc5270 */
[----:B------:R-:W-:Y:S01]  /*de20*/  FFMA.FTZ R177, R8, -UR6, R177 ;  /* 0x8000000608b17c23 */ /* 0x000fe200080100b1 */
[----:B------:R-:W-:Y:S01]  /*de30*/  IABS R11, R11 ;  /* 0x0000000b000b7213 */ /* 0x000fe20000000000 */
[----:B------:R-:W-:Y:S01]  /*de40*/  UIADD3 UR10, UPT, UPT, UR32, 0x3c6ef372, URZ ;  /* 0x3c6ef372200a7890 */ /* 0x000fe2000fffe0ff */
[--C-:B------:R-:W-:Y:S01]  /*de50*/  IADD3 R10, PT, PT, R230, 0xb7, -R3.reuse ;  /* 0x000000b7e60a7810 */ /* 0x100fe20007ffe803 */
[----:B------:R-:W-:Y:S01]  /*de60*/  UIADD3 UR17, UPT, UPT, UR33, 0x76cf5d0a, URZ ;  /* 0x76cf5d0a21117890 */ /* 0x000fe2000fffe0ff */
[----:B------:R-:W-:Y:S01]  /*de70*/  IABS R7, R7 ;  /* 0x0000000700077213 */ /* 0x000fe20000000000 */
[----:B------:R-:W-:Y:S01]  /*de80*/  UIADD3 UR15, UPT, UPT, UR33, 0x32370b8f, URZ ;  /* 0x32370b8f210f7890 */ /* 0x000fe2000fffe0ff */
[----:B------:R-:W-:Y:S01]  /*de90*/  ISETP.GT.AND P2, PT, R15, R4, PT ;  /* 0x000000040f00720c */ /* 0x000fe20003f44270 */
[----:B------:R-:W-:Y:S01]  /*dea0*/  UIADD3 UR9, UPT, UPT, UR32, -0x255992d5, URZ ;  /* 0xdaa66d2b20097890 */ /* 0x000fe2000fffe0ff */
[----:B------:R-:W-:Y:S01]  /*deb0*/  FSEL R6, R6, -INF , !P1 ;  /* 0xff80000006067808 */ /* 0x000fe20004800000 */
[----:B------:R-:W-:Y:S01]  /*dec0*/  UIADD3 UR8, UPT, UPT, UR32, 0x78dde6e4, URZ ;  /* 0x78dde6e420087890 */ /* 0x000fe2000fffe0ff */
[----:B------:R-:W-:Y:S01]  /*ded0*/  I2FP.F32.S32 R11, R11 ;  /* 0x0000000b000b7245 */ /* 0x000fe20000201400 */
[----:B------:R-:W-:Y:S01]  /*dee0*/  UIADD3 UR14, UPT, UPT, UR33, -0x126145ec, URZ ;  /* 0xed9eba14210e7890 */ /* 0x000fe2000fffe0ff */
[----:B------:R-:W-:Y:S01]  /*def0*/  IABS R10, R10 ;  /* 0x0000000a000a7213 */ /* 0x000fe20000000000 */
[----:B------:R-:W-:Y:S01]  /*df00*/  UIADD3 UR13, UPT, UPT, UR33, -0x56f99767, URZ ;  /* 0xa9066899210d7890 */ /* 0x000fe2000fffe0ff */
[----:B------:R-:W-:Y:S01]  /*df10*/  I2FP.F32.S32 R7, R7 ;  /* 0x0000000700077245 */ /* 0x000fe20000201400 */
[----:B------:R-:W-:Y:S01]  /*df20*/  FFMA.FTZ R11, R11, -UR6, R172 ;  /* 0x800000060b0b7c23 */ /* 0x000fe200080100ac */
[----:B------:R-:W-:Y:S01]  /*df30*/  FSEL R8, R9, -INF , !P6 ;  /* 0xff80000009087808 */ /* 0x000fe20007000000 */
[----:B------:R-:W-:Y:S01]  /*df40*/  UIADD3 UR4, UPT, UPT, UR32, -0x4ab325aa, URZ ;  /* 0xb54cda5620047890 */ /* 0x000fe2000fffe0ff */
[----:B------:R-:W-:Y:S01]  /*df50*/  IADD3 R16, PT, PT, R230, 0xb0, -R3 ;  /* 0x000000b0e6107810 */ /* 0x000fe20007ffe803 */
[----:B------:R-:W-:Y:S01]  /*df60*/  FFMA.FTZ R7, R7, -UR6, R174 ;  /* 0x8000000607077c23 */ /* 0x000fe200080100ae */
[----:B------:R-:W-:Y:S01]  /*df70*/  FSEL R6, R6, -INF , !P5 ;  /* 0xff80000006067808 */ /* 0x000fe20006800000 */
[----:B------:R-:W1:Y:S01]  /*df80*/  LDCU UR23, c[0x0][0x45c] ;  /* 0x00008b80ff1777ac */ /* 0x000e620008000800 */
[----:B------:R-:W-:Y:S01]  /*df90*/  FSEL R9, R177, -INF , !P2 ;  /* 0xff800000b1097808 */ /* 0x000fe20005000000 */
[----:B------:R-:W-:Y:S01]  /*dfa0*/  IMAD.MOV.U32 R187, RZ, RZ, 0x20 ;  /* 0x00000020ffbb7424 */ /* 0x000fe200078e00ff */
[----:B------:R-:W-:Y:S01]  /*dfb0*/  ISETP.GT.AND P6, PT, R15, R5, PT ;  /* 0x000000050f00720c */ /* 0x000fe20003fc4270 */
[----:B------:R-:W-:Y:S01]  /*dfc0*/  UIADD3 UR7, UPT, UPT, UR32, 0x1715609d, URZ ;  /* 0x1715609d20077890 */ /* 0x000fe2000fffe0ff */
[C---:B------:R-:W-:Y:S01]  /*dfd0*/  ISETP.GE.AND P1, PT, R5.reuse, R229, PT ;  /* 0x000000e50500720c */ /* 0x040fe20003f26270 */
[----:B------:R-:W-:Y:S01]  /*dfe0*/  UIADD3 UR12, UPT, UPT, UR33, 0x646e171e, URZ ;  /* 0x646e171e210c7890 */ /* 0x000fe2000fffe0ff */
[----:B------:R-:W-:Y:S01]  /*dff0*/  ISETP.GE.AND P5, PT, R5, R228, PT ;  /* 0x000000e40500720c */ /* 0x000fe20003fa6270 */
[----:B------:R-:W-:Y:S01]  /*e000*/  UISETP.GT.U32.AND UP0, UPT, UR16, UR19, UPT ;  /* 0x000000131000728c */ /* 0x000fe2000bf04070 */
[----:B------:R-:W-:Y:S01]  /*e010*/  ISETP.GT.AND P2, PT, R13, R5, PT ;  /* 0x000000050d00720c */ /* 0x000fe20003f44270 */
[----:B------:R-:W-:Y:S01]  /*e020*/  VIADD R5, R12, 0xffffff49 ;  /* 0xffffff490c057836 */ /* 0x000fe20000000000 */
[----:B------:R-:W-:-:S02]  /*e030*/  I2FP.F32.S32 R10, R10 ;  /* 0x0000000a000a7245 */ /* 0x000fc40000201400 */
[----:B------:R-:W-:Y:S02]  /*e040*/  ISETP.GE.AND P3, PT, R4, R229, PT ;  /* 0x000000e50400720c */ /* 0x000fe40003f66270 */
[----:B------:R-:W-:Y:S01]  /*e050*/  IABS R16, R16 ;  /* 0x0000001000107213 */ /* 0x000fe20000000000 */
[----:B------:R-:W-:Y:S01]  /*e060*/  FFMA.FTZ R10, R10, -UR6, R173 ;  /* 0x800000060a0a7c23 */ /* 0x000fe200080100ad */
[----:B------:R-:W-:Y:S02]  /*e070*/  FSEL R9, R9, -INF , !P3 ;  /* 0xff80000009097808 */ /* 0x000fe40005800000 */
[----:B------:R-:W-:Y:S01]  /*e080*/  ISETP.GT.AND P3, PT, R15, R5, PT ;  /* 0x000000050f00720c */ /* 0x000fe20003f64270 */
[----:B------:R-:W-:Y:S01]  /*e090*/  @UP0 UIADD3 UR22, UPT, UPT, UR22, -0x4, URZ ;  /* 0xfffffffc16160890 */ /* 0x000fe2000fffe0ff */
[----:B------:R-:W-:Y:S02]  /*e0a0*/  FSEL R11, R11, -INF , !P6 ;  /* 0xff8000000b0b7808 */ /* 0x000fe40007000000 */
[----:B------:R-:W-:-:S02]  /*e0b0*/  FSEL R7, R7, -INF , !P2 ;  /* 0xff80000007077808 */ /* 0x000fc40005000000 */
[----:B------:R-:W-:Y:S02]  /*e0c0*/  I2FP.F32.S32 R16, R16 ;  /* 0x0000001000107245 */ /* 0x000fe40000201400 */
[----:B------:R-:W-:Y:S02]  /*e0d0*/  FSEL R11, R11, -INF , !P1 ;  /* 0xff8000000b0b7808 */ /* 0x000fe40004800000 */
[----:B------:R-:W-:Y:S01]  /*e0e0*/  FSEL R7, R7, -INF , !P5 ;  /* 0xff80000007077808 */ /* 0x000fe20006800000 */
[----:B------:R-:W-:Y:S01]  /*e0f0*/  FFMA.FTZ R168, R16, -UR6, R168 ;  /* 0x8000000610a87c23 */ /* 0x000fe200080100a8 */
[----:B------:R-:W-:Y:S02]  /*e100*/  FSEL R10, R10, -INF , !P3 ;  /* 0xff8000000a0a7808 */ /* 0x000fe40005800000 */
[----:B------:R-:W-:Y:S02]  /*e110*/  ISETP.GT.AND P1, PT, R15, R17, PT ;  /* 0x000000110f00720c */ /* 0x000fe40003f24270 */
[----:B------:R-:W-:-:S02]  /*e120*/  ISETP.GE.AND P2, PT, R17, R229, PT ;  /* 0x000000e51100720c */ /* 0x000fc40003f46270 */
[----:B------:R-:W-:Y:S02]  /*e130*/  ISETP.GE.AND P5, PT, R17, R228, PT ;  /* 0x000000e41100720c */ /* 0x000fe40003fa6270 */
[----:B------:R-:W-:Y:S02]  /*e140*/  ISETP.GT.AND P3, PT, R13, R17, PT ;  /* 0x000000110d00720c */ /* 0x000fe40003f64270 */
[--C-:B------:R-:W-:Y:S02]  /*e150*/  IADD3 R16, PT, PT, R230, 0xaf, -R3.reuse ;  /* 0x000000afe6107810 */ /* 0x100fe40007ffe803 */
[----:B------:R-:W-:Y:S02]  /*e160*/  IADD3 R17, PT, PT, R14, 0xb0, -R3 ;  /* 0x000000b00e117810 */ /* 0x000fe40007ffe803 */
[----:B------:R-:W-:Y:S02]  /*e170*/  IABS R16, R16 ;  /* 0x0000001000107213 */ /* 0x000fe40000000000 */
[----:B------:R-:W-:-:S02]  /*e180*/  IABS R17, R17 ;  /* 0x0000001100117213 */ /* 0x000fc40000000000 */
[----:B------:R-:W-:Y:S02]  /*e190*/  I2FP.F32.S32 R16, R16 ;  /* 0x0000001000107245 */ /* 0x000fe40000201400 */
[----:B------:R-:W-:Y:S02]  /*e1a0*/  I2FP.F32.S32 R17, R17 ;  /* 0x0000001100117245 */ /* 0x000fe40000201400 */
[----:B------:R-:W-:Y:S01]  /*e1b0*/  ISETP.GE.AND P0, PT, R4, R228, PT ;  /* 0x000000e40400720c */ /* 0x000fe20003f06270 */
[----:B------:R-:W-:Y:S01]  /*e1c0*/  FFMA.FTZ R169, R16, -UR6, R169 ;  /* 0x8000000610a97c23 */ /* 0x000fe200080100a9 */
[--C-:B------:R-:W-:Y:S01]  /*e1d0*/  IADD3 R16, PT, PT, R230, 0xa8, -R3.reuse ;  /* 0x000000a8e6107810 */ /* 0x100fe20007ffe803 */
[----:B------:R-:W-:Y:S01]  /*e1e0*/  FFMA.FTZ R170, R17, -UR6, R170 ;  /* 0x8000000611aa7c23 */ /* 0x000fe200080100aa */
[----:B------:R-:W-:Y:S02]  /*e1f0*/  IADD3 R17, PT, PT, R14, 0xaf, -R3 ;  /* 0x000000af0e117810 */ /* 0x000fe40007ffe803 */
[----:B------:R-:W-:-:S02]  /*e200*/  ISETP.GT.AND P4, PT, R13, R4, PT ;  /* 0x000000040d00720c */ /* 0x000fc40003f84270 */
[----:B------:R-:W-:Y:S02]  /*e210*/  IADD3 R4, PT, PT, R14, 0xbf, -R3 ;  /* 0x000000bf0e047810 */ /* 0x000fe40007ffe803 */
[----:B------:R-:W-:Y:S02]  /*e220*/  IABS R16, R16 ;  /* 0x0000001000107213 */ /* 0x000fe40000000000 */
[----:B------:R-:W-:Y:S02]  /*e230*/  IABS R17, R17 ;  /* 0x0000001100117213 */ /* 0x000fe40000000000 */
[----:B------:R-:W-:Y:S02]  /*e240*/  IABS R4, R4 ;  /* 0x0000000400047213 */ /* 0x000fe40000000000 */
[----:B------:R-:W-:Y:S02]  /*e250*/  I2FP.F32.S32 R16, R16 ;  /* 0x0000001000107245 */ /* 0x000fe40000201400 */
[----:B------:R-:W-:-:S02]  /*e260*/  I2FP.F32.S32 R17, R17 ;  /* 0x0000001100117245 */ /* 0x000fc40000201400 */
[----:B------:R-:W-:Y:S01]  /*e270*/  I2FP.F32.S32 R4, R4 ;  /* 0x0000000400047245 */ /* 0x000fe20000201400 */
[----:B------:R-:W-:Y:S01]  /*e280*/  FFMA.FTZ R164, R16, -UR6, R164 ;  /* 0x8000000610a47c23 */ /* 0x000fe200080100a4 */
[----:B------:R-:W-:Y:S01]  /*e290*/  IADD3 R16, PT, PT, R230, 0xa7, -R3 ;  /* 0x000000a7e6107810 */ /* 0x000fe20007ffe803 */
[----:B------:R-:W-:Y:S01]  /*e2a0*/  FFMA.FTZ R171, R17, -UR6, R171 ;  /* 0x8000000611ab7c23 */ /* 0x000fe200080100ab */
[----:B------:R-:W-:Y:S01]  /*e2b0*/  IADD3 R17, PT, PT, R14, 0xa8, -R3 ;  /* 0x000000a80e117810 */ /* 0x000fe20007ffe803 */
[----:B------:R-:W-:Y:S01]  /*e2c0*/  FFMA.FTZ R4, R4, -UR6, R179 ;  /* 0x8000000604047c23 */ /* 0x000fe200080100b3 */
[----:B------:R-:W-:Y:S02]  /*e2d0*/  IABS R16, R16 ;  /* 0x0000001000107213 */ /* 0x000fe40000000000 */
[----:B------:R-:W-:Y:S02]  /*e2e0*/  IABS R17, R17 ;  /* 0x0000001100117213 */ /* 0x000fe40000000000 */
[----:B------:R-:W-:-:S02]  /*e2f0*/  FSEL R4, R4, -INF , !P4 ;  /* 0xff80000004047808 */ /* 0x000fc40006000000 */
[----:B------:R-:W-:Y:S02]  /*e300*/  I2FP.F32.S32 R16, R16 ;  /* 0x0000001000107245 */ /* 0x000fe40000201400 */
[----:B------:R-:W-:Y:S02]  /*e310*/  I2FP.F32.S32 R17, R17 ;  /* 0x0000001100117245 */ /* 0x000fe40000201400 */
[----:B------:R-:W-:Y:S01]  /*e320*/  FSEL R4, R4, -INF , !P0 ;  /* 0xff80000004047808 */ /* 0x000fe20004000000 */
[----:B------:R-:W-:Y:S01]  /*e330*/  FFMA.FTZ R165, R16, -UR6, R165 ;  /* 0x8000000610a57c23 */ /* 0x000fe200080100a5 */
[----:B------:R-:W-:Y:S01]  /*e340*/  ISETP.GE.AND P4, PT, R5, R229, PT ;  /* 0x000000e50500720c */ /* 0x000fe20003f86270 */
[----:B------:R-:W-:Y:S01]  /*e350*/  FFMA.FTZ R166, R17, -UR6, R166 ;  /* 0x8000000611a67c23 */ /* 0x000fe200080100a6 */
[----:B------:R-:W-:Y:S02]  /*e360*/  ISETP.GE.AND P0, PT, R5, R228, PT ;  /* 0x000000e40500720c */ /* 0x000fe40003f06270 */
[----:B------:R-:W-:-:S02]  /*e370*/  ISETP.GT.AND P6, PT, R13, R5, PT ;  /* 0x000000050d00720c */ /* 0x000fc40003fc4270 */
[--C-:B------:R-:W-:Y:S02]  /*e380*/  IADD3 R5, PT, PT, R14, 0xb7, -R3.reuse ;  /* 0x000000b70e057810 */ /* 0x100fe40007ffe803 */
[--C-:B------:R-:W-:Y:S02]  /*e390*/  IADD3 R16, PT, PT, R230, 0xa0, -R3.reuse ;  /* 0x000000a0e6107810 */ /* 0x100fe40007ffe803 */
[----:B------:R-:W-:Y:S02]  /*e3a0*/  IADD3 R17, PT, PT, R14, 0xa7, -R3 ;  /* 0x000000a70e117810 */ /* 0x000fe40007ffe803 */
[----:B------:R-:W-:Y:S02]  /*e3b0*/  IABS R5, R5 ;  /* 0x0000000500057213 */ /* 0x000fe40000000000 */
[----:B------:R-:W-:Y:S02]  /*e3c0*/  IABS R16, R16 ;  /* 0x0000001000107213 */ /* 0x000fe40000000000 */
[----:B------:R-:W-:-:S02]  /*e3d0*/  IABS R17, R17 ;  /* 0x0000001100117213 */ /* 0x000fc40000000000 */
[----:B------:R-:W-:Y:S02]  /*e3e0*/  I2FP.F32.S32 R5, R5 ;  /* 0x0000000500057245 */ /* 0x000fe40000201400 */
[----:B------:R-:W-:Y:S02]  /*e3f0*/  I2FP.F32.S32 R16, R16 ;  /* 0x0000001000107245 */ /* 0x000fe40000201400 */
[----:B------:R-:W-:Y:S01]  /*e400*/  I2FP.F32.S32 R17, R17 ;  /* 0x0000001100117245 */ /* 0x000fe20000201400 */
[----:B------:R-:W-:Y:S01]  /*e410*/  FFMA.FTZ R5, R5, -UR6, R175 ;  /* 0x8000000605057c23 */ /* 0x000fe200080100af */
[----:B------:R-:W-:Y:S01]  /*e420*/  FSEL R10, R10, -INF , !P4 ;  /* 0xff8000000a0a7808 */ /* 0x000fe20006000000 */
[----:B------:R-:W-:Y:S01]  /*e430*/  FFMA.FTZ R32, R16, -UR6, R32 ;  /* 0x8000000610207c23 */ /* 0x000fe20008010020 */
[----:B------:R-:W-:Y:S01]  /*e440*/  IADD3 R16, PT, PT, R230, 0x9f, -R3 ;  /* 0x0000009fe6107810 */ /* 0x000fe20007ffe803 */
[----:B------:R-:W-:Y:S01]  /*e450*/  FFMA.FTZ R167, R17, -UR6, R167 ;  /* 0x8000000611a77c23 */ /* 0x000fe200080100a7 */
[----:B------:R-:W-:-:S02]  /*e460*/  IADD3 R17, PT, PT, R14, 0xa0, -R3 ;  /* 0x000000a00e117810 */ /* 0x000fc40007ffe803 */
[----:B------:R-:W-:Y:S02]  /*e470*/  FSEL R5, R5, -INF , !P6 ;  /* 0xff80000005057808 */ /* 0x000fe40007000000 */
[----:B------:R-:W-:Y:S02]  /*e480*/  IABS R16, R16 ;  /* 0x0000001000107213 */ /* 0x000fe40000000000 */
[----:B------:R-:W-:Y:S02]  /*e490*/  IABS R17, R17 ;  /* 0x0000001100117213 */ /* 0x000fe40000000000 */
[----:B------:R-:W-:Y:S02]  /*e4a0*/  FSEL R5, R5, -INF , !P0 ;  /* 0xff80000005057808 */ /* 0x000fe40004000000 */
[----:B------:R-:W-:Y:S02]  /*e4b0*/  FSEL R196, R168, -INF , !P1 ;  /* 0xff800000a8c47808 */ /* 0x000fe40004800000 */
[----:B------:R-:W-:-:S02]  /*e4c0*/  I2FP.F32.S32 R16, R16 ;  /* 0x0000001000107245 */ /* 0x000fc40000201400 */
[----:B------:R-:W-:Y:S02]  /*e4d0*/  I2FP.F32.S32 R17, R17 ;  /* 0x0000001100117245 */ /* 0x000fe40000201400 */
[----:B------:R-:W-:Y:S01]  /*e4e0*/  ISETP.GT.AND P4, PT, R15, R18, PT ;  /* 0x000000120f00720c */ /* 0x000fe20003f84270 */
[----:B------:R-:W-:Y:S01]  /*e4f0*/  FFMA.FTZ R33, R16, -UR6, R33 ;  /* 0x8000000610217c23 */ /* 0x000fe20008010021 */
[C---:B------:R-:W-:Y:S01]  /*e500*/  ISETP.GE.AND P6, PT, R18.reuse, R229, PT ;  /* 0x000000e51200720c */ /* 0x040fe20003fc6270 */
[----:B------:R-:W-:Y:S01]  /*e510*/  FFMA.FTZ R34, R17, -UR6, R34 ;  /* 0x8000000611227c23 */ /* 0x000fe20008010022 */
[----:B------:R-:W-:Y:S02]  /*e520*/  ISETP.GE.AND P0, PT, R18, R228, PT ;  /* 0x000000e41200720c */ /* 0x000fe40003f06270 */
[----:B------:R-:W-:Y:S01]  /*e530*/  ISETP.GT.AND P1, PT, R13, R18, PT ;  /* 0x000000120d00720c */ /* 0x000fe20003f24270 */
[----:B------:R-:W-:Y:S01]  /*e540*/  VIADD R18, R12, 0xffffff58 ;  /* 0xffffff580c127836 */ /* 0x000fe20000000000 */
[----:B------:R-:W-:-:S02]  /*e550*/  FSEL R190, R170, -INF , !P3 ;  /* 0xff800000aabe7808 */ /* 0x000fc40005800000 */
[----:B------:R-:W-:Y:S02]  /*e560*/  FSEL R196, R196, -INF , !P2 ;  /* 0xff800000c4c47808 */ /* 0x000fe40005000000 */
[----:B------:R-:W-:Y:S02]  /*e570*/  FSEL R190, R190, -INF , !P5 ;  /* 0xff800000bebe7808 */ /* 0x000fe40006800000 */
[----:B------:R-:W-:Y:S02]  /*e580*/  FSEL R197, R169, -INF , !P4 ;  /* 0xff800000a9c57808 */ /* 0x000fe40006000000 */
[--C-:B------:R-:W-:Y:S02]  /*e590*/  IADD3 R16, PT, PT, R230, 0x98, -R3.reuse ;  /* 0x00000098e6107810 */ /* 0x100fe40007ffe803 */
[----:B------:R-:W-:Y:S02]  /*e5a0*/  IADD3 R17, PT, PT, R14, 0x9f, -R3 ;  /* 0x0000009f0e117810 */ /* 0x000fe40007ffe803 */
[----:B------:R-:W-:-:S02]  /*e5b0*/  ISETP.GT.AND P2, PT, R15, R18, PT ;  /* 0x000000120f00720c */ /* 0x000fc40003f44270 */
[C---:B------:R-:W-:Y:S02]  /*e5c0*/  ISETP.GE.AND P3, PT, R18.reuse, R229, PT ;  /* 0x000000e51200720c */ /* 0x040fe40003f66270 */
[----:B------:R-:W-:Y:S02]  /*e5d0*/  ISETP.GE.AND P5, PT, R18, R228, PT ;  /* 0x000000e41200720c */ /* 0x000fe40003fa6270 */
[----:B------:R-:W-:Y:S01]  /*e5e0*/  ISETP.GT.AND P4, PT, R13, R18, PT ;  /* 0x000000120d00720c */ /* 0x000fe20003f84270 */
[----:B------:R-:W-:Y:S01]  /*e5f0*/  VIADD R18, R12, 0xffffff59 ;  /* 0xffffff590c127836 */ /* 0x000fe20000000000 */
[----:B------:R-:W-:Y:S02]  /*e600*/  FSEL R194, R171, -INF , !P1 ;  /* 0xff800000abc27808 */ /* 0x000fe40004800000 */
[----:B------:R-:W-:Y:S02]  /*e610*/  IABS R16, R16 ;  /* 0x0000001000107213 */ /* 0x000fe40000000000 */
[----:B------:R-:W-:-:S02]  /*e620*/  IABS R17, R17 ;  /* 0x0000001100117213 */ /* 0x000fc40000000000 */
        /* <DEDUP_REMOVED lines=9> */
[----:B------:R-:W-:Y:S02]  /*e6c0*/  I2FP.F32.S32 R16, R16 ;  /* 0x0000001000107245 */ /* 0x000fe40000201400 */
[----:B------:R-:W-:Y:S02]  /*e6d0*/  I2FP.F32.S32 R17, R17 ;  /* 0x0000001100117245 */ /* 0x000fe40000201400 */
[----:B------:R-:W-:Y:S01]  /*e6e0*/  FSEL R192, R192, -INF , !P3 ;  /* 0xff800000c0c07808 */ /* 0x000fe20005800000 */
[----:B------:R-:W-:Y:S01]  /*e6f0*/  FFMA.FTZ R28, R16, -UR6, R28 ;  /* 0x80000006101c7c23 */ /* 0x000fe2000801001c */
        /* <DEDUP_REMOVED lines=10> */
[----:B------:R-:W-:Y:S02]  /*e7a0*/  IADD3 R17, PT, PT, R14, 0x98, -R3 ;  /* 0x000000980e117810 */ /* 0x000fe40007ffe803 */
[----:B------:R-:W-:Y:S02]  /*e7b0*/  FSEL R195, R195, -INF , !P1 ;  /* 0xff800000c3c37808 */ /* 0x000fe40004800000 */
[----:B------:R-:W-:Y:S02]  /*e7c0*/  FSEL R193, R193, -INF , !P0 ;  /* 0xff800000c1c17808 */ /* 0x000fe40004000000 */
[----:B------:R-:W-:Y:S02]  /*e7d0*/  FSEL R202, R32, -INF , !P3 ;  /* 0xff80000020ca7808 */ /* 0x000fe40005800000 */
[----:B------:R-:W-:Y:S02]  /*e7e0*/  IABS R16, R16 ;  /* 0x0000001000107213 */ /* 0x000fe40000000000 */
[----:B------:R-:W-:-:S02]  /*e7f0*/  IABS R17, R17 ;  /* 0x0000001100117213 */ /* 0x000fc40000000000 */
[----:B------:R-:W-:Y:S02]  /*e800*/  ISETP.GT.AND P1, PT, R15, R18, PT ;  /* 0x000000120f00720c */ /* 0x000fe40003f24270 */
[C---:B------:R-:W-:Y:S02]  /*e810*/  ISETP.GE.AND P2, PT, R18.reuse, R229, PT ;  /* 0x000000e51200720c */ /* 0x040fe40003f46270 */
[----:B------:R-:W-:Y:S02]  /*e820*/  ISETP.GE.AND P0, PT, R18, R228, PT ;  /* 0x000000e41200720c */ /* 0x000fe40003f06270 */
[----:B------:R-:W-:Y:S01]  /*e830*/  ISETP.GT.AND P3, PT, R13, R18, PT ;  /* 0x000000120d00720c */ /* 0x000fe20003f64270 */
[----:B------:R-:W-:Y:S01]  /*e840*/  VIADD R18, R12, 0xffffff68 ;  /* 0xffffff680c127836 */ /* 0x000fe20000000000 */
[----:B------:R-:W-:Y:S02]  /*e850*/  FSEL R199, R34, -INF , !P6 ;  /* 0xff80000022c77808 */ /* 0x000fe40007000000 */
[----:B------:R-:W-:-:S02]  /*e860*/  I2FP.F32.S32 R16, R16 ;  /* 0x0000001000107245 */ /* 0x000fc40000201400 */
[----:B------:R-:W-:Y:S02]  /*e870*/  I2FP.F32.S32 R17, R17 ;  /* 0x0000001100117245 */ /* 0x000fe40000201400 */
[----:B------:R-:W-:Y:S01]  /*e880*/  FSEL R202, R202, -INF , !P4 ;  /* 0xff800000caca7808 */ /* 0x000fe20006000000 */
[----:B------:R-:W-:Y:S01]  /*e890*/  FFMA.FTZ R29, R16, -UR6, R29 ;  /* 0x80000006101d7c23 */ /* 0x000fe2000801001d */
[----:B------:R-:W-:Y:S01]  /*e8a0*/  FSEL R199, R199, -INF , !P5 ;  /* 0xff800000c7c77808 */ /* 0x000fe20006800000 */
[----:B------:R-:W-:Y:S01]  /*e8b0*/  FFMA.FTZ R30, R17, -UR6, R30 ;  /* 0x80000006111e7c23 */ /* 0x000fe2000801001e */
[----:B------:R-:W-:Y:S01]  /*e8c0*/  FSEL R200, R33, -INF , !P1 ;  /* 0xff80000021c87808 */ /* 0x000fe20004800000 */
[----:B------:R-:W-:Y:S01]  /*e8d0*/  VIADD R17, R12, 0xffffff70 ;  /* 0xffffff700c117836 */ /* 0x000fe20000000000 */
[----:B------:R-:W-:Y:S02]  /*e8e0*/  ISETP.GT.AND P4, PT, R15, R18, PT ;  /* 0x000000120f00720c */ /* 0x000fe40003f84270 */
[----:B------:R-:W-:-:S02]  /*e8f0*/  ISETP.GE.AND P6, PT, R18, R229, PT ;  /* 0x000000e51200720c */ /* 0x000fc40003fc6270 */
[----:B------:R-:W-:Y:S02]  /*e900*/  ISETP.GE.AND P5, PT, R18, R228, PT ;  /* 0x000000e41200720c */ /* 0x000fe40003fa6270 */
[----:B------:R-:W-:Y:S01]  /*e910*/  ISETP.GT.AND P1, PT, R13, R18, PT ;  /* 0x000000120d00720c */ /* 0x000fe20003f24270 */
[----:B------:R-:W-:Y:S01]  /*e920*/  VIADD R18, R12, 0xffffff69 ;  /* 0xffffff690c127836 */ /* 0x000fe20000000000 */
[----:B------:R-:W-:Y:S02]  /*e930*/  FSEL R198, R35, -INF , !P3 ;  /* 0xff80000023c67808 */ /* 0x000fe40005800000 */
        /* <DEDUP_REMOVED lines=9> */
[----:B------:R-:W-:Y:S02]  /*e9d0*/  IABS R16, R16 ;  /* 0x0000001000107213 */ /* 0x000fe40000000000 */
[----:B------:R-:W-:Y:S02]  /*e9e0*/  FSEL R201, R30, -INF , !P1 ;  /* 0xff8000001ec97808 */ /* 0x000fe40004800000 */
[----:B------:R-:W-:Y:S02]  /*e9f0*/  FSEL R203, R203, -INF , !P6 ;  /* 0xff800000cbcb7808 */ /* 0x000fe40007000000 */
[----:B------:R-:W-:Y:S02]  /*ea00*/  IABS R18, R18 ;  /* 0x0000001200127213 */ /* 0x000fe40000000000 */
[----:B------:R-:W-:Y:S02]  /*ea10*/  I2FP.F32.S32 R16, R16 ;  /* 0x0000001000107245 */ /* 0x000fe40000201400 */
[----:B------:R-:W-:-:S02]  /*ea20*/  FSEL R201, R201, -INF , !P5 ;  /* 0xff800000c9c97808 */ /* 0x000fc40006800000 */
[----:B------:R-:W-:Y:S01]  /*ea30*/  FSEL R204, R29, -INF , !P2 ;  /* 0xff8000001dcc7808 */ /* 0x000fe20005000000 */
[----:B------:R-:W-:Y:S01]  /*ea40*/  FFMA.FTZ R24, R16, -UR6, R24 ;  /* 0x8000000610187c23 */ /* 0x000fe20008010018 */
[----:B------:R-:W-:Y:S02]  /*ea50*/  ISETP.GT.AND P6, PT, R15, R17, PT ;  /* 0x000000110f00720c */ /* 0x000fe40003fc4270 */
[C---:B------:R-:W-:Y:S02]  /*ea60*/  ISETP.GE.AND P1, PT, R17.reuse, R229, PT ;  /* 0x000000e51100720c */ /* 0x040fe40003f26270 */
[----:B------:R-:W-:Y:S02]  /*ea70*/  ISETP.GE.AND P5, PT, R17, R228, PT ;  /* 0x000000e41100720c */ /* 0x000fe40003fa6270 */
[----:B------:R-:W-:Y:S02]  /*ea80*/  ISETP.GT.AND P2, PT, R13, R17, PT ;  /* 0x000000110d00720c */ /* 0x000fe40003f44270 */
[----:B------:R-:W-:-:S02]  /*ea90*/  IADD3 R17, PT, PT, R230, 0x8f, -R3 ;  /* 0x0000008fe6117810 */ /* 0x000fc40007ffe803 */
[----:B------:R-:W-:Y:S02]  /*eaa0*/  I2FP.F32.S32 R18, R18 ;  /* 0x0000001200127245 */ /* 0x000fe40000201400 */
[----:B------:R-:W-:Y:S02]  /*eab0*/  IABS R17, R17 ;  /* 0x0000001100117213 */ /* 0x000fe40000000000 */
[----:B------:R-:W-:Y:S01]  /*eac0*/  IADD3 R16, PT, PT, R14, 0x90, -R3 ;  /* 0x000000900e107810 */ /* 0x000fe20007ffe803 */
[----:B------:R-:W-:Y:S01]  /*ead0*/  FFMA.FTZ R31, R18, -UR6, R31 ;  /* 0x80000006121f7c23 */ /* 0x000fe2000801001f */
[----:B------:R-:W-:Y:S01]  /*eae0*/  VIADD R18, R12, 0xffffff71 ;  /* 0xffffff710c127836 */ /* 0x000fe20000000000 */
[----:B------:R-:W-:Y:S02]  /*eaf0*/  FSEL R189, R24, -INF , !P6 ;  /* 0xff80000018bd7808 */ /* 0x000fe40007000000 */
[----:B------:R-:W-:Y:S02]  /*eb00*/  I2FP.F32.S32 R17, R17 ;  /* 0x0000001100117245 */ /* 0x000fe40000201400 */
[----:B------:R-:W-:-:S02]  /*eb10*/  IABS R16, R16 ;  /* 0x0000001000107213 */ /* 0x000fc40000000000 */
[----:B------:R-:W-:Y:S01]  /*eb20*/  FSEL R204, R204, -INF , !P3 ;  /* 0xff800000cccc7808 */ /* 0x000fe20005800000 */
[----:B------:R-:W-:Y:S01]  /*eb30*/  FFMA.FTZ R25, R17, -UR6, R25 ;  /* 0x8000000611197c23 */ /* 0x000fe20008010019 */
[----:B------:R-:W-:Y:S02]  /*eb40*/  FSEL R205, R31, -INF , !P4 ;  /* 0xff8000001fcd7808 */ /* 0x000fe40006000000 */
[----:B------:R-:W-:Y:S02]  /*eb50*/  FSEL R189, R189, -INF , !P1 ;  /* 0xff800000bdbd7808 */ /* 0x000fe40004800000 */
[----:B------:R-:W-:Y:S02]  /*eb60*/  ISETP.GT.AND P3, PT, R15, R18, PT ;  /* 0x000000120f00720c */ /* 0x000fe40003f64270 */
[C---:B------:R-:W-:Y:S02]  /*eb70*/  ISETP.GE.AND P4, PT, R18.reuse, R229, PT ;  /* 0x000000e51200720c */ /* 0x040fe40003f86270 */
[----:B------:R-:W-:-:S02]  /*eb80*/  ISETP.GE.AND P6, PT, R18, R228, PT ;  /* 0x000000e41200720c */ /* 0x000fc40003fc6270 */
[----:B------:R-:W-:Y:S02]  /*eb90*/  ISETP.GT.AND P1, PT, R13, R18, PT ;  /* 0x000000120d00720c */ /* 0x000fe40003f24270 */
[--C-:B------:R-:W-:Y:S02]  /*eba0*/  IADD3 R18, PT, PT, R230, 0x88, -R3.reuse ;  /* 0x00000088e6127810 */ /* 0x100fe40007ffe803 */
[--C-:B------:R-:W-:Y:S02]  /*ebb0*/  IADD3 R17, PT, PT, R14, 0x8f, -R3.reuse ;  /* 0x0000008f0e117810 */ /* 0x100fe40007ffe803 */
[----:B------:R-:W-:Y:S02]  /*ebc0*/  I2FP.F32.S32 R16, R16 ;  /* 0x0000001000107245 */ /* 0x000fe40000201400 */
[----:B------:R-:W-:Y:S02]  /*ebd0*/  IABS R18, R18 ;  /* 0x0000001200127213 */ /* 0x000fe40000000000 */
[----:B------:R-:W-:Y:S01]  /*ebe0*/  IABS R17, R17 ;  /* 0x0000001100117213 */ /* 0x000fe20000000000 */
[----:B------:R-:W-:Y:S01]  /*ebf0*/  FFMA.FTZ R26, R16, -UR6, R26 ;  /* 0x80000006101a7c23 */ /* 0x000fe2000801001a */
[----:B------:R-:W-:-:S02]  /*ec00*/  IADD3 R16, PT, PT, R14, 0x88, -R3 ;  /* 0x000000880e107810 */ /* 0x000fc40007ffe803 */
[--C-:B------:R-:W-:Y:S02]  /*ec10*/  IADD3 R14, PT, PT, R14, 0x87, -R3.reuse ;  /* 0x000000870e0e7810 */ /* 0x100fe40007ffe803 */
[----:B------:R-:W-:Y:S01]  /*ec20*/  IADD3 R19, PT, PT, R230, 0x87, -R3 ;  /* 0x00000087e6137810 */ /* 0x000fe20007ffe803 */
[C---:B------:R-:W-:Y:S01]  /*ec30*/  VIADD R3, R12.reuse, 0xffffff78 ;  /* 0xffffff780c037836 */ /* 0x040fe20000000000 */
[----:B------:R-:W-:Y:S01]  /*ec40*/  I2FP.F32.S32 R17, R17 ;  /* 0x0000001100117245 */ /* 0x000fe20000201400 */
[----:B------:R-:W-:Y:S01]  /*ec50*/  VIADD R12, R12, 0xffffff79 ;  /* 0xffffff790c0c7836 */ /* 0x000fe20000000000 */
[----:B------:R-:W-:Y:S02]  /*ec60*/  I2FP.F32.S32 R18, R18 ;  /* 0x0000001200127245 */ /* 0x000fe40000201400 */
[----:B------:R-:W-:Y:S01]  /*ec70*/  FSEL R26, R26, -INF , !P2 ;  /* 0xff8000001a1a7808 */ /* 0x000fe20005000000 */
[----:B------:R-:W-:Y:S01]  /*ec80*/  FFMA.FTZ R17, R17, -UR6, R27 ;  /* 0x8000000611117c23 */ /* 0x000fe2000801001b */
[----:B------:R-:W-:Y:S01]  /*ec90*/  ISETP.GT.AND P2, PT, R15, R3, PT ;  /* 0x000000030f00720c */ /* 0x000fe20003f44270 */
[----:B------:R-:W-:Y:S01]  /*eca0*/  FFMA.FTZ R18, R18, -UR6, R20 ;  /* 0x8000000612127c23 */ /* 0x000fe20008010014 */
[----:B------:R-:W-:-:S02]  /*ecb0*/  FSEL R25, R25, -INF , !P3 ;  /* 0xff80000019197808 */ /* 0x000fc40005800000 */
[----:B------:R-:W-:Y:S02]  /*ecc0*/  IABS R19, R19 ;  /* 0x0000001300137213 */ /* 0x000fe40000000000 */
[----:B------:R-:W-:Y:S02]  /*ecd0*/  FSEL R179, R25, -INF , !P4 ;  /* 0xff80000019b37808 */ /* 0x000fe40006000000 */
[----:B------:R-:W-:Y:S02]  /*ece0*/  FSEL R173, R17, -INF , !P1 ;  /* 0xff80000011ad7808 */ /* 0x000fe40004800000 */
[----:B------:R-:W-:Y:S02]  /*ecf0*/  FSEL R18, R18, -INF , !P2 ;  /* 0xff80000012127808 */ /* 0x000fe40005000000 */
[----:B------:R-:W-:Y:S02]  /*ed00*/  I2FP.F32.S32 R19, R19 ;  /* 0x0000001300137245 */ /* 0x000fe40000201400 */
[----:B------:R-:W-:-:S02]  /*ed10*/  ISETP.GE.AND P4, PT, R3, R229, PT ;  /* 0x000000e50300720c */ /* 0x000fc40003f86270 */
[----:B------:R-:W-:Y:S01]  /*ed20*/  ISETP.GE.AND P1, PT, R3, R228, PT ;  /* 0x000000e40300720c */ /* 0x000fe20003f26270 */
[----:B------:R-:W-:Y:S01]  /*ed30*/  FFMA.FTZ R19, R19, -UR6, R21 ;  /* 0x8000000613137c23 */ /* 0x000fe20008010015 */
[----:B------:R-:W-:Y:S02]  /*ed40*/  ISETP.GT.AND P2, PT, R13, R3, PT ;  /* 0x000000030d00720c */ /* 0x000fe40003f44270 */
[----:B------:R-:W-:Y:S02]  /*ed50*/  FMNMX3.FTZ R3, R186, R8, R9, !PT ;  /* 0x00000008ba037276 */ /* 0x000fe40007810009 */
[----:B------:R-:W-:Y:S02]  /*ed60*/  ISETP.GT.AND P3, PT, R15, R12, PT ;  /* 0x0000000c0f00720c */ /* 0x000fe40003f64270 */
[----:B------:R-:W-:Y:S02]  /*ed70*/  FMNMX3.FTZ R3, R3, R11, R10, !PT ;  /* 0x0000000b03037276 */ /* 0x000fe4000781000a */
[----:B------:R-:W-:-:S02]  /*ed80*/  FSEL R176, R18, -INF , !P4 ;  /* 0xff80000012b07808 */ /* 0x000fc40006000000 */
[----:B------:R-:W-:Y:S02]  /*ed90*/  FMNMX3.FTZ R3, R3, R196, R197, !PT ;  /* 0x000000c403037276 */ /* 0x000fe400078100c5 */
[----:B------:R-:W-:Y:S02]  /*eda0*/  FSEL R19, R19, -INF , !P3 ;  /* 0xff80000013137808 */ /* 0x000fe40005800000 */
[----:B------:R-:W-:Y:S02]  /*edb0*/  ISETP.GE.AND P4, PT, R12, R229, PT ;  /* 0x000000e50c00720c */ /* 0x000fe40003f86270 */
[----:B------:R-:W-:Y:S02]  /*edc0*/  FMNMX3.FTZ R3, R3, R192, R195, !PT ;  /* 0x000000c003037276 */ /* 0x000fe400078100c3 */
[----:B------:R-:W-:Y:S02]  /*edd0*/  FSEL R175, R19, -INF , !P4 ;  /* 0xff80000013af7808 */ /* 0x000fe40006000000 */
[----:B------:R-:W-:-:S02]  /*ede0*/  ISETP.GT.AND P3, PT, R13, R12, PT ;  /* 0x0000000c0d00720c */ /* 0x000fc40003f64270 */
[----:B------:R-:W-:Y:S02]  /*edf0*/  IABS R14, R14 ;  /* 0x0000000e000e7213 */ /* 0x000fe40000000000 */
[----:B------:R-:W-:Y:S02]  /*ee00*/  ISETP.GE.AND P4, PT, R12, R228, PT ;  /* 0x000000e40c00720c */ /* 0x000fe40003f86270 */
[----:B------:R-:W-:Y:S02]  /*ee10*/  FMNMX3.FTZ R12, R2, R6, R4, !PT ;  /* 0x00000006020c7276 */ /* 0x000fe40007810004 */
[----:B------:R-:W-:Y:S02]  /*ee20*/  FMNMX3.FTZ R3, R3, R202, R200, !PT ;  /* 0x000000ca03037276 */ /* 0x000fe400078100c8 */
[----:B------:R-:W-:Y:S02]  /*ee30*/  I2FP.F32.S32 R14, R14 ;  /* 0x0000000e000e7245 */ /* 0x000fe40000201400 */
[----:B------:R-:W-:-:S02]  /*ee40*/  FMNMX3.FTZ R12, R12, R7, R5, !PT ;  /* 0x000000070c0c7276 */ /* 0x000fc40007810005 */
[----:B------:R-:W-:Y:S01]  /*ee50*/  FMNMX3.FTZ R3, R3, R203, R204, !PT ;  /* 0x000000cb03037276 */ /* 0x000fe200078100cc */
[----:B------:R-:W-:Y:S01]  /*ee60*/  FFMA.FTZ R23, R14, -UR6, R23 ;  /* 0x800000060e177c23 */ /* 0x000fe20008010017 */
[----:B------:R-:W-:Y:S02]  /*ee70*/  FMNMX3.FTZ R12, R12, R190, R194, !PT ;  /* 0x000000be0c0c7276 */ /* 0x000fe400078100c2 */
[----:B------:R-:W-:Y:S01]  /*ee80*/  FMNMX3.FTZ R14, R3, R189, R179, !PT ;  /* 0x000000bd030e7276 */ /* 0x000fe200078100b3 */
[----:B------:R-:W-:Y:S01]  /*ee90*/  IMAD.U32 R3, RZ, RZ, UR24 ;  /* 0x00000018ff037e24 */ /* 0x000fe2000f8e00ff */
[----:B------:R-:W-:Y:S01]  /*eea0*/  IABS R16, R16 ;  /* 0x0000001000107213 */ /* 0x000fe20000000000 */
[----:B------:R-:W-:Y:S01]  /*eeb0*/  UIADD3 UR24, UPT, UPT, UR24, 0x1, URZ ;  /* 0x0000000118187890 */ /* 0x000fe2000fffe0ff */
[----:B------:R-:W-:Y:S02]  /*eec0*/  FMNMX3.FTZ R12, R12, R191, R193, !PT ;  /* 0x000000bf0c0c7276 */ /* 0x000fe400078100c1 */
[----:B------:R-:W-:-:S02]  /*eed0*/  I2FP.F32.S32 R16, R16 ;  /* 0x0000001000107245 */ /* 0x000fc40000201400 */
[----:B------:R-:W-:Y:S02]  /*eee0*/  LOP3.LUT R3, R3, UR33, R245, 0x96, !PT ;  /* 0x0000002103037c12 */ /* 0x000fe4000f8e96f5 */
[----:B------:R-:W-:Y:S01]  /*eef0*/  FSEL R205, R205, -INF , !P0 ;  /* 0xff800000cdcd7808 */ /* 0x000fe20004000000 */
[----:B------:R-:W-:Y:S01]  /*ef00*/  FFMA.FTZ R16, R16, -UR6, R22 ;  /* 0x8000000610107c23 */ /* 0x000fe20008010016 */
[----:B------:R-:W-:Y:S01]  /*ef10*/  FMNMX3.FTZ R12, R12, R199, R198, !PT ;  /* 0x000000c70c0c7276 */ /* 0x000fe200078100c6 */
[----:B------:R-:W-:Y:S01]  /*ef20*/  IMAD.WIDE.U32 R208, R3, -0x326172a9, RZ ;  /* 0xcd9e8d5703d07825 */ /* 0x000fe200078e00ff */
[----:B------:R-:W-:Y:S02]  /*ef30*/  FSEL R174, R26, -INF , !P5 ;  /* 0xff8000001aae7808 */ /* 0x000fe40006800000 */
[----:B------:R-:W-:Y:S02]  /*ef40*/  FSEL R173, R173, -INF , !P6 ;  /* 0xff800000adad7808 */ /* 0x000fe40007000000 */
[----:B------:R-:W-:-:S02]  /*ef50*/  FMNMX3.FTZ R12, R12, R201, R205, !PT ;  /* 0x000000c90c0c7276 */ /* 0x000fc400078100cd */
[----:B------:R-:W-:Y:S02]  /*ef60*/  FMNMX3.FTZ R14, R14, R176, R175, !PT ;  /* 0x000000b00e0e7276 */ /* 0x000fe400078100af */
[----:B------:R-:W-:Y:S02]  /*ef70*/  FSEL R172, R16, -INF , !P2 ;  /* 0xff80000010ac7808 */ /* 0x000fe40005000000 */
[----:B------:R-:W-:Y:S01]  /*ef80*/  FSEL R171, R23, -INF , !P3 ;  /* 0xff80000017ab7808 */ /* 0x000fe20005800000 */
[----:B------:R-:W2:Y:S01]  /*ef90*/  SHFL.BFLY PT, R15, R14, 0x2, 0x1f ;  /* 0x0c401f000e0f7f89 */ /* 0x000ea200000e0000 */
[----:B------:R-:W-:Y:S02]  /*efa0*/  FMNMX3.FTZ R3, R12, R174, R173, !PT ;  /* 0x000000ae0c037276 */ /* 0x000fe400078100ad */
[----:B------:R-:W-:Y:S02]  /*efb0*/  LOP3.LUT R12, R248, UR11, R209, 0x96, !PT ;  /* 0x0000000bf80c7c12 */ /* 0x000fe4000f8e96d1 */
[----:B------:R-:W-:-:S02]  /*efc0*/  LOP3.LUT R208, R208, UR10, R237, 0x96, !PT ;  /* 0x0000000ad0d07c12 */ /* 0x000fc4000f8e96ed */
[----:B------:R-:W-:Y:S01]  /*efd0*/  FSEL R172, R172, -INF , !P1 ;  /* 0xff800000acac7808 */ /* 0x000fe20004800000 */
[----:B------:R-:W-:Y:S01]  /*efe0*/  IMAD.WIDE.U32 R216, R12, -0x2daee0ad, RZ ;  /* 0xd2511f530cd87825 */ /* 0x000fe200078e00ff */
[----:B------:R-:W-:Y:S02]  /*eff0*/  FSEL R171, R171, -INF , !P4 ;  /* 0xff800000abab7808 */ /* 0x000fe40006000000 */
        /* <DEDUP_REMOVED lines=10> */
[----:B--2---:R-:W-:Y:S02]  /*f0a0*/  FMNMX.FTZ R14, R14, R15, !PT ;  /* 0x0000000f0e0e7209 */ /* 0x004fe40007810000 */
[----:B------:R-:W-:Y:S01]  /*f0b0*/  LOP3.LUT R206, R206, UR8, R217, 0x96, !PT ;  /* 0x00000008cece7c12 */ /* 0x000fe2000f8e96d9 */
[----:B------:R-:W-:Y:S02]  /*f0c0*/  IMAD.WIDE.U32 R16, R12, -0x2daee0ad, RZ ;  /* 0xd2511f530c107825 */ /* 0x000fe400078e00ff */
[----:B------:R-:W2:Y:S02]  /*f0d0*/  SHFL.BFLY PT, R164, R14, 0x1, 0x1f ;  /* 0x0c201f000ea47f89 */ /* 0x000ea400000e0000 */
        /* <DEDUP_REMOVED lines=12> */
[----:B--2---:R-:W-:Y:S02]  /*f1a0*/  FMNMX.FTZ R164, R14, R164, !PT ;  /* 0x000000a40ea47209 */ /* 0x004fe40007810000 */
[----:B------:R-:W-:Y:S02]  /*f1b0*/  PRMT R18, R18, 0x5410, R19 ;  /* 0x0000541012127816 */ /* 0x000fe40000000013 */
[----:B------:R-:W2:Y:S01]  /*f1c0*/  LDC R19, c[0x0][0x4f8] ;  /* 0x00013e00ff137b82 */ /* 0x000ea20000000800 */
[C---:B-1----:R-:W-:Y:S01]  /*f1d0*/  FMUL.FTZ R178, R164.reuse, UR23 ;  /* 0x00000017a4b27c20 */ /* 0x042fe20008410000 */
        /* <DEDUP_REMOVED lines=18> */
[----:B--2---:R-:W-:Y:S01]  /*f300*/  LOP3.LUT R19, R19, 0xff, RZ, 0xc0, !PT ;  /* 0x000000ff13137812 */ /* 0x004fe200078ec0ff */
        /* <DEDUP_REMOVED lines=33> */
[----:B------:R-:W-:Y:S01]  /*f520*/  FFMA.FTZ R204, R204, UR23, -R178 ;  /* 0x00000017cccc7c23 */ /* 0x000fe200080108b2 */
[----:B------:R-:W-:Y:S01]  /*f530*/  SEL R187, R187, 0xffffffe0, !P1 ;  /* 0xffffffe0bbbb7807 */ /* 0x000fe20004800000 */
[----:B------:R-:W4:Y:S01]  /*f540*/  MUFU.EX2 R182, R182 ;  /* 0x000000b600b67308 */ /* 0x000f220000000800 */
[--C-:B------:R-:W-:Y:S01]  /*f550*/  FFMA.FTZ R205, R205, UR23, -R177.reuse ;  /* 0x00000017cdcd7c23 */ /* 0x100fe200080108b1 */
[----:B-1----:R-:W-:Y:S01]  /*f560*/  F2FP.BF16.F32.PACK_AB R11, R165, R166 ;  /* 0x000000a6a50b723e */ /* 0x002fe200000010ff */
[----:B------:R-:W-:Y:S01]  /*f570*/  FFMA.FTZ R198, R198, UR23, -R177 ;  /* 0x00000017c6c67c23 */ /* 0x000fe200080108b1 */
[----:B------:R1:W5:Y:S01]  /*f580*/  MUFU.EX2 R186, R9 ;  /* 0x0000000900ba7308 */ /* 0x0003620000000800 */
[----:B------:R-:W-:Y:S01]  /*f590*/  IMAD.IADD R168, R169, 0x1, R187 ;  /* 0x00000001a9a87824 */ /* 0x000fe200078e02bb */
[----:B------:R-:W-:Y:S01]  /*f5a0*/  LOP3.LUT R6, R11, R6, RZ, 0xc0, !PT ;  /* 0x000000060b067212 */ /* 0x000fe200078ec0ff */
[----:B------:R-:W-:Y:S01]  /*f5b0*/  IMAD.IADD R187, R187, 0x1, R188 ;  /* 0x00000001bbbb7824 */ /* 0x000fe200078e02bc */
[----:B------:R-:W2:Y:S01]  /*f5c0*/  MUFU.EX2 R183, R183 ;  /* 0x000000b700b77308 */ /* 0x000ea20000000800 */
[----:B------:R-:W-:Y:S01]  /*f5d0*/  FFMA.FTZ R189, R189, UR23, -R178 ;  /* 0x00000017bdbd7c23 */ /* 0x000fe200080108b2 */
[----:B---3--:R-:W-:Y:S01]  /*f5e0*/  F2FP.BF16.F32.PACK_AB R10, R2, R181 ;  /* 0x000000b5020a723e */ /* 0x008fe200000010ff */
[----:B------:R-:W-:Y:S01]  /*f5f0*/  LDSM.16.MT88.4 R20, [R168+0x18000] ;  /* 0x01800000a814783b */ /* 0x000fe20000004200 */
[----:B------:R-:W-:Y:S01]  /*f600*/  MUFU.EX2 R196, R196 ;  /* 0x000000c400c47308 */ /* 0x000fe20000000800 */
[--C-:B------:R-:W-:Y:S01]  /*f610*/  FFMA.FTZ R213, R174, UR23, -R177.reuse ;  /* 0x00000017aed57c23 */ /* 0x100fe200080108b1 */
        /* <DEDUP_REMOVED lines=162> */
[----:B------:R-:W-:Y:S01]  /*10040*/  MUFU.EX2 R198, R198 ;  /* 0x000000c600c67308 */ /* 0x000fe20000000800 */
        /* <DEDUP_REMOVED lines=12> */
[----:B--2---:R-:W-:Y:S01]  /*10110*/  HMMA.16816.F32.BF16 R92, R4, R140, R92 ;  /* 0x0000008c045c723c */ /* 0x004fe2000004185c */
[----:B------:R-:W-:Y:S01]  /*10120*/  MUFU.EX2 R210, R210 ;  /* 0x000000d200d27308 */ /* 0x000fe20000000800 */
[----:B------:R-:W-:Y:S01]  /*10130*/  FADD.FTZ R166, R165, R166 ;  /* 0x000000a6a5a67221 */ /* 0x000fe20000010000 */
[----:B------:R-:W-:-:S05]  /*10140*/  FADD.FTZ R181, R2, R181 ;  /* 0x000000b502b57221 */ /* 0x000fca0000010000 */
[C---:B------:R-:W-:Y:S01]  /*10150*/  HMMA.16816.F32.BF16 R96, R4.reuse, R142, R96 ;  /* 0x0000008e0460723c */ /* 0x040fe20000041860 */
[----:B------:R-:W1:Y:S07]  /*10160*/  LDSM.16.MT88.4 R140, [R188+0x6000] ;  /* 0x00600000bc8c783b */ /* 0x000e6e0000004200 */
        /* <DEDUP_REMOVED lines=39> */
[----:B------:R-:W-:Y:S01]  /*103e0*/  FADD.FTZ R196, R196, R166 ;  /* 0x000000a6c4c47221 */ /* 0x000fe20000010000 */
[----:B------:R-:W-:Y:S02]  /*103f0*/  PRMT R137, R137, 0x5410, R142 ;  /* 0x0000541089897816 */ /* 0x000fe4000000008e */
[----:B------:R-:W-:Y:S01]  /*10400*/  PRMT R136, R140, 0x5410, R136 ;  /* 0x000054108c887816 */ /* 0x000fe20000000088 */
[----:B------:R-:W-:Y:S01]  /*10410*/  FADD.FTZ R196, R192, R196 ;  /* 0x000000c4c0c47221 */ /* 0x000fe20000010000 */
[----:B--2---:R-:W-:Y:S01]  /*10420*/  F2FP.BF16.F32.PACK_AB R141, R191, R195 ;  /* 0x000000c3bf8d723e */ /* 0x004fe200000010ff */
[----:B------:R-:W-:Y:S01]  /*10430*/  HMMA.16816.F32.BF16 R132, R4, R154, R132 ;  /* 0x0000009a0484723c */ /* 0x000fe20000041884 */
[----:B------:R-:W-:Y:S01]  /*10440*/  F2FP.BF16.F32.PACK_AB R143, R190, R193 ;  /* 0x000000c1be8f723e */ /* 0x000fe200000010ff */
[----:B------:R-:W-:Y:S01]  /*10450*/  LDSM.16.MT88.4 R152, [R169+0x18800] ;  /* 0x01880000a998783b */ /* 0x000fe20000004200 */
[----:B------:R-:W-:Y:S01]  /*10460*/  LOP3.LUT R138, R141, R138, RZ, 0xc0, !PT ;  /* 0x0000008a8d8a7212 */ /* 0x000fe200078ec0ff */
[----:B------:R-:W-:Y:S01]  /*10470*/  FADD.FTZ R195, R195, R196 ;  /* 0x000000c4c3c37221 */ /* 0x000fe20000010000 */
[----:B------:R-:W-:-:S02]  /*10480*/  LOP3.LUT R139, R143, R139, RZ, 0xc0, !PT ;  /* 0x0000008b8f8b7212 */ /* 0x000fc400078ec0ff */
[----:B------:R-:W2:Y:S01]  /*10490*/  LDSM.16.MT88.4 R140, [R187+0x800] ;  /* 0x00080000bb8c783b */ /* 0x000ea20000004200 */
[----:B------:R-:W-:Y:S01]  /*104a0*/  HMMA.16816.F32.BF16 R36, R4, R148, R36 ;  /* 0x000000940424723c */ /* 0x000fe20000041824 */
[----:B------:R-:W-:-:S07]  /*104b0*/  FADD.FTZ R195, R191, R195 ;  /* 0x000000c3bfc37221 */ /* 0x000fce0000010000 */
[C---:B------:R-:W-:Y:S01]  /*104c0*/  HMMA.16816.F32.BF16 R40, R4.reuse, R150, R40 ;  /* 0x000000960428723c */ /* 0x040fe20000041828 */
[----:B------:R-:W3:Y:S07]  /*104d0*/  LDSM.16.MT88.4 R148, [R188+0x800] ;  /* 0x00080000bc94783b */ /* 0x000eee0000004200 */
[----:B------:R-:W-:Y:S01]  /*104e0*/  HMMA.16816.F32.BF16 R124, R4, R156, R124 ;  /* 0x0000009c047c723c */ /* 0x000fe2000004187c */
[--C-:B------:R-:W-:Y:S02]  /*104f0*/  HSET2.LE.AND R157, R137, R170.reuse, PT ;  /* 0x000000aa899d7233 */ /* 0x100fe40003803000 */
[----:B------:R-:W-:-:S02]  /*10500*/  HSET2.LE.AND R137, R136, R170, PT ;  /* 0x000000aa88897233 */ /* 0x000fc40003803000 */
        /* <DEDUP_REMOVED lines=27> */
[----:B------:R-:W-:-:S07]  /*106c0*/  IMAD.U32 R140, RZ, RZ, UR24 ;  /* 0x00000018ff8c7e24 */ /* 0x000fce000f8e00ff */
[C---:B---3--:R-:W-:Y:S08]  /*106d0*/  HMMA.16816.F32.BF16 R76, R136.reuse, R148, R76 ;  /* 0x00000094884c723c */ /* 0x048ff0000004184c */
[C---:B------:R-:W-:Y:S01]  /*106e0*/  HMMA.16816.F32.BF16 R80, R136.reuse, R150, R80 ;  /* 0x000000968850723c */ /* 0x040fe20000041850 */
[----:B------:R-:W2:Y:S07]  /*106f0*/  LDSM.16.MT88.4 R148, [R168+0x1e800] ;  /* 0x01e80000a894783b */ /* 0x000eae0000004200 */
        /* <DEDUP_REMOVED lines=20> */
[--C-:B------:R-:W-:Y:S01]  /*10840*/  FFMA.FTZ R207, R176, UR23, -R178.reuse ;  /* 0x00000017b0cf7c23 */ /* 0x100fe200080108b2 */
[----:B------:R-:W-:Y:S01]  /*10850*/  IMAD.WIDE.U32 R208, R208, -0x2daee0ad, RZ ;  /* 0xd2511f53d0d07825 */ /* 0x000fe200078e00ff */
[C---:B--2---:R-:W-:Y:S04]  /*10860*/  HMMA.16816.F32.BF16 R108, R136.reuse, R148, R108 ;  /* 0x00000094886c723c */ /* 0x044fe8000004186c */
[----:B------:R-:W-:Y:S01]  /*10870*/  MUFU.EX2 R207, R207 ;  /* 0x000000cf00cf7308 */ /* 0x000fe20000000800 */
[----:B------:R-:W-:Y:S01]  /*10880*/  LOP3.LUT R148, R216, UR13, R209, 0x96, !PT ;  /* 0x0000000dd8947c12 */ /* 0x000fe2000f8e96d1 */
[----:B------:R-:W-:Y:S01]  /*10890*/  FFMA.FTZ R209, R172, UR23, -R177 ;  /* 0x00000017acd17c23 */ /* 0x000fe200080108b1 */
[----:B------:R-:W-:Y:S01]  /*108a0*/  LOP3.LUT R216, R128, UR14, R217, 0x96, !PT ;  /* 0x0000000e80d87c12 */ /* 0x000fe2000f8e96d9 */
[C---:B---3--:R-:W-:Y:S01]  /*108b0*/  HMMA.16816.F32.BF16 R116, R136.reuse, R140, R116 ;  /* 0x0000008c8874723c */ /* 0x048fe20000041874 */
[--C-:B------:R-:W-:Y:S01]  /*108c0*/  FFMA.FTZ R141, R202, UR23, -R178.reuse ;  /* 0x00000017ca8d7c23 */ /* 0x100fe200080108b2 */
[----:B------:R-:W-:Y:S01]  /*108d0*/  FFMA.FTZ R202, R203, UR23, -R178 ;  /* 0x00000017cbca7c23 */ /* 0x000fe200080108b2 */
[----:B------:R-:W-:Y:S01]  /*108e0*/  IMAD.WIDE.U32 R148, R148, -0x326172a9, RZ ;  /* 0xcd9e8d5794947825 */ /* 0x000fe200078e00ff */
[----:B------:R-:W-:Y:S03]  /*108f0*/  MUFU.EX2 R209, R209 ;  /* 0x000000d100d17308 */ /* 0x000fe60000000800 */
[----:B------:R-:W-:Y:S01]  /*10900*/  IMAD.MOV.U32 R130, RZ, RZ, R148 ;  /* 0x000000ffff827224 */ /* 0x000fe200078e0094 */
[----:B------:R-:W-:Y:S01]  /*10910*/  HMMA.16816.F32.BF16 R120, R136, R142, R120 ;  /* 0x0000008e8878723c */ /* 0x000fe20000041878 */
[----:B------:R-:W-:Y:S01]  /*10920*/  FFMA.FTZ R142, R201, UR23, -R177 ;  /* 0x00000017c98e7c23 */ /* 0x000fe200080108b1 */
[----:B------:R-:W-:Y:S01]  /*10930*/  MUFU.EX2 R202, R202 ;  /* 0x000000ca00ca7308 */ /* 0x000fe20000000800 */
[----:B------:R-:W-:Y:S01]  /*10940*/  IMAD.WIDE.U32 R216, R216, -0x326172a9, RZ ;  /* 0xcd9e8d57d8d87825 */ /* 0x000fe200078e00ff */
[----:B------:R-:W-:-:S02]  /*10950*/  PRMT R128, R148, 0x7771, RZ ;  /* 0x0000777194807816 */ /* 0x000fc400000000ff */
[----:B------:R-:W2:Y:S01]  /*10960*/  MUFU.EX2 R201, R204 ;  /* 0x000000cc00c97308 */ /* 0x000ea20000000800 */
[----:B------:R-:W-:Y:S01]  /*10970*/  LOP3.LUT R140, R130, 0xff, RZ, 0xc0, !PT ;  /* 0x000000ff828c7812 */ /* 0x000fe200078ec0ff */
[C---:B------:R-:W-:Y:S01]  /*10980*/  HMMA.16816.F32.BF16 R8, R136.reuse, R152, R8 ;  /* 0x000000988808723c */ /* 0x040fe20000041808 */
[----:B------:R-:W-:Y:S01]  /*10990*/  LOP3.LUT R130, R216, UR4, R149, 0x96, !PT ;  /* 0x00000004d8827c12 */ /* 0x000fe2000f8e9695 */
[----:B------:R3:W-:Y:S01]  /*109a0*/  MUFU.EX2 R204, R142 ;  /* 0x0000008e00cc7308 */ /* 0x0007e20000000800 */
[C---:B------:R-:W-:Y:S01]  /*109b0*/  PRMT R129, R148.reuse, 0x7773, RZ ;  /* 0x0000777394817816 */ /* 0x040fe200000000ff */
[----:B------:R-:W-:Y:S01]  /*109c0*/  FFMA.FTZ R216, R175, UR23, -R178 ;  /* 0x00000017afd87c23 */ /* 0x000fe200080108b2 */
[----:B------:R-:W-:Y:S01]  /*109d0*/  PRMT R131, R148, 0x7772, RZ ;  /* 0x0000777294837816 */ /* 0x000fe200000000ff */
[----:B------:R4:W-:Y:S01]  /*109e0*/  MUFU.EX2 R203, R141 ;  /* 0x0000008d00cb7308 */ /* 0x0009e20000000800 */
[----:B------:R-:W-:Y:S01]  /*109f0*/  PRMT R128, R140, 0x5410, R128 ;  /* 0x000054108c807816 */ /* 0x000fe20000000080 */
[----:B------:R-:W-:Y:S01]  /*10a00*/  HMMA.16816.F32.BF16 R12, R136, R154, R12 ;  /* 0x0000009a880c723c */ /* 0x000fe2000004180c */
[----:B------:R-:W5:Y:S01]  /*10a10*/  LDSM.16.MT88.4 R152, [R169+0x1c800] ;  /* 0x01c80000a998783b */ /* 0x000f620000004200 */
[C---:B------:R-:W-:Y:S01]  /*10a20*/  PRMT R140, R130.reuse, 0x7632, R140 ;  /* 0x00007632828c7816 */ /* 0x040fe2000000008c */
[----:B------:R-:W-:Y:S01]  /*10a30*/  MUFU.EX2 R216, R216 ;  /* 0x000000d800d87308 */ /* 0x000fe20000000800 */
[----:B------:R-:W-:Y:S01]  /*10a40*/  PRMT R131, R131, 0x5410, R129 ;  /* 0x0000541083837816 */ /* 0x000fe20000000081 */
[----:B------:R-:W-:Y:S01]  /*10a50*/  LDSM.16.MT88.4 R172, [R168+0x1d800] ;  /* 0x01d80000a8ac783b */ /* 0x000fe20000004200 */
[----:B------:R-:W-:-:S02]  /*10a60*/  LOP3.LUT R129, R130, 0xff, RZ, 0xc0, !PT ;  /* 0x000000ff82817812 */ /* 0x000fc400078ec0ff */
[C---:B------:R-:W-:Y:S01]  /*10a70*/  HMMA.16816.F32.BF16 R60, R136.reuse, R156, R60 ;  /* 0x0000009c883c723c */ /* 0x040fe2000004183c */
[----:B---3--:R-:W-:Y:S01]  /*10a80*/  FFMA.FTZ R142, R200, UR23, -R178 ;  /* 0x00000017c88e7c23 */ /* 0x008fe200080108b2 */
[----:B------:R-:W-:Y:S01]  /*10a90*/  LOP3.LUT R140, R140, 0xff, RZ, 0xc0, !PT ;  /* 0x000000ff8c8c7812 */ /* 0x000fe200078ec0ff */
[----:B------:R3:W2:Y:S01]  /*10aa0*/  MUFU.EX2 R200, R205 ;  /* 0x000000cd00c87308 */ /* 0x0006a20000000800 */
[----:B----4-:R-:W-:Y:S02]  /*10ab0*/  LOP3.LUT R141, R130, 0xffff, RZ, 0xc0, !PT ;  /* 0x0000ffff828d7812 */ /* 0x010fe400078ec0ff */
[----:B------:R-:W-:Y:S02]  /*10ac0*/  SHF.R.U32.HI R130, RZ, 0x18, R130 ;  /* 0x00000018ff827819 */ /* 0x000fe40000011682 */
[----:B------:R-:W-:Y:S01]  /*10ad0*/  HMMA.16816.F32.BF16 R64, R136, R158, R64 ;  /* 0x0000009e8840723c */ /* 0x000fe20000041840 */
[----:B------:R-:W4:Y:S01]  /*10ae0*/  LDSM.16.MT88.4 R156, [R169+0x19000] ;  /* 0x01900000a99c783b */ /* 0x000f220000004200 */
[----:B------:R-:W-:-:S02]  /*10af0*/  HSET2.LE.AND R143, R128, R170, PT ;  /* 0x000000aa808f7233 */ /* 0x000fc40003803000 */
[----:B------:R-:W-:Y:S02]  /*10b00*/  PRMT R128, R140, 0x5410, R130 ;  /* 0x000054108c807816 */ /* 0x000fe40000000082 */
[----:B------:R-:W-:Y:S02]  /*10b10*/  SHF.R.U32.HI R141, RZ, 0x8, R141 ;  /* 0x00000008ff8d7819 */ /* 0x000fe4000001168d */
[C---:B-1----:R-:W-:Y:S01]  /*10b20*/  HMMA.16816.F32.BF16 R124, R136.reuse, R144, R124 ;  /* 0x00000090887c723c */ /* 0x042fe2000004187c */
[----:B---3--:R-:W-:Y:S01]  /*10b30*/  FFMA.FTZ R205, R199, UR23, -R177 ;  /* 0x00000017c7cd7c23 */ /* 0x008fe200080108b1 */
[----:B--2---:R-:W-:Y:S01]  /*10b40*/  F2FP.BF16.F32.PACK_AB R144, R201, R202 ;  /* 0x000000cac990723e */ /* 0x004fe200000010ff */
[----:B------:R1:W2:Y:S01]  /*10b50*/  MUFU.EX2 R199, R142 ;  /* 0x0000008e00c77308 */ /* 0x0002a20000000800 */
[----:B------:R-:W-:Y:S02]  /*10b60*/  PRMT R129, R129, 0x5410, R141 ;  /* 0x0000541081817816 */ /* 0x000fe4000000008d */
[----:B------:R-:W-:Y:S01]  /*10b70*/  LOP3.LUT R130, R144, R143, RZ, 0xc0, !PT ;  /* 0x0000008f90827212 */ /* 0x000fe200078ec0ff */
[----:B------:R-:W3:Y:S01]  /*10b80*/  MUFU.EX2 R205, R205 ;  /* 0x000000cd00cd7308 */ /* 0x000ee20000000800 */
[----:B------:R-:W-:Y:S01]  /*10b90*/  HMMA.16816.F32.BF16 R112, R136, R150, R112 ;  /* 0x000000968870723c */ /* 0x000fe20000041870 */
[----:B------:R-:W4:Y:S01]  /*10ba0*/  LDSM.16.MT88.4 R148, [R188+0x1000] ;  /* 0x00100000bc94783b */ /* 0x000f220000004200 */
[----:B------:R-:W-:-:S02]  /*10bb0*/  LOP3.LUT R131, R131, 0xff00ff, RZ, 0xc0, !PT ;  /* 0x00ff00ff83837812 */ /* 0x000fc400078ec0ff */
[----:B------:R-:W-:-:S03]  /*10bc0*/  LOP3.LUT R206, R206, UR7, R217, 0x96, !PT ;  /* 0x00000007cece7c12 */ /* 0x000fc6000f8e96d9 */
[----:B------:R-:W-:Y:S01]  /*10bd0*/  HSET2.LE.AND R131, R131, R170, PT ;  /* 0x000000aa83837233 */ /* 0x000fe20003803000 */
[----:B------:R-:W-:Y:S01]  /*10be0*/  HMMA.16816.F32.BF16 R4, R136, R146, R4 ;  /* 0x000000928804723c */ /* 0x000fe20000041804 */
[----:B------:R-:W4:Y:S01]  /*10bf0*/  LDSM.16.MT88.4 R144, [R187+0x1000] ;  /* 0x00100000bb90783b */ /* 0x000f220000004200 */
[----:B-1----:R-:W-:-:S04]  /*10c00*/  F2FP.BF16.F32.PACK_AB R142, R200, R204 ;  /* 0x000000ccc88e723e */ /* 0x002fc800000010ff */
[----:B------:R-:W-:Y:S02]  /*10c10*/  LOP3.LUT R131, R142, R131, RZ, 0xc0, !PT ;  /* 0x000000838e837212 */ /* 0x000fe400078ec0ff */
[C---:B------:R-:W-:Y:S01]  /*10c20*/  HMMA.16816.F32.BF16 R44, R136.reuse, R160, R44 ;  /* 0x000000a0882c723c */ /* 0x040fe2000004182c */
[--C-:B------:R-:W-:Y:S01]  /*10c30*/  HSET2.LE.AND R160, R129, R170.reuse, PT ;  /* 0x000000aa81a07233 */ /* 0x100fe20003803000 */
[----:B------:R-:W-:Y:S01]  /*10c40*/  LDSM.16.MT88.4 R140, [R169+0x1b000] ;  /* 0x01b00000a98c783b */ /* 0x000fe20000004200 */
[----:B------:R-:W-:Y:S02]  /*10c50*/  HSET2.LE.AND R129, R128, R170, PT ;  /* 0x000000aa80817233 */ /* 0x000fe40003803000 */
[----:B--2---:R-:W-:Y:S01]  /*10c60*/  F2FP.BF16.F32.PACK_AB R128, R199, R203 ;  /* 0x000000cbc780723e */ /* 0x004fe200000010ff */
[----:B------:R-:W-:Y:S01]  /*10c70*/  FADD.FTZ R203, R203, R195 ;  /* 0x000000c3cbcb7221 */ /* 0x000fe20000010000 */
[----:B---3--:R-:W-:Y:S01]  /*10c80*/  F2FP.BF16.F32.PACK_AB R161, R198, R205 ;  /* 0x000000cdc6a1723e */ /* 0x008fe200000010ff */
[----:B------:R-:W-:Y:S01]  /*10c90*/  HMMA.16816.F32.BF16 R48, R136, R162, R48 ;  /* 0x000000a28830723c */ /* 0x000fe20000041830 */
[----:B------:R-:W-:Y:S01]  /*10ca0*/  LOP3.LUT R128, R128, R160, RZ, 0xc0, !PT ;  /* 0x000000a080807212 */ /* 0x000fe200078ec0ff */
[----:B------:R-:W-:Y:S01]  /*10cb0*/  FADD.FTZ R205, R205, R193 ;  /* 0x000000c1cdcd7221 */ /* 0x000fe20000010000 */
[----:B------:R-:W-:Y:S01]  /*10cc0*/  LOP3.LUT R129, R161, R129, RZ, 0xc0, !PT ;  /* 0x00000081a1817212 */ /* 0x000fe200078ec0ff */
[----:B------:R-:W-:-:S02]  /*10cd0*/  FADD.FTZ R203, R199, R203 ;  /* 0x000000cbc7cb7221 */ /* 0x000fc40000010000 */
[----:B------:R-:W-:Y:S02]  /*10ce0*/  FADD.FTZ R205, R198, R205 ;  /* 0x000000cdc6cd7221 */ /* 0x000fe40000010000 */
[----:B-----5:R-:W-:Y:S01]  /*10cf0*/  HMMA.16816.F32.BF16 R68, R136, R152, R68 ;  /* 0x000000988844723c */ /* 0x020fe20000041844 */
[----:B------:R-:W-:Y:S01]  /*10d00*/  FADD.FTZ R202, R202, R203 ;  /* 0x000000cbcaca7221 */ /* 0x000fe20000010000 */
[----:B------:R-:W-:-:S03]  /*10d10*/  FADD.FTZ R204, R204, R205 ;  /* 0x000000cdcccc7221 */ /* 0x000fc60000010000 */
[----:B------:R-:W-:Y:S01]  /*10d20*/  FADD.FTZ R202, R201, R202 ;  /* 0x000000cac9ca7221 */ /* 0x000fe20000010000 */
[----:B------:R-:W-:Y:S02]  /*10d30*/  FADD.FTZ R204, R200, R204 ;  /* 0x000000ccc8cc7221 */ /* 0x000fe40000010000 */
[----:B------:R-:W-:Y:S01]  /*10d40*/  HMMA.16816.F32.BF16 R72, R136, R154, R72 ;  /* 0x0000009a8848723c */ /* 0x000fe20000041848 */
[----:B------:R-:W1:Y:S01]  /*10d50*/  LDSM.16.MT88.4 R136, [R168+0x1b000] ;  /* 0x01b00000a888783b */ /* 0x000e620000004200 */
[----:B------:R-:W-:-:S03]  /*10d60*/  FADD.FTZ R204, R213, R204 ;  /* 0x000000ccd5cc7221 */ /* 0x000fc60000010000 */
[----:B------:R-:W-:Y:S01]  /*10d70*/  LDSM.16.MT88.4 R152, [R168+0x19000] ;  /* 0x01900000a898783b */ /* 0x000fe20000004200 */
[----:B------:R-:W-:Y:S02]  /*10d80*/  FADD.FTZ R204, R210, R204 ;  /* 0x000000ccd2cc7221 */ /* 0x000fe40000010000 */
[----:B----4-:R-:W-:Y:S01]  /*10d90*/  HMMA.16816.F32.BF16 R160, R128, R156, R8 ;  /* 0x0000009c80a0723c */ /* 0x010fe20000041808 */
[----:B------:R-:W2:Y:S01]  /*10da0*/  LDSM.16.MT88.4 R8, [R188+0x3000] ;  /* 0x00300000bc08783b */ /* 0x000ea20000004200 */
[----:B------:R-:W-:-:S06]  /*10db0*/  FADD.FTZ R204, R209, R204 ;  /* 0x000000ccd1cc7221 */ /* 0x000fcc0000010000 */
        /* <DEDUP_REMOVED lines=20> */
[C---:B---3--:R-:W-:Y:S08]  /*10f00*/  HMMA.16816.F32.BF16 R60, R128.reuse, R148, R60 ;  /* 0x00000094803c723c */ /* 0x048ff0000004183c */
[C---:B------:R-:W-:Y:S01]  /*10f10*/  HMMA.16816.F32.BF16 R64, R128.reuse, R150, R64 ;  /* 0x000000968040723c */ /* 0x040fe20000041840 */
[----:B------:R-:W-:Y:S07]  /*10f20*/  LDSM.16.MT88.4 R148, [R187+0x7000] ;  /* 0x00700000bb94783b */ /* 0x000fee0000004200 */
[C---:B----4-:R-:W-:Y:S08]  /*10f30*/  HMMA.16816.F32.BF16 R84, R128.reuse, R144, R84 ;  /* 0x000000908054723c */ /* 0x050ff00000041854 */
[C---:B------:R-:W-:Y:S01]  /*10f40*/  HMMA.16816.F32.BF16 R88, R128.reuse, R146, R88 ;  /* 0x000000928058723c */ /* 0x040fe20000041858 */
[----:B------:R-:W3:Y:S07]  /*10f50*/  LDSM.16.MT88.4 R144, [R188+0x7000] ;  /* 0x00700000bc90783b */ /* 0x000eee0000004200 */
[----:B-1----:R-:W-:Y:S01]  /*10f60*/  HMMA.16816.F32.BF16 R104, R128, R138, R104 ;  /* 0x0000008a8068723c */ /* 0x002fe20000041868 */
[----:B------:R-:W-:-:S04]  /*10f70*/  IMAD.WIDE.U32 R138, R206, -0x2daee0ad, RZ ;  /* 0xd2511f53ce8a7825 */ /* 0x000fc800078e00ff */
[----:B------:R-:W-:Y:S02]  /*10f80*/  FFMA.FTZ R206, R179, UR23, -R178 ;  /* 0x00000017b3ce7c23 */ /* 0x000fe400080108b2 */
[----:B------:R-:W-:Y:S01]  /*10f90*/  LDSM.16.MT88.4 R176, [R168+0x1b800] ;  /* 0x01b80000a8b0783b */ /* 0x000fe20000004200 */
[----:B------:R-:W-:Y:S01]  /*10fa0*/  LOP3.LUT R208, R208, UR12, R139, 0x96, !PT ;  /* 0x0000000cd0d07c12 */ /* 0x000fe2000f8e968b */
[C---:B------:R-:W-:Y:S01]  /*10fb0*/  HMMA.16816.F32.BF16 R100, R128.reuse, R136, R100 ;  /* 0x000000888064723c */ /* 0x040fe20000041864 */
[C---:B------:R-:W-:Y:S01]  /*10fc0*/  PRMT R137, R138.reuse, 0x7773, RZ ;  /* 0x000077738a897816 */ /* 0x040fe200000000ff */
[----:B------:R-:W-:Y:S01]  /*10fd0*/  IMAD.MOV.U32 R136, RZ, RZ, R138 ;  /* 0x000000ffff887224 */ /* 0x000fe200078e008a */
[----:B------:R-:W-:Y:S05]  /*10fe0*/  MUFU.EX2 R206, R206 ;  /* 0x000000ce00ce7308 */ /* 0x000fea0000000800 */
[----:B--2---:R-:W-:Y:S01]  /*10ff0*/  HMMA.16816.F32.BF16 R108, R128, R8, R108 ;  /* 0x00000008806c723c */ /* 0x004fe2000004186c */
[----:B------:R-:W-:-:S02]  /*11000*/  PRMT R8, R138, 0x7772, RZ ;  /* 0x000077728a087816 */ /* 0x000fc400000000ff */
[----:B------:R-:W-:Y:S02]  /*11010*/  PRMT R9, R138, 0x7771, RZ ;  /* 0x000077718a097816 */ /* 0x000fe400000000ff */
[----:B------:R-:W-:Y:S02]  /*11020*/  PRMT R8, R8, 0x5410, R137 ;  /* 0x0000541008087816 */ /* 0x000fe40000000089 */
[C---:B------:R-:W-:Y:S01]  /*11030*/  LOP3.LUT R137, R208.reuse, 0xffff, RZ, 0xc0, !PT ;  /* 0x0000ffffd0897812 */ /* 0x040fe200078ec0ff */
[----:B------:R-:W-:Y:S01]  /*11040*/  HMMA.16816.F32.BF16 R112, R128, R10, R112 ;  /* 0x0000000a8070723c */ /* 0x000fe20000041870 */
[----:B------:R-:W-:Y:S02]  /*11050*/  PRMT R138, R208, 0x7632, R138 ;  /* 0x00007632d08a7816 */ /* 0x000fe4000000008a */
[----:B------:R-:W-:Y:S02]  /*11060*/  LOP3.LUT R10, R136, 0xff, RZ, 0xc0, !PT ;  /* 0x000000ff880a7812 */ /* 0x000fe400078ec0ff */
[----:B------:R-:W-:-:S02]  /*11070*/  LOP3.LUT R11, R208, 0xff, RZ, 0xc0, !PT ;  /* 0x000000ffd00b7812 */ /* 0x000fc400078ec0ff */
        /* <DEDUP_REMOVED lines=9> */
[----:B------:R-:W2:Y:S01]  /*11110*/  MUFU.EX2 R208, R171 ;  /* 0x000000ab00d07308 */ /* 0x000ea20000000800 */
[----:B------:R-:W-:-:S02]  /*11120*/  HSET2.LE.AND R10, R10, R170, PT ;  /* 0x000000aa0a0a7233 */ /* 0x000fc40003803000 */
[----:B------:R-:W-:Y:S01]  /*11130*/  LDSM.16.MT88.4 R136, [R169+0x1d800] ;  /* 0x01d80000a988783b */ /* 0x000fe20000004200 */
[----:B------:R-:W-:Y:S01]  /*11140*/  HSET2.LE.AND R9, R9, R170, PT ;  /* 0x000000aa09097233 */ /* 0x000fe20003803000 */
[C---:B------:R-:W-:Y:S08]  /*11150*/  HMMA.16816.F32.BF16 R68, R128.reuse, R156, R68 ;  /* 0x0000009c8044723c */ /* 0x040ff00000041844 */
[----:B------:R-:W-:Y:S01]  /*11160*/  HMMA.16816.F32.BF16 R72, R128, R158, R72 ;  /* 0x0000009e8048723c */ /* 0x000fe20000041848 */
[----:B------:R-:W4:Y:S01]  /*11170*/  LDSM.16.MT88.4 R156, [R169+0x19800] ;  /* 0x01980000a99c783b */ /* 0x000f220000004200 */
[----:B--2---:R-:W-:-:S06]  /*11180*/  FADD.FTZ R246, R208, R204 ;  /* 0x000000ccd0f67221 */ /* 0x004fcc0000010000 */
[C---:B------:R-:W-:Y:S08]  /*11190*/  HMMA.16816.F32.BF16 R92, R128.reuse, R140, R92 ;  /* 0x0000008c805c723c */ /* 0x040ff0000004185c */
[C---:B------:R-:W-:Y:S01]  /*111a0*/  HMMA.16816.F32.BF16 R96, R128.reuse, R142, R96 ;  /* 0x0000008e8060723c */ /* 0x040fe20000041860 */
[----:B------:R-:W2:Y:S07]  /*111b0*/  LDSM.16.MT88.4 R140, [R169+0x1b800] ;  /* 0x01b80000a98c783b */ /* 0x000eae0000004200 */
[----:B---3--:R-:W-:Y:S01]  /*111c0*/  HMMA.16816.F32.BF16 R116, R128, R144, R116 ;  /* 0x000000908074723c */ /* 0x008fe20000041874 */
        /* <DEDUP_REMOVED lines=19> */
[----:B------:R-:W3:Y:S04]  /*11300*/  LDSM.16.MT88.4 R148, [R168+0x19800] ;  /* 0x01980000a894783b */ /* 0x000ee80000004200 */
[----:B------:R-:W5:Y:S01]  /*11310*/  LDSM.16.MT88.4 R128, [R188+0x7800] ;  /* 0x00780000bc80783b */ /* 0x000f620000004200 */
[C---:B-1----:R-:W-:Y:S03]  /*11320*/  HMMA.16816.F32.BF16 R100, R8.reuse, R152, R100 ;  /* 0x000000980864723c */ /* 0x042fe60000041864 */
[----:B------:R-:W-:Y:S05]  /*11330*/  LDSM.16.MT88.4 R168, [R188+0x3800] ;  /* 0x00380000bca8783b */ /* 0x000fea0000004200 */
[C---:B------:R-:W-:Y:S08]  /*11340*/  HMMA.16816.F32.BF16 R104, R8.reuse, R154, R104 ;  /* 0x0000009a0868723c */ /* 0x040ff00000041868 */
[C---:B----4-:R-:W-:Y:S08]  /*11350*/  HMMA.16816.F32.BF16 R160, R8.reuse, R156, R160 ;  /* 0x0000009c08a0723c */ /* 0x050ff000000418a0 */
[C---:B--2---:R-:W-:Y:S08]  /*11360*/  HMMA.16816.F32.BF16 R36, R8.reuse, R140, R36 ;  /* 0x0000008c0824723c */ /* 0x044ff00000041824 */
[C---:B------:R-:W-:Y:S01]  /*11370*/  HMMA.16816.F32.BF16 R40, R8.reuse, R142, R40 ;  /* 0x0000008e0828723c */ /* 0x040fe20000041828 */
[----:B------:R-:W1:Y:S07]  /*11380*/  LDSM.16.MT88.4 R140, [R188+0x1800] ;  /* 0x00180000bc8c783b */ /* 0x000e6e0000004200 */
[C---:B------:R-:W-:Y:S08]  /*11390*/  HMMA.16816.F32.BF16 R68, R8.reuse, R136, R68 ;  /* 0x000000880844723c */ /* 0x040ff00000041844 */
[C---:B------:R-:W-:Y:S01]  /*113a0*/  HMMA.16816.F32.BF16 R72, R8.reuse, R138, R72 ;  /* 0x0000008a0848723c */ /* 0x040fe20000041848 */
[----:B------:R-:W2:Y:S07]  /*113b0*/  LDSM.16.MT88.4 R136, [R188+0x5800] ;  /* 0x00580000bc88783b */ /* 0x000eae0000004200 */
[C---:B---3--:R-:W-:Y:S01]  /*113c0*/  HMMA.16816.F32.BF16 R152, R8.reuse, R148, R16 ;  /* 0x000000940898723c */ /* 0x048fe20000041810 */
[----:B------:R-:W-:Y:S07]  /*113d0*/  LDSM.16.MT88.4 R16, [R187+0x3800] ;  /* 0x00380000bb10783b */ /* 0x000fee0000004200 */
[C---:B-----5:R-:W-:Y:S08]  /*113e0*/  HMMA.16816.F32.BF16 R116, R8.reuse, R128, R116 ;  /* 0x000000800874723c */ /* 0x060ff00000041874 */
[C---:B------:R-:W-:Y:S01]  /*113f0*/  HMMA.16816.F32.BF16 R120, R8.reuse, R130, R120 ;  /* 0x000000820878723c */ /* 0x040fe20000041878 */
[----:B------:R-:W3:Y:S07]  /*11400*/  LDSM.16.MT88.4 R128, [R187+0x7800] ;  /* 0x00780000bb80783b */ /* 0x000eee0000004200 */
[C---:B------:R-:W-:Y:S01]  /*11410*/  HMMA.16816.F32.BF16 R156, R8.reuse, R158, R12 ;  /* 0x0000009e089c723c */ /* 0x040fe2000004180c */
[----:B------:R-:W4:Y:S07]  /*11420*/  LDSM.16.MT88.4 R12, [R187+0x1800] ;  /* 0x00180000bb0c783b */ /* 0x000f2e0000004200 */
[C---:B------:R-:W-:Y:S01]  /*11430*/  HMMA.16816.F32.BF16 R148, R8.reuse, R150, R20 ;  /* 0x000000960894723c */ /* 0x040fe20000041814 */
[----:B------:R-:W5:Y:S07]  /*11440*/  LDSM.16.MT88.4 R20, [R187+0x5800] ;  /* 0x00580000bb14783b */ /* 0x000f6e0000004200 */
[C---:B------:R-:W-:Y:S08]  /*11450*/  HMMA.16816.F32.BF16 R108, R8.reuse, R144, R108 ;  /* 0x00000090086c723c */ /* 0x040ff0000004186c */
[C---:B------:R-:W-:Y:S08]  /*11460*/  HMMA.16816.F32.BF16 R112, R8.reuse, R146, R112 ;  /* 0x000000920870723c */ /* 0x040ff00000041870 */
[C---:B-1----:R-:W-:Y:S08]  /*11470*/  HMMA.16816.F32.BF16 R144, R8.reuse, R140, R24 ;  /* 0x0000008c0890723c */ /* 0x042ff00000041818 */
[C---:B--2---:R-:W-:Y:S08]  /*11480*/  HMMA.16816.F32.BF16 R84, R8.reuse, R136, R84 ;  /* 0x000000880854723c */ /* 0x044ff00000041854 */
        /* <DEDUP_REMOVED lines=18> */
.L_x_2087:
[----:B------:R-:W-:-:S12]  /*115b0*/  UIADD3 UR22, UPT, UPT, UR16, -0x1, URZ ;  /* 0xffffffff10167890 */ /* 0x000fd8000fffe0ff */
.L_x_2090:
        /* <DEDUP_REMOVED lines=8> */
[----:B------:R-:W4:Y:S01]  /*11640*/  LDCU UR24, c[0x0][0x440] ;  /* 0x00008800ff1877ac */ /* 0x000f220008000800 */
[----:B------:R-:W-:Y:S02]  /*11650*/  IMAD.MOV.U32 R0, RZ, RZ, R164 ;  /* 0x000000ffff007224 */ /* 0x000fe400078e00a4 */
[----:B------:R-:W4:Y:S01]  /*11660*/  LDC.64 R224, c[0x0][0x3c0] ;  /* 0x0000f000ffe07b82 */ /* 0x000f220000000a00 */
[----:B------:R-:W-:Y:S01]  /*11670*/  VIADD R226, R230, 0x8 ;  /* 0x00000008e6e27836 */ /* 0x000fe20000000000 */
[----:B------:R-:W1:Y:S01]  /*11680*/  LDCU UR4, c[0x0][0x45c] ;  /* 0x00008b80ff0477ac */ /* 0x000e620008000800 */
[----:B------:R-:W1:Y:S01]  /*11690*/  LDCU UR23, c[0x0][0x504] ;  /* 0x0000a080ff1777ac */ /* 0x000e620008000800 */
[----:B---3--:R-:W-:Y:S01]  /*116a0*/  ISETP.GE.AND P3, PT, R211, UR7, PT ;  /* 0x00000007d3007c0c */ /* 0x008fe2000bf66270 */
[----:B------:R-:W-:-:S02]  /*116b0*/  UMOV UR7, 0x400 ;  /* 0x0000040000077882 */ /* 0x000fc40000000000 */
[----:B--2---:R-:W-:Y:S01]  /*116c0*/  ULEA UR5, UR5, UR7, 0x18 ;  /* 0x0000000705057291 */ /* 0x004fe2000f8ec0ff */
[C---:B-1----:R-:W-:Y:S01]  /*116d0*/  IMAD.SHL.U32 R210, R212.reuse, 0x40, RZ ;  /* 0x00000040d4d27824 */ /* 0x042fe200078e00ff */
[C---:B------:R-:W-:Y:S02]  /*116e0*/  LOP3.LUT P2, RZ, R212.reuse, 0x4, RZ, 0xc0, !PT ;  /* 0x00000004d4ff7812 */ /* 0x040fe4000784c0ff */
[C---:B------:R-:W-:Y:S02]  /*116f0*/  LOP3.LUT P0, RZ, R212.reuse, 0x2, RZ, 0xc0, !PT ;  /* 0x00000002d4ff7812 */ /* 0x040fe4000780c0ff */
[----:B------:R-:W-:Y:S02]  /*11700*/  SHF.L.U32 R227, R212, 0x5, RZ ;  /* 0x00000005d4e37819 */ /* 0x000fe400000006ff */
[----:B------:R-:W-:Y:S02]  /*11710*/  SEL R213, R213, 0xffffffc0, !P2 ;  /* 0xffffffc0d5d57807 */ /* 0x000fe40005000000 */
[----:B------:R-:W-:-:S02]  /*11720*/  SEL R208, R208, 0xffffffe0, !P0 ;  /* 0xffffffe0d0d07807 */ /* 0x000fc40004000000 */
[----:B------:R-:W-:Y:S01]  /*11730*/  LOP3.LUT R209, R210, 0x400, RZ, 0xc0, !PT ;  /* 0x00000400d2d17812 */ /* 0x000fe200078ec0ff */
[----:B------:R-:W-:Y:S06]  /*11740*/  BRA `(.L_x_2092) ;  /* 0x0000000400047947 */ /* 0x000fec0003800000 */
.L_x_2094:
[----:B------:R-:W1:Y:S01]  /*11750*/  LDC.64 R164, c[0x0][0x3b8] ;  /* 0x0000ee00ffa47b82 */ /* 0x000e620000000a00 */
[----:B------:R-:W-:Y:S06]  /*11760*/  UIADD3 UR7, UPT, UPT, UR22, -0x1, URZ ;  /* 0xffffffff16077890 */ /* 0x000fec000fffe0ff */
[----:B-1----:R-:W-:Y:S04]  /*11770*/  IMAD.WIDE.U32 R178, R164, UR7, RZ ;  /* 0x00000007a4b27c25 */ /* 0x002fe8000f8e00ff */
[----:B------:R-:W-:Y:S01]  /*11780*/  IMAD R176, R165, UR7, R179 ;  /* 0x00000007a5b07c24 */ /* 0x000fe2000f8e02b3 */
[C---:B------:R-:W-:Y:S01]  /*11790*/  LEA R180, P0, R178.reuse, R234, 0x7 ;  /* 0x000000eab2b47211 */ /* 0x040fe200078038ff */
[C---:B------:R-:W-:Y:S03]  /*117a0*/  IMAD.SHL.U32 R171, R178.reuse, 0x40, RZ ;  /* 0x00000040b2ab7824 */ /* 0x040fe600078e00ff */
[C-C-:B------:R-:W-:Y:S02]  /*117b0*/  LEA.HI.X R181, R178.reuse, R233, R176.reuse, 0x7, P0 ;  /* 0x000000e9b2b57211 */ /* 0x140fe400000f3cb0 */
[----:B------:R-:W-:Y:S02]  /*117c0*/  SHF.L.U64.HI R172, R178, 0x6, R176 ;  /* 0x00000006b2ac7819 */ /* 0x000fe400000102b0 */
[C---:B------:R-:W-:Y:S02]  /*117d0*/  LEA R173, P3, R164.reuse, R171, 0x5 ;  /* 0x000000aba4ad7211 */ /* 0x040fe400078628ff */
[----:B------:R-:W-:Y:S02]  /*117e0*/  LOP3.LUT R176, R241, 0x1f8, RZ, 0xc0, !PT ;  /* 0x000001f8f1b07812 */ /* 0x000fe400078ec0ff */
[----:B------:R-:W-:Y:S02]  /*117f0*/  LEA.HI.X R164, R164, R172, R165, 0x5, P3 ;  /* 0x000000aca4a47211 */ /* 0x000fe400018f2ca5 */
[----:B------:R-:W-:Y:S02]  /*11800*/  ISETP.GE.AND P3, PT, R211, UR24, PT ;  /* 0x00000018d3007c0c */ /* 0x000fe4000bf66270 */
[----:B------:R-:W-:Y:S02]  /*11810*/  LOP3.LUT R176, R176, 0x38, R212, 0x78, !PT ;  /* 0x00000038b0b07812 */ /* 0x000fe400078e78d4 */
[CC--:B------:R-:W-:Y:S02]  /*11820*/  @!P5 LEA R178, P0, R171.reuse, R234.reuse, 0x1 ;  /* 0x000000eaabb2d211 */ /* 0x0c0fe400078008ff */
[----:B------:R-:W-:Y:S02]  /*11830*/  LOP3.LUT R235, R176, 0x1e00, R241, 0xf8, !PT ;  /* 0x00001e00b0eb7812 */ /* 0x000fe400078ef8f1 */
[-CC-:B------:R-:W-:Y:S02]  /*11840*/  @!P5 LEA.HI.X R179, R171, R233.reuse, R172.reuse, 0x1, P0 ;  /* 0x000000e9abb3d211 */ /* 0x180fe400000f0cac */
[----:B------:R-:W-:Y:S02]  /*11850*/  LEA R235, R235, UR5, 0x1 ;  /* 0x00000005ebeb7c11 */ /* 0x000fe4000f8e08ff */
[CC--:B------:R-:W-:Y:S03]  /*11860*/  @!P4 LEA R182, P0, R171.reuse, R234.reuse, 0x1 ;  /* 0x000000eaabb6c211 */ /* 0x0c0fe600078008ff */
[----:B------:R-:W-:Y:S01]  /*11870*/  @!PT LDS RZ, [RZ] ;  /* 0x00000000fffff984 */ /* 0x000fe20000000800 */
[----:B------:R-:W-:Y:S01]  /*11880*/  @!PT LDS RZ, [RZ] ;  /* 0x00000000fffff984 */ /* 0x000fe20000000800 */
[----:B------:R-:W-:Y:S01]  /*11890*/  @!PT LDS RZ, [RZ] ;  /* 0x00000000fffff984 */ /* 0x000fe20000000800 */
[----:B------:R1:W-:Y:S01]  /*118a0*/  @!P3 LDGSTS.E.BYPASS.LTC128B.128 [R235+0x10000], desc[UR28][R180.64] ;  /* 0x10000000b4ebbfae */ /* 0x0003e2000b981a1c */
[CCC-:B------:R-:W-:Y:S02]  /*118b0*/  @!P4 LEA.HI.X R183, R171.reuse, R233.reuse, R172.reuse, 0x1, P0 ;  /* 0x000000e9abb7c211 */ /* 0x1c0fe400000f0cac */
[CC--:B------:R-:W-:Y:S01]  /*118c0*/  @!P1 LEA R176, P0, R171.reuse, R234.reuse, 0x1 ;  /* 0x000000eaabb09211 */ /* 0x0c0fe200078008ff */
[----:B------:R1:W-:Y:S03]  /*118d0*/  @P3 STS.128 [R235+0x10000], RZ ;  /* 0x010000ffeb003388 */ /* 0x0003e60000000c00 */
[-C--:B------:R-:W-:Y:S01]  /*118e0*/  @!P1 LEA.HI.X R177, R171, R233.reuse, R172, 0x1, P0 ;  /* 0x000000e9abb19211 */ /* 0x080fe200000f0cac */
        /* <DEDUP_REMOVED lines=39> */
.L_x_2092:
        /* <DEDUP_REMOVED lines=15> */
[C---:B------:R-:W-:Y:S02]  /*11c50*/  LOP3.LUT R239, R211.reuse, 0x80, RZ, 0xfc, !PT ;  /* 0x00000080d3ef7812 */ /* 0x040fe400078efcff */
[----:B------:R-:W-:Y:S02]  /*11c60*/  LOP3.LUT R238, R211, 0xc0, RZ, 0xfc, !PT ;  /* 0x000000c0d3ee7812 */ /* 0x000fe400078efcff */
[----:B------:R-:W-:Y:S01]  /*11c70*/  ISETP.GE.AND P4, PT, R239, UR24, PT ;  /* 0x00000018ef007c0c */ /* 0x000fe2000bf86270 */
[----:B------:R-:W-:Y:S01]  /*11c80*/  @!PT LDS RZ, [RZ] ;  /* 0x00000000fffff984 */ /* 0x000fe20000000800 */
[----:B------:R-:W-:Y:S01]  /*11c90*/  @!PT LDS RZ, [RZ] ;  /* 0x00000000fffff984 */ /* 0x000fe20000000800 */
[----:B------:R-:W-:Y:S01]  /*11ca0*/  @!PT LDS RZ, [RZ] ;  /* 0x00000000fffff984 */ /* 0x000fe20000000800 */
[----:B------:R-:W-:Y:S01]  /*11cb0*/  @!P3 LDGSTS.E.BYPASS.LTC128B.128 [R235+0x18000], desc[UR28][R6.64] ;  /* 0x1800000006ebbfae */ /* 0x000fe2000b981a1c */
[----:B------:R-:W-:Y:S02]  /*11cc0*/  ISETP.GE.AND P1, PT, R238, UR24, PT ;  /* 0x00000018ee007c0c */ /* 0x000fe4000bf26270 */
        /* <DEDUP_REMOVED lines=9> */
[----:B------:R-:W-:Y:S02]  /*11d60*/  LOP3.LUT R216, R215, 0x8, RZ, 0xc0, !PT ;  /* 0x00000008d7d87812 */ /* 0x000fe400078ec0ff */
[----:B------:R-:W-:Y:S01]  /*11d70*/  @P5 STS.128 [R235+0x1a000], RZ ;  /* 0x01a000ffeb005388 */ /* 0x000fe20000000c00 */
[----:B------:R-:W-:Y:S02]  /*11d80*/  LEA.HI.X R5, R5, R231, R3, 0x1, P0 ;  /* 0x000000e705057211 */ /* 0x000fe400000f0c03 */
        /* <DEDUP_REMOVED lines=57> */
[----:B------:R-:W-:Y:S02]  /*12120*/  LDSM.16.M88.4 R192, [R217+0x10800] ;  /* 0x01080000d9c0783b */ /* 0x000fe40000000200 */
[C---:B--2---:R-:W-:Y:S03]  /*12130*/  HMMA.16816.F32.BF16 R12, R32.reuse, R16, RZ ;  /* 0x00000010200c723c */ /* 0x044fe600000418ff */
[----:B------:R-:W-:Y:S05]  /*12140*/  LDSM.16.M88.4 R196, [R217+0x11800] ;  /* 0x01180000d9c4783b */ /* 0x000fea0000000200 */
[C---:B------:R-:W-:Y:S01]  /*12150*/  HMMA.16816.F32.BF16 R16, R32.reuse, R18, RZ ;  /* 0x000000122010723c */ /* 0x040fe200000418ff */
[----:B------:R-:W-:Y:S05]  /*12160*/  LDSM.16.M88.4 R200, [R3+0x10000] ;  /* 0x0100000003c8783b */ /* 0x000fea0000000200 */
[----:B------:R-:W-:Y:S02]  /*12170*/  LDSM.16.M88.4 R204, [R217+0x14800] ;  /* 0x01480000d9cc783b */ /* 0x000fe40000000200 */
        /* <DEDUP_REMOVED lines=16> */
[----:B------:R-:W1:Y:S05]  /*12280*/  LDSM.16.M88.4 R164, [R3+0x11000] ;  /* 0x0110000003a4783b */ /* 0x000e6a0000000200 */
[----:B------:R-:W5:Y:S02]  /*12290*/  LDSM.16.M88.4 R168, [R3+0x11800] ;  /* 0x0118000003a8783b */ /* 0x000f640000000200 */
        /* <DEDUP_REMOVED lines=11> */
[----:B------:R-:W2:Y:S05]  /*12350*/  LDSM.16.M88.4 R184, [R222+UR5+0x12000] ;  /* 0x01200005deb8783b */ /* 0x000eaa0008000200 */
[----:B------:R-:W-:Y:S02]  /*12360*/  LDSM.16.M88.4 R196, [R221+0x4000] ;  /* 0x00400000ddc4783b */ /* 0x000fe40000000200 */
        /* <DEDUP_REMOVED lines=11> */
[----:B------:R-:W4:Y:S05]  /*12420*/  LDSM.16.M88.4 R168, [R219+0x13000] ;  /* 0x01300000dba8783b */ /* 0x000f2a0000000200 */
        /* <DEDUP_REMOVED lines=25> */
[----:B------:R-:W4:Y:S05]  /*125c0*/  LDSM.16.M88.4 R176, [R3+0x13000] ;  /* 0x0130000003b0783b */ /* 0x000f2a0000000200 */
[----:B------:R-:W-:Y:S02]  /*125d0*/  LDSM.16.M88.4 R196, [R222+UR5+0x14800] ;  /* 0x01480005dec4783b */ /* 0x000fe40008000200 */
        /* <DEDUP_REMOVED lines=11> */
[----:B------:R-:W5:Y:S05]  /*12690*/  LDSM.16.M88.4 R180, [R222+UR5+0x15000] ;  /* 0x01500005deb4783b */ /* 0x000f6a0008000200 */
[----:B------:R-:W-:Y:S02]  /*126a0*/  LDSM.16.M88.4 R184, [R219+0x14000] ;  /* 0x01400000dbb8783b */ /* 0x000fe40000000200 */
        /* <DEDUP_REMOVED lines=24> */
[----:B------:R-:W1:Y:S05]  /*12830*/  LDSM.16.M88.4 R168, [R217+0x15000] ;  /* 0x01500000d9a8783b */ /* 0x000e6a0000000200 */
[----:B------:R-:W5:Y:S02]  /*12840*/  LDSM.16.M88.4 R172, [R217+0x15800] ;  /* 0x01580000d9ac783b */ /* 0x000f640000000200 */
        /* <DEDUP_REMOVED lines=11> */
[----:B------:R-:W4:Y:S05]  /*12900*/  LDSM.16.M88.4 R176, [R3+0x14800] ;  /* 0x0148000003b0783b */ /* 0x000f2a0000000200 */
[----:B------:R-:W4:Y:S02]  /*12910*/  LDSM.16.M88.4 R188, [R3+0x15800] ;  /* 0x0158000003bc783b */ /* 0x000f240000000200 */
        /* <DEDUP_REMOVED lines=11> */
[----:B------:R-:W5:Y:S05]  /*129d0*/  LDSM.16.M88.4 R172, [R222+UR5+0x17000] ;  /* 0x01700005deac783b */ /* 0x000f6a0008000200 */
[----:B------:R-:W-:Y:S02]  /*129e0*/  LDSM.16.M88.4 R192, [R217+0x16000] ;  /* 0x01600000d9c0783b */ /* 0x000fe40000000200 */
        /* <DEDUP_REMOVED lines=11> */
[----:B------:R-:W4:Y:S05]  /*12aa0*/  LDSM.16.M88.4 R164, [R221+0xc000] ;  /* 0x00c00000dda4783b */ /* 0x000f2a0000000200 */
[----:B------:R-:W-:Y:S02]  /*12ab0*/  LDSM.16.M88.4 R188, [R220+0xc000] ;  /* 0x00c00000dcbc783b */ /* 0x000fe40000000200 */
        /* <DEDUP_REMOVED lines=11> */
[----:B------:R-:W2:Y:S05]  /*12b70*/  LDSM.16.M88.4 R176, [R217+0x16800] ;  /* 0x01680000d9b0783b */ /* 0x000eaa0000000200 */
[----:B------:R-:W5:Y:S02]  /*12b80*/  LDSM.16.M88.4 R196, [R217+0x17000] ;  /* 0x01700000d9c4783b */ /* 0x000f640000000200 */
        /* <DEDUP_REMOVED lines=32> */
[----:B------:R-:W-:Y:S01]  /*12d90*/  VIADD R170, R3, 0x1 ;  /* 0x0000000103aa7836 */ /* 0x000fe20000000000 */
[C---:B------:R-:W-:Y:S04]  /*12da0*/  HMMA.16816.F32.BF16 R16, R180.reuse, R202, R16 ;  /* 0x000000cab410723c */ /* 0x040fe80000041810 */
[----:B------:R-:W-:Y:S04]  /*12db0*/  ISETP.GT.AND P6, PT, R169, R170, PT ;  /* 0x000000aaa900720c */ /* 0x000fe80003fc4270 */
[C---:B------:R-:W-:Y:S08]  /*12dc0*/  HMMA.16816.F32.BF16 R20, R180.reuse, R204, R20 ;  /* 0x000000ccb414723c */ /* 0x040ff00000041814 */
[C---:B------:R-:W-:Y:S08]  /*12dd0*/  HMMA.16816.F32.BF16 R24, R180.reuse, R206, R24 ;  /* 0x000000ceb418723c */ /* 0x040ff00000041818 */
[C---:B------:R-:W-:Y:S03]  /*12de0*/  HMMA.16816.F32.BF16 R28, R180.reuse, R164, R28 ;  /* 0x000000a4b41c723c */ /* 0x040fe6000004181c */
[C---:B------:R-:W-:Y:S04]  /*12df0*/  VIADD R164, R3.reuse, UR21 ;  /* 0x0000001503a47c36 */ /* 0x040fe80008000000 */
[--C-:B------:R-:W-:Y:S01]  /*12e00*/  IMAD.IADD R165, R230, 0x1, -R164.reuse ;  /* 0x00000001e6a57824 */ /* 0x100fe200078e0aa4 */
[----:B------:R-:W-:Y:S03]  /*12e10*/  HMMA.16816.F32.BF16 R32, R180, R166, R32 ;  /* 0x000000a6b420723c */ /* 0x000fe60000041820 */
[----:B------:R-:W-:Y:S01]  /*12e20*/  VIADD R166, R3, 0x38 ;  /* 0x0000003803a67836 */ /* 0x000fe20000000000 */
[----:B------:R-:W-:Y:S01]  /*12e30*/  IABS R175, R165 ;  /* 0x000000a500af7213 */ /* 0x000fe20000000000 */
[----:B------:R-:W-:Y:S02]  /*12e40*/  IMAD.IADD R174, R226, 0x1, -R164 ;  /* 0x00000001e2ae7824 */ /* 0x000fe400078e0aa4 */
[----:B------:R-:W-:Y:S01]  /*12e50*/  VIADD R167, R166, UR21 ;  /* 0x00000015a6a77c36 */ /* 0x000fe20008000000 */
[----:B------:R-:W-:Y:S01]  /*12e60*/  I2FP.F32.S32 R175, R175 ;  /* 0x000000af00af7245 */ /* 0x000fe20000201400 */
[----:B------:R-:W-:Y:S11]  /*12e70*/  BRA.U.ANY UP0, `(.L_x_2094) ;  /* 0xffffffe900347547 */ /* 0x000ff6000b93ffff */
.L_x_2093:
[C-C-:B-1----:R-:W-:Y:S01]  /*12e80*/  IADD3 R172, PT, PT, R230.reuse, 0x37, -R167.reuse ;  /* 0x00000037e6ac7810 */ /* 0x142fe20007ffe8a7 */
[----:B------:R-:W-:Y:S01]  /*12e90*/  FFMA.FTZ R4, R175, -UR6, R4 ;  /* 0x80000006af047c23 */ /* 0x000fe20008010004 */
[--C-:B------:R-:W-:Y:S01]  /*12ea0*/  IADD3 R164, PT, PT, R230, 0x2f, -R167.reuse ;  /* 0x0000002fe6a47810 */ /* 0x100fe20007ffe8a7 */
[----:B------:R-:W-:Y:S01]  /*12eb0*/  USHF.L.U32 UR25, UR22, 0x1, URZ ;  /* 0x0000000116197899 */ /* 0x000fe200080006ff */
[----:B------:R-:W-:Y:S01]  /*12ec0*/  ISETP.GT.AND P0, PT, R168, R170, PT ;  /* 0x000000aaa800720c */ /* 0x000fe20003f04270 */
[----:B------:R-:W-:Y:S01]  /*12ed0*/  UIADD3 UR8, UPT, UPT, UR32, -0x61c88647, URZ ;  /* 0x9e3779b920087890 */ /* 0x000fe2000fffe0ff */
[C---:B------:R-:W-:Y:S01]  /*12ee0*/  ISETP.GE.AND P5, PT, R170.reuse, R229, PT ;  /* 0x000000e5aa00720c */ /* 0x040fe20003fa6270 */
[----:B------:R-:W-:Y:S01]  /*12ef0*/  UIADD3 UR9, UPT, UPT, UR32, 0x3c6ef372, URZ ;  /* 0x3c6ef37220097890 */ /* 0x000fe2000fffe0ff */
[----:B------:R-:W-:Y:S01]  /*12f00*/  ISETP.GE.AND P1, PT, R170, R228, PT ;  /* 0x000000e4aa00720c */ /* 0x000fe20003f26270 */
[----:B------:R-:W-:Y:S01]  /*12f10*/  UIADD3 UR17, UPT, UPT, UR33, 0x76cf5d0a, URZ ;  /* 0x76cf5d0a21117890 */ /* 0x000fe2000fffe0ff */
[----:B------:R-:W-:Y:S01]  /*12f20*/  IABS R172, R172 ;  /* 0x000000ac00ac7213 */ /* 0x000fe20000000000 */
[----:B------:R-:W-:Y:S01]  /*12f30*/  UIADD3 UR16, UPT, UPT, UR33, 0x32370b8f, URZ ;  /* 0x32370b8f21107890 */ /* 0x000fe2000fffe0ff */
[----:B------:R-:W-:Y:S01]  /*12f40*/  IABS R164, R164 ;  /* 0x000000a400a47213 */ /* 0x000fe20000000000 */
[----:B------:R-:W-:Y:S01]  /*12f50*/  UIADD3 UR11, UPT, UPT, UR32, -0x255992d5, URZ ;  /* 0xdaa66d2b200b7890 */ /* 0x000fe2000fffe0ff */
[----:B------:R-:W-:Y:S01]  /*12f60*/  IADD3 R170, PT, PT, R226, 0x37, -R167 ;  /* 0x00000037e2aa7810 */ /* 0x000fe20007ffe8a7 */
[----:B------:R-:W-:Y:S01]  /*12f70*/  UIADD3 UR7, UPT, UPT, UR32, 0x78dde6e4, URZ ;  /* 0x78dde6e420077890 */ /* 0x000fe2000fffe0ff */
[----:B------:R-:W-:Y:S01]  /*12f80*/  I2FP.F32.S32 R172, R172 ;  /* 0x000000ac00ac7245 */ /* 0x000fe20000201400 */
[----:B------:R-:W-:Y:S01]  /*12f90*/  UIADD3 UR14, UPT, UPT, UR33, -0x56f99767, URZ ;  /* 0xa9066899210e7890 */ /* 0x000fe2000fffe0ff */
[----:B------:R-:W-:Y:S01]  /*12fa0*/  I2FP.F32.S32 R164, R164 ;  /* 0x000000a400a47245 */ /* 0x000fe20000201400 */
[----:B------:R-:W-:Y:S01]  /*12fb0*/  UIADD3 UR15, UPT, UPT, UR33, -0x126145ec, URZ ;  /* 0xed9eba14210f7890 */ /* 0x000fe2000fffe0ff */
[----:B------:R-:W-:Y:S01]  /*12fc0*/  IABS R170, R170 ;  /* 0x000000aa00aa7213 */ /* 0x000fe20000000000 */
[----:B------:R-:W-:Y:S01]  /*12fd0*/  FFMA.FTZ R5, R172, -UR6, R5 ;  /* 0x80000006ac057c23 */ /* 0x000fe20008010005 */
[----:B------:R-:W-:Y:S01]  /*12fe0*/  ISETP.GT.AND P4, PT, R169, R3, PT ;  /* 0x00000003a900720c */ /* 0x000fe20003f84270 */
[----:B------:R-:W-:Y:S01]  /*12ff0*/  FFMA.FTZ R9, R164, -UR6, R9 ;  /* 0x80000006a4097c23 */ /* 0x000fe20008010009 */
[----:B------:R-:W-:Y:S01]  /*13000*/  IABS R171, R174 ;  /* 0x000000ae00ab7213 */ /* 0x000fe20000000000 */
[----:B------:R-:W-:Y:S01]  /*13010*/  VIADD R174, R3, 0x8 ;  /* 0x0000000803ae7836 */ /* 0x000fe20000000000 */
[----:B------:R-:W-:Y:S01]  /*13020*/  I2FP.F32.S32 R170, R170 ;  /* 0x000000aa00aa7245 */ /* 0x000fe20000201400 */
[----:B------:R-:W-:Y:S01]  /*13030*/  UIADD3 UR10, UPT, UPT, UR32, -0x4ab325aa, URZ ;  /* 0xb54cda56200a7890 */ /* 0x000fe2000fffe0ff */
[----:B------:R-:W-:Y:S01]  /*13040*/  FSEL R164, R4, -INF , !P4 ;  /* 0xff80000004a47808 */ /* 0x000fe20006000000 */
[----:B------:R-:W-:Y:S01]  /*13050*/  UIADD3 UR12, UPT, UPT, UR32, 0x1715609d, URZ ;  /* 0x1715609d200c7890 */ /* 0x000fe2000fffe0ff */
[----:B------:R-:W-:Y:S01]  /*13060*/  IADD3 R4, PT, PT, R226, 0x30, -R167 ;  /* 0x00000030e2047810 */ /* 0x000fe20007ffe8a7 */
[----:B------:R-:W-:Y:S01]  /*13070*/  FFMA.FTZ R7, R170, -UR6, R7 ;  /* 0x80000006aa077c23 */ /* 0x000fe20008010007 */
        /* <DEDUP_REMOVED lines=152> */
[----:B------:R-:W-:Y:S01]  /*13a00*/  ISETP.GT.AND P4, PT, R168, R13, PT ;  /* 0x0000000da800720c */ /* 0x000fe20003f84270 */
[----:B------:R-:W1:Y:S01]  /*13a10*/  LDC R17, c[0x0][0x4f8] ;  /* 0x00013e00ff117b82 */ /* 0x000e620000000800 */
        /* <DEDUP_REMOVED lines=98> */
[----:B------:R-:W-:Y:S02]  /*14040*/  ISETP.GE.AND P1, PT, R3, R228, PT ;  /* 0x000000e40300720c */ /* 0x000fe40003f26270 */
[----:B------:R-:W-:Y:S02]  /*14050*/  FMNMX3.FTZ R3, R13, R206, R217, !PT ;  /* 0x000000ce0d037276 */ /* 0x000fe400078100d9 */
[----:B------:R-:W-:Y:S02]  /*14060*/  FMNMX3.FTZ R13, R14, R193, R179, !PT ;  /* 0x000000c10e0d7276 */ /* 0x000fe400078100b3 */
[----:B------:R-:W-:Y:S02]  /*14070*/  FSEL R34, R34, -INF , !P6 ;  /* 0xff80000022227808 */ /* 0x000fe40007000000 */
[----:B------:R-:W-:Y:S01]  /*14080*/  FSEL R178, R30, -INF , !P5 ;  /* 0xff8000001eb27808 */ /* 0x000fe20006800000 */
[----:B------:R-:W2:Y:S01]  /*14090*/  SHFL.BFLY PT, R15, R13, 0x2, 0x1f ;  /* 0x0c401f000d0f7f89 */ /* 0x000ea200000e0000 */
        /* <DEDUP_REMOVED lines=22> */
[----:B------:R-:W-:Y:S04]  /*14200*/  IMAD.WIDE.U32 R202, R14, -0x326172a9, RZ ;  /* 0xcd9e8d570eca7825 */ /* 0x000fe800078e00ff */
[----:B------:R-:W-:Y:S01]  /*14210*/  IMAD.WIDE.U32 R204, R204, -0x326172a9, RZ ;  /* 0xcd9e8d57cccc7825 */ /* 0x000fe200078e00ff */
[----:B------:R-:W-:Y:S04]  /*14220*/  LOP3.LUT R14, R236, UR11, R203, 0x96, !PT ;  /* 0x0000000bec0e7c12 */ /* 0x000fe8000f8e96cb */
[----:B------:R-:W-:Y:S05]  /*14230*/  LOP3.LUT R202, R202, UR7, R205, 0x96, !PT ;  /* 0x00000007caca7c12 */ /* 0x000fea000f8e96cd */
[----:B------:R-:W-:Y:S01]  /*14240*/  IMAD.WIDE.U32 R202, R202, -0x2daee0ad, RZ ;  /* 0xd2511f53caca7825 */ /* 0x000fe200078e00ff */
[----:B--2---:R-:W-:Y:S02]  /*14250*/  FMNMX.FTZ R13, R13, R15, !PT ;  /* 0x0000000f0d0d7209 */ /* 0x004fe40007810000 */
[----:B---3--:R-:W-:Y:S01]  /*14260*/  FMNMX.FTZ R4, R3, R4, !PT ;  /* 0x0000000403047209 */ /* 0x008fe20007810000 */
[----:B------:R-:W-:Y:S01]  /*14270*/  IMAD.WIDE.U32 R14, R14, -0x2daee0ad, RZ ;  /* 0xd2511f530e0e7825 */ /* 0x000fe200078e00ff */
[----:B-1----:R-:W-:Y:S01]  /*14280*/  LOP3.LUT R17, R17, 0xff, RZ, 0xc0, !PT ;  /* 0x000000ff11117812 */ /* 0x002fe200078ec0ff */
[----:B------:R-:W1:Y:S01]  /*14290*/  SHFL.BFLY PT, R164, R13, 0x1, 0x1f ;  /* 0x0c201f000da47f89 */ /* 0x000e6200000e0000 */
[----:B------:R-:W-:Y:S07]  /*142a0*/  LOP3.LUT R18, R14, UR14, R203, 0x96, !PT ;  /* 0x0000000e0e127c12 */ /* 0x000fee000f8e96cb */
[----:B------:R-:W2:Y:S01]  /*142b0*/  SHFL.BFLY PT, R3, R4, 0x1, 0x1f ;  /* 0x0c201f0004037f89 */ /* 0x000ea200000e0000 */
[----:B------:R-:W-:Y:S01]  /*142c0*/  LOP3.LUT R250, R250, UR15, R15, 0x96, !PT ;  /* 0x0000000ffafa7c12 */ /* 0x000fe2000f8e960f */
[----:B------:R-:W-:Y:S02]  /*142d0*/  IMAD R176, R17, 0x10000, R17 ;  /* 0x0001000011b07824 */ /* 0x000fe400078e0211 */
[----:B------:R-:W-:Y:S04]  /*142e0*/  IMAD.WIDE.U32 R18, R18, -0x326172a9, RZ ;  /* 0xcd9e8d5712127825 */ /* 0x000fe800078e00ff */
[----:B------:R-:W-:Y:S01]  /*142f0*/  IMAD.WIDE.U32 R250, R250, -0x326172a9, RZ ;  /* 0xcd9e8d57fafa7825 */ /* 0x000fe200078e00ff */
[C---:B------:R-:W-:Y:S02]  /*14300*/  PRMT R15, R18.reuse, 0x7773, RZ ;  /* 0x00007773120f7816 */ /* 0x040fe400000000ff */
[C---:B------:R-:W-:Y:S01]  /*14310*/  PRMT R16, R18.reuse, 0x7772, RZ ;  /* 0x0000777212107816 */ /* 0x040fe200000000ff */
[----:B------:R-:W-:Y:S01]  /*14320*/  IMAD.MOV.U32 R14, RZ, RZ, R18 ;  /* 0x000000ffff0e7224 */ /* 0x000fe200078e0012 */
[----:B------:R-:W-:Y:S02]  /*14330*/  PRMT R170, R18, 0x7771, RZ ;  /* 0x0000777112aa7816 */ /* 0x000fe400000000ff */
        /* <DEDUP_REMOVED lines=55> */
[--C-:B------:R-:W-:Y:S01]  /*146b0*/  FFMA.FTZ R178, R178, UR4, -R196.reuse ;  /* 0x00000004b2b27c23 */ /* 0x100fe200080108c4 */
        /* <DEDUP_REMOVED lines=14> */
[C---:B------:R-:W-:Y:S01]  /*147a0*/  FMUL.FTZ R33, R2.reuse, R133 ;  /* 0x0000008502217220 */ /* 0x040fe20000410000 */
[----:B------:R-:W-:Y:S01]  /*147b0*/  FMUL.FTZ R36, R2, R36 ;  /* 0x0000002402247220 */ /* 0x000fe20000410000 */
[----:B---3--:R-:W-:Y:S01]  /*147c0*/  F2FP.BF16.F32.PACK_AB R4, R190, R192 ;  /* 0x000000c0be04723e */ /* 0x008fe200000010ff */
[C---:B------:R-:W-:Y:S01]  /*147d0*/  FMUL.FTZ R37, R2.reuse, R37 ;  /* 0x0000002502257220 */ /* 0x040fe20000410000 */
[--C-:B------:R-:W-:Y:S01]  /*147e0*/  FFMA.FTZ R177, R177, UR4, -R196.reuse ;  /* 0x00000004b1b17c23 */ /* 0x100fe200080108c4 */
        /* <DEDUP_REMOVED lines=18> */
[C---:B------:R-:W-:Y:S01]  /*14910*/  FMUL.FTZ R14, R0.reuse, R154 ;  /* 0x0000009a000e7220 */ /* 0x040fe20000410000 */
[C---:B------:R-:W-:Y:S01]  /*14920*/  FMUL.FTZ R15, R0.reuse, R155 ;  /* 0x0000009b000f7220 */ /* 0x040fe20000410000 */
[----:B------:R-:W-:Y:S01]  /*14930*/  LDSM.16.MT88.4 R156, [R167+0x1a800] ;  /* 0x01a80000a79c783b */ /* 0x000fe20000004200 */
[C---:B------:R-:W-:Y:S01]  /*14940*/  FMUL.FTZ R35, R0.reuse, R135 ;  /* 0x0000008700237220 */ /* 0x040fe20000410000 */
[C---:B------:R-:W-:Y:S01]  /*14950*/  FMUL.FTZ R18, R0.reuse, R150 ;  /* 0x0000009600127220 */ /* 0x040fe20000410000 */
[C---:B------:R-:W-:Y:S01]  /*14960*/  FMUL.FTZ R38, R0.reuse, R38 ;  /* 0x0000002600267220 */ /* 0x040fe20000410000 */
[----:B------:R-:W-:Y:S01]  /*14970*/  FMUL.FTZ R39, R0, R39 ;  /* 0x0000002700277220 */ /* 0x000fe20000410000 */
[C---:B------:R-:W-:Y:S01]  /*14980*/  FMUL.FTZ R41, R2.reuse, R41 ;  /* 0x0000002902297220 */ /* 0x040fe20000410000 */
[C---:B------:R-:W-:Y:S02]  /*14990*/  HMMA.16816.F32.BF16 R12, R168.reuse, R20, R12 ;  /* 0x00000014a80c723c */ /* 0x040fe4000004180c */
[----:B------:R-:W1:Y:S01]  /*149a0*/  LDSM.16.MT88.4 R152, [R182] ;  /* 0x00000000b698783b */ /* 0x000e620000004200 */
[C---:B------:R-:W-:Y:S01]  /*149b0*/  FMUL.FTZ R20, R2.reuse, R144 ;  /* 0x0000009002147220 */ /* 0x040fe20000410000 */
[----:B------:R-:W-:Y:S01]  /*149c0*/  FMUL.FTZ R21, R2, R145 ;  /* 0x0000009102157220 */ /* 0x000fe20000410000 */
[C---:B------:R-:W-:Y:S01]  /*149d0*/  FMUL.FTZ R42, R0.reuse, R42 ;  /* 0x0000002a002a7220 */ /* 0x040fe20000410000 */
[----:B------:R-:W-:Y:S01]  /*149e0*/  FMUL.FTZ R43, R0, R43 ;  /* 0x0000002b002b7220 */ /* 0x000fe20000410000 */
[----:B------:R-:W-:Y:S01]  /*149f0*/  FMUL.FTZ R44, R2, R44 ;  /* 0x0000002c022c7220 */ /* 0x000fe20000410000 */
[C---:B------:R-:W-:Y:S02]  /*14a00*/  HMMA.16816.F32.BF16 R16, R168.reuse, R22, R16 ;  /* 0x00000016a810723c */ /* 0x040fe40000041810 */
[----:B------:R-:W-:Y:S01]  /*14a10*/  LDSM.16.MT88.4 R132, [R180+0x2000] ;  /* 0x00200000b484783b */ /* 0x000fe20000004200 */
[C---:B------:R-:W-:Y:S01]  /*14a20*/  FMUL.FTZ R22, R0.reuse, R146 ;  /* 0x0000009200167220 */ /* 0x040fe20000410000 */
[----:B------:R-:W-:Y:S01]  /*14a30*/  FMUL.FTZ R23, R0, R147 ;  /* 0x0000009300177220 */ /* 0x000fe20000410000 */
[----:B------:R-:W-:Y:S01]  /*14a40*/  FMUL.FTZ R45, R2, R45 ;  /* 0x0000002d022d7220 */ /* 0x000fe20000410000 */
[C---:B------:R-:W-:Y:S01]  /*14a50*/  FMUL.FTZ R46, R0.reuse, R46 ;  /* 0x0000002e002e7220 */ /* 0x040fe20000410000 */
[----:B------:R-:W-:Y:S01]  /*14a60*/  FMUL.FTZ R47, R0, R47 ;  /* 0x0000002f002f7220 */ /* 0x000fe20000410000 */
[C---:B------:R-:W-:Y:S01]  /*14a70*/  FMUL.FTZ R48, R2.reuse, R48 ;  /* 0x0000003002307220 */ /* 0x040fe20000410000 */
[C---:B------:R-:W-:Y:S01]  /*14a80*/  FMUL.FTZ R49, R2.reuse, R49 ;  /* 0x0000003102317220 */ /* 0x040fe20000410000 */
[----:B------:R-:W2:Y:S01]  /*14a90*/  LDSM.16.MT88.4 R144, [R167+0x1a000] ;  /* 0x01a00000a790783b */ /* 0x000ea20000004200 */
[C---:B-----5:R-:W-:Y:S03]  /*14aa0*/  HMMA.16816.F32.BF16 R20, R168.reuse, R28, R20 ;  /* 0x0000001ca814723c */ /* 0x060fe60000041814 */
[C---:B------:R-:W-:Y:S01]  /*14ab0*/  FMUL.FTZ R28, R2.reuse, R136 ;  /* 0x00000088021c7220 */ /* 0x040fe20000410000 */
[----:B------:R-:W-:Y:S01]  /*14ac0*/  FMUL.FTZ R29, R2, R137 ;  /* 0x00000089021d7220 */ /* 0x000fe20000410000 */
[C---:B------:R-:W-:Y:S01]  /*14ad0*/  FMUL.FTZ R50, R0.reuse, R50 ;  /* 0x0000003200327220 */ /* 0x040fe20000410000 */
[----:B------:R-:W-:Y:S01]  /*14ae0*/  FMUL.FTZ R51, R0, R51 ;  /* 0x0000003300337220 */ /* 0x000fe20000410000 */
[----:B------:R-:W-:Y:S01]  /*14af0*/  FMUL.FTZ R52, R2, R52 ;  /* 0x0000003402347220 */ /* 0x000fe20000410000 */
[C---:B------:R-:W-:Y:S03]  /*14b00*/  HMMA.16816.F32.BF16 R24, R168.reuse, R30, R24 ;  /* 0x0000001ea818723c */ /* 0x040fe60000041818 */
[C---:B------:R-:W-:Y:S01]  /*14b10*/  FMUL.FTZ R30, R0.reuse, R138 ;  /* 0x0000008a001e7220 */ /* 0x040fe20000410000 */
[----:B------:R-:W-:Y:S01]  /*14b20*/  FMUL.FTZ R31, R0, R139 ;  /* 0x0000008b001f7220 */ /* 0x000fe20000410000 */
        /* <DEDUP_REMOVED lines=86> */
[--C-:B------:R-:W-:Y:S01]  /*15090*/  FFMA.FTZ R201, R201, UR4, -R195.reuse ;  /* 0x00000004c9c97c23 */ /* 0x100fe200080108c3 */
        /* <DEDUP_REMOVED lines=15> */
[C---:B---3--:R-:W-:Y:S01]  /*15190*/  HMMA.16816.F32.BF16 R84, R168.reuse, R140, R84 ;  /* 0x0000008ca854723c */ /* 0x048fe20000041854 */
[----:B------:R-:W-:Y:S02]  /*151a0*/  MUFU.EX2 R199, R199 ;  /* 0x000000c700c77308 */ /* 0x000fe40000000800 */
[----:B------:R-:W-:Y:S01]  /*151b0*/  FMUL.FTZ R131, R0, R131 ;  /* 0x0000008300837220 */ /* 0x000fe20000410000 */
[--C-:B------:R-:W-:Y:S01]  /*151c0*/  FFMA.FTZ R221, R221, UR4, -R195.reuse ;  /* 0x00000004dddd7c23 */ /* 0x100fe200080108c3 */
[--C-:B------:R-:W-:Y:S01]  /*151d0*/  FFMA.FTZ R207, R207, UR4, -R195.reuse ;  /* 0x00000004cfcf7c23 */ /* 0x100fe200080108c3 */
[----:B------:R-:W-:Y:S01]  /*151e0*/  FFMA.FTZ R216, R220, UR4, -R195 ;  /* 0x00000004dcd87c23 */ /* 0x000fe200080108c3 */
[----:B------:R-:W-:Y:S01]  /*151f0*/  LOP3.LUT R204, R204, UR12, R251, 0x96, !PT ;  /* 0x0000000ccccc7c12 */ /* 0x000fe2000f8e96fb */
[C---:B------:R-:W-:Y:S01]  /*15200*/  HMMA.16816.F32.BF16 R88, R168.reuse, R142, R88 ;  /* 0x0000008ea858723c */ /* 0x040fe20000041858 */
[----:B------:R-:W3:Y:S02]  /*15210*/  LDSM.16.MT88.4 R140, [R181+0x1e000] ;  /* 0x01e00000b58c783b */ /* 0x000ee40000004200 */
[----:B------:R4:W-:Y:S01]  /*15220*/  MUFU.EX2 R220, R221 ;  /* 0x000000dd00dc7308 */ /* 0x0009e20000000800 */
[--C-:B------:R-:W-:Y:S01]  /*15230*/  FFMA.FTZ R200, R200, UR4, -R196.reuse ;  /* 0x00000004c8c87c23 */ /* 0x100fe200080108c4 */
[----:B------:R-:W-:Y:S04]  /*15240*/  IMAD.WIDE.U32 R204, R204, -0x2daee0ad, RZ ;  /* 0xd2511f53cccc7825 */ /* 0x000fe800078e00ff */
[--C-:B------:R-:W-:Y:S04]  /*15250*/  FFMA.FTZ R219, R219, UR4, -R196.reuse ;  /* 0x00000004dbdb7c23 */ /* 0x100fe800080108c4 */
[----:B------:R-:W-:Y:S01]  /*15260*/  MUFU.EX2 R216, R216 ;  /* 0x000000d800d87308 */ /* 0x000fe20000000800 */
[----:B------:R-:W-:Y:S01]  /*15270*/  FFMA.FTZ R222, R222, UR4, -R196 ;  /* 0x00000004dede7c23 */ /* 0x000fe200080108c4 */
[----:B------:R-:W-:Y:S01]  /*15280*/  FFMA.FTZ R191, R2, R247, R191 ;  /* 0x000000f702bf7223 */ /* 0x000fe200000100bf */
[C---:B-1----:R-:W-:Y:S07]  /*15290*/  HMMA.16816.F32.BF16 R92, R168.reuse, R136, R92 ;  /* 0x00000088a85c723c */ /* 0x042fee000004185c */
[----:B------:R-:W-:Y:S01]  /*152a0*/  MUFU.EX2 R200, R200 ;  /* 0x000000c800c87308 */ /* 0x000fe20000000800 */
[----:B------:R-:W-:Y:S01]  /*152b0*/  LOP3.LUT R149, R202, UR13, R205, 0x96, !PT ;  /* 0x0000000dca957c12 */ /* 0x000fe2000f8e96cd */
[--C-:B------:R-:W-:Y:S01]  /*152c0*/  FFMA.FTZ R205, R174, UR4, -R195.reuse ;  /* 0x00000004aecd7c23 */ /* 0x100fe200080108c3 */
[--C-:B------:R-:W-:Y:S07]  /*152d0*/  FFMA.FTZ R202, R175, UR4, -R195.reuse ;  /* 0x00000004afca7c23 */ /* 0x100fee00080108c3 */
[----:B------:R-:W-:Y:S01]  /*152e0*/  MUFU.EX2 R219, R219 ;  /* 0x000000db00db7308 */ /* 0x000fe20000000800 */
[C---:B------:R-:W-:Y:S01]  /*152f0*/  PRMT R150, R149.reuse, 0x7632, R150 ;  /* 0x0000763295967816 */ /* 0x040fe20000000096 */
[C---:B------:R-:W-:Y:S01]  /*15300*/  HMMA.16816.F32.BF16 R96, R168.reuse, R138, R96 ;  /* 0x0000008aa860723c */ /* 0x040fe20000041860 */
[----:B------:R-:W1:Y:S07]  /*15310*/  LDSM.16.MT88.4 R136, [R180+0x6000] ;  /* 0x00600000b488783b */ /* 0x000e6e0000004200 */
[----:B------:R-:W-:Y:S01]  /*15320*/  MUFU.EX2 R205, R205 ;  /* 0x000000cd00cd7308 */ /* 0x000fe20000000800 */
[----:B------:R-:W-:Y:S01]  /*15330*/  LOP3.LUT R150, R150, 0xff, RZ, 0xc0, !PT ;  /* 0x000000ff96967812 */ /* 0x000fe200078ec0ff */
[----:B----4-:R-:W-:Y:S01]  /*15340*/  FFMA.FTZ R221, R218, UR4, -R195 ;  /* 0x00000004dadd7c23 */ /* 0x010fe200080108c3 */
[----:B------:R-:W-:Y:S07]  /*15350*/  LOP3.LUT R148, R149, 0xffff, RZ, 0xc0, !PT ;  /* 0x0000ffff95947812 */ /* 0x000fee00078ec0ff */
[----:B------:R-:W-:Y:S01]  /*15360*/  MUFU.EX2 R202, R202 ;  /* 0x000000ca00ca7308 */ /* 0x000fe20000000800 */
[----:B------:R-:W-:Y:S01]  /*15370*/  FFMA.FTZ R192, R0, R246, R192 ;  /* 0x000000f600c07223 */ /* 0x000fe200000100c0 */
[C---:B--2---:R-:W-:Y:S08]  /*15380*/  HMMA.16816.F32.BF16 R100, R168.reuse, R132, R100 ;  /* 0x00000084a864723c */ /* 0x044ff00000041864 */
[----:B------:R2:W-:Y:S01]  /*15390*/  MUFU.EX2 R218, R222 ;  /* 0x000000de00da7308 */ /* 0x0005e20000000800 */
[----:B------:R-:W-:Y:S01]  /*153a0*/  IMAD.MOV.U32 R132, RZ, RZ, R204 ;  /* 0x000000ffff847224 */ /* 0x000fe200078e00cc */
[----:B------:R-:W-:Y:S01]  /*153b0*/  SHF.R.U32.HI R148, RZ, 0x8, R148 ;  /* 0x00000008ff947819 */ /* 0x000fe20000011694 */
[----:B------:R-:W-:Y:S07]  /*153c0*/  IMAD.MOV.U32 R2, RZ, RZ, R3 ;  /* 0x000000ffff027224 */ /* 0x000fee00078e0003 */
        /* <DEDUP_REMOVED lines=8> */
[----:B--2---:R-:W-:Y:S01]  /*15450*/  FFMA.FTZ R222, R193, UR4, -R195 ;  /* 0x00000004c1de7c23 */ /* 0x004fe200080108c3 */
[C---:B------:R-:W-:Y:S01]  /*15460*/  PRMT R141, R204.reuse, 0x7773, RZ ;  /* 0x00007773cc8d7816 */ /* 0x040fe200000000ff */
[----:B------:R-:W-:Y:S01]  /*15470*/  MUFU.EX2 R193, R178 ;  /* 0x000000b200c17308 */ /* 0x000fe20000000800 */
[----:B------:R-:W-:Y:S01]  /*15480*/  PRMT R140, R204, 0x7772, RZ ;  /* 0x00007772cc8c7816 */ /* 0x000fe200000000ff */
[----:B------:R-:W-:Y:S01]  /*15490*/  FADD.FTZ R187, R186, R187 ;  /* 0x000000bbbabb7221 */ /* 0x000fe20000010000 */
[C---:B------:R-:W-:Y:S07]  /*154a0*/  HMMA.16816.F32.BF16 R112, R168.reuse, R142, R112 ;  /* 0x0000008ea870723c */ /* 0x040fee0000041870 */
[----:B------:R-:W-:Y:S01]  /*154b0*/  MUFU.EX2 R222, R222 ;  /* 0x000000de00de7308 */ /* 0x000fe20000000800 */
[----:B------:R-:W-:Y:S01]  /*154c0*/  PRMT R140, R140, 0x5410, R141 ;  /* 0x000054108c8c7816 */ /* 0x000fe2000000008d */
[--C-:B------:R-:W-:Y:S01]  /*154d0*/  FFMA.FTZ R141, R198, UR4, -R196.reuse ;  /* 0x00000004c68d7c23 */ /* 0x100fe200080108c4 */
[----:B------:R-:W-:Y:S01]  /*154e0*/  PRMT R142, R204, 0x7771, RZ ;  /* 0x00007771cc8e7816 */ /* 0x000fe200000000ff */
[----:B------:R-:W-:Y:S06]  /*154f0*/  FFMA.FTZ R204, R173, UR4, -R196 ;  /* 0x00000004adcc7c23 */ /* 0x000fec00080108c4 */
[----:B------:R-:W2:Y:S01]  /*15500*/  MUFU.EX2 R198, R201 ;  /* 0x000000c900c67308 */ /* 0x000ea20000000800 */
[----:B------:R-:W-:Y:S01]  /*15510*/  LDSM.16.MT88.4 R172, [R181+0x1c800] ;  /* 0x01c80000b5ac783b */ /* 0x000fe20000004200 */
[C---:B-1----:R-:W-:Y:S08]  /*15520*/  HMMA.16816.F32.BF16 R116, R168.reuse, R136, R116 ;  /* 0x00000088a874723c */ /* 0x042ff00000041874 */
[----:B------:R1:W3:Y:S01]  /*15530*/  MUFU.EX2 R201, R141 ;  /* 0x0000008d00c97308 */ /* 0x0002e20000000800 */
[----:B------:R-:W-:Y:S01]  /*15540*/  LOP3.LUT R136, R132, 0xff, RZ, 0xc0, !PT ;  /* 0x000000ff84887812 */ /* 0x000fe200078ec0ff */
[----:B------:R-:W-:Y:S01]  /*15550*/  FADD.FTZ R183, R188, R183 ;  /* 0x000000b7bcb77221 */ /* 0x000fe20000010000 */
        /* <DEDUP_REMOVED lines=81> */
[----:B------:R-:W-:Y:S03]  /*15a70*/  LOP3.LUT R174, R146, UR7, R173, 0x96, !PT ;  /* 0x0000000792ae7c12 */ /* 0x000fe6000f8e96ad */
[C---:B------:R-:W-:Y:S03]  /*15a80*/  HMMA.16816.F32.BF16 R104, R136.reuse, R154, R104 ;  /* 0x0000009a8868723c */ /* 0x040fe60000041868 */
[----:B------:R-:W-:Y:S04]  /*15a90*/  IMAD.WIDE.U32 R174, R174, -0x2daee0ad, RZ ;  /* 0xd2511f53aeae7825 */ /* 0x000fe800078e00ff */
[----:B------:R-:W-:Y:S01]  /*15aa0*/  IMAD.WIDE.U32 R250, R145, -0x2daee0ad, RZ ;  /* 0xd2511f5391fa7825 */ /* 0x000fe200078e00ff */
[C---:B---3--:R-:W-:Y:S03]  /*15ab0*/  HMMA.16816.F32.BF16 R108, R136.reuse, R132, R108 ;  /* 0x00000084886c723c */ /* 0x048fe6000004186c */
[----:B------:R-:W-:Y:S02]  /*15ac0*/  LOP3.LUT R152, R250, UR14, R175, 0x96, !PT ;  /* 0x0000000efa987c12 */ /* 0x000fe4000f8e96af */
[----:B------:R-:W-:Y:S03]  /*15ad0*/  LOP3.LUT R250, R144, UR15, R251, 0x96, !PT ;  /* 0x0000000f90fa7c12 */ /* 0x000fe6000f8e96fb */
[C---:B------:R-:W-:Y:S01]  /*15ae0*/  HMMA.16816.F32.BF16 R112, R136.reuse, R134, R112 ;  /* 0x000000868870723c */ /* 0x040fe20000041870 */
[----:B------:R-:W2:Y:S02]  /*15af0*/  LDSM.16.MT88.4 R132, [R182+0x6800] ;  /* 0x00680000b684783b */ /* 0x000ea40000004200 */
[----:B------:R-:W-:Y:S04]  /*15b00*/  IMAD.WIDE.U32 R152, R152, -0x326172a9, RZ ;  /* 0xcd9e8d5798987825 */ /* 0x000fe800078e00ff */
[----:B------:R-:W-:Y:S01]  /*15b10*/  IMAD.WIDE.U32 R250, R250, -0x326172a9, RZ ;  /* 0xcd9e8d57fafa7825 */ /* 0x000fe200078e00ff */
[C---:B-1----:R-:W-:Y:S03]  /*15b20*/  HMMA.16816.F32.BF16 R116, R136.reuse, R140, R116 ;  /* 0x0000008c8874723c */ /* 0x042fe60000041874 */
[----:B------:R-:W-:Y:S01]  /*15b30*/  IMAD.MOV.U32 R144, RZ, RZ, R152 ;  /* 0x000000ffff907224 */ /* 0x000fe200078e0098 */
[C---:B------:R-:W-:Y:S02]  /*15b40*/  PRMT R145, R152.reuse, 0x7772, RZ ;  /* 0x0000777298917816 */ /* 0x040fe400000000ff */
[C---:B------:R-:W-:Y:S02]  /*15b50*/  PRMT R141, R152.reuse, 0x7773, RZ ;  /* 0x00007773988d7816 */ /* 0x040fe400000000ff */
[C---:B------:R-:W-:Y:S03]  /*15b60*/  HMMA.16816.F32.BF16 R120, R136.reuse, R142, R120 ;  /* 0x0000008e8878723c */ /* 0x040fe60000041878 */
[----:B------:R-:W-:Y:S02]  /*15b70*/  PRMT R140, R152, 0x7771, RZ ;  /* 0x00007771988c7816 */ /* 0x000fe400000000ff */
[----:B------:R-:W-:Y:S01]  /*15b80*/  LOP3.LUT R152, R250, UR10, R153, 0x96, !PT ;  /* 0x0000000afa987c12 */ /* 0x000fe2000f8e9699 */
[----:B------:R-:W-:Y:S01]  /*15b90*/  FFMA.FTZ R153, R206, UR4, -R196 ;  /* 0x00000004ce997c23 */ /* 0x000fe200080108c4 */
[----:B------:R-:W-:Y:S01]  /*15ba0*/  LOP3.LUT R144, R144, 0xff, RZ, 0xc0, !PT ;  /* 0x000000ff90907812 */ /* 0x000fe200078ec0ff */
[----:B------:R1:W3:Y:S01]  /*15bb0*/  MUFU.EX2 R206, R207 ;  /* 0x000000cf00ce7308 */ /* 0x0002e20000000800 */
[----:B------:R-:W-:Y:S02]  /*15bc0*/  PRMT R141, R145, 0x5410, R141 ;  /* 0x00005410918d7816 */ /* 0x000fe4000000008d */
[----:B------:R-:W-:Y:S02]  /*15bd0*/  PRMT R140, R144, 0x5410, R140 ;  /* 0x00005410908c7816 */ /* 0x000fe4000000008c */
[----:B------:R-:W4:Y:S01]  /*15be0*/  LDSM.16.MT88.4 R144, [R167+0x19000] ;  /* 0x01900000a790783b */ /* 0x000f220000004200 */
[C---:B------:R-:W-:Y:S02]  /*15bf0*/  LOP3.LUT R143, R152.reuse, 0xffff, RZ, 0xc0, !PT ;  /* 0x0000ffff988f7812 */ /* 0x040fe400078ec0ff */
[C---:B------:R-:W-:Y:S02]  /*15c00*/  PRMT R161, R152.reuse, 0x7632, R161 ;  /* 0x0000763298a17816 */ /* 0x040fe400000000a1 */
[----:B------:R-:W-:Y:S02]  /*15c10*/  LOP3.LUT R160, R152, 0xff, RZ, 0xc0, !PT ;  /* 0x000000ff98a07812 */ /* 0x000fe400078ec0ff */
[----:B------:R-:W-:Y:S01]  /*15c20*/  SHF.R.U32.HI R143, RZ, 0x8, R143 ;  /* 0x00000008ff8f7819 */ /* 0x000fe2000001168f */
[----:B-1----:R-:W-:Y:S01]  /*15c30*/  FFMA.FTZ R207, R217, UR4, -R196 ;  /* 0x00000004d9cf7c23 */ /* 0x002fe200080108c4 */
[----:B------:R-:W-:Y:S01]  /*15c40*/  SHF.R.U32.HI R142, RZ, 0x18, R152 ;  /* 0x00000018ff8e7819 */ /* 0x000fe20000011698 */
[----:B------:R1:W-:Y:S01]  /*15c50*/  MUFU.EX2 R217, R153 ;  /* 0x0000009900d97308 */ /* 0x0003e20000000800 */
[C---:B--2---:R-:W-:Y:S09]  /*15c60*/  HMMA.16816.F32.BF16 R124, R136.reuse, R132, R124 ;  /* 0x00000084887c723c */ /* 0x044ff2000004187c */
[----:B------:R-:W2:Y:S01]  /*15c70*/  MUFU.EX2 R207, R207 ;  /* 0x000000cf00cf7308 */ /* 0x000ea20000000800 */
[----:B------:R-:W-:Y:S02]  /*15c80*/  LOP3.LUT R161, R161, 0xff, RZ, 0xc0, !PT ;  /* 0x000000ffa1a17812 */ /* 0x000fe400078ec0ff */
[----:B------:R-:W-:Y:S01]  /*15c90*/  PRMT R160, R160, 0x5410, R143 ;  /* 0x00005410a0a07816 */ /* 0x000fe2000000008f */
[----:B------:R-:W-:Y:S01]  /*15ca0*/  HMMA.16816.F32.BF16 R128, R136, R134, R128 ;  /* 0x000000868880723c */ /* 0x000fe20000041880 */
[----:B------:R-:W-:Y:S02]  /*15cb0*/  LDSM.16.MT88.4 R136, [R181+0x1b000] ;  /* 0x01b00000b588783b */ /* 0x000fe40000004200 */
[----:B------:R-:W-:Y:S02]  /*15cc0*/  LOP3.LUT R143, R141, 0xff00ff, RZ, 0xc0, !PT ;  /* 0x00ff00ff8d8f7812 */ /* 0x000fe400078ec0ff */
[----:B------:R-:W-:Y:S02]  /*15cd0*/  PRMT R141, R161, 0x5410, R142 ;  /* 0x00005410a18d7816 */ /* 0x000fe4000000008e */
[--C-:B------:R-:W-:Y:S02]  /*15ce0*/  HSET2.LE.AND R142, R140, R176.reuse, PT ;  /* 0x000000b08c8e7233 */ /* 0x100fe40003803000 */
[----:B------:R-:W-:Y:S01]  /*15cf0*/  F2FP.BF16.F32.PACK_AB R140, R216, R220 ;  /* 0x000000dcd88c723e */ /* 0x000fe200000010ff */
[----:B-1----:R-:W1:Y:S01]  /*15d00*/  LDSM.16.MT88.4 R152, [R180+0x1000] ;  /* 0x00100000b498783b */ /* 0x002e620000004200 */
[--C-:B------:R-:W-:Y:S02]  /*15d10*/  HSET2.LE.AND R143, R143, R176.reuse, PT ;  /* 0x000000b08f8f7233 */ /* 0x100fe40003803000 */
[----:B------:R-:W-:Y:S02]  /*15d20*/  LOP3.LUT R142, R140, R142, RZ, 0xc0, !PT ;  /* 0x0000008e8c8e7212 */ /* 0x000fe400078ec0ff */
[--C-:B------:R-:W-:Y:S02]  /*15d30*/  HSET2.LE.AND R140, R160, R176.reuse, PT ;  /* 0x000000b0a08c7233 */ /* 0x100fe40003803000 */
[--C-:B------:R-:W-:Y:S02]  /*15d40*/  HSET2.LE.AND R141, R141, R176.reuse, PT ;  /* 0x000000b08d8d7233 */ /* 0x100fe40003803000 */
[----:B------:R-:W-:Y:S02]  /*15d50*/  F2FP.BF16.F32.PACK_AB R133, R218, R219 ;  /* 0x000000dbda85723e */ /* 0x000fe400000010ff */
[C---:B---3--:R-:W-:Y:S01]  /*15d60*/  F2FP.BF16.F32.PACK_AB R132, R206.reuse, R221 ;  /* 0x000000ddce84723e */ /* 0x048fe200000010ff */
        /* <DEDUP_REMOVED lines=12> */
[C---:B----4-:R-:W-:Y:S02]  /*15e30*/  HMMA.16816.F32.BF16 R4, R140.reuse, R144, R4 ;  /* 0x000000908c04723c */ /* 0x050fe40000041804 */
[----:B------:R-:W-:Y:S03]  /*15e40*/  LDSM.16.MT88.4 R160, [R181+0x1d000] ;  /* 0x01d00000b5a0783b */ /* 0x000fe60000004200 */
[----:B------:R-:W-:Y:S03]  /*15e50*/  FADD.FTZ R219, R218, R219 ;  /* 0x000000dbdadb7221 */ /* 0x000fe60000010000 */
[C---:B------:R-:W-:Y:S02]  /*15e60*/  HMMA.16816.F32.BF16 R8, R140.reuse, R146, R8 ;  /* 0x000000928c08723c */ /* 0x040fe40000041808 */
[----:B------:R-:W3:Y:S06]  /*15e70*/  LDSM.16.MT88.4 R144, [R180+0x3000] ;  /* 0x00300000b490783b */ /* 0x000eec0000004200 */
        /* <DEDUP_REMOVED lines=43> */
[C---:B--2---:R-:W-:Y:S08]  /*16130*/  HMMA.16816.F32.BF16 R100, R140.reuse, R132, R100 ;  /* 0x000000848c64723c */ /* 0x044ff00000041864 */
[C---:B------:R-:W-:Y:S01]  /*16140*/  HMMA.16816.F32.BF16 R104, R140.reuse, R134, R104 ;  /* 0x000000868c68723c */ /* 0x040fe20000041868 */
[----:B------:R-:W2:Y:S07]  /*16150*/  LDSM.16.MT88.4 R132, [R182+0x7000] ;  /* 0x00700000b684783b */ /* 0x000eae0000004200 */
        /* <DEDUP_REMOVED lines=11> */
[C---:B---3--:R-:W-:Y:S07]  /*16210*/  HMMA.16816.F32.BF16 R116, R140.reuse, R144, R116 ;  /* 0x000000908c74723c */ /* 0x048fee0000041874 */
        /* <DEDUP_REMOVED lines=9> */
[C---:B--2---:R-:W-:Y:S03]  /*162b0*/  HMMA.16816.F32.BF16 R124, R140.reuse, R132, R124 ;  /* 0x000000848c7c723c */ /* 0x044fe6000004187c */
[----:B------:R-:W-:Y:S02]  /*162c0*/  PRMT R169, R139, 0x5410, R169 ;  /* 0x000054108ba97816 */ /* 0x000fe400000000a9 */
[--C-:B------:R-:W-:Y:S01]  /*162d0*/  HSET2.LE.AND R168, R168, R176.reuse, PT ;  /* 0x000000b0a8a87233 */ /* 0x100fe20003803000 */
[----:B---3--:R-:W2:Y:S01]  /*162e0*/  LDSM.16.MT88.4 R136, [R180+0x1800] ;  /* 0x00180000b488783b */ /* 0x008ea20000004200 */
        /* <DEDUP_REMOVED lines=66> */
.L_x_2091:
        /* <DEDUP_REMOVED lines=330> */
.L_x_2095:
        /* <DEDUP_REMOVED lines=45> */
.L_x_2097:
[----:B------:R-:W-:Y:S05]  /*17e80*/  BSYNC.RECONVERGENT B0 ;  /* 0x0000000000007941 */ /* 0x000fea0003800200 */
.L_x_2096:
        /* <DEDUP_REMOVED lines=42> */
.L_x_2099:
[----:B------:R-:W-:Y:S05]  /*18130*/  BSYNC.RECONVERGENT B0 ;  /* 0x0000000000007941 */ /* 0x000fea0003800200 */
.L_x_2098:
        /* <DEDUP_REMOVED lines=27> */
.L_x_2101:
[----:B------:R-:W-:Y:S05]  /*182f0*/  BSYNC.RECONVERGENT B0 ;  /* 0x0000000000007941 */ /* 0x000fea0003800200 */
.L_x_2100:
        /* <DEDUP_REMOVED lines=27> */
.L_x_2103:
[----:B------:R-:W-:Y:S05]  /*184b0*/  BSYNC.RECONVERGENT B0 ;  /* 0x0000000000007941 */ /* 0x000fea0003800200 */
.L_x_2102:
        /* <DEDUP_REMOVED lines=27> */
.L_x_2104:
        /* <DEDUP_REMOVED lines=9> */
.L_x_2372:


//--------------------- .text._ZN5flash16flash_fwd_kernelI23Flash_fwd_kernel_traitsILi256ELi128ELi64ELi8ELb0ELb0EN7cutlass10bfloat16_tE19Flash_kernel_traitsILi256ELi128ELi64ELi8ES3_EELb1ELb0ELb1ELb0ELb0ELb0ELb0ELb1EEEvNS_16Flash_fwd_paramsE --------------------------
	.section	.text._ZN5flash16flash_fwd_kernelI23Flash_fwd_kernel_traitsILi256ELi128ELi64ELi8ELb0ELb0EN7cutlass10bfloat16_tE19Flash_kernel_traitsILi256ELi128ELi64ELi8ES3_EELb1ELb0ELb1ELb0ELb0ELb0ELb0ELb1EEEvNS_16Flash_fwd_paramsE,"ax",@progbits
	.align	128
        .global         _ZN5flash16flash_fwd_kernelI23Flash_fwd_kernel_traitsILi256ELi128ELi64ELi8ELb0ELb0EN7cutlass10bfloat16_tE19Flash_kernel_traitsILi256ELi128ELi64ELi8ES3_EELb1ELb0ELb1ELb0ELb0ELb0ELb0ELb1EEEvNS_16Flash_fwd_paramsE
        .type           _ZN5flash16flash_fwd_kernelI23Flash_fwd_kernel_traitsILi256ELi128ELi64ELi8ELb0ELb0EN7cutlass10bfloat16_tE19Flash_kernel_traitsILi256ELi128ELi64ELi8ES3_EELb1ELb0ELb1ELb0ELb0ELb0ELb0ELb1EEEvNS_16Flash_fwd_paramsE,@function
        .size           _ZN5flash16flash_fwd_kernelI23Flash_fwd_kernel_traitsILi256ELi128ELi64ELi8ELb0ELb0EN7cutlass10bfloat16_tE19Flash_kernel_traitsILi256ELi128ELi64ELi8ES3_EELb1ELb0ELb1ELb0ELb0ELb0ELb0ELb1EEEvNS_16Flash_fwd_paramsE,(.L_x_2373 - _ZN5flash16flash_fwd_kernelI23Flash_fwd_kernel_traitsILi256ELi128ELi64ELi8ELb0ELb0EN7cutlass10bfloat16_tE19Flash_kernel_traitsILi256ELi128ELi64ELi8ES3_EELb1ELb0ELb1ELb0ELb0ELb0ELb0ELb1EEEvNS_16Flash_fwd_paramsE)
        .other          _ZN5flash16flash_fwd_kernelI23Flash_fwd_kernel_traitsILi256ELi128ELi64ELi8ELb0ELb0EN7cutlass10bfloat16_tE19Flash_kernel_traitsILi256ELi128ELi64ELi8ES3_EELb1ELb0ELb1ELb0ELb0ELb0ELb0ELb1EEEvNS_16Flash_fwd_paramsE,@"STO_CUDA_ENTRY STV_DEFAULT"
_ZN5flash16flash_fwd_kernelI23Flash_fwd_kernel_traitsILi256ELi128ELi64ELi8ELb0ELb0EN7cutlass10bfloat16_tE19Flash_kernel_traitsILi256ELi128ELi64ELi8ES3_EELb1ELb0ELb1ELb0ELb0ELb0ELb0ELb1EEEvNS_16Flash_fwd_paramsE:
.text._ZN5flash16flash_fwd_kernelI23Flash_fwd_kernel_traitsILi256ELi128ELi64ELi8ELb0ELb0EN7cutlass10bfloat16_tE19Flash_kernel_traitsILi256ELi128ELi64ELi8ES3_EELb1ELb0ELb1ELb0ELb0ELb0ELb0ELb1EEEvNS_16Flash_fwd_paramsE:
        /* <DEDUP_REMOVED lines=15> */
[----:B------:R-:W2:Y:S08]  /*00f0*/  S2UR UR12, SR_CTAID.Y ;  /* 0x00000000000c79c3 */ /* 0x000eb00000002600 */
[----:B------:R-:W1:Y:S01]  /*0100*/  S2UR UR38, SR_CTAID.Z ;  /* 0x00000000002679c3 */ /* 0x000e620000002700 */
[----:B----4-:R-:W4:Y:S01]  /*0110*/  @P1 LDG.E.64 R10, desc[UR28][R10.64] ;  /* 0x0000001c0a0a1981 */ /* 0x010f22000c1e1b00 */
[----:B---3--:R-:W-:Y:S01]  /*0120*/  @P1 IMAD.MOV.U32 R2, RZ, RZ, R7 ;  /* 0x000000ffff021224 */ /* 0x008fe200078e0007 */
[----:B------:R-:W3:Y:S01]  /*0130*/  LDCU.U8 UR13, c[0x0][0x532] ;  /* 0x0000a640ff0d77ac */ /* 0x000ee20008000000 */
[----:B------:R-:W-:Y:S01]  /*0140*/  @P1 IMAD.MOV.U32 R3, RZ, RZ, R0 ;  /* 0x000000ffff031224 */ /* 0x000fe200078e0000 */
[----:B------:R-:W3:Y:S04]  /*0150*/  LDCU.64 UR6, c[0x0][0x468] ;  /* 0x00008d00ff0677ac */ /* 0x000ee80008000a00 */
[----:B------:R3:W4:Y:S01]  /*0160*/  @P1 LDG.E.64 R8, desc[UR28][R2.64] ;  /* 0x0000001c02081981 */ /* 0x000722000c1e1b00 */
[----:B------:R-:W-:Y:S01]  /*0170*/  ISETP.NE.U32.AND P4, PT, RZ, UR10, PT ;  /* 0x0000000aff007c0c */ /* 0x000fe2000bf85070 */
[----:B------:R-:W-:-:S02]  /*0180*/  UISETP.NE.U32.AND UP4, UPT, UR10, URZ, UPT ;  /* 0x000000ff0a00728c */ /* 0x000fc4000bf85070 */
[----:B------:R-:W-:Y:S01]  /*0190*/  UISETP.NE.U32.AND UP3, UPT, UR8, URZ, UPT ;  /* 0x000000ff0800728c */ /* 0x000fe2000bf65070 */
[----:B------:R-:W-:Y:S01]  /*01a0*/  ISETP.NE.AND.EX P4, PT, RZ, UR11, PT, P4 ;  /* 0x0000000bff007c0c */ /* 0x000fe2000bf85340 */
[----:B------:R-:W-:Y:S02]  /*01b0*/  UISETP.NE.AND.EX UP4, UPT, UR11, URZ, UPT, UP4 ;  /* 0x000000ff0b00728c */ /* 0x000fe4000bf85340 */
[----:B------:R-:W-:Y:S02]  /*01c0*/  UISETP.NE.AND.EX UP3, UPT, UR9, URZ, UPT, UP3 ;  /* 0x000000ff0900728c */ /* 0x000fe4000bf65330 */
[----:B--2---:R-:W-:Y:S02]  /*01d0*/  UIMAD.WIDE.U32 UR14, UR12, 0x4, UR14 ;  /* 0x000000040c0e78a5 */ /* 0x004fe4000f8e000e */
[----:B------:R-:W-:Y:S01]  /*01e0*/  PLOP3.LUT P2, PT, PT, PT, UP4, 0x80, 0x8 ;  /* 0x000000000008781c */ /* 0x000fe20003f4f048 */
[----:B------:R-:W-:Y:S02]  /*01f0*/  USHF.L.U32 UR11, UR12, 0x2, URZ ;  /* 0x000000020c0b7899 */ /* 0x000fe400080006ff */
[----:B-1----:R-:W-:-:S02]  /*0200*/  ULOP3.LUT UR4, UR38, UR36, UR12, 0xfe, !UPT ;  /* 0x0000002426047292 */ /* 0x002fc4000f8efe0c */
[----:B---3--:R-:W-:Y:S02]  /*0210*/  UISETP.NE.AND UP5, UPT, UR13, URZ, UPT ;  /* 0x000000ff0d00728c */ /* 0x008fe4000bfa5270 */
[----:B------:R-:W-:Y:S02]  /*0220*/  UISETP.EQ.U32.AND UP2, UPT, UR6, URZ, UPT ;  /* 0x000000ff0600728c */ /* 0x000fe4000bf42070 */
[----:B------:R-:W-:Y:S01]  /*0230*/  LOP3.LUT P3, RZ, R203, UR4, RZ, 0xfc, !PT ;  /* 0x00000004cbff7c12 */ /* 0x000fe2000f86fcff */
[----:B------:R-:W-:Y:S01]  /*0240*/  USHF.R.U32.HI UR10, URZ, 0x1e, UR12 ;  /* 0x0000001eff0a7899 */ /* 0x000fe2000801160c */
[----:B------:R-:W1:Y:S03]  /*0250*/  @P1 LDC R2, c[0x0][0x520] ;  /* 0x00014800ff021b82 */ /* 0x000e660000000800 */
[----:B------:R-:W2:Y:S08]  /*0260*/  LDCU.64 UR4, c[0x0][0x478] ;  /* 0x00008f00ff0477ac */ /* 0x000eb00008000a00 */
[----:B------:R-:W3:Y:S01]  /*0270*/  @!P3 LDC.64 R4, c[0x0][0x528] ;  /* 0x00014a00ff04bb82 */ /* 0x000ee20000000a00 */
[----:B------:R-:W-:-:S02]  /*0280*/  UISETP.EQ.OR.EX UP2, UPT, UR7, URZ, !UP5, UP2 ;  /* 0x000000ff0700728c */ /* 0x000fc4000ef42720 */
[----:B--2---:R-:W-:-:S04]  /*0290*/  UISETP.NE.U32.AND UP0, UPT, UR4, URZ, UPT ;  /* 0x000000ff0400728c */ /* 0x004fc8000bf05070 */
[----:B------:R-:W-:Y:S01]  /*02a0*/  UISETP.NE.AND.EX UP0, UPT, UR5, URZ, UPT, UP0 ;  /* 0x000000ff0500728c */ /* 0x000fe2000bf05300 */
[----:B----4-:R-:W-:Y:S02]  /*02b0*/  @P1 R2UR UR34, R10 ;  /* 0x000000000a2212ca */ /* 0x010fe400000e0000 */
[----:B------:R-:W-:Y:S02]  /*02c0*/  @P1 R2UR UR35, R11 ;  /* 0x000000000b2312ca */ /* 0x000fe400000e0000 */
[----:B-1----:R-:W-:-:S09]  /*02d0*/  @P1 IADD3 R7, P0, PT, R8, R2, RZ ;  /* 0x0000000208071210 */ /* 0x002fd20007f1e0ff */
[----:B------:R-:W-:Y:S02]  /*02e0*/  IMAD.U32 R2, RZ, RZ, UR34 ;  /* 0x00000022ff027e24 */ /* 0x000fe4000f8e00ff */
[----:B------:R-:W-:Y:S02]  /*02f0*/  IMAD.U32 R3, RZ, RZ, UR35 ;  /* 0x00000023ff037e24 */ /* 0x000fe4000f8e00ff */
[----:B------:R-:W-:Y:S02]  /*0300*/  @P1 IMAD.X R0, RZ, RZ, R9, P0 ;  /* 0x000000ffff001224 */ /* 0x000fe400000e0609 */
[----:B------:R-:W-:Y:S01]  /*0310*/  @!P3 IMAD.MOV.U32 R8, RZ, RZ, R7 ;  /* 0x000000ffff08b224 */ /* 0x000fe200078e0007 */
[----:B---3--:R1:W-:Y:S01]  /*0320*/  @!P3 STG.E.64 desc[UR28][R4.64], R2 ;  /* 0x000000020400b986 */ /* 0x0083e2000c101b1c */
        /* <DEDUP_REMOVED lines=9> */
[----:B------:R-:W3:Y:S03]  /*03c0*/  @P4 LDG.E R6, desc[UR28][R2.64] ;  /* 0x0000001c02064981 */ /* 0x000ee6000c1e1900 */
[----:B------:R-:W-:Y:S01]  /*03d0*/  UIADD3.X UR8, UPT, UPT, UR10, UR7, URZ, UP1, !UPT ;  /* 0x000000070a087290 */ /* 0x000fe20008ffe4ff */
[----:B--2---:R-:W-:Y:S01]  /*03e0*/  IMAD.U32 R4, RZ, RZ, UR14 ;  /* 0x0000000eff047e24 */ /* 0x004fe2000f8e00ff */
[----:B------:R-:W-:Y:S01]  /*03f0*/  MOV R8, UR9 ;  /* 0x0000000900087c02 */ /* 0x000fe20008000f00 */
[----:B------:R-:W-:-:S03]  /*0400*/  IMAD.U32 R5, RZ, RZ, UR15 ;  /* 0x0000000fff057e24 */ /* 0x000fc6000f8e00ff */
[----:B------:R-:W-:Y:S01]  /*0410*/  IMAD.U32 R9, RZ, RZ, UR8 ;  /* 0x00000008ff097e24 */ /* 0x000fe2000f8e00ff */
[----:B------:R-:W-:Y:S01]  /*0420*/  @UP0 UIADD3 UR4, UP1, UPT, UR11, UR4, URZ ;  /* 0x000000040b040290 */ /* 0x000fe2000ff3e0ff */
[----:B------:R-:W2:Y:S01]  /*0430*/  @P1 LDG.E R4, desc[UR28][R4.64] ;  /* 0x0000001c04041981 */ /* 0x000ea2000c1e1900 */
[----:B------:R-:W-:-:S03]  /*0440*/  PLOP3.LUT P0, PT, PT, PT, UP0, 0x80, 0x8 ;  /* 0x000000000008781c */ /* 0x000fc60003f0f008 */
[----:B------:R-:W4:Y:S01]  /*0450*/  @P2 LDG.E R3, desc[UR28][R2.64+0x4] ;  /* 0x0000041c02032981 */ /* 0x000f22000c1e1900 */
[----:B------:R-:W-:Y:S01]  /*0460*/  @UP0 UIADD3.X UR5, UPT, UPT, UR10, UR5, URZ, UP1, !UPT ;  /* 0x000000050a050290 */ /* 0x000fe20008ffe4ff */
[----:B------:R-:W-:Y:S02]  /*0470*/  IMAD.U32 R10, RZ, RZ, UR4 ;  /* 0x00000004ff0a7e24 */ /* 0x000fe4000f8e00ff */
[----:B------:R-:W2:Y:S03]  /*0480*/  @!P3 LDG.E R5, desc[UR28][R8.64] ;  /* 0x0000001c0805b981 */ /* 0x000ea6000c1e1900 */
[----:B------:R-:W-:Y:S01]  /*0490*/  IMAD.U32 R11, RZ, RZ, UR5 ;  /* 0x00000005ff0b7e24 */ /* 0x000fe2000f8e00ff */
[----:B------:R-:W1:Y:S01]  /*04a0*/  @!UP4 LDCU UR32, c[0x0][0x434] ;  /* 0x00008680ff20c7ac */ /* 0x000e620008000800 */
[----:B------:R-:W-:-:S03]  /*04b0*/  UMOV UR22, 0xffffffff ;  /* 0xffffffff00167882 */ /* 0x000fc60000000000 */
[----:B------:R-:W1:Y:S01]  /*04c0*/  @!UP0 LDCU.64 UR4, c[0x0][0x488] ;  /* 0x00009100ff0487ac */ /* 0x000e620008000a00 */
[----:B------:R1:W5:Y:S01]  /*04d0*/  @P0 LDG.E R2, desc[UR28][R10.64] ;  /* 0x0000001c0a020981 */ /* 0x000362000c1e1900 */
[----:B------:R-:W-:Y:S01]  /*04e0*/  UISETP.NE.U32.AND UP1, UPT, UR6, URZ, UPT ;  /* 0x000000ff0600728c */ /* 0x000fe2000bf25070 */
[----:B------:R-:W-:Y:S01]  /*04f0*/  UMOV UR14, 0xffffffff ;  /* 0xffffffff000e7882 */ /* 0x000fe20000000000 */
[----:B------:R-:W-:Y:S02]  /*0500*/  USHF.L.U32 UR30, UR36, 0x7, URZ ;  /* 0x00000007241e7899 */ /* 0x000fe400080006ff */
[----:B------:R-:W-:Y:S01]  /*0510*/  UISETP.NE.AND.EX UP1, UPT, UR7, URZ, UPT, UP1 ;  /* 0x000000ff0700728c */ /* 0x000fe2000bf25310 */
[----:B------:R-:W-:Y:S01]  /*0520*/  UMOV UR13, URZ ;  /* 0x000000ff000d7c82 */ /* 0x000fe20008000000 */
[----:B------:R-:W1:Y:S01]  /*0530*/  @!UP0 LDCU UR6, c[0x0][0x43c] ;  /* 0x00008780ff0687ac */ /* 0x000e620008000800 */
[----:B---3--:R-:W-:Y:S02]  /*0540*/  @P4 R2UR UR22, R6 ;  /* 0x00000000061642ca */ /* 0x008fe400000e0000 */
[----:B----4-:R-:W-:-:S02]  /*0550*/  @P2 R2UR UR8, R3 ;  /* 0x00000000030822ca */ /* 0x010fc400000e0000 */
[----:B--2---:R-:W-:Y:S02]  /*0560*/  @P1 R2UR UR13, R4 ;  /* 0x00000000040d12ca */ /* 0x004fe400000e0000 */
[----:B------:R-:W-:-:S09]  /*0570*/  @!P3 R2UR UR14, R5 ;  /* 0x00000000050eb2ca */ /* 0x000fd200000e0000 */
[----:B-1----:R-:W-:-:S04]  /*0580*/  @UP4 UIADD3 UR32, UPT, UPT, UR8, -UR22, URZ ;  /* 0x8000001608204290 */ /* 0x002fc8000fffe0ff */
[----:B------:R-:W-:-:S06]  /*0590*/  UISETP.GT.AND UP2, UPT, UR32, UR30, UPT ;  /* 0x0000001e2000728c */ /* 0x000fcc000bf44270 */
[----:B------:R-:W-:Y:S01]  /*05a0*/  PLOP3.LUT P1, PT, PT, PT, UP2, 0x80, 0x8 ;  /* 0x000000000008781c */ /* 0x000fe20003f2f028 */
[----:B------:R-:W-:Y:S01]  /*05b0*/  @!UP0 UISETP.NE.U32.AND UP2, UPT, UR4, URZ, UPT ;  /* 0x000000ff0400828c */ /* 0x000fe2000bf45070 */
[----:B------:R-:W1:Y:S01]  /*05c0*/  @!UP1 LDCU UR4, c[0x0][0x438] ;  /* 0x00008700ff0497ac */ /* 0x000e620008000800 */
[----:B------:R-:W-:Y:S10]  /*05d0*/  BRA.U !UP1, `(.L_x_2105) ;  /* 0x0000000109187547 */ /* 0x000ff4000b800000 */
[----:B------:R-:W-:-:S13]  /*05e0*/  PLOP3.LUT P2, PT, PT, PT, UP5, 0x80, 0x8 ;  /* 0x000000000008781c */ /* 0x000fda0003f4f058 */
[----:B------:R-:W1:Y:S04]  /*05f0*/  @P2 LDG.E R3, desc[UR28][R8.64+0x4] ;  /* 0x0000041c08032981 */ /* 0x000e68000c1e1900 */
[----:B------:R-:W2:Y:S01]  /*0600*/  @!P2 LDG.E R8, desc[UR28][R8.64] ;  /* 0x0000001c0808a981 */ /* 0x000ea2000c1e1900 */
[----:B-1----:R-:W-:-:S13]  /*0610*/  @P2 R2UR UR4, R3 ;  /* 0x00000000030422ca */ /* 0x002fda00000e0000 */
[----:B------:R-:W-:-:S07]  /*0620*/  @UP5 UIADD3 UR4, UPT, UPT, UR4, -UR14, URZ ;  /* 0x8000000e04045290 */ /* 0x000fce000fffe0ff */
[----:B--2---:R-:W-:Y:S02]  /*0630*/  @!P2 R2UR UR4, R8 ;  /* 0x000000000804a2ca */ /* 0x004fe400000e0000 */
.L_x_2105:
[----:B-----5:R-:W-:Y:S01]  /*0640*/  @P0 R2UR UR31, R2 ;  /* 0x00000000021f02ca */ /* 0x020fe200000e0000 */
[----:B------:R-:W-:Y:S01]  /*0650*/  @!UP0 UISETP.NE.AND.EX UP2, UPT, UR5, URZ, UPT, UP2 ;  /* 0x000000ff0500828c */ /* 0x000fe2000bf45320 */
[----:B-1----:R-:W-:-:S13]  /*0660*/  @!P1 EXIT ;  /* 0x000000000000994d */ /* 0x002fda0003800000 */
        /* <DEDUP_REMOVED lines=52> */
.L_x_2107:
        /* <DEDUP_REMOVED lines=24> */
[----:B------:R-:W-:Y:S01]  /*0b30*/  IMAD.U32 R16, RZ, RZ, UR5 ;  /* 0x00000005ff107e24 */ /* 0x000fe2000f8e00ff */
[----:B------:R-:W-:Y:S01]  /*0b40*/  USHF.R.S32.HI UR4, URZ, 0x1f, UR7 ;  /* 0x0000001fff047899 */ /* 0x000fe20008011407 */
[----:B------:R-:W-:Y:S01]  /*0b50*/  IMAD.WIDE.U32 R2, R2, UR38, R4 ;  /* 0x0000002602027c25 */ /* 0x000fe2000f8e0004 */
[----:B------:R-:W-:Y:S01]  /*0b60*/  USEL UR7, UR7, URZ, UP1 ;  /* 0x000000ff07077287 */ /* 0x000fe20008800000 */
[----:B------:R-:W-:Y:S01]  /*0b70*/  LOP3.LUT R12, R0, 0x40, RZ, 0xfc, !PT ;  /* 0x00000040000c7812 */ /* 0x000fe200078efcff */
[----:B------:R-:W-:Y:S01]  /*0b80*/  USEL UR4, UR4, URZ, UP1 ;  /* 0x000000ff04047287 */ /* 0x000fe20008800000 */
[----:B------:R-:W-:Y:S01]  /*0b90*/  IMAD R17, R16, UR38, R3 ;  /* 0x0000002610117c24 */ /* 0x000fe2000f8e0203 */
[----:B------:R-:W-:Y:S01]  /*0ba0*/  USHF.R.S32.HI UR5, URZ, 0x1f, UR8 ;  /* 0x0000001fff057899 */ /* 0x000fe20008011408 */
[C---:B------:R-:W-:Y:S01]  /*0bb0*/  LOP3.LUT R11, R0.reuse, 0x80, RZ, 0xfc, !PT ;  /* 0x00000080000b7812 */ /* 0x040fe200078efcff */
[----:B------:R-:W-:Y:S01]  /*0bc0*/  UIADD3 UR7, UP1, UP0, UR30, UR7, UR8 ;  /* 0x000000071e077290 */ /* 0x000fe2000f83e008 */
[----:B------:R-:W-:Y:S01]  /*0bd0*/  LOP3.LUT R10, R0, 0xc0, RZ, 0xfc, !PT ;  /* 0x000000c0000a7812 */ /* 0x000fe200078efcff */
        /* <DEDUP_REMOVED lines=23> */
.L_x_2109:
[----:B------:R-:W-:Y:S05]  /*0d50*/  BSYNC.RECONVERGENT B0 ;  /* 0x0000000000007941 */ /* 0x000fea0003800200 */
.L_x_2108:
        /* <DEDUP_REMOVED lines=24> */
.L_x_2111:
[----:B------:R-:W-:Y:S05]  /*0ee0*/  BSYNC.RECONVERGENT B0 ;  /* 0x0000000000007941 */ /* 0x000fea0003800200 */
.L_x_2110:
        /* <DEDUP_REMOVED lines=24> */
.L_x_2113:
[----:B------:R-:W-:Y:S05]  /*1070*/  BSYNC.RECONVERGENT B0 ;  /* 0x0000000000007941 */ /* 0x000fea0003800200 */
.L_x_2112:
        /* <DEDUP_REMOVED lines=26> */
.L_x_2115:
[----:B------:R-:W-:Y:S05]  /*1220*/  BSYNC.RECONVERGENT B0 ;  /* 0x0000000000007941 */ /* 0x000fea0003800200 */
.L_x_2114:
        /* <DEDUP_REMOVED lines=10> */
.L_x_2117:
[----:B------:R-:W-:Y:S05]  /*12d0*/  BSYNC.RECONVERGENT B0 ;  /* 0x0000000000007941 */ /* 0x000fea0003800200 */
.L_x_2116:
        /* <DEDUP_REMOVED lines=10> */
.L_x_2119:
[----:B------:R-:W-:Y:S05]  /*1380*/  BSYNC.RECONVERGENT B0 ;  /* 0x0000000000007941 */ /* 0x000fea0003800200 */
.L_x_2118:
        /* <DEDUP_REMOVED lines=10> */
.L_x_2121:
[----:B------:R-:W-:Y:S05]  /*1430*/  BSYNC.RECONVERGENT B0 ;  /* 0x0000000000007941 */ /* 0x000fea0003800200 */
.L_x_2120:
        /* <DEDUP_REMOVED lines=10> */
.L_x_2106:
[----:B------:R-:W-:Y:S02]  /*14e0*/  UISETP.NE.AND UP0, UPT, UR22, -0x1, UPT ;  /* 0xffffffff1600788c */ /* 0x000fe4000bf05270 */
[----:B------:R-:W-:Y:S02]  /*14f0*/  UISETP.NE.AND UP1, UPT, UR14, -0x1, UPT ;  /* 0xffffffff0e00788c */ /* 0x000fe4000bf25270 */
[----:B------:R-:W-:-:S07]  /*1500*/  UIADD3 UR23, UPT, UPT, UR24, -0x1, URZ ;  /* 0xffffffff18177890 */ /* 0x000fce000fffe0ff */
        /* <DEDUP_REMOVED lines=20> */
.L_x_2122:
[----:B------:R-:W1:Y:S01]  /*1650*/  LDCU.64 UR10, c[0x0][0x3b8] ;  /* 0x00007700ff0a77ac */ /* 0x000e620008000a00 */
[----:B------:R-:W-:-:S04]  /*1660*/  UIADD3 UR15, UPT, UPT, UR13, UR14, URZ ;  /* 0x0000000e0d0f7290 */ /* 0x000fc8000fffe0ff */
[----:B-1----:R-:W-:Y:S02]  /*1670*/  UIMAD.WIDE.U32 UR16, UR15, UR10, URZ ;  /* 0x0000000a0f1072a5 */ /* 0x002fe4000f8e00ff */
[----:B------:R-:W-:-:S04]  /*1680*/  UIMAD UR15, UR15, UR11, URZ ;  /* 0x0000000b0f0f72a4 */ /* 0x000fc8000f8e02ff */
[----:B------:R-:W-:Y:S02]  /*1690*/  UIADD3 UR15, UPT, UPT, UR17, UR15, URZ ;  /* 0x0000000f110f7290 */ /* 0x000fe4000fffe0ff */
.L_x_2123:
[----:B------:R-:W1:Y:S01]  /*16a0*/  LDC R2, c[0x0][0x3e8] ;  /* 0x0000fa00ff027b82 */ /* 0x000e620000000800 */
[----:B------:R-:W2:Y:S01]  /*16b0*/  S2R R3, SR_CTAID.Z ;  /* 0x0000000000037919 */ /* 0x000ea20000002700 */
[----:B------:R-:W3:Y:S01]  /*16c0*/  LDCU UR4, c[0x0][0x444] ;  /* 0x00008880ff0477ac */ /* 0x000ee20008000800 */
        /* <DEDUP_REMOVED lines=13> */
[----:B------:R-:W-:Y:S01]  /*17a0*/  IMAD.HI.U32 R6, R9, R4, R8 ;  /* 0x0000000409067227 */ /* 0x000fe200078e0008 */
[----:B------:R-:W-:-:S03]  /*17b0*/  LOP3.LUT R8, R203, 0x1f, RZ, 0xc0, !PT ;  /* 0x0000001fcb087812 */ /* 0x000fc600078ec0ff */
        /* <DEDUP_REMOVED lines=27> */
.L_x_2124:
[----:B------:R-:W1:Y:S01]  /*1970*/  LDCU.64 UR8, c[0x0][0x3c0] ;  /* 0x00007800ff0877ac */ /* 0x000e620008000a00 */
[----:B------:R-:W-:-:S04]  /*1980*/  UIADD3 UR13, UPT, UPT, UR13, UR14, URZ ;  /* 0x0000000e0d0d7290 */ /* 0x000fc8000fffe0ff */
[----:B-1----:R-:W-:Y:S02]  /*1990*/  UIMAD.WIDE.U32 UR18, UR13, UR8, URZ ;  /* 0x000000080d1272a5 */ /* 0x002fe4000f8e00ff */
[----:B------:R-:W-:-:S04]  /*19a0*/  UIMAD UR5, UR13, UR9, URZ ;  /* 0x000000090d0572a4 */ /* 0x000fc8000f8e02ff */
[----:B------:R-:W-:Y:S01]  /*19b0*/  UIADD3 UR5, UPT, UPT, UR19, UR5, URZ ;  /* 0x0000000513057290 */ /* 0x000fe2000fffe0ff */
[----:B------:R-:W-:-:S11]  /*19c0*/  UMOV UR4, UR18 ;  /* 0x0000001200047c82 */ /* 0x000fd60008000000 */
.L_x_2125:
[C---:B------:R-:W-:Y:S01]  /*19d0*/  IMAD.SHL.U32 R2, R203.reuse, 0x8, RZ ;  /* 0x00000008cb027824 */ /* 0x040fe200078e00ff */
[----:B------:R-:W1:Y:S01]  /*19e0*/  LDCU.64 UR18, c[0x0][0x3c8] ;  /* 0x00007900ff1277ac */ /* 0x000e620008000a00 */
[--C-:B------:R-:W-:Y:S01]  /*19f0*/  SHF.R.U32.HI R3, RZ, 0x3, R203.reuse ;  /* 0x00000003ff037819 */ /* 0x100fe200000116cb */
[----:B------:R-:W-:Y:S01]  /*1a00*/  IMAD.SHL.U32 R184, R203, 0x2, RZ ;  /* 0x00000002cbb87824 */ /* 0x000fe200078e00ff */
[--C-:B------:R-:W-:Y:S01]  /*1a10*/  SHF.R.U32.HI R205, RZ, 0x1, R203.reuse ;  /* 0x00000001ffcd7819 */ /* 0x100fe200000116cb */
[----:B------:R2:W-:Y:S01]  /*1a20*/  STL [R1+0x1c], R2 ;  /* 0x00001c0201007387 */ /* 0x0005e20000100800 */
[C---:B------:R-:W-:Y:S01]  /*1a30*/  LOP3.LUT R201, R2.reuse, 0x38, RZ, 0xc0, !PT ;  /* 0x0000003802c97812 */ /* 0x040fe200078ec0ff */
[----:B------:R-:W3:Y:S01]  /*1a40*/  LDCU.64 UR12, c[0x0][0x418] ;  /* 0x00008300ff0c77ac */ /* 0x000ee20008000a00 */
[----:B------:R-:W-:Y:S01]  /*1a50*/  LOP3.LUT R252, R2, 0x1f8, RZ, 0xc0, !PT ;  /* 0x000001f802fc7812 */ /* 0x000fe200078ec0ff */
[----:B------:R-:W-:Y:S01]  /*1a60*/  VIADD R5, R3, 0x40 ;  /* 0x0000004003057836 */ /* 0x000fe20000000000 */
[C---:B------:R-:W-:Y:S01]  /*1a70*/  IADD3 R10, P0, PT, R201.reuse, UR6, RZ ;  /* 0x00000006c90a7c10 */ /* 0x040fe2000ff1e0ff */
[----:B------:R-:W-:Y:S01]  /*1a80*/  UIADD3 UR20, UPT, UPT, -UR30, UR32, URZ ;  /* 0x000000201e147290 */ /* 0x000fe2000fffe1ff */
[C---:B------:R-:W-:Y:S01]  /*1a90*/  IADD3 R14, P2, PT, R201.reuse, UR16, RZ ;  /* 0x00000010c90e7c10 */ /* 0x040fe2000ff5e0ff */
[----:B------:R-:W4:Y:S01]  /*1aa0*/  LDCU.64 UR16, c[0x0][0x388] ;  /* 0x00007100ff1077ac */ /* 0x000f220008000a00 */
[----:B------:R-:W-:Y:S01]  /*1ab0*/  LOP3.LUT R252, R252, 0x38, R203, 0x78, !PT ;  /* 0x00000038fcfc7812 */ /* 0x000fe200078e78cb */
[----:B------:R-:W-:Y:S01]  /*1ac0*/  IMAD.X R11, RZ, RZ, UR7, P0 ;  /* 0x00000007ff0b7e24 */ /* 0x000fe200080e06ff */
[----:B------:R-:W-:Y:S01]  /*1ad0*/  IADD3 R16, P0, PT, R201, UR4, RZ ;  /* 0x00000004c9107c10 */ /* 0x000fe2000ff1e0ff */
[----:B------:R-:W-:Y:S01]  /*1ae0*/  IMAD.X R15, RZ, RZ, UR15, P2 ;  /* 0x0000000fff0f7e24 */ /* 0x000fe200090e06ff */
[----:B------:R-:W-:Y:S01]  /*1af0*/  SHF.R.S32.HI R248, RZ, 0x1f, R4 ;  /* 0x0000001ffff87819 */ /* 0x000fe20000011404 */
[----:B-1----:R-:W-:Y:S01]  /*1b00*/  IMAD.U32 R12, RZ, RZ, UR18 ;  /* 0x00000012ff0c7e24 */ /* 0x002fe2000f8e00ff */
[----:B------:R-:W1:Y:S01]  /*1b10*/  S2UR UR18, SR_CgaCtaId ;  /* 0x00000000001279c3 */ /* 0x000e620000008800 */
[----:B------:R-:W-:Y:S01]  /*1b20*/  IMAD.X R17, RZ, RZ, UR5, P0 ;  /* 0x00000005ff117e24 */ /* 0x000fe200080e06ff */
[----:B------:R-:W5:Y:S01]  /*1b30*/  LDCU.128 UR4, c[0x0][0x3d0] ;  /* 0x00007a00ff0477ac */ /* 0x000f620008000c00 */
[----:B------:R-:W-:Y:S01]  /*1b40*/  IMAD.WIDE.U32 R14, R3, UR10, R14 ;  /* 0x0000000a030e7c25 */ /* 0x000fe2000f8e000e */
[----:B------:R-:W-:Y:S01]  /*1b50*/  LOP3.LUT R185, R184, 0x6, RZ, 0xc0, !PT ;  /* 0x00000006b8b97812 */ /* 0x000fe200078ec0ff */
[----:B------:R-:W-:Y:S01]  /*1b60*/  BSSY.RECONVERGENT B0, `(.L_x_2126) ;  /* 0x0000056000007945 */ /* 0x000fe20003800200 */
[----:B------:R-:W-:Y:S01]  /*1b70*/  LOP3.LUT R95, R201, 0x40, RZ, 0xfc, !PT ;  /* 0x00000040c95f7812 */ /* 0x000fe200078efcff */
[----:B------:R-:W-:Y:S01]  /*1b80*/  IMAD R15, R3, UR11, R15 ;  /* 0x0000000b030f7c24 */ /* 0x000fe2000f8e020f */
[----:B------:R-:W3:Y:S01]  /*1b90*/  LDCU.64 UR14, c[0x0][0x390] ;  /* 0x00007200ff0e77ac */ /* 0x000ee20008000a00 */
[----:B------:R-:W-:Y:S01]  /*1ba0*/  LOP3.LUT R94, R201, 0x80, RZ, 0xfc, !PT ;  /* 0x00000080c95e7812 */ /* 0x000fe200078efcff */
[----:B------:R-:W-:Y:S01]  /*1bb0*/  IMAD.WIDE.U32 R16, R3, UR8, R16 ;  /* 0x0000000803107c25 */ /* 0x000fe2000f8e0010 */
[----:B--2---:R-:W-:Y:S01]  /*1bc0*/  LOP3.LUT R2, R2, 0x1e00, RZ, 0xc0, !PT ;  /* 0x00001e0002027812 */ /* 0x004fe200078ec0ff */
[----:B------:R2:W-:Y:S01]  /*1bd0*/  STL [R1+0x28], R95 ;  /* 0x0000285f01007387 */ /* 0x0005e20000100800 */
[----:B------:R-:W-:Y:S01]  /*1be0*/  LOP3.LUT R93, R201, 0xc0, RZ, 0xfc, !PT ;  /* 0x000000c0c95d7812 */ /* 0x000fe200078efcff */
[----:B------:R-:W-:Y:S01]  /*1bf0*/  USHF.R.S32.HI UR40, URZ, 0x1f, UR37 ;  /* 0x0000001fff287899 */ /* 0x000fe20008011425 */
[----:B------:R-:W-:Y:S01]  /*1c00*/  LOP3.LUT R252, R252, R2, RZ, 0xfc, !PT ;  /* 0x00000002fcfc7212 */ /* 0x000fe200078efcff */
[----:B------:R2:W-:Y:S01]  /*1c10*/  STL [R1+0x24], R94 ;  /* 0x0000245e01007387 */ /* 0x0005e20000100800 */
[----:B------:R-:W-:Y:S01]  /*1c20*/  LOP3.LUT R2, R205, 0x70, RZ, 0xc0, !PT ;  /* 0x00000070cd027812 */ /* 0x000fe200078ec0ff */
[----:B------:R-:W-:Y:S01]  /*1c30*/  IMAD R17, R3, UR9, R17 ;  /* 0x0000000903117c24 */ /* 0x000fe2000f8e0211 */
[----:B------:R-:W-:Y:S01]  /*1c40*/  ISETP.GE.AND P1, PT, R5, UR20, PT ;  /* 0x0000001405007c0c */ /* 0x000fe2000bf26270 */
[----:B-----5:R-:W-:Y:S01]  /*1c50*/  IMAD R250, R248, UR4, RZ ;  /* 0x00000004f8fa7c24 */ /* 0x020fe2000f8e02ff */
[----:B------:R-:W-:Y:S01]  /*1c60*/  LEA.HI R2, R8, R2, RZ, 0x1e ;  /* 0x0000000208027211 */ /* 0x000fe200078ff0ff */
[C---:B------:R-:W-:Y:S01]  /*1c70*/  IMAD.WIDE.U32 R14, R4.reuse, UR4, R14 ;  /* 0x00000004040e7c25 */ /* 0x040fe2000f8e000e */
[----:B------:R2:W-:Y:S01]  /*1c80*/  STL [R1+0x20], R93 ;  /* 0x0000205d01007387 */ /* 0x0005e20000100800 */
[----:B------:R-:W-:Y:S01]  /*1c90*/  UMOV UR39, 0x400 ;  /* 0x0000040000277882 */ /* 0x000fe20000000000 */
[----:B------:R-:W-:Y:S01]  /*1ca0*/  USHF.L.U64.HI UR4, UR10, 0x6, UR11 ;  /* 0x000000060a047899 */ /* 0x000fe2000801020b */
[----:B------:R-:W-:Y:S01]  /*1cb0*/  IMAD R250, R4, UR5, R250 ;  /* 0x0000000504fa7c24 */ /* 0x000fe2000f8e02fa */
[----:B----4-:R-:W-:Y:S01]  /*1cc0*/  LEA R251, P2, R14, UR16, 0x1 ;  /* 0x000000100efb7c11 */ /* 0x010fe2000f8408ff */
[----:B------:R-:W-:Y:S01]  /*1cd0*/  IMAD R2, R2, UR26, R185 ;  /* 0x0000001a02027c24 */ /* 0x000fe2000f8e02b9 */
[----:B-1----:R-:W-:Y:S01]  /*1ce0*/  ULEA UR5, UR18, UR39, 0x18 ;  /* 0x0000002712057291 */ /* 0x002fe2000f8ec0ff */
[----:B------:R-:W-:Y:S01]  /*1cf0*/  IMAD.IADD R250, R15, 0x1, R250 ;  /* 0x000000010ffa7824 */ /* 0x000fe200078e02fa */
[----:B------:R-:W-:Y:S01]  /*1d00*/  UIMAD UR16, UR23, -0x40, UR31 ;  /* 0xffffffc0171078a4 */ /* 0x000fe2000f8e021f */
[----:B------:R-:W-:Y:S01]  /*1d10*/  IMAD R248, R248, UR6, RZ ;  /* 0x00000006f8f87c24 */ /* 0x000fe2000f8e02ff */
[----:B------:R-:W-:Y:S01]  /*1d20*/  IADD3 R6, P0, PT, R2, UR37, RZ ;  /* 0x0000002502067c10 */ /* 0x000fe2000ff1e0ff */
[----:B------:R-:W-:Y:S01]  /*1d30*/  IMAD.WIDE.U32 R12, R12, UR38, R10 ;  /* 0x000000260c0c7c25 */ /* 0x000fe2000f8e000a */
[----:B------:R-:W-:Y:S01]  /*1d40*/  LEA.HI.X R250, R14, UR17, R250, 0x1, P2 ;  /* 0x000000110efa7c11 */ /* 0x000fe200090f0cfa */
[----:B------:R-:W-:Y:S01]  /*1d50*/  UIMAD.WIDE.U32 UR36, UR36, 0x80, URZ ;  /* 0x00000080242478a5 */ /* 0x000fe2000f8e00ff */
[----:B------:R-:W-:Y:S01]  /*1d60*/  ISETP.GE.AND P2, PT, R3, UR20, PT ;  /* 0x0000001403007c0c */ /* 0x000fe2000bf46270 */
[----:B------:R-:W-:Y:S01]  /*1d70*/  IMAD R248, R4, UR7, R248 ;  /* 0x0000000704f87c24 */ /* 0x000fe2000f8e02f8 */
[----:B------:R-:W-:Y:S01]  /*1d80*/  LEA.HI.X.SX32 R2, R2, UR40, 0x1, P0 ;  /* 0x0000002802027c11 */ /* 0x000fe200080f0eff */
[----:B------:R-:W-:Y:S01]  /*1d90*/  IMAD.WIDE.U32 R4, R4, UR6, R16 ;  /* 0x0000000604047c25 */ /* 0x000fe2000f8e0010 */
[----:B---3--:R-:W-:Y:S01]  /*1da0*/  LEA R10, P0, R6, UR12, 0x1 ;  /* 0x0000000c060a7c11 */ /* 0x008fe2000f8008ff */
[----:B------:R-:W-:Y:S01]  /*1db0*/  USHF.L.U32 UR17, UR10, 0x5, URZ ;  /* 0x000000050a117899 */ /* 0x000fe200080006ff */
[----:B------:R-:W-:Y:S01]  /*1dc0*/  LEA R252, R252, UR5, 0x1 ;  /* 0x00000005fcfc7c11 */ /* 0x000fe2000f8e08ff */
[----:B------:R-:W-:Y:S01]  /*1dd0*/  IMAD.IADD R248, R5, 0x1, R248 ;  /* 0x0000000105f87824 */ /* 0x000fe200078e02f8 */
[----:B------:R-:W-:Y:S01]  /*1de0*/  LEA.HI.X R11, R6, UR13, R2, 0x1, P0 ;  /* 0x0000000d060b7c11 */ /* 0x000fe200080f0c02 */
[----:B------:R-:W-:Y:S01]  /*1df0*/  IMAD.U32 R14, RZ, RZ, UR19 ;  /* 0x00000013ff0e7e24 */ /* 0x000fe2000f8e00ff */
[----:B------:R-:W-:Y:S01]  /*1e00*/  LEA R249, P0, R4, UR14, 0x1 ;  /* 0x0000000e04f97c11 */ /* 0x000fe2000f8008ff */
[----:B------:R-:W-:Y:S01]  /*1e10*/  VIADD R5, R3, 0x20 ;  /* 0x0000002003057836 */ /* 0x000fe20000000000 */
[----:B------:R-:W-:Y:S01]  /*1e20*/  USHF.L.U32 UR14, UR10, 0x6, URZ ;  /* 0x000000060a0e7899 */ /* 0x000fe200080006ff */
[----:B------:R-:W-:Y:S01]  /*1e30*/  IMAD R15, R14, UR38, R13 ;  /* 0x000000260e0f7c24 */ /* 0x000fe2000f8e020d */
[----:B------:R-:W-:Y:S01]  /*1e40*/  LEA.HI.X R248, R4, UR15, R248, 0x1, P0 ;  /* 0x0000000f04f87c11 */ /* 0x000fe200080f0cf8 */
[----:B------:R-:W-:Y:S01]  /*1e50*/  USHF.L.U64.HI UR15, UR10, 0x5, UR11 ;  /* 0x000000050a0f7899 */ /* 0x000fe2000801020b */
[----:B------:R-:W-:-:S02]  /*1e60*/  ISETP.GE.AND P0, PT, R5, UR20, PT ;  /* 0x0000001405007c0c */ /* 0x000fc4000bf06270 */
[----:B------:R-:W-:Y:S01]  /*1e70*/  LOP3.LUT R6, R3, UR36, RZ, 0xfc, !PT ;  /* 0x0000002403067c12 */ /* 0x000fe2000f8efcff */
[----:B--2---:R-:W-:Y:S10]  /*1e80*/  @P2 BRA `(.L_x_2127) ;  /* 0x00000000008c2947 */ /* 0x004ff40003800000 */
        /* <DEDUP_REMOVED lines=35> */
.L_x_2127:
[----:B------:R-:W-:Y:S05]  /*20c0*/  BSYNC.RECONVERGENT B0 ;  /* 0x0000000000007941 */ /* 0x000fea0003800200 */
.L_x_2126:
        /* <DEDUP_REMOVED lines=42> */
.L_x_2129:
[----:B------:R-:W-:Y:S05]  /*2370*/  BSYNC.RECONVERGENT B0 ;  /* 0x0000000000007941 */ /* 0x000fea0003800200 */
.L_x_2128:
        /* <DEDUP_REMOVED lines=41> */
.L_x_2131:
[----:B------:R-:W-:Y:S05]  /*2610*/  BSYNC.RECONVERGENT B0 ;  /* 0x0000000000007941 */ /* 0x000fea0003800200 */
.L_x_2130:
        /* <DEDUP_REMOVED lines=40> */
.L_x_2133:
[----:B------:R-:W-:Y:S05]  /*28a0*/  BSYNC.RECONVERGENT B0 ;  /* 0x0000000000007941 */ /* 0x000fea0003800200 */
.L_x_2132:
        /* <DEDUP_REMOVED lines=34> */
.L_x_2135:
[----:B------:R-:W-:Y:S05]  /*2ad0*/  BSYNC.RECONVERGENT B0 ;  /* 0x0000000000007941 */ /* 0x000fea0003800200 */
.L_x_2134:
        /* <DEDUP_REMOVED lines=33> */
.L_x_2137:
[----:B------:R-:W-:Y:S05]  /*2cf0*/  BSYNC.RECONVERGENT B0 ;  /* 0x0000000000007941 */ /* 0x000fea0003800200 */
.L_x_2136:
[----:B------:R-:W5:Y:S01]  /*2d00*/  S2R R9, SR_CTAID.X ;  /* 0x0000000000097919 */ /* 0x000f620000002500 */
[----:B------:R-:W-:Y:S01]  /*2d10*/  USHF.L.U32 UR33, UR33, 0x5, URZ ;  /* 0x0000000521217899 */ /* 0x000fe200080006ff */
[----:B------:R-:W-:Y:S01]  /*2d20*/  IMAD.SHL.U32 R202, R203, 0x20, RZ ;  /* 0x00000020cbca7824 */ /* 0x000fe200078e00ff */
[----:B------:R-:W-:Y:S01]  /*2d30*/  UIMAD.WIDE.U32 UR12, UR19, UR23, URZ ;  /* 0x00000017130c72a5 */ /* 0x000fe2000f8e00ff */
[----:B------:R-:W0:Y:S01]  /*2d40*/  LDGDEPBAR ;  /* 0x00000000000079af */ /* 0x000e220000000000 */
[----:B------:R-:W-:Y:S01]  /*2d50*/  UIMAD UR6, UR18, UR23, URZ ;  /* 0x00000017120672a4 */ /* 0x000fe2000f8e02ff */
[----:B------:R-:W-:Y:S01]  /*2d60*/  SHF.R.U32.HI R4, RZ, 0x5, R203 ;  /* 0x00000005ff047819 */ /* 0x000fe200000116cb */
[----:B------:R-:W-:Y:S01]  /*2d70*/  UIADD3 UR27, UPT, UPT, UR31, UR27, -UR32 ;  /* 0x0000001b1f1b7290 */ /* 0x000fe2000fffe820 */
[----:B------:R-:W-:Y:S01]  /*2d80*/  IADD3 R2, P1, P0, R7, UR33, R8 ;  /* 0x0000002107027c10 */ /* 0x000fe2000f83e008 */
[----:B------:R-:W-:Y:S01]  /*2d90*/  IMAD.SHL.U32 R8, R203, 0x40, RZ ;  /* 0x00000040cb087824 */ /* 0x000fe200078e00ff */
[----:B------:R-:W-:Y:S01]  /*2da0*/  USHF.R.S32.HI UR33, URZ, 0x1f, UR33 ;  /* 0x0000001fff217899 */ /* 0x000fe20008011421 */
[----:B------:R-:W-:Y:S01]  /*2db0*/  LOP3.LUT R202, R202, 0x7c00, RZ, 0xc0, !PT ;  /* 0x00007c00caca7812 */ /* 0x000fe200078ec0ff */
[----:B------:R-:W-:Y:S01]  /*2dc0*/  UIADD3 UR6, UPT, UPT, UR13, UR6, URZ ;  /* 0x000000060d067290 */ /* 0x000fe2000fffe0ff */
[----:B------:R-:W-:Y:S01]  /*2dd0*/  LOP3.LUT R164, R205, 0x8, RZ, 0xc0, !PT ;  /* 0x00000008cda47812 */ /* 0x000fe200078ec0ff */
[----:B------:R-:W-:Y:S01]  /*2de0*/  BSSY.RECONVERGENT B0, `(.L_x_2138) ;  /* 0x000002d000007945 */ /* 0x000fe20003800200 */
[----:B------:R-:W-:-:S02]  /*2df0*/  LOP3.LUT R3, R201, 0x1c0, R8, 0xf8, !PT ;  /* 0x000001c0c9037812 */ /* 0x000fc400078ef808 */
[----:B------:R-:W-:Y:S02]  /*2e00*/  IADD3.X R0, PT, PT, R0, UR33, RZ, P1, P0 ;  /* 0x0000002100007c10 */ /* 0x000fe40008fe04ff */
[----:B------:R-:W-:Y:S02]  /*2e10*/  LOP3.LUT R32, R205, 0x1f0, RZ, 0xc0, !PT ;  /* 0x000001f0cd207812 */ /* 0x000fe400078ec0ff */
[----:B------:R-:W-:Y:S02]  /*2e20*/  LOP3.LUT R33, R202, 0x200, R8, 0xf8, !PT ;  /* 0x00000200ca217812 */ /* 0x000fe400078ef808 */
[----:B------:R-:W-:Y:S01]  /*2e30*/  LOP3.LUT R164, R3, R164, RZ, 0x3c, !PT ;  /* 0x000000a403a47212 */ /* 0x000fe200078e3cff */
[----:B------:R-:W-:-:S04]  /*2e40*/  DEPBAR.LE SB0, 0x0 ;  /* 0x000080000000791a */ /* 0x000fc80000000000 */
[----:B-----5:R-:W-:Y:S01]  /*2e50*/  IMAD R9, R9, 0x8, R4 ;  /* 0x0000000809097824 */ /* 0x020fe200078e0204 */
[----:B------:R-:W-:Y:S06]  /*2e60*/  BAR.SYNC.DEFER_BLOCKING 0x0 ;  /* 0x0000000000007b1d */ /* 0x000fec0000010000 */
[----:B------:R-:W-:Y:S05]  /*2e70*/  @P6 BRA `(.L_x_2139) ;  /* 0x00000000007c6947 */ /* 0x000fea0003800000 */
[----:B------:R-:W5:Y:S01]  /*2e80*/  LDCU UR7, c[0x0][0x440] ;  /* 0x00008800ff0777ac */ /* 0x000f620008000800 */
[----:B------:R-:W-:Y:S02]  /*2e90*/  IMAD.U32 R6, RZ, RZ, UR12 ;  /* 0x0000000cff067e24 */ /* 0x000fe4000f8e00ff */
[----:B------:R-:W-:Y:S02]  /*2ea0*/  IMAD.U32 R4, RZ, RZ, UR6 ;  /* 0x00000006ff047e24 */ /* 0x000fe4000f8e00ff */
[----:B------:R-:W-:Y:S01]  /*2eb0*/  IMAD.U32 R7, RZ, RZ, UR13 ;  /* 0x0000000dff077e24 */ /* 0x000fe2000f8e00ff */
[----:B-1----:R-:W-:-:S04]  /*2ec0*/  LEA R12, P4, R6, R249, 0x1 ;  /* 0x000000f9060c7211 */ /* 0x002fc800078808ff */
        /* <DEDUP_REMOVED lines=26> */
.L_x_2139:
[----:B------:R1:W-:Y:S04]  /*3070*/  STS.128 [R252+0x18000], RZ ;  /* 0x018000fffc007388 */ /* 0x0003e80000000c00 */
[----:B------:R1:W-:Y:S04]  /*3080*/  STS.128 [R252+0x1a000], RZ ;  /* 0x01a000fffc007388 */ /* 0x0003e80000000c00 */
[----:B------:R1:W-:Y:S04]  /*3090*/  STS.128 [R252+0x1c000], RZ ;  /* 0x01c000fffc007388 */ /* 0x0003e80000000c00 */
[----:B------:R1:W-:Y:S02]  /*30a0*/  STS.128 [R252+0x1e000], RZ ;  /* 0x01e000fffc007388 */ /* 0x0003e40000000c00 */
.L_x_2140:
[----:B------:R-:W-:Y:S05]  /*30b0*/  BSYNC.RECONVERGENT B0 ;  /* 0x0000000000007941 */ /* 0x000fea0003800200 */
.L_x_2138:
        /* <DEDUP_REMOVED lines=44> */
.L_x_2142:
[----:B------:R-:W-:Y:S05]  /*3380*/  BSYNC.RECONVERGENT B0 ;  /* 0x0000000000007941 */ /* 0x000fea0003800200 */
.L_x_2141:
[----:B------:R-:W-:Y:S01]  /*3390*/  LDSM.16.M88.4 R76, [R92] ;  /* 0x000000005c4c783b */ /* 0x000fe20000000200 */
[----:B------:R-:W-:Y:S01]  /*33a0*/  IMAD.MOV.U32 R224, RZ, RZ, 0x20 ;  /* 0x00000020ffe07424 */ /* 0x000fe200078e00ff */
[----:B------:R-:W-:Y:S01]  /*33b0*/  LOP3.LUT P0, R34, R203, 0x2, RZ, 0xc0, !PT ;  /* 0x00000002cb227812 */ /* 0x000fe2000780c0ff */
[----:B------:R-:W-:Y:S01]  /*33c0*/  VIADD R35, R31, UR5 ;  /* 0x000000051f237c36 */ /* 0x000fe20008000000 */
[----:B------:R-:W5:Y:S01]  /*33d0*/  LDSM.16.M88.4 R48, [R31+UR5+0x10000] ;  /* 0x010000051f30783b */ /* 0x000f620008000200 */
[----:B-1----:R-:W-:Y:S01]  /*33e0*/  LOP3.LUT R12, R203, 0x4, RZ, 0xc0, !PT ;  /* 0x00000004cb0c7812 */ /* 0x002fe200078ec0ff */
[----:B------:R-:W-:Y:S01]  /*33f0*/  IMAD.MOV.U32 R186, RZ, RZ, 0x40 ;  /* 0x00000040ffba7424 */ /* 0x000fe200078e00ff */
[----:B------:R-:W-:Y:S01]  /*3400*/  SEL R24, R224, 0xffffffe0, !P0 ;  /* 0xffffffe0e0187807 */ /* 0x000fe20004000000 */
[----:B------:R-:W1:Y:S01]  /*3410*/  LDSM.16.M88.4 R40, [R31+UR5+0x10800] ;  /* 0x010800051f28783b */ /* 0x000e620008000200 */
[----:B------:R-:W-:Y:S01]  /*3420*/  ISETP.NE.AND P0, PT, R12, RZ, PT ;  /* 0x000000ff0c00720c */ /* 0x000fe20003f05270 */
[----:B------:R-:W-:Y:S01]  /*3430*/  UISETP.GT.U32.AND UP0, UPT, UR23, UR21, UPT ;  /* 0x000000151700728c */ /* 0x000fe2000bf04070 */
[----:B------:R-:W-:Y:S01]  /*3440*/  MOV R246, UR27 ;  /* 0x0000001b00f67c02 */ /* 0x000fe20008000f00 */
[----:B------:R-:W1:Y:S01]  /*3450*/  LDSM.16.M88.4 R20, [R31+UR5+0x11000] ;  /* 0x011000051f14783b */ /* 0x000e620008000200 */
[--C-:B------:R-:W-:Y:S01]  /*3460*/  IMAD.IADD R30, R92, 0x1, R24.reuse ;  /* 0x000000015c1e7824 */ /* 0x100fe200078e0218 */
[----:B------:R-:W-:Y:S01]  /*3470*/  SEL R186, R186, 0xffffffc0, !P0 ;  /* 0xffffffc0baba7807 */ /* 0x000fe20004000000 */
[C---:B------:R-:W-:Y:S01]  /*3480*/  IMAD.IADD R26, R35.reuse, 0x1, R24 ;  /* 0x00000001231a7824 */ /* 0x040fe200078e0218 */
[----:B------:R-:W1:Y:S01]  /*3490*/  LDSM.16.M88.4 R4, [R31+UR5+0x11800] ;  /* 0x011800051f04783b */ /* 0x000e620008000200 */
[----:B------:R-:W-:Y:S01]  /*34a0*/  IMAD.U32 R247, RZ, RZ, UR25 ;  /* 0x00000019fff77e24 */ /* 0x000fe2000f8e00ff */
[----:B------:R-:W-:Y:S01]  /*34b0*/  IADD3 R29, PT, PT, R92, R186, RZ ;  /* 0x000000ba5c1d7210 */ /* 0x000fe20007ffe0ff */
[----:B------:R-:W-:Y:S01]  /*34c0*/  IMAD.IADD R28, R35, 0x1, R186 ;  /* 0x00000001231c7824 */ /* 0x000fe200078e02ba */
[----:B------:R-:W-:Y:S01]  /*34d0*/  LDSM.16.M88.4 R56, [R30] ;  /* 0x000000001e38783b */ /* 0x000fe20000000200 */
[----:B------:R-:W-:Y:S01]  /*34e0*/  IMAD.U32 R245, RZ, RZ, UR31 ;  /* 0x0000001ffff57e24 */ /* 0x000fe2000f8e00ff */
[----:B------:R-:W1:Y:S01]  /*34f0*/  LDCU.U8 UR6, c[0x0][0x4f8] ;  /* 0x00009f00ff0677ac */ /* 0x000e620008000000 */
[C---:B------:R-:W-:Y:S01]  /*3500*/  IMAD.IADD R27, R24.reuse, 0x1, R29 ;  /* 0x00000001181b7824 */ /* 0x040fe200078e021d */
[----:B------:R-:W1:Y:S01]  /*3510*/  LDSM.16.M88.4 R68, [R26+0x10000] ;  /* 0x010000001a44783b */ /* 0x000e620000000200 */
[----:B------:R-:W-:-:S03]  /*3520*/  IMAD.IADD R25, R24, 0x1, R28 ;  /* 0x0000000118197824 */ /* 0x000fc600078e021c */
[----:B------:R-:W1:Y:S04]  /*3530*/  LDSM.16.M88.4 R64, [R26+0x10800] ;  /* 0x010800001a40783b */ /* 0x000e680000000200 */
[----:B------:R-:W1:Y:S04]  /*3540*/  LDSM.16.M88.4 R72, [R26+0x11000] ;  /* 0x011000001a48783b */ /* 0x000e680000000200 */
[----:B----4-:R-:W-:Y:S04]  /*3550*/  LDSM.16.M88.4 R12, [R29] ;  /* 0x000000001d0c783b */ /* 0x010fe80000000200 */
[----:B------:R-:W4:Y:S01]  /*3560*/  LDSM.16.M88.4 R60, [R26+0x11800] ;  /* 0x011800001a3c783b */ /* 0x000f220000000200 */
[C---:B-----5:R-:W-:Y:S03]  /*3570*/  HMMA.16816.F32.BF16 R52, R76.reuse, R48, RZ ;  /* 0x000000304c34723c */ /* 0x060fe600000418ff */
[----:B--23--:R-:W2:Y:S04]  /*3580*/  LDSM.16.M88.4 R16, [R28+0x10000] ;  /* 0x010000001c10783b */ /* 0x00cea80000000200 */
[----:B------:R-:W-:Y:S01]  /*3590*/  LDSM.16.M88.4 R88, [R25+0x11800] ;  /* 0x011800001958783b */ /* 0x000fe20000000200 */
[C---:B-1----:R-:W-:Y:S03]  /*35a0*/  HMMA.16816.F32.BF16 R44, R76.reuse, R40, RZ ;  /* 0x000000284c2c723c */ /* 0x042fe600000418ff */
[----:B------:R-:W-:Y:S04]  /*35b0*/  LDSM.16.M88.4 R84, [R31+UR5+0x12800] ;  /* 0x012800051f54783b */ /* 0x000fe80008000200 */
[----:B------:R-:W0:Y:S01]  /*35c0*/  LDGDEPBAR ;  /* 0x00000000000079af */ /* 0x000e220000000000 */
[C---:B------:R-:W-:Y:S08]  /*35d0*/  HMMA.16816.F32.BF16 R36, R76.reuse, R20, RZ ;  /* 0x000000144c24723c */ /* 0x040ff000000418ff */
        /* <DEDUP_REMOVED lines=11> */
[----:B------:R-:W5:Y:S07]  /*3690*/  LDSM.16.M88.4 R64, [R28+0x11800] ;  /* 0x011800001c40783b */ /* 0x000f6e0000000200 */
[C---:B------:R-:W-:Y:S08]  /*36a0*/  HMMA.16816.F32.BF16 R36, R56.reuse, R72, R36 ;  /* 0x000000483824723c */ /* 0x040ff00000041824 */
[C---:B------:R-:W-:Y:S01]  /*36b0*/  HMMA.16816.F32.BF16 R20, R56.reuse, R74, R20 ;  /* 0x0000004a3814723c */ /* 0x040fe20000041814 */
[----:B------:R-:W-:Y:S07]  /*36c0*/  LDSM.16.M88.4 R72, [R31+UR5+0x13000] ;  /* 0x013000051f48783b */ /* 0x000fee0008000200 */
[C---:B----4-:R-:W-:Y:S08]  /*36d0*/  HMMA.16816.F32.BF16 R80, R56.reuse, R60, R80 ;  /* 0x0000003c3850723c */ /* 0x050ff00000041850 */
        /* <DEDUP_REMOVED lines=12> */
[C---:B-----5:R-:W-:Y:S08]  /*37a0*/  HMMA.16816.F32.BF16 R80, R12.reuse, R64, R80 ;  /* 0x000000400c50723c */ /* 0x060ff00000041850 */
        /* <DEDUP_REMOVED lines=149> */
[C---:B--2---:R-:W-:Y:S08]  /*4100*/  HMMA.16816.F32.BF16 R36, R60.reuse, R56, R36 ;  /* 0x000000383c24723c */ /* 0x044ff00000041824 */
[C---:B------:R-:W-:Y:S08]  /*4110*/  HMMA.16816.F32.BF16 R44, R60.reuse, R64, R44 ;  /* 0x000000403c2c723c */ /* 0x040ff0000004182c */
[----:B------:R-:W-:Y:S01]  /*4120*/  HMMA.16816.F32.BF16 R40, R60, R66, R40 ;  /* 0x000000423c28723c */ /* 0x000fe20000041828 */
[----:B----4-:R-:W-:-:S04]  /*4130*/  IMAD.U32 R25, RZ, RZ, UR23 ;  /* 0x00000017ff197e24 */ /* 0x010fc8000f8e00ff */
[----:B------:R-:W-:-:S03]  /*4140*/  IMAD R25, R25, 0x40, R185 ;  /* 0x0000004019197824 */ /* 0x000fc600078e02b9 */
[C---:B------:R-:W-:Y:S08]  /*4150*/  HMMA.16816.F32.BF16 R20, R60.reuse, R58, R20 ;  /* 0x0000003a3c14723c */ /* 0x040ff00000041814 */
[C---:B---3--:R-:W-:Y:S08]  /*4160*/  HMMA.16816.F32.BF16 R80, R60.reuse, R12, R80 ;  /* 0x0000000c3c50723c */ /* 0x048ff00000041850 */
[----:B------:R-:W-:Y:S08]  /*4170*/  HMMA.16816.F32.BF16 R76, R60, R14, R76 ;  /* 0x0000000e3c4c723c */ /* 0x000ff0000004184c */
[----:B-1----:R-:W-:Y:S01]  /*4180*/  HMMA.16816.F32.BF16 R36, R68, R4, R36 ;  /* 0x000000044424723c */ /* 0x002fe20000041824 */
[----:B------:R-:W-:Y:S01]  /*4190*/  SHF.R.U32.HI R4, RZ, 0x2, R203 ;  /* 0x00000002ff047819 */ /* 0x000fe200000116cb */
[----:B------:R-:W-:-:S03]  /*41a0*/  VIADD R5, R25, 0x8 ;  /* 0x0000000819057836 */ /* 0x000fc60000000000 */
[----:B------:R-:W-:-:S03]  /*41b0*/  LOP3.LUT R4, R4, 0x7, RZ, 0xc0, !PT ;  /* 0x0000000704047812 */ /* 0x000fc600078ec0ff */
[C---:B------:R-:W-:Y:S01]  /*41c0*/  HMMA.16816.F32.BF16 R52, R68.reuse, R84, R52 ;  /* 0x000000544434723c */ /* 0x040fe20000041834 */
[----:B------:R-:W-:Y:S02]  /*41d0*/  IADD3 R32, PT, PT, R4, UR30, R32 ;  /* 0x0000001e04207c10 */ /* 0x000fe4000fffe020 */
[----:B------:R-:W-:Y:S02]  /*41e0*/  IADD3 R4, PT, PT, R25, 0x1, RZ ;  /* 0x0000000119047810 */ /* 0x000fe40007ffe0ff */
[C---:B------:R-:W-:Y:S02]  /*41f0*/  IADD3 R246, PT, PT, R32.reuse, 0x1, R246 ;  /* 0x0000000120f67810 */ /* 0x040fe40007ffe0f6 */
[----:B------:R-:W-:Y:S01]  /*4200*/  IADD3 R247, PT, PT, R32, UR31, -R247 ;  /* 0x0000001f20f77c10 */ /* 0x000fe2000fffe8f7 */
[----:B------:R-:W-:Y:S01]  /*4210*/  HMMA.16816.F32.BF16 R48, R68, R86, R48 ;  /* 0x000000564430723c */ /* 0x000fe20000041830 */
[C---:B------:R-:W-:Y:S02]  /*4220*/  VIADDMNMX R245, R246.reuse, 0x8, R245, PT ;  /* 0x00000008f6f57846 */ /* 0x040fe400038001f5 */
[----:B------:R-:W-:Y:S01]  /*4230*/  VIMNMX R246, PT, PT, R246, UR31, PT ;  /* 0x0000001ff6f67c48 */ /* 0x000fe2000bfe0100 */
[C---:B------:R-:W-:Y:S01]  /*4240*/  VIADD R26, R247.reuse, 0x8 ;  /* 0x00000008f71a7836 */ /* 0x040fe20000000000 */
[----:B------:R-:W-:Y:S01]  /*4250*/  BAR.SYNC.DEFER_BLOCKING 0x0 ;  /* 0x0000000000007b1d */ /* 0x000fe20000010000 */
[----:B------:R-:W-:-:S02]  /*4260*/  ISETP.GT.AND P6, PT, R247, R4, PT ;  /* 0x00000004f700720c */ /* 0x000fc40003fc4270 */
[----:B------:R-:W-:Y:S01]  /*4270*/  HMMA.16816.F32.BF16 R44, R68, R72, R44 ;  /* 0x00000048442c723c */ /* 0x000fe2000004182c */
[----:B------:R-:W-:-:S07]  /*4280*/  ISETP.GE.AND P5, PT, R4, R246, PT ;  /* 0x000000f60400720c */ /* 0x000fce0003fa6270 */
[C---:B------:R-:W-:Y:S08]  /*4290*/  HMMA.16816.F32.BF16 R40, R68.reuse, R74, R40 ;  /* 0x0000004a4428723c */ /* 0x040ff00000041828 */
[C---:B------:R-:W-:Y:S08]  /*42a0*/  HMMA.16816.F32.BF16 R20, R68.reuse, R6, R20 ;  /* 0x000000064414723c */ /* 0x040ff00000041814 */
[C---:B-----5:R-:W-:Y:S08]  /*42b0*/  HMMA.16816.F32.BF16 R80, R68.reuse, R16, R80 ;  /* 0x000000104450723c */ /* 0x060ff00000041850 */
[----:B------:R-:W-:Y:S01]  /*42c0*/  HMMA.16816.F32.BF16 R76, R68, R18, R76 ;  /* 0x00000012444c723c */ /* 0x000fe2000004184c */
[----:B------:R-:W-:-:S04]  /*42d0*/  NOP ;  /* 0x0000000000007918 */ /* 0x000fc80000000000 */
[----:B------:R-:W-:-:S15]  /*42e0*/  BRA.U !UP0, `(.L_x_2143) ;  /* 0x0000000108f47547 */ /* 0x000fde000b800000 */
        /* <DEDUP_REMOVED lines=61> */
.L_x_2143:
[----:B------:R-:W-:Y:S01]  /*46c0*/  ISETP.GT.AND P1, PT, R26, R4, PT ;  /* 0x000000041a00720c */ /* 0x000fe20003f24270 */
[C---:B------:R-:W-:Y:S01]  /*46d0*/  VIADD R6, R25.reuse, 0x18 ;  /* 0x0000001819067836 */ /* 0x040fe20000000000 */
[----:B------:R-:W-:Y:S01]  /*46e0*/  ISETP.GE.AND P0, PT, R4, R245, PT ;  /* 0x000000f50400720c */ /* 0x000fe20003f06270 */
[----:B------:R-:W-:Y:S01]  /*46f0*/  VIADD R4, R25, 0x9 ;  /* 0x0000000919047836 */ /* 0x000fe20000000000 */
[-C--:B------:R-:W-:Y:S01]  /*4700*/  ISETP.GT.AND P3, PT, R247, R5.reuse, PT ;  /* 0x00000005f700720c */ /* 0x080fe20003f64270 */
[----:B------:R-:W-:Y:S01]  /*4710*/  IMAD.WIDE.U32 R110, R9, -0x326172a9, RZ ;  /* 0xcd9e8d57096e7825 */ /* 0x000fe200078e00ff */
[----:B-1----:R-:W-:Y:S01]  /*4720*/  FSEL R18, R53, -INF , !P6 ;  /* 0xff80000035127808 */ /* 0x002fe20007000000 */
[----:B------:R-:W-:Y:S01]  /*4730*/  UIADD3 UR4, UPT, UPT, UR35, -0x4498517b, URZ ;  /* 0xbb67ae8523047890 */ /* 0x000fe2000fffe0ff */
[----:B------:R-:W-:Y:S01]  /*4740*/  FSEL R14, R55, -INF , !P1 ;  /* 0xff800000370e7808 */ /* 0x000fe20004800000 */
[----:B------:R-:W-:Y:S01]  /*4750*/  IMAD.WIDE.U32 R134, R2, -0x2daee0ad, RZ ;  /* 0xd2511f5302867825 */ /* 0x000fe200078e00ff */
[----:B------:R-:W-:Y:S01]  /*4760*/  ISETP.GT.AND P6, PT, R26, R5, PT ;  /* 0x000000051a00720c */ /* 0x000fe20003fc4270 */
[----:B------:R-:W-:Y:S01]  /*4770*/  USHF.L.U32 UR27, UR23, 0x1, URZ ;  /* 0x00000001171b7899 */ /* 0x000fe200080006ff */
[----:B------:R-:W-:Y:S01]  /*4780*/  FSEL R18, R18, -INF , !P5 ;  /* 0xff80000012127808 */ /* 0x000fe20006800000 */
[----:B------:R-:W1:Y:S01]  /*4790*/  LDCU UR30, c[0x0][0x45c] ;  /* 0x00008b80ff1e77ac */ /* 0x000e620008000800 */
[----:B------:R-:W-:Y:S01]  /*47a0*/  FSEL R14, R14, -INF , !P0 ;  /* 0xff8000000e0e7808 */ /* 0x000fe20004000000 */
[----:B------:R-:W-:Y:S01]  /*47b0*/  STL.64 [R1+0x10], R134 ;  /* 0x0000108601007387 */ /* 0x000fe20000100a00 */
[----:B------:R-:W-:Y:S01]  /*47c0*/  FSEL R17, R48, -INF , !P3 ;  /* 0xff80000030117808 */ /* 0x000fe20005800000 */
[----:B------:R-:W-:Y:S01]  /*47d0*/  IMAD.U32 R48, RZ, RZ, UR27 ;  /* 0x0000001bff307e24 */ /* 0x000fe2000f8e00ff */
[----:B------:R-:W-:Y:S01]  /*47e0*/  ISETP.GT.AND P5, PT, R247, R4, PT ;  /* 0x00000004f700720c */ /* 0x000fe20003fa4270 */
[----:B------:R-:W-:Y:S01]  /*47f0*/  UIADD3 UR25, UPT, UPT, UR34, -0x61c88647, URZ ;  /* 0x9e3779b922197890 */ /* 0x000fe2000fffe0ff */
[----:B------:R-:W-:Y:S01]  /*4800*/  ISETP.GE.AND P1, PT, R4, R246, PT ;  /* 0x000000f60400720c */ /* 0x000fe20003f26270 */
[----:B------:R-:W-:Y:S01]  /*4810*/  UIADD3 UR19, UPT, UPT, UR34, 0x3c6ef372, URZ ;  /* 0x3c6ef37222137890 */ /* 0x000fe2000fffe0ff */
[----:B------:R-:W-:Y:S01]  /*4820*/  ISETP.GT.AND P0, PT, R26, R4, PT ;  /* 0x000000041a00720c */ /* 0x000fe20003f04270 */
[----:B------:R-:W-:Y:S01]  /*4830*/  UIADD3 UR18, UPT, UPT, UR35, 0x76cf5d0a, URZ ;  /* 0x76cf5d0a23127890 */ /* 0x000fe2000fffe0ff */
[-C--:B------:R-:W-:Y:S01]  /*4840*/  ISETP.GE.AND P3, PT, R4, R245.reuse, PT ;  /* 0x000000f50400720c */ /* 0x080fe20003f66270 */
[----:B------:R-:W-:Y:S01]  /*4850*/  VIADD R4, R25, 0x10 ;  /* 0x0000001019047836 */ /* 0x000fe20000000000 */
[C---:B------:R-:W-:Y:S01]  /*4860*/  ISETP.GE.AND P2, PT, R5.reuse, R246, PT ;  /* 0x000000f60500720c */ /* 0x040fe20003f46270 */
[----:B------:R-:W-:Y:S01]  /*4870*/  UIADD3 UR16, UPT, UPT, UR35, 0x32370b8f, URZ ;  /* 0x32370b8f23107890 */ /* 0x000fe2000fffe0ff */
[-C--:B------:R-:W-:Y:S01]  /*4880*/  ISETP.GE.AND P4, PT, R5, R245.reuse, PT ;  /* 0x000000f50500720c */ /* 0x080fe20003f86270 */
[----:B------:R-:W-:Y:S01]  /*4890*/  VIADD R5, R25, 0x11 ;  /* 0x0000001119057836 */ /* 0x000fe20000000000 */
[----:B------:R-:W-:Y:S01]  /*48a0*/  FSEL R15, R50, -INF , !P6 ;  /* 0xff800000320f7808 */ /* 0x000fe20007000000 */
[----:B------:R-:W-:Y:S01]  /*48b0*/  UIADD3 UR17, UPT, UPT, UR34, -0x255992d5, URZ ;  /* 0xdaa66d2b22117890 */ /* 0x000fe2000fffe0ff */
[----:B------:R-:W-:Y:S01]  /*48c0*/  FSEL R17, R17, -INF , !P2 ;  /* 0xff80000011117808 */ /* 0x000fe20005000000 */
[----:B------:R-:W-:Y:S01]  /*48d0*/  UIADD3 UR15, UPT, UPT, UR34, 0x78dde6e4, URZ ;  /* 0x78dde6e4220f7890 */ /* 0x000fe2000fffe0ff */
[----:B------:R-:W-:Y:S01]  /*48e0*/  FSEL R19, R49, -INF , !P5 ;  /* 0xff80000031137808 */ /* 0x000fe20006800000 */
[----:B------:R-:W-:Y:S01]  /*48f0*/  UIADD3 UR14, UPT, UPT, UR35, -0x126145ec, URZ ;  /* 0xed9eba14230e7890 */ /* 0x000fe2000fffe0ff */
[----:B------:R-:W-:Y:S01]  /*4900*/  FSEL R15, R15, -INF , !P4 ;  /* 0xff8000000f0f7808 */ /* 0x000fe20006000000 */
[----:B------:R-:W-:Y:S01]  /*4910*/  UIADD3 UR12, UPT, UPT, UR35, -0x56f99767, URZ ;  /* 0xa9066899230c7890 */ /* 0x000fe2000fffe0ff */
[----:B------:R-:W-:Y:S01]  /*4920*/  ISETP.GT.AND P6, PT, R247, R4, PT ;  /* 0x00000004f700720c */ /* 0x000fe20003fc4270 */
[----:B------:R-:W-:Y:S01]  /*4930*/  UIADD3 UR7, UPT, UPT, UR34, -0x4ab325aa, URZ ;  /* 0xb54cda5622077890 */ /* 0x000fe2000fffe0ff */
[----:B------:R-:W-:Y:S01]  /*4940*/  ISETP.GE.AND P2, PT, R4, R246, PT ;  /* 0x000000f60400720c */ /* 0x000fe20003f46270 */
[----:B------:R-:W-:Y:S01]  /*4950*/  UIADD3 UR13, UPT, UPT, UR34, 0x1715609d, URZ ;  /* 0x1715609d220d7890 */ /* 0x000fe2000fffe0ff */
[----:B------:R-:W-:Y:S01]  /*4960*/  ISETP.GT.AND P5, PT, R26, R4, PT ;  /* 0x000000041a00720c */ /* 0x000fe20003fa4270 */
[----:B------:R-:W-:Y:S01]  /*4970*/  UIADD3 UR27, UPT, UPT, UR27, 0x1, URZ ;  /* 0x000000011b1b7890 */ /* 0x000fe2000fffe0ff */
[----:B------:R-:W-:Y:S01]  /*4980*/  ISETP.GE.AND P4, PT, R4, R245, PT ;  /* 0x000000f50400720c */ /* 0x000fe20003f86270 */
[----:B------:R-:W-:Y:S01]  /*4990*/  USHF.L.U32 UR26, UR26, 0x3, URZ ;  /* 0x000000031a1a7899 */ /* 0x000fe200080006ff */
[----:B------:R-:W-:Y:S01]  /*49a0*/  FSEL R4, R51, -INF , !P0 ;  /* 0xff80000033047808 */ /* 0x000fe20004000000 */
[----:B------:R-:W-:Y:S01]  /*49b0*/  UISETP.GT.U32.AND UP0, UPT, UR23, UR21, UPT ;  /* 0x000000151700728c */ /* 0x000fe2000bf04070 */
[----:B------:R-:W-:-:S02]  /*49c0*/  FSEL R19, R19, -INF , !P1 ;  /* 0xff80000013137808 */ /* 0x000fc40004800000 */
[----:B------:R-:W-:Y:S02]  /*49d0*/  FSEL R4, R4, -INF , !P3 ;  /* 0xff80000004047808 */ /* 0x000fe40005800000 */
[----:B------:R-:W-:Y:S02]  /*49e0*/  FSEL R44, R44, -INF , !P6 ;  /* 0xff8000002c2c7808 */ /* 0x000fe40007000000 */
[-C--:B------:R-:W-:Y:S02]  /*49f0*/  ISETP.GT.AND P1, PT, R247, R5.reuse, PT ;  /* 0x00000005f700720c */ /* 0x080fe40003f24270 */
[----:B------:R-:W-:Y:S02]  /*4a00*/  ISETP.GT.AND P3, PT, R26, R5, PT ;  /* 0x000000051a00720c */ /* 0x000fe40003f64270 */
[----:B------:R-:W-:Y:S02]  /*4a10*/  FSEL R12, R46, -INF , !P5 ;  /* 0xff8000002e0c7808 */ /* 0x000fe40006800000 */
[----:B------:R-:W-:-:S02]  /*4a20*/  ISETP.GE.AND P0, PT, R5, R246, PT ;  /* 0x000000f60500720c */ /* 0x000fc40003f06270 */
[----:B------:R-:W-:Y:S01]  /*4a30*/  ISETP.GE.AND P6, PT, R5, R245, PT ;  /* 0x000000f50500720c */ /* 0x000fe20003fc6270 */
[----:B------:R-:W-:Y:S01]  /*4a40*/  VIADD R5, R25, 0x19 ;  /* 0x0000001919057836 */ /* 0x000fe20000000000 */
[----:B------:R-:W-:Y:S02]  /*4a50*/  FSEL R46, R44, -INF , !P2 ;  /* 0xff8000002c2e7808 */ /* 0x000fe40005000000 */
[----:B------:R-:W-:Y:S02]  /*4a60*/  ISETP.GT.AND P5, PT, R247, R6, PT ;  /* 0x00000006f700720c */ /* 0x000fe40003fa4270 */
[----:B------:R-:W-:Y:S02]  /*4a70*/  FSEL R44, R45, -INF , !P1 ;  /* 0xff8000002d2c7808 */ /* 0x000fe40004800000 */
[----:B------:R-:W-:Y:S01]  /*4a80*/  FSEL R7, R47, -INF , !P3 ;  /* 0xff8000002f077808 */ /* 0x000fe20005800000 */
[----:B------:R-:W-:Y:S01]  /*4a90*/  VIADD R47, R25, 0x30 ;  /* 0x00000030192f7836 */ /* 0x000fe20000000000 */
[----:B------:R-:W-:-:S02]  /*4aa0*/  FSEL R12, R12, -INF , !P4 ;  /* 0xff8000000c0c7808 */ /* 0x000fc40006000000 */
[----:B------:R-:W-:Y:S02]  /*4ab0*/  ISETP.GT.AND P4, PT, R26, R6, PT ;  /* 0x000000061a00720c */ /* 0x000fe40003f84270 */
[----:B------:R-:W-:Y:S02]  /*4ac0*/  FSEL R44, R44, -INF , !P0 ;  /* 0xff8000002c2c7808 */ /* 0x000fe40004000000 */
[----:B------:R-:W-:Y:S02]  /*4ad0*/  FSEL R7, R7, -INF , !P6 ;  /* 0xff80000007077808 */ /* 0x000fe40007000000 */
[----:B------:R-:W-:Y:S01]  /*4ae0*/  FSEL R16, R40, -INF , !P5 ;  /* 0xff80000028107808 */ /* 0x000fe20006800000 */
[C---:B------:R-:W-:Y:S01]  /*4af0*/  VIADD R40, R25.reuse, 0x21 ;  /* 0x0000002119287836 */ /* 0x040fe20000000000 */
[C---:B------:R-:W-:Y:S02]  /*4b00*/  ISETP.GE.AND P2, PT, R6.reuse, R246, PT ;  /* 0x000000f60600720c */ /* 0x040fe40003f46270 */
[----:B------:R-:W-:Y:S01]  /*4b10*/  ISETP.GE.AND P1, PT, R6, R245, PT ;  /* 0x000000f50600720c */ /* 0x000fe20003f26270 */
[----:B------:R-:W-:Y:S01]  /*4b20*/  VIADD R6, R25, 0x20 ;  /* 0x0000002019067836 */ /* 0x000fe20000000000 */
[----:B------:R-:W-:-:S02]  /*4b30*/  ISETP.GT.AND P3, PT, R247, R5, PT ;  /* 0x00000005f700720c */ /* 0x000fc40003f64270 */
[C---:B------:R-:W-:Y:S02]  /*4b40*/  ISETP.GE.AND P0, PT, R5.reuse, R246, PT ;  /* 0x000000f60500720c */ /* 0x040fe40003f06270 */
[----:B------:R-:W-:Y:S02]  /*4b50*/  ISETP.GT.AND P6, PT, R26, R5, PT ;  /* 0x000000051a00720c */ /* 0x000fe40003fc4270 */
[----:B------:R-:W-:Y:S02]  /*4b60*/  ISETP.GE.AND P5, PT, R5, R245, PT ;  /* 0x000000f50500720c */ /* 0x000fe40003fa6270 */
[----:B------:R-:W-:Y:S01]  /*4b70*/  FSEL R5, R42, -INF , !P4 ;  /* 0xff8000002a057808 */ /* 0x000fe20006000000 */
[----:B------:R-:W-:Y:S01]  /*4b80*/  VIADD R42, R25, 0x38 ;  /* 0x00000038192a7836 */ /* 0x000fe20000000000 */
[----:B------:R-:W-:Y:S02]  /*4b90*/  FSEL R16, R16, -INF , !P2 ;  /* 0xff80000010107808 */ /* 0x000fe40005000000 */
[----:B------:R-:W-:-:S02]  /*4ba0*/  FSEL R5, R5, -INF , !P1 ;  /* 0xff80000005057808 */ /* 0x000fc40004800000 */
[----:B------:R-:W-:Y:S01]  /*4bb0*/  FSEL R13, R41, -INF , !P3 ;  /* 0xff800000290d7808 */ /* 0x000fe20005800000 */
[----:B------:R-:W-:Y:S01]  /*4bc0*/  VIADD R41, R25, 0x29 ;  /* 0x0000002919297836 */ /* 0x000fe20000000000 */
[----:B------:R-:W-:Y:S02]  /*4bd0*/  ISETP.GT.AND P4, PT, R247, R6, PT ;  /* 0x00000006f700720c */ /* 0x000fe40003f84270 */
[----:B------:R-:W-:Y:S02]  /*4be0*/  ISETP.GE.AND P2, PT, R6, R246, PT ;  /* 0x000000f60600720c */ /* 0x000fe40003f46270 */
[----:B------:R-:W-:Y:S02]  /*4bf0*/  ISETP.GT.AND P1, PT, R26, R6, PT ;  /* 0x000000061a00720c */ /* 0x000fe40003f24270 */
[----:B------:R-:W-:Y:S02]  /*4c00*/  ISETP.GE.AND P3, PT, R6, R245, PT ;  /* 0x000000f50600720c */ /* 0x000fe40003f66270 */
[----:B------:R-:W-:-:S02]  /*4c10*/  FSEL R6, R43, -INF , !P6 ;  /* 0xff8000002b067808 */ /* 0x000fc40007000000 */
[----:B------:R-:W-:Y:S02]  /*4c20*/  ISETP.GT.AND P6, PT, R247, R40, PT ;  /* 0x00000028f700720c */ /* 0x000fe40003fc4270 */
[----:B------:R-:W-:Y:S02]  /*4c30*/  FSEL R45, R36, -INF , !P4 ;  /* 0xff800000242d7808 */ /* 0x000fe40006000000 */
        /* <DEDUP_REMOVED lines=11> */
[-C--:B------:R-:W-:Y:S02]  /*4cf0*/  ISETP.GT.AND P5, PT, R247, R41.reuse, PT ;  /* 0x00000029f700720c */ /* 0x080fe40003fa4270 */
[----:B------:R-:W-:Y:S02]  /*4d00*/  FSEL R36, R20, -INF , !P0 ;  /* 0xff80000014247808 */ /* 0x000fe40004000000 */
[----:B------:R-:W-:Y:S02]  /*4d10*/  ISETP.GT.AND P0, PT, R26, R41, PT ;  /* 0x000000291a00720c */ /* 0x000fe40003f04270 */
[----:B------:R-:W-:Y:S02]  /*4d20*/  FSEL R20, R22, -INF , !P1 ;  /* 0xff80000016147808 */ /* 0x000fe40004800000 */
[----:B------:R-:W-:Y:S02]  /*4d30*/  FSEL R22, R21, -INF , !P5 ;  /* 0xff80000015167808 */ /* 0x000fe40006800000 */
[----:B------:R-:W-:-:S02]  /*4d40*/  ISETP.GE.AND P1, PT, R40, R246, PT ;  /* 0x000000f62800720c */ /* 0x000fc40003f26270 */
[----:B------:R-:W-:Y:S01]  /*4d50*/  ISETP.GE.AND P5, PT, R40, R245, PT ;  /* 0x000000f52800720c */ /* 0x000fe20003fa6270 */
[----:B------:R-:W-:Y:S01]  /*4d60*/  VIADD R40, R25, 0x31 ;  /* 0x0000003119287836 */ /* 0x000fe20000000000 */
[----:B------:R-:W-:Y:S02]  /*4d70*/  FSEL R21, R23, -INF , !P0 ;  /* 0xff80000017157808 */ /* 0x000fe40004000000 */
[----:B------:R-:W-:Y:S02]  /*4d80*/  ISETP.GT.AND P0, PT, R247, R47, PT ;  /* 0x0000002ff700720c */ /* 0x000fe40003f04270 */
[----:B------:R-:W-:Y:S02]  /*4d90*/  FSEL R39, R45, -INF , !P2 ;  /* 0xff8000002d277808 */ /* 0x000fe40005000000 */
[----:B------:R-:W-:Y:S02]  /*4da0*/  FSEL R23, R38, -INF , !P3 ;  /* 0xff80000026177808 */ /* 0x000fe40005800000 */
[----:B------:R-:W-:-:S02]  /*4db0*/  ISETP.GT.AND P2, PT, R247, R40, PT ;  /* 0x00000028f700720c */ /* 0x000fc40003f44270 */
[----:B------:R-:W-:Y:S01]  /*4dc0*/  FSEL R38, R43, -INF , !P4 ;  /* 0xff8000002b267808 */ /* 0x000fe20006000000 */
[----:B------:R-:W-:Y:S01]  /*4dd0*/  VIADD R43, R25, 0x39 ;  /* 0x00000039192b7836 */ /* 0x000fe20000000000 */
[----:B------:R-:W-:Y:S02]  /*4de0*/  ISETP.GT.AND P3, PT, R26, R47, PT ;  /* 0x0000002f1a00720c */ /* 0x000fe40003f64270 */
[C---:B------:R-:W-:Y:S02]  /*4df0*/  ISETP.GT.AND P4, PT, R247.reuse, R42, PT ;  /* 0x0000002af700720c */ /* 0x040fe40003f84270 */
[----:B------:R-:W-:Y:S02]  /*4e00*/  FSEL R80, R80, -INF , !P0 ;  /* 0xff80000050507808 */ /* 0x000fe40004000000 */
[----:B------:R-:W-:Y:S02]  /*4e10*/  ISETP.GT.AND P0, PT, R247, R25, PT ;  /* 0x00000019f700720c */ /* 0x000fe40003f04270 */
[----:B------:R-:W-:-:S02]  /*4e20*/  FSEL R57, R82, -INF , !P3 ;  /* 0xff80000052397808 */ /* 0x000fc40005800000 */
[----:B------:R-:W-:Y:S02]  /*4e30*/  FSEL R81, R81, -INF , !P2 ;  /* 0xff80000051517808 */ /* 0x000fe40005000000 */
[CC--:B------:R-:W-:Y:S02]  /*4e40*/  ISETP.GE.AND P3, PT, R41.reuse, R246.reuse, PT ;  /* 0x000000f62900720c */ /* 0x0c0fe40003f66270 */
[----:B------:R-:W-:Y:S02]  /*4e50*/  ISETP.GE.AND P2, PT, R41, R245, PT ;  /* 0x000000f52900720c */ /* 0x000fe40003f46270 */
[----:B------:R-:W-:Y:S02]  /*4e60*/  FSEL R76, R76, -INF , !P4 ;  /* 0xff8000004c4c7808 */ /* 0x000fe40006000000 */
[----:B------:R-:W-:Y:S02]  /*4e70*/  ISETP.GE.AND P4, PT, R25, R246, PT ;  /* 0x000000f61900720c */ /* 0x000fe40003f86270 */
[----:B------:R-:W-:-:S02]  /*4e80*/  FSEL R41, R52, -INF , !P0 ;  /* 0xff80000034297808 */ /* 0x000fc40004000000 */
[----:B------:R-:W-:Y:S02]  /*4e90*/  ISETP.GT.AND P0, PT, R26, R25, PT ;  /* 0x000000191a00720c */ /* 0x000fe40003f04270 */
[----:B------:R-:W-:Y:S02]  /*4ea0*/  FSEL R41, R41, -INF , !P4 ;  /* 0xff80000029297808 */ /* 0x000fe40006000000 */
[----:B------:R-:W-:Y:S02]  /*4eb0*/  FSEL R36, R36, -INF , !P1 ;  /* 0xff80000024247808 */ /* 0x000fe40004800000 */
[----:B------:R-:W-:Y:S02]  /*4ec0*/  FMNMX3.FTZ R45, R41, R18, R17, !PT ;  /* 0x00000012292d7276 */ /* 0x000fe40007810011 */
[----:B------:R-:W-:Y:S02]  /*4ed0*/  FSEL R22, R22, -INF , !P3 ;  /* 0xff80000016167808 */ /* 0x000fe40005800000 */
[----:B------:R-:W-:-:S02]  /*4ee0*/  FMNMX3.FTZ R45, R45, R19, R46, !PT ;  /* 0x000000132d2d7276 */ /* 0x000fc4000781002e */
[-C--:B------:R-:W-:Y:S02]  /*4ef0*/  ISETP.GE.AND P3, PT, R40, R246.reuse, PT ;  /* 0x000000f62800720c */ /* 0x080fe40003f66270 */
[----:B------:R-:W-:Y:S02]  /*4f00*/  ISETP.GE.AND P1, PT, R42, R246, PT ;  /* 0x000000f62a00720c */ /* 0x000fe40003f26270 */
[----:B------:R-:W-:Y:S02]  /*4f10*/  FSEL R54, R54, -INF , !P0 ;  /* 0xff80000036367808 */ /* 0x000fe40004000000 */
[----:B------:R-:W-:Y:S02]  /*4f20*/  FMNMX3.FTZ R45, R45, R44, R16, !PT ;  /* 0x0000002c2d2d7276 */ /* 0x000fe40007810010 */
[----:B------:R-:W-:Y:S02]  /*4f30*/  ISETP.GE.AND P0, PT, R25, R245, PT ;  /* 0x000000f51900720c */ /* 0x000fe40003f06270 */
[----:B------:R-:W-:-:S02]  /*4f40*/  FSEL R132, R81, -INF , !P3 ;  /* 0xff80000051847808 */ /* 0x000fc40005800000 */
[----:B------:R-:W-:Y:S02]  /*4f50*/  FSEL R123, R76, -INF , !P1 ;  /* 0xff8000004c7b7808 */ /* 0x000fe40004800000 */
[----:B------:R-:W-:Y:S02]  /*4f60*/  ISETP.GT.AND P3, PT, R26, R40, PT ;  /* 0x000000281a00720c */ /* 0x000fe40003f64270 */
[----:B------:R-:W-:Y:S02]  /*4f70*/  FMNMX3.FTZ R45, R45, R13, R39, !PT ;  /* 0x0000000d2d2d7276 */ /* 0x000fe40007810027 */
[----:B------:R-:W-:Y:S02]  /*4f80*/  ISETP.GE.AND P1, PT, R40, R245, PT ;  /* 0x000000f52800720c */ /* 0x000fe40003f26270 */
[----:B------:R-:W-:Y:S02]  /*4f90*/  FSEL R40, R54, -INF , !P0 ;  /* 0xff80000036287808 */ /* 0x000fe40004000000 */
[----:B------:R-:W-:-:S02]  /*4fa0*/  FSEL R37, R37, -INF , !P6 ;  /* 0xff80000025257808 */ /* 0x000fc40007000000 */
[C---:B------:R-:W-:Y:S02]  /*4fb0*/  ISETP.GE.AND P6, PT, R47.reuse, R246, PT ;  /* 0x000000f62f00720c */ /* 0x040fe40003fc6270 */
[----:B------:R-:W-:Y:S02]  /*4fc0*/  ISETP.GE.AND P4, PT, R47, R245, PT ;  /* 0x000000f52f00720c */ /* 0x000fe40003f86270 */
[----:B------:R-:W-:Y:S02]  /*4fd0*/  FMNMX3.FTZ R47, R45, R38, R36, !PT ;  /* 0x000000262d2f7276 */ /* 0x000fe40007810024 */
[----:B------:R-:W-:Y:S02]  /*4fe0*/  FMNMX3.FTZ R45, R40, R14, R15, !PT ;  /* 0x0000000e282d7276 */ /* 0x000fe4000781000f */
[----:B------:R-:W-:Y:S02]  /*4ff0*/  FSEL R133, R80, -INF , !P6 ;  /* 0xff80000050857808 */ /* 0x000fe40007000000 */
[----:B------:R-:W-:-:S02]  /*5000*/  FMNMX3.FTZ R45, R45, R4, R12, !PT ;  /* 0x000000042d2d7276 */ /* 0x000fc4000781000c */
[----:B------:R-:W-:Y:S02]  /*5010*/  ISETP.GT.AND P6, PT, R247, R43, PT ;  /* 0x0000002bf700720c */ /* 0x000fe40003fc4270 */
[----:B------:R-:W-:Y:S02]  /*5020*/  FMNMX3.FTZ R45, R45, R7, R5, !PT ;  /* 0x000000072d2d7276 */ /* 0x000fe40007810005 */
[----:B------:R-:W-:Y:S02]  /*5030*/  ISETP.GE.AND P0, PT, R43, R246, PT ;  /* 0x000000f62b00720c */ /* 0x000fe40003f06270 */
[----:B------:R-:W-:Y:S02]  /*5040*/  FSEL R58, R77, -INF , !P6 ;  /* 0xff8000004d3a7808 */ /* 0x000fe40007000000 */
[----:B------:R-:W-:Y:S02]  /*5050*/  ISETP.GT.AND P6, PT, R26, R42, PT ;  /* 0x0000002a1a00720c */ /* 0x000fe40003fc4270 */
[----:B------:R-:W-:-:S02]  /*5060*/  FSEL R20, R20, -INF , !P5 ;  /* 0xff80000014147808 */ /* 0x000fc40006800000 */
[----:B------:R-:W-:Y:S02]  /*5070*/  FMNMX3.FTZ R45, R45, R6, R23, !PT ;  /* 0x000000062d2d7276 */ /* 0x000fe40007810017 */
[----:B------:R-:W-:Y:S02]  /*5080*/  FMNMX3.FTZ R47, R47, R22, R133, !PT ;  /* 0x000000162f2f7276 */ /* 0x000fe40007810085 */
[----:B------:R-:W-:Y:S02]  /*5090*/  FSEL R58, R58, -INF , !P0 ;  /* 0xff8000003a3a7808 */ /* 0x000fe40004000000 */
[----:B------:R-:W-:Y:S02]  /*50a0*/  ISETP.GE.AND P5, PT, R42, R245, PT ;  /* 0x000000f52a00720c */ /* 0x000fe40003fa6270 */
[----:B------:R-:W-:Y:S02]  /*50b0*/  ISETP.GT.AND P0, PT, R26, R43, PT ;  /* 0x0000002b1a00720c */ /* 0x000fe40003f04270 */
[----:B------:R-:W-:-:S02]  /*50c0*/  FSEL R56, R83, -INF , !P3 ;  /* 0xff80000053387808 */ /* 0x000fc40005800000 */
        /* <DEDUP_REMOVED lines=10> */
[----:B------:R-:W-:Y:S02]  /*5170*/  FMNMX.FTZ R42, R58, R47, !PT ;  /* 0x0000002f3a2a7209 */ /* 0x000fe40007810000 */
[----:B------:R-:W-:-:S02]  /*5180*/  FSEL R53, R53, -INF , !P3 ;  /* 0xff80000035357808 */ /* 0x000fc40005800000 */
[----:B------:R-:W-:Y:S01]  /*5190*/  FMNMX3.FTZ R45, R45, R56, R55, !PT ;  /* 0x000000382d2d7276 */ /* 0x000fe20007810037 */
[----:B------:R-:W2:Y:S01]  /*51a0*/  SHFL.BFLY PT, R47, R42, 0x2, 0x1f ;  /* 0x0c401f002a2f7f89 */ /* 0x000ea200000e0000 */
[----:B------:R-:W-:Y:S02]  /*51b0*/  LOP3.LUT R0, R0, UR34, R111, 0x96, !PT ;  /* 0x0000002200007c12 */ /* 0x000fe4000f8e966f */
[----:B------:R-:W-:Y:S02]  /*51c0*/  FMNMX.FTZ R45, R53, R45, !PT ;  /* 0x0000002d352d7209 */ /* 0x000fe40007810000 */
[----:B------:R-:W-:Y:S01]  /*51d0*/  LOP3.LUT R48, R48, UR35, R135, 0x96, !PT ;  /* 0x0000002330307c12 */ /* 0x000fe2000f8e9687 */
[----:B------:R-:W-:Y:S02]  /*51e0*/  IMAD.WIDE.U32 R108, R0, -0x2daee0ad, RZ ;  /* 0xd2511f53006c7825 */ /* 0x000fe400078e00ff */
[----:B------:R-:W3:Y:S02]  /*51f0*/  SHFL.BFLY PT, R43, R45, 0x2, 0x1f ;  /* 0x0c401f002d2b7f89 */ /* 0x000ee400000e0000 */
[----:B------:R-:W-:Y:S01]  /*5200*/  IMAD.WIDE.U32 R48, R48, -0x326172a9, RZ ;  /* 0xcd9e8d5730307825 */ /* 0x000fe200078e00ff */
[----:B------:R-:W-:Y:S01]  /*5210*/  LOP3.LUT R0, R134, UR4, R109, 0x96, !PT ;  /* 0x0000000486007c12 */ /* 0x000fe2000f8e966d */
[----:B------:R-:W-:Y:S01]  /*5220*/  UIADD3 UR4, UPT, UPT, UR35, 0x646e171e, URZ ;  /* 0x646e171e23047890 */ /* 0x000fe2000fffe0ff */
[----:B------:R-:W-:Y:S02]  /*5230*/  STL.64 [R1+0x8], R108 ;  /* 0x0000086c01007387 */ /* 0x000fe40000100a00 */
[----:B------:R-:W-:Y:S01]  /*5240*/  LOP3.LUT R74, R110, UR25, R49, 0x96, !PT ;  /* 0x000000196e4a7c12 */ /* 0x000fe2000f8e9631 */
[----:B------:R-:W-:-:S04]  /*5250*/  IMAD.WIDE.U32 R106, R0, -0x326172a9, RZ ;  /* 0xcd9e8d57006a7825 */ /* 0x000fc800078e00ff */
[----:B------:R-:W-:Y:S01]  /*5260*/  IMAD.WIDE.U32 R74, R74, -0x2daee0ad, RZ ;  /* 0xd2511f534a4a7825 */ /* 0x000fe200078e00ff */
[----:B------:R-:W-:Y:S01]  /*5270*/  STL.64 [R1], R106 ;  /* 0x0000006a01007387 */ /* 0x000fe20000100a00 */
[----:B--2---:R-:W-:-:S05]  /*5280*/  FMNMX.FTZ R42, R42, R47, !PT ;  /* 0x0000002f2a2a7209 */ /* 0x004fca0007810000 */
[----:B------:R-:W2:Y:S01]  /*5290*/  SHFL.BFLY PT, R2, R42, 0x1, 0x1f ;  /* 0x0c201f002a027f89 */ /* 0x000ea200000e0000 */
[----:B---3--:R-:W-:Y:S02]  /*52a0*/  FMNMX.FTZ R9, R45, R43, !PT ;  /* 0x0000002b2d097209 */ /* 0x008fe40007810000 */
[----:B------:R-:W-:Y:S02]  /*52b0*/  LOP3.LUT R43, R48, UR19, R107, 0x96, !PT ;  /* 0x00000013302b7c12 */ /* 0x000fe4000f8e966b */
[----:B------:R-:W-:Y:S01]  /*52c0*/  LOP3.LUT R48, R108, UR18, R75, 0x96, !PT ;  /* 0x000000126c307c12 */ /* 0x000fe2000f8e964b */
[----:B------:R-:W3:Y:S04]  /*52d0*/  SHFL.BFLY PT, R0, R9, 0x1, 0x1f ;  /* 0x0c201f0009007f89 */ /* 0x000ee800000e0000 */
[----:B------:R-:W-:-:S05]  /*52e0*/  IMAD.WIDE.U32 R48, R48, -0x326172a9, RZ ;  /* 0xcd9e8d5730307825 */ /* 0x000fca00078e00ff */
[----:B------:R-:W-:-:S05]  /*52f0*/  LOP3.LUT R66, R106, UR17, R49, 0x96, !PT ;  /* 0x000000116a427c12 */ /* 0x000fca000f8e9631 */
[----:B------:R-:W-:Y:S01]  /*5300*/  IMAD.WIDE.U32 R66, R66, -0x2daee0ad, RZ ;  /* 0xd2511f5342427825 */ /* 0x000fe200078e00ff */
[----:B--2---:R-:W-:-:S03]  /*5310*/  FMNMX.FTZ R2, R42, R2, !PT ;  /* 0x000000022a027209 */ /* 0x004fc60007810000 */
[----:B------:R-:W-:Y:S01]  /*5320*/  IMAD.WIDE.U32 R42, R43, -0x2daee0ad, RZ ;  /* 0xd2511f532b2a7825 */ /* 0x000fe200078e00ff */
[----:B------:R-:W-:-:S03]  /*5330*/  FSETP.NEU.FTZ.AND P0, PT, R2, -INF , PT ;  /* 0xff8000000200780b */ /* 0x000fc60003f1d000 */
[----:B-1----:R-:W-:Y:S01]  /*5340*/  FMUL.FTZ R59, R2, UR30 ;  /* 0x0000001e023b7c20 */ /* 0x002fe20008410000 */
[----:B------:R-:W-:Y:S02]  /*5350*/  LOP3.LUT R74, R74, UR16, R43, 0x96, !PT ;  /* 0x000000104a4a7c12 */ /* 0x000fe4000f8e962b */
[----:B---3--:R-:W-:Y:S02]  /*5360*/  FMNMX.FTZ R0, R9, R0, !PT ;  /* 0x0000000009007209 */ /* 0x008fe40007810000 */
[----:B------:R-:W-:Y:S01]  /*5370*/  FSEL R59, R59, RZ, P0 ;  /* 0x000000ff3b3b7208 */ /* 0x000fe20000000000 */
[----:B------:R-:W-:Y:S01]  /*5380*/  IMAD.WIDE.U32 R74, R74, -0x326172a9, RZ ;  /* 0xcd9e8d574a4a7825 */ /* 0x000fe200078e00ff */
[----:B------:R-:W-:-:S03]  /*5390*/  FSETP.NEU.FTZ.AND P0, PT, R0, -INF , PT ;  /* 0xff8000000000780b */ /* 0x000fc60003f1d000 */
[----:B------:R-:W-:Y:S01]  /*53a0*/  FMUL.FTZ R54, R0, UR30 ;  /* 0x0000001e00367c20 */ /* 0x000fe20008410000 */
[----:B------:R-:W-:Y:S01]  /*53b0*/  LOP3.LUT R42, R42, UR14, R67, 0x96, !PT ;  /* 0x0000000e2a2a7c12 */ /* 0x000fe2000f8e9643 */
[----:B------:R-:W-:Y:S01]  /*53c0*/  FFMA.FTZ R104, R18, UR30, -R59 ;  /* 0x0000001e12687c23 */ /* 0x000fe2000801083b */
[----:B------:R-:W-:Y:S01]  /*53d0*/  LOP3.LUT R18, R48, UR15, R75, 0x96, !PT ;  /* 0x0000000f30127c12 */ /* 0x000fe2000f8e964b */
[--C-:B------:R-:W-:Y:S01]  /*53e0*/  FFMA.FTZ R118, R19, UR30, -R59.reuse ;  /* 0x0000001e13767c23 */ /* 0x100fe2000801083b */
[----:B------:R-:W-:Y:S01]  /*53f0*/  FSEL R54, R54, RZ, P0 ;  /* 0x000000ff36367208 */ /* 0x000fe20000000000 */
[----:B------:R-:W-:Y:S01]  /*5400*/  FFMA.FTZ R105, R41, UR30, -R59 ;  /* 0x0000001e29697c23 */ /* 0x000fe2000801083b */
[----:B------:R-:W-:Y:S01]  /*5410*/  LOP3.LUT R9, R164, 0x200, R8, 0xf8, !PT ;  /* 0x00000200a4097812 */ /* 0x000fe200078ef808 */
[----:B------:R-:W-:Y:S01]  /*5420*/  IMAD.WIDE.U32 R18, R18, -0x2daee0ad, RZ ;  /* 0xd2511f5312127825 */ /* 0x000fe200078e00ff */
[----:B------:R-:W-:Y:S03]  /*5430*/  MUFU.EX2 R104, R104 ;  /* 0x0000006800687308 */ /* 0x000fe60000000800 */
[--C-:B------:R-:W-:Y:S01]  /*5440*/  FFMA.FTZ R226, R7, UR30, -R54.reuse ;  /* 0x0000001e07e27c23 */ /* 0x100fe20008010836 */
[--C-:B------:R-:W-:Y:S01]  /*5450*/  FFMA.FTZ R122, R40, UR30, -R54.reuse ;  /* 0x0000001e287a7c23 */ /* 0x100fe20008010836 */
[----:B------:R-:W1:Y:S01]  /*5460*/  LDC R7, c[0x0][0x4f8] ;  /* 0x00013e00ff077b82 */ /* 0x000e620000000800 */
[----:B------:R-:W-:Y:S01]  /*5470*/  LOP3.LUT R66, R66, UR12, R19, 0x96, !PT ;  /* 0x0000000c42427c12 */ /* 0x000fe2000f8e9613 */
[----:B------:R-:W-:Y:S01]  /*5480*/  FFMA.FTZ R121, R14, UR30, -R54 ;  /* 0x0000001e0e797c23 */ /* 0x000fe20008010836 */
[----:B------:R-:W-:Y:S01]  /*5490*/  IMAD.WIDE.U32 R42, R42, -0x326172a9, RZ ;  /* 0xcd9e8d572a2a7825 */ /* 0x000fe200078e00ff */
[----:B------:R-:W-:-:S03]  /*54a0*/  LEA R229, R9, UR5, 0x1 ;  /* 0x0000000509e57c11 */ /* 0x000fc6000f8e08ff */
[----:B------:R-:W-:Y:S01]  /*54b0*/  FFMA.FTZ R127, R4, UR30, -R54 ;  /* 0x0000001e047f7c23 */ /* 0x000fe20008010836 */
[----:B------:R-:W2:Y:S01]  /*54c0*/  MUFU.EX2 R105, R105 ;  /* 0x0000006900697308 */ /* 0x000ea20000000800 */
[----:B------:R-:W-:Y:S01]  /*54d0*/  IMAD.WIDE.U32 R66, R66, -0x326172a9, RZ ;  /* 0xcd9e8d5742427825 */ /* 0x000fe200078e00ff */
[----:B------:R-:W-:-:S03]  /*54e0*/  LOP3.LUT R74, R74, UR13, R43, 0x96, !PT ;  /* 0x0000000d4a4a7c12 */ /* 0x000fc6000f8e962b */
[--C-:B------:R-:W-:Y:S01]  /*54f0*/  FFMA.FTZ R120, R17, UR30, -R59.reuse ;  /* 0x0000001e11787c23 */ /* 0x100fe2000801083b */
[----:B------:R-:W-:Y:S01]  /*5500*/  MUFU.EX2 R122, R122 ;  /* 0x0000007a007a7308 */ /* 0x000fe20000000800 */
[----:B------:R-:W-:Y:S01]  /*5510*/  FFMA.FTZ R231, R46, UR30, -R59 ;  /* 0x0000001e2ee77c23 */ /* 0x000fe2000801083b */
[----:B------:R-:W-:Y:S01]  /*5520*/  LOP3.LUT R4, R42, UR7, R67, 0x96, !PT ;  /* 0x000000072a047c12 */ /* 0x000fe2000f8e9643 */
[----:B------:R-:W-:Y:S01]  /*5530*/  IMAD.IADD R67, R24, 0x1, R229 ;  /* 0x0000000118437824 */ /* 0x000fe200078e02e5 */
[----:B------:R-:W3:Y:S01]  /*5540*/  MUFU.EX2 R121, R121 ;  /* 0x0000007900797308 */ /* 0x000ee20000000800 */
[----:B------:R-:W-:Y:S01]  /*5550*/  FFMA.FTZ R227, R44, UR30, -R59 ;  /* 0x0000001e2ce37c23 */ /* 0x000fe2000801083b */
[--C-:B------:R-:W-:Y:S01]  /*5560*/  FFMA.FTZ R119, R15, UR30, -R54.reuse ;  /* 0x0000001e0f777c23 */ /* 0x100fe20008010836 */
[----:B------:R-:W-:Y:S01]  /*5570*/  IMAD.WIDE.U32 R74, R74, -0x2daee0ad, RZ ;  /* 0xd2511f534a4a7825 */ /* 0x000fe200078e00ff */
[----:B------:R-:W4:Y:S01]  /*5580*/  LDSM.16.MT88.4 R144, [R67+0x18000] ;  /* 0x018000004390783b */ /* 0x000f220000004200 */
[C---:B------:R-:W-:Y:S01]  /*5590*/  LOP3.LUT R62, R4.reuse, 0xffff, RZ, 0xc0, !PT ;  /* 0x0000ffff043e7812 */ /* 0x040fe200078ec0ff */
[----:B------:R-:W-:Y:S01]  /*55a0*/  MUFU.EX2 R120, R120 ;  /* 0x0000007800787308 */ /* 0x000fe20000000800 */
[----:B------:R-:W-:Y:S01]  /*55b0*/  PRMT R61, R4, 0x7632, R61 ;  /* 0x00007632043d7816 */ /* 0x000fe2000000003d */
[--C-:B------:R-:W-:Y:S01]  /*55c0*/  FFMA.FTZ R220, R5, UR30, -R54.reuse ;  /* 0x0000001e05dc7c23 */ /* 0x100fe20008010836 */
[----:B------:R-:W-:Y:S01]  /*55d0*/  LOP3.LUT R89, R18, UR4, R75, 0x96, !PT ;  /* 0x0000000412597c12 */ /* 0x000fe2000f8e964b */
[----:B------:R-:W5:Y:S01]  /*55e0*/  MUFU.EX2 R118, R118 ;  /* 0x0000007600767308 */ /* 0x000f620000000800 */
[----:B-1----:R-:W-:Y:S01]  /*55f0*/  LOP3.LUT R7, R7, 0xff, RZ, 0xc0, !PT ;  /* 0x000000ff07077812 */ /* 0x002fe200078ec0ff */
[----:B------:R-:W-:Y:S01]  /*5600*/  FFMA.FTZ R230, R12, UR30, -R54 ;  /* 0x0000001e0ce67c23 */ /* 0x000fe20008010836 */
[----:B------:R-:W-:Y:S01]  /*5610*/  LOP3.LUT R65, R4, 0xff, RZ, 0xc0, !PT ;  /* 0x000000ff04417812 */ /* 0x000fe200078ec0ff */
[----:B------:R-:W-:Y:S01]  /*5620*/  MUFU.EX2 R231, R231 ;  /* 0x000000e700e77308 */ /* 0x000fe20000000800 */
[----:B------:R-:W-:Y:S01]  /*5630*/  SHF.R.U32.HI R62, RZ, 0x8, R62 ;  /* 0x00000008ff3e7819 */ /* 0x000fe2000001163e */
[----:B------:R-:W-:Y:S01]  /*5640*/  IMAD R52, R7, 0x10000, R7 ;  /* 0x0001000007347824 */ /* 0x000fe200078e0207 */
[----:B------:R-:W-:Y:S01]  /*5650*/  SHF.R.U32.HI R75, RZ, 0x18, R4 ;  /* 0x00000018ff4b7819 */ /* 0x000fe20000011604 */
[----:B------:R-:W-:Y:S01]  /*5660*/  MUFU.EX2 R227, R227 ;  /* 0x000000e300e37308 */ /* 0x000fe20000000800 */
[----:B------:R-:W-:Y:S01]  /*5670*/  LOP3.LUT R61, R61, 0xff, RZ, 0xc0, !PT ;  /* 0x000000ff3d3d7812 */ /* 0x000fe200078ec0ff */
[----:B------:R-:W-:Y:S01]  /*5680*/  IMAD.MOV.U32 R12, RZ, RZ, R66 ;  /* 0x000000ffff0c7224 */ /* 0x000fe200078e0042 */
[----:B--2---:R-:W-:Y:S01]  /*5690*/  F2FP.BF16.F32.PACK_AB R225, R104, R105 ;  /* 0x0000006968e1723e */ /* 0x004fe200000010ff */
[----:B------:R-:W-:Y:S01]  /*56a0*/  MUFU.EX2 R119, R119 ;  /* 0x0000007700777308 */ /* 0x000fe20000000800 */
[----:B---3--:R-:W-:Y:S01]  /*56b0*/  F2FP.BF16.F32.PACK_AB R217, R121, R122 ;  /* 0x0000007a79d9723e */ /* 0x008fe200000010ff */
[----:B------:R-:W1:Y:S01]  /*56c0*/  LDSM.16.MT88.4 R48, [R67+0x1a000] ;  /* 0x01a000004330783b */ /* 0x000e620000004200 */
[----:B------:R-:W-:Y:S01]  /*56d0*/  PRMT R5, R65, 0x5410, R62 ;  /* 0x0000541041057816 */ /* 0x000fe2000000003e */
[----:B------:R-:W2:Y:S01]  /*56e0*/  MUFU.EX2 R127, R127 ;  /* 0x0000007f007f7308 */ /* 0x000ea20000000800 */
[----:B------:R-:W-:Y:S01]  /*56f0*/  PRMT R4, R61, 0x5410, R75 ;  /* 0x000054103d047816 */ /* 0x000fe2000000004b */
[----:B------:R-:W-:Y:S01]  /*5700*/  FFMA.FTZ R219, R13, UR30, -R59 ;  /* 0x0000001e0ddb7c23 */ /* 0x000fe2000801083b */
[----:B------:R-:W-:Y:S01]  /*5710*/  PRMT R223, R225, 0x7632, R223 ;  /* 0x00007632e1df7816 */ /* 0x000fe200000000df */
[----:B------:R-:W-:Y:S01]  /*5720*/  FFMA.FTZ R221, R16, UR30, -R59 ;  /* 0x0000001e10dd7c23 */ /* 0x000fe2000801083b */
[----:B------:R-:W-:Y:S01]  /*5730*/  PRMT R216, R217, 0x7632, R216 ;  /* 0x00007632d9d87816 */ /* 0x000fe200000000d8 */
[----:B------:R-:W-:Y:S01]  /*5740*/  MUFU.EX2 R230, R230 ;  /* 0x000000e600e67308 */ /* 0x000fe20000000800 */
[----:B------:R-:W-:Y:S01]  /*5750*/  PRMT R73, R66, 0x7773, RZ ;  /* 0x0000777342497816 */ /* 0x000fe200000000ff */
[----:B------:R-:W-:Y:S01]  /*5760*/  FFMA.FTZ R218, R6, UR30, -R54 ;  /* 0x0000001e06da7c23 */ /* 0x000fe20008010836 */
[C---:B------:R-:W-:Y:S01]  /*5770*/  PRMT R63, R66.reuse, 0x7772, RZ ;  /* 0x00007772423f7816 */ /* 0x040fe200000000ff */
[----:B------:R-:W3:Y:S01]  /*5780*/  MUFU.EX2 R226, R226 ;  /* 0x000000e200e27308 */ /* 0x000ee20000000800 */
[----:B------:R-:W-:Y:S01]  /*5790*/  LOP3.LUT R126, R89, 0xffff, RZ, 0xc0, !PT ;  /* 0x0000ffff597e7812 */ /* 0x000fe200078ec0ff */
[----:B------:R-:W-:Y:S01]  /*57a0*/  IMAD.MOV.U32 R17, RZ, RZ, R74 ;  /* 0x000000ffff117224 */ /* 0x000fe200078e004a */
[--C-:B------:R-:W-:Y:S01]  /*57b0*/  HSET2.LE.AND R5, R5, R52.reuse, PT ;  /* 0x0000003405057233 */ /* 0x100fe20003803000 */
[----:B------:R-:W-:Y:S01]  /*57c0*/  MUFU.EX2 R221, R221 ;  /* 0x000000dd00dd7308 */ /* 0x000fe20000000800 */
[--C-:B------:R-:W-:Y:S01]  /*57d0*/  HSET2.LE.AND R4, R4, R52.reuse, PT ;  /* 0x0000003404047233 */ /* 0x100fe20003803000 */
[----:B------:R-:W1:Y:S01]  /*57e0*/  LDSM.16.MT88.4 R80, [R67+0x1c000] ;  /* 0x01c000004350783b */ /* 0x000e620000004200 */
[----:B------:R-:W-:Y:S01]  /*57f0*/  PRMT R128, R225, 0x5410, R223 ;  /* 0x00005410e1807816 */ /* 0x000fe200000000df */
[----:B------:R-:W4:Y:S01]  /*5800*/  MUFU.EX2 R219, R219 ;  /* 0x000000db00db7308 */ /* 0x000f220000000800 */
[----:B------:R-:W-:Y:S01]  /*5810*/  PRMT R129, R217, 0x5410, R216 ;  /* 0x00005410d9817816 */ /* 0x000fe200000000d8 */
[----:B------:R-:W-:Y:S01]  /*5820*/  LDSM.16.MT88.4 R112, [R67+0x1e000] ;  /* 0x01e000004370783b */ /* 0x000fe20000004200 */
[----:B------:R-:W-:Y:S01]  /*5830*/  PRMT R13, R63, 0x5410, R73 ;  /* 0x000054103f0d7816 */ /* 0x000fe20000000049 */
[----:B------:R-:W-:Y:S01]  /*5840*/  MUFU.EX2 R220, R220 ;  /* 0x000000dc00dc7308 */ /* 0x000fe20000000800 */
[----:B------:R-:W-:Y:S01]  /*5850*/  PRMT R64, R66, 0x7771, RZ ;  /* 0x0000777142407816 */ /* 0x000fe200000000ff */
[--C-:B------:R-:W-:Y:S01]  /*5860*/  FFMA.FTZ R214, R23, UR30, -R54.reuse ;  /* 0x0000001e17d67c23 */ /* 0x100fe20008010836 */
[----:B------:R-:W-:Y:S01]  /*5870*/  LOP3.LUT R14, R12, 0xff, RZ, 0xc0, !PT ;  /* 0x000000ff0c0e7812 */ /* 0x000fe200078ec0ff */
[----:B------:R-:W1:Y:S01]  /*5880*/  MUFU.EX2 R218, R218 ;  /* 0x000000da00da7308 */ /* 0x000e620000000800 */
[----:B------:R-:W-:Y:S01]  /*5890*/  LOP3.LUT R91, R89, 0xff, RZ, 0xc0, !PT ;  /* 0x000000ff595b7812 */ /* 0x000fe200078ec0ff */
[----:B------:R-:W-:Y:S01]  /*58a0*/  FFMA.FTZ R209, R37, UR30, -R54 ;  /* 0x0000001e25d17c23 */ /* 0x000fe20008010836 */
[----:B------:R-:W-:Y:S01]  /*58b0*/  SHF.R.U32.HI R126, RZ, 0x8, R126 ;  /* 0x00000008ff7e7819 */ /* 0x000fe2000001167e */
[--C-:B------:R-:W-:Y:S01]  /*58c0*/  FFMA.FTZ R215, R39, UR30, -R59.reuse ;  /* 0x0000001e27d77c23 */ /* 0x100fe2000801083b */
[----:B-----5:R-:W-:Y:S01]  /*58d0*/  F2FP.BF16.F32.PACK_AB R213, R118, R120 ;  /* 0x0000007876d5723e */ /* 0x020fe200000010ff */
[--C-:B------:R-:W-:Y:S01]  /*58e0*/  FFMA.FTZ R211, R38, UR30, -R59.reuse ;  /* 0x0000001e26d37c23 */ /* 0x100fe2000801083b */
[----:B--2---:R-:W-:Y:S01]  /*58f0*/  F2FP.BF16.F32.PACK_AB R208, R127, R119 ;  /* 0x000000777fd0723e */ /* 0x004fe200000010ff */
[--C-:B------:R-:W-:Y:S01]  /*5900*/  FFMA.FTZ R210, R36, UR30, -R59.reuse ;  /* 0x0000001e24d27c23 */ /* 0x100fe2000801083b */
[----:B------:R-:W-:Y:S01]  /*5910*/  F2FP.BF16.F32.PACK_AB R206, R227, R231 ;  /* 0x000000e7e3ce723e */ /* 0x000fe200000010ff */
[----:B------:R-:W-:Y:S01]  /*5920*/  FFMA.FTZ R200, R22, UR30, -R59 ;  /* 0x0000001e16c87c23 */ /* 0x000fe2000801083b */
[----:B------:R-:W-:Y:S01]  /*5930*/  LOP3.LUT R128, R128, R5, RZ, 0xc0, !PT ;  /* 0x0000000580807212 */ /* 0x000fe200078ec0ff */
[----:B------:R-:W-:Y:S01]  /*5940*/  MUFU.EX2 R214, R214 ;  /* 0x000000d600d67308 */ /* 0x000fe20000000800 */
[----:B------:R-:W-:Y:S01]  /*5950*/  LOP3.LUT R129, R129, R4, RZ, 0xc0, !PT ;  /* 0x0000000481817212 */ /* 0x000fe200078ec0ff */
[----:B------:R-:W-:Y:S01]  /*5960*/  FFMA.FTZ R199, R20, UR30, -R54 ;  /* 0x0000001e14c77c23 */ /* 0x000fe20008010836 */
[----:B------:R-:W2:Y:S01]  /*5970*/  LDSM.16.MT88.4 R4, [R67+0x18800] ;  /* 0x018800004304783b */ /* 0x000ea20000004200 */
[----:B------:R-:W-:Y:S01]  /*5980*/  LOP3.LUT R13, R13, 0xff00ff, RZ, 0xc0, !PT ;  /* 0x00ff00ff0d0d7812 */ /* 0x000fe200078ec0ff */
[----:B------:R-:W5:Y:S01]  /*5990*/  MUFU.EX2 R209, R209 ;  /* 0x000000d100d17308 */ /* 0x000f620000000800 */
[----:B------:R-:W-:Y:S01]  /*59a0*/  PRMT R14, R14, 0x5410, R64 ;  /* 0x000054100e0e7816 */ /* 0x000fe20000000040 */
[----:B------:R-:W-:Y:S01]  /*59b0*/  FFMA.FTZ R198, R21, UR30, -R54 ;  /* 0x0000001e15c67c23 */ /* 0x000fe20008010836 */
[----:B------:R-:W-:Y:S01]  /*59c0*/  PRMT R12, R91, 0x5410, R126 ;  /* 0x000054105b0c7816 */ /* 0x000fe2000000007e */
[----:B------:R-:W-:Y:S01]  /*59d0*/  MUFU.EX2 R215, R215 ;  /* 0x000000d700d77308 */ /* 0x000fe20000000800 */
[----:B------:R-:W-:Y:S01]  /*59e0*/  PRMT R212, R213, 0x7632, R212 ;  /* 0x00007632d5d47816 */ /* 0x000fe200000000d4 */
[----:B------:R-:W-:Y:S01]  /*59f0*/  LDSM.16.MT88.4 R20, [R67+0x1b000] ;  /* 0x01b000004314783b */ /* 0x000fe20000004200 */
[----:B------:R-:W-:Y:S01]  /*5a00*/  PRMT R207, R208, 0x7632, R207 ;  /* 0x00007632d0cf7816 */ /* 0x000fe200000000cf */
[----:B------:R-:W5:Y:S01]  /*5a10*/  MUFU.EX2 R211, R211 ;  /* 0x000000d300d37308 */ /* 0x000f620000000800 */
[----:B------:R-:W-:Y:S01]  /*5a20*/  PRMT R204, R206, 0x7632, R204 ;  /* 0x00007632cecc7816 */ /* 0x000fe200000000cc */
[--C-:B------:R-:W-:Y:S01]  /*5a30*/  FFMA.FTZ R169, R123, UR30, -R59.reuse ;  /* 0x0000001e7ba97c23 */ /* 0x100fe2000801083b */
[----:B------:R-:W-:Y:S01]  /*5a40*/  PRMT R90, R89, 0x7632, R90 ;  /* 0x00007632595a7816 */ /* 0x000fe2000000005a */
[----:B------:R-:W-:Y:S01]  /*5a50*/  MUFU.EX2 R210, R210 ;  /* 0x000000d200d27308 */ /* 0x000fe20000000800 */
[--C-:B------:R-:W-:Y:S01]  /*5a60*/  HSET2.LE.AND R14, R14, R52.reuse, PT ;  /* 0x000000340e0e7233 */ /* 0x100fe20003803000 */
[----:B------:R-:W-:Y:S01]  /*5a70*/  FFMA.FTZ R167, R58, UR30, -R59 ;  /* 0x0000001e3aa77c23 */ /* 0x000fe2000801083b */
[--C-:B------:R-:W-:Y:S01]  /*5a80*/  HSET2.LE.AND R13, R13, R52.reuse, PT ;  /* 0x000000340d0d7233 */ /* 0x100fe20003803000 */
[----:B------:R-:W2:Y:S01]  /*5a90*/  MUFU.EX2 R200, R200 ;  /* 0x000000c800c87308 */ /* 0x000ea20000000800 */
[--C-:B------:R-:W-:Y:S01]  /*5aa0*/  HSET2.LE.AND R12, R12, R52.reuse, PT ;  /* 0x000000340c0c7233 */ /* 0x100fe20003803000 */
[----:B------:R-:W-:Y:S01]  /*5ab0*/  FFMA.FTZ R166, R55, UR30, -R54 ;  /* 0x0000001e37a67c23 */ /* 0x000fe20008010836 */
[----:B------:R-:W-:Y:S01]  /*5ac0*/  PRMT R130, R213, 0x5410, R212 ;  /* 0x00005410d5827816 */ /* 0x000fe200000000d4 */
[----:B------:R-:W-:Y:S01]  /*5ad0*/  MUFU.EX2 R199, R199 ;  /* 0x000000c700c77308 */ /* 0x000fe20000000800 */
[----:B------:R-:W-:Y:S01]  /*5ae0*/  PRMT R131, R208, 0x5410, R207 ;  /* 0x00005410d0837816 */ /* 0x000fe200000000cf */
[----:B------:R-:W-:Y:S01]  /*5af0*/  FFMA.FTZ R165, R53, UR30, -R54 ;  /* 0x0000001e35a57c23 */ /* 0x000fe20008010836 */
[----:B------:R-:W-:Y:S01]  /*5b00*/  PRMT R16, R206, 0x5410, R204 ;  /* 0x00005410ce107816 */ /* 0x000fe200000000cc */
[----:B------:R-:W2:Y:S01]  /*5b10*/  MUFU.EX2 R198, R198 ;  /* 0x000000c600c67308 */ /* 0x000ea20000000800 */
[C---:B------:R-:W-:Y:S01]  /*5b20*/  PRMT R98, R74.reuse, 0x7772, RZ ;  /* 0x000077724a627816 */ /* 0x040fe200000000ff */
[----:B------:R-:W-:Y:S01]  /*5b30*/  LDSM.16.MT88.4 R36, [R67+0x19000] ;  /* 0x019000004324783b */ /* 0x000fe20000004200 */
[----:B------:R-:W-:Y:S01]  /*5b40*/  PRMT R97, R74, 0x7773, RZ ;  /* 0x000077734a617816 */ /* 0x000fe200000000ff */
[----:B------:R-:W-:Y:S01]  /*5b50*/  MUFU.EX2 R169, R169 ;  /* 0x000000a900a97308 */ /* 0x000fe20000000800 */
[----:B------:R-:W-:Y:S01]  /*5b60*/  SHF.R.U32.HI R89, RZ, 0x18, R89 ;  /* 0x00000018ff597819 */ /* 0x000fe20000011659 */
[--C-:B------:R-:W-:Y:S01]  /*5b70*/  FFMA.FTZ R176, R133, UR30, -R59.reuse ;  /* 0x0000001e85b07c23 */ /* 0x100fe2000801083b */
[----:B------:R-:W-:Y:S01]  /*5b80*/  LOP3.LUT R90, R90, 0xff, RZ, 0xc0, !PT ;  /* 0x000000ff5a5a7812 */ /* 0x000fe200078ec0ff */
[----:B------:R-:W2:Y:S01]  /*5b90*/  MUFU.EX2 R167, R167 ;  /* 0x000000a700a77308 */ /* 0x000ea20000000800 */
[----:B---3--:R-:W-:Y:S01]  /*5ba0*/  F2FP.BF16.F32.PACK_AB R197, R226, R230 ;  /* 0x000000e6e2c5723e */ /* 0x008fe200000010ff */
[----:B------:R-:W-:Y:S01]  /*5bb0*/  FFMA.FTZ R170, R132, UR30, -R59 ;  /* 0x0000001e84aa7c23 */ /* 0x000fe2000801083b */
[----:B------:R-:W-:Y:S01]  /*5bc0*/  LOP3.LUT R130, R130, R14, RZ, 0xc0, !PT ;  /* 0x0000000e82827212 */ /* 0x000fe200078ec0ff */
[----:B------:R-:W-:Y:S01]  /*5bd0*/  MUFU.EX2 R166, R166 ;  /* 0x000000a600a67308 */ /* 0x000fe20000000800 */
[----:B------:R-:W-:Y:S01]  /*5be0*/  LOP3.LUT R131, R131, R13, RZ, 0xc0, !PT ;  /* 0x0000000d83837212 */ /* 0x000fe200078ec0ff */
[--C-:B------:R-:W-:Y:S01]  /*5bf0*/  FFMA.FTZ R175, R57, UR30, -R54.reuse ;  /* 0x0000001e39af7c23 */ /* 0x100fe20008010836 */
[----:B------:R-:W-:Y:S01]  /*5c00*/  LOP3.LUT R16, R16, R12, RZ, 0xc0, !PT ;  /* 0x0000000c10107212 */ /* 0x000fe200078ec0ff */
[----:B------:R-:W3:Y:S01]  /*5c10*/  MUFU.EX2 R165, R165 ;  /* 0x000000a500a57308 */ /* 0x000ee20000000800 */
[----:B------:R-:W3:Y:S01]  /*5c20*/  LDSM.16.MT88.4 R12, [R67+0x1a800] ;  /* 0x01a80000430c783b */ /* 0x000ee20000004200 */
[----:B------:R-:W-:Y:S01]  /*5c30*/  LOP3.LUT R19, R17, 0xff, RZ, 0xc0, !PT ;  /* 0x000000ff11137812 */ /* 0x000fe200078ec0ff */
[----:B------:R-:W-:Y:S01]  /*5c40*/  FFMA.FTZ R168, R56, UR30, -R54 ;  /* 0x0000001e38a87c23 */ /* 0x000fe20008010836 */
[----:B------:R-:W-:Y:S01]  /*5c50*/  PRMT R18, R98, 0x5410, R97 ;  /* 0x0000541062127816 */ /* 0x000fe20000000061 */
[C---:B----4-:R-:W-:Y:S01]  /*5c60*/  HMMA.16816.F32.BF16 R140, R128.reuse, R144, RZ ;  /* 0x00000090808c723c */ /* 0x050fe200000418ff */
[----:B------:R-:W-:Y:S01]  /*5c70*/  PRMT R17, R90, 0x5410, R89 ;  /* 0x000054105a117816 */ /* 0x000fe20000000059 */
[----:B------:R-:W-:Y:S01]  /*5c80*/  MUFU.EX2 R176, R176 ;  /* 0x000000b000b07308 */ /* 0x000fe20000000800 */
[----:B------:R-:W-:Y:S01]  /*5c90*/  PRMT R99, R74, 0x7771, RZ ;  /* 0x000077714a637816 */ /* 0x000fe200000000ff */
[----:B------:R-:W-:Y:S01]  /*5ca0*/  LDSM.16.MT88.4 R56, [R67+0x19800] ;  /* 0x019800004338783b */ /* 0x000fe20000004200 */
[----:B------:R-:W-:Y:S01]  /*5cb0*/  PRMT R196, R197, 0x7632, R196 ;  /* 0x00007632c5c47816 */ /* 0x000fe200000000c4 */
[----:B------:R-:W4:Y:S01]  /*5cc0*/  MUFU.EX2 R170, R170 ;  /* 0x000000aa00aa7308 */ /* 0x000f220000000800 */
[----:B------:R-:W-:Y:S01]  /*5cd0*/  F2FP.BF16.F32.PACK_AB R195, R219, R221 ;  /* 0x000000dddbc3723e */ /* 0x000fe200000010ff */
[C---:B------:R-:W-:Y:S01]  /*5ce0*/  HMMA.16816.F32.BF16 R144, R128.reuse, R146, RZ ;  /* 0x000000928090723c */ /* 0x040fe200000418ff */
[----:B------:R-:W-:Y:S01]  /*5cf0*/  LOP3.LUT R40, R18, 0xff00ff, RZ, 0xc0, !PT ;  /* 0x00ff00ff12287812 */ /* 0x000fe200078ec0ff */
[----:B------:R-:W-:Y:S01]  /*5d00*/  MUFU.EX2 R175, R175 ;  /* 0x000000af00af7308 */ /* 0x000fe20000000800 */
[----:B------:R-:W-:Y:S01]  /*5d10*/  HSET2.LE.AND R17, R17, R52, PT ;  /* 0x0000003411117233 */ /* 0x000fe20003803000 */
[----:B------:R-:W-:Y:S01]  /*5d20*/  IMAD.IADD R238, R186, 0x1, R229 ;  /* 0x00000001baee7824 */ /* 0x000fe200078e02e5 */
[----:B------:R-:W-:Y:S01]  /*5d30*/  PRMT R18, R19, 0x5410, R99 ;  /* 0x0000541013127816 */ /* 0x000fe20000000063 */
[----:B------:R-:W4:Y:S01]  /*5d40*/  MUFU.EX2 R168, R168 ;  /* 0x000000a800a87308 */ /* 0x000f220000000800 */
[----:B------:R-:W-:Y:S01]  /*5d50*/  PRMT R19, R197, 0x5410, R196 ;  /* 0x00005410c5137816 */ /* 0x000fe200000000c4 */
[----:B-1----:R-:W-:Y:S01]  /*5d60*/  HMMA.16816.F32.BF16 R44, R128, R48, RZ ;  /* 0x00000030802c723c */ /* 0x002fe200000418ff */
[----:B------:R-:W-:Y:S01]  /*5d70*/  PRMT R194, R195, 0x7632, R194 ;  /* 0x00007632c3c27816 */ /* 0x000fe200000000c2 */
[----:B------:R-:W-:Y:S01]  /*5d80*/  LDSM.16.MT88.4 R152, [R238+0x18000] ;  /* 0x01800000ee98783b */ /* 0x000fe20000004200 */
[----:B------:R-:W-:Y:S01]  /*5d90*/  F2FP.BF16.F32.PACK_AB R193, R218, R220 ;  /* 0x000000dcdac1723e */ /* 0x000fe200000010ff */
[----:B------:R-:W-:Y:S01]  /*5da0*/  IMAD.IADD R228, R24, 0x1, R238 ;  /* 0x0000000118e47824 */ /* 0x000fe200078e02ee */
[----:B------:R-:W-:-:S02]  /*5db0*/  LOP3.LUT R17, R19, R17, RZ, 0xc0, !PT ;  /* 0x0000001113117212 */ /* 0x000fc400078ec0ff */
[--C-:B------:R-:W-:Y:S01]  /*5dc0*/  HSET2.LE.AND R18, R18, R52.reuse, PT ;  /* 0x0000003412127233 */ /* 0x100fe20003803000 */
[C---:B------:R-:W-:Y:S01]  /*5dd0*/  HMMA.16816.F32.BF16 R76, R128.reuse, R80, RZ ;  /* 0x00000050804c723c */ /* 0x040fe200000418ff */
[----:B------:R-:W-:Y:S01]  /*5de0*/  HSET2.LE.AND R19, R40, R52, PT ;  /* 0x0000003428137233 */ /* 0x000fe20003803000 */
[----:B------:R-:W-:Y:S01]  /*5df0*/  LDSM.16.MT88.4 R160, [R228+0x18000] ;  /* 0x01800000e4a0783b */ /* 0x000fe20000004200 */
[----:B------:R-:W-:Y:S02]  /*5e00*/  PRMT R40, R195, 0x5410, R194 ;  /* 0x00005410c3287816 */ /* 0x000fe400000000c2 */
[C---:B------:R-:W-:Y:S02]  /*5e10*/  PRMT R192, R193.reuse, 0x7632, R192 ;  /* 0x00007632c1c07816 */ /* 0x040fe400000000c0 */
[----:B------:R-:W-:Y:S01]  /*5e20*/  LOP3.LUT R18, R40, R18, RZ, 0xc0, !PT ;  /* 0x0000001228127212 */ /* 0x000fe200078ec0ff */
[----:B------:R-:W-:Y:S01]  /*5e30*/  HMMA.16816.F32.BF16 R48, R128, R50, RZ ;  /* 0x000000328030723c */ /* 0x000fe200000418ff */
[----:B------:R-:W-:-:S02]  /*5e40*/  PRMT R40, R193, 0x5410, R192 ;  /* 0x00005410c1287816 */ /* 0x000fc400000000c0 */
[----:B-----5:R-:W-:Y:S02]  /*5e50*/  F2FP.BF16.F32.PACK_AB R189, R209, R214 ;  /* 0x000000d6d1bd723e */ /* 0x020fe400000010ff */
[----:B------:R-:W-:Y:S01]  /*5e60*/  LOP3.LUT R19, R40, R19, RZ, 0xc0, !PT ;  /* 0x0000001328137212 */ /* 0x000fe200078ec0ff */
[----:B------:R-:W-:Y:S01]  /*5e70*/  IMAD.U32 R40, RZ, RZ, UR27 ;  /* 0x0000001bff287e24 */ /* 0x000fe2000f8e00ff */
[----:B------:R-:W-:Y:S01]  /*5e80*/  F2FP.BF16.F32.PACK_AB R191, R211, R215 ;  /* 0x000000d7d3bf723e */ /* 0x000fe200000010ff */
[----:B------:R-:W-:Y:S01]  /*5e90*/  HMMA.16816.F32.BF16 R80, R128, R82, RZ ;  /* 0x000000528050723c */ /* 0x000fe200000418ff */
[----:B------:R-:W-:Y:S02]  /*5ea0*/  PRMT R188, R189, 0x7632, R188 ;  /* 0x00007632bdbc7816 */ /* 0x000fe400000000bc */
[----:B------:R-:W-:Y:S02]  /*5eb0*/  LOP3.LUT R40, R40, UR35, R135, 0x96, !PT ;  /* 0x0000002328287c12 */ /* 0x000fe4000f8e9687 */
[----:B------:R-:W-:-:S02]  /*5ec0*/  PRMT R190, R191, 0x7632, R190 ;  /* 0x00007632bfbe7816 */ /* 0x000fc400000000be */
[----:B--2---:R-:W-:Y:S01]  /*5ed0*/  F2FP.BF16.F32.PACK_AB R187, R200, R210 ;  /* 0x000000d2c8bb723e */ /* 0x004fe200000010ff */
[C---:B------:R-:W-:Y:S01]  /*5ee0*/  HMMA.16816.F32.BF16 R140, R16.reuse, R4, R140 ;  /* 0x00000004108c723c */ /* 0x040fe2000004188c */
[----:B------:R-:W-:Y:S01]  /*5ef0*/  IMAD.WIDE.U32 R40, R40, -0x326172a9, RZ ;  /* 0xcd9e8d5728287825 */ /* 0x000fe200078e00ff */
[----:B------:R-:W-:Y:S02]  /*5f00*/  F2FP.BF16.F32.PACK_AB R182, R198, R199 ;  /* 0x000000c7c6b6723e */ /* 0x000fe400000010ff */
[----:B------:R-:W-:Y:S02]  /*5f10*/  PRMT R183, R187, 0x7632, R183 ;  /* 0x00007632bbb77816 */ /* 0x000fe400000000b7 */
[----:B------:R-:W-:Y:S02]  /*5f20*/  LOP3.LUT R138, R40, UR19, R107, 0x96, !PT ;  /* 0x00000013288a7c12 */ /* 0x000fe4000f8e966b */
[----:B------:R-:W-:Y:S01]  /*5f30*/  HMMA.16816.F32.BF16 R144, R16, R6, R144 ;  /* 0x000000061090723c */ /* 0x000fe20000041890 */
[----:B------:R-:W1:Y:S01]  /*5f40*/  LDSM.16.MT88.4 R4, [R67+0x1c800] ;  /* 0x01c800004304783b */ /* 0x000e620000004200 */
[----:B------:R-:W-:Y:S01]  /*5f50*/  PRMT R181, R182, 0x7632, R181 ;  /* 0x00007632b6b57816 */ /* 0x000fe200000000b5 */
[----:B------:R-:W-:Y:S01]  /*5f60*/  IMAD.WIDE.U32 R138, R138, -0x2daee0ad, RZ ;  /* 0xd2511f538a8a7825 */ /* 0x000fe200078e00ff */
[----:B------:R-:W-:-:S02]  /*5f70*/  F2FP.BF16.F32.PACK_AB R174, R167, R169 ;  /* 0x000000a9a7ae723e */ /* 0x000fc400000010ff */
[----:B---3--:R-:W-:Y:S02]  /*5f80*/  F2FP.BF16.F32.PACK_AB R172, R165, R166 ;  /* 0x000000a6a5ac723e */ /* 0x008fe400000010ff */
[C---:B------:R-:W-:Y:S01]  /*5f90*/  HMMA.16816.F32.BF16 R44, R16.reuse, R12, R44 ;  /* 0x0000000c102c723c */ /* 0x040fe2000004182c */
[----:B------:R-:W-:Y:S02]  /*5fa0*/  LOP3.LUT R12, R110, UR25, R41, 0x96, !PT ;  /* 0x000000196e0c7c12 */ /* 0x000fe4000f8e9629 */
[----:B------:R-:W2:Y:S01]  /*5fb0*/  LDSM.16.MT88.4 R40, [R67+0x1e800] ;  /* 0x01e800004328783b */ /* 0x000ea20000004200 */
[----:B------:R-:W-:Y:S02]  /*5fc0*/  PRMT R173, R174, 0x7632, R173 ;  /* 0x00007632aead7816 */ /* 0x000fe400000000ad */
[----:B------:R-:W-:Y:S01]  /*5fd0*/  IMAD.WIDE.U32 R136, R12, -0x2daee0ad, RZ ;  /* 0xd2511f530c887825 */ /* 0x000fe200078e00ff */
[----:B------:R-:W-:Y:S01]  /*5fe0*/  PRMT R171, R172, 0x7632, R171 ;  /* 0x00007632acab7816 */ /* 0x000fe200000000ab */
[----:B------:R-:W-:Y:S01]  /*5ff0*/  HMMA.16816.F32.BF16 R48, R16, R14, R48 ;  /* 0x0000000e1030723c */ /* 0x000fe20000041830 */
[----:B----4-:R-:W-:-:S02]  /*6000*/  F2FP.BF16.F32.PACK_AB R180, R170, R176 ;  /* 0x000000b0aab4723e */ /* 0x010fc400000010ff */
[----:B------:R-:W-:Y:S02]  /*6010*/  LOP3.LUT R12, R108, UR18, R137, 0x96, !PT ;  /* 0x000000126c0c7c12 */ /* 0x000fe4000f8e9689 */
[----:B------:R-:W-:Y:S02]  /*6020*/  LOP3.LUT R136, R136, UR16, R139, 0x96, !PT ;  /* 0x0000001088887c12 */ /* 0x000fe4000f8e968b */
[----:B------:R-:W-:Y:S01]  /*6030*/  PRMT R179, R180, 0x7632, R179 ;  /* 0x00007632b4b37816 */ /* 0x000fe200000000b3 */
[----:B------:R-:W-:Y:S01]  /*6040*/  IMAD.WIDE.U32 R134, R12, -0x326172a9, RZ ;  /* 0xcd9e8d570c867825 */ /* 0x000fe200078e00ff */
[----:B------:R-:W-:Y:S01]  /*6050*/  HMMA.16816.F32.BF16 R108, R128, R112, RZ ;  /* 0x00000070806c723c */ /* 0x000fe200000418ff */
[----:B------:R-:W-:Y:S02]  /*6060*/  F2FP.BF16.F32.PACK_AB R178, R168, R175 ;  /* 0x000000afa8b2723e */ /* 0x000fe400000010ff */
[----:B------:R-:W-:Y:S01]  /*6070*/  IMAD.WIDE.U32 R136, R136, -0x326172a9, RZ ;  /* 0xcd9e8d5788887825 */ /* 0x000fe200078e00ff */
[----:B------:R-:W-:-:S02]  /*6080*/  LOP3.LUT R12, R106, UR17, R135, 0x96, !PT ;  /* 0x000000116a0c7c12 */ /* 0x000fc4000f8e9687 */
[----:B------:R-:W-:Y:S02]  /*6090*/  PRMT R177, R178, 0x7632, R177 ;  /* 0x00007632b2b17816 */ /* 0x000fe400000000b1 */
[----:B------:R-:W-:Y:S01]  /*60a0*/  LOP3.LUT R134, R134, UR15, R137, 0x96, !PT ;  /* 0x0000000f86867c12 */ /* 0x000fe2000f8e9689 */
[----:B------:R-:W-:Y:S01]  /*60b0*/  IMAD.WIDE.U32 R12, R12, -0x2daee0ad, RZ ;  /* 0xd2511f530c0c7825 */ /* 0x000fe200078e00ff */
[----:B------:R-:W-:Y:S01]  /*60c0*/  HMMA.16816.F32.BF16 R112, R128, R114, RZ ;  /* 0x000000728070723c */ /* 0x000fe200000418ff */
[----:B------:R-:W-:Y:S02]  /*60d0*/  PRMT R66, R66, 0x7770, RZ ;  /* 0x0000777042427816 */ /* 0x000fe400000000ff */
[----:B------:R-:W-:Y:S01]  /*60e0*/  IMAD.WIDE.U32 R134, R134, -0x2daee0ad, RZ ;  /* 0xd2511f5386867825 */ /* 0x000fe200078e00ff */
[----:B------:R-:W-:Y:S02]  /*60f0*/  LOP3.LUT R138, R138, UR14, R13, 0x96, !PT ;  /* 0x0000000e8a8a7c12 */ /* 0x000fe4000f8e960d */
[----:B------:R-:W-:-:S02]  /*6100*/  ISETP.LE.U32.AND P3, PT, R66, UR6, PT ;  /* 0x0000000642007c0c */ /* 0x000fc4000bf63070 */
[C---:B-1----:R-:W-:Y:S01]  /*6110*/  HMMA.16816.F32.BF16 R76, R16.reuse, R4, R76 ;  /* 0x00000004104c723c */ /* 0x042fe2000004184c */
[----:B------:R-:W-:Y:S01]  /*6120*/  LOP3.LUT R4, R12, UR12, R135, 0x96, !PT ;  /* 0x0000000c0c047c12 */ /* 0x000fe2000f8e9687 */
[----:B------:R-:W-:Y:S01]  /*6130*/  IMAD.WIDE.U32 R138, R138, -0x326172a9, RZ ;  /* 0xcd9e8d578a8a7825 */ /* 0x000fe200078e00ff */
[----:B------:R-:W-:Y:S02]  /*6140*/  ISETP.GT.U32.AND P2, PT, R64, UR6, PT ;  /* 0x0000000640007c0c */ /* 0x000fe4000bf44070 */
[----:B------:R-:W-:Y:S01]  /*6150*/  ISETP.LE.U32.AND P0, PT, R65, UR6, PT ;  /* 0x0000000641007c0c */ /* 0x000fe2000bf03070 */
[----:B------:R-:W-:Y:S01]  /*6160*/  IMAD.WIDE.U32 R156, R4, -0x326172a9, RZ ;  /* 0xcd9e8d57049c7825 */ /* 0x000fe200078e00ff */
[----:B------:R-:W-:Y:S01]  /*6170*/  PRMT R4, R191, 0x5410, R190 ;  /* 0x00005410bf047816 */ /* 0x000fe200000000be */
[C---:B--2---:R-:W-:Y:S01]  /*6180*/  HMMA.16816.F32.BF16 R108, R16.reuse, R40, R108 ;  /* 0x00000028106c723c */ /* 0x044fe2000004186c */
[----:B------:R-:W-:Y:S01]  /*6190*/  LOP3.LUT R242, R136, UR13, R139, 0x96, !PT ;  /* 0x0000000d88f27c12 */ /* 0x000fe2000f8e968b */
[----:B------:R-:W-:Y:S01]  /*61a0*/  IMAD.MOV.U32 R13, RZ, RZ, R156 ;  /* 0x000000ffff0d7224 */ /* 0x000fe200078e009c */
[----:B------:R-:W-:Y:S01]  /*61b0*/  LOP3.LUT R235, R138, UR7, R157, 0x96, !PT ;  /* 0x000000078aeb7c12 */ /* 0x000fe2000f8e969d */
[----:B------:R-:W-:Y:S01]  /*61c0*/  @!P3 HFMA2.BF16_V2 R69, -RZ.H0_H0, RZ.H0_H0, -R213.H0_H0 ;  /* 0x200000ffff45b231 */ /* 0x000fe200003409d5 */
[----:B------:R-:W-:Y:S01]  /*61d0*/  PRMT R241, R156, 0x7771, RZ ;  /* 0x000077719cf17816 */ /* 0x000fe200000000ff */
[----:B------:R-:W-:Y:S01]  /*61e0*/  IMAD.WIDE.U32 R242, R242, -0x2daee0ad, RZ ;  /* 0xd2511f53f2f27825 */ /* 0x000fe200078e00ff */
[C---:B------:R-:W-:Y:S01]  /*61f0*/  PRMT R236, R235.reuse, 0x7632, R236 ;  /* 0x00007632ebec7816 */ /* 0x040fe200000000ec */
[C---:B------:R-:W-:Y:S01]  /*6200*/  HMMA.16816.F32.BF16 R80, R16.reuse, R6, R80 ;  /* 0x000000061050723c */ /* 0x040fe20000041850 */
[C---:B------:R-:W-:Y:S01]  /*6210*/  LOP3.LUT R106, R235.reuse, 0xffff, RZ, 0xc0, !PT ;  /* 0x0000ffffeb6a7812 */ /* 0x040fe200078ec0ff */
[----:B------:R-:W-:Y:S01]  /*6220*/  LDSM.16.MT88.4 R136, [R229+0x18000] ;  /* 0x01800000e588783b */ /* 0x000fe20000004200 */
[----:B------:R-:W-:Y:S01]  /*6230*/  LOP3.LUT R107, R235, 0xff, RZ, 0xc0, !PT ;  /* 0x000000ffeb6b7812 */ /* 0x000fe200078ec0ff */
[----:B------:R-:W-:Y:S01]  /*6240*/  @!P0 HFMA2.BF16_V2 R60, -RZ.H0_H0, RZ.H0_H0, -R225.H0_H0 ;  /* 0x200000ffff3c8231 */ /* 0x000fe200003409e1 */
[----:B------:R-:W-:Y:S01]  /*6250*/  SHF.R.U32.HI R235, RZ, 0x18, R235 ;  /* 0x00000018ffeb7819 */ /* 0x000fe200000116eb */
[----:B------:R-:W-:Y:S01]  /*6260*/  @P2 HFMA2.BF16_V2 R68, -RZ.H0_H0, RZ.H0_H0, -R212.H0_H0 ;  /* 0x200000ffff442231 */ /* 0x000fe200003409d4 */
[----:B------:R-:W-:Y:S01]  /*6270*/  LOP3.LUT R236, R236, 0xff, RZ, 0xc0, !PT ;  /* 0x000000ffecec7812 */ /* 0x000fe200078ec0ff */
[----:B------:R-:W-:Y:S01]  /*6280*/  HMMA.16816.F32.BF16 R112, R16, R42, R112 ;  /* 0x0000002a1070723c */ /* 0x000fe20000041870 */
[----:B------:R-:W-:-:S02]  /*6290*/  LOP3.LUT R13, R13, 0xff, RZ, 0xc0, !PT ;  /* 0x000000ff0d0d7812 */ /* 0x000fc400078ec0ff */
[----:B------:R-:W-:Y:S02]  /*62a0*/  SHF.R.U32.HI R106, RZ, 0x8, R106 ;  /* 0x00000008ff6a7819 */ /* 0x000fe4000001166a */
[----:B------:R-:W-:Y:S02]  /*62b0*/  PRMT R40, R236, 0x5410, R235 ;  /* 0x00005410ec287816 */ /* 0x000fe400000000eb */
[----:B------:R-:W-:Y:S01]  /*62c0*/  PRMT R13, R13, 0x5410, R241 ;  /* 0x000054100d0d7816 */ /* 0x000fe200000000f1 */
[----:B------:R-:W-:Y:S01]  /*62d0*/  HMMA.16816.F32.BF16 R148, R128, R152, RZ ;  /* 0x000000988094723c */ /* 0x000fe200000418ff */
[----:B------:R-:W-:Y:S02]  /*62e0*/  PRMT R12, R107, 0x5410, R106 ;  /* 0x000054106b0c7816 */ /* 0x000fe4000000006a */
[C---:B------:R-:W-:Y:S02]  /*62f0*/  PRMT R244, R156.reuse, 0x7773, RZ ;  /* 0x000077739cf47816 */ /* 0x040fe400000000ff */
[----:B------:R-:W-:-:S02]  /*6300*/  PRMT R237, R156, 0x7772, RZ ;  /* 0x000077729ced7816 */ /* 0x000fc400000000ff */
[--C-:B------:R-:W-:Y:S01]  /*6310*/  HSET2.LE.AND R40, R40, R52.reuse, PT ;  /* 0x0000003428287233 */ /* 0x100fe20003803000 */
[----:B------:R-:W-:Y:S01]  /*6320*/  HMMA.16816.F32.BF16 R152, R128, R154, RZ ;  /* 0x0000009a8098723c */ /* 0x000fe200000418ff */
[--C-:B------:R-:W-:Y:S02]  /*6330*/  HSET2.LE.AND R14, R13, R52.reuse, PT ;  /* 0x000000340d0e7233 */ /* 0x100fe40003803000 */
[----:B------:R-:W-:Y:S02]  /*6340*/  PRMT R15, R237, 0x5410, R244 ;  /* 0x00005410ed0f7816 */ /* 0x000fe400000000f4 */
[----:B------:R-:W-:Y:S02]  /*6350*/  PRMT R13, R189, 0x5410, R188 ;  /* 0x00005410bd0d7816 */ /* 0x000fe400000000bc */
[----:B------:R-:W-:Y:S02]  /*6360*/  HSET2.LE.AND R12, R12, R52, PT ;  /* 0x000000340c0c7233 */ /* 0x000fe40003803000 */
[----:B------:R-:W-:-:S02]  /*6370*/  LOP3.LUT R15, R15, 0xff00ff, RZ, 0xc0, !PT ;  /* 0x00ff00ff0f0f7812 */ /* 0x000fc400078ec0ff */
[----:B------:R-:W-:Y:S02]  /*6380*/  LOP3.LUT R13, R13, R40, RZ, 0xc0, !PT ;  /* 0x000000280d0d7212 */ /* 0x000fe400078ec0ff */
[----:B------:R-:W-:Y:S02]  /*6390*/  PRMT R40, R187, 0x5410, R183 ;  /* 0x00005410bb287816 */ /* 0x000fe400000000b7 */
[----:B------:R-:W-:Y:S02]  /*63a0*/  LOP3.LUT R12, R4, R12, RZ, 0xc0, !PT ;  /* 0x0000000c040c7212 */ /* 0x000fe400078ec0ff */
[----:B------:R-:W1:Y:S01]  /*63b0*/  LDSM.16.MT88.4 R4, [R67+0x1d000] ;  /* 0x01d000004304783b */ /* 0x000e620000004200 */
[----:B------:R-:W-:Y:S02]  /*63c0*/  HSET2.LE.AND R15, R15, R52, PT ;  /* 0x000000340f0f7233 */ /* 0x000fe40003803000 */
[----:B------:R-:W-:Y:S02]  /*63d0*/  LOP3.LUT R14, R40, R14, RZ, 0xc0, !PT ;  /* 0x0000000e280e7212 */ /* 0x000fe400078ec0ff */
[----:B------:R-:W-:-:S02]  /*63e0*/  PRMT R40, R182, 0x5410, R181 ;  /* 0x00005410b6287816 */ /* 0x000fc400000000b5 */
[----:B------:R-:W-:Y:S02]  /*63f0*/  PRMT R240, R242, 0x7771, RZ ;  /* 0x00007771f2f07816 */ /* 0x000fe400000000ff */
[----:B------:R-:W-:Y:S02]  /*6400*/  LOP3.LUT R15, R40, R15, RZ, 0xc0, !PT ;  /* 0x0000000f280f7212 */ /* 0x000fe400078ec0ff */
[C---:B------:R-:W-:Y:S01]  /*6410*/  PRMT R239, R242.reuse, 0x7772, RZ ;  /* 0x00007772f2ef7816 */ /* 0x040fe200000000ff */
[----:B------:R-:W-:Y:S01]  /*6420*/  LDSM.16.MT88.4 R40, [R67+0x1d800] ;  /* 0x01d800004328783b */ /* 0x000fe20000004200 */
[----:B------:R-:W-:Y:S02]  /*6430*/  PRMT R123, R242, 0x7773, RZ ;  /* 0x00007773f27b7816 */ /* 0x000fe400000000ff */
[----:B------:R-:W-:Y:S01]  /*6440*/  LOP3.LUT R134, R134, UR4, R243, 0x96, !PT ;  /* 0x0000000486867c12 */ /* 0x000fe2000f8e96f3 */
[----:B------:R-:W-:Y:S01]  /*6450*/  HMMA.16816.F32.BF16 R44, R12, R20, R44 ;  /* 0x000000140c2c723c */ /* 0x000fe2000004182c */
[----:B------:R-:W-:-:S02]  /*6460*/  LOP3.LUT R62, R62, 0xffff, RZ, 0xc0, !PT ;  /* 0x0000ffff3e3e7812 */ /* 0x000fc400078ec0ff */
[C---:B------:R-:W-:Y:S02]  /*6470*/  LOP3.LUT R222, R134.reuse, 0xffff, RZ, 0xc0, !PT ;  /* 0x0000ffff86de7812 */ /* 0x040fe400078ec0ff */
[C---:B------:R-:W-:Y:S02]  /*6480*/  LOP3.LUT R234, R134.reuse, 0xff, RZ, 0xc0, !PT ;  /* 0x000000ff86ea7812 */ /* 0x040fe400078ec0ff */
[----:B------:R-:W-:Y:S01]  /*6490*/  SHF.R.U32.HI R222, RZ, 0x8, R222 ;  /* 0x00000008ffde7819 */ /* 0x000fe200000116de */
[----:B------:R-:W-:Y:S01]  /*64a0*/  HMMA.16816.F32.BF16 R48, R12, R22, R48 ;  /* 0x000000160c30723c */ /* 0x000fe20000041830 */
[----:B------:R-:W2:Y:S01]  /*64b0*/  LDSM.16.MT88.4 R20, [R67+0x1f000] ;  /* 0x01f000004314783b */ /* 0x000ea20000004200 */
[----:B------:R-:W-:Y:S02]  /*64c0*/  PRMT R232, R134, 0x7632, R232 ;  /* 0x0000763286e87816 */ /* 0x000fe400000000e8 */
[----:B------:R-:W-:Y:S02]  /*64d0*/  SHF.R.U32.HI R233, RZ, 0x18, R134 ;  /* 0x00000018ffe97819 */ /* 0x000fe40000011686 */
[----:B------:R-:W-:-:S02]  /*64e0*/  LOP3.LUT R232, R232, 0xff, RZ, 0xc0, !PT ;  /* 0x000000ffe8e87812 */ /* 0x000fc400078ec0ff */
[C---:B------:R-:W-:Y:S01]  /*64f0*/  HMMA.16816.F32.BF16 R140, R12.reuse, R36, R140 ;  /* 0x000000240c8c723c */ /* 0x040fe2000004188c */
[----:B------:R-:W-:Y:S02]  /*6500*/  @!P0 PRMT R225, R60, 0x5410, RZ ;  /* 0x000054103ce18816 */ /* 0x000fe400000000ff */
[----:B------:R-:W-:Y:S02]  /*6510*/  ISETP.GT.U32.AND P6, PT, R63, UR6, PT ;  /* 0x000000063f007c0c */ /* 0x000fe4000bfc4070 */
[----:B------:R-:W-:Y:S01]  /*6520*/  ISETP.LE.U32.AND P5, PT, R61, UR6, PT ;  /* 0x000000063d007c0c */ /* 0x000fe2000bfa3070 */
[----:B------:R-:W-:Y:S01]  /*6530*/  STG.E.U16 desc[UR28][R10.64], R225 ;  /* 0x000000e10a007986 */ /* 0x000fe2000c10151c */
[----:B------:R-:W-:Y:S01]  /*6540*/  ISETP.LE.U32.AND P0, PT, R62, UR6, PT ;  /* 0x000000063e007c0c */ /* 0x000fe2000bf03070 */
[----:B-1----:R-:W-:Y:S01]  /*6550*/  HMMA.16816.F32.BF16 R76, R12, R4, R76 ;  /* 0x000000040c4c723c */ /* 0x002fe2000004184c */
[----:B------:R-:W-:Y:S01]  /*6560*/  IMAD.MOV.U32 R4, RZ, RZ, R242 ;  /* 0x000000ffff047224 */ /* 0x000fe200078e00f2 */
[----:B------:R-:W-:-:S02]  /*6570*/  PRMT R5, R232, 0x5410, R233 ;  /* 0x00005410e8057816 */ /* 0x000fc400000000e9 */
[----:B------:R-:W-:Y:S02]  /*6580*/  ISETP.GT.U32.AND P1, PT, R73, UR6, PT ;  /* 0x0000000649007c0c */ /* 0x000fe4000bf24070 */
[----:B------:R-:W-:Y:S02]  /*6590*/  ISETP.LE.U32.AND P4, PT, R75, UR6, PT ;  /* 0x000000064b007c0c */ /* 0x000fe4000bf83070 */
[C---:B------:R-:W-:Y:S01]  /*65a0*/  HMMA.16816.F32.BF16 R80, R12.reuse, R6, R80 ;  /* 0x000000060c50723c */ /* 0x040fe20000041850 */
[----:B------:R-:W-:Y:S01]  /*65b0*/  LOP3.LUT R6, R4, 0xff, RZ, 0xc0, !PT ;  /* 0x000000ff04067812 */ /* 0x000fe200078ec0ff */
[----:B------:R-:W-:Y:S01]  /*65c0*/  @!P5 HFMA2.BF16_V2 R71, -RZ.H0_H0, RZ.H0_H0, -R217.H0_H0 ;  /* 0x200000ffff47d231 */ /* 0x000fe200003409d9 */
[----:B------:R-:W-:Y:S01]  /*65d0*/  PRMT R7, R239, 0x5410, R123 ;  /* 0x00005410ef077816 */ /* 0x000fe2000000007b */
[----:B------:R-:W-:Y:S01]  /*65e0*/  @!P0 HFMA2.BF16_V2 R72, -RZ.H0_H0, RZ.H0_H0, -R223.H0_H0 ;  /* 0x200000ffff488231 */ /* 0x000fe200003409df */
[----:B------:R-:W-:Y:S01]  /*65f0*/  PRMT R6, R6, 0x5410, R240 ;  /* 0x0000541006067816 */ /* 0x000fe200000000f0 */
[----:B------:R-:W-:Y:S01]  /*6600*/  @P6 HFMA2.BF16_V2 R87, -RZ.H0_H0, RZ.H0_H0, -R208.H0_H0 ;  /* 0x200000ffff576231 */ /* 0x000fe200003409d0 */
[----:B------:R-:W-:Y:S01]  /*6610*/  LOP3.LUT R7, R7, 0xff00ff, RZ, 0xc0, !PT ;  /* 0x00ff00ff07077812 */ /* 0x000fe200078ec0ff */
[----:B------:R-:W-:Y:S01]  /*6620*/  HMMA.16816.F32.BF16 R144, R12, R38, R144 ;  /* 0x000000260c90723c */ /* 0x000fe20000041890 */
[----:B------:R-:W-:Y:S01]  /*6630*/  PRMT R4, R234, 0x5410, R222 ;  /* 0x00005410ea047816 */ /* 0x000fe200000000de */
[----:B------:R-:W-:Y:S01]  /*6640*/  LDSM.16.MT88.4 R36, [R67+0x1f800] ;  /* 0x01f800004324783b */ /* 0x000fe20000004200 */
[----:B------:R-:W-:Y:S01]  /*6650*/  HSET2.LE.AND R6, R6, R52, PT ;  /* 0x0000003406067233 */ /* 0x000fe20003803000 */
[----:B------:R-:W-:Y:S01]  /*6660*/  @!P4 HFMA2.BF16_V2 R70, -RZ.H0_H0, RZ.H0_H0, -R216.H0_H0 ;  /* 0x200000ffff46c231 */ /* 0x000fe200003409d8 */
[--C-:B------:R-:W-:Y:S01]  /*6670*/  HSET2.LE.AND R7, R7, R52.reuse, PT ;  /* 0x0000003407077233 */ /* 0x100fe20003803000 */
[----:B------:R-:W-:Y:S01]  /*6680*/  @P1 HFMA2.BF16_V2 R88, -RZ.H0_H0, RZ.H0_H0, -R207.H0_H0 ;  /* 0x200000ffff581231 */ /* 0x000fe200003409cf */
[--C-:B------:R-:W-:Y:S01]  /*6690*/  HSET2.LE.AND R4, R4, R52.reuse, PT ;  /* 0x0000003404047233 */ /* 0x100fe20003803000 */
[----:B------:R-:W-:Y:S01]  /*66a0*/  HMMA.16816.F32.BF16 R132, R128, R136, RZ ;  /* 0x000000888084723c */ /* 0x000fe200000418ff */
[----:B------:R-:W-:-:S02]  /*66b0*/  HSET2.LE.AND R5, R5, R52, PT ;  /* 0x0000003405057233 */ /* 0x000fc40003803000 */
[----:B------:R-:W1:Y:S01]  /*66c0*/  LDSM.16.MT88.4 R52, [R67+0x1b800] ;  /* 0x01b800004334783b */ /* 0x000e620000004200 */
[----:B------:R-:W-:Y:S02]  /*66d0*/  @!P0 PRMT R223, R72, 0x5410, RZ ;  /* 0x0000541048df8816 */ /* 0x000fe400000000ff */
[----:B------:R-:W-:Y:S02]  /*66e0*/  @!P5 PRMT R217, R71, 0x5410, RZ ;  /* 0x0000541047d9d816 */ /* 0x000fe400000000ff */
[----:B--2---:R-:W-:Y:S01]  /*66f0*/  HMMA.16816.F32.BF16 R108, R12, R20, R108 ;  /* 0x000000140c6c723c */ /* 0x004fe2000004186c */
[----:B------:R-:W-:Y:S01]  /*6700*/  PRMT R20, R174, 0x5410, R173 ;  /* 0x00005410ae147816 */ /* 0x000fe200000000ad */
[----:B------:R-:W-:Y:S01]  /*6710*/  STG.E.U16 desc[UR28][R10.64+0x2], R223 ;  /* 0x000002df0a007986 */ /* 0x000fe2000c10151c */
[----:B------:R-:W-:Y:S02]  /*6720*/  @!P4 PRMT R216, R70, 0x5410, RZ ;  /* 0x0000541046d8c816 */ /* 0x000fe400000000ff */
[----:B------:R-:W-:-:S02]  /*6730*/  LOP3.LUT R6, R20, R6, RZ, 0xc0, !PT ;  /* 0x0000000614067212 */ /* 0x000fc400078ec0ff */
[----:B------:R-:W-:Y:S01]  /*6740*/  PRMT R20, R172, 0x5410, R171 ;  /* 0x00005410ac147816 */ /* 0x000fe200000000ab */
[----:B------:R-:W-:Y:S01]  /*6750*/  HMMA.16816.F32.BF16 R112, R12, R22, R112 ;  /* 0x000000160c70723c */ /* 0x000fe20000041870 */
[----:B------:R-:W-:Y:S02]  /*6760*/  @!P3 PRMT R213, R69, 0x5410, RZ ;  /* 0x0000541045d5b816 */ /* 0x000fe400000000ff */
[----:B------:R-:W-:Y:S02]  /*6770*/  LOP3.LUT R7, R20, R7, RZ, 0xc0, !PT ;  /* 0x0000000714077212 */ /* 0x000fe400078ec0ff */
[----:B------:R-:W-:Y:S02]  /*6780*/  PRMT R20, R180, 0x5410, R179 ;  /* 0x00005410b4147816 */ /* 0x000fe400000000b3 */
[----:B------:R-:W-:Y:S01]  /*6790*/  @P2 PRMT R212, R68, 0x5410, RZ ;  /* 0x0000541044d42816 */ /* 0x000fe200000000ff */
[----:B------:R-:W-:Y:S01]  /*67a0*/  HMMA.16816.F32.BF16 R136, R128, R138, RZ ;  /* 0x0000008a8088723c */ /* 0x000fe200000418ff */
[----:B------:R-:W-:-:S02]  /*67b0*/  LOP3.LUT R4, R20, R4, RZ, 0xc0, !PT ;  /* 0x0000000414047212 */ /* 0x000fc400078ec0ff */
[----:B------:R-:W-:Y:S02]  /*67c0*/  PRMT R20, R178, 0x5410, R177 ;  /* 0x00005410b2147816 */ /* 0x000fe400000000b1 */
[----:B------:R-:W-:Y:S02]  /*67d0*/  @P1 PRMT R207, R88, 0x5410, RZ ;  /* 0x0000541058cf1816 */ /* 0x000fe400000000ff */
[----:B------:R-:W-:Y:S02]  /*67e0*/  LOP3.LUT R5, R20, R5, RZ, 0xc0, !PT ;  /* 0x0000000514057212 */ /* 0x000fe400078ec0ff */
[----:B------:R-:W2:Y:S01]  /*67f0*/  LDSM.16.MT88.4 R20, [R229+0x18800] ;  /* 0x01880000e514783b */ /* 0x000ea20000004200 */
[----:B------:R-:W-:Y:S02]  /*6800*/  ISETP.LE.U32.AND P3, PT, R91, UR6, PT ;  /* 0x000000065b007c0c */ /* 0x000fe4000bf63070 */
[----:B------:R-:W-:Y:S02]  /*6810*/  ISETP.LE.U32.AND P2, PT, R89, UR6, PT ;  /* 0x0000000659007c0c */ /* 0x000fe4000bf43070 */
[----:B------:R-:W-:Y:S01]  /*6820*/  HMMA.16816.F32.BF16 R140, R4, R56, R140 ;  /* 0x00000038048c723c */ /* 0x000fe2000004188c */
[----:B------:R-:W-:-:S02]  /*6830*/  ISETP.LE.U32.AND P1, PT, R90, UR6, PT ;  /* 0x000000065a007c0c */ /* 0x000fc4000bf23070 */
[----:B------:R-:W-:Y:S01]  /*6840*/  LDSM.16.MT88.4 R88, [R238+0x1c000] ;  /* 0x01c00000ee58783b */ /* 0x000fe20000004200 */
[----:B------:R-:W-:Y:S02]  /*6850*/  @P6 PRMT R208, R87, 0x5410, RZ ;  /* 0x0000541057d06816 */ /* 0x000fe400000000ff */
[----:B------:R-:W-:Y:S02]  /*6860*/  LOP3.LUT R106, R106, 0xffff, RZ, 0xc0, !PT ;  /* 0x0000ffff6a6a7812 */ /* 0x000fe400078ec0ff */
[C---:B------:R-:W-:Y:S01]  /*6870*/  HMMA.16816.F32.BF16 R144, R4.reuse, R58, R144 ;  /* 0x0000003a0490723c */ /* 0x040fe20000041890 */
[----:B------:R-:W3:Y:S01]  /*6880*/  LDSM.16.MT88.4 R56, [R238+0x18800] ;  /* 0x01880000ee38783b */ /* 0x000ee20000004200 */
[----:B------:R-:W-:Y:S01]  /*6890*/  @!P3 HFMA2.BF16_V2 R86, -RZ.H0_H0, RZ.H0_H0, -R206.H0_H0 ;  /* 0x200000ffff56b231 */ /* 0x000fe200003409ce */
[----:B------:R-:W-:Y:S01]  /*68a0*/  ISETP.GT.U32.AND P4, PT, R244, UR6, PT ;  /* 0x00000006f4007c0c */ /* 0x000fe2000bf84070 */
[----:B------:R-:W-:Y:S01]  /*68b0*/  @!P2 HFMA2.BF16_V2 R84, -RZ.H0_H0, RZ.H0_H0, -R196.H0_H0 ;  /* 0x200000ffff54a231 */ /* 0x000fe200003409c4 */
[----:B------:R-:W-:Y:S01]  /*68c0*/  ISETP.GT.U32.AND P5, PT, R241, UR6, PT ;  /* 0x00000006f1007c0c */ /* 0x000fe2000bfa4070 */
[----:B------:R-:W-:Y:S01]  /*68d0*/  @!P1 HFMA2.BF16_V2 R85, -RZ.H0_H0, RZ.H0_H0, -R197.H0_H0 ;  /* 0x200000ffff559231 */ /* 0x000fe200003409c5 */
[----:B------:R-:W-:Y:S01]  /*68e0*/  @!P3 PRMT R206, R86, 0x5410, RZ ;  /* 0x0000541056ceb816 */ /* 0x000fe200000000ff */
[----:B-1----:R-:W-:Y:S01]  /*68f0*/  HMMA.16816.F32.BF16 R44, R4, R52, R44 ;  /* 0x00000034042c723c */ /* 0x002fe2000004182c */
[----:B------:R-:W-:-:S02]  /*6900*/  @!P2 PRMT R196, R84, 0x5410, RZ ;  /* 0x0000541054c4a816 */ /* 0x000fc400000000ff */
[----:B------:R-:W-:Y:S02]  /*6910*/  @!P1 PRMT R197, R85, 0x5410, RZ ;  /* 0x0000541055c59816 */ /* 0x000fe400000000ff */
[----:B------:R-:W-:Y:S02]  /*6920*/  ISETP.GT.U32.AND P3, PT, R99, UR6, PT ;  /* 0x0000000663007c0c */ /* 0x000fe4000bf64070 */
[----:B------:R-:W-:Y:S01]  /*6930*/  ISETP.GT.U32.AND P1, PT, R98, UR6, PT ;  /* 0x0000000662007c0c */ /* 0x000fe2000bf24070 */
[----:B------:R-:W-:Y:S01]  /*6940*/  HMMA.16816.F32.BF16 R48, R4, R54, R48 ;  /* 0x000000360430723c */ /* 0x000fe20000041830 */
[----:B------:R-:W1:Y:S01]  /*6950*/  LDSM.16.MT88.4 R52, [R229+0x1a000] ;  /* 0x01a00000e534783b */ /* 0x000e620000004200 */
[----:B------:R-:W-:Y:S01]  /*6960*/  ISETP.GT.U32.AND P2, PT, R97, UR6, PT ;  /* 0x0000000661007c0c */ /* 0x000fe2000bf44070 */
[----:B------:R-:W-:Y:S01]  /*6970*/  @P4 HFMA2.BF16_V2 R116, -RZ.H0_H0, RZ.H0_H0, -R181.H0_H0 ;  /* 0x200000ffff744231 */ /* 0x000fe200003409b5 */
[----:B------:R-:W-:Y:S01]  /*6980*/  LOP3.LUT R126, R126, 0xffff, RZ, 0xc0, !PT ;  /* 0x0000ffff7e7e7812 */ /* 0x000fe200078ec0ff */
[----:B------:R-:W-:Y:S01]  /*6990*/  @P5 HFMA2.BF16_V2 R117, -RZ.H0_H0, RZ.H0_H0, -R183.H0_H0 ;  /* 0x200000ffff755231 */ /* 0x000fe200003409b7 */
[----:B------:R-:W-:-:S02]  /*69a0*/  LOP3.LUT R222, R222, 0xffff, RZ, 0xc0, !PT ;  /* 0x0000ffffdede7812 */ /* 0x000fc400078ec0ff */
[----:B------:R-:W-:Y:S01]  /*69b0*/  HMMA.16816.F32.BF16 R76, R4, R40, R76 ;  /* 0x00000028044c723c */ /* 0x000fe2000004184c */
[----:B------:R-:W-:Y:S01]  /*69c0*/  @P4 PRMT R181, R116, 0x5410, RZ ;  /* 0x0000541074b54816 */ /* 0x000fe200000000ff */
[----:B------:R-:W-:Y:S01]  /*69d0*/  @P3 HFMA2.BF16_V2 R95, -RZ.H0_H0, RZ.H0_H0, -R194.H0_H0 ;  /* 0x200000ffff5f3231 */ /* 0x000fe200003409c2 */
[----:B------:R-:W-:Y:S01]  /*69e0*/  ISETP.LE.U32.AND P4, PT, R233, UR6, PT ;  /* 0x00000006e9007c0c */ /* 0x000fe2000bf83070 */
[----:B------:R-:W-:Y:S01]  /*69f0*/  @P1 HFMA2.BF16_V2 R94, -RZ.H0_H0, RZ.H0_H0, -R193.H0_H0 ;  /* 0x200000ffff5e1231 */ /* 0x000fe200003409c1 */
[----:B------:R-:W-:Y:S02]  /*6a00*/  @P5 PRMT R183, R117, 0x5410, RZ ;  /* 0x0000541075b75816 */ /* 0x000fe400000000ff */
[----:B------:R-:W-:Y:S01]  /*6a10*/  @P3 PRMT R194, R95, 0x5410, RZ ;  /* 0x000054105fc23816 */ /* 0x000fe200000000ff */
[----:B--2---:R-:W-:Y:S01]  /*6a20*/  HMMA.16816.F32.BF16 R132, R16, R20, R132 ;  /* 0x000000141084723c */ /* 0x004fe20000041884 */
[----:B------:R-:W-:Y:S01]  /*6a30*/  ISETP.LE.U32.AND P3, PT, R107, UR6, PT ;  /* 0x000000066b007c0c */ /* 0x000fe2000bf63070 */
[----:B------:R-:W-:Y:S01]  /*6a40*/  @P2 HFMA2.BF16_V2 R93, -RZ.H0_H0, RZ.H0_H0, -R192.H0_H0 ;  /* 0x200000ffff5d2231 */ /* 0x000fe200003409c0 */
[----:B------:R-:W-:-:S02]  /*6a50*/  @P1 PRMT R193, R94, 0x5410, RZ ;  /* 0x000054105ec11816 */ /* 0x000fc400000000ff */
[----:B------:R-:W-:Y:S01]  /*6a60*/  ISETP.LE.U32.AND P1, PT, R235, UR6, PT ;  /* 0x00000006eb007c0c */ /* 0x000fe2000bf23070 */
[----:B------:R-:W-:Y:S01]  /*6a70*/  FADD.FTZ R235, R122, R121 ;  /* 0x000000797aeb7221 */ /* 0x000fe20000010000 */
[----:B------:R-:W-:Y:S01]  /*6a80*/  @P2 PRMT R192, R93, 0x5410, RZ ;  /* 0x000054105dc02816 */ /* 0x000fe200000000ff */
[----:B------:R-:W-:Y:S01]  /*6a90*/  HMMA.16816.F32.BF16 R136, R16, R22, R136 ;  /* 0x000000161088723c */ /* 0x000fe20000041888 */
[----:B------:R-:W2:Y:S01]  /*6aa0*/  LDSM.16.MT88.4 R20, [R228+0x18800] ;  /* 0x01880000e414783b */ /* 0x000ea20000004200 */
[----:B------:R-:W-:Y:S01]  /*6ab0*/  ISETP.LE.U32.AND P2, PT, R236, UR6, PT ;  /* 0x00000006ec007c0c */ /* 0x000fe2000bf43070 */
[----:B------:R-:W-:Y:S01]  /*6ac0*/  FADD.FTZ R236, R105, R104 ;  /* 0x0000006869ec7221 */ /* 0x000fe20000010000 */
[----:B------:R-:W-:Y:S01]  /*6ad0*/  FADD.FTZ R235, R119, R235 ;  /* 0x000000eb77eb7221 */ /* 0x000fe20000010000 */
[----:B------:R-:W-:Y:S01]  /*6ae0*/  ISETP.LE.U32.AND P5, PT, R234, UR6, PT ;  /* 0x00000006ea007c0c */ /* 0x000fe2000bfa3070 */
[----:B------:R-:W-:Y:S02]  /*6af0*/  @!P3 HFMA2.BF16_V2 R92, -RZ.H0_H0, RZ.H0_H0, -R191.H0_H0 ;  /* 0x200000ffff5cb231 */ /* 0x000fe400003409bf */
[----:B------:R-:W-:Y:S01]  /*6b00*/  FADD.FTZ R236, R120, R236 ;  /* 0x000000ec78ec7221 */ /* 0x000fe20000010000 */
[----:B------:R-:W-:Y:S01]  /*6b10*/  HMMA.16816.F32.BF16 R80, R4, R42, R80 ;  /* 0x0000002a0450723c */ /* 0x000fe20000041850 */
[----:B------:R-:W4:Y:S01]  /*6b20*/  LDSM.16.MT88.4 R40, [R229+0x1a800] ;  /* 0x01a80000e528783b */ /* 0x000f220000004200 */
[----:B------:R-:W-:Y:S01]  /*6b30*/  @!P1 HFMA2.BF16_V2 R101, -RZ.H0_H0, RZ.H0_H0, -R188.H0_H0 ;  /* 0x200000ffff659231 */ /* 0x000fe200003409bc */
[----:B------:R-:W-:Y:S01]  /*6b40*/  @!P3 PRMT R191, R92, 0x5410, RZ ;  /* 0x000054105cbfb816 */ /* 0x000fe200000000ff */
[----:B------:R-:W-:Y:S01]  /*6b50*/  FADD.FTZ R233, R118, R236 ;  /* 0x000000ec76e97221 */ /* 0x000fe20000010000 */
[----:B------:R-:W-:Y:S01]  /*6b60*/  ISETP.LE.U32.AND P3, PT, R106, UR6, PT ;  /* 0x000000066a007c0c */ /* 0x000fe2000bf63070 */
[----:B------:R-:W-:Y:S01]  /*6b70*/  FADD.FTZ R235, R127, R235 ;  /* 0x000000eb7feb7221 */ /* 0x000fe20000010000 */
[----:B------:R-:W-:Y:S01]  /*6b80*/  LDSM.16.MT88.4 R104, [R229+0x1e000] ;  /* 0x01e00000e568783b */ /* 0x000fe20000004200 */
[----:B---3--:R-:W-:Y:S01]  /*6b90*/  HMMA.16816.F32.BF16 R148, R16, R56, R148 ;  /* 0x000000381094723c */ /* 0x008fe20000041894 */
[----:B------:R-:W-:-:S02]  /*6ba0*/  IMAD.MOV.U32 R56, RZ, RZ, R156 ;  /* 0x000000ffff387224 */ /* 0x000fc400078e009c */
[----:B------:R-:W-:Y:S02]  /*6bb0*/  @!P2 HFMA2.BF16_V2 R102, -RZ.H0_H0, RZ.H0_H0, -R189.H0_H0 ;  /* 0x200000ffff66a231 */ /* 0x000fe400003409bd */
[----:B------:R-:W-:Y:S01]  /*6bc0*/  IMAD.MOV.U32 R57, RZ, RZ, R157 ;  /* 0x000000ffff397224 */ /* 0x000fe200078e009d */
[----:B------:R-:W-:Y:S01]  /*6bd0*/  @!P1 PRMT R188, R101, 0x5410, RZ ;  /* 0x0000541065bc9816 */ /* 0x000fe200000000ff */
[----:B------:R-:W-:Y:S02]  /*6be0*/  @!P5 HFMA2.BF16_V2 R124, -RZ.H0_H0, RZ.H0_H0, -R180.H0_H0 ;  /* 0x200000ffff7cd231 */ /* 0x000fe400003409b4 */
[----:B------:R-:W-:Y:S01]  /*6bf0*/  FADD.FTZ R230, R230, R235 ;  /* 0x000000ebe6e67221 */ /* 0x000fe20000010000 */
[----:B------:R-:W-:Y:S01]  /*6c00*/  @!P2 PRMT R189, R102, 0x5410, RZ ;  /* 0x0000541066bda816 */ /* 0x000fe200000000ff */
[----:B------:R-:W-:Y:S01]  /*6c10*/  HMMA.16816.F32.BF16 R156, R128, R160, RZ ;  /* 0x000000a0809c723c */ /* 0x000fe200000418ff */
[----:B------:R-:W-:Y:S01]  /*6c20*/  FADD.FTZ R231, R231, R233 ;  /* 0x000000e9e7e77221 */ /* 0x000fe20000010000 */
[----:B------:R-:W-:Y:S01]  /*6c30*/  @!P3 HFMA2.BF16_V2 R103, -RZ.H0_H0, RZ.H0_H0, -R190.H0_H0 ;  /* 0x200000ffff67b231 */ /* 0x000fe200003409be */
[----:B------:R-:W-:Y:S01]  /*6c40*/  @!P5 PRMT R180, R124, 0x5410, RZ ;  /* 0x000054107cb4d816 */ /* 0x000fe200000000ff */
[----:B------:R-:W-:Y:S01]  /*6c50*/  FADD.FTZ R230, R226, R230 ;  /* 0x000000e6e2e67221 */ /* 0x000fe20000010000 */
[----:B------:R-:W-:Y:S01]  /*6c60*/  ISETP.LE.U32.AND P5, PT, R232, UR6, PT ;  /* 0x00000006e8007c0c */ /* 0x000fe2000bfa3070 */
[----:B------:R-:W-:Y:S01]  /*6c70*/  IMAD.IADD R232, R186, 0x1, R229 ;  /* 0x00000001bae87824 */ /* 0x000fe200078e02e5 */
[----:B------:R-:W-:Y:S01]  /*6c80*/  @!P3 PRMT R190, R103, 0x5410, RZ ;  /* 0x0000541067beb816 */ /* 0x000fe200000000ff */
[C---:B------:R-:W-:Y:S01]  /*6c90*/  HMMA.16816.F32.BF16 R108, R4.reuse, R36, R108 ;  /* 0x00000024046c723c */ /* 0x040fe2000004186c */
[----:B------:R-:W-:Y:S01]  /*6ca0*/  FADD.FTZ R231, R227, R231 ;  /* 0x000000e7e3e77221 */ /* 0x000fe20000010000 */
[----:B------:R-:W-:Y:S01]  /*6cb0*/  FADD.FTZ R230, R220, R230 ;  /* 0x000000e6dce67221 */ /* 0x000fe20000010000 */
[----:B------:R-:W-:Y:S01]  /*6cc0*/  @!P4 HFMA2.BF16_V2 R32, -RZ.H0_H0, RZ.H0_H0, -R177.H0_H0 ;  /* 0x200000ffff20c231 */ /* 0x000fe200003409b1 */
[----:B------:R-:W-:Y:S01]  /*6cd0*/  PRMT R242, R242, 0x7770, RZ ;  /* 0x00007770f2f27816 */ /* 0x000fe200000000ff */
[----:B------:R-:W-:Y:S01]  /*6ce0*/  FADD.FTZ R231, R221, R231 ;  /* 0x000000e7dde77221 */ /* 0x000fe20000010000 */
[----:B------:R-:W-:Y:S01]  /*6cf0*/  FADD.FTZ R230, R218, R230 ;  /* 0x000000e6dae67221 */ /* 0x000fe20000010000 */
[----:B------:R-:W-:Y:S01]  /*6d00*/  ISETP.GT.U32.AND P2, PT, R240, UR6, PT ;  /* 0x00000006f0007c0c */ /* 0x000fe2000bf44070 */
[----:B------:R-:W-:Y:S01]  /*6d10*/  HMMA.16816.F32.BF16 R112, R4, R38, R112 ;  /* 0x000000260470723c */ /* 0x000fe20000041870 */
[----:B------:R-:W-:Y:S01]  /*6d20*/  FADD.FTZ R231, R219, R231 ;  /* 0x000000e7dbe77221 */ /* 0x000fe20000010000 */
[----:B------:R-:W-:Y:S01]  /*6d30*/  FADD.FTZ R230, R214, R230 ;  /* 0x000000e6d6e67221 */ /* 0x000fe20000010000 */
[----:B------:R-:W-:Y:S01]  /*6d40*/  @!P4 PRMT R177, R32, 0x5410, RZ ;  /* 0x0000541020b1c816 */ /* 0x000fe200000000ff */
[----:B------:R-:W-:-:S02]  /*6d50*/  @!P5 HFMA2.BF16_V2 R24, -RZ.H0_H0, RZ.H0_H0, -R178.H0_H0 ;  /* 0x200000ffff18d231 */ /* 0x000fc400003409b2 */
[----:B------:R-:W-:Y:S01]  /*6d60*/  FADD.FTZ R231, R215, R231 ;  /* 0x000000e7d7e77221 */ /* 0x000fe20000010000 */
[----:B------:R-:W-:Y:S01]  /*6d70*/  FADD.FTZ R230, R209, R230 ;  /* 0x000000e6d1e67221 */ /* 0x000fe20000010000 */
[----:B------:R-:W-:Y:S01]  /*6d80*/  ISETP.LE.U32.AND P4, PT, R222, UR6, PT ;  /* 0x00000006de007c0c */ /* 0x000fe2000bf83070 */
[----:B-1----:R-:W-:Y:S01]  /*6d90*/  HMMA.16816.F32.BF16 R36, R128, R52, RZ ;  /* 0x000000348024723c */ /* 0x002fe200000418ff */
[----:B------:R-:W-:Y:S01]  /*6da0*/  FADD.FTZ R231, R211, R231 ;  /* 0x000000e7d3e77221 */ /* 0x000fe20000010000 */
[----:B------:R-:W-:Y:S01]  /*6db0*/  FADD.FTZ R230, R199, R230 ;  /* 0x000000e6c7e67221 */ /* 0x000fe20000010000 */
[----:B------:R-:W-:Y:S01]  /*6dc0*/  ISETP.LE.U32.AND P3, PT, R242, UR6, PT ;  /* 0x00000006f2007c0c */ /* 0x000fe2000bf63070 */
[----:B------:R-:W-:Y:S02]  /*6dd0*/  @P2 HFMA2.BF16_V2 R30, -RZ.H0_H0, RZ.H0_H0, -R173.H0_H0 ;  /* 0x200000ffff1e2231 */ /* 0x000fe400003409ad */
[----:B------:R-:W-:Y:S01]  /*6de0*/  FADD.FTZ R231, R210, R231 ;  /* 0x000000e7d2e77221 */ /* 0x000fe20000010000 */
[----:B------:R-:W-:Y:S01]  /*6df0*/  ISETP.GT.U32.AND P1, PT, R239, UR6, PT ;  /* 0x00000006ef007c0c */ /* 0x000fe2000bf24070 */
[----:B------:R-:W-:Y:S01]  /*6e00*/  FADD.FTZ R198, R198, R230 ;  /* 0x000000e6c6c67221 */ /* 0x000fe20000010000 */
[----:B--2---:R-:W-:Y:S01]  /*6e10*/  HMMA.16816.F32.BF16 R156, R16, R20, R156 ;  /* 0x00000014109c723c */ /* 0x004fe2000004189c */
[----:B------:R-:W-:-:S02]  /*6e20*/  IMAD.MOV.U32 R20, RZ, RZ, R56 ;  /* 0x000000ffff147224 */ /* 0x000fc400078e0038 */
[----:B------:R-:W-:Y:S01]  /*6e30*/  FADD.FTZ R200, R200, R231 ;  /* 0x000000e7c8c87221 */ /* 0x000fe20000010000 */
[----:B------:R-:W-:Y:S02]  /*6e40*/  IMAD.MOV.U32 R21, RZ, RZ, R57 ;  /* 0x000000ffff157224 */ /* 0x000fe400078e0039 */
[----:B------:R-:W-:Y:S01]  /*6e50*/  FADD.FTZ R198, R175, R198 ;  /* 0x000000c6afc67221 */ /* 0x000fe20000010000 */
[----:B------:R-:W-:Y:S02]  /*6e60*/  @!P4 HFMA2.BF16_V2 R25, -RZ.H0_H0, RZ.H0_H0, -R179.H0_H0 ;  /* 0x200000ffff19c231 */ /* 0x000fe400003409b3 */
[----:B------:R-:W-:Y:S01]  /*6e70*/  FADD.FTZ R200, R176, R200 ;  /* 0x000000c8b0c87221 */ /* 0x000fe20000010000 */
[----:B------:R-:W-:Y:S01]  /*6e80*/  @!P5 PRMT R178, R24, 0x5410, RZ ;  /* 0x0000541018b2d816 */ /* 0x000fe200000000ff */
[----:B------:R-:W-:Y:S01]  /*6e90*/  HMMA.16816.F32.BF16 R52, R128, R54, RZ ;  /* 0x000000368034723c */ /* 0x000fe200000418ff */
[----:B------:R-:W-:Y:S01]  /*6ea0*/  FADD.FTZ R198, R168, R198 ;  /* 0x000000c6a8c67221 */ /* 0x000fe20000010000 */
[----:B------:R-:W-:Y:S01]  /*6eb0*/  FADD.FTZ R200, R170, R200 ;  /* 0x000000c8aac87221 */ /* 0x000fe20000010000 */
[----:B------:R-:W-:Y:S01]  /*6ec0*/  @!P3 HFMA2.BF16_V2 R31, -RZ.H0_H0, RZ.H0_H0, -R174.H0_H0 ;  /* 0x200000ffff1fb231 */ /* 0x000fe200003409ae */
[----:B------:R-:W-:Y:S01]  /*6ed0*/  @!P4 PRMT R179, R25, 0x5410, RZ ;  /* 0x0000541019b3c816 */ /* 0x000fe200000000ff */
[----:B------:R-:W-:Y:S01]  /*6ee0*/  FADD.FTZ R198, R166, R198 ;  /* 0x000000c6a6c67221 */ /* 0x000fe20000010000 */
[----:B------:R-:W-:-:S02]  /*6ef0*/  @P1 HFMA2.BF16_V2 R29, -RZ.H0_H0, RZ.H0_H0, -R172.H0_H0 ;  /* 0x200000ffff1d1231 */ /* 0x000fc400003409ac */
[----:B------:R-:W-:Y:S01]  /*6f00*/  FADD.FTZ R200, R169, R200 ;  /* 0x000000c8a9c87221 */ /* 0x000fe20000010000 */
[----:B------:R-:W-:Y:S01]  /*6f10*/  HMMA.16816.F32.BF16 R160, R128, R162, RZ ;  /* 0x000000a280a0723c */ /* 0x000fe200000418ff */
[----:B------:R-:W-:Y:S02]  /*6f20*/  @!P3 PRMT R174, R31, 0x5410, RZ ;  /* 0x000054101faeb816 */ /* 0x000fe400000000ff */
[----:B------:R-:W-:Y:S01]  /*6f30*/  @P2 PRMT R173, R30, 0x5410, RZ ;  /* 0x000054101ead2816 */ /* 0x000fe200000000ff */
[----:B------:R-:W-:Y:S01]  /*6f40*/  FADD.FTZ R219, R167, R200 ;  /* 0x000000c8a7db7221 */ /* 0x000fe20000010000 */
[----:B------:R-:W-:-:S03]  /*6f50*/  @P1 PRMT R172, R29, 0x5410, RZ ;  /* 0x000054101dac1816 */ /* 0x000fc600000000ff */
[C---:B------:R-:W-:Y:S01]  /*6f60*/  HMMA.16816.F32.BF16 R152, R16.reuse, R58, R152 ;  /* 0x0000003a1098723c */ /* 0x040fe20000041898 */
[----:B------:R-:W1:Y:S07]  /*6f70*/  LDSM.16.MT88.4 R56, [R238+0x1a000] ;  /* 0x01a00000ee38783b */ /* 0x000e6e0000004200 */
[C---:B----4-:R-:W-:Y:S08]  /*6f80*/  HMMA.16816.F32.BF16 R36, R16.reuse, R40, R36 ;  /* 0x000000281024723c */ /* 0x050ff00000041824 */
[----:B------:R-:W-:Y:S01]  /*6f90*/  HMMA.16816.F32.BF16 R40, R16, R42, R52 ;  /* 0x0000002a1028723c */ /* 0x000fe20000041834 */
[----:B------:R-:W-:-:S02]  /*6fa0*/  IMAD.MOV.U32 R54, RZ, RZ, R20 ;  /* 0x000000ffff367224 */ /* 0x000fc400078e0014 */
[----:B------:R-:W-:Y:S02]  /*6fb0*/  IMAD.MOV.U32 R55, RZ, RZ, R21 ;  /* 0x000000ffff377224 */ /* 0x000fe400078e0015 */
[----:B------:R-:W-:Y:S02]  /*6fc0*/  IMAD.MOV.U32 R66, RZ, RZ, R54 ;  /* 0x000000ffff427224 */ /* 0x000fe400078e0036 */
[----:B------:R-:W-:Y:S01]  /*6fd0*/  IMAD.MOV.U32 R67, RZ, RZ, R55 ;  /* 0x000000ffff437224 */ /* 0x000fe200078e0037 */
[----:B------:R-:W-:Y:S01]  /*6fe0*/  HMMA.16816.F32.BF16 R160, R16, R22, R160 ;  /* 0x0000001610a0723c */ /* 0x000fe200000418a0 */
[----:B------:R-:W2:Y:S07]  /*6ff0*/  LDSM.16.MT88.4 R20, [R238+0x1a800] ;  /* 0x01a80000ee14783b */ /* 0x000eae0000004200 */
[C---:B------:R-:W-:Y:S08]  /*7000*/  HMMA.16816.F32.BF16 R84, R128.reuse, R88, RZ ;  /* 0x000000588054723c */ /* 0x040ff000000418ff */
[C---:B------:R-:W-:Y:S08]  /*7010*/  HMMA.16816.F32.BF16 R88, R128.reuse, R90, RZ ;  /* 0x0000005a8058723c */ /* 0x040ff000000418ff */
[C---:B-1----:R-:W-:Y:S08]  /*7020*/  HMMA.16816.F32.BF16 R52, R128.reuse, R56, RZ ;  /* 0x000000388034723c */ /* 0x042ff000000418ff */
[----:B------:R-:W-:-:S12]  /*7030*/  HMMA.16816.F32.BF16 R56, R128, R58, RZ ;  /* 0x0000003a8038723c */ /* 0x000fd800000418ff */
[C---:B--2---:R-:W-:Y:S01]  /*7040*/  HMMA.16816.F32.BF16 R52, R16.reuse, R20, R52 ;  /* 0x000000141034723c */ /* 0x044fe20000041834 */
[----:B------:R-:W-:Y:S02]  /*7050*/  IMAD.MOV.U32 R20, RZ, RZ, R66 ;  /* 0x000000ffff147224 */ /* 0x000fe400078e0042 */
[----:B------:R-:W-:Y:S02]  /*7060*/  IMAD.MOV.U32 R21, RZ, RZ, R67 ;  /* 0x000000ffff157224 */ /* 0x000fe400078e0043 */
[----:B------:R-:W1:Y:S01]  /*7070*/  LDSM.16.MT88.4 R64, [R228+0x1a000] ;  /* 0x01a00000e440783b */ /* 0x000e620000004200 */
[----:B------:R-:W-:Y:S02]  /*7080*/  PRMT R243, R20, 0x7770, RZ ;  /* 0x0000777014f37816 */ /* 0x000fe400000000ff */
[----:B------:R-:W-:Y:S01]  /*7090*/  HMMA.16816.F32.BF16 R56, R16, R22, R56 ;  /* 0x000000161038723c */ /* 0x000fe20000041838 */
[----:B------:R-:W2:Y:S07]  /*70a0*/  LDSM.16.MT88.4 R20, [R228+0x1a800] ;  /* 0x01a80000e414783b */ /* 0x000eae0000004200 */
[C---:B-1----:R-:W-:Y:S08]  /*70b0*/  HMMA.16816.F32.BF16 R60, R128.reuse, R64, RZ ;  /* 0x00000040803c723c */ /* 0x042ff000000418ff */
[----:B------:R-:W-:-:S12]  /*70c0*/  HMMA.16816.F32.BF16 R64, R128, R66, RZ ;  /* 0x000000428040723c */ /* 0x000fd800000418ff */
[C---:B--2---:R-:W-:Y:S01]  /*70d0*/  HMMA.16816.F32.BF16 R60, R16.reuse, R20, R60 ;  /* 0x00000014103c723c */ /* 0x044fe2000004183c */
[----:B------:R-:W-:Y:S01]  /*70e0*/  IMAD.MOV.U32 R21, RZ, RZ, R243 ;  /* 0x000000ffff157224 */ /* 0x000fe200078e00f3 */
[----:B------:R-:W-:Y:S02]  /*70f0*/  PRMT R243, R74, 0x7770, RZ ;  /* 0x000077704af37816 */ /* 0x000fe400000000ff */
[----:B------:R-:W1:Y:S02]  /*7100*/  LDSM.16.MT88.4 R72, [R229+0x1c000] ;  /* 0x01c00000e548783b */ /* 0x000e640000004200 */
[----:B------:R-:W-:Y:S02]  /*7110*/  ISETP.LE.U32.AND P0, PT, R21, UR6, PT ;  /* 0x0000000615007c0c */ /* 0x000fe4000bf03070 */
[----:B------:R-:W-:Y:S01]  /*7120*/  HMMA.16816.F32.BF16 R64, R16, R22, R64 ;  /* 0x000000161040723c */ /* 0x000fe20000041840 */
[----:B------:R-:W2:Y:S01]  /*7130*/  LDSM.16.MT88.4 R20, [R229+0x1c800] ;  /* 0x01c80000e514783b */ /* 0x000ea20000004200 */
[----:B------:R-:W-:-:S09]  /*7140*/  ISETP.LE.U32.AND P6, PT, R243, UR6, PT ;  /* 0x00000006f3007c0c */ /* 0x000fd2000bfc3070 */
[----:B------:R-:W-:-:S04]  /*7150*/  @!P0 HFMA2.BF16_V2 R100, -RZ.H0_H0, RZ.H0_H0, -R187.H0_H0 ;  /* 0x200000ffff648231 */ /* 0x000fc800003409bb */
[----:B------:R-:W-:Y:S01]  /*7160*/  @!P6 HFMA2.BF16_V2 R96, -RZ.H0_H0, RZ.H0_H0, -R195.H0_H0 ;  /* 0x200000ffff60e231 */ /* 0x000fe200003409c3 */
[----:B------:R-:W-:Y:S02]  /*7170*/  @!P0 PRMT R187, R100, 0x5410, RZ ;  /* 0x0000541064bb8816 */ /* 0x000fe400000000ff */
[----:B------:R-:W-:Y:S01]  /*7180*/  HMMA.16816.F32.BF16 R100, R128, R104, RZ ;  /* 0x000000688064723c */ /* 0x000fe200000418ff */
[----:B------:R-:W-:Y:S02]  /*7190*/  ISETP.GT.U32.AND P0, PT, R123, UR6, PT ;  /* 0x000000067b007c0c */ /* 0x000fe4000bf04070 */
[----:B------:R-:W-:Y:S01]  /*71a0*/  @!P6 PRMT R195, R96, 0x5410, RZ ;  /* 0x0000541060c3e816 */ /* 0x000fe200000000ff */
[----:B------:R-:W-:Y:S01]  /*71b0*/  LDSM.16.MT88.4 R120, [R238+0x1e000] ;  /* 0x01e00000ee78783b */ /* 0x000fe20000004200 */
[----:B------:R-:W-:-:S03]  /*71c0*/  ISETP.GT.U32.AND P6, PT, R237, UR6, PT ;  /* 0x00000006ed007c0c */ /* 0x000fc6000bfc4070 */
[----:B------:R-:W3:Y:S01]  /*71d0*/  LDSM.16.MT88.4 R96, [R228+0x1c000] ;  /* 0x01c00000e460783b */ /* 0x000ee20000004200 */
[----:B------:R-:W-:Y:S05]  /*71e0*/  HMMA.16816.F32.BF16 R104, R128, R106, RZ ;  /* 0x0000006a8068723c */ /* 0x000fea00000418ff */
[----:B------:R-:W-:-:S03]  /*71f0*/  @P0 HFMA2.BF16_V2 R26, -RZ.H0_H0, RZ.H0_H0, -R171.H0_H0 ;  /* 0x200000ffff1a0231 */ /* 0x000fc600003409ab */
[----:B-1----:R-:W-:Y:S01]  /*7200*/  HMMA.16816.F32.BF16 R68, R128, R72, RZ ;  /* 0x000000488044723c */ /* 0x002fe200000418ff */
[----:B------:R-:W-:Y:S01]  /*7210*/  @P6 HFMA2.BF16_V2 R125, -RZ.H0_H0, RZ.H0_H0, -R182.H0_H0 ;  /* 0x200000ffff7d6231 */ /* 0x000fe200003409b6 */
[----:B------:R-:W-:Y:S01]  /*7220*/  @P0 PRMT R171, R26, 0x5410, RZ ;  /* 0x000054101aab0816 */ /* 0x000fe200000000ff */
[----:B------:R-:W-:-:S03]  /*7230*/  IMAD.U32 R26, RZ, RZ, UR26 ;  /* 0x0000001aff1a7e24 */ /* 0x000fc6000f8e00ff */
[----:B------:R-:W-:Y:S02]  /*7240*/  @P6 PRMT R182, R125, 0x5410, RZ ;  /* 0x000054107db66816 */ /* 0x000fe400000000ff */
[----:B------:R-:W-:Y:S01]  /*7250*/  HMMA.16816.F32.BF16 R72, R128, R74, RZ ;  /* 0x0000004a8048723c */ /* 0x000fe200000418ff */
[----:B------:R-:W-:-:S11]  /*7260*/  ISETP.LE.U32.AND P6, PT, R126, UR6, PT ;  /* 0x000000067e007c0c */ /* 0x000fd6000bfc3070 */
[----:B--2---:R-:W-:Y:S02]  /*7270*/  HMMA.16816.F32.BF16 R68, R16, R20, R68 ;  /* 0x000000141044723c */ /* 0x004fe40000041844 */
[----:B------:R-:W-:-:S05]  /*7280*/  @!P6 HFMA2.BF16_V2 R27, -RZ.H0_H0, RZ.H0_H0, -R204.H0_H0 ;  /* 0x200000ffff1be231 */ /* 0x000fca00003409cc */
[----:B------:R-:W-:Y:S01]  /*7290*/  @!P6 PRMT R204, R27, 0x5410, RZ ;  /* 0x000054101bcce816 */ /* 0x000fe200000000ff */
[----:B------:R-:W-:Y:S01]  /*72a0*/  HMMA.16816.F32.BF16 R72, R16, R22, R72 ;  /* 0x000000161048723c */ /* 0x000fe20000041848 */
[----:B------:R-:W1:Y:S01]  /*72b0*/  LDSM.16.MT88.4 R20, [R238+0x1c800] ;  /* 0x01c80000ee14783b */ /* 0x000e620000004200 */
[----:B------:R-:W-:-:S05]  /*72c0*/  IMAD.WIDE R26, R26, 0x2, R10 ;  /* 0x000000021a1a7825 */ /* 0x000fca00078e020a */
[----:B------:R-:W-:Y:S01]  /*72d0*/  STG.E.U16 desc[UR28][R26.64], R217 ;  /* 0x000000d91a007986 */ /* 0x000fe2000c10151c */
[C---:B---3--:R-:W-:Y:S03]  /*72e0*/  HMMA.16816.F32.BF16 R92, R128.reuse, R96, RZ ;  /* 0x00000060805c723c */ /* 0x048fe600000418ff */
[----:B------:R-:W-:Y:S04]  /*72f0*/  STG.E.U16 desc[UR28][R26.64+0x2], R216 ;  /* 0x000002d81a007986 */ /* 0x000fe8000c10151c */
[----:B------:R-:W-:Y:S01]  /*7300*/  STG.E.U16 desc[UR28][R10.64+0x10], R213 ;  /* 0x000010d50a007986 */ /* 0x000fe2000c10151c */
[C---:B------:R-:W-:Y:S03]  /*7310*/  HMMA.16816.F32.BF16 R96, R128.reuse, R98, RZ ;  /* 0x000000628060723c */ /* 0x040fe600000418ff */
[----:B------:R-:W-:Y:S04]  /*7320*/  STG.E.U16 desc[UR28][R10.64+0x12], R212 ;  /* 0x000012d40a007986 */ /* 0x000fe8000c10151c */
[----:B------:R-:W-:Y:S01]  /*7330*/  STG.E.U16 desc[UR28][R26.64+0x12], R207 ;  /* 0x000012cf1a007986 */ /* 0x000fe2000c10151c */
[C---:B------:R-:W-:Y:S03]  /*7340*/  HMMA.16816.F32.BF16 R116, R128.reuse, R120, RZ ;  /* 0x000000788074723c */ /* 0x040fe600000418ff */
[----:B------:R-:W-:Y:S04]  /*7350*/  STG.E.U16 desc[UR28][R26.64+0x10], R208 ;  /* 0x000010d01a007986 */ /* 0x000fe8000c10151c */
[----:B------:R-:W-:Y:S01]  /*7360*/  STG.E.U16 desc[UR28][R10.64+0x20], R206 ;  /* 0x000020ce0a007986 */ /* 0x000fe2000c10151c */
[----:B------:R-:W-:Y:S03]  /*7370*/  HMMA.16816.F32.BF16 R120, R128, R122, RZ ;  /* 0x0000007a8078723c */ /* 0x000fe600000418ff */
[----:B------:R-:W-:Y:S04]  /*7380*/  STG.E.U16 desc[UR28][R10.64+0x22], R204 ;  /* 0x000022cc0a007986 */ /* 0x000fe8000c10151c */
[----:B------:R-:W-:Y:S01]  /*7390*/  STG.E.U16 desc[UR28][R26.64+0x20], R197 ;  /* 0x000020c51a007986 */ /* 0x000fe2000c10151c */
[C---:B-1----:R-:W-:Y:S03]  /*73a0*/  HMMA.16816.F32.BF16 R84, R16.reuse, R20, R84 ;  /* 0x000000141054723c */ /* 0x042fe60000041854 */
[----:B------:R-:W-:Y:S04]  /*73b0*/  STG.E.U16 desc[UR28][R26.64+0x22], R196 ;  /* 0x000022c41a007986 */ /* 0x000fe8000c10151c */
[----:B------:R-:W-:Y:S01]  /*73c0*/  STG.E.U16 desc[UR28][R10.64+0x30], R195 ;  /* 0x000030c30a007986 */ /* 0x000fe2000c10151c */
[C---:B------:R-:W-:Y:S03]  /*73d0*/  HMMA.16816.F32.BF16 R88, R16.reuse, R22, R88 ;  /* 0x000000161058723c */ /* 0x040fe60000041858 */
[----:B------:R-:W1:Y:S04]  /*73e0*/  LDSM.16.MT88.4 R20, [R228+0x1c800] ;  /* 0x01c80000e414783b */ /* 0x000e680000004200 */
        /* <DEDUP_REMOVED lines=22> */
[C---:B-1----:R-:W-:Y:S08]  /*7550*/  HMMA.16816.F32.BF16 R100, R16.reuse, R20, R100 ;  /* 0x000000141064723c */ /* 0x042ff00000041864 */
[C---:B------:R-:W-:Y:S01]  /*7560*/  HMMA.16816.F32.BF16 R104, R16.reuse, R22, R104 ;  /* 0x000000161068723c */ /* 0x040fe20000041868 */
[----:B------:R-:W1:Y:S07]  /*7570*/  LDSM.16.MT88.4 R20, [R238+0x1e800] ;  /* 0x01e80000ee14783b */ /* 0x000e6e0000004200 */
[C---:B-1----:R-:W-:Y:S08]  /*7580*/  HMMA.16816.F32.BF16 R116, R16.reuse, R20, R116 ;  /* 0x000000141074723c */ /* 0x042ff00000041874 */
        /* <DEDUP_REMOVED lines=28> */
[----:B------:R-:W-:Y:S01]  /*7750*/  HMMA.16816.F32.BF16 R136, R12, R18, R136 ;  /* 0x000000120c88723c */ /* 0x000fe20000041888 */
[----:B------:R-:W1:Y:S07]  /*7760*/  LDSM.16.MT88.4 R16, [R228+0x19000] ;  /* 0x01900000e410783b */ /* 0x000e6e0000004200 */
[C---:B--2---:R-:W-:Y:S08]  /*7770*/  HMMA.16816.F32.BF16 R84, R4.reuse, R20, R84 ;  /* 0x000000140454723c */ /* 0x044ff00000041854 */
[----:B------:R-:W-:Y:S01]  /*7780*/  HMMA.16816.F32.BF16 R88, R4, R22, R88 ;  /* 0x000000160458723c */ /* 0x000fe20000041858 */
[----:B------:R-:W-:Y:S07]  /*7790*/  LDSM.16.MT88.4 R20, [R228+0x1b800] ;  /* 0x01b80000e414783b */ /* 0x000fee0000004200 */
[C---:B-1----:R-:W-:Y:S08]  /*77a0*/  HMMA.16816.F32.BF16 R156, R12.reuse, R16, R156 ;  /* 0x000000100c9c723c */ /* 0x042ff0000004189c */
[C---:B------:R-:W-:Y:S01]  /*77b0*/  HMMA.16816.F32.BF16 R160, R12.reuse, R18, R160 ;  /* 0x000000120ca0723c */ /* 0x040fe200000418a0 */
[----:B------:R-:W1:Y:S07]  /*77c0*/  LDSM.16.MT88.4 R16, [R229+0x1b000] ;  /* 0x01b00000e510783b */ /* 0x000e6e0000004200 */
[C---:B-1----:R-:W-:Y:S08]  /*77d0*/  HMMA.16816.F32.BF16 R36, R12.reuse, R16, R36 ;  /* 0x000000100c24723c */ /* 0x042ff00000041824 */
[C---:B------:R-:W-:Y:S01]  /*77e0*/  HMMA.16816.F32.BF16 R40, R12.reuse, R18, R40 ;  /* 0x000000120c28723c */ /* 0x040fe20000041828 */
[----:B------:R-:W1:Y:S07]  /*77f0*/  LDSM.16.MT88.4 R16, [R228+0x1b000] ;  /* 0x01b00000e410783b */ /* 0x000e6e0000004200 */
[C---:B-1----:R-:W-:Y:S08]  /*7800*/  HMMA.16816.F32.BF16 R60, R12.reuse, R16, R60 ;  /* 0x000000100c3c723c */ /* 0x042ff0000004183c */
[----:B------:R-:W-:Y:S01]  /*7810*/  HMMA.16816.F32.BF16 R64, R12, R18, R64 ;  /* 0x000000120c40723c */ /* 0x000fe20000041840 */
[----:B------:R-:W1:Y:S11]  /*7820*/  LDSM.16.MT88.4 R16, [R229+0x1d000] ;  /* 0x01d00000e510783b */ /* 0x000e760000004200 */
[C---:B------:R-:W-:Y:S08]  /*7830*/  HMMA.16816.F32.BF16 R60, R4.reuse, R20, R60 ;  /* 0x00000014043c723c */ /* 0x040ff0000004183c */
[----:B------:R-:W-:Y:S08]  /*7840*/  HMMA.16816.F32.BF16 R64, R4, R22, R64 ;  /* 0x000000160440723c */ /* 0x000ff00000041840 */
        /* <DEDUP_REMOVED lines=11> */
[----:B------:R1:W2:Y:S04]  /*7900*/  LDSM.16.MT88.4 R16, [R232+0x1f800] ;  /* 0x01f80000e810783b */ /* 0x0002a80000004200 */
[----:B------:R-:W3:Y:S01]  /*7910*/  LDSM.16.MT88.4 R12, [R229+0x19800] ;  /* 0x01980000e50c783b */ /* 0x000ee20000004200 */
[----:B-1----:R-:W-:-:S02]  /*7920*/  FADD.FTZ R232, R165, R198 ;  /* 0x000000c6a5e87221 */ /* 0x002fc40000010000 */
[C---:B--2---:R-:W-:Y:S08]  /*7930*/  HMMA.16816.F32.BF16 R116, R4.reuse, R16, R116 ;  /* 0x000000100474723c */ /* 0x044ff00000041874 */
[C---:B------:R-:W-:Y:S01]  /*7940*/  HMMA.16816.F32.BF16 R120, R4.reuse, R18, R120 ;  /* 0x000000120478723c */ /* 0x040fe20000041878 */
[----:B------:R-:W1:Y:S07]  /*7950*/  LDSM.16.MT88.4 R16, [R229+0x1b800] ;  /* 0x01b80000e510783b */ /* 0x000e6e0000004200 */
[C---:B---3--:R-:W-:Y:S08]  /*7960*/  HMMA.16816.F32.BF16 R132, R4.reuse, R12, R132 ;  /* 0x0000000c0484723c */ /* 0x048ff00000041884 */
        /* <DEDUP_REMOVED lines=15> */
[C---:B------:R-:W-:Y:S08]  /*7a60*/  HMMA.16816.F32.BF16 R96, R4.reuse, R18, R96 ;  /* 0x000000120460723c */ /* 0x040ff00000041860 */
[C---:B--2---:R-:W-:Y:S08]  /*7a70*/  HMMA.16816.F32.BF16 R124, R4.reuse, R12, R124 ;  /* 0x0000000c047c723c */ /* 0x044ff0000004187c */
[----:B------:R-:W-:Y:S01]  /*7a80*/  HMMA.16816.F32.BF16 R128, R4, R14, R128 ;  /* 0x0000000e0480723c */ /* 0x000fe20000041880 */
[----:B------:R-:W-:-:S05]  /*7a90*/  IADD3 R4, P0, PT, R10, -0x80, RZ ;  /* 0xffffff800a047810 */ /* 0x000fca0007f1e0ff */
[----:B------:R1:W-:Y:S04]  /*7aa0*/  STL [R1+0x30], R4 ;  /* 0x0000300401007387 */ /* 0x0003e80000100800 */
[----:B------:R2:W-:Y:S04]  /*7ab0*/  STL [R1+0x34], R232 ;  /* 0x000034e801007387 */ /* 0x0005e80000100800 */
[----:B------:R2:W-:Y:S01]  /*7ac0*/  STL [R1+0x38], R219 ;  /* 0x000038db01007387 */ /* 0x0005e20000100800 */
[----:B-1----:R-:W-:-:S05]  /*7ad0*/  IADD3.X R4, PT, PT, R11, -0x1, RZ, P0, !PT ;  /* 0xffffffff0b047810 */ /* 0x002fca00007fe4ff */
[----:B------:R2:W-:Y:S01]  /*7ae0*/  STL [R1+0x2c], R4 ;  /* 0x00002c0401007387 */ /* 0x0005e20000100800 */
[----:B------:R-:W-:Y:S05]  /*7af0*/  BRA.U !UP0, `(.L_x_2144) ;  /* 0x000000a908287547 */ /* 0x000fea000b800000 */
[----:B------:R-:W3:Y:S01]  /*7b00*/  LDL R237, [R1+0x28] ;  /* 0x0000280001ed7983 */ /* 0x000ee20000100800 */
[----:B------:R-:W1:Y:S01]  /*7b10*/  LDCU UR12, c[0x0][0x440] ;  /* 0x00008800ff0c77ac */ /* 0x000e620008000800 */
[----:B------:R-:W-:-:S04]  /*7b20*/  DEPBAR.LE SB0, 0x0 ;  /* 0x000080000000791a */ /* 0x000fc80000000000 */
[----:B------:R-:W4:Y:S04]  /*7b30*/  LDL R244, [R1+0x24] ;  /* 0x0000240001f47983 */ /* 0x000f280000100800 */
[----:B------:R-:W5:Y:S01]  /*7b40*/  LDL R241, [R1+0x20] ;  /* 0x0000200001f17983 */ /* 0x000f620000100800 */
[----:B------:R-:W-:Y:S01]  /*7b50*/  UIADD3 UR23, UPT, UPT, UR24, -0x2, URZ ;  /* 0xfffffffe18177890 */ /* 0x000fe2000fffe0ff */
[----:B------:R-:W-:-:S03]  /*7b60*/  LOP3.LUT R33, R33, R164, RZ, 0xfc, !PT ;  /* 0x000000a421217212 */ /* 0x000fc600078efcff */
[----:B------:R-:W-:Y:S01]  /*7b70*/  UIMAD.WIDE.U32 UR32, UR23, UR8, URZ ;  /* 0x00000008172072a5 */ /* 0x000fe2000f8e00ff */
[----:B------:R-:W-:Y:S01]  /*7b80*/  LEA R33, R33, UR5, 0x1 ;  /* 0x0000000521217c11 */ /* 0x000fe2000f8e08ff */
[----:B------:R-:W-:Y:S02]  /*7b90*/  UISETP.GT.U32.AND UP1, UPT, UR23, UR21, UPT ;  /* 0x000000151700728c */ /* 0x000fe4000bf24070 */
[----:B------:R-:W-:Y:S01]  /*7ba0*/  UIMAD UR18, UR23, UR9, UR33 ;  /* 0x00000009171272a4 */ /* 0x000fe2000f8e0221 */
[----:B-1----:R-:W-:Y:S01]  /*7bb0*/  ISETP.GE.AND P4, PT, R201, UR12, PT ;  /* 0x0000000cc9007c0c */ /* 0x002fe2000bf86270 */
[----:B------:R-:W-:Y:S01]  /*7bc0*/  IMAD.U32 R16, RZ, RZ, UR32 ;  /* 0x00000020ff107e24 */ /* 0x000fe2000f8e00ff */
[----:B------:R-:W-:Y:S01]  /*7bd0*/  USHF.L.U32 UR26, UR32, 0x6, URZ ;  /* 0x00000006201a7899 */ /* 0x000fe200080006ff */
[----:B------:R-:W-:Y:S01]  /*7be0*/  IMAD.U32 R17, RZ, RZ, UR33 ;  /* 0x00000021ff117e24 */ /* 0x000fe2000f8e00ff */
[----:B------:R-:W-:Y:S01]  /*7bf0*/  USHF.L.U64.HI UR16, UR32, 0x6, UR18 ;  /* 0x0000000620107899 */ /* 0x000fe20008010212 */
[----:B------:R-:W-:Y:S01]  /*7c00*/  IMAD.U32 R6, RZ, RZ, UR18 ;  /* 0x00000012ff067e24 */ /* 0x000fe2000f8e00ff */
[----:B------:R-:W-:Y:S01]  /*7c10*/  ULEA UR26, UP0, UR8, UR26, 0x5 ;  /* 0x0000001a081a7291 */ /* 0x000fe2000f8028ff */
[----:B------:R-:W-:Y:S01]  /*7c20*/  BAR.SYNC.DEFER_BLOCKING 0x0 ;  /* 0x0000000000007b1d */ /* 0x000fe20000010000 */
[----:B------:R-:W-:Y:S01]  /*7c30*/  LEA R14, P1, R16, R249, 0x7 ;  /* 0x000000f9100e7211 */ /* 0x000fe200078238ff */
[----:B------:R-:W-:Y:S01]  /*7c40*/  IMAD.IADD R31, R186, 0x1, R33 ;  /* 0x00000001ba1f7824 */ /* 0x000fe200078e0221 */
[----:B------:R-:W-:-:S02]  /*7c50*/  ULEA.HI.X UR16, UR8, UR16, UR9, 0x5, UP0 ;  /* 0x0000001008107291 */ /* 0x000fc400080f2c09 */
[----:B------:R-:W-:Y:S01]  /*7c60*/  LEA.HI.X R15, R16, R248, R6, 0x7, P1 ;  /* 0x000000f8100f7211 */ /* 0x000fe200008f3c06 */
[----:B------:R-:W-:-:S03]  /*7c70*/  IMAD.U32 R5, RZ, RZ, UR26 ;  /* 0x0000001aff057e24 */ /* 0x000fc6000f8e00ff */
[----:B--2---:R-:W-:Y:S02]  /*7c80*/  IMAD.U32 R4, RZ, RZ, UR16 ;  /* 0x00000010ff047e24 */ /* 0x004fe4000f8e00ff */
[----:B------:R-:W-:-:S04]  /*7c90*/  LEA R12, P0, R5, R249, 0x1 ;  /* 0x000000f9050c7211 */ /* 0x000fc800078008ff */
        /* <DEDUP_REMOVED lines=10> */
[C---:B------:R-:W-:Y:S02]  /*7d40*/  IMAD.IADD R186, R34.reuse, 0x1, R31 ;  /* 0x0000000122ba7824 */ /* 0x040fe400078e021f */
[----:B------:R-:W-:Y:S01]  /*7d50*/  IMAD.IADD R29, R34, 0x1, R28 ;  /* 0x00000001221d7824 */ /* 0x000fe200078e021c */
[----:B---3--:R-:W-:-:S02]  /*7d60*/  ISETP.GE.AND P3, PT, R237, UR12, PT ;  /* 0x0000000ced007c0c */ /* 0x008fc4000bf66270 */
[----:B----4-:R-:W-:Y:S02]  /*7d70*/  ISETP.GE.AND P2, PT, R244, UR12, PT ;  /* 0x0000000cf4007c0c */ /* 0x010fe4000bf46270 */
[----:B-----5:R-:W-:-:S09]  /*7d80*/  ISETP.GE.AND P1, PT, R241, UR12, PT ;  /* 0x0000000cf1007c0c */ /* 0x020fd2000bf26270 */
        /* <DEDUP_REMOVED lines=42> */
[----:B-1----:R-:W1:Y:S04]  /*8030*/  LDSM.16.M88.4 R12, [R30+0x10800] ;  /* 0x010800001e0c783b */ /* 0x002e680000000200 */
[----:B------:R-:W1:Y:S04]  /*8040*/  LDSM.16.M88.4 R4, [R30+0x11000] ;  /* 0x011000001e04783b */ /* 0x000e680000000200 */
[----:B------:R-:W1:Y:S04]  /*8050*/  LDSM.16.M88.4 R212, [R30+0x11800] ;  /* 0x011800001ed4783b */ /* 0x000e680000000200 */
[----:B------:R-:W-:Y:S01]  /*8060*/  LDSM.16.M88.4 R196, [R28+0x10000] ;  /* 0x010000001cc4783b */ /* 0x000fe20000000200 */
[C---:B--2---:R-:W-:Y:S03]  /*8070*/  HMMA.16816.F32.BF16 R180, R16.reuse, R176, RZ ;  /* 0x000000b010b4723c */ /* 0x044fe600000418ff */
[----:B------:R-:W0:Y:S05]  /*8080*/  LDGDEPBAR ;  /* 0x00000000000079af */ /* 0x000e2a0000000000 */
[C---:B---3--:R-:W-:Y:S08]  /*8090*/  HMMA.16816.F32.BF16 R172, R16.reuse, R168, RZ ;  /* 0x000000a810ac723c */ /* 0x048ff000000418ff */
[C---:B----4-:R-:W-:Y:S08]  /*80a0*/  HMMA.16816.F32.BF16 R164, R16.reuse, R24, RZ ;  /* 0x0000001810a4723c */ /* 0x050ff000000418ff */
[C---:B------:R-:W-:Y:S08]  /*80b0*/  HMMA.16816.F32.BF16 R176, R16.reuse, R178, RZ ;  /* 0x000000b210b0723c */ /* 0x040ff000000418ff */
[C---:B------:R-:W-:Y:S08]  /*80c0*/  HMMA.16816.F32.BF16 R168, R16.reuse, R170, RZ ;  /* 0x000000aa10a8723c */ /* 0x040ff000000418ff */
[C---:B------:R-:W-:Y:S08]  /*80d0*/  HMMA.16816.F32.BF16 R24, R16.reuse, R26, RZ ;  /* 0x0000001a1018723c */ /* 0x040ff000000418ff */
[C---:B-----5:R-:W-:Y:S08]  /*80e0*/  HMMA.16816.F32.BF16 R20, R16.reuse, R192, RZ ;  /* 0x000000c01014723c */ /* 0x060ff000000418ff */
[----:B------:R-:W-:Y:S01]  /*80f0*/  HMMA.16816.F32.BF16 R16, R16, R194, RZ ;  /* 0x000000c21010723c */ /* 0x000fe200000418ff */
[----:B------:R-:W-:Y:S07]  /*8100*/  LDSM.16.M88.4 R192, [R28+0x11800] ;  /* 0x011800001cc0783b */ /* 0x000fee0000000200 */
[C---:B------:R-:W-:Y:S08]  /*8110*/  HMMA.16816.F32.BF16 R180, R208.reuse, R188, R180 ;  /* 0x000000bcd0b4723c */ /* 0x040ff000000418b4 */
[C---:B------:R-:W-:Y:S01]  /*8120*/  HMMA.16816.F32.BF16 R176, R208.reuse, R190, R176 ;  /* 0x000000bed0b0723c */ /* 0x040fe200000418b0 */
[----:B------:R-:W-:Y:S07]  /*8130*/  LDSM.16.M88.4 R188, [R28+0x10800] ;  /* 0x010800001cbc783b */ /* 0x000fee0000000200 */
[C---:B-1----:R-:W-:Y:S08]  /*8140*/  HMMA.16816.F32.BF16 R172, R208.reuse, R12, R172 ;  /* 0x0000000cd0ac723c */ /* 0x042ff000000418ac */
[C---:B------:R-:W-:Y:S01]  /*8150*/  HMMA.16816.F32.BF16 R168, R208.reuse, R14, R168 ;  /* 0x0000000ed0a8723c */ /* 0x040fe200000418a8 */
[----:B------:R-:W-:Y:S07]  /*8160*/  LDSM.16.M88.4 R12, [R28+0x11000] ;  /* 0x011000001c0c783b */ /* 0x000fee0000000200 */
[C---:B------:R-:W-:Y:S08]  /*8170*/  HMMA.16816.F32.BF16 R164, R208.reuse, R4, R164 ;  /* 0x00000004d0a4723c */ /* 0x040ff000000418a4 */
[C---:B------:R-:W-:Y:S01]  /*8180*/  HMMA.16816.F32.BF16 R24, R208.reuse, R6, R24 ;  /* 0x00000006d018723c */ /* 0x040fe20000041818 */
[----:B------:R-:W1:Y:S07]  /*8190*/  LDSM.16.M88.4 R4, [R31] ;  /* 0x000000001f04783b */ /* 0x000e6e0000000200 */
[C---:B------:R-:W-:Y:S08]  /*81a0*/  HMMA.16816.F32.BF16 R20, R208.reuse, R212, R20 ;  /* 0x000000d4d014723c */ /* 0x040ff00000041814 */
[----:B------:R-:W-:Y:S01]  /*81b0*/  HMMA.16816.F32.BF16 R16, R208, R214, R16 ;  /* 0x000000d6d010723c */ /* 0x000fe20000041810 */
[----:B------:R-:W-:Y:S04]  /*81c0*/  LDSM.16.M88.4 R208, [R186] ;  /* 0x00000000bad0783b */ /* 0x000fe80000000200 */
        /* <DEDUP_REMOVED lines=143> */
[----:B------:R-:W2:Y:S03]  /*8ac0*/  LDSM.16.M88.4 R12, [R30+0x17800] ;  /* 0x017800001e0c783b */ /* 0x000ea60000000200 */
        /* <DEDUP_REMOVED lines=8> */
[----:B------:R4:W-:Y:S07]  /*8b50*/  LDSM.16.M88.4 R188, [R28+0x17800] ;  /* 0x017800001cbc783b */ /* 0x0009ee0000000200 */
[C---:B--2---:R-:W-:Y:S08]  /*8b60*/  HMMA.16816.F32.BF16 R20, R4.reuse, R12, R20 ;  /* 0x0000000c0414723c */ /* 0x044ff00000041814 */
[----:B------:R-:W-:Y:S01]  /*8b70*/  HMMA.16816.F32.BF16 R16, R4, R14, R16 ;  /* 0x0000000e0410723c */ /* 0x000fe20000041810 */
[----:B------:R2:W-:Y:S04]  /*8b80*/  LDSM.16.M88.4 R12, [R186+0xc000] ;  /* 0x00c00000ba0c783b */ /* 0x0005e80000000200 */
[----:B------:R-:W5:Y:S03]  /*8b90*/  LDSM.16.M88.4 R4, [R29+0x16000] ;  /* 0x016000001d04783b */ /* 0x000f660000000200 */
[----:B------:R-:W-:Y:S01]  /*8ba0*/  HMMA.16816.F32.BF16 R180, R212, R208, R180 ;  /* 0x000000d0d4b4723c */ /* 0x000fe200000418b4 */
[----:B----4-:R-:W-:-:S07]  /*8bb0*/  VIADD R28, R247, 0x8 ;  /* 0x00000008f71c7836 */ /* 0x010fce0000000000 */
[C---:B-1----:R-:W-:Y:S08]  /*8bc0*/  HMMA.16816.F32.BF16 R164, R212.reuse, R192, R164 ;  /* 0x000000c0d4a4723c */ /* 0x042ff000000418a4 */
[----:B------:R-:W-:Y:S01]  /*8bd0*/  HMMA.16816.F32.BF16 R24, R212, R194, R24 ;  /* 0x000000c2d418723c */ /* 0x000fe20000041818 */
[----:B------:R-:W1:Y:S01]  /*8be0*/  LDSM.16.M88.4 R192, [R29+0x16800] ;  /* 0x016800001dc0783b */ /* 0x000e620000000200 */
[----:B--2---:R-:W-:-:S04]  /*8bf0*/  IMAD.U32 R186, RZ, RZ, UR24 ;  /* 0x00000018ffba7e24 */ /* 0x004fc8000f8e00ff */
[----:B------:R-:W-:Y:S02]  /*8c00*/  IMAD R186, R186, 0x40, R185 ;  /* 0x00000040baba7824 */ /* 0x000fe400078e02b9 */
[----:B------:R-:W-:Y:S02]  /*8c10*/  HMMA.16816.F32.BF16 R176, R212, R210, R176 ;  /* 0x000000d2d4b0723c */ /* 0x000fe400000418b0 */
[----:B------:R-:W-:-:S06]  /*8c20*/  VIADD R31, R186, 0xffffff88 ;  /* 0xffffff88ba1f7836 */ /* 0x000fcc0000000000 */
[----:B---3--:R-:W-:Y:S08]  /*8c30*/  HMMA.16816.F32.BF16 R172, R212, R196, R172 ;  /* 0x000000c4d4ac723c */ /* 0x008ff000000418ac */
[----:B-----5:R-:W-:Y:S01]  /*8c40*/  HMMA.16816.F32.BF16 R180, R12, R4, R180 ;  /* 0x000000040cb4723c */ /* 0x020fe200000418b4 */
[C---:B------:R-:W-:Y:S02]  /*8c50*/  VIADD R4, R186.reuse, 0xffffff80 ;  /* 0xffffff80ba047836 */ /* 0x040fe40000000000 */
[----:B------:R-:W-:-:S03]  /*8c60*/  VIADD R5, R186, 0xffffff81 ;  /* 0xffffff81ba057836 */ /* 0x000fc60000000000 */
[-C--:B------:R-:W-:Y:S02]  /*8c70*/  ISETP.GT.AND P0, PT, R247, R4.reuse, PT ;  /* 0x00000004f700720c */ /* 0x080fe40003f04270 */
[----:B------:R-:W-:Y:S01]  /*8c80*/  ISETP.GT.AND P5, PT, R28, R4, PT ;  /* 0x000000041c00720c */ /* 0x000fe20003fa4270 */
[----:B------:R-:W-:Y:S01]  /*8c90*/  HMMA.16816.F32.BF16 R176, R12, R6, R176 ;  /* 0x000000060cb0723c */ /* 0x000fe200000418b0 */
[----:B------:R-:W-:-:S07]  /*8ca0*/  ISETP.GE.AND P6, PT, R4, R246, PT ;  /* 0x000000f60400720c */ /* 0x000fce0003fc6270 */
[C---:B------:R-:W-:Y:S02]  /*8cb0*/  HMMA.16816.F32.BF16 R16, R212.reuse, R190, R16 ;  /* 0x000000bed410723c */ /* 0x040fe40000041810 */
[----:B------:R-:W-:Y:S02]  /*8cc0*/  FSEL R180, R180, -INF , !P0 ;  /* 0xff800000b4b47808 */ /* 0x000fe40004000000 */
[----:B------:R-:W-:Y:S02]  /*8cd0*/  ISETP.GE.AND P0, PT, R4, R245, PT ;  /* 0x000000f50400720c */ /* 0x000fe40003f06270 */
[----:B------:R-:W-:Y:S02]  /*8ce0*/  FSEL R182, R182, -INF , !P5 ;  /* 0xff800000b6b67808 */ /* 0x000fe40006800000 */
[----:B------:R-:W-:Y:S01]  /*8cf0*/  ISETP.GT.AND P5, PT, R247, R5, PT ;  /* 0x00000005f700720c */ /* 0x000fe20003fa4270 */
[----:B------:R-:W-:Y:S01]  /*8d00*/  HMMA.16816.F32.BF16 R20, R212, R188, R20 ;  /* 0x000000bcd414723c */ /* 0x000fe20000041814 */
[----:B------:R-:W-:-:S02]  /*8d10*/  FSEL R190, R182, -INF , !P0 ;  /* 0xff800000b6be7808 */ /* 0x000fc40004000000 */
[----:B------:R-:W-:Y:S02]  /*8d20*/  ISETP.GT.AND P0, PT, R28, R5, PT ;  /* 0x000000051c00720c */ /* 0x000fe40003f04270 */
[----:B------:R-:W-:Y:S01]  /*8d30*/  FSEL R189, R180, -INF , !P6 ;  /* 0xff800000b4bd7808 */ /* 0x000fe20007000000 */
[----:B------:R-:W-:Y:S01]  /*8d40*/  VIADD R180, R186, 0xffffff90 ;  /* 0xffffff90bab47836 */ /* 0x000fe20000000000 */
[----:B------:R-:W-:Y:S01]  /*8d50*/  FSEL R181, R181, -INF , !P5 ;  /* 0xff800000b5b57808 */ /* 0x000fe20006800000 */
[----:B------:R-:W-:Y:S01]  /*8d60*/  HMMA.16816.F32.BF16 R168, R212, R198, R168 ;  /* 0x000000c6d4a8723c */ /* 0x000fe200000418a8 */
[C---:B------:R-:W-:Y:S02]  /*8d70*/  ISETP.GE.AND P6, PT, R5.reuse, R246, PT ;  /* 0x000000f60500720c */ /* 0x040fe40003fc6270 */
[----:B------:R-:W-:Y:S02]  /*8d80*/  ISETP.GE.AND P5, PT, R5, R245, PT ;  /* 0x000000f50500720c */ /* 0x000fe40003fa6270 */
[----:B------:R-:W2:Y:S01]  /*8d90*/  LDSM.16.M88.4 R4, [R29+0x17000] ;  /* 0x017000001d04783b */ /* 0x000ea20000000200 */
[----:B------:R-:W-:-:S02]  /*8da0*/  FSEL R183, R183, -INF , !P0 ;  /* 0xff800000b7b77808 */ /* 0x000fc40004000000 */
[-C--:B------:R-:W-:Y:S01]  /*8db0*/  ISETP.GT.AND P0, PT, R247, R31.reuse, PT ;  /* 0x0000001ff700720c */ /* 0x080fe20003f04270 */
[----:B-1----:R-:W-:Y:S01]  /*8dc0*/  HMMA.16816.F32.BF16 R172, R12, R192, R172 ;  /* 0x000000c00cac723c */ /* 0x002fe200000418ac */
[----:B------:R-:W-:Y:S02]  /*8dd0*/  FSEL R191, R183, -INF , !P5 ;  /* 0xff800000b7bf7808 */ /* 0x000fe40006800000 */
[----:B------:R-:W-:Y:S02]  /*8de0*/  ISETP.GT.AND P5, PT, R28, R31, PT ;  /* 0x0000001f1c00720c */ /* 0x000fe40003fa4270 */
[----:B------:R-:W-:Y:S01]  /*8df0*/  FSEL R183, R176, -INF , !P0 ;  /* 0xff800000b0b77808 */ /* 0x000fe20004000000 */
[----:B------:R-:W-:Y:S01]  /*8e00*/  VIADD R176, R186, 0xffffff89 ;  /* 0xffffff89bab07836 */ /* 0x000fe20000000000 */
[----:B------:R-:W-:Y:S02]  /*8e10*/  ISETP.GE.AND P0, PT, R31, R245, PT ;  /* 0x000000f51f00720c */ /* 0x000fe40003f06270 */
[----:B------:R-:W-:-:S02]  /*8e20*/  FSEL R178, R178, -INF , !P5 ;  /* 0xff800000b2b27808 */ /* 0x000fc40006800000 */
[----:B------:R-:W-:Y:S01]  /*8e30*/  FSEL R192, R181, -INF , !P6 ;  /* 0xff800000b5c07808 */ /* 0x000fe20007000000 */
[----:B------:R-:W-:Y:S01]  /*8e40*/  HMMA.16816.F32.BF16 R168, R12, R194, R168 ;  /* 0x000000c20ca8723c */ /* 0x000fe200000418a8 */
        /* <DEDUP_REMOVED lines=8> */
[-C--:B------:R-:W-:Y:S02]  /*8ed0*/  ISETP.GT.AND P0, PT, R247, R180.reuse, PT ;  /* 0x000000b4f700720c */ /* 0x080fe40003f04270 */
[----:B------:R-:W-:Y:S02]  /*8ee0*/  FSEL R198, R179, -INF , !P5 ;  /* 0xff800000b3c67808 */ /* 0x000fe40006800000 */
[----:B------:R-:W-:Y:S02]  /*8ef0*/  ISETP.GT.AND P5, PT, R28, R180, PT ;  /* 0x000000b41c00720c */ /* 0x000fe40003fa4270 */
[----:B------:R-:W-:-:S02]  /*8f00*/  FSEL R183, R183, -INF , !P6 ;  /* 0xff800000b7b77808 */ /* 0x000fc40007000000 */
[----:B------:R-:W-:Y:S01]  /*8f10*/  ISETP.GE.AND P6, PT, R176, R246, PT ;  /* 0x000000f6b000720c */ /* 0x000fe20003fc6270 */
[C---:B--2---:R-:W-:Y:S01]  /*8f20*/  HMMA.16816.F32.BF16 R164, R12.reuse, R4, R164 ;  /* 0x000000040ca4723c */ /* 0x044fe200000418a4 */
[----:B------:R-:W-:Y:S01]  /*8f30*/  FSEL R172, R172, -INF , !P0 ;  /* 0xff800000acac7808 */ /* 0x000fe20004000000 */
[----:B------:R-:W-:Y:S01]  /*8f40*/  VIADD R4, R186, 0xffffff99 ;  /* 0xffffff99ba047836 */ /* 0x000fe20000000000 */
[----:B------:R-:W-:Y:S02]  /*8f50*/  ISETP.GE.AND P0, PT, R180, R245, PT ;  /* 0x000000f5b400720c */ /* 0x000fe40003f06270 */
[----:B------:R-:W-:Y:S02]  /*8f60*/  FSEL R174, R174, -INF , !P5 ;  /* 0xff800000aeae7808 */ /* 0x000fe40006800000 */
[----:B------:R-:W-:Y:S01]  /*8f70*/  FSEL R207, R177, -INF , !P6 ;  /* 0xff800000b1cf7808 */ /* 0x000fe20007000000 */
[----:B------:R-:W-:Y:S01]  /*8f80*/  HMMA.16816.F32.BF16 R24, R12, R6, R24 ;  /* 0x000000060c18723c */ /* 0x000fe20000041818 */
[----:B------:R1:W2:Y:S01]  /*8f90*/  LDSM.16.M88.4 R176, [R29+0x17800] ;  /* 0x017800001db0783b */ /* 0x0002a20000000200 */
[----:B------:R-:W-:Y:S01]  /*8fa0*/  ISETP.GT.AND P5, PT, R247, R31, PT ;  /* 0x0000001ff700720c */ /* 0x000fe20003fa4270 */
[----:B------:R-:W-:-:S04]  /*8fb0*/  DEPBAR.LE SB0, 0x0 ;  /* 0x000080000000791a */ /* 0x000fc80000000000 */
[----:B------:R-:W-:Y:S01]  /*8fc0*/  FSEL R182, R174, -INF , !P0 ;  /* 0xff800000aeb67808 */ /* 0x000fe20004000000 */
[----:B------:R-:W-:Y:S01]  /*8fd0*/  BAR.SYNC.DEFER_BLOCKING 0x0 ;  /* 0x0000000000007b1d */ /* 0x000fe20000010000 */
[----:B------:R-:W-:Y:S02]  /*8fe0*/  ISETP.GT.AND P0, PT, R28, R31, PT ;  /* 0x0000001f1c00720c */ /* 0x000fe40003f04270 */
[----:B------:R-:W-:Y:S02]  /*8ff0*/  FSEL R173, R173, -INF , !P5 ;  /* 0xff800000adad7808 */ /* 0x000fe40006800000 */
[----:B------:R-:W-:Y:S02]  /*9000*/  ISETP.GE.AND P6, PT, R180, R246, PT ;  /* 0x000000f6b400720c */ /* 0x000fe40003fc6270 */
[----:B------:R-:W-:Y:S02]  /*9010*/  ISETP.GE.AND P5, PT, R31, R245, PT ;  /* 0x000000f51f00720c */ /* 0x000fe40003fa6270 */
[----:B------:R-:W-:-:S02]  /*9020*/  FSEL R175, R175, -INF , !P0 ;  /* 0xff800000afaf7808 */ /* 0x000fc40004000000 */
[----:B------:R-:W-:Y:S02]  /*9030*/  FSEL R204, R172, -INF , !P6 ;  /* 0xff800000accc7808 */ /* 0x000fe40007000000 */
[----:B------:R-:W-:Y:S02]  /*9040*/  FSEL R197, R175, -INF , !P5 ;  /* 0xff800000afc57808 */ /* 0x000fe40006800000 */
[----:B------:R-:W-:Y:S01]  /*9050*/  ISETP.GE.AND P6, PT, R31, R246, PT ;  /* 0x000000f61f00720c */ /* 0x000fe20003fc6270 */
[----:B-1----:R-:W-:-:S03]  /*9060*/  VIADD R29, R186, 0xffffff98 ;  /* 0xffffff98ba1d7836 */ /* 0x002fc60000000000 */
[----:B------:R-:W-:Y:S02]  /*9070*/  FSEL R206, R173, -INF , !P6 ;  /* 0xff800000adce7808 */ /* 0x000fe40007000000 */
[-C--:B------:R-:W-:Y:S02]  /*9080*/  ISETP.GT.AND P0, PT, R247, R29.reuse, PT ;  /* 0x0000001df700720c */ /* 0x080fe40003f04270 */
[----:B------:R-:W-:Y:S02]  /*9090*/  ISETP.GT.AND P5, PT, R28, R29, PT ;  /* 0x0000001d1c00720c */ /* 0x000fe40003fa4270 */
[----:B------:R-:W-:Y:S02]  /*90a0*/  FSEL R168, R168, -INF , !P0 ;  /* 0xff800000a8a87808 */ /* 0x000fe40004000000 */
[----:B------:R-:W-:Y:S02]  /*90b0*/  ISETP.GE.AND P0, PT, R29, R245, PT ;  /* 0x000000f51d00720c */ /* 0x000fe40003f06270 */
[----:B------:R-:W-:-:S02]  /*90c0*/  FSEL R5, R170, -INF , !P5 ;  /* 0xff800000aa057808 */ /* 0x000fc40006800000 */
[----:B------:R-:W-:Y:S01]  /*90d0*/  ISETP.GE.AND P6, PT, R29, R246, PT ;  /* 0x000000f61d00720c */ /* 0x000fe20003fc6270 */
[----:B------:R-:W-:Y:S01]  /*90e0*/  VIADD R29, R186, 0xffffffa1 ;  /* 0xffffffa1ba1d7836 */ /* 0x000fe20000000000 */
[-C--:B------:R-:W-:Y:S01]  /*90f0*/  ISETP.GT.AND P5, PT, R247, R4.reuse, PT ;  /* 0x00000004f700720c */ /* 0x080fe20003fa4270 */
[C---:B--2---:R-:W-:Y:S01]  /*9100*/  HMMA.16816.F32.BF16 R20, R12.reuse, R176, R20 ;  /* 0x000000b00c14723c */ /* 0x044fe20000041814 */
[----:B------:R-:W-:Y:S02]  /*9110*/  FSEL R5, R5, -INF , !P0 ;  /* 0xff80000005057808 */ /* 0x000fe40004000000 */
[----:B------:R-:W-:Y:S01]  /*9120*/  FSEL R180, R168, -INF , !P6 ;  /* 0xff800000a8b47808 */ /* 0x000fe20007000000 */
[----:B------:R-:W-:Y:S01]  /*9130*/  VIADD R168, R186, 0xffffffa9 ;  /* 0xffffffa9baa87836 */ /* 0x000fe20000000000 */
[----:B------:R-:W-:Y:S02]  /*9140*/  ISETP.GT.AND P0, PT, R28, R4, PT ;  /* 0x000000041c00720c */ /* 0x000fe40003f04270 */
[----:B------:R-:W-:Y:S01]  /*9150*/  FSEL R169, R169, -INF , !P5 ;  /* 0xff800000a9a97808 */ /* 0x000fe20006800000 */
[----:B------:R-:W-:Y:S01]  /*9160*/  HMMA.16816.F32.BF16 R16, R12, R178, R16 ;  /* 0x000000b20c10723c */ /* 0x000fe20000041810 */
        /* <DEDUP_REMOVED lines=8> */
[----:B------:R-:W-:Y:S01]  /*91f0*/  FSEL R7, R164, -INF , !P0 ;  /* 0xff800000a4077808 */ /* 0x000fe20004000000 */
[----:B------:R-:W-:Y:S01]  /*9200*/  VIADD R164, R186, 0xffffffb9 ;  /* 0xffffffb9baa47836 */ /* 0x000fe20000000000 */
[C---:B------:R-:W-:Y:S02]  /*9210*/  ISETP.GE.AND P6, PT, R4.reuse, R246, PT ;  /* 0x000000f60400720c */ /* 0x040fe40003fc6270 */
[----:B------:R-:W-:Y:S02]  /*9220*/  ISETP.GE.AND P0, PT, R4, R245, PT ;  /* 0x000000f50400720c */ /* 0x000fe40003f06270 */
[----:B------:R-:W-:Y:S01]  /*9230*/  FSEL R4, R166, -INF , !P5 ;  /* 0xff800000a6047808 */ /* 0x000fe20006800000 */
[----:B------:R-:W-:Y:S01]  /*9240*/  VIADD R166, R186, 0xffffffb1 ;  /* 0xffffffb1baa67836 */ /* 0x000fe20000000000 */
[----:B------:R-:W-:Y:S02]  /*9250*/  ISETP.GT.AND P5, PT, R247, R29, PT ;  /* 0x0000001df700720c */ /* 0x000fe40003fa4270 */
[----:B------:R-:W-:-:S02]  /*9260*/  FSEL R7, R7, -INF , !P6 ;  /* 0xff80000007077808 */ /* 0x000fc40007000000 */
[----:B------:R-:W-:Y:S02]  /*9270*/  FSEL R4, R4, -INF , !P0 ;  /* 0xff80000004047808 */ /* 0x000fe40004000000 */
[----:B------:R-:W-:Y:S01]  /*9280*/  FSEL R6, R165, -INF , !P5 ;  /* 0xff800000a5067808 */ /* 0x000fe20006800000 */
        /* <DEDUP_REMOVED lines=8> */
[-C--:B------:R-:W-:Y:S02]  /*9310*/  ISETP.GT.AND P6, PT, R247, R29.reuse, PT ;  /* 0x0000001df700720c */ /* 0x080fe40003fc4270 */
[----:B------:R-:W-:Y:S02]  /*9320*/  ISETP.GT.AND P0, PT, R28, R29, PT ;  /* 0x0000001d1c00720c */ /* 0x000fe40003f04270 */
[----:B------:R-:W-:Y:S02]  /*9330*/  FSEL R14, R24, -INF , !P6 ;  /* 0xff800000180e7808 */ /* 0x000fe40007000000 */
[----:B------:R-:W-:Y:S02]  /*9340*/  ISETP.GE.AND P6, PT, R29, R246, PT ;  /* 0x000000f61d00720c */ /* 0x000fe40003fc6270 */
[----:B------:R-:W-:-:S02]  /*9350*/  FSEL R6, R13, -INF , !P5 ;  /* 0xff8000000d067808 */ /* 0x000fc40006800000 */
[----:B------:R-:W-:Y:S02]  /*9360*/  FSEL R14, R14, -INF , !P6 ;  /* 0xff8000000e0e7808 */ /* 0x000fe40007000000 */
[C---:B------:R-:W-:Y:S02]  /*9370*/  ISETP.GT.AND P6, PT, R247.reuse, R167, PT ;  /* 0x000000a7f700720c */ /* 0x040fe40003fc4270 */
[----:B------:R-:W-:Y:S02]  /*9380*/  FMNMX3.FTZ R15, R2, R189, R192, !PT ;  /* 0x000000bd020f7276 */ /* 0x000fe400078100c0 */
[----:B------:R-:W-:Y:S02]  /*9390*/  ISETP.GT.AND P5, PT, R247, R168, PT ;  /* 0x000000a8f700720c */ /* 0x000fe40003fa4270 */
[----:B------:R-:W-:Y:S02]  /*93a0*/  FSEL R24, R20, -INF , !P6 ;  /* 0xff80000014187808 */ /* 0x000fe40007000000 */
[----:B------:R-:W-:-:S02]  /*93b0*/  FSEL R26, R26, -INF , !P0 ;  /* 0xff8000001a1a7808 */ /* 0x000fc40004000000 */
[----:B------:R-:W-:Y:S02]  /*93c0*/  FMNMX3.FTZ R20, R15, R183, R207, !PT ;  /* 0x000000b70f147276 */ /* 0x000fe400078100cf */
[-C--:B------:R-:W-:Y:S02]  /*93d0*/  ISETP.GE.AND P0, PT, R168, R246.reuse, PT ;  /* 0x000000f6a800720c */ /* 0x080fe40003f06270 */
[----:B------:R-:W-:Y:S02]  /*93e0*/  FSEL R13, R25, -INF , !P5 ;  /* 0xff800000190d7808 */ /* 0x000fe40006800000 */
[----:B------:R-:W-:Y:S02]  /*93f0*/  ISETP.GE.AND P5, PT, R167, R246, PT ;  /* 0x000000f6a700720c */ /* 0x000fe40003fa6270 */
[----:B------:R-:W-:Y:S02]  /*9400*/  FMNMX3.FTZ R20, R20, R204, R206, !PT ;  /* 0x000000cc14147276 */ /* 0x000fe400078100ce */
[----:B------:R-:W-:-:S02]  /*9410*/  FSEL R13, R13, -INF , !P0 ;  /* 0xff8000000d0d7808 */ /* 0x000fc40004000000 */
[C---:B------:R-:W-:Y:S02]  /*9420*/  ISETP.GT.AND P0, PT, R247.reuse, R166, PT ;  /* 0x000000a6f700720c */ /* 0x040fe40003f04270 */
[----:B------:R-:W-:Y:S02]  /*9430*/  FSEL R15, R24, -INF , !P5 ;  /* 0xff800000180f7808 */ /* 0x000fe40006800000 */
[----:B------:R-:W-:Y:S02]  /*9440*/  ISETP.GT.AND P5, PT, R247, R165, PT ;  /* 0x000000a5f700720c */ /* 0x000fe40003fa4270 */
[----:B------:R-:W-:Y:S02]  /*9450*/  FMNMX3.FTZ R20, R20, R180, R200, !PT ;  /* 0x000000b414147276 */ /* 0x000fe400078100c8 */
[----:B------:R-:W-:Y:S02]  /*9460*/  FSEL R21, R21, -INF , !P0 ;  /* 0xff80000015157808 */ /* 0x000fe40004000000 */
[----:B------:R-:W-:-:S02]  /*9470*/  ISETP.GE.AND P0, PT, R165, R246, PT ;  /* 0x000000f6a500720c */ /* 0x000fc40003f06270 */
[----:B------:R-:W-:Y:S02]  /*9480*/  FSEL R16, R16, -INF , !P5 ;  /* 0xff80000010107808 */ /* 0x000fe40006800000 */
[----:B------:R-:W-:Y:S02]  /*9490*/  ISETP.GE.AND P6, PT, R166, R246, PT ;  /* 0x000000f6a600720c */ /* 0x000fe40003fc6270 */
[----:B------:R-:W-:Y:S02]  /*94a0*/  ISETP.GT.AND P5, PT, R247, R164, PT ;  /* 0x000000a4f700720c */ /* 0x000fe40003fa4270 */
[----:B------:R-:W-:Y:S02]  /*94b0*/  FMNMX3.FTZ R20, R20, R7, R12, !PT ;  /* 0x0000000714147276 */ /* 0x000fe4000781000c */
[----:B------:R-:W-:Y:S02]  /*94c0*/  FSEL R209, R16, -INF , !P0 ;  /* 0xff80000010d17808 */ /* 0x000fe40004000000 */
[----:B------:R-:W-:-:S02]  /*94d0*/  FSEL R21, R21, -INF , !P6 ;  /* 0xff80000015157808 */ /* 0x000fc40007000000 */
[----:B------:R-:W-:Y:S02]  /*94e0*/  ISETP.GE.AND P0, PT, R164, R246, PT ;  /* 0x000000f6a400720c */ /* 0x000fe40003f06270 */
[----:B------:R-:W-:Y:S02]  /*94f0*/  FSEL R17, R17, -INF , !P5 ;  /* 0xff80000011117808 */ /* 0x000fe40006800000 */
[----:B------:R-:W-:Y:S02]  /*9500*/  FMNMX3.FTZ R16, R20, R14, R13, !PT ;  /* 0x0000000e14107276 */ /* 0x000fe4000781000d */
[----:B------:R-:W-:Y:S02]  /*9510*/  FSEL R20, R17, -INF , !P0 ;  /* 0xff80000011147808 */ /* 0x000fe40004000000 */
[----:B------:R-:W-:Y:S02]  /*9520*/  FMNMX3.FTZ R16, R16, R15, R21, !PT ;  /* 0x0000000f10107276 */ /* 0x000fe40007810015 */
[----:B------:R-:W-:-:S02]  /*9530*/  ISETP.GE.AND P6, PT, R29, R245, PT ;  /* 0x000000f51d00720c */ /* 0x000fc40003fc6270 */
[----:B------:R-:W-:Y:S02]  /*9540*/  ISETP.GT.AND P5, PT, R28, R168, PT ;  /* 0x000000a81c00720c */ /* 0x000fe40003fa4270 */
[----:B------:R-:W-:Y:S01]  /*9550*/  FMNMX3.FTZ R16, R16, R209, R20, !PT ;  /* 0x000000d110107276 */ /* 0x000fe20007810014 */
[----:B------:R-:W-:Y:S10]  /*9560*/  BRA.U !UP1, `(.L_x_2145) ;  /* 0x0000000109e47547 */ /* 0x000ff4000b800000 */
        /* <DEDUP_REMOVED lines=57> */
.L_x_2145:
[----:B------:R-:W2:Y:S04]  /*9900*/  LDL.64 R222, [R1+0x10] ;  /* 0x0000100001de7983 */ /* 0x000ea80000100a00 */
[----:B------:R-:W3:Y:S04]  /*9910*/  LDL.64 R240, [R1] ;  /* 0x0000000001f07983 */ /* 0x000ee80000100a00 */
[----:B------:R-:W4:Y:S01]  /*9920*/  LDL.64 R242, [R1+0x8] ;  /* 0x0000080001f27983 */ /* 0x000f220000100a00 */
[----:B------:R-:W5:Y:S03]  /*9930*/  S2R R238, SR_CTAID.X ;  /* 0x0000000000ee7919 */ /* 0x000f660000002500 */
[----:B------:R-:W5:Y:S01]  /*9940*/  SHFL.BFLY PT, R29, R16, 0x2, 0x1f ;  /* 0x0c401f00101d7f89 */ /* 0x000f6200000e0000 */
[----:B-1----:R-:W-:-:S02]  /*9950*/  FMNMX3.FTZ R171, R0, R190, R191, !PT ;  /* 0x000000be00ab7276 */ /* 0x002fc400078100bf */
[----:B------:R-:W-:Y:S02]  /*9960*/  FSEL R188, R26, -INF , !P6 ;  /* 0xff8000001abc7808 */ /* 0x000fe40007000000 */
[----:B------:R-:W-:Y:S02]  /*9970*/  FMNMX3.FTZ R171, R171, R181, R198, !PT ;  /* 0x000000b5abab7276 */ /* 0x000fe400078100c6 */
[----:B------:R-:W-:Y:S02]  /*9980*/  ISETP.GE.AND P0, PT, R168, R245, PT ;  /* 0x000000f5a800720c */ /* 0x000fe40003f06270 */
[----:B------:R-:W-:Y:S02]  /*9990*/  FSEL R187, R27, -INF , !P5 ;  /* 0xff8000001bbb7808 */ /* 0x000fe40006800000 */
[----:B------:R-:W-:Y:S02]  /*99a0*/  ISETP.GT.AND P6, PT, R28, R167, PT ;  /* 0x000000a71c00720c */ /* 0x000fe40003fc4270 */
[----:B------:R-:W-:Y:S01]  /*99b0*/  FMNMX3.FTZ R171, R171, R182, R197, !PT ;  /* 0x000000b6abab7276 */ /* 0x000fe200078100c5 */
[----:B------:R-:W-:Y:S01]  /*99c0*/  ULEA UR12, UR24, 0xfffffffc, 0x1 ;  /* 0xfffffffc180c7891 */ /* 0x000fe2000f8e08ff */
[----:B------:R-:W-:-:S02]  /*99d0*/  ISETP.GE.AND P5, PT, R167, R245, PT ;  /* 0x000000f5a700720c */ /* 0x000fc40003fa6270 */
[----:B------:R-:W-:Y:S02]  /*99e0*/  FSEL R187, R187, -INF , !P0 ;  /* 0xff800000bbbb7808 */ /* 0x000fe40004000000 */
[----:B------:R-:W-:Y:S01]  /*99f0*/  FSEL R212, R22, -INF , !P6 ;  /* 0xff80000016d47808 */ /* 0x000fe20007000000 */
[----:B------:R-:W-:Y:S01]  /*9a00*/  IMAD.U32 R214, RZ, RZ, UR35 ;  /* 0x00000023ffd67e24 */ /* 0x000fe2000f8e00ff */
[----:B------:R-:W-:Y:S02]  /*9a10*/  ISETP.GT.AND P0, PT, R28, R166, PT ;  /* 0x000000a61c00720c */ /* 0x000fe40003f04270 */
[----:B------:R-:W-:Y:S02]  /*9a20*/  FMNMX3.FTZ R171, R171, R5, R31, !PT ;  /* 0x00000005abab7276 */ /* 0x000fe4000781001f */
[----:B------:R-:W-:Y:S02]  /*9a30*/  SHF.R.U32.HI R244, RZ, 0x5, R203 ;  /* 0x00000005fff47819 */ /* 0x000fe400000116cb */
[----:B------:R-:W-:-:S02]  /*9a40*/  FSEL R212, R212, -INF , !P5 ;  /* 0xff800000d4d47808 */ /* 0x000fc40006800000 */
[----:B------:R-:W-:Y:S02]  /*9a50*/  ISETP.GE.AND P6, PT, R166, R245, PT ;  /* 0x000000f5a600720c */ /* 0x000fe40003fc6270 */
[----:B------:R-:W-:Y:S02]  /*9a60*/  FSEL R186, R23, -INF , !P0 ;  /* 0xff80000017ba7808 */ /* 0x000fe40004000000 */
[C---:B------:R-:W-:Y:S02]  /*9a70*/  ISETP.GT.AND P5, PT, R28.reuse, R165, PT ;  /* 0x000000a51c00720c */ /* 0x040fe40003fa4270 */
[----:B------:R-:W-:Y:S02]  /*9a80*/  ISETP.GT.AND P0, PT, R28, R164, PT ;  /* 0x000000a41c00720c */ /* 0x000fe40003f04270 */
[----:B------:R-:W-:Y:S01]  /*9a90*/  FMNMX3.FTZ R171, R171, R4, R6, !PT ;  /* 0x00000004abab7276 */ /* 0x000fe20007810006 */
[----:B-----5:R-:W-:Y:S01]  /*9aa0*/  IMAD R238, R238, 0x8, R244 ;  /* 0x00000008eeee7824 */ /* 0x020fe200078e02f4 */
[----:B------:R-:W-:-:S02]  /*9ab0*/  FSEL R186, R186, -INF , !P6 ;  /* 0xff800000baba7808 */ /* 0x000fc40007000000 */
[----:B------:R-:W-:Y:S02]  /*9ac0*/  FMNMX.FTZ R29, R16, R29, !PT ;  /* 0x0000001d101d7209 */ /* 0x000fe40007810000 */
[----:B------:R-:W-:Y:S02]  /*9ad0*/  FSEL R217, R18, -INF , !P5 ;  /* 0xff80000012d97808 */ /* 0x000fe40006800000 */
[-C--:B------:R-:W-:Y:S02]  /*9ae0*/  ISETP.GE.AND P6, PT, R165, R245.reuse, PT ;  /* 0x000000f5a500720c */ /* 0x080fe40003fc6270 */
[----:B------:R-:W-:Y:S02]  /*9af0*/  ISETP.GE.AND P5, PT, R164, R245, PT ;  /* 0x000000f5a400720c */ /* 0x000fe40003fa6270 */
[----:B------:R-:W-:Y:S02]  /*9b00*/  FSEL R216, R19, -INF , !P0 ;  /* 0xff80000013d87808 */ /* 0x000fe40004000000 */
[----:B------:R-:W-:Y:S01]  /*9b10*/  FMNMX3.FTZ R171, R171, R188, R187, !PT ;  /* 0x000000bcabab7276 */ /* 0x000fe200078100bb */
[----:B------:R-:W-:Y:S01]  /*9b20*/  IMAD.WIDE.U32 R238, R238, -0x326172a9, RZ ;  /* 0xcd9e8d57eeee7825 */ /* 0x000fe200078e00ff */
[----:B------:R-:W1:Y:S01]  /*9b30*/  SHFL.BFLY PT, R173, R29, 0x1, 0x1f ;  /* 0x0c201f001dad7f89 */ /* 0x000e6200000e0000 */
[----:B------:R-:W-:-:S02]  /*9b40*/  FSEL R217, R217, -INF , !P6 ;  /* 0xff800000d9d97808 */ /* 0x000fc40007000000 */
[----:B------:R-:W-:Y:S02]  /*9b50*/  FSEL R216, R216, -INF , !P5 ;  /* 0xff800000d8d87808 */ /* 0x000fe40006800000 */
[----:B------:R-:W-:Y:S01]  /*9b60*/  FMNMX3.FTZ R171, R171, R212, R186, !PT ;  /* 0x000000d4abab7276 */ /* 0x000fe200078100ba */
[----:B------:R-:W-:-:S03]  /*9b70*/  UIADD3 UR16, UPT, UPT, UR35, 0x76cf5d0a, URZ ;  /* 0x76cf5d0a23107890 */ /* 0x000fc6000fffe0ff */
[----:B------:R-:W-:Y:S01]  /*9b80*/  FMNMX3.FTZ R171, R171, R217, R216, !PT ;  /* 0x000000d9abab7276 */ /* 0x000fe200078100d8 */
[----:B------:R-:W-:Y:S01]  /*9b90*/  UIADD3 UR18, UPT, UPT, UR35, 0x32370b8f, URZ ;  /* 0x32370b8f23127890 */ /* 0x000fe2000fffe0ff */
[----:B-1----:R-:W-:-:S04]  /*9ba0*/  FMNMX.FTZ R29, R29, R173, !PT ;  /* 0x000000ad1d1d7209 */ /* 0x002fc80007810000 */
[C---:B------:R-:W-:Y:S01]  /*9bb0*/  FSETP.NEU.FTZ.AND P5, PT, R29.reuse, -INF , PT ;  /* 0xff8000001d00780b */ /* 0x040fe20003fbd000 */
[----:B------:R-:W-:-:S05]  /*9bc0*/  FMUL.FTZ R193, R29, UR30 ;  /* 0x0000001e1dc17c20 */ /* 0x000fca0008410000 */
[----:B------:R-:W-:-:S05]  /*9bd0*/  FSEL R193, R193, RZ, P5 ;  /* 0x000000ffc1c17208 */ /* 0x000fca0002800000 */
[--C-:B------:R-:W-:Y:S01]  /*9be0*/  FFMA.FTZ R199, R189, UR30, -R193.reuse ;  /* 0x0000001ebdc77c23 */ /* 0x100fe200080108c1 */
[----:B------:R-:W-:-:S05]  /*9bf0*/  FFMA.FTZ R192, R192, UR30, -R193 ;  /* 0x0000001ec0c07c23 */ /* 0x000fca00080108c1 */
[----:B------:R-:W-:Y:S04]  /*9c00*/  MUFU.EX2 R199, R199 ;  /* 0x000000c700c77308 */ /* 0x000fe80000000800 */
[----:B------:R-:W1:Y:S02]  /*9c10*/  MUFU.EX2 R192, R192 ;  /* 0x000000c000c07308 */ /* 0x000e640000000800 */
[----:B-1----:R-:W-:-:S04]  /*9c20*/  F2FP.BF16.F32.PACK_AB R177, R192, R199 ;  /* 0x000000c7c0b1723e */ /* 0x002fc800000010ff */
[----:B------:R-:W-:-:S04]  /*9c30*/  PRMT R176, R177, 0x7632, R176 ;  /* 0x00007632b1b07816 */ /* 0x000fc800000000b0 */
[----:B------:R-:W-:Y:S02]  /*9c40*/  PRMT R235, R177, 0x5410, R176 ;  /* 0x00005410b1eb7816 */ /* 0x000fe400000000b0 */
[----:B--2---:R-:W-:-:S05]  /*9c50*/  LOP3.LUT R214, R214, UR12, R223, 0x96, !PT ;  /* 0x0000000cd6d67c12 */ /* 0x004fca000f8e96df */
[----:B------:R-:W-:-:S05]  /*9c60*/  IMAD.WIDE.U32 R214, R214, -0x326172a9, RZ ;  /* 0xcd9e8d57d6d67825 */ /* 0x000fca00078e00ff */
[----:B------:R-:W-:Y:S02]  /*9c70*/  LOP3.LUT R28, R238, UR25, R215, 0x96, !PT ;  /* 0x00000019ee1c7c12 */ /* 0x000fe4000f8e96d7 */
[----:B---3--:R-:W-:-:S03]  /*9c80*/  LOP3.LUT R214, R214, UR19, R241, 0x96, !PT ;  /* 0x00000013d6d67c12 */ /* 0x008fc6000f8e96f1 */
[----:B------:R-:W-:Y:S02]  /*9c90*/  IMAD.WIDE.U32 R210, R28, -0x2daee0ad, RZ ;  /* 0xd2511f531cd27825 */ /* 0x000fe400078e00ff */
[----:B------:R-:W1:Y:S02]  /*9ca0*/  SHFL.BFLY PT, R28, R171, 0x2, 0x1f ;  /* 0x0c401f00ab1c7f89 */ /* 0x000e6400000e0000 */
[----:B------:R-:W-:Y:S01]  /*9cb0*/  IMAD.WIDE.U32 R214, R214, -0x2daee0ad, RZ ;  /* 0xd2511f53d6d67825 */ /* 0x000fe200078e00ff */
[----:B----4-:R-:W-:-:S04]  /*9cc0*/  LOP3.LUT R172, R242, UR16, R211, 0x96, !PT ;  /* 0x00000010f2ac7c12 */ /* 0x010fc8000f8e96d3 */
[----:B------:R-:W-:Y:S01]  /*9cd0*/  LOP3.LUT R210, R210, UR18, R215, 0x96, !PT ;  /* 0x00000012d2d27c12 */ /* 0x000fe2000f8e96d7 */
[----:B------:R-:W-:-:S04]  /*9ce0*/  IMAD.WIDE.U32 R178, R172, -0x326172a9, RZ ;  /* 0xcd9e8d57acb27825 */ /* 0x000fc800078e00ff */
[----:B------:R-:W-:Y:S01]  /*9cf0*/  IMAD.WIDE.U32 R210, R210, -0x326172a9, RZ ;  /* 0xcd9e8d57d2d27825 */ /* 0x000fe200078e00ff */
[----:B------:R-:W-:-:S04]  /*9d00*/  LOP3.LUT R172, R240, UR17, R179, 0x96, !PT ;  /* 0x00000011f0ac7c12 */ /* 0x000fc8000f8e96b3 */
[----:B------:R-:W-:Y:S01]  /*9d10*/  LOP3.LUT R178, R178, UR15, R211, 0x96, !PT ;  /* 0x0000000fb2b27c12 */ /* 0x000fe2000f8e96d3 */
[----:B------:R-:W-:Y:S01]  /*9d20*/  UIADD3 UR12, UPT, UPT, UR35, -0x56f99767, URZ ;  /* 0xa9066899230c7890 */ /* 0x000fe2000fffe0ff */
[----:B------:R-:W-:-:S04]  /*9d30*/  IMAD.WIDE.U32 R172, R172, -0x2daee0ad, RZ ;  /* 0xd2511f53acac7825 */ /* 0x000fc800078e00ff */
[----:B------:R-:W-:Y:S01]  /*9d40*/  IMAD.WIDE.U32 R178, R178, -0x2daee0ad, RZ ;  /* 0xd2511f53b2b27825 */ /* 0x000fe200078e00ff */
[----:B------:R-:W-:Y:S02]  /*9d50*/  LOP3.LUT R214, R214, UR14, R173, 0x96, !PT ;  /* 0x0000000ed6d67c12 */ /* 0x000fe4000f8e96ad */
[----:B-1----:R-:W-:Y:S02]  /*9d60*/  FMNMX.FTZ R28, R171, R28, !PT ;  /* 0x0000001cab1c7209 */ /* 0x002fe40007810000 */
[----:B------:R-:W-:Y:S01]  /*9d70*/  LOP3.LUT R194, R172, UR12, R179, 0x96, !PT ;  /* 0x0000000cacc27c12 */ /* 0x000fe2000f8e96b3 */
[----:B------:R-:W-:Y:S02]  /*9d80*/  IMAD.WIDE.U32 R214, R214, -0x326172a9, RZ ;  /* 0xcd9e8d57d6d67825 */ /* 0x000fe400078e00ff */
[----:B------:R-:W1:Y:S02]  /*9d90*/  SHFL.BFLY PT, R172, R28, 0x1, 0x1f ;  /* 0x0c201f001cac7f89 */ /* 0x000e6400000e0000 */
[----:B------:R-:W-:-:S05]  /*9da0*/  IMAD.WIDE.U32 R194, R194, -0x326172a9, RZ ;  /* 0xcd9e8d57c2c27825 */ /* 0x000fca00078e00ff */
[----:B------:R-:W-:-:S04]  /*9db0*/  LOP3.LUT R221, R214, UR7, R195, 0x96, !PT ;  /* 0x00000007d6dd7c12 */ /* 0x000fc8000f8e96c3 */
[----:B------:R-:W-:-:S04]  /*9dc0*/  LOP3.LUT R171, R221, 0xff, RZ, 0xc0, !PT ;  /* 0x000000ffddab7812 */ /* 0x000fc800078ec0ff */
[----:B------:R-:W-:Y:S02]  /*9dd0*/  ISETP.LE.U32.AND P0, PT, R171, UR6, PT ;  /* 0x00000006ab007c0c */ /* 0x000fe4000bf03070 */
[----:B------:R-:W-:-:S04]  /*9de0*/  LOP3.LUT R171, R221, 0xffff, RZ, 0xc0, !PT ;  /* 0x0000ffffddab7812 */ /* 0x000fc800078ec0ff */
[----:B------:R-:W-:Y:S02]  /*9df0*/  SHF.R.U32.HI R171, RZ, 0x8, R171 ;  /* 0x00000008ffab7819 */ /* 0x000fe400000116ab */
[----:B-1----:R-:W-:Y:S02]  /*9e00*/  FMNMX.FTZ R28, R28, R172, !PT ;  /* 0x000000ac1c1c7209 */ /* 0x002fe40007810000 */
[----:B------:R-:W-:-:S03]  /*9e10*/  LOP3.LUT R171, R171, 0xffff, RZ, 0xc0, !PT ;  /* 0x0000ffffabab7812 */ /* 0x000fc600078ec0ff */
[----:B------:R-:W-:Y:S02]  /*9e20*/  @!P0 HFMA2.BF16_V2 R170, -RZ.H0_H0, RZ.H0_H0, -R177.H0_H0 ;  /* 0x200000ffffaa8231 */ /* 0x000fe400003409b1 */
[C---:B------:R-:W-:Y:S01]  /*9e30*/  FMUL.FTZ R189, R28.reuse, UR30 ;  /* 0x0000001e1cbd7c20 */ /* 0x040fe20008410000 */
[----:B------:R-:W-:Y:S02]  /*9e40*/  FSETP.NEU.FTZ.AND P6, PT, R28, -INF , PT ;  /* 0xff8000001c00780b */ /* 0x000fe40003fdd000 */
[----:B------:R-:W-:Y:S02]  /*9e50*/  @!P0 PRMT R177, R170, 0x5410, RZ ;  /* 0x00005410aab18816 */ /* 0x000fe400000000ff */
[----:B------:R-:W-:Y:S02]  /*9e60*/  ISETP.LE.U32.AND P0, PT, R171, UR6, PT ;  /* 0x00000006ab007c0c */ /* 0x000fe4000bf03070 */
[----:B------:R-:W-:-:S05]  /*9e70*/  FSEL R189, R189, RZ, P6 ;  /* 0x000000ffbdbd7208 */ /* 0x000fca0003000000 */
[--C-:B------:R-:W-:Y:S01]  /*9e80*/  FFMA.FTZ R196, R190, UR30, -R189.reuse ;  /* 0x0000001ebec47c23 */ /* 0x100fe200080108bd */
[----:B------:R-:W-:Y:S01]  /*9e90*/  FFMA.FTZ R191, R191, UR30, -R189 ;  /* 0x0000001ebfbf7c23 */ /* 0x000fe200080108bd */
[----:B------:R-:W-:-:S04]  /*9ea0*/  PRMT R170, R221, 0x7632, R170 ;  /* 0x00007632ddaa7816 */ /* 0x000fc800000000aa */
[----:B------:R-:W-:Y:S01]  /*9eb0*/  MUFU.EX2 R196, R196 ;  /* 0x000000c400c47308 */ /* 0x000fe20000000800 */
[----:B------:R-:W-:Y:S01]  /*9ec0*/  @!P0 HFMA2.BF16_V2 R169, -RZ.H0_H0, RZ.H0_H0, -R176.H0_H0 ;  /* 0x200000ffffa98231 */ /* 0x000fe200003409b0 */
[----:B------:R-:W-:Y:S02]  /*9ed0*/  LOP3.LUT R170, R170, 0xff, RZ, 0xc0, !PT ;  /* 0x000000ffaaaa7812 */ /* 0x000fe400078ec0ff */
[----:B------:R-:W1:Y:S02]  /*9ee0*/  MUFU.EX2 R191, R191 ;  /* 0x000000bf00bf7308 */ /* 0x000e640000000800 */
[----:B------:R-:W-:Y:S02]  /*9ef0*/  @!P0 PRMT R176, R169, 0x5410, RZ ;  /* 0x00005410a9b08816 */ /* 0x000fe400000000ff */
[----:B------:R-:W-:Y:S02]  /*9f00*/  ISETP.LE.U32.AND P0, PT, R170, UR6, PT ;  /* 0x00000006aa007c0c */ /* 0x000fe4000bf03070 */
[----:B------:R-:W-:-:S02]  /*9f10*/  SHF.R.U32.HI R169, RZ, 0x18, R221 ;  /* 0x00000018ffa97819 */ /* 0x000fc400000116dd */
[----:B-1----:R-:W-:-:S04]  /*9f20*/  F2FP.BF16.F32.PACK_AB R175, R191, R196 ;  /* 0x000000c4bfaf723e */ /* 0x002fc800000010ff */
[----:B------:R-:W-:-:S05]  /*9f30*/  PRMT R174, R175, 0x7632, R174 ;  /* 0x00007632afae7816 */ /* 0x000fca00000000ae */
[----:B------:R-:W-:Y:S01]  /*9f40*/  @!P0 HFMA2.BF16_V2 R168, -RZ.H0_H0, RZ.H0_H0, -R175.H0_H0 ;  /* 0x200000ffffa88231 */ /* 0x000fe200003409af */
[----:B------:R-:W-:-:S04]  /*9f50*/  PRMT R234, R175, 0x5410, R174 ;  /* 0x00005410afea7816 */ /* 0x000fc800000000ae */
[----:B------:R-:W-:Y:S02]  /*9f60*/  @!P0 PRMT R175, R168, 0x5410, RZ ;  /* 0x00005410a8af8816 */ /* 0x000fe400000000ff */
[----:B------:R-:W-:Y:S01]  /*9f70*/  ISETP.LE.U32.AND P0, PT, R169, UR6, PT ;  /* 0x00000006a9007c0c */ /* 0x000fe2000bf03070 */
[--C-:B------:R-:W-:Y:S01]  /*9f80*/  FFMA.FTZ R190, R183, UR30, -R193.reuse ;  /* 0x0000001eb7be7c23 */ /* 0x100fe200080108c1 */
[----:B------:R-:W-:Y:S01]  /*9f90*/  FFMA.FTZ R183, R207, UR30, -R193 ;  /* 0x0000001ecfb77c23 */ /* 0x000fe200080108c1 */
[----:B------:R-:W-:-:S04]  /*9fa0*/  IMAD.MOV.U32 R168, RZ, RZ, R194 ;  /* 0x000000ffffa87224 */ /* 0x000fc800078e00c2 */
[----:B------:R-:W-:Y:S01]  /*9fb0*/  MUFU.EX2 R190, R190 ;  /* 0x000000be00be7308 */ /* 0x000fe20000000800 */
[----:B------:R-:W-:-:S03]  /*9fc0*/  LOP3.LUT R168, R168, 0xff, RZ, 0xc0, !PT ;  /* 0x000000ffa8a87812 */ /* 0x000fc600078ec0ff */
[----:B------:R-:W1:Y:S02]  /*9fd0*/  MUFU.EX2 R183, R183 ;  /* 0x000000b700b77308 */ /* 0x000e640000000800 */
[----:B------:R-:W-:-:S05]  /*9fe0*/  @!P0 HFMA2.BF16_V2 R167, -RZ.H0_H0, RZ.H0_H0, -R174.H0_H0 ;  /* 0x200000ffffa78231 */ /* 0x000fca00003409ae */
[----:B------:R-:W-:Y:S02]  /*9ff0*/  @!P0 PRMT R174, R167, 0x5410, RZ ;  /* 0x00005410a7ae8816 */ /* 0x000fe400000000ff */
[----:B------:R-:W-:Y:S02]  /*a000*/  ISETP.LE.U32.AND P0, PT, R168, UR6, PT ;  /* 0x00000006a8007c0c */ /* 0x000fe4000bf03070 */
[----:B-1----:R-:W-:Y:S02]  /*a010*/  F2FP.BF16.F32.PACK_AB R173, R183, R190 ;  /* 0x000000beb7ad723e */ /* 0x002fe400000010ff */
[----:B------:R-:W-:Y:S02]  /*a020*/  PRMT R167, R194, 0x7771, RZ ;  /* 0x00007771c2a77816 */ /* 0x000fe400000000ff */
[----:B------:R-:W-:-:S07]  /*a030*/  PRMT R172, R173, 0x7632, R172 ;  /* 0x00007632adac7816 */ /* 0x000fce00000000ac */
[----:B------:R-:W-:Y:S01]  /*a040*/  @!P0 HFMA2.BF16_V2 R166, -RZ.H0_H0, RZ.H0_H0, -R173.H0_H0 ;  /* 0x200000ffffa68231 */ /* 0x000fe200003409ad */
[----:B------:R-:W-:-:S04]  /*a050*/  PRMT R233, R173, 0x5410, R172 ;  /* 0x00005410ade97816 */ /* 0x000fc800000000ac */
[----:B------:R-:W-:Y:S02]  /*a060*/  @!P0 PRMT R173, R166, 0x5410, RZ ;  /* 0x00005410a6ad8816 */ /* 0x000fe400000000ff */
[----:B------:R-:W-:Y:S01]  /*a070*/  ISETP.GT.U32.AND P0, PT, R167, UR6, PT ;  /* 0x00000006a7007c0c */ /* 0x000fe2000bf04070 */
[--C-:B------:R-:W-:Y:S01]  /*a080*/  FFMA.FTZ R195, R181, UR30, -R189.reuse ;  /* 0x0000001eb5c37c23 */ /* 0x100fe200080108bd */
[----:B------:R-:W-:-:S05]  /*a090*/  FFMA.FTZ R198, R198, UR30, -R189 ;  /* 0x0000001ec6c67c23 */ /* 0x000fca00080108bd */
[----:B------:R-:W-:Y:S06]  /*a0a0*/  MUFU.EX2 R195, R195 ;  /* 0x000000c300c37308 */ /* 0x000fec0000000800 */
[----:B------:R-:W-:Y:S01]  /*a0b0*/  @P0 HFMA2.BF16_V2 R165, -RZ.H0_H0, RZ.H0_H0, -R172.H0_H0 ;  /* 0x200000ffffa50231 */ /* 0x000fe200003409ac */
[----:B------:R-:W1:Y:S04]  /*a0c0*/  MUFU.EX2 R198, R198 ;  /* 0x000000c600c67308 */ /* 0x000e680000000800 */
[----:B------:R-:W-:-:S02]  /*a0d0*/  @P0 PRMT R172, R165, 0x5410, RZ ;  /* 0x00005410a5ac0816 */ /* 0x000fc400000000ff */
[----:B------:R-:W-:-:S04]  /*a0e0*/  PRMT R165, R194, 0x7772, RZ ;  /* 0x00007772c2a57816 */ /* 0x000fc800000000ff */
[----:B------:R-:W-:Y:S02]  /*a0f0*/  ISETP.GT.U32.AND P0, PT, R165, UR6, PT ;  /* 0x00000006a5007c0c */ /* 0x000fe4000bf04070 */
[----:B-1----:R-:W-:Y:S02]  /*a100*/  F2FP.BF16.F32.PACK_AB R171, R198, R195 ;  /* 0x000000c3c6ab723e */ /* 0x002fe400000010ff */
[----:B------:R-:W-:Y:S02]  /*a110*/  PRMT R165, R194, 0x7773, RZ ;  /* 0x00007773c2a57816 */ /* 0x000fe400000000ff */
[----:B------:R-:W-:-:S07]  /*a120*/  PRMT R170, R171, 0x7632, R170 ;  /* 0x00007632abaa7816 */ /* 0x000fce00000000aa */
[----:B------:R-:W-:Y:S01]  /*a130*/  @P0 HFMA2.BF16_V2 R18, -RZ.H0_H0, RZ.H0_H0, -R171.H0_H0 ;  /* 0x200000ffff120231 */ /* 0x000fe200003409ab */
[----:B------:R-:W-:-:S04]  /*a140*/  PRMT R214, R171, 0x5410, R170 ;  /* 0x00005410abd67816 */ /* 0x000fc800000000aa */
[----:B------:R-:W-:Y:S02]  /*a150*/  @P0 PRMT R171, R18, 0x5410, RZ ;  /* 0x0000541012ab0816 */ /* 0x000fe400000000ff */
[----:B------:R-:W-:Y:S02]  /*a160*/  ISETP.GT.U32.AND P0, PT, R165, UR6, PT ;  /* 0x00000006a5007c0c */ /* 0x000fe4000bf04070 */
[----:B------:R-:W-:Y:S01]  /*a170*/  LOP3.LUT R236, R210, UR13, R215, 0x96, !PT ;  /* 0x0000000dd2ec7c12 */ /* 0x000fe2000f8e96d7 */
[--C-:B------:R-:W-:Y:S01]  /*a180*/  FFMA.FTZ R181, R204, UR30, -R193.reuse ;  /* 0x0000001eccb57c23 */ /* 0x100fe200080108c1 */
[----:B------:R-:W-:-:S03]  /*a190*/  FFMA.FTZ R225, R206, UR30, -R193 ;  /* 0x0000001ecee17c23 */ /* 0x000fc600080108c1 */
[----:B------:R-:W-:Y:S02]  /*a1a0*/  IMAD.WIDE.U32 R236, R236, -0x2daee0ad, RZ ;  /* 0xd2511f53ecec7825 */ /* 0x000fe400078e00ff */
[----:B------:R-:W-:Y:S04]  /*a1b0*/  MUFU.EX2 R181, R181 ;  /* 0x000000b500b57308 */ /* 0x000fe80000000800 */
[----:B------:R-:W-:Y:S01]  /*a1c0*/  @P0 HFMA2.BF16_V2 R19, -RZ.H0_H0, RZ.H0_H0, -R170.H0_H0 ;  /* 0x200000ffff130231 */ /* 0x000fe200003409aa */
[----:B------:R-:W-:Y:S01]  /*a1d0*/  LOP3.LUT R18, R178, UR4, R237, 0x96, !PT ;  /* 0x00000004b2127c12 */ /* 0x000fe2000f8e96ed */
[----:B------:R-:W1:Y:S03]  /*a1e0*/  MUFU.EX2 R225, R225 ;  /* 0x000000e100e17308 */ /* 0x000e660000000800 */
[----:B------:R-:W-:-:S02]  /*a1f0*/  @P0 PRMT R170, R19, 0x5410, RZ ;  /* 0x0000541013aa0816 */ /* 0x000fc400000000ff */
[----:B------:R-:W-:-:S04]  /*a200*/  LOP3.LUT R19, R18, 0xff, RZ, 0xc0, !PT ;  /* 0x000000ff12137812 */ /* 0x000fc800078ec0ff */
[----:B------:R-:W-:Y:S02]  /*a210*/  ISETP.LE.U32.AND P0, PT, R19, UR6, PT ;  /* 0x0000000613007c0c */ /* 0x000fe4000bf03070 */
[----:B------:R-:W-:Y:S02]  /*a220*/  LOP3.LUT R19, R18, 0xffff, RZ, 0xc0, !PT ;  /* 0x0000ffff12137812 */ /* 0x000fe400078ec0ff */
[----:B-1----:R-:W-:Y:S02]  /*a230*/  F2FP.BF16.F32.PACK_AB R169, R225, R181 ;  /* 0x000000b5e1a9723e */ /* 0x002fe400000010ff */
[----:B------:R-:W-:Y:S02]  /*a240*/  SHF.R.U32.HI R19, RZ, 0x8, R19 ;  /* 0x00000008ff137819 */ /* 0x000fe40000011613 */
[----:B------:R-:W-:Y:S02]  /*a250*/  PRMT R168, R169, 0x7632, R168 ;  /* 0x00007632a9a87816 */ /* 0x000fe400000000a8 */
[----:B------:R-:W-:-:S03]  /*a260*/  LOP3.LUT R165, R19, 0xffff, RZ, 0xc0, !PT ;  /* 0x0000ffff13a57812 */ /* 0x000fc600078ec0ff */
[----:B------:R-:W-:Y:S01]  /*a270*/  @!P0 HFMA2.BF16_V2 R164, -RZ.H0_H0, RZ.H0_H0, -R169.H0_H0 ;  /* 0x200000ffffa48231 */ /* 0x000fe200003409a9 */
[----:B------:R-:W-:-:S04]  /*a280*/  PRMT R19, R169, 0x5410, R168 ;  /* 0x00005410a9137816 */ /* 0x000fc800000000a8 */
[----:B------:R-:W-:Y:S02]  /*a290*/  @!P0 PRMT R169, R164, 0x5410, RZ ;  /* 0x00005410a4a98816 */ /* 0x000fe400000000ff */
[----:B------:R-:W-:Y:S01]  /*a2a0*/  ISETP.LE.U32.AND P0, PT, R165, UR6, PT ;  /* 0x00000006a5007c0c */ /* 0x000fe2000bf03070 */
[--C-:B------:R-:W-:Y:S01]  /*a2b0*/  FFMA.FTZ R215, R182, UR30, -R189.reuse ;  /* 0x0000001eb6d77c23 */ /* 0x100fe200080108bd */
[----:B------:R-:W-:Y:S01]  /*a2c0*/  FFMA.FTZ R197, R197, UR30, -R189 ;  /* 0x0000001ec5c57c23 */ /* 0x000fe200080108bd */
[----:B------:R-:W-:-:S04]  /*a2d0*/  PRMT R164, R18, 0x7632, R164 ;  /* 0x0000763212a47816 */ /* 0x000fc800000000a4 */
[----:B------:R-:W-:Y:S01]  /*a2e0*/  MUFU.EX2 R215, R215 ;  /* 0x000000d700d77308 */ /* 0x000fe20000000800 */
[----:B------:R-:W-:-:S03]  /*a2f0*/  LOP3.LUT R164, R164, 0xff, RZ, 0xc0, !PT ;  /* 0x000000ffa4a47812 */ /* 0x000fc600078ec0ff */
[----:B------:R-:W1:Y:S02]  /*a300*/  MUFU.EX2 R197, R197 ;  /* 0x000000c500c57308 */ /* 0x000e640000000800 */
[----:B------:R-:W-:-:S05]  /*a310*/  @!P0 HFMA2.BF16_V2 R17, -RZ.H0_H0, RZ.H0_H0, -R168.H0_H0 ;  /* 0x200000ffff118231 */ /* 0x000fca00003409a8 */
[----:B------:R-:W-:Y:S02]  /*a320*/  @!P0 PRMT R168, R17, 0x5410, RZ ;  /* 0x0000541011a88816 */ /* 0x000fe400000000ff */
[----:B------:R-:W-:Y:S02]  /*a330*/  ISETP.LE.U32.AND P0, PT, R164, UR6, PT ;  /* 0x00000006a4007c0c */ /* 0x000fe4000bf03070 */
[----:B-1----:R-:W-:Y:S02]  /*a340*/  F2FP.BF16.F32.PACK_AB R167, R197, R215 ;  /* 0x000000d7c5a7723e */ /* 0x002fe400000010ff */
[----:B------:R-:W-:Y:S02]  /*a350*/  SHF.R.U32.HI R164, RZ, 0x18, R18 ;  /* 0x00000018ffa47819 */ /* 0x000fe40000011612 */
[----:B------:R-:W-:-:S07]  /*a360*/  PRMT R166, R167, 0x7632, R166 ;  /* 0x00007632a7a67816 */ /* 0x000fce00000000a6 */
        /* <DEDUP_REMOVED lines=21> */
[----:B------:R-:W-:-:S11]  /*a4c0*/  FFMA.FTZ R218, R31, UR30, -R189 ;  /* 0x0000001e1fda7c23 */ /* 0x000fd600080108bd */
[----:B------:R-:W-:-:S05]  /*a4d0*/  @P0 HFMA2.BF16_V2 R25, -RZ.H0_H0, RZ.H0_H0, -R164.H0_H0 ;  /* 0x200000ffff190231 */ /* 0x000fca00003409a4 */
[----:B------:R-:W-:Y:S02]  /*a4e0*/  @P0 PRMT R164, R25, 0x5410, RZ ;  /* 0x0000541019a40816 */ /* 0x000fe400000000ff */
[----:B------:R-:W-:-:S05]  /*a4f0*/  FSEL R25, R29, RZ, P5 ;  /* 0x000000ff1d197208 */ /* 0x000fca0002800000 */
[----:B------:R-:W-:Y:S01]  /*a500*/  FADD.FTZ R25, R2, -R25 ;  /* 0x8000001902197221 */ /* 0x000fe20000010000 */
[----:B------:R-:W-:Y:S01]  /*a510*/  MUFU.EX2 R228, R228 ;  /* 0x000000e400e47308 */ /* 0x000fe20000000800 */
[----:B------:R-:W-:Y:S02]  /*a520*/  PRMT R26, R236, 0x7772, RZ ;  /* 0x00007772ec1a7816 */ /* 0x000fe400000000ff */
[----:B------:R-:W-:Y:S01]  /*a530*/  FMUL.FTZ R25, R25, UR30 ;  /* 0x0000001e19197c20 */ /* 0x000fe20008410000 */
[----:B------:R-:W1:Y:S01]  /*a540*/  MUFU.EX2 R218, R218 ;  /* 0x000000da00da7308 */ /* 0x000e620000000800 */
[----:B------:R-:W-:Y:S01]  /*a550*/  ULEA UR26, UR24, 0xfffffffd, 0x1 ;  /* 0xfffffffd181a7891 */ /* 0x000fe2000f8e08ff */
[----:B------:R-:W-:Y:S02]  /*a560*/  ISETP.GT.U32.AND P5, PT, R26, UR6, PT ;  /* 0x000000061a007c0c */ /* 0x000fe4000bfa4070 */
[----:B------:R2:W3:Y:S01]  /*a570*/  MUFU.EX2 R206, R25 ;  /* 0x0000001900ce7308 */ /* 0x0004e20000000800 */
[----:B------:R-:W-:-:S04]  /*a580*/  PRMT R26, R236, 0x7773, RZ ;  /* 0x00007773ec1a7816 */ /* 0x000fc800000000ff */
[----:B------:R-:W-:Y:S01]  /*a590*/  ISETP.GT.U32.AND P0, PT, R26, UR6, PT ;  /* 0x000000061a007c0c */ /* 0x000fe2000bf04070 */
[----:B--2---:R-:W-:-:S05]  /*a5a0*/  IMAD.U32 R25, RZ, RZ, UR35 ;  /* 0x00000023ff197e24 */ /* 0x004fca000f8e00ff */
[----:B------:R-:W-:Y:S02]  /*a5b0*/  LOP3.LUT R25, R25, UR26, R223, 0x96, !PT ;  /* 0x0000001a19197c12 */ /* 0x000fe4000f8e96df */
[----:B-1----:R-:W-:-:S03]  /*a5c0*/  F2FP.BF16.F32.PACK_AB R179, R218, R228 ;  /* 0x000000e4dab3723e */ /* 0x002fc600000010ff */
[----:B------:R-:W-:Y:S01]  /*a5d0*/  IMAD.WIDE.U32 R26, R25, -0x326172a9, RZ ;  /* 0xcd9e8d57191a7825 */ /* 0x000fe200078e00ff */
[----:B------:R-:W-:-:S04]  /*a5e0*/  PRMT R178, R179, 0x7632, R178 ;  /* 0x00007632b3b27816 */ /* 0x000fc800000000b2 */
[----:B------:R-:W-:Y:S01]  /*a5f0*/  LOP3.LUT R27, R238, UR25, R27, 0x96, !PT ;  /* 0x00000019ee1b7c12 */ /* 0x000fe2000f8e961b */
[----:B------:R-:W-:Y:S01]  /*a600*/  @P0 HFMA2.BF16_V2 R22, -RZ.H0_H0, RZ.H0_H0, -R178.H0_H0 ;  /* 0x200000ffff160231 */ /* 0x000fe200003409b2 */
[----:B------:R-:W-:-:S03]  /*a610*/  PRMT R25, R179, 0x5410, R178 ;  /* 0x00005410b3197816 */ /* 0x000fc600000000b2 */
[----:B------:R-:W-:Y:S01]  /*a620*/  IMAD.WIDE.U32 R222, R27, -0x2daee0ad, RZ ;  /* 0xd2511f531bde7825 */ /* 0x000fe200078e00ff */
[----:B------:R-:W-:-:S04]  /*a630*/  @P0 PRMT R178, R22, 0x5410, RZ ;  /* 0x0000541016b20816 */ /* 0x000fc800000000ff */
[----:B------:R-:W-:Y:S02]  /*a640*/  LOP3.LUT R22, R242, UR16, R223, 0x96, !PT ;  /* 0x00000010f2167c12 */ /* 0x000fe4000f8e96df */
[----:B------:R-:W-:-:S03]  /*a650*/  LOP3.LUT R26, R26, UR19, R241, 0x96, !PT ;  /* 0x000000131a1a7c12 */ /* 0x000fc6000f8e96f1 */
[----:B------:R-:W-:-:S04]  /*a660*/  IMAD.WIDE.U32 R230, R22, -0x326172a9, RZ ;  /* 0xcd9e8d5716e67825 */ /* 0x000fc800078e00ff */
[----:B------:R-:W-:Y:S01]  /*a670*/  IMAD.WIDE.U32 R210, R26, -0x2daee0ad, RZ ;  /* 0xd2511f531ad27825 */ /* 0x000fe200078e00ff */
[----:B------:R-:W-:-:S04]  /*a680*/  LOP3.LUT R22, R240, UR17, R231, 0x96, !PT ;  /* 0x00000011f0167c12 */ /* 0x000fc8000f8e96e7 */
[----:B------:R-:W-:Y:S01]  /*a690*/  LOP3.LUT R26, R222, UR18, R211, 0x96, !PT ;  /* 0x00000012de1a7c12 */ /* 0x000fe2000f8e96d3 */
[----:B------:R-:W-:-:S05]  /*a6a0*/  IMAD.WIDE.U32 R222, R22, -0x2daee0ad, RZ ;  /* 0xd2511f5316de7825 */ /* 0x000fca00078e00ff */
[----:B------:R-:W-:Y:S01]  /*a6b0*/  LOP3.LUT R22, R210, UR14, R223, 0x96, !PT ;  /* 0x0000000ed2167c12 */ /* 0x000fe2000f8e96df */
[----:B------:R-:W-:-:S05]  /*a6c0*/  IMAD.WIDE.U32 R210, R26, -0x326172a9, RZ ;  /* 0xcd9e8d571ad27825 */ /* 0x000fca00078e00ff */
[----:B------:R-:W-:-:S05]  /*a6d0*/  LOP3.LUT R230, R230, UR15, R211, 0x96, !PT ;  /* 0x0000000fe6e67c12 */ /* 0x000fca000f8e96d3 */
[----:B------:R-:W-:-:S05]  /*a6e0*/  IMAD.WIDE.U32 R230, R230, -0x2daee0ad, RZ ;  /* 0xd2511f53e6e67825 */ /* 0x000fca00078e00ff */
[----:B------:R-:W-:Y:S01]  /*a6f0*/  LOP3.LUT R26, R222, UR12, R231, 0x96, !PT ;  /* 0x0000000cde1a7c12 */ /* 0x000fe2000f8e96e7 */
[----:B------:R-:W-:-:S04]  /*a700*/  IMAD.WIDE.U32 R226, R22, -0x326172a9, RZ ;  /* 0xcd9e8d5716e27825 */ /* 0x000fc800078e00ff */
[----:B------:R-:W-:Y:S02]  /*a710*/  @P5 HFMA2.BF16_V2 R24, -RZ.H0_H0, RZ.H0_H0, -R179.H0_H0 ;  /* 0x200000ffff185231 */ /* 0x000fe400003409b3 */
[----:B------:R-:W-:-:S04]  /*a720*/  IMAD.WIDE.U32 R26, R26, -0x326172a9, RZ ;  /* 0xcd9e8d571a1a7825 */ /* 0x000fc800078e00ff */
[----:B---3--:R-:W-:Y:S01]  /*a730*/  FFMA.FTZ R220, R219, R206, R199 ;  /* 0x000000cedbdc7223 */ /* 0x008fe200000100c7 */
[----:B------:R-:W-:Y:S02]  /*a740*/  @P5 PRMT R179, R24, 0x5410, RZ ;  /* 0x0000541018b35816 */ /* 0x000fe400000000ff */
[----:B------:R-:W-:Y:S01]  /*a750*/  LOP3.LUT R22, R226, UR7, R27, 0x96, !PT ;  /* 0x00000007e2167c12 */ /* 0x000fe2000f8e961b */
[--C-:B------:R-:W-:Y:S01]  /*a760*/  FFMA.FTZ R219, R7, UR30, -R193.reuse ;  /* 0x0000001e07db7c23 */ /* 0x100fe200080108c1 */
[----:B------:R-:W-:Y:S01]  /*a770*/  FSEL R24, R28, RZ, P6 ;  /* 0x000000ff1c187208 */ /* 0x000fe20003000000 */
[----:B------:R-:W-:Y:S01]  /*a780*/  FFMA.FTZ R207, R12, UR30, -R193 ;  /* 0x0000001e0ccf7c23 */ /* 0x000fe200080108c1 */
[----:B------:R-:W-:-:S03]  /*a790*/  LOP3.LUT R27, R22, 0xff, RZ, 0xc0, !PT ;  /* 0x000000ff161b7812 */ /* 0x000fc600078ec0ff */
[----:B------:R-:W-:Y:S01]  /*a7a0*/  FADD.FTZ R24, R0, -R24 ;  /* 0x8000001800187221 */ /* 0x000fe20000010000 */
[----:B------:R-:W-:Y:S01]  /*a7b0*/  ISETP.LE.U32.AND P0, PT, R27, UR6, PT ;  /* 0x000000061b007c0c */ /* 0x000fe2000bf03070 */
[----:B------:R-:W-:Y:S01]  /*a7c0*/  MUFU.EX2 R219, R219 ;  /* 0x000000db00db7308 */ /* 0x000fe20000000800 */
[----:B------:R-:W-:Y:S01]  /*a7d0*/  LOP3.LUT R27, R22, 0xffff, RZ, 0xc0, !PT ;  /* 0x0000ffff161b7812 */ /* 0x000fe200078ec0ff */
[----:B------:R-:W-:Y:S02]  /*a7e0*/  FMUL.FTZ R24, R24, UR30 ;  /* 0x0000001e18187c20 */ /* 0x000fe40008410000 */
[----:B------:R-:W1:Y:S01]  /*a7f0*/  MUFU.EX2 R207, R207 ;  /* 0x000000cf00cf7308 */ /* 0x000e620000000800 */
[----:B------:R-:W-:-:S03]  /*a800*/  SHF.R.U32.HI R27, RZ, 0x8, R27 ;  /* 0x00000008ff1b7819 */ /* 0x000fc6000001161b */
[----:B------:R2:W3:Y:S01]  /*a810*/  MUFU.EX2 R211, R24 ;  /* 0x0000001800d37308 */ /* 0x0004e20000000800 */
[----:B------:R-:W-:Y:S01]  /*a820*/  LOP3.LUT R27, R27, 0xffff, RZ, 0xc0, !PT ;  /* 0x0000ffff1b1b7812 */ /* 0x000fe200078ec0ff */
[--C-:B------:R-:W-:Y:S01]  /*a830*/  FFMA.FTZ R204, R14, UR30, -R193.reuse ;  /* 0x0000001e0ecc7c23 */ /* 0x100fe200080108c1 */
[--C-:B------:R-:W-:Y:S01]  /*a840*/  FFMA.FTZ R200, R13, UR30, -R193.reuse ;  /* 0x0000001e0dc87c23 */ /* 0x100fe200080108c1 */
[--C-:B------:R-:W-:Y:S01]  /*a850*/  FFMA.FTZ R199, R15, UR30, -R193.reuse ;  /* 0x0000001e0fc77c23 */ /* 0x100fe200080108c1 */
[----:B------:R-:W-:Y:S01]  /*a860*/  ISETP.LE.U32.AND P5, PT, R27, UR6, PT ;  /* 0x000000061b007c0c */ /* 0x000fe2000bfa3070 */
[--C-:B------:R-:W-:Y:S01]  /*a870*/  FFMA.FTZ R226, R21, UR30, -R193.reuse ;  /* 0x0000001e15e27c23 */ /* 0x100fe200080108c1 */
[--C-:B------:R-:W-:Y:S01]  /*a880*/  FFMA.FTZ R209, R209, UR30, -R193.reuse ;  /* 0x0000001ed1d17c23 */ /* 0x100fe200080108c1 */
[----:B------:R-:W-:Y:S01]  /*a890*/  FFMA.FTZ R27, R20, UR30, -R193 ;  /* 0x0000001e141b7c23 */ /* 0x000fe200080108c1 */
[----:B--2---:R-:W-:-:S04]  /*a8a0*/  PRMT R24, R22, 0x7632, R24 ;  /* 0x0000763216187816 */ /* 0x004fc80000000018 */
[----:B------:R-:W-:Y:S02]  /*a8b0*/  LOP3.LUT R24, R24, 0xff, RZ, 0xc0, !PT ;  /* 0x000000ff18187812 */ /* 0x000fe400078ec0ff */
[----:B-1----:R-:W-:Y:S02]  /*a8c0*/  F2FP.BF16.F32.PACK_AB R193, R207, R219 ;  /* 0x000000dbcfc1723e */ /* 0x002fe400000010ff */
[----:B------:R-:W-:Y:S01]  /*a8d0*/  ISETP.LE.U32.AND P6, PT, R24, UR6, PT ;  /* 0x0000000618007c0c */ /* 0x000fe2000bfc3070 */
[----:B------:R-:W-:Y:S02]  /*a8e0*/  IMAD.MOV.U32 R24, RZ, RZ, R26 ;  /* 0x000000ffff187224 */ /* 0x000fe400078e001a */
[----:B------:R-:W-:Y:S01]  /*a8f0*/  FADD.FTZ R220, R192, R220 ;  /* 0x000000dcc0dc7221 */ /* 0x000fe20000010000 */
[----:B------:R-:W-:Y:S01]  /*a900*/  @!P0 HFMA2.BF16_V2 R180, -RZ.H0_H0, RZ.H0_H0, -R193.H0_H0 ;  /* 0x200000ffffb48231 */ /* 0x000fe200003409c1 */
[----:B------:R-:W-:Y:S02]  /*a910*/  PRMT R192, R193, 0x7632, R192 ;  /* 0x00007632c1c07816 */ /* 0x000fe400000000c0 */
[----:B------:R-:W-:-:S02]  /*a920*/  LOP3.LUT R222, R210, UR13, R227, 0x96, !PT ;  /* 0x0000000dd2de7c12 */ /* 0x000fc4000f8e96e3 */
[----:B------:R-:W-:Y:S02]  /*a930*/  LOP3.LUT R210, R24, 0xff, RZ, 0xc0, !PT ;  /* 0x000000ff18d27812 */ /* 0x000fe400078ec0ff */
[----:B------:R-:W-:Y:S02]  /*a940*/  PRMT R24, R193, 0x5410, R192 ;  /* 0x00005410c1187816 */ /* 0x000fe400000000c0 */
[----:B------:R-:W-:Y:S01]  /*a950*/  @!P0 PRMT R193, R180, 0x5410, RZ ;  /* 0x00005410b4c18816 */ /* 0x000fe200000000ff */
[--C-:B------:R-:W-:Y:S01]  /*a960*/  FFMA.FTZ R213, R4, UR30, -R189.reuse ;  /* 0x0000001e04d57c23 */ /* 0x100fe200080108bd */
[----:B------:R-:W-:Y:S01]  /*a970*/  ISETP.LE.U32.AND P0, PT, R210, UR6, PT ;  /* 0x00000006d2007c0c */ /* 0x000fe2000bf03070 */
[----:B------:R-:W-:Y:S01]  /*a980*/  FFMA.FTZ R210, R6, UR30, -R189 ;  /* 0x0000001e06d27c23 */ /* 0x000fe200080108bd */
[----:B------:R-:W-:-:S03]  /*a990*/  @!P5 HFMA2.BF16_V2 R23, -RZ.H0_H0, RZ.H0_H0, -R192.H0_H0 ;  /* 0x200000ffff17d231 */ /* 0x000fc600003409c0 */
[----:B------:R-:W-:Y:S04]  /*a9a0*/  MUFU.EX2 R213, R213 ;  /* 0x000000d500d57308 */ /* 0x000fe80000000800 */
[----:B------:R-:W1:Y:S01]  /*a9b0*/  MUFU.EX2 R210, R210 ;  /* 0x000000d200d27308 */ /* 0x000e620000000800 */
[----:B---3--:R-:W-:Y:S01]  /*a9c0*/  FFMA.FTZ R196, R232, R211, R196 ;  /* 0x000000d3e8c47223 */ /* 0x008fe200000100c4 */
[----:B------:R-:W-:Y:S02]  /*a9d0*/  @!P5 PRMT R192, R23, 0x5410, RZ ;  /* 0x0000541017c0d816 */ /* 0x000fe400000000ff */
[----:B------:R-:W-:Y:S01]  /*a9e0*/  SHF.R.U32.HI R23, RZ, 0x18, R22 ;  /* 0x00000018ff177819 */ /* 0x000fe20000011616 */
[----:B------:R-:W-:Y:S01]  /*a9f0*/  FADD.FTZ R191, R191, R196 ;  /* 0x000000c4bfbf7221 */ /* 0x000fe20000010000 */
[----:B------:R-:W-:Y:S01]  /*aa00*/  FFMA.FTZ R180, R186, UR30, -R189 ;  /* 0x0000001ebab47c23 */ /* 0x000fe200080108bd */
[----:B------:R-:W-:Y:S01]  /*aa10*/  MUFU.EX2 R204, R204 ;  /* 0x000000cc00cc7308 */ /* 0x000fe20000000800 */
[----:B------:R-:W-:Y:S01]  /*aa20*/  ISETP.LE.U32.AND P5, PT, R23, UR6, PT ;  /* 0x0000000617007c0c */ /* 0x000fe2000bfa3070 */
[----:B------:R-:W-:-:S02]  /*aa30*/  FADD.FTZ R186, R190, R220 ;  /* 0x000000dcbeba7221 */ /* 0x000fc40000010000 */
[----:B------:R-:W2:Y:S01]  /*aa40*/  MUFU.EX2 R200, R200 ;  /* 0x000000c800c87308 */ /* 0x000ea20000000800 */
[----:B------:R-:W-:Y:S01]  /*aa50*/  FADD.FTZ R220, R195, R191 ;  /* 0x000000bfc3dc7221 */ /* 0x000fe20000010000 */
[----:B-1----:R-:W-:Y:S01]  /*aa60*/  F2FP.BF16.F32.PACK_AB R191, R210, R213 ;  /* 0x000000d5d2bf723e */ /* 0x002fe200000010ff */
[----:B------:R-:W-:-:S03]  /*aa70*/  FFMA.FTZ R196, R188, UR30, -R189 ;  /* 0x0000001ebcc47c23 */ /* 0x000fc600080108bd */
[----:B------:R-:W-:Y:S01]  /*aa80*/  PRMT R190, R191, 0x7632, R190 ;  /* 0x00007632bfbe7816 */ /* 0x000fe200000000be */
[--C-:B------:R-:W-:Y:S01]  /*aa90*/  FFMA.FTZ R187, R187, UR30, -R189.reuse ;  /* 0x0000001ebbbb7c23 */ /* 0x100fe200080108bd */
[----:B------:R-:W-:Y:S02]  /*aaa0*/  @!P6 HFMA2.BF16_V2 R31, -RZ.H0_H0, RZ.H0_H0, -R191.H0_H0 ;  /* 0x200000ffff1fe231 */ /* 0x000fe400003409bf */
[--C-:B------:R-:W-:Y:S01]  /*aab0*/  FFMA.FTZ R212, R212, UR30, -R189.reuse ;  /* 0x0000001ed4d47c23 */ /* 0x100fe200080108bd */
[--C-:B------:R-:W-:Y:S01]  /*aac0*/  FFMA.FTZ R217, R217, UR30, -R189.reuse ;  /* 0x0000001ed9d97c23 */ /* 0x100fe200080108bd */
[----:B------:R-:W-:Y:S02]  /*aad0*/  @!P5 HFMA2.BF16_V2 R21, -RZ.H0_H0, RZ.H0_H0, -R190.H0_H0 ;  /* 0x200000ffff15d231 */ /* 0x000fe400003409be */
[----:B------:R-:W-:Y:S01]  /*aae0*/  FFMA.FTZ R216, R216, UR30, -R189 ;  /* 0x0000001ed8d87c23 */ /* 0x000fe200080108bd */
[----:B------:R-:W-:Y:S01]  /*aaf0*/  PRMT R188, R26, 0x7771, RZ ;  /* 0x000077711abc7816 */ /* 0x000fe200000000ff */
[----:B------:R-:W-:Y:S01]  /*ab00*/  MUFU.EX2 R196, R196 ;  /* 0x000000c400c47308 */ /* 0x000fe20000000800 */
[----:B--2---:R-:W-:-:S02]  /*ab10*/  F2FP.BF16.F32.PACK_AB R189, R200, R204 ;  /* 0x000000ccc8bd723e */ /* 0x004fc400000010ff */
[----:B------:R-:W-:Y:S01]  /*ab20*/  PRMT R23, R191, 0x5410, R190 ;  /* 0x00005410bf177816 */ /* 0x000fe200000000be */
[----:B------:R-:W1:Y:S01]  /*ab30*/  MUFU.EX2 R195, R187 ;  /* 0x000000bb00c37308 */ /* 0x000e620000000800 */
[----:B------:R-:W-:Y:S02]  /*ab40*/  @!P6 PRMT R191, R31, 0x5410, RZ ;  /* 0x000054101fbfe816 */ /* 0x000fe400000000ff */
[----:B------:R-:W-:Y:S01]  /*ab50*/  @!P5 PRMT R190, R21, 0x5410, RZ ;  /* 0x0000541015bed816 */ /* 0x000fe200000000ff */
[----:B------:R-:W-:Y:S01]  /*ab60*/  @!P0 HFMA2.BF16_V2 R20, -RZ.H0_H0, RZ.H0_H0, -R189.H0_H0 ;  /* 0x200000ffff148231 */ /* 0x000fe200003409bd */
[----:B------:R-:W-:Y:S02]  /*ab70*/  ISETP.GT.U32.AND P6, PT, R188, UR6, PT ;  /* 0x00000006bc007c0c */ /* 0x000fe4000bfc4070 */
[----:B------:R-:W-:Y:S02]  /*ab80*/  PRMT R21, R26, 0x7772, RZ ;  /* 0x000077721a157816 */ /* 0x000fe400000000ff */
[----:B------:R-:W-:-:S02]  /*ab90*/  PRMT R188, R189, 0x7632, R188 ;  /* 0x00007632bdbc7816 */ /* 0x000fc400000000bc */
[----:B------:R-:W-:Y:S02]  /*aba0*/  PRMT R31, R26, 0x7773, RZ ;  /* 0x000077731a1f7816 */ /* 0x000fe400000000ff */
[----:B------:R-:W-:Y:S02]  /*abb0*/  ISETP.GT.U32.AND P5, PT, R21, UR6, PT ;  /* 0x0000000615007c0c */ /* 0x000fe4000bfa4070 */
[----:B------:R-:W-:Y:S02]  /*abc0*/  PRMT R21, R189, 0x5410, R188 ;  /* 0x00005410bd157816 */ /* 0x000fe400000000bc */
[----:B------:R-:W-:Y:S02]  /*abd0*/  @!P0 PRMT R189, R20, 0x5410, RZ ;  /* 0x0000541014bd8816 */ /* 0x000fe400000000ff */
[----:B------:R-:W-:Y:S02]  /*abe0*/  ISETP.GT.U32.AND P0, PT, R31, UR6, PT ;  /* 0x000000061f007c0c */ /* 0x000fe4000bf04070 */
[----:B-1----:R-:W-:Y:S01]  /*abf0*/  F2FP.BF16.F32.PACK_AB R187, R195, R196 ;  /* 0x000000c4c3bb723e */ /* 0x002fe200000010ff */
[----:B------:R-:W-:Y:S01]  /*ac00*/  FADD.FTZ R183, R183, R186 ;  /* 0x000000bab7b77221 */ /* 0x000fe20000010000 */
[----:B------:R-:W-:-:S02]  /*ac10*/  @P6 HFMA2.BF16_V2 R15, -RZ.H0_H0, RZ.H0_H0, -R188.H0_H0 ;  /* 0x200000ffff0f6231 */ /* 0x000fc400003409bc */
[----:B------:R-:W-:Y:S01]  /*ac20*/  PRMT R186, R187, 0x7632, R186 ;  /* 0x00007632bbba7816 */ /* 0x000fe200000000ba */
[----:B------:R-:W-:Y:S02]  /*ac30*/  IMAD.WIDE.U32 R222, R222, -0x2daee0ad, RZ ;  /* 0xd2511f53dede7825 */ /* 0x000fe400078e00ff */
[----:B------:R-:W-:Y:S02]  /*ac40*/  @P6 PRMT R188, R15, 0x5410, RZ ;  /* 0x000054100fbc6816 */ /* 0x000fe400000000ff */
[----:B------:R-:W-:Y:S02]  /*ac50*/  FADD.FTZ R15, R198, R220 ;  /* 0x000000dcc60f7221 */ /* 0x000fe40000010000 */
[----:B------:R-:W-:Y:S01]  /*ac60*/  @P0 HFMA2.BF16_V2 R13, -RZ.H0_H0, RZ.H0_H0, -R186.H0_H0 ;  /* 0x200000ffff0d0231 */ /* 0x000fe200003409ba */
[----:B------:R-:W-:Y:S01]  /*ac70*/  LOP3.LUT R220, R230, UR4, R223, 0x96, !PT ;  /* 0x00000004e6dc7c12 */ /* 0x000fe2000f8e96df */
[----:B------:R-:W-:Y:S01]  /*ac80*/  @P5 HFMA2.BF16_V2 R14, -RZ.H0_H0, RZ.H0_H0, -R187.H0_H0 ;  /* 0x200000ffff0e5231 */ /* 0x000fe200003409bb */
[----:B------:R-:W-:Y:S01]  /*ac90*/  PRMT R20, R187, 0x5410, R186 ;  /* 0x00005410bb147816 */ /* 0x000fe200000000ba */
[----:B------:R-:W-:Y:S01]  /*aca0*/  MUFU.EX2 R199, R199 ;  /* 0x000000c700c77308 */ /* 0x000fe20000000800 */
[----:B------:R-:W-:-:S02]  /*acb0*/  @P0 PRMT R186, R13, 0x5410, RZ ;  /* 0x000054100dba0816 */ /* 0x000fc400000000ff */
[----:B------:R-:W-:Y:S01]  /*acc0*/  LOP3.LUT R13, R220, 0xff, RZ, 0xc0, !PT ;  /* 0x000000ffdc0d7812 */ /* 0x000fe200078ec0ff */
[----:B------:R-:W1:Y:S01]  /*acd0*/  MUFU.EX2 R198, R226 ;  /* 0x000000e200c67308 */ /* 0x000e620000000800 */
[----:B------:R-:W-:Y:S02]  /*ace0*/  @P5 PRMT R187, R14, 0x5410, RZ ;  /* 0x000054100ebb5816 */ /* 0x000fe400000000ff */
[C---:B------:R-:W-:Y:S02]  /*acf0*/  PRMT R14, R220.reuse, 0x7632, R14 ;  /* 0x00007632dc0e7816 */ /* 0x040fe4000000000e */
[----:B------:R-:W-:Y:S02]  /*ad00*/  ISETP.LE.U32.AND P0, PT, R13, UR6, PT ;  /* 0x000000060d007c0c */ /* 0x000fe4000bf03070 */
[----:B------:R-:W-:Y:S02]  /*ad10*/  LOP3.LUT R13, R220, 0xffff, RZ, 0xc0, !PT ;  /* 0x0000ffffdc0d7812 */ /* 0x000fe400078ec0ff */
[----:B------:R-:W-:-:S02]  /*ad20*/  LOP3.LUT R14, R14, 0xff, RZ, 0xc0, !PT ;  /* 0x000000ff0e0e7812 */ /* 0x000fc400078ec0ff */
[----:B------:R-:W-:Y:S02]  /*ad30*/  SHF.R.U32.HI R13, RZ, 0x8, R13 ;  /* 0x00000008ff0d7819 */ /* 0x000fe4000001160d */
[----:B------:R-:W-:Y:S01]  /*ad40*/  ISETP.LE.U32.AND P6, PT, R14, UR6, PT ;  /* 0x000000060e007c0c */ /* 0x000fe2000bfc3070 */
[----:B------:R-:W-:Y:S01]  /*ad50*/  FADD.FTZ R14, R181, R183 ;  /* 0x000000b7b50e7221 */ /* 0x000fe20000010000 */
[----:B------:R-:W-:Y:S02]  /*ad60*/  LOP3.LUT R13, R13, 0xffff, RZ, 0xc0, !PT ;  /* 0x0000ffff0d0d7812 */ /* 0x000fe400078ec0ff */
[----:B-1----:R-:W-:Y:S02]  /*ad70*/  F2FP.BF16.F32.PACK_AB R183, R198, R199 ;  /* 0x000000c7c6b7723e */ /* 0x002fe400000010ff */
[----:B------:R-:W-:Y:S01]  /*ad80*/  ISETP.LE.U32.AND P5, PT, R13, UR6, PT ;  /* 0x000000060d007c0c */ /* 0x000fe2000bfa3070 */
[----:B------:R-:W-:Y:S01]  /*ad90*/  FADD.FTZ R13, R215, R15 ;  /* 0x0000000fd70d7221 */ /* 0x000fe20000010000 */
[----:B------:R-:W-:Y:S01]  /*ada0*/  PRMT R181, R183, 0x7632, R181 ;  /* 0x00007632b7b57816 */ /* 0x000fe200000000b5 */
[----:B------:R-:W-:-:S02]  /*adb0*/  @!P0 HFMA2.BF16_V2 R12, -RZ.H0_H0, RZ.H0_H0, -R183.H0_H0 ;  /* 0x200000ffff0c8231 */ /* 0x000fc400003409b7 */
[----:B------:R-:W-:Y:S02]  /*adc0*/  IMAD.MOV.U32 R15, RZ, RZ, R222 ;  /* 0x000000ffff0f7224 */ /* 0x000fe400078e00de */
[-C--:B------:R-:W-:Y:S01]  /*add0*/  FMUL.FTZ R132, R132, R206.reuse ;  /* 0x000000ce84847220 */ /* 0x080fe20000410000 */
[----:B------:R-:W-:Y:S01]  /*ade0*/  PRMT R215, R183, 0x5410, R181 ;  /* 0x00005410b7d77816 */ /* 0x000fe200000000b5 */
[-C--:B------:R-:W-:Y:S01]  /*adf0*/  FMUL.FTZ R133, R133, R206.reuse ;  /* 0x000000ce85857220 */ /* 0x080fe20000410000 */
[----:B------:R-:W-:Y:S01]  /*ae00*/  @!P0 PRMT R183, R12, 0x5410, RZ ;  /* 0x000054100cb78816 */ /* 0x000fe200000000ff */
        /* <DEDUP_REMOVED lines=63> */
[----:B------:R-:W-:Y:S01]  /*b200*/  FADD.FTZ R12, R225, R14 ;  /* 0x0000000ee10c7221 */ /* 0x000fe20000010000 */
[----:B------:R-:W-:-:S02]  /*b210*/  PRMT R206, R194, 0x7773, RZ ;  /* 0x00007773c2ce7816 */ /* 0x000fc400000000ff */
[C---:B------:R-:W-:Y:S02]  /*b220*/  PRMT R14, R194.reuse, 0x7772, RZ ;  /* 0x00007772c20e7816 */ /* 0x040fe400000000ff */
[----:B------:R-:W-:Y:S01]  /*b230*/  ISETP.LE.U32.AND P0, PT, R15, UR6, PT ;  /* 0x000000060f007c0c */ /* 0x000fe2000bf03070 */
[----:B------:R-:W-:Y:S01]  /*b240*/  IMAD.MOV.U32 R15, RZ, RZ, R194 ;  /* 0x000000ffff0f7224 */ /* 0x000fe200078e00c2 */
[----:B------:R-:W-:Y:S02]  /*b250*/  PRMT R31, R194, 0x7771, RZ ;  /* 0x00007771c21f7816 */ /* 0x000fe400000000ff */
[----:B------:R-:W-:Y:S01]  /*b260*/  PRMT R14, R14, 0x5410, R206 ;  /* 0x000054100e0e7816 */ /* 0x000fe200000000ce */
[----:B------:R-:W-:Y:S01]  /*b270*/  MUFU.EX2 R194, R180 ;  /* 0x000000b400c27308 */ /* 0x000fe20000000800 */
[----:B------:R-:W-:-:S03]  /*b280*/  @!P5 HFMA2.BF16_V2 R4, -RZ.H0_H0, RZ.H0_H0, -R181.H0_H0 ;  /* 0x200000ffff04d231 */ /* 0x000fc600003409b5 */
[----:B------:R-:W1:Y:S02]  /*b290*/  MUFU.EX2 R206, R212 ;  /* 0x000000d400ce7308 */ /* 0x000e640000000800 */
[----:B------:R-:W-:Y:S02]  /*b2a0*/  @!P5 PRMT R181, R4, 0x5410, RZ ;  /* 0x0000541004b5d816 */ /* 0x000fe400000000ff */
[----:B------:R-:W-:Y:S01]  /*b2b0*/  SHF.R.U32.HI R4, RZ, 0x18, R220 ;  /* 0x00000018ff047819 */ /* 0x000fe200000116dc */
[----:B------:R-:W-:-:S03]  /*b2c0*/  FADD.FTZ R13, R197, R13 ;  /* 0x0000000dc50d7221 */ /* 0x000fc60000010000 */
[----:B------:R-:W-:Y:S01]  /*b2d0*/  ISETP.LE.U32.AND P5, PT, R4, UR6, PT ;  /* 0x0000000604007c0c */ /* 0x000fe2000bfa3070 */
[----:B------:R-:W-:Y:S01]  /*b2e0*/  MUFU.EX2 R197, R209 ;  /* 0x000000d100c57308 */ /* 0x000fe20000000800 */
[----:B------:R-:W-:-:S03]  /*b2f0*/  FMUL.FTZ R134, R134, R211 ;  /* 0x000000d386867220 */ /* 0x000fc60000410000 */
[----:B------:R-:W2:Y:S01]  /*b300*/  MUFU.EX2 R180, R27 ;  /* 0x0000001b00b47308 */ /* 0x000ea20000000800 */
[----:B-1----:R-:W-:Y:S01]  /*b310*/  F2FP.BF16.F32.PACK_AB R212, R194, R206 ;  /* 0x000000cec2d4723e */ /* 0x002fe200000010ff */
        /* <DEDUP_REMOVED lines=63> */
[----:B------:R-:W-:Y:S01]  /*b710*/  @!P6 HFMA2.BF16_V2 R7, -RZ.H0_H0, RZ.H0_H0, -R212.H0_H0 ;  /* 0x200000ffff07e231 */ /* 0x000fe200003409d4 */
[----:B------:R-:W-:-:S02]  /*b720*/  PRMT R211, R212, 0x7632, R211 ;  /* 0x00007632d4d37816 */ /* 0x000fc400000000d3 */
[----:B------:R-:W-:Y:S02]  /*b730*/  PRMT R4, R222, 0x7772, RZ ;  /* 0x00007772de047816 */ /* 0x000fe400000000ff */
[----:B------:R-:W-:Y:S01]  /*b740*/  PRMT R227, R212, 0x5410, R211 ;  /* 0x00005410d4e37816 */ /* 0x000fe200000000d3 */
[----:B------:R-:W-:Y:S01]  /*b750*/  @!P5 HFMA2.BF16_V2 R6, -RZ.H0_H0, RZ.H0_H0, -R211.H0_H0 ;  /* 0x200000ffff06d231 */ /* 0x000fe200003409d3 */
[----:B------:R-:W-:Y:S02]  /*b760*/  @!P6 PRMT R212, R7, 0x5410, RZ ;  /* 0x0000541007d4e816 */ /* 0x000fe400000000ff */
[----:B------:R-:W-:Y:S02]  /*b770*/  ISETP.GT.U32.AND P6, PT, R4, UR6, PT ;  /* 0x0000000604007c0c */ /* 0x000fe4000bfc4070 */
[----:B------:R-:W-:Y:S02]  /*b780*/  PRMT R4, R222, 0x7773, RZ ;  /* 0x00007773de047816 */ /* 0x000fe400000000ff */
[----:B--2---:R-:W-:-:S02]  /*b790*/  F2FP.BF16.F32.PACK_AB R209, R180, R197 ;  /* 0x000000c5b4d1723e */ /* 0x004fc400000010ff */
[----:B------:R-:W-:Y:S02]  /*b7a0*/  @!P5 PRMT R211, R6, 0x5410, RZ ;  /* 0x0000541006d3d816 */ /* 0x000fe400000000ff */
[----:B------:R-:W-:Y:S02]  /*b7b0*/  ISETP.GT.U32.AND P5, PT, R4, UR6, PT ;  /* 0x0000000604007c0c */ /* 0x000fe4000bfa4070 */
[C---:B------:R-:W-:Y:S02]  /*b7c0*/  PRMT R4, R236.reuse, 0x7773, RZ ;  /* 0x00007773ec047816 */ /* 0x040fe400000000ff */
[----:B------:R-:W-:Y:S01]  /*b7d0*/  PRMT R27, R236, 0x7772, RZ ;  /* 0x00007772ec1b7816 */ /* 0x000fe200000000ff */
[----:B------:R-:W-:Y:S01]  /*b7e0*/  FADD.FTZ R12, R208, R12 ;  /* 0x0000000cd00c7221 */ /* 0x000fe20000010000 */
[----:B------:R-:W-:Y:S01]  /*b7f0*/  @!P0 HFMA2.BF16_V2 R5, -RZ.H0_H0, RZ.H0_H0, -R209.H0_H0 ;  /* 0x200000ffff058231 */ /* 0x000fe200003409d1 */
[----:B------:R-:W-:Y:S02]  /*b800*/  PRMT R208, R209, 0x7632, R208 ;  /* 0x00007632d1d07816 */ /* 0x000fe400000000d0 */
[----:B------:R-:W-:-:S02]  /*b810*/  PRMT R27, R27, 0x5410, R4 ;  /* 0x000054101b1b7816 */ /* 0x000fc40000000004 */
[----:B------:R-:W-:Y:S02]  /*b820*/  LOP3.LUT R4, R221, 0xffff, RZ, 0xc0, !PT ;  /* 0x0000ffffdd047812 */ /* 0x000fe400078ec0ff */
[----:B------:R-:W-:Y:S02]  /*b830*/  LOP3.LUT R6, R15, 0xff, RZ, 0xc0, !PT ;  /* 0x000000ff0f067812 */ /* 0x000fe400078ec0ff */
[----:B------:R-:W-:Y:S02]  /*b840*/  PRMT R226, R209, 0x5410, R208 ;  /* 0x00005410d1e27816 */ /* 0x000fe400000000d0 */
[----:B------:R-:W-:Y:S02]  /*b850*/  @!P0 PRMT R209, R5, 0x5410, RZ ;  /* 0x0000541005d18816 */ /* 0x000fe400000000ff */
[----:B------:R-:W-:Y:S02]  /*b860*/  SHF.R.U32.HI R4, RZ, 0x8, R4 ;  /* 0x00000008ff047819 */ /* 0x000fe40000011604 */
[----:B------:R-:W-:-:S02]  /*b870*/  LOP3.LUT R5, R221, 0xff, RZ, 0xc0, !PT ;  /* 0x000000ffdd057812 */ /* 0x000fc400078ec0ff */
[----:B------:R-:W-:Y:S02]  /*b880*/  PRMT R6, R6, 0x5410, R31 ;  /* 0x0000541006067816 */ /* 0x000fe4000000001f */
[----:B------:R-:W-:Y:S02]  /*b890*/  LOP3.LUT P0, R31, R203, 0x4, RZ, 0xc0, !PT ;  /* 0x00000004cb1f7812 */ /* 0x000fe4000780c0ff */
[----:B------:R-:W-:Y:S02]  /*b8a0*/  PRMT R4, R5, 0x5410, R4 ;  /* 0x0000541005047816 */ /* 0x000fe40000000004 */
[----:B------:R-:W-:Y:S02]  /*b8b0*/  PRMT R5, R221, 0x7632, R5 ;  /* 0x00007632dd057816 */ /* 0x000fe40000000005 */
[----:B------:R-:W-:Y:S02]  /*b8c0*/  LEA R225, R9, UR5, 0x1 ;  /* 0x0000000509e17c11 */ /* 0x000fe4000f8e08ff */
[----:B------:R-:W-:-:S02]  /*b8d0*/  SHF.R.U32.HI R221, RZ, 0x18, R221 ;  /* 0x00000018ffdd7819 */ /* 0x000fc400000116dd */
[----:B------:R-:W-:Y:S01]  /*b8e0*/  LOP3.LUT R5, R5, 0xff, RZ, 0xc0, !PT ;  /* 0x000000ff05057812 */ /* 0x000fe200078ec0ff */
[----:B------:R-:W-:-:S03]  /*b8f0*/  VIADD R7, R225, 0x18000 ;  /* 0x00018000e1077836 */ /* 0x000fc60000000000 */
[----:B------:R-:W-:Y:S01]  /*b900*/  PRMT R5, R5, 0x5410, R221 ;  /* 0x0000541005057816 */ /* 0x000fe200000000dd */
[----:B------:R-:W-:Y:S02]  /*b910*/  VIADD R221, R225, 0x18040 ;  /* 0x00018040e1dd7836 */ /* 0x000fe40000000000 */
[----:B------:R-:W-:Y:S01]  /*b920*/  @P0 VIADD R221, R7, 0xffffffc0 ;  /* 0xffffffc007dd0836 */ /* 0x000fe20000000000 */
[----:B------:R-:W-:Y:S01]  /*b930*/  LOP3.LUT P0, RZ, R203, 0x2, RZ, 0xc0, !PT ;  /* 0x00000002cbff7812 */ /* 0x000fe2000780c0ff */
[----:B------:R-:W-:Y:S01]  /*b940*/  IMAD.MOV.U32 R232, RZ, RZ, R236 ;  /* 0x000000ffffe87224 */ /* 0x000fe200078e00ec */
[----:B------:R-:W-:Y:S02]  /*b950*/  PRMT R231, R236, 0x7771, RZ ;  /* 0x00007771ece77816 */ /* 0x000fe400000000ff */
[----:B------:R-:W-:Y:S02]  /*b960*/  SEL R236, R224, 0xffffffe0, !P0 ;  /* 0xffffffe0e0ec7807 */ /* 0x000fe40004000000 */
[----:B------:R-:W1:Y:S01]  /*b970*/  LDC R224, c[0x0][0x4f8] ;  /* 0x00013e00ffe07b82 */ /* 0x000e620000000800 */
[----:B------:R-:W-:Y:S01]  /*b980*/  FADD.FTZ R228, R228, R13 ;  /* 0x0000000de4e47221 */ /* 0x000fe20000010000 */
[----:B------:R-:W-:Y:S01]  /*b990*/  FADD.FTZ R229, R229, R12 ;  /* 0x0000000ce5e57221 */ /* 0x000fe20000010000 */
[----:B------:R-:W-:-:S02]  /*b9a0*/  LOP3.LUT R7, R14, 0xff00ff, RZ, 0xc0, !PT ;  /* 0x00ff00ff0e077812 */ /* 0x000fc400078ec0ff */
[----:B------:R-:W2:Y:S01]  /*b9b0*/  LDSM.16.MT88.4 R12, [R225+0x18000] ;  /* 0x01800000e10c783b */ /* 0x000ea20000004200 */
[----:B------:R-:W-:Y:S01]  /*b9c0*/  IMAD.IADD R223, R236, 0x1, R225 ;  /* 0x00000001ecdf7824 */ /* 0x000fe200078e02e1 */
[----:B-1----:R-:W-:-:S05]  /*b9d0*/  LOP3.LUT R224, R224, 0xff, RZ, 0xc0, !PT ;  /* 0x000000ffe0e07812 */ /* 0x002fca00078ec0ff */
[----:B------:R-:W-:-:S05]  /*b9e0*/  IMAD R224, R224, 0x10000, R224 ;  /* 0x00010000e0e07824 */ /* 0x000fca00078e02e0 */
[--C-:B------:R-:W-:Y:S02]  /*b9f0*/  HSET2.LE.AND R4, R4, R224.reuse, PT ;  /* 0x000000e004047233 */ /* 0x100fe40003803000 */
[--C-:B------:R-:W-:Y:S02]  /*ba00*/  HSET2.LE.AND R5, R5, R224.reuse, PT ;  /* 0x000000e005057233 */ /* 0x100fe40003803000 */
[--C-:B------:R-:W-:Y:S02]  /*ba10*/  HSET2.LE.AND R6, R6, R224.reuse, PT ;  /* 0x000000e006067233 */ /* 0x100fe40003803000 */
[----:B------:R-:W-:Y:S02]  /*ba20*/  HSET2.LE.AND R7, R7, R224, PT ;  /* 0x000000e007077233 */ /* 0x000fe40003803000 */
[----:B------:R-:W-:Y:S02]  /*ba30*/  LOP3.LUT R4, R235, R4, RZ, 0xc0, !PT ;  /* 0x00000004eb047212 */ /* 0x000fe400078ec0ff */
[----:B------:R-:W-:-:S02]  /*ba40*/  LOP3.LUT R5, R234, R5, RZ, 0xc0, !PT ;  /* 0x00000005ea057212 */ /* 0x000fc400078ec0ff */
[----:B------:R-:W-:Y:S02]  /*ba50*/  LOP3.LUT R6, R233, R6, RZ, 0xc0, !PT ;  /* 0x00000006e9067212 */ /* 0x000fe400078ec0ff */
[----:B------:R-:W-:-:S07]  /*ba60*/  LOP3.LUT R7, R214, R7, RZ, 0xc0, !PT ;  /* 0x00000007d6077212 */ /* 0x000fce00078ec0ff */
[C---:B--2---:R-:W-:Y:S08]  /*ba70*/  HMMA.16816.F32.BF16 R132, R4.reuse, R12, R132 ;  /* 0x0000000c0484723c */ /* 0x044ff00000041884 */
[----:B------:R-:W-:Y:S01]  /*ba80*/  HMMA.16816.F32.BF16 R136, R4, R14, R136 ;  /* 0x0000000e0488723c */ /* 0x000fe20000041888 */
[----:B------:R-:W1:Y:S01]  /*ba90*/  LDSM.16.MT88.4 R12, [R223+0x18000] ;  /* 0x01800000df0c783b */ /* 0x000e620000004200 */
[----:B------:R-:W-:-:S06]  /*baa0*/  IMAD.IADD R214, R236, 0x1, R221 ;  /* 0x00000001ecd67824 */ /* 0x000fcc00078e02dd */
[C---:B-1----:R-:W-:Y:S08]  /*bab0*/  HMMA.16816.F32.BF16 R140, R4.reuse, R12, R140 ;  /* 0x0000000c048c723c */ /* 0x042ff0000004188c */
[C---:B------:R-:W-:Y:S01]  /*bac0*/  HMMA.16816.F32.BF16 R144, R4.reuse, R14, R144 ;  /* 0x0000000e0490723c */ /* 0x040fe20000041890 */
[----:B------:R-:W1:Y:S07]  /*bad0*/  LDSM.16.MT88.4 R12, [R221] ;  /* 0x00000000dd0c783b */ /* 0x000e6e0000004200 */
[C---:B-1----:R-:W-:Y:S08]  /*bae0*/  HMMA.16816.F32.BF16 R148, R4.reuse, R12, R148 ;  /* 0x0000000c0494723c */ /* 0x042ff00000041894 */
[C---:B------:R-:W-:Y:S01]  /*baf0*/  HMMA.16816.F32.BF16 R152, R4.reuse, R14, R152 ;  /* 0x0000000e0498723c */ /* 0x040fe20000041898 */
[----:B------:R-:W1:Y:S07]  /*bb00*/  LDSM.16.MT88.4 R12, [R214] ;  /* 0x00000000d60c783b */ /* 0x000e6e0000004200 */
        /* <DEDUP_REMOVED lines=35> */
[----:B------:R-:W1:Y:S01]  /*bd40*/  LDSM.16.MT88.4 R12, [R214+0x6000] ;  /* 0x00600000d60c783b */ /* 0x000e620000004200 */
[----:B------:R-:W-:-:S04]  /*bd50*/  LOP3.LUT R232, R232, 0xff, RZ, 0xc0, !PT ;  /* 0x000000ffe8e87812 */ /* 0x000fc800078ec0ff */
[----:B------:R-:W-:Y:S02]  /*bd60*/  PRMT R231, R232, 0x5410, R231 ;  /* 0x00005410e8e77816 */ /* 0x000fe400000000e7 */
[C---:B-1----:R-:W-:Y:S08]  /*bd70*/  HMMA.16816.F32.BF16 R124, R4.reuse, R12, R124 ;  /* 0x0000000c047c723c */ /* 0x042ff0000004187c */
[----:B------:R-:W-:Y:S01]  /*bd80*/  HMMA.16816.F32.BF16 R128, R4, R14, R128 ;  /* 0x0000000e0480723c */ /* 0x000fe20000041880 */
[C---:B------:R-:W-:Y:S01]  /*bd90*/  LOP3.LUT R5, R18.reuse, 0xffff, RZ, 0xc0, !PT ;  /* 0x0000ffff12057812 */ /* 0x040fe200078ec0ff */
[----:B------:R-:W1:Y:S01]  /*bda0*/  LDSM.16.MT88.4 R12, [R223+0x18800] ;  /* 0x01880000df0c783b */ /* 0x000e620000004200 */
[----:B------:R-:W-:-:S02]  /*bdb0*/  PRMT R4, R18, 0x7632, R4 ;  /* 0x0000763212047816 */ /* 0x000fc40000000004 */
[----:B------:R-:W-:Y:S02]  /*bdc0*/  LOP3.LUT R6, R18, 0xff, RZ, 0xc0, !PT ;  /* 0x000000ff12067812 */ /* 0x000fe400078ec0ff */
[----:B------:R-:W-:Y:S02]  /*bdd0*/  SHF.R.U32.HI R5, RZ, 0x8, R5 ;  /* 0x00000008ff057819 */ /* 0x000fe40000011605 */
[----:B------:R-:W-:Y:S02]  /*bde0*/  SHF.R.U32.HI R18, RZ, 0x18, R18 ;  /* 0x00000018ff127819 */ /* 0x000fe40000011612 */
[----:B------:R-:W-:Y:S02]  /*bdf0*/  LOP3.LUT R4, R4, 0xff, RZ, 0xc0, !PT ;  /* 0x000000ff04047812 */ /* 0x000fe400078ec0ff */
[----:B------:R-:W-:Y:S02]  /*be00*/  PRMT R5, R6, 0x5410, R5 ;  /* 0x0000541006057816 */ /* 0x000fe40000000005 */
[----:B------:R-:W-:-:S02]  /*be10*/  PRMT R18, R4, 0x5410, R18 ;  /* 0x0000541004127816 */ /* 0x000fc40000000012 */
[--C-:B------:R-:W-:Y:S02]  /*be20*/  HSET2.LE.AND R6, R231, R224.reuse, PT ;  /* 0x000000e0e7067233 */ /* 0x100fe40003803000 */
[--C-:B------:R-:W-:Y:S02]  /*be30*/  HSET2.LE.AND R4, R5, R224.reuse, PT ;  /* 0x000000e005047233 */ /* 0x100fe40003803000 */
[----:B------:R-:W-:Y:S02]  /*be40*/  HSET2.LE.AND R5, R18, R224, PT ;  /* 0x000000e012057233 */ /* 0x000fe40003803000 */
[----:B------:R-:W-:Y:S02]  /*be50*/  LOP3.LUT R6, R16, R6, RZ, 0xc0, !PT ;  /* 0x0000000610067212 */ /* 0x000fe400078ec0ff */
[----:B------:R-:W-:Y:S02]  /*be60*/  LOP3.LUT R4, R19, R4, RZ, 0xc0, !PT ;  /* 0x0000000413047212 */ /* 0x000fe400078ec0ff */
[----:B------:R-:W-:-:S02]  /*be70*/  LOP3.LUT R5, R17, R5, RZ, 0xc0, !PT ;  /* 0x0000000511057212 */ /* 0x000fc400078ec0ff */
[----:B------:R-:W2:Y:S01]  /*be80*/  LDSM.16.MT88.4 R16, [R225+0x18800] ;  /* 0x01880000e110783b */ /* 0x000ea20000004200 */
[----:B------:R-:W-:-:S05]  /*be90*/  LOP3.LUT R7, R27, 0xff00ff, RZ, 0xc0, !PT ;  /* 0x00ff00ff1b077812 */ /* 0x000fca00078ec0ff */
[----:B------:R-:W-:-:S05]  /*bea0*/  HSET2.LE.AND R7, R7, R224, PT ;  /* 0x000000e007077233 */ /* 0x000fca0003803000 */
[----:B------:R-:W-:-:S07]  /*beb0*/  LOP3.LUT R7, R25, R7, RZ, 0xc0, !PT ;  /* 0x0000000719077212 */ /* 0x000fce00078ec0ff */
        /* <DEDUP_REMOVED lines=42> */
[----:B-1----:R-:W-:Y:S01]  /*c160*/  HMMA.16816.F32.BF16 R124, R4, R12, R124 ;  /* 0x0000000c047c723c */ /* 0x002fe2000004187c */
[----:B------:R-:W-:-:S07]  /*c170*/  LOP3.LUT R12, R22, 0xffff, RZ, 0xc0, !PT ;  /* 0x0000ffff160c7812 */ /* 0x000fce00078ec0ff */
[----:B------:R-:W-:Y:S01]  /*c180*/  HMMA.16816.F32.BF16 R128, R4, R14, R128 ;  /* 0x0000000e0480723c */ /* 0x000fe20000041880 */
[----:B------:R-:W-:-:S07]  /*c190*/  SHF.R.U32.HI R12, RZ, 0x8, R12 ;  /* 0x00000008ff0c7819 */ /* 0x000fce000001160c */
[C---:B--2---:R-:W-:Y:S08]  /*c1a0*/  HMMA.16816.F32.BF16 R116, R4.reuse, R16, R116 ;  /* 0x000000100474723c */ /* 0x044ff00000041874 */
[----:B------:R-:W-:Y:S01]  /*c1b0*/  HMMA.16816.F32.BF16 R120, R4, R18, R120 ;  /* 0x000000120478723c */ /* 0x000fe20000041878 */
[C---:B------:R-:W-:Y:S02]  /*c1c0*/  PRMT R5, R26.reuse, 0x7773, RZ ;  /* 0x000077731a057816 */ /* 0x040fe400000000ff */
[C---:B------:R-:W-:Y:S01]  /*c1d0*/  PRMT R4, R26.reuse, 0x7772, RZ ;  /* 0x000077721a047816 */ /* 0x040fe200000000ff */
[----:B------:R-:W-:Y:S01]  /*c1e0*/  IMAD.MOV.U32 R6, RZ, RZ, R26 ;  /* 0x000000ffff067224 */ /* 0x000fe200078e001a */
[----:B------:R-:W-:Y:S01]  /*c1f0*/  PRMT R7, R26, 0x7771, RZ ;  /* 0x000077711a077816 */ /* 0x000fe200000000ff */
[----:B------:R-:W1:Y:S01]  /*c200*/  LDSM.16.MT88.4 R16, [R221+0x1000] ;  /* 0x00100000dd10783b */ /* 0x000e620000004200 */
[----:B------:R-:W-:-:S02]  /*c210*/  PRMT R5, R4, 0x5410, R5 ;  /* 0x0000541004057816 */ /* 0x000fc40000000005 */
[----:B------:R-:W-:-:S04]  /*c220*/  LOP3.LUT R4, R22, 0xff, RZ, 0xc0, !PT ;  /* 0x000000ff16047812 */ /* 0x000fc800078ec0ff */
[----:B------:R-:W-:Y:S02]  /*c230*/  PRMT R12, R4, 0x5410, R12 ;  /* 0x00005410040c7816 */ /* 0x000fe4000000000c */
[----:B------:R-:W-:Y:S02]  /*c240*/  PRMT R4, R22, 0x7632, R4 ;  /* 0x0000763216047816 */ /* 0x000fe40000000004 */
[----:B------:R-:W-:Y:S02]  /*c250*/  LOP3.LUT R6, R6, 0xff, RZ, 0xc0, !PT ;  /* 0x000000ff06067812 */ /* 0x000fe400078ec0ff */
[----:B------:R-:W-:Y:S02]  /*c260*/  SHF.R.U32.HI R22, RZ, 0x18, R22 ;  /* 0x00000018ff167819 */ /* 0x000fe40000011616 */
[----:B------:R-:W-:Y:S02]  /*c270*/  LOP3.LUT R4, R4, 0xff, RZ, 0xc0, !PT ;  /* 0x000000ff04047812 */ /* 0x000fe400078ec0ff */
[----:B------:R-:W-:-:S02]  /*c280*/  PRMT R6, R6, 0x5410, R7 ;  /* 0x0000541006067816 */ /* 0x000fc40000000007 */
[----:B------:R-:W-:Y:S02]  /*c290*/  PRMT R22, R4, 0x5410, R22 ;  /* 0x0000541004167816 */ /* 0x000fe40000000016 */
[----:B------:R-:W-:Y:S02]  /*c2a0*/  LOP3.LUT R7, R5, 0xff00ff, RZ, 0xc0, !PT ;  /* 0x00ff00ff05077812 */ /* 0x000fe400078ec0ff */
[--C-:B------:R-:W-:Y:S02]  /*c2b0*/  HSET2.LE.AND R12, R12, R224.reuse, PT ;  /* 0x000000e00c0c7233 */ /* 0x100fe40003803000 */
[--C-:B------:R-:W-:Y:S02]  /*c2c0*/  HSET2.LE.AND R5, R22, R224.reuse, PT ;  /* 0x000000e016057233 */ /* 0x100fe40003803000 */
[--C-:B------:R-:W-:Y:S02]  /*c2d0*/  HSET2.LE.AND R6, R6, R224.reuse, PT ;  /* 0x000000e006067233 */ /* 0x100fe40003803000 */
[----:B------:R-:W-:-:S02]  /*c2e0*/  HSET2.LE.AND R7, R7, R224, PT ;  /* 0x000000e007077233 */ /* 0x000fc40003803000 */
[----:B------:R-:W-:Y:S02]  /*c2f0*/  LOP3.LUT R4, R24, R12, RZ, 0xc0, !PT ;  /* 0x0000000c18047212 */ /* 0x000fe400078ec0ff */
[----:B------:R-:W-:Y:S01]  /*c300*/  LOP3.LUT R5, R23, R5, RZ, 0xc0, !PT ;  /* 0x0000000517057212 */ /* 0x000fe200078ec0ff */
[----:B------:R-:W2:Y:S01]  /*c310*/  LDSM.16.MT88.4 R12, [R214+0x1000] ;  /* 0x00100000d60c783b */ /* 0x000ea20000004200 */
[----:B------:R-:W-:Y:S02]  /*c320*/  LOP3.LUT R6, R21, R6, RZ, 0xc0, !PT ;  /* 0x0000000615067212 */ /* 0x000fe400078ec0ff */
[----:B------:R-:W-:Y:S01]  /*c330*/  LOP3.LUT R7, R20, R7, RZ, 0xc0, !PT ;  /* 0x0000000714077212 */ /* 0x000fe200078ec0ff */
[----:B------:R-:W-:Y:S04]  /*c340*/  LDSM.16.MT88.4 R24, [R225+0x19000] ;  /* 0x01900000e118783b */ /* 0x000fe80000004200 */
[----:B------:R-:W3:Y:S02]  /*c350*/  LDSM.16.MT88.4 R20, [R223+0x19000] ;  /* 0x01900000df14783b */ /* 0x000ee40000004200 */
        /* <DEDUP_REMOVED lines=37> */
[----:B------:R-:W-:-:S07]  /*c5b0*/  PRMT R20, R222, 0x7772, RZ ;  /* 0x00007772de147816 */ /* 0x000fce00000000ff */
[----:B--2---:R-:W-:Y:S01]  /*c5c0*/  HMMA.16816.F32.BF16 R124, R4, R12, R124 ;  /* 0x0000000c047c723c */ /* 0x004fe2000004187c */
[----:B------:R-:W-:Y:S01]  /*c5d0*/  PRMT R13, R222, 0x7773, RZ ;  /* 0x00007773de0d7816 */ /* 0x000fe200000000ff */
[----:B------:R-:W-:-:S03]  /*c5e0*/  IMAD.MOV.U32 R12, RZ, RZ, R222 ;  /* 0x000000ffff0c7224 */ /* 0x000fc600078e00de */
[----:B------:R-:W-:Y:S02]  /*c5f0*/  PRMT R20, R20, 0x5410, R13 ;  /* 0x0000541014147816 */ /* 0x000fe4000000000d */
[----:B------:R-:W-:Y:S01]  /*c600*/  LOP3.LUT R13, R12, 0xff, RZ, 0xc0, !PT ;  /* 0x000000ff0c0d7812 */ /* 0x000fe200078ec0ff */
[C---:B---3--:R-:W-:Y:S01]  /*c610*/  HMMA.16816.F32.BF16 R116, R4.reuse, R16, R116 ;  /* 0x000000100474723c */ /* 0x048fe20000041874 */
[C---:B------:R-:W-:Y:S02]  /*c620*/  LOP3.LUT R16, R220.reuse, 0xffff, RZ, 0xc0, !PT ;  /* 0x0000ffffdc107812 */ /* 0x040fe400078ec0ff */
[----:B------:R-:W-:Y:S02]  /*c630*/  PRMT R12, R220, 0x7632, R12 ;  /* 0x00007632dc0c7816 */ /* 0x000fe4000000000c */
[----:B------:R-:W-:Y:S02]  /*c640*/  SHF.R.U32.HI R16, RZ, 0x8, R16 ;  /* 0x00000008ff107819 */ /* 0x000fe40000011610 */
[----:B------:R-:W-:Y:S01]  /*c650*/  LOP3.LUT R12, R12, 0xff, RZ, 0xc0, !PT ;  /* 0x000000ff0c0c7812 */ /* 0x000fe200078ec0ff */
[----:B------:R-:W-:Y:S01]  /*c660*/  HMMA.16816.F32.BF16 R112, R4, R22, R112 ;  /* 0x000000160470723c */ /* 0x000fe20000041870 */
[----:B------:R-:W-:-:S02]  /*c670*/  PRMT R21, R222, 0x7771, RZ ;  /* 0x00007771de157816 */ /* 0x000fc400000000ff */
[----:B------:R-:W-:Y:S02]  /*c680*/  LOP3.LUT R23, R220, 0xff, RZ, 0xc0, !PT ;  /* 0x000000ffdc177812 */ /* 0x000fe400078ec0ff */
[----:B------:R-:W-:Y:S02]  /*c690*/  SHF.R.U32.HI R22, RZ, 0x18, R220 ;  /* 0x00000018ff167819 */ /* 0x000fe400000116dc */
[----:B------:R-:W-:Y:S01]  /*c6a0*/  PRMT R21, R13, 0x5410, R21 ;  /* 0x000054100d157816 */ /* 0x000fe20000000015 */
[----:B------:R-:W-:Y:S01]  /*c6b0*/  HMMA.16816.F32.BF16 R120, R4, R18, R120 ;  /* 0x000000120478723c */ /* 0x000fe20000041878 */
[----:B------:R-:W-:Y:S02]  /*c6c0*/  PRMT R23, R23, 0x5410, R16 ;  /* 0x0000541017177816 */ /* 0x000fe40000000010 */
[----:B------:R-:W-:Y:S01]  /*c6d0*/  PRMT R22, R12, 0x5410, R22 ;  /* 0x000054100c167816 */ /* 0x000fe20000000016 */
[----:B------:R-:W1:Y:S01]  /*c6e0*/  LDSM.16.MT88.4 R16, [R225+0x19800] ;  /* 0x01980000e110783b */ /* 0x000e620000004200 */
[----:B------:R-:W-:-:S03]  /*c6f0*/  PRMT R230, R222, 0x7771, RZ ;  /* 0x00007771dee67816 */ /* 0x000fc600000000ff */
[C---:B------:R-:W-:Y:S01]  /*c700*/  HMMA.16816.F32.BF16 R128, R4.reuse, R14, R128 ;  /* 0x0000000e0480723c */ /* 0x040fe20000041880 */
[----:B------:R-:W2:Y:S01]  /*c710*/  LDSM.16.MT88.4 R12, [R225+0x1b800] ;  /* 0x01b80000e10c783b */ /* 0x000ea20000004200 */
[----:B------:R-:W-:Y:S01]  /*c720*/  ISETP.GT.U32.AND P0, PT, R230, UR6, PT ;  /* 0x00000006e6007c0c */ /* 0x000fe2000bf04070 */
[----:B------:R-:W-:Y:S04]  /*c730*/  MUFU.EX2 R217, R217 ;  /* 0x000000d900d97308 */ /* 0x000fe80000000800 */
[----:B------:R-:W3:Y:S01]  /*c740*/  MUFU.EX2 R216, R216 ;  /* 0x000000d800d87308 */ /* 0x000ee20000000800 */
[C---:B----4-:R-:W-:Y:S07]  /*c750*/  HMMA.16816.F32.BF16 R100, R4.reuse, R24, R100 ;  /* 0x000000180464723c */ /* 0x050fee0000041864 */
[----:B------:R-:W-:Y:S01]  /*c760*/  @P0 HFMA2.BF16_V2 R182, -RZ.H0_H0, RZ.H0_H0, -R208.H0_H0 ;  /* 0x200000ffffb60231 */ /* 0x000fe200003409d0 */
[----:B------:R-:W-:Y:S01]  /*c770*/  HMMA.16816.F32.BF16 R104, R4, R26, R104 ;  /* 0x0000001a0468723c */ /* 0x000fe20000041868 */
[----:B------:R-:W-:-:S02]  /*c780*/  HSET2.LE.AND R4, R23, R224, PT ;  /* 0x000000e017047233 */ /* 0x000fc40003803000 */
[----:B------:R-:W-:Y:S02]  /*c790*/  LOP3.LUT R7, R20, 0xff00ff, RZ, 0xc0, !PT ;  /* 0x00ff00ff14077812 */ /* 0x000fe400078ec0ff */
[----:B---3--:R-:W-:Y:S02]  /*c7a0*/  F2FP.BF16.F32.PACK_AB R5, R216, R217 ;  /* 0x000000d9d805723e */ /* 0x008fe400000010ff */
[----:B------:R-:W-:Y:S02]  /*c7b0*/  @P0 PRMT R208, R182, 0x5410, RZ ;  /* 0x00005410b6d00816 */ /* 0x000fe400000000ff */
[----:B------:R-:W-:Y:S02]  /*c7c0*/  LOP3.LUT R4, R215, R4, RZ, 0xc0, !PT ;  /* 0x00000004d7047212 */ /* 0x000fe400078ec0ff */
[C---:B------:R-:W-:Y:S02]  /*c7d0*/  PRMT R182, R5.reuse, 0x7610, R182 ;  /* 0x0000761005b67816 */ /* 0x040fe400000000b6 */
[----:B------:R-:W-:-:S02]  /*c7e0*/  PRMT R215, R5, 0x7632, R215 ;  /* 0x0000763205d77816 */ /* 0x000fc400000000d7 */
[--C-:B------:R-:W-:Y:S02]  /*c7f0*/  HSET2.LE.AND R6, R21, R224.reuse, PT ;  /* 0x000000e015067233 */ /* 0x100fe40003803000 */
[--C-:B------:R-:W-:Y:S02]  /*c800*/  HSET2.LE.AND R7, R7, R224.reuse, PT ;  /* 0x000000e007077233 */ /* 0x100fe40003803000 */
[----:B------:R-:W-:Y:S02]  /*c810*/  HSET2.LE.AND R224, R22, R224, PT ;  /* 0x000000e016e07233 */ /* 0x000fe40003803000 */
[----:B------:R-:W-:Y:S01]  /*c820*/  PRMT R24, R182, 0x5410, R215 ;  /* 0x00005410b6187816 */ /* 0x000fe200000000d7 */
[----:B------:R-:W3:Y:S01]  /*c830*/  LDSM.16.MT88.4 R20, [R225+0x1d800] ;  /* 0x01d80000e114783b */ /* 0x000ee20000004200 */
[----:B------:R-:W-:Y:S02]  /*c840*/  LOP3.LUT R6, R226, R6, RZ, 0xc0, !PT ;  /* 0x00000006e2067212 */ /* 0x000fe400078ec0ff */
[----:B------:R-:W-:-:S02]  /*c850*/  LOP3.LUT R5, R227, R224, RZ, 0xc0, !PT ;  /* 0x000000e0e3057212 */ /* 0x000fc400078ec0ff */
[----:B------:R-:W-:Y:S02]  /*c860*/  LOP3.LUT R7, R24, R7, RZ, 0xc0, !PT ;  /* 0x0000000718077212 */ /* 0x000fe400078ec0ff */
[----:B------:R-:W-:Y:S05]  /*c870*/  LDSM.16.MT88.4 R24, [R223+0x1b800] ;  /* 0x01b80000df18783b */ /* 0x000fea0000004200 */
        /* <DEDUP_REMOVED lines=22> */
[C---:B--2---:R-:W-:Y:S08]  /*c9e0*/  HMMA.16816.F32.BF16 R108, R4.reuse, R12, R108 ;  /* 0x0000000c046c723c */ /* 0x044ff0000004186c */
[C---:B------:R-:W-:Y:S01]  /*c9f0*/  HMMA.16816.F32.BF16 R112, R4.reuse, R14, R112 ;  /* 0x0000000e0470723c */ /* 0x040fe20000041870 */
[----:B------:R-:W1:Y:S07]  /*ca00*/  LDSM.16.MT88.4 R12, [R221+0x7800] ;  /* 0x00780000dd0c783b */ /* 0x000e6e0000004200 */
[C---:B------:R-:W-:Y:S01]  /*ca10*/  HMMA.16816.F32.BF16 R152, R4.reuse, R18, R152 ;  /* 0x000000120498723c */ /* 0x040fe20000041898 */
[----:B------:R-:W2:Y:S07]  /*ca20*/  LDSM.16.MT88.4 R16, [R214+0x1800] ;  /* 0x00180000d610783b */ /* 0x000eae0000004200 */
[----:B----4-:R-:W-:Y:S01]  /*ca30*/  HMMA.16816.F32.BF16 R52, R4, R24, R52 ;  /* 0x000000180434723c */ /* 0x010fe20000041834 */
[----:B------:R-:W4:Y:S01]  /*ca40*/  LDC R24, c[0x0][0x448] ;  /* 0x00011200ff187b82 */ /* 0x000f220000000800 */
[----:B------:R-:W-:Y:S01]  /*ca50*/  FADD.FTZ R228, R218, R228 ;  /* 0x000000e4dae47221 */ /* 0x000fe20000010000 */
[----:B------:R-:W-:-:S05]  /*ca60*/  FADD.FTZ R229, R219, R229 ;  /* 0x000000e5dbe57221 */ /* 0x000fca0000010000 */
[----:B---3--:R-:W-:Y:S01]  /*ca70*/  HMMA.16816.F32.BF16 R84, R4, R20, R84 ;  /* 0x000000140454723c */ /* 0x008fe20000041854 */
[----:B------:R-:W-:-:S07]  /*ca80*/  FADD.FTZ R228, R213, R228 ;  /* 0x000000e4d5e47221 */ /* 0x000fce0000010000 */
[C---:B------:R-:W-:Y:S01]  /*ca90*/  HMMA.16816.F32.BF16 R88, R4.reuse, R22, R88 ;  /* 0x000000160458723c */ /* 0x040fe20000041858 */
[----:B------:R-:W3:Y:S07]  /*caa0*/  LDSM.16.MT88.4 R20, [R214+0x3800] ;  /* 0x00380000d614783b */ /* 0x000eee0000004200 */
[C---:B-1----:R-:W-:Y:S08]  /*cab0*/  HMMA.16816.F32.BF16 R116, R4.reuse, R12, R116 ;  /* 0x0000000c0474723c */ /* 0x042ff00000041874 */
[C---:B------:R-:W-:Y:S01]  /*cac0*/  HMMA.16816.F32.BF16 R120, R4.reuse, R14, R120 ;  /* 0x0000000e0478723c */ /* 0x040fe20000041878 */
[----:B------:R-:W1:Y:S07]  /*cad0*/  LDSM.16.MT88.4 R12, [R214+0x5800] ;  /* 0x00580000d60c783b */ /* 0x000e6e0000004200 */
[C---:B--2---:R-:W-:Y:S08]  /*cae0*/  HMMA.16816.F32.BF16 R156, R4.reuse, R16, R156 ;  /* 0x00000010049c723c */ /* 0x044ff0000004189c */
[----:B------:R-:W-:Y:S01]  /*caf0*/  HMMA.16816.F32.BF16 R160, R4, R18, R160 ;  /* 0x0000001204a0723c */ /* 0x000fe200000418a0 */
[----:B------:R-:W2:Y:S01]  /*cb00*/  LDSM.16.MT88.4 R16, [R214+0x7800] ;  /* 0x00780000d610783b */ /* 0x000ea20000004200 */
[----:B------:R-:W-:Y:S01]  /*cb10*/  FADD.FTZ R229, R207, R229 ;  /* 0x000000e5cfe57221 */ /* 0x000fe20000010000 */
[----:B------:R-:W-:-:S03]  /*cb20*/  FADD.FTZ R228, R210, R228 ;  /* 0x000000e4d2e47221 */ /* 0x000fc60000010000 */
[----:B------:R-:W-:Y:S01]  /*cb30*/  FADD.FTZ R229, R204, R229 ;  /* 0x000000e5cce57221 */ /* 0x000fe20000010000 */
[----:B------:R-:W-:Y:S01]  /*cb40*/  FADD.FTZ R228, R196, R228 ;  /* 0x000000e4c4e47221 */ /* 0x000fe20000010000 */
[----:B----4-:R-:W-:Y:S02]  /*cb50*/  IMAD.SHL.U32 R24, R24, 0x8, RZ ;  /* 0x0000000818187824 */ /* 0x010fe400078e00ff */
[----:B------:R-:W-:Y:S01]  /*cb60*/  FADD.FTZ R200, R200, R229 ;  /* 0x000000e5c8c87221 */ /* 0x000fe20000010000 */
[----:B------:R-:W-:Y:S01]  /*cb70*/  FADD.FTZ R195, R195, R228 ;  /* 0x000000e4c3c37221 */ /* 0x000fe20000010000 */
[----:B------:R-:W-:-:S04]  /*cb80*/  IMAD.WIDE R24, R24, 0x2, R10 ;  /* 0x0000000218187825 */ /* 0x000fc800078e020a */
[----:B------:R-:W-:Y:S01]  /*cb90*/  FADD.FTZ R200, R199, R200 ;  /* 0x000000c8c7c87221 */ /* 0x000fe20000010000 */
[----:B------:R-:W-:Y:S01]  /*cba0*/  FADD.FTZ R195, R206, R195 ;  /* 0x000000c3cec37221 */ /* 0x000fe20000010000 */
[----:B------:R-:W-:Y:S01]  /*cbb0*/  @P5 HFMA2.BF16_V2 R0, -RZ.H0_H0, RZ.H0_H0, -R215.H0_H0 ;  /* 0x200000ffff005231 */ /* 0x000fe200003409d7 */
[----:B------:R-:W-:Y:S01]  /*cbc0*/  STG.E.U16 desc[UR28][R10.64+-0x80], R177 ;  /* 0xffff80b10a007986 */ /* 0x000fe2000c10151c */
[----:B------:R-:W-:Y:S01]  /*cbd0*/  FADD.FTZ R200, R198, R200 ;  /* 0x000000c8c6c87221 */ /* 0x000fe20000010000 */
[----:B------:R-:W-:Y:S02]  /*cbe0*/  FADD.FTZ R195, R194, R195 ;  /* 0x000000c3c2c37221 */ /* 0x000fe40000010000 */
[----:B------:R-:W-:Y:S01]  /*cbf0*/  STG.E.U16 desc[UR28][R10.64+-0x7e], R176 ;  /* 0xffff82b00a007986 */ /* 0x000fe2000c10151c */
[----:B------:R-:W-:-:S03]  /*cc00*/  @P6 HFMA2.BF16_V2 R2, -RZ.H0_H0, RZ.H0_H0, -R182.H0_H0 ;  /* 0x200000ffff026231 */ /* 0x000fc600003409b6 */
[----:B------:R-:W-:Y:S01]  /*cc10*/  STG.E.U16 desc[UR28][R24.64+-0x80], R175 ;  /* 0xffff80af18007986 */ /* 0x000fe2000c10151c */
[----:B------:R-:W-:-:S03]  /*cc20*/  @P5 PRMT R215, R0, 0x5410, RZ ;  /* 0x0000541000d75816 */ /* 0x000fc600000000ff */
[----:B------:R-:W-:Y:S01]  /*cc30*/  STG.E.U16 desc[UR28][R24.64+-0x7e], R174 ;  /* 0xffff82ae18007986 */ /* 0x000fe2000c10151c */
[----:B------:R-:W-:-:S03]  /*cc40*/  FADD.FTZ R200, R197, R200 ;  /* 0x000000c8c5c87221 */ /* 0x000fc60000010000 */
[----:B------:R-:W-:Y:S01]  /*cc50*/  STG.E.U16 desc[UR28][R10.64+-0x70], R173 ;  /* 0xffff90ad0a007986 */ /* 0x000fe2000c10151c */
[----:B------:R-:W-:-:S03]  /*cc60*/  IADD3 R0, P0, PT, R10, -0x100, RZ ;  /* 0xffffff000a007810 */ /* 0x000fc60007f1e0ff */
[----:B------:R-:W-:Y:S01]  /*cc70*/  STG.E.U16 desc[UR28][R10.64+-0x6e], R172 ;  /* 0xffff92ac0a007986 */ /* 0x000fe2000c10151c */
[----:B------:R-:W-:-:S03]  /*cc80*/  FADD.FTZ R195, R217, R195 ;  /* 0x000000c3d9c37221 */ /* 0x000fc60000010000 */
[----:B------:R-:W-:Y:S04]  /*cc90*/  STG.E.U16 desc[UR28][R24.64+-0x70], R171 ;  /* 0xffff90ab18007986 */ /* 0x000fe8000c10151c */
[----:B------:R-:W-:Y:S04]  /*cca0*/  STG.E.U16 desc[UR28][R24.64+-0x6e], R170 ;  /* 0xffff92aa18007986 */ /* 0x000fe8000c10151c */
[----:B------:R-:W-:Y:S04]  /*ccb0*/  STG.E.U16 desc[UR28][R10.64+-0x60], R169 ;  /* 0xffffa0a90a007986 */ /* 0x000fe8000c10151c */
[----:B------:R-:W-:Y:S01]  /*ccc0*/  STG.E.U16 desc[UR28][R10.64+-0x5e], R168 ;  /* 0xffffa2a80a007986 */ /* 0x000fe2000c10151c */
[----:B------:R-:W-:-:S03]  /*ccd0*/  @P6 PRMT R182, R2, 0x5410, RZ ;  /* 0x0000541002b66816 */ /* 0x000fc600000000ff */
[----:B------:R-:W-:Y:S01]  /*cce0*/  STG.E.U16 desc[UR28][R24.64+-0x60], R167 ;  /* 0xffffa0a718007986 */ /* 0x000fe2000c10151c */
[----:B------:R-:W-:-:S03]  /*ccf0*/  FADD.FTZ R230, R180, R200 ;  /* 0x000000c8b4e67221 */ /* 0x000fc60000010000 */
[----:B------:R-:W-:Y:S01]  /*cd00*/  STG.E.U16 desc[UR28][R24.64+-0x5e], R166 ;  /* 0xffffa2a618007986 */ /* 0x000fe2000c10151c */
[----:B------:R-:W-:-:S03]  /*cd10*/  IADD3.X R2, PT, PT, R11, -0x1, RZ, P0, !PT ;  /* 0xffffffff0b027810 */ /* 0x000fc600007fe4ff */
        /* <DEDUP_REMOVED lines=15> */
[----:B------:R4:W-:Y:S04]  /*ce10*/  STL [R1+0x30], R0 ;  /* 0x0000300001007387 */ /* 0x0009e80000100800 */
[----:B------:R-:W-:Y:S04]  /*ce20*/  STG.E.U16 desc[UR28][R24.64+-0x20], R212 ;  /* 0xffffe0d418007986 */ /* 0x000fe8000c10151c */
[----:B------:R-:W-:Y:S04]  /*ce30*/  STG.E.U16 desc[UR28][R24.64+-0x1e], R211 ;  /* 0xffffe2d318007986 */ /* 0x000fe8000c10151c */
[----:B------:R-:W-:Y:S01]  /*ce40*/  STL [R1+0x38], R230 ;  /* 0x000038e601007387 */ /* 0x000fe20000100800 */
[C---:B------:R-:W-:Y:S03]  /*ce50*/  HMMA.16816.F32.BF16 R56, R4.reuse, R26, R56 ;  /* 0x0000001a0438723c */ /* 0x040fe60000041838 */
[----:B------:R-:W-:Y:S04]  /*ce60*/  STG.E.U16 desc[UR28][R10.64+-0x10], R209 ;  /* 0xfffff0d10a007986 */ /* 0x000fe8000c10151c */
[----:B------:R-:W-:Y:S01]  /*ce70*/  STG.E.U16 desc[UR28][R10.64+-0xe], R208 ;  /* 0xfffff2d00a007986 */ /* 0x000fe2000c10151c */
[C---:B---3--:R-:W-:Y:S03]  /*ce80*/  HMMA.16816.F32.BF16 R60, R4.reuse, R20, R60 ;  /* 0x00000014043c723c */ /* 0x048fe6000004183c */
[----:B------:R3:W-:Y:S04]  /*ce90*/  STL [R1+0x2c], R2 ;  /* 0x00002c0201007387 */ /* 0x0007e80000100800 */
[----:B------:R3:W-:Y:S01]  /*cea0*/  STG.E.U16 desc[UR28][R24.64+-0x10], R182 ;  /* 0xfffff0b618007986 */ /* 0x0007e2000c10151c */
[C---:B------:R-:W-:Y:S03]  /*ceb0*/  HMMA.16816.F32.BF16 R64, R4.reuse, R22, R64 ;  /* 0x000000160440723c */ /* 0x040fe60000041840 */
[----:B------:R3:W-:Y:S04]  /*cec0*/  STG.E.U16 desc[UR28][R24.64+-0xe], R215 ;  /* 0xfffff2d718007986 */ /* 0x0007e8000c10151c */
[----:B------:R3:W-:Y:S01]  /*ced0*/  STL [R1+0x34], R219 ;  /* 0x000034db01007387 */ /* 0x0007e20000100800 */
[C---:B-1----:R-:W-:Y:S08]  /*cee0*/  HMMA.16816.F32.BF16 R92, R4.reuse, R12, R92 ;  /* 0x0000000c045c723c */ /* 0x042ff0000004185c */
[C---:B------:R-:W-:Y:S08]  /*cef0*/  HMMA.16816.F32.BF16 R96, R4.reuse, R14, R96 ;  /* 0x0000000e0460723c */ /* 0x040ff00000041860 */
[C---:B--2---:R-:W-:Y:S08]  /*cf00*/  HMMA.16816.F32.BF16 R124, R4.reuse, R16, R124 ;  /* 0x00000010047c723c */ /* 0x044ff0000004187c */
[----:B------:R-:W-:Y:S01]  /*cf10*/  HMMA.16816.F32.BF16 R128, R4, R18, R128 ;  /* 0x000000120480723c */ /* 0x000fe20000041880 */
[----:B----4-:R-:W-:-:S02]  /*cf20*/  IMAD.MOV.U32 R0, RZ, RZ, R28 ;  /* 0x000000ffff007224 */ /* 0x010fc400078e001c */
[----:B---3--:R-:W-:Y:S01]  /*cf30*/  IMAD.MOV.U32 R2, RZ, RZ, R29 ;  /* 0x000000ffff027224 */ /* 0x008fe200078e001d */
[----:B------:R-:W-:-:S01]  /*cf40*/  NOP ;  /* 0x0000000000007918 */ /* 0x000fc20000000000 */
[----:B------:R-:W-:-:S15]  /*cf50*/  BRA.U !UP1, `(.L_x_2144) ;  /* 0x0000005509107547 */ /* 0x000fde000b800000 */
[----:B------:R-:W-:-:S04]  /*cf60*/  DEPBAR.LE SB0, 0x0 ;  /* 0x000080000000791a */ /* 0x000fc80000000000 */
[----:B------:R-:W-:Y:S01]  /*cf70*/  UIADD3 UR23, UPT, UPT, UR24, -0x3, URZ ;  /* 0xfffffffd18177890 */ /* 0x000fe2000fffe0ff */
[----:B------:R-:W2:Y:S03]  /*cf80*/  LDL.64 R234, [R1+0x10] ;  /* 0x0000100001ea7983 */ /* 0x000ea60000100a00 */
[----:B------:R-:W-:Y:S02]  /*cf90*/  UIMAD.WIDE.U32 UR16, UR23, UR8, URZ ;  /* 0x00000008171072a5 */ /* 0x000fe4000f8e00ff */
[----:B------:R-:W-:Y:S02]  /*cfa0*/  UIMAD.WIDE.U32 UR14, UR23, UR8, URZ ;  /* 0x00000008170e72a5 */ /* 0x000fe4000f8e00ff */
[----:B------:R-:W-:Y:S02]  /*cfb0*/  USHF.L.U32 UR4, UR16, 0x6, URZ ;  /* 0x0000000610047899 */ /* 0x000fe400080006ff */
[----:B------:R-:W-:-:S02]  /*cfc0*/  UIMAD UR12, UR23, UR9, UR15 ;  /* 0x00000009170c72a4 */ /* 0x000fc4000f8e020f */
[----:B------:R-:W-:Y:S01]  /*cfd0*/  UIMAD UR7, UR23, UR9, UR17 ;  /* 0x00000009170772a4 */ /* 0x000fe2000f8e0211 */
[----:B------:R-:W-:Y:S01]  /*cfe0*/  IMAD.U32 R6, RZ, RZ, UR14 ;  /* 0x0000000eff067e24 */ /* 0x000fe2000f8e00ff */
[----:B------:R-:W-:Y:S01]  /*cff0*/  ULEA UR4, UP0, UR8, UR4, 0x5 ;  /* 0x0000000408047291 */ /* 0x000fe2000f8028ff */
[----:B------:R-:W-:Y:S01]  /*d000*/  IMAD.U32 R7, RZ, RZ, UR15 ;  /* 0x0000000fff077e24 */ /* 0x000fe2000f8e00ff */
[----:B------:R-:W-:Y:S01]  /*d010*/  USHF.L.U64.HI UR7, UR16, 0x6, UR7 ;  /* 0x0000000610077899 */ /* 0x000fe20008010207 */
[----:B------:R-:W-:Y:S01]  /*d020*/  IMAD.U32 R0, RZ, RZ, UR12 ;  /* 0x0000000cff007e24 */ /* 0x000fe2000f8e00ff */
[----:B------:R-:W-:Y:S01]  /*d030*/  BAR.SYNC.DEFER_BLOCKING 0x0 ;  /* 0x0000000000007b1d */ /* 0x000fe20000010000 */
[C---:B------:R-:W-:Y:S01]  /*d040*/  LEA R4, P0, R6.reuse, R249, 0x7 ;  /* 0x000000f906047211 */ /* 0x040fe200078038ff */
[----:B------:R-:W-:Y:S01]  /*d050*/  ULEA.HI.X UR7, UR8, UR7, UR9, 0x5, UP0 ;  /* 0x0000000708077291 */ /* 0x000fe200080f2c09 */
[----:B------:R-:W-:Y:S01]  /*d060*/  IMAD.U32 R2, RZ, RZ, UR4 ;  /* 0x00000004ff027e24 */ /* 0x000fe2000f8e00ff */
[----:B------:R-:W-:Y:S01]  /*d070*/  ULEA UR4, UR24, 0xfffffffb, 0x1 ;  /* 0xfffffffb18047891 */ /* 0x000fe2000f8e08ff */
[----:B------:R-:W-:Y:S01]  /*d080*/  LEA.HI.X R5, R6, R248, R0, 0x7, P0 ;  /* 0x000000f806057211 */ /* 0x000fe200000f3c00 */
[----:B------:R-:W-:-:S02]  /*d090*/  UISETP.GT.U32.AND UP0, UPT, UR23, UR21, UPT ;  /* 0x000000151700728c */ /* 0x000fc4000bf04070 */
[----:B------:R-:W-:Y:S01]  /*d0a0*/  MOV R0, UR7 ;  /* 0x0000000700007c02 */ /* 0x000fe20008000f00 */
[----:B------:R-:W-:Y:S01]  /*d0b0*/  UIADD3 UR7, UPT, UPT, UR34, -0x61c88647, URZ ;  /* 0x9e3779b922077890 */ /* 0x000fe2000fffe0ff */
        /* <DEDUP_REMOVED lines=11> */
[----:B------:R-:W-:Y:S02]  /*d170*/  @P4 STS.128 [R252+0x18000], RZ ;  /* 0x018000fffc004388 */ /* 0x000fe40000000c00 */
[C---:B------:R-:W-:Y:S01]  /*d180*/  IADD3 R200, PT, PT, R34.reuse, R31, RZ ;  /* 0x0000001f22c87210 */ /* 0x040fe20007ffe0ff */
        /* <DEDUP_REMOVED lines=38> */
[----:B------:R-:W4:Y:S04]  /*d3f0*/  LDSM.16.M88.4 R172, [R35+0x10800] ;  /* 0x0108000023ac783b */ /* 0x000f280000000200 */
[----:B------:R-:W5:Y:S04]  /*d400*/  LDSM.16.M88.4 R24, [R35+0x11000] ;  /* 0x011000002318783b */ /* 0x000f680000000200 */
[----:B------:R-:W3:Y:S04]  /*d410*/  LDSM.16.M88.4 R188, [R35+0x11800] ;  /* 0x0118000023bc783b */ /* 0x000ee80000000200 */
[----:B------:R-:W-:Y:S04]  /*d420*/  LDSM.16.M88.4 R168, [R32] ;  /* 0x0000000020a8783b */ /* 0x000fe80000000200 */
[----:B------:R-:W3:Y:S04]  /*d430*/  LDSM.16.M88.4 R184, [R30+0x10000] ;  /* 0x010000001eb8783b */ /* 0x000ee80000000200 */
[----:B------:R-:W3:Y:S04]  /*d440*/  LDSM.16.M88.4 R180, [R30+0x10800] ;  /* 0x010800001eb4783b */ /* 0x000ee80000000200 */
[----:B------:R-:W3:Y:S04]  /*d450*/  LDSM.16.M88.4 R208, [R30+0x11000] ;  /* 0x011000001ed0783b */ /* 0x000ee80000000200 */
[----:B------:R-:W3:Y:S04]  /*d460*/  LDSM.16.M88.4 R196, [R30+0x11800] ;  /* 0x011800001ec4783b */ /* 0x000ee80000000200 */
[----:B------:R-:W-:Y:S01]  /*d470*/  LDSM.16.M88.4 R192, [R31] ;  /* 0x000000001fc0783b */ /* 0x000fe20000000200 */
[C---:B-1----:R-:W-:Y:S03]  /*d480*/  HMMA.16816.F32.BF16 R12, R16.reuse, R4, RZ ;  /* 0x00000004100c723c */ /* 0x042fe600000418ff */
[----:B------:R-:W0:Y:S05]  /*d490*/  LDGDEPBAR ;  /* 0x00000000000079af */ /* 0x000e2a0000000000 */
[C---:B------:R-:W-:Y:S08]  /*d4a0*/  HMMA.16816.F32.BF16 R4, R16.reuse, R6, RZ ;  /* 0x000000061004723c */ /* 0x040ff000000418ff */
[C---:B----4-:R-:W-:Y:S08]  /*d4b0*/  HMMA.16816.F32.BF16 R176, R16.reuse, R172, RZ ;  /* 0x000000ac10b0723c */ /* 0x050ff000000418ff */
[C---:B-----5:R-:W-:Y:S08]  /*d4c0*/  HMMA.16816.F32.BF16 R164, R16.reuse, R24, RZ ;  /* 0x0000001810a4723c */ /* 0x060ff000000418ff */
[C---:B------:R-:W-:Y:S08]  /*d4d0*/  HMMA.16816.F32.BF16 R172, R16.reuse, R174, RZ ;  /* 0x000000ae10ac723c */ /* 0x040ff000000418ff */
[C---:B------:R-:W-:Y:S08]  /*d4e0*/  HMMA.16816.F32.BF16 R24, R16.reuse, R26, RZ ;  /* 0x0000001a1018723c */ /* 0x040ff000000418ff */
[C---:B---3--:R-:W-:Y:S08]  /*d4f0*/  HMMA.16816.F32.BF16 R20, R16.reuse, R188, RZ ;  /* 0x000000bc1014723c */ /* 0x048ff000000418ff */
        /* <DEDUP_REMOVED lines=10> */
[----:B------:R-:W-:Y:S07]  /*d5a0*/  LDSM.16.M88.4 R208, [R200] ;  /* 0x00000000c8d0783b */ /* 0x000fee0000000200 */
[C---:B------:R-:W-:Y:S08]  /*d5b0*/  HMMA.16816.F32.BF16 R20, R168.reuse, R196, R20 ;  /* 0x000000c4a814723c */ /* 0x040ff00000041814 */
[----:B------:R-:W-:Y:S01]  /*d5c0*/  HMMA.16816.F32.BF16 R16, R168, R198, R16 ;  /* 0x000000c6a810723c */ /* 0x000fe20000041810 */
[----:B------:R-:W5:Y:S04]  /*d5d0*/  LDSM.16.M88.4 R168, [R0+0x11800] ;  /* 0x0118000000a8783b */ /* 0x000f680000000200 */
[----:B------:R-:W2:Y:S03]  /*d5e0*/  LDSM.16.M88.4 R196, [R2+0x10000] ;  /* 0x0100000002c4783b */ /* 0x000ea60000000200 */
        /* <DEDUP_REMOVED lines=13> */
[C---:B--2---:R-:W-:Y:S08]  /*d6c0*/  HMMA.16816.F32.BF16 R12, R208.reuse, R196, R12 ;  /* 0x000000c4d00c723c */ /* 0x044ff0000004180c */
[C---:B------:R-:W-:Y:S01]  /*d6d0*/  HMMA.16816.F32.BF16 R4, R208.reuse, R198, R4 ;  /* 0x000000c6d004723c */ /* 0x040fe20000041804 */
[----:B------:R-:W-:Y:S07]  /*d6e0*/  LDSM.16.M88.4 R196, [R35+0x12800] ;  /* 0x0128000023c4783b */ /* 0x000fee0000000200 */
[C---:B-1----:R-:W-:Y:S08]  /*d6f0*/  HMMA.16816.F32.BF16 R176, R208.reuse, R188, R176 ;  /* 0x000000bcd0b0723c */ /* 0x042ff000000418b0 */
[C---:B------:R-:W-:Y:S01]  /*d700*/  HMMA.16816.F32.BF16 R172, R208.reuse, R190, R172 ;  /* 0x000000bed0ac723c */ /* 0x040fe200000418ac */
[----:B------:R-:W-:Y:S07]  /*d710*/  LDSM.16.M88.4 R188, [R35+0x13800] ;  /* 0x0138000023bc783b */ /* 0x000fee0000000200 */
[C---:B---3--:R-:W-:Y:S08]  /*d720*/  HMMA.16816.F32.BF16 R164, R208.reuse, R184, R164 ;  /* 0x000000b8d0a4723c */ /* 0x048ff000000418a4 */
[C---:B------:R-:W-:Y:S01]  /*d730*/  HMMA.16816.F32.BF16 R24, R208.reuse, R186, R24 ;  /* 0x000000bad018723c */ /* 0x040fe20000041818 */
[----:B------:R-:W1:Y:S07]  /*d740*/  LDSM.16.M88.4 R184, [R33+0x4000] ;  /* 0x0040000021b8783b */ /* 0x000e6e0000000200 */
[C---:B----4-:R-:W-:Y:S08]  /*d750*/  HMMA.16816.F32.BF16 R20, R208.reuse, R180, R20 ;  /* 0x000000b4d014723c */ /* 0x050ff00000041814 */
[----:B------:R-:W-:Y:S01]  /*d760*/  HMMA.16816.F32.BF16 R208, R208, R182, R16 ;  /* 0x000000b6d0d0723c */ /* 0x000fe20000041810 */
[----:B------:R-:W-:Y:S04]  /*d770*/  LDSM.16.M88.4 R180, [R32+0x4000] ;  /* 0x0040000020b4783b */ /* 0x000fe80000000200 */
        /* <DEDUP_REMOVED lines=17> */
[C---:B-1----:R-:W-:Y:S08]  /*d890*/  HMMA.16816.F32.BF16 R176, R180.reuse, R168, R176 ;  /* 0x000000a8b4b0723c */ /* 0x042ff000000418b0 */
[C---:B------:R-:W-:Y:S01]  /*d8a0*/  HMMA.16816.F32.BF16 R172, R180.reuse, R170, R172 ;  /* 0x000000aab4ac723c */ /* 0x040fe200000418ac */
[----:B------:R-:W1:Y:S07]  /*d8b0*/  LDSM.16.M88.4 R168, [R0+0x13000] ;  /* 0x0130000000a8783b */ /* 0x000e6e0000000200 */
[C---:B---3--:R-:W-:Y:S08]  /*d8c0*/  HMMA.16816.F32.BF16 R20, R180.reuse, R196, R20 ;  /* 0x000000c4b414723c */ /* 0x048ff00000041814 */
[C---:B----4-:R-:W-:Y:S08]  /*d8d0*/  HMMA.16816.F32.BF16 R164, R180.reuse, R184, R164 ;  /* 0x000000b8b4a4723c */ /* 0x050ff000000418a4 */
[C---:B------:R-:W-:Y:S01]  /*d8e0*/  HMMA.16816.F32.BF16 R24, R180.reuse, R186, R24 ;  /* 0x000000bab418723c */ /* 0x040fe20000041818 */
[----:B------:R-:W-:Y:S07]  /*d8f0*/  LDSM.16.M88.4 R184, [R2+0x12000] ;  /* 0x0120000002b8783b */ /* 0x000fee0000000200 */
[----:B------:R-:W-:Y:S01]  /*d900*/  HMMA.16816.F32.BF16 R208, R180, R198, R208 ;  /* 0x000000c6b4d0723c */ /* 0x000fe200000418d0 */
[----:B------:R-:W3:Y:S04]  /*d910*/  LDSM.16.M88.4 R196, [R0+0x13800] ;  /* 0x0138000000c4783b */ /* 0x000ee80000000200 */
[----:B------:R-:W-:Y:S03]  /*d920*/  LDSM.16.M88.4 R180, [R2+0x12800] ;  /* 0x0128000002b4783b */ /* 0x000fe60000000200 */
[C---:B-----5:R-:W-:Y:S08]  /*d930*/  HMMA.16816.F32.BF16 R12, R192.reuse, R188, R12 ;  /* 0x000000bcc00c723c */ /* 0x060ff0000004180c */
        /* <DEDUP_REMOVED lines=18> */
[C---:B--2---:R-:W-:Y:S08]  /*da60*/  HMMA.16816.F32.BF16 R164, R188.reuse, R16, R164 ;  /* 0x00000010bca4723c */ /* 0x044ff000000418a4 */
[C---:B------:R-:W-:Y:S01]  /*da70*/  HMMA.16816.F32.BF16 R24, R188.reuse, R18, R24 ;  /* 0x00000012bc18723c */ /* 0x040fe20000041818 */
[----:B------:R-:W2:Y:S07]  /*da80*/  LDSM.16.M88.4 R16, [R35+0x15800] ;  /* 0x015800002310783b */ /* 0x000eae0000000200 */
[C---:B-1----:R-:W-:Y:S08]  /*da90*/  HMMA.16816.F32.BF16 R20, R188.reuse, R168, R20 ;  /* 0x000000a8bc14723c */ /* 0x042ff00000041814 */
        /* <DEDUP_REMOVED lines=17> */
[C---:B------:R-:W-:Y:S08]  /*dbb0*/  HMMA.16816.F32.BF16 R12, R180.reuse, R168, R12 ;  /* 0x000000a8b40c723c */ /* 0x040ff0000004180c */
[C---:B------:R-:W-:Y:S01]  /*dbc0*/  HMMA.16816.F32.BF16 R4, R180.reuse, R170, R4 ;  /* 0x000000aab404723c */ /* 0x040fe20000041804 */
[----:B------:R-:W-:Y:S07]  /*dbd0*/  LDSM.16.M88.4 R168, [R0+0x14000] ;  /* 0x0140000000a8783b */ /* 0x000fee0000000200 */
[C---:B------:R-:W-:Y:S01]  /*dbe0*/  HMMA.16816.F32.BF16 R172, R180.reuse, R190, R172 ;  /* 0x000000beb4ac723c */ /* 0x040fe200000418ac */
[----:B------:R-:W-:Y:S07]  /*dbf0*/  LDSM.16.M88.4 R188, [R0+0x15800] ;  /* 0x0158000000bc783b */ /* 0x000fee0000000200 */
[C---:B------:R-:W-:Y:S08]  /*dc00*/  HMMA.16816.F32.BF16 R164, R180.reuse, R184, R164 ;  /* 0x000000b8b4a4723c */ /* 0x040ff000000418a4 */
[C---:B------:R-:W-:Y:S01]  /*dc10*/  HMMA.16816.F32.BF16 R24, R180.reuse, R186, R24 ;  /* 0x000000bab418723c */ /* 0x040fe20000041818 */
[----:B------:R-:W1:Y:S07]  /*dc20*/  LDSM.16.M88.4 R184, [R31+0x8000] ;  /* 0x008000001fb8783b */ /* 0x000e6e0000000200 */
[C---:B--2---:R-:W-:Y:S08]  /*dc30*/  HMMA.16816.F32.BF16 R20, R180.reuse, R16, R20 ;  /* 0x00000010b414723c */ /* 0x044ff00000041814 */
        /* <DEDUP_REMOVED lines=11> */
[----:B------:R-:W3:Y:S07]  /*dcf0*/  LDSM.16.M88.4 R192, [R35+0x16000] ;  /* 0x0160000023c0783b */ /* 0x000eee0000000200 */
        /* <DEDUP_REMOVED lines=8> */
[----:B------:R-:W-:Y:S01]  /*dd80*/  HMMA.16816.F32.BF16 R24, R180, R170, R24 ;  /* 0x000000aab418723c */ /* 0x000fe20000041818 */
[----:B------:R-:W1:Y:S07]  /*dd90*/  LDSM.16.M88.4 R168, [R35+0x17000] ;  /* 0x0170000023a8783b */ /* 0x000e6e0000000200 */
[----:B---3--:R-:W-:Y:S08]  /*dda0*/  HMMA.16816.F32.BF16 R12, R196, R192, R12 ;  /* 0x000000c0c40c723c */ /* 0x008ff0000004180c */
[C---:B----4-:R-:W-:Y:S08]  /*ddb0*/  HMMA.16816.F32.BF16 R176, R180.reuse, R184, R176 ;  /* 0x000000b8b4b0723c */ /* 0x050ff000000418b0 */
[C---:B------:R-:W-:Y:S01]  /*ddc0*/  HMMA.16816.F32.BF16 R172, R180.reuse, R186, R172 ;  /* 0x000000bab4ac723c */ /* 0x040fe200000418ac */
[----:B------:R-:W-:Y:S07]  /*ddd0*/  LDSM.16.M88.4 R184, [R32+0xc000] ;  /* 0x00c0000020b8783b */ /* 0x000fee0000000200 */
[C---:B-----5:R-:W-:Y:S08]  /*dde0*/  HMMA.16816.F32.BF16 R20, R180.reuse, R188, R20 ;  /* 0x000000bcb414723c */ /* 0x060ff00000041814 */
[----:B------:R-:W-:Y:S01]  /*ddf0*/  HMMA.16816.F32.BF16 R208, R180, R190, R208 ;  /* 0x000000beb4d0723c */ /* 0x000fe200000418d0 */
[----:B------:R-:W3:Y:S04]  /*de00*/  LDSM.16.M88.4 R180, [R35+0x17800] ;  /* 0x0178000023b4783b */ /* 0x000ee80000000200 */
[----:B------:R-:W4:Y:S03]  /*de10*/  LDSM.16.M88.4 R32, [R30+0x16000] ;  /* 0x016000001e20783b */ /* 0x000f260000000200 */
[C---:B--2---:R-:W-:Y:S01]  /*de20*/  HMMA.16816.F32.BF16 R176, R196.reuse, R16, R176 ;  /* 0x00000010c4b0723c */ /* 0x044fe200000418b0 */
[----:B------:R-:W-:Y:S07]  /*de30*/  LDSM.16.M88.4 R188, [R31+0xc000] ;  /* 0x00c000001fbc783b */ /* 0x000fee0000000200 */
[C---:B------:R-:W-:Y:S01]  /*de40*/  HMMA.16816.F32.BF16 R172, R196.reuse, R18, R172 ;  /* 0x00000012c4ac723c */ /* 0x040fe200000418ac */
[----:B------:R-:W2:Y:S07]  /*de50*/  LDSM.16.M88.4 R16, [R30+0x16800] ;  /* 0x016800001e10783b */ /* 0x000eae0000000200 */
        /* <DEDUP_REMOVED lines=16> */
[----:B------:R-:W-:Y:S07]  /*df60*/  LDSM.16.M88.4 R168, [R200+0xc000] ;  /* 0x00c00000c8a8783b */ /* 0x000fee0000000200 */
[C---:B------:R-:W-:Y:S08]  /*df70*/  HMMA.16816.F32.BF16 R20, R184.reuse, R192, R20 ;  /* 0x000000c0b814723c */ /* 0x040ff00000041814 */
[----:B------:R-:W-:Y:S01]  /*df80*/  HMMA.16816.F32.BF16 R208, R184, R194, R208 ;  /* 0x000000c2b8d0723c */ /* 0x000fe200000418d0 */
[----:B------:R1:W5:Y:S04]  /*df90*/  LDSM.16.M88.4 R184, [R0+0x17800] ;  /* 0x0178000000b8783b */ /* 0x0003680000000200 */
[----:B------:R-:W-:Y:S03]  /*dfa0*/  LDSM.16.M88.4 R192, [R2+0x16800] ;  /* 0x0168000002c0783b */ /* 0x000fe60000000200 */
[C---:B---3--:R-:W-:Y:S08]  /*dfb0*/  HMMA.16816.F32.BF16 R12, R188.reuse, R180, R12 ;  /* 0x000000b4bc0c723c */ /* 0x048ff0000004180c */
[C---:B------:R-:W-:Y:S01]  /*dfc0*/  HMMA.16816.F32.BF16 R4, R188.reuse, R182, R4 ;  /* 0x000000b6bc04723c */ /* 0x040fe20000041804 */
[----:B------:R-:W3:Y:S07]  /*dfd0*/  LDSM.16.M88.4 R180, [R2+0x16000] ;  /* 0x0160000002b4783b */ /* 0x000eee0000000200 */
[----:B----4-:R-:W-:Y:S01]  /*dfe0*/  HMMA.16816.F32.BF16 R176, R188, R32, R176 ;  /* 0x00000020bcb0723c */ /* 0x010fe200000418b0 */
[----:B-1----:R-:W-:-:S05]  /*dff0*/  IMAD.U32 R0, RZ, RZ, UR35 ;  /* 0x00000023ff007e24 */ /* 0x002fca000f8e00ff */
[----:B------:R-:W-:Y:S01]  /*e000*/  LOP3.LUT R0, R0, UR4, R235, 0x96, !PT ;  /* 0x0000000400007c12 */ /* 0x000fe2000f8e96eb */
[----:B------:R-:W-:Y:S01]  /*e010*/  UIADD3 UR4, UPT, UPT, UR34, 0x3c6ef372, URZ ;  /* 0x3c6ef37222047890 */ /* 0x000fe2000fffe0ff */
[C---:B------:R-:W-:Y:S01]  /*e020*/  HMMA.16816.F32.BF16 R172, R188.reuse, R34, R172 ;  /* 0x00000022bcac723c */ /* 0x040fe200000418ac */
[----:B------:R-:W1:Y:S07]  /*e030*/  LDSM.16.M88.4 R32, [R2+0x17000] ;  /* 0x017000000220783b */ /* 0x000e6e0000000200 */
[----:B--2---:R-:W-:Y:S01]  /*e040*/  HMMA.16816.F32.BF16 R196, R188, R16, R164 ;  /* 0x00000010bcc4723c */ /* 0x004fe200000418a4 */
[----:B------:R2:W4:Y:S01]  /*e050*/  LDSM.16.M88.4 R164, [R2+0x17800] ;  /* 0x0178000002a4783b */ /* 0x0005220000000200 */
[----:B------:R-:W-:-:S04]  /*e060*/  DEPBAR.LE SB0, 0x0 ;  /* 0x000080000000791a */ /* 0x000fc80000000000 */
[----:B------:R-:W-:Y:S02]  /*e070*/  IMAD.WIDE.U32 R16, R0, -0x326172a9, RZ ;  /* 0xcd9e8d5700107825 */ /* 0x000fe400078e00ff */
[C---:B------:R-:W-:Y:S01]  /*e080*/  HMMA.16816.F32.BF16 R24, R188.reuse, R18, R24 ;  /* 0x00000012bc18723c */ /* 0x040fe20000041818 */
[----:B------:R-:W-:Y:S02]  /*e090*/  MOV R19, UR24 ;  /* 0x0000001800137c02 */ /* 0x000fe40008000f00 */
[----:B------:R-:W-:Y:S02]  /*e0a0*/  LOP3.LUT R17, R238, UR7, R17, 0x96, !PT ;  /* 0x00000007ee117c12 */ /* 0x000fe4000f8e9611 */
[----:B------:R-:W-:Y:S02]  /*e0b0*/  LOP3.LUT R16, R16, UR4, R241, 0x96, !PT ;  /* 0x0000000410107c12 */ /* 0x000fe4000f8e96f1 */
[----:B------:R-:W-:Y:S01]  /*e0c0*/  IADD3 R18, PT, PT, R247, 0x8, RZ ;  /* 0x00000008f7127810 */ /* 0x000fe20007ffe0ff */
[----:B-----5:R-:W-:Y:S01]  /*e0d0*/  HMMA.16816.F32.BF16 R20, R188, R184, R20 ;  /* 0x000000b8bc14723c */ /* 0x020fe20000041814 */
[----:B------:R-:W-:-:S05]  /*e0e0*/  IMAD.SHL.U32 R184, R203, 0x2, RZ ;  /* 0x00000002cbb87824 */ /* 0x000fca00078e00ff */
[----:B------:R-:W-:Y:S02]  /*e0f0*/  LOP3.LUT R185, R184, 0x6, RZ, 0xc0, !PT ;  /* 0x00000006b8b97812 */ /* 0x000fe400078ec0ff */
[----:B------:R-:W-:Y:S03]  /*e100*/  HMMA.16816.F32.BF16 R208, R188, R186, R208 ;  /* 0x000000babcd0723c */ /* 0x000fe600000418d0 */
[----:B------:R-:W-:-:S04]  /*e110*/  IMAD R19, R19, 0x40, R185 ;  /* 0x0000004013137824 */ /* 0x000fc800078e02b9 */
[C---:B------:R-:W-:Y:S01]  /*e120*/  VIADD R0, R19.reuse, 0xffffff40 ;  /* 0xffffff4013007836 */ /* 0x040fe20000000000 */
[----:B---3--:R-:W-:Y:S01]  /*e130*/  HMMA.16816.F32.BF16 R12, R168, R180, R12 ;  /* 0x000000b4a80c723c */ /* 0x008fe2000004180c */
[----:B--2---:R-:W-:-:S03]  /*e140*/  VIADD R2, R19, 0xffffff41 ;  /* 0xffffff4113027836 */ /* 0x004fc60000000000 */
[----:B------:R-:W-:Y:S02]  /*e150*/  ISETP.GT.AND P5, PT, R247, R0, PT ;  /* 0x00000000f700720c */ /* 0x000fe40003fa4270 */
[----:B------:R-:W-:Y:S02]  /*e160*/  ISETP.GE.AND P6, PT, R0, R246, PT ;  /* 0x000000f60000720c */ /* 0x000fe40003fc6270 */
[C---:B------:R-:W-:Y:S08]  /*e170*/  HMMA.16816.F32.BF16 R4, R168.reuse, R182, R4 ;  /* 0x000000b6a804723c */ /* 0x040ff00000041804 */
[C---:B------:R-:W-:Y:S08]  /*e180*/  HMMA.16816.F32.BF16 R176, R168.reuse, R192, R176 ;  /* 0x000000c0a8b0723c */ /* 0x040ff000000418b0 */
[C---:B------:R-:W-:Y:S08]  /*e190*/  HMMA.16816.F32.BF16 R172, R168.reuse, R194, R172 ;  /* 0x000000c2a8ac723c */ /* 0x040ff000000418ac */
[C---:B-1----:R-:W-:Y:S08]  /*e1a0*/  HMMA.16816.F32.BF16 R196, R168.reuse, R32, R196 ;  /* 0x00000020a8c4723c */ /* 0x042ff000000418c4 */
[C---:B------:R-:W-:Y:S08]  /*e1b0*/  HMMA.16816.F32.BF16 R24, R168.reuse, R34, R24 ;  /* 0x00000022a818723c */ /* 0x040ff00000041818 */
[C---:B----4-:R-:W-:Y:S08]  /*e1c0*/  HMMA.16816.F32.BF16 R20, R168.reuse, R164, R20 ;  /* 0x000000a4a814723c */ /* 0x050ff00000041814 */
[----:B------:R-:W-:Y:S01]  /*e1d0*/  HMMA.16816.F32.BF16 R208, R168, R166, R208 ;  /* 0x000000a6a8d0723c */ /* 0x000fe200000418d0 */
[----:B------:R-:W-:Y:S06]  /*e1e0*/  BAR.SYNC.DEFER_BLOCKING 0x0 ;  /* 0x0000000000007b1d */ /* 0x000fec0000010000 */
[----:B------:R-:W-:-:S13]  /*e1f0*/  BRA.U !UP0, `(.L_x_2146) ;  /* 0x0000000108e47547 */ /* 0x000fda000b800000 */
        /* <DEDUP_REMOVED lines=57> */
.L_x_2146:
[----:B------:R-:W-:Y:S01]  /*e590*/  ISETP.GT.AND P1, PT, R18, R0, PT ;  /* 0x000000001200720c */ /* 0x000fe20003f24270 */
[C---:B------:R-:W-:Y:S01]  /*e5a0*/  VIADD R167, R19.reuse, 0xffffff48 ;  /* 0xffffff4813a77836 */ /* 0x040fe20000000000 */
[----:B------:R-:W-:Y:S01]  /*e5b0*/  ISETP.GE.AND P2, PT, R0, R245, PT ;  /* 0x000000f50000720c */ /* 0x000fe20003f46270 */
[----:B------:R-:W-:Y:S01]  /*e5c0*/  VIADD R169, R19, 0xffffff58 ;  /* 0xffffff5813a97836 */ /* 0x000fe20000000000 */
[----:B------:R-:W-:Y:S01]  /*e5d0*/  FSEL R195, R14, -INF , !P1 ;  /* 0xff8000000ec37808 */ /* 0x000fe20004800000 */
[----:B------:R-:W-:Y:S01]  /*e5e0*/  ULEA UR8, UR24, 0xfffffffa, 0x1 ;  /* 0xfffffffa18087891 */ /* 0x000fe2000f8e08ff */
[----:B------:R-:W-:Y:S01]  /*e5f0*/  ISETP.GT.AND P3, PT, R247, R2, PT ;  /* 0x00000002f700720c */ /* 0x000fe20003f64270 */
[----:B------:R-:W-:Y:S01]  /*e600*/  IMAD.WIDE.U32 R228, R17, -0x2daee0ad, RZ ;  /* 0xd2511f5311e47825 */ /* 0x000fe200078e00ff */
[----:B------:R-:W-:Y:S01]  /*e610*/  FSEL R0, R12, -INF , !P5 ;  /* 0xff8000000c007808 */ /* 0x000fe20006800000 */
[----:B------:R-:W-:Y:S01]  /*e620*/  UISETP.GT.U32.AND UP0, UPT, UR23, UR21, UPT ;  /* 0x000000151700728c */ /* 0x000fe2000bf04070 */
[----:B------:R-:W-:-:S02]  /*e630*/  ISETP.GE.AND P4, PT, R2, R246, PT ;  /* 0x000000f60200720c */ /* 0x000fc40003f86270 */
[----:B------:R-:W-:Y:S02]  /*e640*/  ISETP.GE.AND P0, PT, R2, R245, PT ;  /* 0x000000f50200720c */ /* 0x000fe40003f06270 */
[C---:B------:R-:W-:Y:S01]  /*e650*/  ISETP.GT.AND P5, PT, R18.reuse, R2, PT ;  /* 0x000000021200720c */ /* 0x040fe20003fa4270 */
[----:B------:R-:W-:Y:S01]  /*e660*/  VIADD R2, R19, 0xffffff49 ;  /* 0xffffff4913027836 */ /* 0x000fe20000000000 */
[----:B------:R-:W-:Y:S02]  /*e670*/  FSEL R195, R195, -INF , !P2 ;  /* 0xff800000c3c37808 */ /* 0x000fe40005000000 */
[-C--:B------:R-:W-:Y:S02]  /*e680*/  ISETP.GT.AND P1, PT, R247, R167.reuse, PT ;  /* 0x000000a7f700720c */ /* 0x080fe40003f24270 */
[----:B------:R-:W-:Y:S01]  /*e690*/  FSEL R204, R13, -INF , !P3 ;  /* 0xff8000000dcc7808 */ /* 0x000fe20005800000 */
[----:B------:R-:W-:Y:S01]  /*e6a0*/  @UP0 UIADD3 UR24, UPT, UPT, UR24, -0x4, URZ ;  /* 0xfffffffc18180890 */ /* 0x000fe2000fffe0ff */
[----:B------:R-:W-:-:S02]  /*e6b0*/  ISETP.GT.AND P2, PT, R18, R167, PT ;  /* 0x000000a71200720c */ /* 0x000fc40003f44270 */
[----:B------:R-:W-:Y:S02]  /*e6c0*/  FSEL R0, R0, -INF , !P6 ;  /* 0xff80000000007808 */ /* 0x000fe40007000000 */
        /* <DEDUP_REMOVED lines=8> */
[----:B------:R-:W-:Y:S02]  /*e750*/  ISETP.GT.AND P1, PT, R18, R2, PT ;  /* 0x000000021200720c */ /* 0x000fe40003f24270 */
[----:B------:R-:W-:Y:S02]  /*e760*/  FSEL R180, R180, -INF , !P0 ;  /* 0xff800000b4b47808 */ /* 0x000fe40004000000 */
[C---:B------:R-:W-:Y:S02]  /*e770*/  ISETP.GE.AND P5, PT, R2.reuse, R246, PT ;  /* 0x000000f60200720c */ /* 0x040fe40003fa6270 */
[----:B------:R-:W-:Y:S01]  /*e780*/  ISETP.GE.AND P0, PT, R2, R245, PT ;  /* 0x000000f50200720c */ /* 0x000fe20003f06270 */
[----:B------:R-:W-:Y:S01]  /*e790*/  VIADD R2, R19, 0xffffff51 ;  /* 0xffffff5113027836 */ /* 0x000fe20000000000 */
[----:B------:R-:W-:-:S02]  /*e7a0*/  FSEL R170, R170, -INF , !P3 ;  /* 0xff800000aaaa7808 */ /* 0x000fc40005800000 */
[-C--:B------:R-:W-:Y:S02]  /*e7b0*/  ISETP.GT.AND P2, PT, R247, R167.reuse, PT ;  /* 0x000000a7f700720c */ /* 0x080fe40003f44270 */
        /* <DEDUP_REMOVED lines=15> */
[----:B------:R-:W-:Y:S02]  /*e8b0*/  ISETP.GT.AND P3, PT, R247, R169, PT ;  /* 0x000000a9f700720c */ /* 0x000fe40003f64270 */
[----:B------:R-:W-:Y:S02]  /*e8c0*/  FSEL R177, R177, -INF , !P1 ;  /* 0xff800000b1b17808 */ /* 0x000fe40004800000 */
[----:B------:R-:W-:-:S02]  /*e8d0*/  FSEL R179, R179, -INF , !P2 ;  /* 0xff800000b3b37808 */ /* 0x000fc40005000000 */
[----:B------:R-:W-:Y:S01]  /*e8e0*/  FSEL R192, R172, -INF , !P3 ;  /* 0xff800000acc07808 */ /* 0x000fe20005800000 */
[----:B------:R-:W-:Y:S01]  /*e8f0*/  VIADD R172, R19, 0xffffff60 ;  /* 0xffffff6013ac7836 */ /* 0x000fe20000000000 */
[----:B------:R-:W-:Y:S02]  /*e900*/  ISETP.GT.AND P1, PT, R18, R169, PT ;  /* 0x000000a91200720c */ /* 0x000fe40003f24270 */
[----:B------:R-:W-:Y:S02]  /*e910*/  FSEL R168, R168, -INF , !P6 ;  /* 0xff800000a8a87808 */ /* 0x000fe40007000000 */
[----:B------:R-:W-:Y:S02]  /*e920*/  FSEL R167, R167, -INF , !P4 ;  /* 0xff800000a7a77808 */ /* 0x000fe40006000000 */
[-C--:B------:R-:W-:Y:S02]  /*e930*/  ISETP.GT.AND P2, PT, R247, R2.reuse, PT ;  /* 0x00000002f700720c */ /* 0x080fe40003f44270 */
[----:B------:R-:W-:-:S02]  /*e940*/  ISETP.GT.AND P3, PT, R18, R2, PT ;  /* 0x000000021200720c */ /* 0x000fc40003f64270 */
[CC--:B------:R-:W-:Y:S02]  /*e950*/  ISETP.GE.AND P6, PT, R169.reuse, R246.reuse, PT ;  /* 0x000000f6a900720c */ /* 0x0c0fe40003fc6270 */
[-C--:B------:R-:W-:Y:S02]  /*e960*/  ISETP.GE.AND P4, PT, R169, R245.reuse, PT ;  /* 0x000000f5a900720c */ /* 0x080fe40003f86270 */
[----:B------:R-:W-:Y:S02]  /*e970*/  FSEL R169, R177, -INF , !P5 ;  /* 0xff800000b1a97808 */ /* 0x000fe40006800000 */
[----:B------:R-:W-:Y:S02]  /*e980*/  FSEL R193, R179, -INF , !P0 ;  /* 0xff800000b3c17808 */ /* 0x000fe40004000000 */
[C---:B------:R-:W-:Y:S02]  /*e990*/  ISETP.GE.AND P5, PT, R2.reuse, R246, PT ;  /* 0x000000f60200720c */ /* 0x040fe40003fa6270 */
[----:B------:R-:W-:Y:S01]  /*e9a0*/  ISETP.GE.AND P0, PT, R2, R245, PT ;  /* 0x000000f50200720c */ /* 0x000fe20003f06270 */
[----:B------:R-:W-:Y:S01]  /*e9b0*/  VIADD R2, R19, 0xffffff61 ;  /* 0xffffff6113027836 */ /* 0x000fe20000000000 */
[----:B------:R-:W-:-:S02]  /*e9c0*/  FSEL R174, R174, -INF , !P1 ;  /* 0xff800000aeae7808 */ /* 0x000fc40004800000 */
[----:B------:R-:W-:Y:S02]  /*e9d0*/  ISETP.GT.AND P1, PT, R247, R172, PT ;  /* 0x000000acf700720c */ /* 0x000fe40003f24270 */
[----:B------:R-:W-:Y:S02]  /*e9e0*/  FSEL R173, R173, -INF , !P2 ;  /* 0xff800000adad7808 */ /* 0x000fe40005000000 */
[----:B------:R-:W-:Y:S02]  /*e9f0*/  FSEL R175, R175, -INF , !P3 ;  /* 0xff800000afaf7808 */ /* 0x000fe40005800000 */
[----:B------:R-:W-:Y:S02]  /*ea00*/  FSEL R192, R192, -INF , !P6 ;  /* 0xff800000c0c07808 */ /* 0x000fe40007000000 */
[----:B------:R-:W-:Y:S01]  /*ea10*/  FSEL R189, R174, -INF , !P4 ;  /* 0xff800000aebd7808 */ /* 0x000fe20006000000 */
[----:B------:R-:W-:Y:S01]  /*ea20*/  VIADD R174, R19, 0xffffff78 ;  /* 0xffffff7813ae7836 */ /* 0x000fe20000000000 */
[----:B------:R-:W-:Y:S01]  /*ea30*/  FSEL R191, R173, -INF , !P5 ;  /* 0xff800000adbf7808 */ /* 0x000fe20006800000 */
[----:B------:R-:W-:Y:S01]  /*ea40*/  VIADD R173, R19, 0xffffff79 ;  /* 0xffffff7913ad7836 */ /* 0x000fe20000000000 */
[----:B------:R-:W-:-:S02]  /*ea50*/  FSEL R182, R175, -INF , !P0 ;  /* 0xff800000afb67808 */ /* 0x000fc40004000000 */
[----:B------:R-:W-:Y:S02]  /*ea60*/  FSEL R178, R196, -INF , !P1 ;  /* 0xff800000c4b27808 */ /* 0x000fe40004800000 */
[C---:B------:R-:W-:Y:S02]  /*ea70*/  ISETP.GE.AND P6, PT, R172.reuse, R246, PT ;  /* 0x000000f6ac00720c */ /* 0x040fe40003fc6270 */
[----:B------:R-:W-:Y:S02]  /*ea80*/  ISETP.GE.AND P4, PT, R172, R245, PT ;  /* 0x000000f5ac00720c */ /* 0x000fe40003f86270 */
[----:B------:R-:W-:Y:S01]  /*ea90*/  ISETP.GT.AND P2, PT, R18, R172, PT ;  /* 0x000000ac1200720c */ /* 0x000fe20003f44270 */
[----:B------:R-:W-:Y:S01]  /*eaa0*/  VIADD R172, R19, 0xffffff68 ;  /* 0xffffff6813ac7836 */ /* 0x000fe20000000000 */
[----:B------:R-:W-:Y:S02]  /*eab0*/  ISETP.GT.AND P3, PT, R247, R2, PT ;  /* 0x00000002f700720c */ /* 0x000fe40003f64270 */
[----:B------:R-:W-:-:S02]  /*eac0*/  ISETP.GE.AND P5, PT, R2, R246, PT ;  /* 0x000000f60200720c */ /* 0x000fc40003fa6270 */
[----:B------:R-:W-:Y:S02]  /*ead0*/  ISETP.GE.AND P0, PT, R2, R245, PT ;  /* 0x000000f50200720c */ /* 0x000fe40003f06270 */
[----:B------:R-:W-:Y:S01]  /*eae0*/  ISETP.GT.AND P1, PT, R18, R2, PT ;  /* 0x000000021200720c */ /* 0x000fe20003f24270 */
[----:B------:R-:W-:Y:S01]  /*eaf0*/  VIADD R2, R19, 0xffffff69 ;  /* 0xffffff6913027836 */ /* 0x000fe20000000000 */
[----:B------:R-:W-:Y:S02]  /*eb00*/  FSEL R177, R198, -INF , !P2 ;  /* 0xff800000c6b17808 */ /* 0x000fe40005000000 */
[----:B------:R-:W-:Y:S02]  /*eb10*/  FSEL R187, R197, -INF , !P3 ;  /* 0xff800000c5bb7808 */ /* 0x000fe40005800000 */
[----:B------:R-:W-:Y:S02]  /*eb20*/  FSEL R181, R199, -INF , !P1 ;  /* 0xff800000c7b57808 */ /* 0x000fe40004800000 */
[----:B------:R-:W-:-:S02]  /*eb30*/  ISETP.GT.AND P2, PT, R247, R172, PT ;  /* 0x000000acf700720c */ /* 0x000fc40003f44270 */
[----:B------:R-:W-:Y:S02]  /*eb40*/  ISETP.GT.AND P3, PT, R18, R172, PT ;  /* 0x000000ac1200720c */ /* 0x000fe40003f64270 */
        /* <DEDUP_REMOVED lines=14> */
[----:B------:R-:W-:Y:S02]  /*ec30*/  FMNMX3.FTZ R175, R29, R0, R204, !PT ;  /* 0x000000001daf7276 */ /* 0x000fe400078100cc */
[C---:B------:R-:W-:Y:S02]  /*ec40*/  ISETP.GT.AND P2, PT, R247.reuse, R172, PT ;  /* 0x000000acf700720c */ /* 0x040fe40003f44270 */
[----:B------:R-:W-:Y:S02]  /*ec50*/  FSEL R186, R186, -INF , !P6 ;  /* 0xff800000baba7808 */ /* 0x000fe40007000000 */
[----:B------:R-:W-:Y:S02]  /*ec60*/  ISETP.GT.AND P6, PT, R247, R2, PT ;  /* 0x00000002f700720c */ /* 0x000fe40003fc4270 */
[----:B------:R-:W-:Y:S02]  /*ec70*/  FMNMX3.FTZ R175, R175, R194, R171, !PT ;  /* 0x000000c2afaf7276 */ /* 0x000fe400078100ab */
[----:B------:R-:W-:-:S02]  /*ec80*/  FSEL R227, R20, -INF , !P2 ;  /* 0xff80000014e37808 */ /* 0x000fc40005000000 */
[----:B------:R-:W-:Y:S02]  /*ec90*/  ISETP.GE.AND P2, PT, R2, R246, PT ;  /* 0x000000f60200720c */ /* 0x000fe40003f46270 */
[----:B------:R-:W-:Y:S02]  /*eca0*/  FSEL R226, R21, -INF , !P6 ;  /* 0xff80000015e27808 */ /* 0x000fe40007000000 */
[----:B------:R-:W-:Y:S02]  /*ecb0*/  FMNMX3.FTZ R175, R175, R168, R169, !PT ;  /* 0x000000a8afaf7276 */ /* 0x000fe400078100a9 */
[----:B------:R-:W-:Y:S02]  /*ecc0*/  FSEL R187, R187, -INF , !P5 ;  /* 0xff800000bbbb7808 */ /* 0x000fe40006800000 */
[----:B------:R-:W-:Y:S02]  /*ecd0*/  ISETP.GE.AND P5, PT, R172, R246, PT ;  /* 0x000000f6ac00720c */ /* 0x000fe40003fa6270 */
[----:B------:R-:W-:-:S02]  /*ece0*/  FSEL R226, R226, -INF , !P2 ;  /* 0xff800000e2e27808 */ /* 0x000fc40005000000 */
[----:B------:R-:W-:Y:S02]  /*ecf0*/  ISETP.GT.AND P2, PT, R247, R173, PT ;  /* 0x000000adf700720c */ /* 0x000fe40003f44270 */
[----:B------:R-:W-:Y:S02]  /*ed00*/  FMNMX3.FTZ R175, R175, R192, R191, !PT ;  /* 0x000000c0afaf7276 */ /* 0x000fe400078100bf */
[----:B------:R-:W-:Y:S02]  /*ed10*/  FSEL R227, R227, -INF , !P5 ;  /* 0xff800000e3e37808 */ /* 0x000fe40006800000 */
[----:B------:R-:W-:Y:S02]  /*ed20*/  ISETP.GT.AND P5, PT, R247, R174, PT ;  /* 0x000000aef700720c */ /* 0x000fe40003fa4270 */
[----:B------:R-:W-:Y:S02]  /*ed30*/  FSEL R183, R209, -INF , !P2 ;  /* 0xff800000d1b77808 */ /* 0x000fe40005000000 */
[----:B------:R-:W-:-:S02]  /*ed40*/  FSEL R200, R200, -INF , !P3 ;  /* 0xff800000c8c87808 */ /* 0x000fc40005800000 */
[----:B------:R-:W-:Y:S02]  /*ed50*/  FMNMX3.FTZ R175, R175, R178, R187, !PT ;  /* 0x000000b2afaf7276 */ /* 0x000fe400078100bb */
[----:B------:R-:W-:Y:S02]  /*ed60*/  ISETP.GT.AND P2, PT, R18, R172, PT ;  /* 0x000000ac1200720c */ /* 0x000fe40003f44270 */
[----:B------:R-:W-:Y:S02]  /*ed70*/  FMNMX3.FTZ R176, R28, R195, R180, !PT ;  /* 0x000000c31cb07276 */ /* 0x000fe400078100b4 */
[----:B------:R-:W-:Y:S02]  /*ed80*/  FSEL R208, R208, -INF , !P5 ;  /* 0xff800000d0d07808 */ /* 0x000fe40006800000 */
[-C--:B------:R-:W-:Y:S02]  /*ed90*/  ISETP.GE.AND P6, PT, R174, R246.reuse, PT ;  /* 0x000000f6ae00720c */ /* 0x080fe40003fc6270 */
[----:B------:R-:W-:-:S02]  /*eda0*/  ISETP.GE.AND P5, PT, R173, R246, PT ;  /* 0x000000f6ad00720c */ /* 0x000fc40003fa6270 */
[----:B------:R-:W-:Y:S02]  /*edb0*/  FMNMX3.FTZ R175, R175, R186, R200, !PT ;  /* 0x000000baafaf7276 */ /* 0x000fe400078100c8 */
[----:B------:R-:W-:Y:S02]  /*edc0*/  FSEL R181, R181, -INF , !P0 ;  /* 0xff800000b5b57808 */ /* 0x000fe40004000000 */
[----:B------:R-:W-:Y:S02]  /*edd0*/  FSEL R218, R22, -INF , !P2 ;  /* 0xff80000016da7808 */ /* 0x000fe40005000000 */
[----:B------:R-:W-:Y:S02]  /*ede0*/  ISETP.GE.AND P0, PT, R174, R245, PT ;  /* 0x000000f5ae00720c */ /* 0x000fe40003f06270 */
[----:B------:R-:W-:Y:S02]  /*edf0*/  ISETP.GT.AND P2, PT, R18, R174, PT ;  /* 0x000000ae1200720c */ /* 0x000fe40003f44270 */
[----:B------:R-:W-:-:S02]  /*ee00*/  FMNMX3.FTZ R174, R176, R170, R190, !PT ;  /* 0x000000aab0ae7276 */ /* 0x000fc400078100be */
[----:B------:R-:W-:Y:S02]  /*ee10*/  FSEL R213, R208, -INF , !P6 ;  /* 0xff800000d0d57808 */ /* 0x000fe40007000000 */
[----:B------:R-:W-:Y:S02]  /*ee20*/  FSEL R183, R183, -INF , !P5 ;  /* 0xff800000b7b77808 */ /* 0x000fe40006800000 */
[----:B------:R-:W-:Y:S02]  /*ee30*/  FMNMX3.FTZ R175, R175, R227, R226, !PT ;  /* 0x000000e3afaf7276 */ /* 0x000fe400078100e2 */
[----:B------:R-:W-:Y:S02]  /*ee40*/  FMNMX3.FTZ R174, R174, R167, R193, !PT ;  /* 0x000000a7aeae7276 */ /* 0x000fe400078100c1 */
[----:B------:R-:W-:Y:S02]  /*ee50*/  ISETP.GE.AND P5, PT, R2, R245, PT ;  /* 0x000000f50200720c */ /* 0x000fe40003fa6270 */
[----:B------:R-:W-:-:S02]  /*ee60*/  ISETP.GT.AND P6, PT, R18, R2, PT ;  /* 0x000000021200720c */ /* 0x000fc40003fc4270 */
[----:B------:R-:W-:Y:S01]  /*ee70*/  FMNMX3.FTZ R2, R175, R213, R183, !PT ;  /* 0x000000d5af027276 */ /* 0x000fe200078100b7 */
[----:B------:R-:W-:Y:S01]  /*ee80*/  IMAD.U32 R175, RZ, RZ, UR8 ;  /* 0x00000008ffaf7e24 */ /* 0x000fe2000f8e00ff */
[----:B------:R-:W-:Y:S01]  /*ee90*/  FMNMX3.FTZ R174, R174, R189, R182, !PT ;  /* 0x000000bdaeae7276 */ /* 0x000fe200078100b6 */
[----:B------:R-:W-:Y:S01]  /*eea0*/  UIADD3 UR8, UPT, UPT, UR35, 0x32370b8f, URZ ;  /* 0x32370b8f23087890 */ /* 0x000fe2000fffe0ff */
[----:B------:R-:W-:Y:S02]  /*eeb0*/  ISETP.GE.AND P3, PT, R172, R245, PT ;  /* 0x000000f5ac00720c */ /* 0x000fe40003f66270 */
[----:B------:R-:W2:Y:S01]  /*eec0*/  SHFL.BFLY PT, R172, R2, 0x2, 0x1f ;  /* 0x0c401f0002ac7f89 */ /* 0x000ea200000e0000 */
[----:B------:R-:W-:Y:S02]  /*eed0*/  FSEL R217, R23, -INF , !P6 ;  /* 0xff80000017d97808 */ /* 0x000fe40007000000 */
[----:B------:R-:W-:Y:S02]  /*eee0*/  ISETP.GT.AND P6, PT, R18, R173, PT ;  /* 0x000000ad1200720c */ /* 0x000fe40003fc4270 */
[----:B------:R-:W-:-:S02]  /*eef0*/  FSEL R199, R199, -INF , !P4 ;  /* 0xff800000c7c77808 */ /* 0x000fc40006000000 */
[----:B------:R-:W-:Y:S02]  /*ef00*/  FSEL R198, R198, -INF , !P1 ;  /* 0xff800000c6c67808 */ /* 0x000fe40004800000 */
[----:B------:R-:W-:Y:S02]  /*ef10*/  FMNMX3.FTZ R174, R174, R177, R181, !PT ;  /* 0x000000b1aeae7276 */ /* 0x000fe400078100b5 */
[----:B------:R-:W-:Y:S02]  /*ef20*/  FSEL R207, R210, -INF , !P2 ;  /* 0xff800000d2cf7808 */ /* 0x000fe40005000000 */
[----:B------:R-:W-:Y:S02]  /*ef30*/  LOP3.LUT R175, R175, UR35, R235, 0x96, !PT ;  /* 0x00000023afaf7c12 */ /* 0x000fe4000f8e96eb */
[----:B------:R-:W-:Y:S02]  /*ef40*/  ISETP.GE.AND P2, PT, R173, R245, PT ;  /* 0x000000f5ad00720c */ /* 0x000fe40003f46270 */
[----:B------:R-:W-:Y:S01]  /*ef50*/  FSEL R206, R211, -INF , !P6 ;  /* 0xff800000d3ce7808 */ /* 0x000fe20007000000 */
[----:B------:R-:W-:Y:S01]  /*ef60*/  IMAD.WIDE.U32 R196, R175, -0x326172a9, RZ ;  /* 0xcd9e8d57afc47825 */ /* 0x000fe200078e00ff */
[----:B------:R-:W-:-:S02]  /*ef70*/  FSEL R218, R218, -INF , !P3 ;  /* 0xff800000dada7808 */ /* 0x000fc40005800000 */
[----:B------:R-:W-:Y:S01]  /*ef80*/  FSEL R217, R217, -INF , !P5 ;  /* 0xff800000d9d97808 */ /* 0x000fe20006800000 */
[----:B------:R-:W-:Y:S01]  /*ef90*/  IMAD.WIDE.U32 R210, R16, -0x2daee0ad, RZ ;  /* 0xd2511f5310d27825 */ /* 0x000fe200078e00ff */
[----:B------:R-:W-:Y:S02]  /*efa0*/  FMNMX3.FTZ R174, R174, R199, R198, !PT ;  /* 0x000000c7aeae7276 */ /* 0x000fe400078100c6 */
[----:B------:R-:W-:Y:S02]  /*efb0*/  FSEL R207, R207, -INF , !P0 ;  /* 0xff800000cfcf7808 */ /* 0x000fe40004000000 */
[----:B------:R-:W-:Y:S02]  /*efc0*/  FSEL R206, R206, -INF , !P2 ;  /* 0xff800000cece7808 */ /* 0x000fe40005000000 */
[----:B------:R-:W-:Y:S02]  /*efd0*/  FMNMX3.FTZ R174, R174, R218, R217, !PT ;  /* 0x000000daaeae7276 */ /* 0x000fe400078100d9 */
[----:B------:R-:W-:Y:S01]  /*efe0*/  LOP3.LUT R173, R238, UR7, R197, 0x96, !PT ;  /* 0x00000007eead7c12 */ /* 0x000fe2000f8e96c5 */
[----:B------:R-:W-:Y:S01]  /*eff0*/  UIADD3 UR7, UPT, UPT, UR35, 0x76cf5d0a, URZ ;  /* 0x76cf5d0a23077890 */ /* 0x000fe2000fffe0ff */
[----:B------:R-:W-:-:S02]  /*f000*/  FMNMX3.FTZ R175, R174, R207, R206, !PT ;  /* 0x000000cfaeaf7276 */ /* 0x000fc400078100ce */
[----:B------:R-:W-:Y:S01]  /*f010*/  LOP3.LUT R196, R196, UR4, R241, 0x96, !PT ;  /* 0x00000004c4c47c12 */ /* 0x000fe2000f8e96f1 */
[----:B------:R-:W-:Y:S01]  /*f020*/  IMAD.WIDE.U32 R238, R173, -0x2daee0ad, RZ ;  /* 0xd2511f53adee7825 */ /* 0x000fe200078e00ff */
[----:B--2---:R-:W-:Y:S01]  /*f030*/  FMNMX.FTZ R2, R2, R172, !PT ;  /* 0x000000ac02027209 */ /* 0x004fe20007810000 */
[----:B------:R-:W2:Y:S01]  /*f040*/  SHFL.BFLY PT, R174, R175, 0x2, 0x1f ;  /* 0x0c401f00afae7f89 */ /* 0x000ea200000e0000 */
[----:B------:R-:W-:Y:S01]  /*f050*/  LOP3.LUT R173, R242, UR7, R229, 0x96, !PT ;  /* 0x00000007f2ad7c12 */ /* 0x000fe2000f8e96e5 */
[----:B------:R-:W-:Y:S01]  /*f060*/  IMAD.WIDE.U32 R196, R196, -0x2daee0ad, RZ ;  /* 0xd2511f53c4c47825 */ /* 0x000fe200078e00ff */
[----:B------:R-:W-:Y:S01]  /*f070*/  LOP3.LUT R172, R242, UR7, R239, 0x96, !PT ;  /* 0x00000007f2ac7c12 */ /* 0x000fe2000f8e96ef */
[----:B------:R-:W-:Y:S01]  /*f080*/  UIADD3 UR4, UPT, UPT, UR34, -0x255992d5, URZ ;  /* 0xdaa66d2b22047890 */ /* 0x000fe2000fffe0ff */
[----:B------:R-:W-:Y:S01]  /*f090*/  LOP3.LUT R228, R228, UR8, R211, 0x96, !PT ;  /* 0x00000008e4e47c12 */ /* 0x000fe2000f8e96d3 */
[----:B------:R-:W-:Y:S01]  /*f0a0*/  IMAD.WIDE.U32 R208, R173, -0x326172a9, RZ ;  /* 0xcd9e8d57add07825 */ /* 0x000fe200078e00ff */
[----:B------:R-:W-:Y:S01]  /*f0b0*/  LOP3.LUT R238, R238, UR8, R197, 0x96, !PT ;  /* 0x00000008eeee7c12 */ /* 0x000fe2000f8e96c5 */
[----:B------:R-:W-:Y:S01]  /*f0c0*/  UIADD3 UR7, UPT, UPT, UR34, 0x78dde6e4, URZ ;  /* 0x78dde6e422077890 */ /* 0x000fe2000fffe0ff */
[----:B------:R-:W3:Y:S01]  /*f0d0*/  SHFL.BFLY PT, R179, R2, 0x1, 0x1f ;  /* 0x0c201f0002b37f89 */ /* 0x000ee200000e0000 */
[----:B------:R-:W-:Y:S01]  /*f0e0*/  IMAD.WIDE.U32 R172, R172, -0x326172a9, RZ ;  /* 0xcd9e8d57acac7825 */ /* 0x000fe200078e00ff */
[----:B------:R-:W-:-:S03]  /*f0f0*/  LOP3.LUT R176, R240, UR4, R209, 0x96, !PT ;  /* 0x00000004f0b07c12 */ /* 0x000fc6000f8e96d1 */
[----:B------:R-:W-:Y:S01]  /*f100*/  IMAD.WIDE.U32 R238, R238, -0x326172a9, RZ ;  /* 0xcd9e8d57eeee7825 */ /* 0x000fe200078e00ff */
[----:B------:R-:W-:Y:S01]  /*f110*/  LOP3.LUT R173, R240, UR4, R173, 0x96, !PT ;  /* 0x00000004f0ad7c12 */ /* 0x000fe2000f8e96ad */
[----:B------:R-:W-:Y:S02]  /*f120*/  UIADD3 UR4, UPT, UPT, UR35, -0x126145ec, URZ ;  /* 0xed9eba1423047890 */ /* 0x000fe4000fffe0ff */
[----:B------:R-:W-:Y:S01]  /*f130*/  IMAD.WIDE.U32 R228, R228, -0x326172a9, RZ ;  /* 0xcd9e8d57e4e47825 */ /* 0x000fe200078e00ff */
[----:B------:R-:W-:-:S03]  /*f140*/  LOP3.LUT R172, R172, UR7, R239, 0x96, !PT ;  /* 0x00000007acac7c12 */ /* 0x000fc6000f8e96ef */
[----:B------:R-:W-:Y:S01]  /*f150*/  IMAD.WIDE.U32 R214, R173, -0x2daee0ad, RZ ;  /* 0xd2511f53add67825 */ /* 0x000fe200078e00ff */
[----:B------:R-:W-:Y:S01]  /*f160*/  LOP3.LUT R208, R208, UR7, R229, 0x96, !PT ;  /* 0x00000007d0d07c12 */ /* 0x000fe2000f8e96e5 */
[----:B------:R-:W-:Y:S01]  /*f170*/  UIADD3 UR7, UPT, UPT, UR35, -0x56f99767, URZ ;  /* 0xa906689923077890 */ /* 0x000fe2000fffe0ff */
[----:B--2---:R-:W-:Y:S01]  /*f180*/  FMNMX.FTZ R175, R175, R174, !PT ;  /* 0x000000aeafaf7209 */ /* 0x004fe20007810000 */
[----:B------:R-:W-:Y:S01]  /*f190*/  IMAD.WIDE.U32 R172, R172, -0x2daee0ad, RZ ;  /* 0xd2511f53acac7825 */ /* 0x000fe200078e00ff */
[----:B------:R-:W-:-:S03]  /*f1a0*/  LOP3.LUT R174, R196, UR4, R215, 0x96, !PT ;  /* 0x00000004c4ae7c12 */ /* 0x000fc6000f8e96d7 */
[----:B------:R-:W-:Y:S01]  /*f1b0*/  IMAD.WIDE.U32 R234, R176, -0x2daee0ad, RZ ;  /* 0xd2511f53b0ea7825 */ /* 0x000fe200078e00ff */
[----:B------:R-:W-:Y:S02]  /*f1c0*/  LOP3.LUT R196, R214, UR7, R173, 0x96, !PT ;  /* 0x00000007d6c47c12 */ /* 0x000fe4000f8e96ad */
[----:B------:R-:W2:Y:S01]  /*f1d0*/  SHFL.BFLY PT, R173, R175, 0x1, 0x1f ;  /* 0x0c201f00afad7f89 */ /* 0x000ea200000e0000 */
[----:B---3--:R-:W-:Y:S01]  /*f1e0*/  FMNMX.FTZ R2, R2, R179, !PT ;  /* 0x000000b302027209 */ /* 0x008fe20007810000 */
[----:B------:R-:W-:Y:S01]  /*f1f0*/  IMAD.WIDE.U32 R208, R208, -0x2daee0ad, RZ ;  /* 0xd2511f53d0d07825 */ /* 0x000fe200078e00ff */
[----:B------:R-:W-:Y:S01]  /*f200*/  LOP3.LUT R176, R210, UR4, R235, 0x96, !PT ;  /* 0x00000004d2b07c12 */ /* 0x000fe2000f8e96eb */
[----:B------:R-:W-:Y:S01]  /*f210*/  UIADD3 UR4, UPT, UPT, UR34, 0x1715609d, URZ ;  /* 0x1715609d22047890 */ /* 0x000fe2000fffe0ff */
[C---:B------:R-:W-:Y:S01]  /*f220*/  FSETP.NEU.FTZ.AND P1, PT, R2.reuse, -INF , PT ;  /* 0xff8000000200780b */ /* 0x040fe20003f3d000 */
[----:B------:R-:W-:Y:S01]  /*f230*/  FMUL.FTZ R210, R2, UR30 ;  /* 0x0000001e02d27c20 */ /* 0x000fe20008410000 */
[----:B------:R-:W-:Y:S01]  /*f240*/  LOP3.LUT R234, R234, UR7, R209, 0x96, !PT ;  /* 0x00000007eaea7c12 */ /* 0x000fe2000f8e96d1 */
[----:B------:R-:W-:Y:S01]  /*f250*/  UIADD3 UR7, UPT, UPT, UR34, -0x4ab325aa, URZ ;  /* 0xb54cda5622077890 */ /* 0x000fe2000fffe0ff */
[----:B------:R-:W-:-:S02]  /*f260*/  IMAD.WIDE.U32 R214, R174, -0x326172a9, RZ ;  /* 0xcd9e8d57aed67825 */ /* 0x000fc400078e00ff */
[----:B------:R-:W-:Y:S02]  /*f270*/  FSEL R210, R210, RZ, P1 ;  /* 0x000000ffd2d27208 */ /* 0x000fe40000800000 */
[----:B------:R-:W-:Y:S01]  /*f280*/  IMAD.WIDE.U32 R234, R234, -0x326172a9, RZ ;  /* 0xcd9e8d57eaea7825 */ /* 0x000fe200078e00ff */
[----:B------:R-:W-:-:S03]  /*f290*/  LOP3.LUT R238, R238, UR4, R215, 0x96, !PT ;  /* 0x00000004eeee7c12 */ /* 0x000fc6000f8e96d7 */
[----:B------:R-:W-:Y:S01]  /*f2a0*/  FFMA.FTZ R224, R0, UR30, -R210 ;  /* 0x0000001e00e07c23 */ /* 0x000fe200080108d2 */
[----:B------:R-:W-:-:S04]  /*f2b0*/  IMAD.WIDE.U32 R196, R196, -0x326172a9, RZ ;  /* 0xcd9e8d57c4c47825 */ /* 0x000fc800078e00ff */
[--C-:B------:R-:W-:Y:S01]  /*f2c0*/  FFMA.FTZ R223, R204, UR30, -R210.reuse ;  /* 0x0000001eccdf7c23 */ /* 0x100fe200080108d2 */
[--C-:B------:R-:W-:Y:S01]  /*f2d0*/  FFMA.FTZ R215, R171, UR30, -R210.reuse ;  /* 0x0000001eabd77c23 */ /* 0x100fe200080108d2 */
[----:B------:R-:W-:Y:S01]  /*f2e0*/  FFMA.FTZ R209, R169, UR30, -R210 ;  /* 0x0000001ea9d17c23 */ /* 0x000fe200080108d2 */
[----:B------:R-:W-:Y:S01]  /*f2f0*/  IMAD.MOV.U32 R174, RZ, RZ, R234 ;  /* 0x000000ffffae7224 */ /* 0x000fe200078e00ea */
[----:B------:R-:W-:Y:S01]  /*f300*/  LOP3.LUT R231, R214, UR7, R197, 0x96, !PT ;  /* 0x00000007d6e77c12 */ /* 0x000fe2000f8e96c5 */
[----:B------:R-:W-:Y:S01]  /*f310*/  MUFU.EX2 R224, R224 ;  /* 0x000000e000e07308 */ /* 0x000fe20000000800 */
[----:B--2---:R-:W-:Y:S01]  /*f320*/  FMNMX.FTZ R0, R175, R173, !PT ;  /* 0x000000adaf007209 */ /* 0x004fe20007810000 */
[----:B------:R-:W-:Y:S01]  /*f330*/  IMAD.WIDE.U32 R220, R176, -0x326172a9, RZ ;  /* 0xcd9e8d57b0dc7825 */ /* 0x000fe200078e00ff */
[----:B------:R-:W-:Y:S01]  /*f340*/  LOP3.LUT R174, R174, 0xff, RZ, 0xc0, !PT ;  /* 0x000000ffaeae7812 */ /* 0x000fe200078ec0ff */
[----:B------:R-:W2:Y:S01]  /*f350*/  MUFU.EX2 R223, R223 ;  /* 0x000000df00df7308 */ /* 0x000ea20000000800 */
[C---:B------:R-:W-:Y:S01]  /*f360*/  FSETP.NEU.FTZ.AND P6, PT, R0.reuse, -INF , PT ;  /* 0xff8000000000780b */ /* 0x040fe20003fdd000 */
[----:B------:R-:W-:Y:S01]  /*f370*/  FMUL.FTZ R179, R0, UR30 ;  /* 0x0000001e00b37c20 */ /* 0x000fe20008410000 */
[----:B------:R-:W-:Y:S01]  /*f380*/  LOP3.LUT R173, R231, 0xffff, RZ, 0xc0, !PT ;  /* 0x0000ffffe7ad7812 */ /* 0x000fe200078ec0ff */
[----:B------:R-:W-:Y:S01]  /*f390*/  MUFU.EX2 R215, R215 ;  /* 0x000000d700d77308 */ /* 0x000fe20000000800 */
[----:B------:R-:W-:Y:S01]  /*f3a0*/  ISETP.LE.U32.AND P3, PT, R174, UR6, PT ;  /* 0x00000006ae007c0c */ /* 0x000fe2000bf63070 */
[----:B------:R-:W-:Y:S01]  /*f3b0*/  IMAD.WIDE.U32 R238, R238, -0x2daee0ad, RZ ;  /* 0xd2511f53eeee7825 */ /* 0x000fe200078e00ff */
[----:B------:R-:W-:-:S03]  /*f3c0*/  FSEL R179, R179, RZ, P6 ;  /* 0x000000ffb3b37208 */ /* 0x000fc60003000000 */
[----:B------:R-:W-:Y:S01]  /*f3d0*/  FFMA.FTZ R214, R168, UR30, -R210 ;  /* 0x0000001ea8d67c23 */ /* 0x000fe200080108d2 */
[----:B------:R-:W-:Y:S01]  /*f3e0*/  LOP3.LUT R174, R231, 0xff, RZ, 0xc0, !PT ;  /* 0x000000ffe7ae7812 */ /* 0x000fe200078ec0ff */
[----:B------:R-:W-:Y:S01]  /*f3f0*/  MUFU.EX2 R209, R209 ;  /* 0x000000d100d17308 */ /* 0x000fe20000000800 */
[----:B------:R-:W-:Y:S01]  /*f400*/  SHF.R.U32.HI R173, RZ, 0x8, R173 ;  /* 0x00000008ffad7819 */ /* 0x000fe200000116ad */
[--C-:B------:R-:W-:Y:S01]  /*f410*/  FFMA.FTZ R225, R195, UR30, -R179.reuse ;  /* 0x0000001ec3e17c23 */ /* 0x100fe200080108b3 */
[----:B------:R-:W-:Y:S01]  /*f420*/  ISETP.LE.U32.AND P4, PT, R174, UR6, PT ;  /* 0x00000006ae007c0c */ /* 0x000fe2000bf83070 */
[----:B------:R-:W-:Y:S01]  /*f430*/  FFMA.FTZ R222, R180, UR30, -R179 ;  /* 0x0000001eb4de7c23 */ /* 0x000fe200080108b3 */
[----:B------:R-:W-:Y:S01]  /*f440*/  LOP3.LUT R173, R173, 0xffff, RZ, 0xc0, !PT ;  /* 0x0000ffffadad7812 */ /* 0x000fe200078ec0ff */
[----:B------:R-:W-:Y:S01]  /*f450*/  IMAD.MOV.U32 R174, RZ, RZ, R196 ;  /* 0x000000ffffae7224 */ /* 0x000fe200078e00c4 */
[----:B------:R-:W-:Y:S01]  /*f460*/  LOP3.LUT R188, R220, UR7, R235, 0x96, !PT ;  /* 0x00000007dcbc7c12 */ /* 0x000fe2000f8e96eb */
[----:B------:R-:W-:Y:S01]  /*f470*/  MUFU.EX2 R225, R225 ;  /* 0x000000e100e17308 */ /* 0x000fe20000000800 */
[----:B------:R-:W-:Y:S01]  /*f480*/  ISETP.LE.U32.AND P2, PT, R173, UR6, PT ;  /* 0x00000006ad007c0c */ /* 0x000fe2000bf43070 */
[----:B------:R-:W-:Y:S01]  /*f490*/  FFMA.FTZ R220, R170, UR30, -R179 ;  /* 0x0000001eaadc7c23 */ /* 0x000fe200080108b3 */
[----:B------:R-:W-:Y:S01]  /*f4a0*/  LOP3.LUT R174, R174, 0xff, RZ, 0xc0, !PT ;  /* 0x000000ffaeae7812 */ /* 0x000fe200078ec0ff */
[----:B------:R-:W3:Y:S01]  /*f4b0*/  MUFU.EX2 R222, R222 ;  /* 0x000000de00de7308 */ /* 0x000ee20000000800 */
[----:B------:R-:W-:Y:S01]  /*f4c0*/  PRMT R173, R188, 0x7632, R173 ;  /* 0x00007632bcad7816 */ /* 0x000fe200000000ad */
[----:B------:R-:W-:Y:S01]  /*f4d0*/  FFMA.FTZ R212, R190, UR30, -R179 ;  /* 0x0000001ebed47c23 */ /* 0x000fe200080108b3 */
[----:B------:R-:W-:Y:S01]  /*f4e0*/  SHF.R.U32.HI R175, RZ, 0x18, R231 ;  /* 0x00000018ffaf7819 */ /* 0x000fe200000116e7 */
[----:B------:R-:W-:Y:S01]  /*f4f0*/  MUFU.EX2 R220, R220 ;  /* 0x000000dc00dc7308 */ /* 0x000fe20000000800 */
[----:B--2---:R-:W-:Y:S01]  /*f500*/  F2FP.BF16.F32.PACK_AB R176, R223, R224 ;  /* 0x000000e0dfb0723e */ /* 0x004fe200000010ff */
[----:B------:R-:W-:Y:S01]  /*f510*/  FFMA.FTZ R211, R167, UR30, -R179 ;  /* 0x0000001ea7d37c23 */ /* 0x000fe200080108b3 */
[----:B------:R-:W-:Y:S01]  /*f520*/  ISETP.LE.U32.AND P0, PT, R174, UR6, PT ;  /* 0x00000006ae007c0c */ /* 0x000fe2000bf03070 */
[----:B------:R-:W2:Y:S01]  /*f530*/  MUFU.EX2 R212, R212 ;  /* 0x000000d400d47308 */ /* 0x000ea20000000800 */
[----:B------:R-:W-:Y:S01]  /*f540*/  LOP3.LUT R173, R173, 0xff, RZ, 0xc0, !PT ;  /* 0x000000ffadad7812 */ /* 0x000fe200078ec0ff */
[----:B------:R-:W-:Y:S01]  /*f550*/  @!P4 HFMA2.BF16_V2 R166, -RZ.H0_H0, RZ.H0_H0, -R176.H0_H0 ;  /* 0x200000ffffa6c231 */ /* 0x000fe200003409b0 */
[----:B------:R-:W-:Y:S01]  /*f560*/  ISETP.LE.U32.AND P5, PT, R175, UR6, PT ;  /* 0x00000006af007c0c */ /* 0x000fe2000bfa3070 */
[----:B------:R-:W-:Y:S01]  /*f570*/  MUFU.EX2 R214, R214 ;  /* 0x000000d600d67308 */ /* 0x000fe20000000800 */
[----:B------:R-:W-:Y:S01]  /*f580*/  PRMT R174, R231, 0x7632, R174 ;  /* 0x00007632e7ae7816 */ /* 0x000fe200000000ae */
[--C-:B------:R-:W-:Y:S01]  /*f590*/  FFMA.FTZ R197, R192, UR30, -R210.reuse ;  /* 0x0000001ec0c57c23 */ /* 0x100fe200080108d2 */
[----:B------:R-:W-:Y:S01]  /*f5a0*/  PRMT R175, R176, 0x7632, R175 ;  /* 0x00007632b0af7816 */ /* 0x000fe200000000af */
[----:B------:R-:W-:Y:S01]  /*f5b0*/  MUFU.EX2 R211, R211 ;  /* 0x000000d300d37308 */ /* 0x000fe20000000800 */
[----:B------:R-:W-:Y:S01]  /*f5c0*/  FSEL R180, R2, RZ, P1 ;  /* 0x000000ff02b47208 */ /* 0x000fe20000800000 */
[--C-:B------:R-:W-:Y:S01]  /*f5d0*/  FFMA.FTZ R195, R191, UR30, -R210.reuse ;  /* 0x0000001ebfc37c23 */ /* 0x100fe200080108d2 */
[----:B------:R-:W-:Y:S01]  /*f5e0*/  ISETP.LE.U32.AND P1, PT, R173, UR6, PT ;  /* 0x00000006ad007c0c */ /* 0x000fe2000bf23070 */
[----:B------:R-:W-:Y:S01]  /*f5f0*/  @!P2 HFMA2.BF16_V2 R165, -RZ.H0_H0, RZ.H0_H0, -R175.H0_H0 ;  /* 0x200000ffffa5a231 */ /* 0x000fe200003409af */
[----:B------:R-:W-:Y:S01]  /*f600*/  LOP3.LUT R173, R188, 0xffff, RZ, 0xc0, !PT ;  /* 0x0000ffffbcad7812 */ /* 0x000fe200078ec0ff */
[----:B------:R-:W-:Y:S01]  /*f610*/  MUFU.EX2 R197, R197 ;  /* 0x000000c500c57308 */ /* 0x000fe20000000800 */
[----:B------:R-:W-:Y:S01]  /*f620*/  LOP3.LUT R174, R174, 0xff, RZ, 0xc0, !PT ;  /* 0x000000ffaeae7812 */ /* 0x000fe200078ec0ff */
[----:B------:R-:W-:Y:S01]  /*f630*/  FFMA.FTZ R182, R182, UR30, -R179 ;  /* 0x0000001eb6b67c23 */ /* 0x000fe200080108b3 */
[----:B------:R-:W-:Y:S01]  /*f640*/  PRMT R236, R176, 0x5410, R175 ;  /* 0x00005410b0ec7816 */ /* 0x000fe200000000af */
[----:B------:R-:W-:Y:S01]  /*f650*/  MUFU.EX2 R195, R195 ;  /* 0x000000c300c37308 */ /* 0x000fe20000000800 */
[----:B------:R-:W-:Y:S01]  /*f660*/  @!P4 PRMT R176, R166, 0x5410, RZ ;  /* 0x00005410a6b0c816 */ /* 0x000fe200000000ff */
[--C-:B------:R-:W-:Y:S01]  /*f670*/  FFMA.FTZ R178, R178, UR30, -R210.reuse ;  /* 0x0000001eb2b27c23 */ /* 0x100fe200080108d2 */
[----:B------:R-:W-:Y:S01]  /*f680*/  SHF.R.U32.HI R173, RZ, 0x8, R173 ;  /* 0x00000008ffad7819 */ /* 0x000fe200000116ad */
[----:B------:R-:W-:Y:S01]  /*f690*/  MUFU.EX2 R182, R182 ;  /* 0x000000b600b67308 */ /* 0x000fe20000000800 */
[----:B------:R-:W-:Y:S01]  /*f6a0*/  ISETP.LE.U32.AND P4, PT, R174, UR6, PT ;  /* 0x00000006ae007c0c */ /* 0x000fe2000bf83070 */
[--C-:B------:R-:W-:Y:S01]  /*f6b0*/  FFMA.FTZ R199, R199, UR30, -R179.reuse ;  /* 0x0000001ec7c77c23 */ /* 0x100fe200080108b3 */
[----:B---3--:R-:W-:Y:S01]  /*f6c0*/  F2FP.BF16.F32.PACK_AB R174, R222, R225 ;  /* 0x000000e1deae723e */ /* 0x008fe200000010ff */
[----:B------:R-:W-:Y:S01]  /*f6d0*/  FFMA.FTZ R198, R198, UR30, -R179 ;  /* 0x0000001ec6c67c23 */ /* 0x000fe200080108b3 */
[----:B------:R-:W-:Y:S01]  /*f6e0*/  LOP3.LUT R228, R228, UR4, R221, 0x96, !PT ;  /* 0x00000004e4e47c12 */ /* 0x000fe2000f8e96dd */
[----:B------:R-:W-:Y:S01]  /*f6f0*/  FFMA.FTZ R221, R194, UR30, -R210 ;  /* 0x0000001ec2dd7c23 */ /* 0x000fe200080108d2 */
[----:B------:R-:W-:Y:S01]  /*f700*/  @!P2 PRMT R175, R165, 0x5410, RZ ;  /* 0x00005410a5afa816 */ /* 0x000fe200000000ff */
[----:B------:R-:W-:Y:S01]  /*f710*/  UIADD3 UR4, UPT, UPT, UR35, 0x646e171e, URZ ;  /* 0x646e171e23047890 */ /* 0x000fe2000fffe0ff */
[----:B------:R-:W-:Y:S01]  /*f720*/  LOP3.LUT R165, R173, 0xffff, RZ, 0xc0, !PT ;  /* 0x0000ffffada57812 */ /* 0x000fe200078ec0ff */
[----:B------:R-:W-:Y:S01]  /*f730*/  IMAD.WIDE.U32 R228, R228, -0x2daee0ad, RZ ;  /* 0xd2511f53e4e47825 */ /* 0x000fe200078e00ff */
[----:B------:R-:W-:Y:S01]  /*f740*/  PRMT R173, R174, 0x7632, R173 ;  /* 0x00007632aead7816 */ /* 0x000fe200000000ad */
[----:B------:R-:W3:Y:S01]  /*f750*/  MUFU.EX2 R221, R221 ;  /* 0x000000dd00dd7308 */ /* 0x000ee20000000800 */
[----:B--2---:R-:W-:Y:S01]  /*f760*/  F2FP.BF16.F32.PACK_AB R170, R212, R220 ;  /* 0x000000dcd4aa723e */ /* 0x004fe200000010ff */
[----:B------:R-:W-:Y:S01]  /*f770*/  @!P4 HFMA2.BF16_V2 R21, -RZ.H0_H0, RZ.H0_H0, -R174.H0_H0 ;  /* 0x200000ffff15c231 */ /* 0x000fe200003409ae */
[----:B------:R-:W-:Y:S01]  /*f780*/  PRMT R235, R174, 0x5410, R173 ;  /* 0x00005410aeeb7816 */ /* 0x000fe200000000ad */
[----:B------:R-:W-:Y:S01]  /*f790*/  @!P5 HFMA2.BF16_V2 R164, -RZ.H0_H0, RZ.H0_H0, -R173.H0_H0 ;  /* 0x200000ffffa4d231 */ /* 0x000fe200003409ad */
[----:B------:R-:W-:Y:S01]  /*f7a0*/  LOP3.LUT R216, R208, UR4, R229, 0x96, !PT ;  /* 0x00000004d0d87c12 */ /* 0x000fe2000f8e96e5 */
[--C-:B------:R-:W-:Y:S01]  /*f7b0*/  FFMA.FTZ R208, R193, UR30, -R179.reuse ;  /* 0x0000001ec1d07c23 */ /* 0x100fe200080108b3 */
[----:B------:R-:W-:Y:S01]  /*f7c0*/  @!P4 PRMT R174, R21, 0x5410, RZ ;  /* 0x0000541015aec816 */ /* 0x000fe200000000ff */
[--C-:B------:R-:W-:Y:S01]  /*f7d0*/  FFMA.FTZ R194, R189, UR30, -R179.reuse ;  /* 0x0000001ebdc27c23 */ /* 0x100fe200080108b3 */
[----:B------:R-:W-:Y:S01]  /*f7e0*/  @!P5 PRMT R173, R164, 0x5410, RZ ;  /* 0x00005410a4add816 */ /* 0x000fe200000000ff */
[----:B------:R-:W-:Y:S01]  /*f7f0*/  FFMA.FTZ R218, R218, UR30, -R179 ;  /* 0x0000001edada7c23 */ /* 0x000fe200080108b3 */
[----:B------:R-:W-:Y:S01]  /*f800*/  PRMT R164, R196, 0x7771, RZ ;  /* 0x00007771c4a47816 */ /* 0x000fe200000000ff */
[----:B------:R-:W2:Y:S01]  /*f810*/  MUFU.EX2 R208, R208 ;  /* 0x000000d000d07308 */ /* 0x000ea20000000800 */
[----:B------:R-:W-:Y:S01]  /*f820*/  LOP3.LUT R21, R172, UR4, R239, 0x96, !PT ;  /* 0x00000004ac157c12 */ /* 0x000fe2000f8e96ef */
[--C-:B------:R-:W-:Y:S01]  /*f830*/  FFMA.FTZ R217, R217, UR30, -R179.reuse ;  /* 0x0000001ed9d97c23 */ /* 0x100fe200080108b3 */
[----:B------:R-:W-:Y:S01]  /*f840*/  ISETP.GT.U32.AND P5, PT, R164, UR6, PT ;  /* 0x00000006a4007c0c */ /* 0x000fe2000bfa4070 */
[----:B------:R-:W4:Y:S01]  /*f850*/  MUFU.EX2 R194, R194 ;  /* 0x000000c200c27308 */ /* 0x000f220000000800 */
[----:B---3--:R-:W-:Y:S01]  /*f860*/  F2FP.BF16.F32.PACK_AB R172, R215, R221 ;  /* 0x000000ddd7ac723e */ /* 0x008fe200000010ff */
[--C-:B------:R-:W-:Y:S01]  /*f870*/  FFMA.FTZ R207, R207, UR30, -R179.reuse ;  /* 0x0000001ecfcf7c23 */ /* 0x100fe200080108b3 */
[----:B------:R-:W-:Y:S01]  /*f880*/  FSEL R190, R0, RZ, P6 ;  /* 0x000000ff00be7208 */ /* 0x000fe20003000000 */
[----:B------:R-:W-:Y:S01]  /*f890*/  FFMA.FTZ R206, R206, UR30, -R179 ;  /* 0x0000001ecece7c23 */ /* 0x000fe200080108b3 */
[C---:B------:R-:W-:Y:S01]  /*f8a0*/  PRMT R171, R172.reuse, 0x7632, R171 ;  /* 0x00007632acab7816 */ /* 0x040fe200000000ab */
[----:B-1----:R-:W-:Y:S01]  /*f8b0*/  @!P0 HFMA2.BF16_V2 R35, -RZ.H0_H0, RZ.H0_H0, -R172.H0_H0 ;  /* 0x200000ffff238231 */ /* 0x002fe200003409ac */
[----:B------:R-:W-:Y:S01]  /*f8c0*/  LOP3.LUT R164, R21, 0xffff, RZ, 0xc0, !PT ;  /* 0x0000ffff15a47812 */ /* 0x000fe200078ec0ff */
[----:B------:R-:W-:Y:S01]  /*f8d0*/  FADD.FTZ R180, R29, -R180 ;  /* 0x800000b41db47221 */ /* 0x000fe20000010000 */
[----:B------:R-:W-:Y:S01]  /*f8e0*/  PRMT R229, R172, 0x5410, R171 ;  /* 0x00005410ace57816 */ /* 0x000fe200000000ab */
[----:B------:R-:W-:Y:S01]  /*f8f0*/  FFMA.FTZ R200, R200, UR30, -R210 ;  /* 0x0000001ec8c87c23 */ /* 0x000fe200080108d2 */
[----:B------:R-:W-:Y:S01]  /*f900*/  PRMT R169, R170, 0x7632, R169 ;  /* 0x00007632aaa97816 */ /* 0x000fe200000000a9 */
[----:B------:R-:W-:Y:S01]  /*f910*/  @P5 HFMA2.BF16_V2 R34, -RZ.H0_H0, RZ.H0_H0, -R171.H0_H0 ;  /* 0x200000ffff225231 */ /* 0x000fe200003409ab */
[----:B------:R-:W-:Y:S01]  /*f920*/  SHF.R.U32.HI R164, RZ, 0x8, R164 ;  /* 0x00000008ffa47819 */ /* 0x000fe200000116a4 */
[----:B------:R-:W-:Y:S01]  /*f930*/  FMUL.FTZ R180, R180, UR30 ;  /* 0x0000001eb4b47c20 */ /* 0x000fe20008410000 */
[----:B------:R-:W-:Y:S01]  /*f940*/  PRMT R204, R170, 0x5410, R169 ;  /* 0x00005410aacc7816 */ /* 0x000fe200000000a9 */
[--C-:B------:R-:W-:Y:S01]  /*f950*/  FFMA.FTZ R227, R227, UR30, -R210.reuse ;  /* 0x0000001ee3e37c23 */ /* 0x100fe200080108d2 */
[----:B------:R-:W-:Y:S01]  /*f960*/  @P5 PRMT R171, R34, 0x5410, RZ ;  /* 0x0000541022ab5816 */ /* 0x000fe200000000ff */
[--C-:B------:R-:W-:Y:S01]  /*f970*/  FFMA.FTZ R226, R226, UR30, -R210.reuse ;  /* 0x0000001ee2e27c23 */ /* 0x100fe200080108d2 */
[----:B------:R-:W-:Y:S01]  /*f980*/  PRMT R34, R196, 0x7772, RZ ;  /* 0x00007772c4227816 */ /* 0x000fe200000000ff */
[----:B------:R-:W-:Y:S01]  /*f990*/  FFMA.FTZ R213, R213, UR30, -R210 ;  /* 0x0000001ed5d57c23 */ /* 0x000fe200080108d2 */
[----:B------:R-:W-:Y:S01]  /*f9a0*/  LOP3.LUT R164, R164, 0xffff, RZ, 0xc0, !PT ;  /* 0x0000ffffa4a47812 */ /* 0x000fe200078ec0ff */
[----:B------:R-:W-:Y:S01]  /*f9b0*/  MUFU.EX2 R200, R200 ;  /* 0x000000c800c87308 */ /* 0x000fe20000000800 */
[----:B------:R-:W-:Y:S01]  /*f9c0*/  ISETP.GT.U32.AND P5, PT, R34, UR6, PT ;  /* 0x0000000622007c0c */ /* 0x000fe2000bfa4070 */
[----:B------:R-:W-:Y:S01]  /*f9d0*/  IMAD.MOV.U32 R239, RZ, RZ, R196 ;  /* 0x000000ffffef7224 */ /* 0x000fe200078e00c4 */
[----:B------:R-:W-:Y:S01]  /*f9e0*/  PRMT R34, R196, 0x7773, RZ ;  /* 0x00007773c4227816 */ /* 0x000fe200000000ff */
[----:B------:R-:W-:Y:S01]  /*f9f0*/  MUFU.EX2 R199, R199 ;  /* 0x000000c700c77308 */ /* 0x000fe20000000800 */
[----:B------:R-:W-:Y:S01]  /*fa00*/  @!P0 PRMT R172, R35, 0x5410, RZ ;  /* 0x0000541023ac8816 */ /* 0x000fe200000000ff */
[----:B------:R-:W-:Y:S01]  /*fa10*/  STG.E.U16 desc[UR28][R10.64+-0x100], R176 ;  /* 0xffff00b00a007986 */ /* 0x000fe2000c10151c */
[----:B------:R-:W-:Y:S01]  /*fa20*/  ISETP.GT.U32.AND P6, PT, R34, UR6, PT ;  /* 0x0000000622007c0c */ /* 0x000fe2000bfc4070 */
[----:B------:R-:W1:Y:S01]  /*fa30*/  MUFU.EX2 R198, R198 ;  /* 0x000000c600c67308 */ /* 0x000e620000000800 */
[----:B------:R-:W-:Y:S01]  /*fa40*/  LOP3.LUT R34, R21, 0xff, RZ, 0xc0, !PT ;  /* 0x000000ff15227812 */ /* 0x000fe200078ec0ff */
[----:B------:R-:W-:Y:S01]  /*fa50*/  STG.E.U16 desc[UR28][R10.64+-0xfe], R175 ;  /* 0xffff02af0a007986 */ /* 0x000fe2000c10151c */
[----:B------:R-:W-:Y:S01]  /*fa60*/  ISETP.LE.U32.AND P0, PT, R164, UR6, PT ;  /* 0x00000006a4007c0c */ /* 0x000fe2000bf03070 */
[----:B------:R-:W-:Y:S01]  /*fa70*/  MUFU.EX2 R227, R227 ;  /* 0x000000e300e37308 */ /* 0x000fe20000000800 */
[----:B------:R-:W-:Y:S01]  /*fa80*/  F2FP.BF16.F32.PACK_AB R168, R209, R214 ;  /* 0x000000d6d1a8723e */ /* 0x000fe200000010ff */
[----:B------:R-:W-:Y:S01]  /*fa90*/  @P5 HFMA2.BF16_V2 R33, -RZ.H0_H0, RZ.H0_H0, -R170.H0_H0 ;  /* 0x200000ffff215231 */ /* 0x000fe200003409aa */
[----:B------:R-:W-:Y:S01]  /*faa0*/  ISETP.LE.U32.AND P2, PT, R165, UR6, PT ;  /* 0x00000006a5007c0c */ /* 0x000fe2000bf43070 */
[----:B------:R-:W-:Y:S01]  /*fab0*/  IMAD.MOV.U32 R165, RZ, RZ, R228 ;  /* 0x000000ffffa57224 */ /* 0x000fe200078e00e4 */
[----:B------:R-:W-:Y:S01]  /*fac0*/  PRMT R167, R168, 0x7632, R167 ;  /* 0x00007632a8a77816 */ /* 0x000fe200000000a7 */
[----:B------:R-:W-:Y:S01]  /*fad0*/  MUFU.EX2 R226, R226 ;  /* 0x000000e200e27308 */ /* 0x000fe20000000800 */
[----:B------:R-:W-:Y:S01]  /*fae0*/  @P5 PRMT R170, R33, 0x5410, RZ ;  /* 0x0000541021aa5816 */ /* 0x000fe200000000ff */
[----:B------:R-:W-:Y:S01]  /*faf0*/  @P6 HFMA2.BF16_V2 R22, -RZ.H0_H0, RZ.H0_H0, -R169.H0_H0 ;  /* 0x200000ffff166231 */ /* 0x000fe200003409a9 */
[----:B------:R-:W-:Y:S01]  /*fb00*/  ISETP.LE.U32.AND P5, PT, R34, UR6, PT ;  /* 0x0000000622007c0c */ /* 0x000fe2000bfa3070 */
[----:B------:R-:W-:Y:S01]  /*fb10*/  MUFU.EX2 R218, R218 ;  /* 0x000000da00da7308 */ /* 0x000fe20000000800 */
[----:B------:R-:W-:Y:S01]  /*fb20*/  PRMT R33, R21, 0x7632, R33 ;  /* 0x0000763215217816 */ /* 0x000fe20000000021 */
[----:B------:R-:W-:Y:S01]  /*fb30*/  @!P0 HFMA2.BF16_V2 R20, -RZ.H0_H0, RZ.H0_H0, -R167.H0_H0 ;  /* 0x200000ffff148231 */ /* 0x000fe200003409a7 */
[----:B------:R-:W-:Y:S01]  /*fb40*/  @P6 PRMT R169, R22, 0x5410, RZ ;  /* 0x0000541016a96816 */ /* 0x000fe200000000ff */
[----:B------:R-:W-:Y:S01]  /*fb50*/  IMAD.MOV.U32 R22, RZ, RZ, R238 ;  /* 0x000000ffff167224 */ /* 0x000fe200078e00ee */
[----:B------:R-:W-:Y:S01]  /*fb60*/  LOP3.LUT R33, R33, 0xff, RZ, 0xc0, !PT ;  /* 0x000000ff21217812 */ /* 0x000fe200078ec0ff */
[----:B------:R-:W-:Y:S01]  /*fb70*/  MUFU.EX2 R217, R217 ;  /* 0x000000d900d97308 */ /* 0x000fe20000000800 */
[----:B------:R-:W-:-:S02]  /*fb80*/  SHF.R.U32.HI R34, RZ, 0x18, R21 ;  /* 0x00000018ff227819 */ /* 0x000fc40000011615 */
[----:B------:R-:W-:Y:S01]  /*fb90*/  ISETP.LE.U32.AND P6, PT, R33, UR6, PT ;  /* 0x0000000621007c0c */ /* 0x000fe2000bfc3070 */
[----:B------:R-:W-:Y:S01]  /*fba0*/  MUFU.EX2 R213, R213 ;  /* 0x000000d500d57308 */ /* 0x000fe20000000800 */
[----:B------:R-:W-:Y:S01]  /*fbb0*/  LOP3.LUT R33, R22, 0xff, RZ, 0xc0, !PT ;  /* 0x000000ff16217812 */ /* 0x000fe200078ec0ff */
[----:B------:R-:W-:Y:S01]  /*fbc0*/  @!P5 HFMA2.BF16_V2 R32, -RZ.H0_H0, RZ.H0_H0, -R168.H0_H0 ;  /* 0x200000ffff20d231 */ /* 0x000fe200003409a8 */
[----:B------:R-:W-:Y:S01]  /*fbd0*/  PRMT R22, R168, 0x5410, R167 ;  /* 0x00005410a8167816 */ /* 0x000fe200000000a7 */
[----:B------:R-:W-:Y:S01]  /*fbe0*/  MUFU.EX2 R207, R207 ;  /* 0x000000cf00cf7308 */ /* 0x000fe20000000800 */
[----:B------:R-:W-:Y:S02]  /*fbf0*/  LOP3.LUT R165, R165, 0xff, RZ, 0xc0, !PT ;  /* 0x000000ffa5a57812 */ /* 0x000fe400078ec0ff */
[----:B------:R-:W-:Y:S01]  /*fc00*/  @!P5 PRMT R168, R32, 0x5410, RZ ;  /* 0x0000541020a8d816 */ /* 0x000fe200000000ff */
[----:B------:R-:W-:Y:S01]  /*fc10*/  MUFU.EX2 R206, R206 ;  /* 0x000000ce00ce7308 */ /* 0x000fe20000000800 */
[----:B------:R-:W-:-:S02]  /*fc20*/  ISETP.LE.U32.AND P5, PT, R34, UR6, PT ;  /* 0x0000000622007c0c */ /* 0x000fc4000bfa3070 */
[----:B------:R-:W-:Y:S02]  /*fc30*/  @!P0 PRMT R167, R20, 0x5410, RZ ;  /* 0x0000541014a78816 */ /* 0x000fe400000000ff */
[----:B--2---:R-:W-:Y:S02]  /*fc40*/  F2FP.BF16.F32.PACK_AB R166, R208, R211 ;  /* 0x000000d3d0a6723e */ /* 0x004fe400000010ff */
[----:B------:R-:W-:Y:S02]  /*fc50*/  ISETP.LE.U32.AND P0, PT, R33, UR6, PT ;  /* 0x0000000621007c0c */ /* 0x000fe4000bf03070 */
[----:B------:R-:W-:Y:S01]  /*fc60*/  ISETP.LE.U32.AND P4, PT, R165, UR6, PT ;  /* 0x00000006a5007c0c */ /* 0x000fe2000bf83070 */
[----:B------:R-:W-:Y:S01]  /*fc70*/  @!P6 HFMA2.BF16_V2 R27, -RZ.H0_H0, RZ.H0_H0, -R166.H0_H0 ;  /* 0x200000ffff1be231 */ /* 0x000fe200003409a6 */
[----:B------:R-:W-:Y:S02]  /*fc80*/  PRMT R165, R166, 0x7632, R165 ;  /* 0x00007632a6a57816 */ /* 0x000fe400000000a5 */
[----:B------:R-:W-:-:S02]  /*fc90*/  PRMT R32, R216, 0x7632, R32 ;  /* 0x00007632d8207816 */ /* 0x000fc40000000020 */
[----:B------:R-:W-:Y:S01]  /*fca0*/  F2FP.BF16.F32.PACK_AB R164, R195, R197 ;  /* 0x000000c5c3a4723e */ /* 0x000fe200000010ff */
[----:B------:R-:W-:Y:S01]  /*fcb0*/  @!P5 HFMA2.BF16_V2 R25, -RZ.H0_H0, RZ.H0_H0, -R165.H0_H0 ;  /* 0x200000ffff19d231 */ /* 0x000fe200003409a5 */
[----:B------:R-:W-:Y:S02]  /*fcc0*/  LOP3.LUT R32, R32, 0xff, RZ, 0xc0, !PT ;  /* 0x000000ff20207812 */ /* 0x000fe400078ec0ff */
[----:B------:R-:W-:Y:S01]  /*fcd0*/  PRMT R20, R166, 0x5410, R165 ;  /* 0x00005410a6147816 */ /* 0x000fe200000000a5 */
[----:B------:R-:W-:Y:S01]  /*fce0*/  @!P0 HFMA2.BF16_V2 R26, -RZ.H0_H0, RZ.H0_H0, -R164.H0_H0 ;  /* 0x200000ffff1a8231 */ /* 0x000fe200003409a4 */
[----:B------:R-:W-:Y:S02]  /*fcf0*/  PRMT R33, R238, 0x7771, RZ ;  /* 0x00007771ee217816 */ /* 0x000fe400000000ff */
[----:B------:R-:W-:Y:S02]  /*fd00*/  @!P5 PRMT R165, R25, 0x5410, RZ ;  /* 0x0000541019a5d816 */ /* 0x000fe400000000ff */
[----:B------:R-:W-:-:S02]  /*fd10*/  PRMT R35, R164, 0x7632, R35 ;  /* 0x00007632a4237816 */ /* 0x000fc40000000023 */
[----:B------:R-:W-:Y:S02]  /*fd20*/  ISETP.LE.U32.AND P5, PT, R32, UR6, PT ;  /* 0x0000000620007c0c */ /* 0x000fe4000bfa3070 */
[----:B------:R-:W-:Y:S02]  /*fd30*/  PRMT R32, R238, 0x7772, RZ ;  /* 0x00007772ee207816 */ /* 0x000fe400000000ff */
[----:B------:R-:W-:Y:S02]  /*fd40*/  @!P6 PRMT R166, R27, 0x5410, RZ ;  /* 0x000054101ba6e816 */ /* 0x000fe400000000ff */
[----:B------:R-:W-:Y:S02]  /*fd50*/  ISETP.GT.U32.AND P6, PT, R33, UR6, PT ;  /* 0x0000000621007c0c */ /* 0x000fe4000bfc4070 */
[----:B------:R-:W-:Y:S02]  /*fd60*/  PRMT R25, R164, 0x5410, R35 ;  /* 0x00005410a4197816 */ /* 0x000fe40000000023 */
[----:B------:R-:W-:-:S02]  /*fd70*/  @!P0 PRMT R164, R26, 0x5410, RZ ;  /* 0x000054101aa48816 */ /* 0x000fc400000000ff */
[----:B------:R-:W-:Y:S02]  /*fd80*/  ISETP.GT.U32.AND P0, PT, R32, UR6, PT ;  /* 0x0000000620007c0c */ /* 0x000fe4000bf04070 */
[----:B----4-:R-:W-:Y:S02]  /*fd90*/  F2FP.BF16.F32.PACK_AB R34, R182, R194 ;  /* 0x000000c2b622723e */ /* 0x010fe400000010ff */
[----:B------:R-:W-:Y:S02]  /*fda0*/  PRMT R26, R238, 0x7773, RZ ;  /* 0x00007773ee1a7816 */ /* 0x000fe400000000ff */
[----:B------:R-:W-:Y:S01]  /*fdb0*/  PRMT R33, R34, 0x7632, R33 ;  /* 0x0000763222217816 */ /* 0x000fe20000000021 */
[----:B------:R-:W-:Y:S01]  /*fdc0*/  @P6 HFMA2.BF16_V2 R24, -RZ.H0_H0, RZ.H0_H0, -R35.H0_H0 ;  /* 0x200000ffff186231 */ /* 0x000fe20000340923 */
[----:B------:R-:W-:Y:S02]  /*fdd0*/  LOP3.LUT R27, R216, 0xffff, RZ, 0xc0, !PT ;  /* 0x0000ffffd81b7812 */ /* 0x000fe400078ec0ff */
[----:B------:R-:W-:-:S02]  /*fde0*/  PRMT R237, R196, 0x7772, RZ ;  /* 0x00007772c4ed7816 */ /* 0x000fc400000000ff */
[----:B------:R-:W-:Y:S01]  /*fdf0*/  @P6 PRMT R35, R24, 0x5410, RZ ;  /* 0x0000541018236816 */ /* 0x000fe200000000ff */
[----:B------:R-:W-:Y:S01]  /*fe00*/  @P0 HFMA2.BF16_V2 R23, -RZ.H0_H0, RZ.H0_H0, -R34.H0_H0 ;  /* 0x200000ffff170231 */ /* 0x000fe20000340922 */
[----:B------:R-:W-:Y:S02]  /*fe10*/  PRMT R24, R34, 0x5410, R33 ;  /* 0x0000541022187816 */ /* 0x000fe40000000021 */
[----:B------:R-:W-:Y:S02]  /*fe20*/  SHF.R.U32.HI R27, RZ, 0x8, R27 ;  /* 0x00000008ff1b7819 */ /* 0x000fe4000001161b */
[----:B------:R-:W-:Y:S02]  /*fe30*/  @P0 PRMT R34, R23, 0x5410, RZ ;  /* 0x0000541017220816 */ /* 0x000fe400000000ff */
[----:B------:R-:W-:Y:S02]  /*fe40*/  ISETP.GT.U32.AND P0, PT, R26, UR6, PT ;  /* 0x000000061a007c0c */ /* 0x000fe4000bf04070 */
[----:B------:R-:W-:-:S02]  /*fe50*/  PRMT R23, R196, 0x7773, RZ ;  /* 0x00007773c4177816 */ /* 0x000fc400000000ff */
[----:B------:R-:W-:Y:S02]  /*fe60*/  LOP3.LUT R27, R27, 0xffff, RZ, 0xc0, !PT ;  /* 0x0000ffff1b1b7812 */ /* 0x000fe400078ec0ff */
[----:B------:R-:W-:Y:S01]  /*fe70*/  PRMT R237, R237, 0x5410, R23 ;  /* 0x00005410eded7816 */ /* 0x000fe20000000017 */
[--C-:B------:R-:W-:Y:S01]  /*fe80*/  FFMA.FTZ R23, R187, UR30, -R210.reuse ;  /* 0x0000001ebb177c23 */ /* 0x100fe200080108d2 */
[----:B------:R-:W-:Y:S01]  /*fe90*/  ISETP.LE.U32.AND P6, PT, R27, UR6, PT ;  /* 0x000000061b007c0c */ /* 0x000fe2000bfc3070 */
[--C-:B------:R-:W-:Y:S01]  /*fea0*/  FFMA.FTZ R27, R177, UR30, -R179.reuse ;  /* 0x0000001eb11b7c23 */ /* 0x100fe200080108b3 */
[--C-:B------:R-:W-:Y:S01]  /*feb0*/  FFMA.FTZ R187, R186, UR30, -R210.reuse ;  /* 0x0000001ebabb7c23 */ /* 0x100fe200080108d2 */
[----:B------:R-:W-:Y:S01]  /*fec0*/  FFMA.FTZ R177, R181, UR30, -R179 ;  /* 0x0000001eb5b17c23 */ /* 0x000fe200080108b3 */
[----:B------:R-:W-:Y:S01]  /*fed0*/  MUFU.EX2 R186, R178 ;  /* 0x000000b200ba7308 */ /* 0x000fe20000000800 */
[----:B------:R-:W-:Y:S02]  /*fee0*/  @P0 HFMA2.BF16_V2 R15, -RZ.H0_H0, RZ.H0_H0, -R33.H0_H0 ;  /* 0x200000ffff0f0231 */ /* 0x000fe40000340921 */
[----:B------:R-:W-:Y:S01]  /*fef0*/  FFMA.FTZ R210, R183, UR30, -R210 ;  /* 0x0000001eb7d27c23 */ /* 0x000fe200080108d2 */
[----:B------:R-:W-:Y:S01]  /*ff00*/  PRMT R26, R196, 0x7771, RZ ;  /* 0x00007771c41a7816 */ /* 0x000fe200000000ff */
[----:B------:R-:W2:Y:S01]  /*ff10*/  MUFU.EX2 R179, R23 ;  /* 0x0000001700b37308 */ /* 0x000ea20000000800 */
[----:B-1----:R-:W-:-:S02]  /*ff20*/  F2FP.BF16.F32.PACK_AB R192, R198, R199 ;  /* 0x000000c7c6c0723e */ /* 0x002fc400000010ff */
[----:B------:R-:W-:Y:S01]  /*ff30*/  @P0 PRMT R33, R15, 0x5410, RZ ;  /* 0x000054100f210816 */ /* 0x000fe200000000ff */
[----:B------:R-:W-:Y:S01]  /*ff40*/  MUFU.EX2 R178, R27 ;  /* 0x0000001b00b27308 */ /* 0x000fe20000000800 */
[----:B------:R-:W-:Y:S02]  /*ff50*/  LOP3.LUT R15, R188, 0xff, RZ, 0xc0, !PT ;  /* 0x000000ffbc0f7812 */ /* 0x000fe400078ec0ff */
[----:B------:R-:W-:Y:S01]  /*ff60*/  LOP3.LUT R232, R216, 0xff, RZ, 0xc0, !PT ;  /* 0x000000ffd8e87812 */ /* 0x000fe200078ec0ff */
[----:B------:R-:W1:Y:S01]  /*ff70*/  MUFU.EX2 R177, R177 ;  /* 0x000000b100b17308 */ /* 0x000e620000000800 */
[----:B------:R-:W-:-:S03]  /*ff80*/  ISETP.LE.U32.AND P0, PT, R15, UR6, PT ;  /* 0x000000060f007c0c */ /* 0x000fc6000bf03070 */
[----:B------:R3:W4:Y:S01]  /*ff90*/  MUFU.EX2 R27, R180 ;  /* 0x000000b4001b7308 */ /* 0x0007220000000800 */
[----:B--2---:R-:W-:Y:S01]  /*ffa0*/  F2FP.BF16.F32.PACK_AB R32, R179, R186 ;  /* 0x000000bab320723e */ /* 0x004fe200000010ff */
[----:B------:R-:W-:Y:S02]  /*ffb0*/  FADD.FTZ R23, R28, -R190 ;  /* 0x800000be1c177221 */ /* 0x000fe40000010000 */
[----:B------:R-:W-:Y:S01]  /*ffc0*/  MUFU.EX2 R183, R187 ;  /* 0x000000bb00b77308 */ /* 0x000fe20000000800 */
[C---:B------:R-:W-:Y:S01]  /*ffd0*/  PRMT R15, R32.reuse, 0x7632, R15 ;  /* 0x00007632200f7816 */ /* 0x040fe2000000000f */
[----:B------:R-:W-:Y:S02]  /*ffe0*/  FMUL.FTZ R23, R23, UR30 ;  /* 0x0000001e17177c20 */ /* 0x000fe40008410000 */
[----:B------:R-:W-:Y:S02]  /*fff0*/  MUFU.EX2 R210, R210 ;  /* 0x000000d200d27308 */ /* 0x000fe40000000800 */
[----:B------:R-:W-:Y:S01]  /*10000*/  @!P0 HFMA2.BF16_V2 R19, -RZ.H0_H0, RZ.H0_H0, -R32.H0_H0 ;  /* 0x200000ffff138231 */ /* 0x000fe20000340920 */
[----:B------:R-:W-:Y:S01]  /*10010*/  PRMT R189, R32, 0x5410, R15 ;  /* 0x0000541020bd7816 */ /* 0x000fe2000000000f */
[----:B------:R-:W-:Y:S01]  /*10020*/  @!P2 HFMA2.BF16_V2 R18, -RZ.H0_H0, RZ.H0_H0, -R15.H0_H0 ;  /* 0x200000ffff12a231 */ /* 0x000fe2000034090f */
[----:B-1----:R-:W-:Y:S01]  /*10030*/  F2FP.BF16.F32.PACK_AB R181, R177, R178 ;  /* 0x000000b2b1b5723e */ /* 0x002fe200000010ff */
[----:B------:R-:W1:Y:S01]  /*10040*/  MUFU.EX2 R23, R23 ;  /* 0x0000001700177308 */ /* 0x000e620000000800 */
[----:B---3--:R-:W-:Y:S01]  /*10050*/  SHF.R.U32.HI R180, RZ, 0x18, R188 ;  /* 0x00000018ffb47819 */ /* 0x008fe200000116bc */
[-C--:B----4-:R-:W-:Y:S01]  /*10060*/  FFMA.FTZ R224, R230, R27.reuse, R224 ;  /* 0x0000001be6e07223 */ /* 0x090fe200000100e0 */
[----:B------:R-:W-:Y:S01]  /*10070*/  @!P0 PRMT R32, R19, 0x5410, RZ ;  /* 0x0000541013208816 */ /* 0x000fe200000000ff */
[----:B------:R-:W-:Y:S01]  /*10080*/  @!P1 HFMA2.BF16_V2 R17, -RZ.H0_H0, RZ.H0_H0, -R181.H0_H0 ;  /* 0x200000ffff119231 */ /* 0x000fe200003409b5 */
[----:B------:R-:W-:Y:S01]  /*10090*/  ISETP.LE.U32.AND P0, PT, R180, UR6, PT ;  /* 0x00000006b4007c0c */ /* 0x000fe2000bf03070 */
[-C--:B------:R-:W-:Y:S01]  /*100a0*/  FMUL.FTZ R132, R132, R27.reuse ;  /* 0x0000001b84847220 */ /* 0x080fe20000410000 */
[----:B------:R-:W-:Y:S01]  /*100b0*/  PRMT R180, R181, 0x7632, R180 ;  /* 0x00007632b5b47816 */ /* 0x000fe200000000b4 */
[-C--:B------:R-:W-:Y:S01]  /*100c0*/  FMUL.FTZ R133, R133, R27.reuse ;  /* 0x0000001b85857220 */ /* 0x080fe20000410000 */
[----:B------:R-:W-:Y:S01]  /*100d0*/  @!P2 PRMT R15, R18, 0x5410, RZ ;  /* 0x00005410120fa816 */ /* 0x000fe200000000ff */
[-C--:B------:R-:W-:Y:S01]  /*100e0*/  FMUL.FTZ R136, R136, R27.reuse ;  /* 0x0000001b88887220 */ /* 0x080fe20000410000 */
[----:B------:R-:W-:Y:S01]  /*100f0*/  PRMT R190, R181, 0x5410, R180 ;  /* 0x00005410b5be7816 */ /* 0x000fe200000000b4 */
[----:B------:R-:W-:Y:S01]  /*10100*/  FMUL.FTZ R137, R137, R27 ;  /* 0x0000001b89897220 */ /* 0x000fe20000410000 */
[----:B------:R-:W-:Y:S01]  /*10110*/  @!P1 PRMT R181, R17, 0x5410, RZ ;  /* 0x0000541011b59816 */ /* 0x000fe200000000ff */
[----:B-1----:R-:W-:Y:S01]  /*10120*/  FFMA.FTZ R225, R219, R23, R225 ;  /* 0x00000017dbe17223 */ /* 0x002fe200000100e1 */
[----:B------:R-:W-:Y:S01]  /*10130*/  F2FP.BF16.F32.PACK_AB R196, R200, R183 ;  /* 0x000000b7c8c4723e */ /* 0x000fe200000010ff */
[-C--:B------:R-:W-:Y:S01]  /*10140*/  FMUL.FTZ R140, R140, R27.reuse ;  /* 0x0000001b8c8c7220 */ /* 0x080fe20000410000 */
[----:B------:R-:W-:Y:S01]  /*10150*/  PRMT R187, R192, 0x7632, R187 ;  /* 0x00007632c0bb7816 */ /* 0x000fe200000000bb */
[----:B------:R-:W-:Y:S01]  /*10160*/  @!P0 HFMA2.BF16_V2 R16, -RZ.H0_H0, RZ.H0_H0, -R180.H0_H0 ;  /* 0x200000ffff108231 */ /* 0x000fe200003409b4 */
[----:B------:R-:W-:Y:S01]  /*10170*/  PRMT R193, R196, 0x7632, R193 ;  /* 0x00007632c4c17816 */ /* 0x000fe200000000c1 */
[----:B------:R-:W-:Y:S01]  /*10180*/  @!P3 HFMA2.BF16_V2 R5, -RZ.H0_H0, RZ.H0_H0, -R196.H0_H0 ;  /* 0x200000ffff05b231 */ /* 0x000fe200003409c4 */
[----:B------:R-:W-:Y:S01]  /*10190*/  PRMT R191, R192, 0x5410, R187 ;  /* 0x00005410c0bf7816 */ /* 0x000fe200000000bb */
[-C--:B------:R-:W-:Y:S01]  /*101a0*/  FMUL.FTZ R141, R141, R27.reuse ;  /* 0x0000001b8d8d7220 */ /* 0x080fe20000410000 */
[----:B------:R-:W-:Y:S01]  /*101b0*/  @!P0 PRMT R180, R16, 0x5410, RZ ;  /* 0x0000541010b48816 */ /* 0x000fe200000000ff */
[-C--:B------:R-:W-:Y:S01]  /*101c0*/  FMUL.FTZ R144, R144, R27.reuse ;  /* 0x0000001b90907220 */ /* 0x080fe20000410000 */
[----:B------:R-:W-:Y:S01]  /*101d0*/  PRMT R16, R234, 0x7771, RZ ;  /* 0x00007771ea107816 */ /* 0x000fe200000000ff */
[-C--:B------:R-:W-:Y:S01]  /*101e0*/  FMUL.FTZ R145, R145, R27.reuse ;  /* 0x0000001b91917220 */ /* 0x080fe20000410000 */
[----:B------:R-:W-:Y:S01]  /*101f0*/  PRMT R233, R196, 0x5410, R193 ;  /* 0x00005410c4e97816 */ /* 0x000fe200000000c1 */
[-C--:B------:R-:W-:Y:S01]  /*10200*/  FMUL.FTZ R148, R148, R27.reuse ;  /* 0x0000001b94947220 */ /* 0x080fe20000410000 */
[----:B------:R-:W-:Y:S01]  /*10210*/  ISETP.GT.U32.AND P2, PT, R16, UR6, PT ;  /* 0x0000000610007c0c */ /* 0x000fe2000bf44070 */
[-C--:B------:R-:W-:Y:S01]  /*10220*/  FMUL.FTZ R149, R149, R27.reuse ;  /* 0x0000001b95957220 */ /* 0x080fe20000410000 */
[----:B------:R-:W-:Y:S01]  /*10230*/  PRMT R16, R234, 0x7772, RZ ;  /* 0x00007772ea107816 */ /* 0x000fe200000000ff */
[-C--:B------:R-:W-:Y:S01]  /*10240*/  FMUL.FTZ R152, R152, R27.reuse ;  /* 0x0000001b98987220 */ /* 0x080fe20000410000 */
[----:B------:R-:W-:Y:S01]  /*10250*/  @!P3 PRMT R196, R5, 0x5410, RZ ;  /* 0x0000541005c4b816 */ /* 0x000fe200000000ff */
[-C--:B------:R-:W-:Y:S01]  /*10260*/  FMUL.FTZ R153, R153, R27.reuse ;  /* 0x0000001b99997220 */ /* 0x080fe20000410000 */
[----:B------:R-:W-:Y:S01]  /*10270*/  ISETP.GT.U32.AND P1, PT, R16, UR6, PT ;  /* 0x0000000610007c0c */ /* 0x000fe2000bf24070 */
[-C--:B------:R-:W-:Y:S01]  /*10280*/  FMUL.FTZ R156, R156, R27.reuse ;  /* 0x0000001b9c9c7220 */ /* 0x080fe20000410000 */
[----:B------:R-:W-:Y:S01]  /*10290*/  PRMT R16, R234, 0x7773, RZ ;  /* 0x00007773ea107816 */ /* 0x000fe200000000ff */
[-C--:B------:R-:W-:Y:S01]  /*102a0*/  FMUL.FTZ R157, R157, R27.reuse ;  /* 0x0000001b9d9d7220 */ /* 0x080fe20000410000 */
[----:B------:R-:W-:Y:S01]  /*102b0*/  LEA R230, R9, UR5, 0x1 ;  /* 0x0000000509e67c11 */ /* 0x000fe2000f8e08ff */
[----:B------:R-:W-:Y:S01]  /*102c0*/  FMUL.FTZ R160, R160, R27 ;  /* 0x0000001ba0a07220 */ /* 0x000fe20000410000 */
[----:B------:R-:W-:Y:S01]  /*102d0*/  ISETP.GT.U32.AND P0, PT, R16, UR6, PT ;  /* 0x0000000610007c0c */ /* 0x000fe2000bf04070 */
[----:B------:R-:W-:-:S02]  /*102e0*/  @P2 HFMA2.BF16_V2 R4, -RZ.H0_H0, RZ.H0_H0, -R193.H0_H0 ;  /* 0x200000ffff042231 */ /* 0x000fc400003409c1 */
[-C--:B------:R-:W-:Y:S01]  /*102f0*/  FMUL.FTZ R161, R161, R27.reuse ;  /* 0x0000001ba1a17220 */ /* 0x080fe20000410000 */
[----:B------:R-:W-:Y:S02]  /*10300*/  VIADD R5, R230, 0x18000 ;  /* 0x00018000e6057836 */ /* 0x000fe40000000000 */
[-C--:B------:R-:W-:Y:S01]  /*10310*/  FMUL.FTZ R36, R36, R27.reuse ;  /* 0x0000001b24247220 */ /* 0x080fe20000410000 */
[----:B------:R-:W-:Y:S01]  /*10320*/  VIADD R219, R230, 0x18040 ;  /* 0x00018040e6db7836 */ /* 0x000fe20000000000 */
[----:B------:R-:W-:Y:S01]  /*10330*/  @P2 PRMT R193, R4, 0x5410, RZ ;  /* 0x0000541004c12816 */ /* 0x000fe200000000ff */
[----:B------:R-:W-:Y:S01]  /*10340*/  @P1 HFMA2.BF16_V2 R7, -RZ.H0_H0, RZ.H0_H0, -R192.H0_H0 ;  /* 0x200000ffff071231 */ /* 0x000fe200003409c0 */
[----:B------:R-:W-:Y:S01]  /*10350*/  PRMT R4, R228, 0x7771, RZ ;  /* 0x00007771e4047816 */ /* 0x000fe200000000ff */
[-C--:B------:R-:W-:Y:S01]  /*10360*/  FMUL.FTZ R37, R37, R27.reuse ;  /* 0x0000001b25257220 */ /* 0x080fe20000410000 */
[-C--:B------:R-:W-:Y:S01]  /*10370*/  FMUL.FTZ R40, R40, R27.reuse ;  /* 0x0000001b28287220 */ /* 0x080fe20000410000 */
[-C--:B------:R-:W-:Y:S01]  /*10380*/  FMUL.FTZ R41, R41, R27.reuse ;  /* 0x0000001b29297220 */ /* 0x080fe20000410000 */
[----:B------:R-:W-:Y:S01]  /*10390*/  ISETP.GT.U32.AND P3, PT, R4, UR6, PT ;  /* 0x0000000604007c0c */ /* 0x000fe2000bf64070 */
[----:B------:R-:W-:Y:S01]  /*103a0*/  @P0 HFMA2.BF16_V2 R6, -RZ.H0_H0, RZ.H0_H0, -R187.H0_H0 ;  /* 0x200000ffff060231 */ /* 0x000fe200003409bb */
[----:B------:R-:W-:Y:S01]  /*103b0*/  PRMT R4, R228, 0x7772, RZ ;  /* 0x00007772e4047816 */ /* 0x000fe200000000ff */
[-C--:B------:R-:W-:Y:S01]  /*103c0*/  FMUL.FTZ R44, R44, R27.reuse ;  /* 0x0000001b2c2c7220 */ /* 0x080fe20000410000 */
[----:B------:R-:W-:Y:S01]  /*103d0*/  @P1 PRMT R192, R7, 0x5410, RZ ;  /* 0x0000541007c01816 */ /* 0x000fe200000000ff */
[-C--:B------:R-:W-:Y:S01]  /*103e0*/  FMUL.FTZ R45, R45, R27.reuse ;  /* 0x0000001b2d2d7220 */ /* 0x080fe20000410000 */
[----:B------:R-:W-:Y:S01]  /*103f0*/  @P0 PRMT R187, R6, 0x5410, RZ ;  /* 0x0000541006bb0816 */ /* 0x000fe200000000ff */
[-C--:B------:R-:W-:Y:S01]  /*10400*/  FMUL.FTZ R48, R48, R27.reuse ;  /* 0x0000001b30307220 */ /* 0x080fe20000410000 */
[----:B------:R-:W-:Y:S01]  /*10410*/  ISETP.GT.U32.AND P0, PT, R4, UR6, PT ;  /* 0x0000000604007c0c */ /* 0x000fe2000bf04070 */
[-C--:B------:R-:W-:Y:S01]  /*10420*/  FMUL.FTZ R49, R49, R27.reuse ;  /* 0x0000001b31317220 */ /* 0x080fe20000410000 */
[----:B------:R-:W-:Y:S01]  /*10430*/  PRMT R4, R238, 0x7773, RZ ;  /* 0x00007773ee047816 */ /* 0x000fe200000000ff */
[-C--:B------:R-:W-:Y:S01]  /*10440*/  FMUL.FTZ R52, R52, R27.reuse ;  /* 0x0000001b34347220 */ /* 0x080fe20000410000 */
[----:B------:R-:W-:Y:S01]  /*10450*/  R2P PR, R203, 0x6 ;  /* 0x00000006cb007804 */ /* 0x000fe20000000000 */
[-C--:B------:R-:W-:Y:S01]  /*10460*/  FMUL.FTZ R53, R53, R27.reuse ;  /* 0x0000001b35357220 */ /* 0x080fe20000410000 */
[----:B------:R-:W-:Y:S01]  /*10470*/  PRMT R6, R238, 0x7772, RZ ;  /* 0x00007772ee067816 */ /* 0x000fe200000000ff */
[-C--:B------:R-:W-:Y:S01]  /*10480*/  FMUL.FTZ R56, R56, R27.reuse ;  /* 0x0000001b38387220 */ /* 0x080fe20000410000 */
[----:B------:R-:W-:Y:S01]  /*10490*/  PRMT R7, R228, 0x7773, RZ ;  /* 0x00007773e4077816 */ /* 0x000fe200000000ff */
        /* <DEDUP_REMOVED lines=8> */
[----:B------:R-:W-:Y:S01]  /*10520*/  @P2 VIADD R219, R5, 0xffffffc0 ;  /* 0xffffffc005db2836 */ /* 0x000fe20000000000 */
[----:B------:R-:W-:Y:S01]  /*10530*/  LOP3.LUT R5, R239, 0xff, RZ, 0xc0, !PT ;  /* 0x000000ffef057812 */ /* 0x000fe200078ec0ff */
[-C--:B------:R-:W-:Y:S01]  /*10540*/  FMUL.FTZ R73, R73, R27.reuse ;  /* 0x0000001b49497220 */ /* 0x080fe20000410000 */
[----:B------:R-:W-:Y:S01]  /*10550*/  ISETP.GT.U32.AND P2, PT, R7, UR6, PT ;  /* 0x0000000607007c0c */ /* 0x000fe2000bf44070 */
[-C--:B------:R-:W-:Y:S01]  /*10560*/  FMUL.FTZ R76, R76, R27.reuse ;  /* 0x0000001b4c4c7220 */ /* 0x080fe20000410000 */
[----:B------:R-:W-:Y:S01]  /*10570*/  PRMT R5, R5, 0x5410, R26 ;  /* 0x0000541005057816 */ /* 0x000fe2000000001a */
[-C--:B------:R-:W-:Y:S01]  /*10580*/  FMUL.FTZ R77, R77, R27.reuse ;  /* 0x0000001b4d4d7220 */ /* 0x080fe20000410000 */
[----:B------:R-:W-:Y:S01]  /*10590*/  PRMT R26, R6, 0x5410, R4 ;  /* 0x00005410061a7816 */ /* 0x000fe20000000004 */
[-C--:B------:R-:W-:Y:S01]  /*105a0*/  FMUL.FTZ R80, R80, R27.reuse ;  /* 0x0000001b50507220 */ /* 0x080fe20000410000 */
[----:B------:R-:W-:Y:S01]  /*105b0*/  LOP3.LUT R4, R231, 0xffff, RZ, 0xc0, !PT ;  /* 0x0000ffffe7047812 */ /* 0x000fe200078ec0ff */
[-C--:B------:R-:W-:Y:S01]  /*105c0*/  FMUL.FTZ R81, R81, R27.reuse ;  /* 0x0000001b51517220 */ /* 0x080fe20000410000 */
[----:B------:R-:W-:Y:S01]  /*105d0*/  LOP3.LUT R6, R231, 0xff, RZ, 0xc0, !PT ;  /* 0x000000ffe7067812 */ /* 0x000fe200078ec0ff */
[-C--:B------:R-:W-:Y:S01]  /*105e0*/  FMUL.FTZ R84, R84, R27.reuse ;  /* 0x0000001b54547220 */ /* 0x080fe20000410000 */
[----:B------:R-:W-:Y:S01]  /*105f0*/  SHF.R.U32.HI R4, RZ, 0x8, R4 ;  /* 0x00000008ff047819 */ /* 0x000fe20000011604 */
[-C--:B------:R-:W-:Y:S01]  /*10600*/  FMUL.FTZ R85, R85, R27.reuse ;  /* 0x0000001b55557220 */ /* 0x080fe20000410000 */
[----:B------:R-:W-:Y:S01]  /*10610*/  LOP3.LUT R7, R237, 0xff00ff, RZ, 0xc0, !PT ;  /* 0x00ff00ffed077812 */ /* 0x000fe200078ec0ff */
[-C--:B------:R-:W-:Y:S01]  /*10620*/  FMUL.FTZ R88, R88, R27.reuse ;  /* 0x0000001b58587220 */ /* 0x080fe20000410000 */
[----:B------:R-:W-:Y:S01]  /*10630*/  PRMT R4, R6, 0x5410, R4 ;  /* 0x0000541006047816 */ /* 0x000fe20000000004 */
[-C--:B------:R-:W-:Y:S01]  /*10640*/  FMUL.FTZ R89, R89, R27.reuse ;  /* 0x0000001b59597220 */ /* 0x080fe20000410000 */
[----:B------:R-:W-:Y:S01]  /*10650*/  PRMT R6, R231, 0x7632, R6 ;  /* 0x00007632e7067816 */ /* 0x000fe20000000006 */
[-C--:B------:R-:W-:Y:S01]  /*10660*/  FMUL.FTZ R92, R92, R27.reuse ;  /* 0x0000001b5c5c7220 */ /* 0x080fe20000410000 */
[----:B------:R-:W-:Y:S01]  /*10670*/  SHF.R.U32.HI R231, RZ, 0x18, R231 ;  /* 0x00000018ffe77819 */ /* 0x000fe200000116e7 */
[-C--:B------:R-:W-:Y:S01]  /*10680*/  FMUL.FTZ R93, R93, R27.reuse ;  /* 0x0000001b5d5d7220 */ /* 0x080fe20000410000 */
[----:B------:R-:W-:Y:S01]  /*10690*/  LOP3.LUT R6, R6, 0xff, RZ, 0xc0, !PT ;  /* 0x000000ff06067812 */ /* 0x000fe200078ec0ff */
[-C--:B------:R-:W-:Y:S01]  /*106a0*/  FMUL.FTZ R96, R96, R27.reuse ;  /* 0x0000001b60607220 */ /* 0x080fe20000410000 */
[-C--:B------:R-:W-:Y:S01]  /*106b0*/  FMUL.FTZ R97, R97, R27.reuse ;  /* 0x0000001b61617220 */ /* 0x080fe20000410000 */
[-C--:B------:R-:W-:Y:S01]  /*106c0*/  FMUL.FTZ R100, R100, R27.reuse ;  /* 0x0000001b64647220 */ /* 0x080fe20000410000 */
[----:B------:R-:W-:Y:S01]  /*106d0*/  PRMT R6, R6, 0x5410, R231 ;  /* 0x0000541006067816 */ /* 0x000fe200000000e7 */
[-C--:B------:R-:W-:Y:S01]  /*106e0*/  FMUL.FTZ R101, R101, R27.reuse ;  /* 0x0000001b65657220 */ /* 0x080fe20000410000 */
[----:B------:R-:W1:Y:S01]  /*106f0*/  LDC R231, c[0x0][0x4f8] ;  /* 0x00013e00ffe77b82 */ /* 0x000e620000000800 */
        /* <DEDUP_REMOVED lines=23> */
[----:B-1----:R-:W-:Y:S01]  /*10870*/  LOP3.LUT R231, R231, 0xff, RZ, 0xc0, !PT ;  /* 0x000000ffe7e77812 */ /* 0x002fe200078ec0ff */
[-C--:B------:R-:W-:Y:S01]  /*10880*/  FMUL.FTZ R151, R151, R23.reuse ;  /* 0x0000001797977220 */ /* 0x080fe20000410000 */
[-C--:B------:R-:W-:Y:S01]  /*10890*/  FMUL.FTZ R154, R154, R23.reuse ;  /* 0x000000179a9a7220 */ /* 0x080fe20000410000 */
[-C--:B------:R-:W-:Y:S01]  /*108a0*/  FMUL.FTZ R155, R155, R23.reuse ;  /* 0x000000179b9b7220 */ /* 0x080fe20000410000 */
[----:B------:R-:W-:Y:S01]  /*108b0*/  FMUL.FTZ R158, R158, R23 ;  /* 0x000000179e9e7220 */ /* 0x000fe20000410000 */
[----:B------:R-:W-:-:S02]  /*108c0*/  IMAD R231, R231, 0x10000, R231 ;  /* 0x00010000e7e77824 */ /* 0x000fc400078e02e7 */
[-C--:B------:R-:W-:Y:S01]  /*108d0*/  FMUL.FTZ R159, R159, R23.reuse ;  /* 0x000000179f9f7220 */ /* 0x080fe20000410000 */
[-C--:B------:R-:W-:Y:S01]  /*108e0*/  FMUL.FTZ R162, R162, R23.reuse ;  /* 0x00000017a2a27220 */ /* 0x080fe20000410000 */
[-C--:B------:R-:W-:Y:S01]  /*108f0*/  FMUL.FTZ R163, R163, R23.reuse ;  /* 0x00000017a3a37220 */ /* 0x080fe20000410000 */
[-C--:B------:R-:W-:Y:S01]  /*10900*/  FMUL.FTZ R38, R38, R23.reuse ;  /* 0x0000001726267220 */ /* 0x080fe20000410000 */
[--C-:B------:R-:W-:Y:S01]  /*10910*/  HSET2.LE.AND R16, R6, R231.reuse, PT ;  /* 0x000000e706107233 */ /* 0x100fe20003803000 */
[-C--:B------:R-:W-:Y:S01]  /*10920*/  FMUL.FTZ R39, R39, R23.reuse ;  /* 0x0000001727277220 */ /* 0x080fe20000410000 */
[--C-:B------:R-:W-:Y:S01]  /*10930*/  HSET2.LE.AND R6, R5, R231.reuse, PT ;  /* 0x000000e705067233 */ /* 0x100fe20003803000 */
[-C--:B------:R-:W-:Y:S01]  /*10940*/  FMUL.FTZ R42, R42, R23.reuse ;  /* 0x000000172a2a7220 */ /* 0x080fe20000410000 */
[-C--:B------:R-:W-:Y:S01]  /*10950*/  FMUL.FTZ R43, R43, R23.reuse ;  /* 0x000000172b2b7220 */ /* 0x080fe20000410000 */
[----:B------:R-:W-:Y:S01]  /*10960*/  LOP3.LUT R5, R235, R16, RZ, 0xc0, !PT ;  /* 0x00000010eb057212 */ /* 0x000fe200078ec0ff */
[-C--:B------:R-:W-:Y:S01]  /*10970*/  FMUL.FTZ R46, R46, R23.reuse ;  /* 0x000000172e2e7220 */ /* 0x080fe20000410000 */
[----:B------:R-:W1:Y:S01]  /*10980*/  LDSM.16.MT88.4 R16, [R230+0x18000] ;  /* 0x01800000e610783b */ /* 0x000e620000004200 */
        /* <DEDUP_REMOVED lines=43> */
[----:B------:R-:W-:Y:S01]  /*10c40*/  IMAD.MOV.U32 R27, RZ, RZ, R238 ;  /* 0x000000ffff1b7224 */ /* 0x000fe200078e00ee */
[----:B------:R-:W-:Y:S01]  /*10c50*/  PRMT R23, R238, 0x7771, RZ ;  /* 0x00007771ee177816 */ /* 0x000fe200000000ff */
[----:B------:R-:W-:Y:S01]  /*10c60*/  IMAD.MOV.U32 R238, RZ, RZ, 0x20 ;  /* 0x00000020ffee7424 */ /* 0x000fe200078e00ff */
[--C-:B------:R-:W-:Y:S01]  /*10c70*/  HSET2.LE.AND R4, R4, R231.reuse, PT ;  /* 0x000000e704047233 */ /* 0x100fe20003803000 */
[----:B------:R-:W-:Y:S01]  /*10c80*/  FADD.FTZ R225, R222, R225 ;  /* 0x000000e1dee17221 */ /* 0x000fe20000010000 */
[----:B------:R-:W-:Y:S01]  /*10c90*/  HSET2.LE.AND R7, R7, R231, PT ;  /* 0x000000e707077233 */ /* 0x000fe20003803000 */
[----:B------:R-:W-:Y:S01]  /*10ca0*/  FADD.FTZ R224, R223, R224 ;  /* 0x000000e0dfe07221 */ /* 0x000fe20000010000 */
[----:B------:R-:W-:-:S02]  /*10cb0*/  SEL R238, R238, 0xffffffe0, !P1 ;  /* 0xffffffe0eeee7807 */ /* 0x000fc40004800000 */
[----:B------:R-:W-:Y:S01]  /*10cc0*/  LOP3.LUT R4, R236, R4, RZ, 0xc0, !PT ;  /* 0x00000004ec047212 */ /* 0x000fe200078ec0ff */
[----:B------:R-:W-:Y:S01]  /*10cd0*/  FADD.FTZ R221, R221, R224 ;  /* 0x000000e0dddd7221 */ /* 0x000fe20000010000 */
[----:B------:R-:W-:Y:S01]  /*10ce0*/  LOP3.LUT R6, R229, R6, RZ, 0xc0, !PT ;  /* 0x00000006e5067212 */ /* 0x000fe200078ec0ff */
[----:B------:R-:W-:Y:S01]  /*10cf0*/  IMAD.IADD R229, R230, 0x1, R238 ;  /* 0x00000001e6e57824 */ /* 0x000fe200078e02ee */
[----:B------:R-:W-:Y:S01]  /*10d00*/  LOP3.LUT R7, R204, R7, RZ, 0xc0, !PT ;  /* 0x00000007cc077212 */ /* 0x000fe200078ec0ff */
[----:B------:R-:W-:Y:S01]  /*10d10*/  IMAD.IADD R204, R238, 0x1, R219 ;  /* 0x00000001eecc7824 */ /* 0x000fe200078e02db */
[----:B------:R-:W-:Y:S01]  /*10d20*/  ISETP.LE.U32.AND P1, PT, R232, UR6, PT ;  /* 0x00000006e8007c0c */ /* 0x000fe2000bf23070 */
[----:B------:R-:W-:-:S04]  /*10d30*/  FADD.FTZ R221, R215, R221 ;  /* 0x000000ddd7dd7221 */ /* 0x000fc80000010000 */
[----:B-1----:R-:W-:Y:S01]  /*10d40*/  HMMA.16816.F32.BF16 R132, R4, R16, R132 ;  /* 0x000000100484723c */ /* 0x002fe20000041884 */
[----:B------:R-:W-:-:S04]  /*10d50*/  FADD.FTZ R214, R214, R221 ;  /* 0x000000ddd6d67221 */ /* 0x000fc80000010000 */
[----:B------:R-:W-:-:S03]  /*10d60*/  FADD.FTZ R214, R209, R214 ;  /* 0x000000d6d1d67221 */ /* 0x000fc60000010000 */
[----:B------:R-:W-:Y:S01]  /*10d70*/  HMMA.16816.F32.BF16 R136, R4, R18, R136 ;  /* 0x000000120488723c */ /* 0x000fe20000041888 */
[----:B------:R-:W1:Y:S01]  /*10d80*/  LDSM.16.MT88.4 R16, [R229+0x18000] ;  /* 0x01800000e510783b */ /* 0x000e620000004200 */
[----:B------:R-:W-:-:S04]  /*10d90*/  FADD.FTZ R214, R197, R214 ;  /* 0x000000d6c5d67221 */ /* 0x000fc80000010000 */
[----:B------:R-:W-:-:S04]  /*10da0*/  FADD.FTZ R195, R195, R214 ;  /* 0x000000d6c3c37221 */ /* 0x000fc80000010000 */
[----:B------:R-:W-:-:S04]  /*10db0*/  FADD.FTZ R195, R186, R195 ;  /* 0x000000c3bac37221 */ /* 0x000fc80000010000 */
[----:B------:R-:W-:-:S04]  /*10dc0*/  FADD.FTZ R195, R179, R195 ;  /* 0x000000c3b3c37221 */ /* 0x000fc80000010000 */
[----:B------:R-:W-:-:S04]  /*10dd0*/  FADD.FTZ R183, R183, R195 ;  /* 0x000000c3b7b77221 */ /* 0x000fc80000010000 */
[----:B------:R-:W-:Y:S01]  /*10de0*/  FADD.FTZ R183, R200, R183 ;  /* 0x000000b7c8b77221 */ /* 0x000fe20000010000 */
        /* <DEDUP_REMOVED lines=53> */
[----:B------:R-:W-:Y:S02]  /*11140*/  LOP3.LUT R6, R27, 0xff, RZ, 0xc0, !PT ;  /* 0x000000ff1b067812 */ /* 0x000fe400078ec0ff */
[--C-:B------:R-:W-:Y:S02]  /*11150*/  HSET2.LE.AND R7, R5, R231.reuse, PT ;  /* 0x000000e705077233 */ /* 0x100fe40003803000 */
[----:B------:R-:W-:Y:S02]  /*11160*/  HSET2.LE.AND R5, R4, R231, PT ;  /* 0x000000e704057233 */ /* 0x000fe40003803000 */
[----:B------:R-:W-:Y:S02]  /*11170*/  PRMT R6, R6, 0x5410, R23 ;  /* 0x0000541006067816 */ /* 0x000fe40000000017 */
[----:B------:R-:W-:Y:S02]  /*11180*/  LOP3.LUT R4, R22, R7, RZ, 0xc0, !PT ;  /* 0x0000000716047212 */ /* 0x000fe400078ec0ff */
[----:B------:R-:W-:-:S02]  /*11190*/  LOP3.LUT R7, R26, 0xff00ff, RZ, 0xc0, !PT ;  /* 0x00ff00ff1a077812 */ /* 0x000fc400078ec0ff */
[--C-:B------:R-:W-:Y:S02]  /*111a0*/  HSET2.LE.AND R6, R6, R231.reuse, PT ;  /* 0x000000e706067233 */ /* 0x100fe40003803000 */
[----:B------:R-:W-:Y:S02]  /*111b0*/  LOP3.LUT R5, R20, R5, RZ, 0xc0, !PT ;  /* 0x0000000514057212 */ /* 0x000fe400078ec0ff */
[----:B------:R-:W-:Y:S01]  /*111c0*/  HSET2.LE.AND R7, R7, R231, PT ;  /* 0x000000e707077233 */ /* 0x000fe20003803000 */
[----:B------:R-:W2:Y:S01]  /*111d0*/  LDSM.16.MT88.4 R20, [R229+0x18800] ;  /* 0x01880000e514783b */ /* 0x000ea20000004200 */
[----:B------:R-:W-:-:S03]  /*111e0*/  LOP3.LUT R6, R25, R6, RZ, 0xc0, !PT ;  /* 0x0000000619067212 */ /* 0x000fc600078ec0ff */
[----:B------:R-:W-:Y:S02]  /*111f0*/  LOP3.LUT R7, R24, R7, RZ, 0xc0, !PT ;  /* 0x0000000718077212 */ /* 0x000fe400078ec0ff */
[----:B------:R-:W3:Y:S05]  /*11200*/  LDSM.16.MT88.4 R24, [R219+0x800] ;  /* 0x00080000db18783b */ /* 0x000eea0000004200 */
        /* <DEDUP_REMOVED lines=42> */
[C---:B-1----:R-:W-:Y:S08]  /*114b0*/  HMMA.16816.F32.BF16 R100, R4.reuse, R24, R100 ;  /* 0x000000180464723c */ /* 0x042ff00000041864 */
[C---:B------:R-:W-:Y:S01]  /*114c0*/  HMMA.16816.F32.BF16 R104, R4.reuse, R26, R104 ;  /* 0x0000001a0468723c */ /* 0x040fe20000041868 */
[----:B------:R-:W1:Y:S07]  /*114d0*/  LDSM.16.MT88.4 R24, [R219+0x6800] ;  /* 0x00680000db18783b */ /* 0x000e6e0000004200 */
[C---:B-1----:R-:W-:Y:S08]  /*114e0*/  HMMA.16816.F32.BF16 R116, R4.reuse, R24, R116 ;  /* 0x000000180474723c */ /* 0x042ff00000041874 */
[----:B------:R-:W-:Y:S01]  /*114f0*/  HMMA.16816.F32.BF16 R120, R4, R26, R120 ;  /* 0x0000001a0478723c */ /* 0x000fe20000041878 */
[----:B------:R-:W-:Y:S01]  /*11500*/  IMAD.MOV.U32 R4, RZ, RZ, R234 ;  /* 0x000000ffff047224 */ /* 0x000fe200078e00ea */
[C---:B------:R-:W-:Y:S01]  /*11510*/  PRMT R6, R234.reuse, 0x7773, RZ ;  /* 0x00007773ea067816 */ /* 0x040fe200000000ff */
[----:B------:R-:W1:Y:S01]  /*11520*/  LDSM.16.MT88.4 R24, [R230+0x19000] ;  /* 0x01900000e618783b */ /* 0x000e620000004200 */
[----:B------:R-:W-:-:S02]  /*11530*/  PRMT R7, R234, 0x7772, RZ ;  /* 0x00007772ea077816 */ /* 0x000fc400000000ff */
[----:B------:R-:W-:Y:S02]  /*11540*/  PRMT R5, R234, 0x7771, RZ ;  /* 0x00007771ea057816 */ /* 0x000fe400000000ff */
[----:B------:R-:W-:Y:S02]  /*11550*/  LOP3.LUT R4, R4, 0xff, RZ, 0xc0, !PT ;  /* 0x000000ff04047812 */ /* 0x000fe400078ec0ff */
[----:B------:R-:W-:Y:S02]  /*11560*/  PRMT R6, R7, 0x5410, R6 ;  /* 0x0000541007067816 */ /* 0x000fe40000000006 */
[----:B------:R-:W-:Y:S02]  /*11570*/  LOP3.LUT R7, R188, 0xffff, RZ, 0xc0, !PT ;  /* 0x0000ffffbc077812 */ /* 0x000fe400078ec0ff */
[----:B------:R-:W-:Y:S02]  /*11580*/  PRMT R5, R4, 0x5410, R5 ;  /* 0x0000541004057816 */ /* 0x000fe40000000005 */
[----:B------:R-:W-:-:S02]  /*11590*/  SHF.R.U32.HI R7, RZ, 0x8, R7 ;  /* 0x00000008ff077819 */ /* 0x000fc40000011607 */
[----:B------:R-:W-:-:S04]  /*115a0*/  LOP3.LUT R4, R188, 0xff, RZ, 0xc0, !PT ;  /* 0x000000ffbc047812 */ /* 0x000fc800078ec0ff */
[----:B------:R-:W-:Y:S02]  /*115b0*/  PRMT R7, R4, 0x5410, R7 ;  /* 0x0000541004077816 */ /* 0x000fe40000000007 */
[----:B------:R-:W-:Y:S02]  /*115c0*/  PRMT R4, R188, 0x7632, R4 ;  /* 0x00007632bc047816 */ /* 0x000fe40000000004 */
[----:B------:R-:W-:Y:S02]  /*115d0*/  SHF.R.U32.HI R188, RZ, 0x18, R188 ;  /* 0x00000018ffbc7819 */ /* 0x000fe400000116bc */
[----:B------:R-:W-:Y:S02]  /*115e0*/  LOP3.LUT R4, R4, 0xff, RZ, 0xc0, !PT ;  /* 0x000000ff04047812 */ /* 0x000fe400078ec0ff */
[----:B------:R-:W-:Y:S02]  /*115f0*/  HSET2.LE.AND R7, R7, R231, PT ;  /* 0x000000e707077233 */ /* 0x000fe40003803000 */
[----:B------:R-:W-:-:S03]  /*11600*/  PRMT R188, R4, 0x5410, R188 ;  /* 0x0000541004bc7816 */ /* 0x000fc600000000bc */
[----:B------:R-:W-:Y:S02]  /*11610*/  LOP3.LUT R4, R189, R7, RZ, 0xc0, !PT ;  /* 0x00000007bd047212 */ /* 0x000fe400078ec0ff */
[----:B------:R-:W-:Y:S02]  /*11620*/  LOP3.LUT R7, R6, 0xff00ff, RZ, 0xc0, !PT ;  /* 0x00ff00ff06077812 */ /* 0x000fe400078ec0ff */
[--C-:B------:R-:W-:Y:S02]  /*11630*/  HSET2.LE.AND R188, R188, R231.reuse, PT ;  /* 0x000000e7bcbc7233 */ /* 0x100fe40003803000 */
[--C-:B------:R-:W-:Y:S02]  /*11640*/  HSET2.LE.AND R6, R5, R231.reuse, PT ;  /* 0x000000e705067233 */ /* 0x100fe40003803000 */
[----:B------:R-:W-:Y:S02]  /*11650*/  HSET2.LE.AND R7, R7, R231, PT ;  /* 0x000000e707077233 */ /* 0x000fe40003803000 */
[----:B------:R-:W-:-:S02]  /*11660*/  LOP3.LUT R5, R190, R188, RZ, 0xc0, !PT ;  /* 0x000000bcbe057212 */ /* 0x000fc400078ec0ff */
[----:B------:R-:W-:Y:S02]  /*11670*/  LOP3.LUT R6, R233, R6, RZ, 0xc0, !PT ;  /* 0x00000006e9067212 */ /* 0x000fe400078ec0ff */
[----:B------:R-:W-:Y:S02]  /*11680*/  LOP3.LUT R7, R191, R7, RZ, 0xc0, !PT ;  /* 0x00000007bf077212 */ /* 0x000fe400078ec0ff */
[----:B------:R-:W2:Y:S05]  /*11690*/  LDSM.16.MT88.4 R188, [R204+0x1000] ;  /* 0x00100000ccbc783b */ /* 0x000eaa0000004200 */
        /* <DEDUP_REMOVED lines=10> */
[C---:B---3--:R-:W-:Y:S08]  /*11740*/  HMMA.16816.F32.BF16 R44, R4.reuse, R20, R44 ;  /* 0x00000014042c723c */ /* 0x048ff0000004182c */
[C---:B------:R-:W-:Y:S01]  /*11750*/  HMMA.16816.F32.BF16 R48, R4.reuse, R22, R48 ;  /* 0x000000160430723c */ /* 0x040fe20000041830 */
[----:B------:R-:W2:Y:S07]  /*11760*/  LDSM.16.MT88.4 R20, [R229+0x1d000] ;  /* 0x01d00000e514783b */ /* 0x000eae0000004200 */
[C---:B-1----:R-:W-:Y:S08]  /*11770*/  HMMA.16816.F32.BF16 R36, R4.reuse, R24, R36 ;  /* 0x000000180424723c */ /* 0x042ff00000041824 */
[C---:B------:R-:W-:Y:S01]  /*11780*/  HMMA.16816.F32.BF16 R40, R4.reuse, R26, R40 ;  /* 0x0000001a0428723c */ /* 0x040fe20000041828 */
[----:B------:R-:W1:Y:S07]  /*11790*/  LDSM.16.MT88.4 R24, [R230+0x1d000] ;  /* 0x01d00000e618783b */ /* 0x000e6e0000004200 */
[C---:B----4-:R-:W-:Y:S08]  /*117a0*/  HMMA.16816.F32.BF16 R52, R4.reuse, R16, R52 ;  /* 0x000000100434723c */ /* 0x050ff00000041834 */
[C---:B------:R-:W-:Y:S01]  /*117b0*/  HMMA.16816.F32.BF16 R56, R4.reuse, R18, R56 ;  /* 0x000000120438723c */ /* 0x040fe20000041838 */
[----:B------:R-:W3:Y:S07]  /*117c0*/  LDSM.16.MT88.4 R16, [R219+0x5000] ;  /* 0x00500000db10783b */ /* 0x000eee0000004200 */
        /* <DEDUP_REMOVED lines=18> */
[----:B------:R-:W-:-:S02]  /*118f0*/  PRMT R24, R228, 0x7772, RZ ;  /* 0x00007772e4187816 */ /* 0x000fc400000000ff */
[----:B------:R-:W-:-:S05]  /*11900*/  PRMT R25, R228, 0x7771, RZ ;  /* 0x00007771e4197816 */ /* 0x000fca00000000ff */
[----:B---3--:R-:W-:Y:S01]  /*11910*/  HMMA.16816.F32.BF16 R116, R4, R16, R116 ;  /* 0x000000100474723c */ /* 0x008fe20000041874 */
[----:B------:R-:W-:Y:S01]  /*11920*/  PRMT R16, R228, 0x7773, RZ ;  /* 0x00007773e4107816 */ /* 0x000fe200000000ff */
[----:B------:R-:W-:-:S03]  /*11930*/  IMAD.MOV.U32 R17, RZ, RZ, R228 ;  /* 0x000000ffff117224 */ /* 0x000fc600078e00e4 */
[----:B------:R-:W-:Y:S02]  /*11940*/  PRMT R24, R24, 0x5410, R16 ;  /* 0x0000541018187816 */ /* 0x000fe40000000010 */
[----:B------:R-:W-:Y:S01]  /*11950*/  F2FP.BF16.F32.PACK_AB R16, R226, R227 ;  /* 0x000000e3e210723e */ /* 0x000fe200000010ff */
[C---:B------:R-:W-:Y:S01]  /*11960*/  HMMA.16816.F32.BF16 R104, R4.reuse, R26, R104 ;  /* 0x0000001a0468723c */ /* 0x040fe20000041868 */
[----:B------:R-:W-:Y:S01]  /*11970*/  LOP3.LUT R17, R17, 0xff, RZ, 0xc0, !PT ;  /* 0x000000ff11117812 */ /* 0x000fe200078ec0ff */
[----:B------:R-:W-:Y:S01]  /*11980*/  FADD.FTZ R227, R227, R183 ;  /* 0x000000b7e3e37221 */ /* 0x000fe20000010000 */
[----:B------:R-:W-:Y:S02]  /*11990*/  LOP3.LUT R26, R216, 0xffff, RZ, 0xc0, !PT ;  /* 0x0000ffffd81a7812 */ /* 0x000fe400078ec0ff */
[----:B------:R-:W-:Y:S01]  /*119a0*/  PRMT R25, R17, 0x5410, R25 ;  /* 0x0000541011197816 */ /* 0x000fe20000000019 */
[----:B------:R-:W-:Y:S01]  /*119b0*/  FADD.FTZ R17, R220, R225 ;  /* 0x000000e1dc117221 */ /* 0x000fe20000010000 */
[----:B------:R-:W-:Y:S01]  /*119c0*/  SHF.R.U32.HI R26, RZ, 0x8, R26 ;  /* 0x00000008ff1a7819 */ /* 0x000fe2000001161a */
[C---:B----4-:R-:W-:Y:S01]  /*119d0*/  HMMA.16816.F32.BF16 R92, R4.reuse, R188, R92 ;  /* 0x000000bc045c723c */ /* 0x050fe2000004185c */
[----:B------:R-:W-:Y:S01]  /*119e0*/  PRMT R188, R16, 0x7610, R188 ;  /* 0x0000761010bc7816 */ /* 0x000fe200000000bc */
[----:B------:R-:W-:Y:S01]  /*119f0*/  FADD.FTZ R17, R212, R17 ;  /* 0x00000011d4117221 */ /* 0x000fe20000010000 */
[----:B------:R-:W-:Y:S01]  /*11a00*/  PRMT R189, R16, 0x7632, R189 ;  /* 0x0000763210bd7816 */ /* 0x000fe200000000bd */
[----:B------:R-:W-:Y:S01]  /*11a10*/  FADD.FTZ R227, R226, R227 ;  /* 0x000000e3e2e37221 */ /* 0x000fe20000010000 */
[----:B------:R-:W-:Y:S01]  /*11a20*/  LOP3.LUT R16, R216, 0xff, RZ, 0xc0, !PT ;  /* 0x000000ffd8107812 */ /* 0x000fe200078ec0ff */
[----:B------:R-:W-:Y:S01]  /*11a30*/  @!P1 HFMA2.BF16_V2 R31, -RZ.H0_H0, RZ.H0_H0, -R188.H0_H0 ;  /* 0x200000ffff1f9231 */ /* 0x000fe200003409bc */
[----:B------:R-:W-:Y:S01]  /*11a40*/  PRMT R220, R188, 0x5410, R189 ;  /* 0x00005410bcdc7816 */ /* 0x000fe200000000bd */
[C---:B------:R-:W-:Y:S01]  /*11a50*/  HMMA.16816.F32.BF16 R120, R4.reuse, R18, R120 ;  /* 0x000000120478723c */ /* 0x040fe20000041878 */
[----:B------:R-:W-:Y:S01]  /*11a60*/  SHF.R.U32.HI R18, RZ, 0x18, R216 ;  /* 0x00000018ff127819 */ /* 0x000fe200000116d8 */
[----:B------:R-:W-:Y:S01]  /*11a70*/  FADD.FTZ R215, R211, R17 ;  /* 0x00000011d3d77221 */ /* 0x000fe20000010000 */
[----:B------:R-:W-:Y:S01]  /*11a80*/  @!P1 PRMT R188, R31, 0x5410, RZ ;  /* 0x000054101fbc9816 */ /* 0x000fe200000000ff */
[----:B------:R-:W-:Y:S01]  /*11a90*/  @!P6 HFMA2.BF16_V2 R28, -RZ.H0_H0, RZ.H0_H0, -R189.H0_H0 ;  /* 0x200000ffff1ce231 */ /* 0x000fe200003409bd */
[----:B------:R-:W-:Y:S01]  /*11aa0*/  ISETP.LE.U32.AND P1, PT, R18, UR6, PT ;  /* 0x0000000612007c0c */ /* 0x000fe2000bf23070 */
[----:B------:R-:W-:Y:S01]  /*11ab0*/  FADD.FTZ R215, R208, R215 ;  /* 0x000000d7d0d77221 */ /* 0x000fe20000010000 */
[----:B------:R-:W-:Y:S01]  /*11ac0*/  PRMT R18, R216, 0x7632, R18 ;  /* 0x00007632d8127816 */ /* 0x000fe20000000012 */
[C---:B------:R-:W-:Y:S01]  /*11ad0*/  HMMA.16816.F32.BF16 R96, R4.reuse, R190, R96 ;  /* 0x000000be0460723c */ /* 0x040fe20000041860 */
[----:B------:R-:W-:Y:S01]  /*11ae0*/  PRMT R26, R16, 0x5410, R26 ;  /* 0x00005410101a7816 */ /* 0x000fe2000000001a */
[----:B------:R-:W-:Y:S01]  /*11af0*/  FADD.FTZ R215, R194, R215 ;  /* 0x000000d7c2d77221 */ /* 0x000fe20000010000 */
[----:B------:R-:W-:Y:S01]  /*11b00*/  F2FP.BF16.F32.PACK_AB R16, R217, R218 ;  /* 0x000000dad910723e */ /* 0x000fe200000010ff */
[----:B------:R-:W-:Y:S01]  /*11b10*/  FADD.FTZ R227, R213, R227 ;  /* 0x000000e3d5e37221 */ /* 0x000fe20000010000 */
[----:B------:R-:W-:Y:S01]  /*11b20*/  LOP3.LUT R18, R18, 0xff, RZ, 0xc0, !PT ;  /* 0x000000ff12127812 */ /* 0x000fe200078ec0ff */
[----:B------:R-:W-:Y:S01]  /*11b30*/  FADD.FTZ R215, R182, R215 ;  /* 0x000000d7b6d77221 */ /* 0x000fe20000010000 */
[----:B------:R-:W-:Y:S01]  /*11b40*/  SHF.R.U32.HI R27, RZ, 0x18, R216 ;  /* 0x00000018ff1b7819 */ /* 0x000fe200000116d8 */
[----:B--2---:R-:W-:Y:S01]  /*11b50*/  HMMA.16816.F32.BF16 R124, R4, R20, R124 ;  /* 0x00000014047c723c */ /* 0x004fe2000004187c */
[----:B------:R-:W-:Y:S01]  /*11b60*/  PRMT R190, R16, 0x7610, R190 ;  /* 0x0000761010be7816 */ /* 0x000fe200000000be */
[----:B------:R-:W-:Y:S01]  /*11b70*/  FADD.FTZ R215, R178, R215 ;  /* 0x000000d7b2d77221 */ /* 0x000fe20000010000 */
[----:B------:R-:W-:-:S02]  /*11b80*/  PRMT R191, R16, 0x7632, R191 ;  /* 0x0000763210bf7816 */ /* 0x000fc400000000bf */
[----:B------:R-:W-:Y:S01]  /*11b90*/  PRMT R27, R18, 0x5410, R27 ;  /* 0x00005410121b7816 */ /* 0x000fe2000000001b */
[----:B------:R-:W-:Y:S01]  /*11ba0*/  @!P5 HFMA2.BF16_V2 R30, -RZ.H0_H0, RZ.H0_H0, -R190.H0_H0 ;  /* 0x200000ffff1ed231 */ /* 0x000fe200003409be */
[----:B------:R-:W1:Y:S01]  /*11bb0*/  LDSM.16.MT88.4 R16, [R230+0x19800] ;  /* 0x01980000e610783b */ /* 0x000e620000004200 */
[----:B------:R-:W-:Y:S01]  /*11bc0*/  HMMA.16816.F32.BF16 R128, R4, R22, R128 ;  /* 0x000000160480723c */ /* 0x000fe20000041880 */
[----:B------:R-:W-:Y:S01]  /*11bd0*/  @!P1 HFMA2.BF16_V2 R29, -RZ.H0_H0, RZ.H0_H0, -R191.H0_H0 ;  /* 0x200000ffff1d9231 */ /* 0x000fe200003409bf */
[----:B------:R-:W-:Y:S01]  /*11be0*/  F2FP.BF16.F32.PACK_AB R7, R210, R213 ;  /* 0x000000d5d207723e */ /* 0x000fe200000010ff */
[----:B------:R-:W2:Y:S01]  /*11bf0*/  LDSM.16.MT88.4 R20, [R230+0x1b800] ;  /* 0x01b80000e614783b */ /* 0x000ea20000004200 */
[----:B------:R-:W-:Y:S01]  /*11c00*/  F2FP.BF16.F32.PACK_AB R6, R206, R207 ;  /* 0x000000cfce06723e */ /* 0x000fe200000010ff */
[----:B------:R-:W-:Y:S01]  /*11c10*/  FADD.FTZ R177, R177, R215 ;  /* 0x000000d7b1b17221 */ /* 0x000fe20000010000 */
[----:B------:R-:W-:Y:S02]  /*11c20*/  LOP3.LUT R24, R24, 0xff00ff, RZ, 0xc0, !PT ;  /* 0x00ff00ff18187812 */ /* 0x000fe400078ec0ff */
[----:B------:R-:W-:Y:S01]  /*11c30*/  @!P6 PRMT R189, R28, 0x5410, RZ ;  /* 0x000054101cbde816 */ /* 0x000fe200000000ff */
[----:B------:R-:W-:Y:S01]  /*11c40*/  FADD.FTZ R177, R199, R177 ;  /* 0x000000b1c7b17221 */ /* 0x000fe20000010000 */
[----:B------:R-:W-:-:S02]  /*11c50*/  PRMT R28, R190, 0x5410, R191 ;  /* 0x00005410be1c7816 */ /* 0x000fc400000000bf */
[C---:B------:R-:W-:Y:S01]  /*11c60*/  PRMT R208, R7.reuse, 0x7610, R208 ;  /* 0x0000761007d07816 */ /* 0x040fe200000000d0 */
[----:B------:R-:W-:Y:S01]  /*11c70*/  FADD.FTZ R198, R198, R177 ;  /* 0x000000b1c6c67221 */ /* 0x000fe20000010000 */
[----:B------:R-:W-:Y:S02]  /*11c80*/  PRMT R209, R7, 0x7632, R209 ;  /* 0x0000763207d17816 */ /* 0x000fe400000000d1 */
[----:B------:R-:W-:Y:S01]  /*11c90*/  PRMT R211, R6, 0x7610, R211 ;  /* 0x0000761006d37816 */ /* 0x000fe200000000d3 */
[----:B------:R-:W-:Y:S01]  /*11ca0*/  FADD.FTZ R198, R218, R198 ;  /* 0x000000c6dac67221 */ /* 0x000fe20000010000 */
[----:B------:R-:W-:Y:S01]  /*11cb0*/  PRMT R212, R6, 0x7632, R212 ;  /* 0x0000763206d47816 */ /* 0x000fe200000000d4 */
[----:B------:R-:W-:Y:S01]  /*11cc0*/  @P3 HFMA2.BF16_V2 R13, -RZ.H0_H0, RZ.H0_H0, -R209.H0_H0 ;  /* 0x200000ffff0d3231 */ /* 0x000fe200003409d1 */
[----:B------:R-:W-:Y:S01]  /*11cd0*/  @!P1 PRMT R191, R29, 0x5410, RZ ;  /* 0x000054101dbf9816 */ /* 0x000fe200000000ff */
[----:B------:R-:W-:Y:S01]  /*11ce0*/  @P0 HFMA2.BF16_V2 R12, -RZ.H0_H0, RZ.H0_H0, -R211.H0_H0 ;  /* 0x200000ffff0c0231 */ /* 0x000fe200003409d3 */
[--C-:B------:R-:W-:Y:S01]  /*11cf0*/  HSET2.LE.AND R29, R25, R231.reuse, PT ;  /* 0x000000e7191d7233 */ /* 0x100fe20003803000 */
[----:B------:R-:W-:Y:S01]  /*11d00*/  FADD.FTZ R198, R217, R198 ;  /* 0x000000c6d9c67221 */ /* 0x000fe20000010000 */
[--C-:B------:R-:W-:Y:S01]  /*11d10*/  HSET2.LE.AND R4, R26, R231.reuse, PT ;  /* 0x000000e71a047233 */ /* 0x100fe20003803000 */
[----:B------:R-:W-:Y:S01]  /*11d20*/  @!P4 HFMA2.BF16_V2 R14, -RZ.H0_H0, RZ.H0_H0, -R208.H0_H0 ;  /* 0x200000ffff0ec231 */ /* 0x000fe200003409d0 */
[--C-:B------:R-:W-:Y:S01]  /*11d30*/  HSET2.LE.AND R5, R27, R231.reuse, PT ;  /* 0x000000e71b057233 */ /* 0x100fe20003803000 */
[----:B------:R-:W-:Y:S01]  /*11d40*/  @P2 HFMA2.BF16_V2 R9, -RZ.H0_H0, RZ.H0_H0, -R212.H0_H0 ;  /* 0x200000ffff092231 */ /* 0x000fe200003409d4 */
[----:B------:R-:W-:Y:S01]  /*11d50*/  HSET2.LE.AND R231, R24, R231, PT ;  /* 0x000000e718e77233 */ /* 0x000fe20003803000 */
[----:B------:R-:W-:Y:S01]  /*11d60*/  FADD.FTZ R198, R207, R198 ;  /* 0x000000c6cfc67221 */ /* 0x000fe20000010000 */
[----:B------:R-:W-:Y:S01]  /*11d70*/  PRMT R6, R208, 0x5410, R209 ;  /* 0x00005410d0067816 */ /* 0x000fe200000000d1 */
[----:B------:R-:W3:Y:S01]  /*11d80*/  LDSM.16.MT88.4 R24, [R230+0x1d800] ;  /* 0x01d80000e618783b */ /* 0x000ee20000004200 */
[----:B------:R-:W-:-:S02]  /*11d90*/  PRMT R7, R211, 0x5410, R212 ;  /* 0x00005410d3077816 */ /* 0x000fc400000000d4 */
[----:B------:R-:W-:Y:S02]  /*11da0*/  LOP3.LUT R4, R220, R4, RZ, 0xc0, !PT ;  /* 0x00000004dc047212 */ /* 0x000fe400078ec0ff */
[----:B------:R-:W-:Y:S02]  /*11db0*/  LOP3.LUT R5, R28, R5, RZ, 0xc0, !PT ;  /* 0x000000051c057212 */ /* 0x000fe400078ec0ff */
[----:B------:R-:W-:Y:S02]  /*11dc0*/  LOP3.LUT R6, R6, R29, RZ, 0xc0, !PT ;  /* 0x0000001d06067212 */ /* 0x000fe400078ec0ff */
[----:B------:R-:W-:Y:S02]  /*11dd0*/  LOP3.LUT R7, R7, R231, RZ, 0xc0, !PT ;  /* 0x000000e707077212 */ /* 0x000fe400078ec0ff */
[----:B------:R-:W-:Y:S02]  /*11de0*/  @!P5 PRMT R190, R30, 0x5410, RZ ;  /* 0x000054101ebed816 */ /* 0x000fe400000000ff */
[----:B------:R-:W4:Y:S01]  /*11df0*/  LDSM.16.MT88.4 R28, [R229+0x1d800] ;  /* 0x01d80000e51c783b */ /* 0x000f220000004200 */
[----:B------:R-:W-:-:S02]  /*11e00*/  @P0 PRMT R211, R12, 0x5410, RZ ;  /* 0x000054100cd30816 */ /* 0x000fc400000000ff */
[----:B-1----:R-:W-:Y:S01]  /*11e10*/  HMMA.16816.F32.BF16 R132, R4, R16, R132 ;  /* 0x000000100484723c */ /* 0x002fe20000041884 */
[----:B------:R-:W-:Y:S02]  /*11e20*/  @P3 PRMT R209, R13, 0x5410, RZ ;  /* 0x000054100dd13816 */ /* 0x000fe400000000ff */
[----:B------:R-:W-:Y:S02]  /*11e30*/  @!P4 PRMT R208, R14, 0x5410, RZ ;  /* 0x000054100ed0c816 */ /* 0x000fe400000000ff */
[----:B------:R-:W-:-:S03]  /*11e40*/  @P2 PRMT R212, R9, 0x5410, RZ ;  /* 0x0000541009d42816 */ /* 0x000fc600000000ff */
        /* <DEDUP_REMOVED lines=29> */
[C---:B----4-:R-:W-:Y:S01]  /*12020*/  HMMA.16816.F32.BF16 R84, R4.reuse, R28, R84 ;  /* 0x0000001c0454723c */ /* 0x050fe20000041854 */
[----:B------:R-:W4:Y:S07]  /*12030*/  LDC R28, c[0x0][0x448] ;  /* 0x00011200ff1c7b82 */ /* 0x000f2e0000000800 */
[C---:B-1----:R-:W-:Y:S08]  /*12040*/  HMMA.16816.F32.BF16 R156, R4.reuse, R16, R156 ;  /* 0x00000010049c723c */ /* 0x042ff0000004189c */
[C---:B------:R-:W-:Y:S01]  /*12050*/  HMMA.16816.F32.BF16 R160, R4.reuse, R18, R160 ;  /* 0x0000001204a0723c */ /* 0x040fe200000418a0 */
[----:B------:R-:W1:Y:S07]  /*12060*/  LDSM.16.MT88.4 R16, [R204+0x7800] ;  /* 0x00780000cc10783b */ /* 0x000e6e0000004200 */
[----:B--2---:R-:W-:Y:S01]  /*12070*/  HMMA.16816.F32.BF16 R116, R4, R20, R116 ;  /* 0x000000140474723c */ /* 0x004fe20000041874 */
[----:B----4-:R-:W-:-:S04]  /*12080*/  IMAD.SHL.U32 R12, R28, 0x8, RZ ;  /* 0x000000081c0c7824 */ /* 0x010fc800078e00ff */
[----:B------:R-:W-:-:S03]  /*12090*/  IMAD.WIDE R12, R12, 0x2, R10 ;  /* 0x000000020c0c7825 */ /* 0x000fc600078e020a */
[C---:B------:R-:W-:Y:S01]  /*120a0*/  HMMA.16816.F32.BF16 R120, R4.reuse, R22, R120 ;  /* 0x000000160478723c */ /* 0x040fe20000041878 */
[----:B------:R-:W2:Y:S04]  /*120b0*/  LDSM.16.MT88.4 R20, [R204+0x5800] ;  /* 0x00580000cc14783b */ /* 0x000ea80000004200 */
[----:B------:R-:W-:Y:S03]  /*120c0*/  STG.E.U16 desc[UR28][R12.64+-0x100], R174 ;  /* 0xffff00ae0c007986 */ /* 0x000fe6000c10151c */
[C---:B------:R-:W-:Y:S01]  /*120d0*/  HMMA.16816.F32.BF16 R88, R4.reuse, R30, R88 ;  /* 0x0000001e0458723c */ /* 0x040fe20000041858 */
[----:B------:R-:W-:Y:S04]  /*120e0*/  STG.E.U16 desc[UR28][R12.64+-0xfe], R173 ;  /* 0xffff02ad0c007986 */ /* 0x000fe8000c10151c */
[----:B------:R-:W-:Y:S03]  /*120f0*/  STG.E.U16 desc[UR28][R10.64+-0xf0], R172 ;  /* 0xffff10ac0a007986 */ /* 0x000fe6000c10151c */
[C---:B---3--:R-:W-:Y:S01]  /*12100*/  HMMA.16816.F32.BF16 R60, R4.reuse, R24, R60 ;  /* 0x00000018043c723c */ /* 0x048fe2000004183c */
[----:B------:R-:W-:Y:S04]  /*12110*/  STG.E.U16 desc[UR28][R10.64+-0xee], R171 ;  /* 0xffff12ab0a007986 */ /* 0x000fe8000c10151c */
[----:B------:R-:W-:Y:S03]  /*12120*/  STG.E.U16 desc[UR28][R12.64+-0xf0], R170 ;  /* 0xffff10aa0c007986 */ /* 0x000fe6000c10151c */
[C---:B------:R-:W-:Y:S01]  /*12130*/  HMMA.16816.F32.BF16 R64, R4.reuse, R26, R64 ;  /* 0x0000001a0440723c */ /* 0x040fe20000041840 */
[----:B------:R-:W-:Y:S04]  /*12140*/  STG.E.U16 desc[UR28][R12.64+-0xee], R169 ;  /* 0xffff12a90c007986 */ /* 0x000fe8000c10151c */
[----:B------:R-:W-:Y:S03]  /*12150*/  STG.E.U16 desc[UR28][R10.64+-0xe0], R168 ;  /* 0xffff20a80a007986 */ /* 0x000fe6000c10151c */
[C---:B-1----:R-:W-:Y:S01]  /*12160*/  HMMA.16816.F32.BF16 R124, R4.reuse, R16, R124 ;  /* 0x00000010047c723c */ /* 0x042fe2000004187c */
[----:B------:R-:W-:Y:S04]  /*12170*/  STG.E.U16 desc[UR28][R10.64+-0xde], R167 ;  /* 0xffff22a70a007986 */ /* 0x000fe8000c10151c */
[----:B------:R-:W-:Y:S03]  /*12180*/  STG.E.U16 desc[UR28][R12.64+-0xe0], R166 ;  /* 0xffff20a60c007986 */ /* 0x000fe6000c10151c */
[C---:B------:R-:W-:Y:S01]  /*12190*/  HMMA.16816.F32.BF16 R128, R4.reuse, R18, R128 ;  /* 0x000000120480723c */ /* 0x040fe20000041880 */
[----:B------:R-:W-:Y:S04]  /*121a0*/  STG.E.U16 desc[UR28][R12.64+-0xde], R165 ;  /* 0xffff22a50c007986 */ /* 0x000fe8000c10151c */
[----:B------:R-:W-:Y:S03]  /*121b0*/  STG.E.U16 desc[UR28][R10.64+-0xd0], R164 ;  /* 0xffff30a40a007986 */ /* 0x000fe6000c10151c */
[C---:B--2---:R-:W-:Y:S01]  /*121c0*/  HMMA.16816.F32.BF16 R92, R4.reuse, R20, R92 ;  /* 0x00000014045c723c */ /* 0x044fe2000004185c */
[----:B------:R-:W-:Y:S04]  /*121d0*/  STG.E.U16 desc[UR28][R10.64+-0xce], R35 ;  /* 0xffff32230a007986 */ /* 0x000fe8000c10151c */
[----:B------:R-:W-:Y:S03]  /*121e0*/  STG.E.U16 desc[UR28][R12.64+-0xd0], R34 ;  /* 0xffff30220c007986 */ /* 0x000fe6000c10151c */
[----:B------:R-:W-:Y:S01]  /*121f0*/  HMMA.16816.F32.BF16 R96, R4, R22, R96 ;  /* 0x000000160460723c */ /* 0x000fe20000041860 */
[----:B------:R-:W-:Y:S01]  /*12200*/  IADD3 R4, P0, PT, R10, -0x180, RZ ;  /* 0xfffffe800a047810 */ /* 0x000fe20007f1e0ff */
[----:B------:R-:W-:Y:S01]  /*12210*/  STG.E.U16 desc[UR28][R12.64+-0xce], R33 ;  /* 0xffff32210c007986 */ /* 0x000fe2000c10151c */
[----:B------:R-:W-:Y:S01]  /*12220*/  FADD.FTZ R6, R210, R227 ;  /* 0x000000e3d2067221 */ /* 0x000fe20000010000 */
[----:B------:R-:W-:-:S02]  /*12230*/  FADD.FTZ R5, R206, R198 ;  /* 0x000000c6ce057221 */ /* 0x000fc40000010000 */
[----:B------:R-:W-:Y:S04]  /*12240*/  STG.E.U16 desc[UR28][R10.64+-0xc0], R32 ;  /* 0xffff40200a007986 */ /* 0x000fe8000c10151c */
[----:B------:R-:W-:Y:S04]  /*12250*/  STG.E.U16 desc[UR28][R10.64+-0xbe], R15 ;  /* 0xffff420f0a007986 */ /* 0x000fe8000c10151c */
[----:B------:R-:W-:Y:S04]  /*12260*/  STG.E.U16 desc[UR28][R12.64+-0xc0], R181 ;  /* 0xffff40b50c007986 */ /* 0x000fe8000c10151c */
[----:B------:R-:W-:Y:S04]  /*12270*/  STG.E.U16 desc[UR28][R12.64+-0xbe], R180 ;  /* 0xffff42b40c007986 */ /* 0x000fe8000c10151c */
[----:B------:R1:W-:Y:S04]  /*12280*/  STL [R1+0x30], R4 ;  /* 0x0000300401007387 */ /* 0x0003e80000100800 */
[----:B------:R3:W-:Y:S04]  /*12290*/  STG.E.U16 desc[UR28][R10.64+-0xb0], R196 ;  /* 0xffff50c40a007986 */ /* 0x0007e8000c10151c */
[----:B------:R3:W-:Y:S04]  /*122a0*/  STG.E.U16 desc[UR28][R10.64+-0xae], R193 ;  /* 0xffff52c10a007986 */ /* 0x0007e8000c10151c */
[----:B------:R3:W-:Y:S04]  /*122b0*/  STG.E.U16 desc[UR28][R12.64+-0xb0], R192 ;  /* 0xffff50c00c007986 */ /* 0x0007e8000c10151c */
[----:B------:R3:W-:Y:S04]  /*122c0*/  STG.E.U16 desc[UR28][R12.64+-0xae], R187 ;  /* 0xffff52bb0c007986 */ /* 0x0007e8000c10151c */
[----:B------:R3:W-:Y:S04]  /*122d0*/  STG.E.U16 desc[UR28][R10.64+-0xa0], R188 ;  /* 0xffff60bc0a007986 */ /* 0x0007e8000c10151c */
[----:B------:R3:W-:Y:S01]  /*122e0*/  STG.E.U16 desc[UR28][R10.64+-0x9e], R189 ;  /* 0xffff62bd0a007986 */ /* 0x0007e2000c10151c */
[----:B-1----:R-:W-:-:S03]  /*122f0*/  IADD3.X R4, PT, PT, R11, -0x1, RZ, P0, !PT ;  /* 0xffffffff0b047810 */ /* 0x002fc600007fe4ff */
[----:B------:R3:W-:Y:S04]  /*12300*/  STG.E.U16 desc[UR28][R12.64+-0xa0], R190 ;  /* 0xffff60be0c007986 */ /* 0x0007e8000c10151c */
[----:B------:R3:W-:Y:S04]  /*12310*/  STG.E.U16 desc[UR28][R12.64+-0x9e], R191 ;  /* 0xffff62bf0c007986 */ /* 0x0007e8000c10151c */
[----:B------:R3:W-:Y:S04]  /*12320*/  STL [R1+0x38], R6 ;  /* 0x0000380601007387 */ /* 0x0007e80000100800 */
[----:B------:R3:W-:Y:S04]  /*12330*/  STG.E.U16 desc[UR28][R10.64+-0x90], R208 ;  /* 0xffff70d00a007986 */ /* 0x0007e8000c10151c */
[----:B------:R3:W-:Y:S04]  /*12340*/  STG.E.U16 desc[UR28][R10.64+-0x8e], R209 ;  /* 0xffff72d10a007986 */ /* 0x0007e8000c10151c */
[----:B------:R3:W-:Y:S04]  /*12350*/  STL [R1+0x34], R5 ;  /* 0x0000340501007387 */ /* 0x0007e80000100800 */
[----:B------:R3:W-:Y:S04]  /*12360*/  STG.E.U16 desc[UR28][R12.64+-0x90], R211 ;  /* 0xffff70d30c007986 */ /* 0x0007e8000c10151c */
[----:B------:R3:W-:Y:S04]  /*12370*/  STG.E.U16 desc[UR28][R12.64+-0x8e], R212 ;  /* 0xffff72d40c007986 */ /* 0x0007e8000c10151c */
[----:B------:R3:W-:Y:S01]  /*12380*/  STL [R1+0x2c], R4 ;  /* 0x00002c0401007387 */ /* 0x0007e20000100800 */
[----:B------:R-:W-:Y:S05]  /*12390*/  BRA.U UP0, `(.L_x_2147) ;  /* 0x0000000100047547 */ /* 0x000fea000b800000 */
.L_x_2144:
[----:B------:R-:W-:-:S12]  /*123a0*/  UIADD3 UR24, UPT, UPT, UR23, -0x1, URZ ;  /* 0xffffffff17187890 */ /* 0x000fd8000fffe0ff */
.L_x_2147:
[----:B------:R-:W-:-:S09]  /*123b0*/  UISETP.GE.AND UP0, UPT, UR24, UR21, UPT ;  /* 0x000000151800728c */ /* 0x000fd2000bf06270 */
[----:B------:R-:W-:Y:S05]  /*123c0*/  BRA.U !UP0, `(.L_x_2148) ;  /* 0x0000005508bc7547 */ /* 0x000fea000b800000 */
[----:B---3--:R-:W-:Y:S01]  /*123d0*/  SHF.R.U32.HI R5, RZ, 0x1, R203 ;  /* 0x00000001ff057819 */ /* 0x008fe200000116cb */
[----:B--2---:R-:W1:Y:S01]  /*123e0*/  LDC R4, c[0x0][0x4f8] ;  /* 0x00013e00ff047b82 */ /* 0x004e620000000800 */
[----:B------:R-:W-:Y:S01]  /*123f0*/  LOP3.LUT P0, RZ, R203, 0x2, RZ, 0xc0, !PT ;  /* 0x00000002cbff7812 */ /* 0x000fe2000780c0ff */
[----:B------:R-:W-:Y:S01]  /*12400*/  IMAD.MOV.U32 R164, RZ, RZ, R0 ;  /* 0x000000ffffa47224 */ /* 0x000fe200078e0000 */
[----:B------:R-:W-:Y:S01]  /*12410*/  LOP3.LUT R5, R3, 0x8, R5, 0x78, !PT ;  /* 0x0000000803057812 */ /* 0x000fe200078e7805 */
[----:B------:R-:W2:Y:S01]  /*12420*/  S2R R203, SR_TID.X ;  /* 0x0000000000cb7919 */ /* 0x000ea20000002100 */
[----:B------:R-:W3:Y:S01]  /*12430*/  LDCU UR4, c[0x0][0x440] ;  /* 0x00008800ff0477ac */ /* 0x000ee20008000800 */
[----:B------:R-:W-:Y:S01]  /*12440*/  IMAD.MOV.U32 R199, RZ, RZ, 0x20 ;  /* 0x00000020ffc77424 */ /* 0x000fe200078e00ff */
[----:B------:R-:W-:Y:S01]  /*12450*/  LOP3.LUT R200, R5, 0x200, R8, 0xf8, !PT ;  /* 0x0000020005c87812 */ /* 0x000fe200078ef808 */
[----:B------:R-:W4:Y:S01]  /*12460*/  LDC R244, c[0x0][0x448] ;  /* 0x00011200fff47b82 */ /* 0x000f220000000800 */
[----:B------:R-:W-:Y:S01]  /*12470*/  IMAD.MOV.U32 R204, RZ, RZ, 0x40 ;  /* 0x00000040ffcc7424 */ /* 0x000fe200078e00ff */
[----:B------:R-:W-:Y:S01]  /*12480*/  UMOV UR6, 0x400 ;  /* 0x0000040000067882 */ /* 0x000fe20000000000 */
[----:B------:R-:W-:Y:S01]  /*12490*/  LEA R200, R200, UR5, 0x1 ;  /* 0x00000005c8c87c11 */ /* 0x000fe2000f8e08ff */
[----:B------:R-:W-:Y:S01]  /*124a0*/  IMAD.MOV.U32 R196, RZ, RZ, 0x20 ;  /* 0x00000020ffc47424 */ /* 0x000fe200078e00ff */
[----:B------:R-:W-:Y:S01]  /*124b0*/  SEL R199, R199, 0xffffffe0, !P0 ;  /* 0xffffffe0c7c77807 */ /* 0x000fe20004000000 */
[----:B------:R-:W-:Y:S01]  /*124c0*/  IMAD.MOV.U32 R3, RZ, RZ, R2 ;  /* 0x000000ffff037224 */ /* 0x000fe200078e0002 */
[----:B------:R-:W1:Y:S01]  /*124d0*/  LDCU UR14, c[0x0][0x440] ;  /* 0x00008800ff0e77ac */ /* 0x000e620008000800 */
[C---:B------:R-:W-:Y:S01]  /*124e0*/  VIADD R0, R200.reuse, 0x18000 ;  /* 0x00018000c8007836 */ /* 0x040fe20000000000 */
[----:B------:R-:W5:Y:S01]  /*124f0*/  S2UR UR10, SR_CgaCtaId ;  /* 0x00000000000a79c3 */ /* 0x000f620000008800 */
[----:B------:R-:W-:Y:S01]  /*12500*/  VIADD R241, R247, 0x8 ;  /* 0x00000008f7f17836 */ /* 0x000fe20000000000 */
[----:B------:R-:W1:Y:S01]  /*12510*/  LDCU.U8 UR11, c[0x0][0x4f8] ;  /* 0x00009f00ff0b77ac */ /* 0x000e620008000000 */
[----:B------:R-:W-:Y:S01]  /*12520*/  IMAD.IADD R199, R200, 0x1, R199 ;  /* 0x00000001c8c77824 */ /* 0x000fe200078e02c7 */
[----:B------:R1:W-:Y:S01]  /*12530*/  STL [R1+0x18], R0 ;  /* 0x0000180001007387 */ /* 0x0003e20000100800 */
[----:B---3--:R-:W-:Y:S01]  /*12540*/  ISETP.GE.AND P3, PT, R201, UR4, PT ;  /* 0x00000004c9007c0c */ /* 0x008fe2000bf66270 */
[----:B------:R-:W3:Y:S02]  /*12550*/  LDCU UR4, c[0x0][0x45c] ;  /* 0x00008b80ff0477ac */ /* 0x000ee40008000800 */
[----:B------:R-:W3:Y:S01]  /*12560*/  LDC.64 R208, c[0x0][0x3c0] ;  /* 0x0000f000ffd07b82 */ /* 0x000ee20000000a00 */
[----:B-1----:R-:W-:-:S05]  /*12570*/  LOP3.LUT R4, R4, 0xff, RZ, 0xc0, !PT ;  /* 0x000000ff04047812 */ /* 0x002fca00078ec0ff */
[----:B------:R-:W-:Y:S02]  /*12580*/  IMAD R243, R4, 0x10000, R4 ;  /* 0x0001000004f37824 */ /* 0x000fe400078e0204 */
[----:B----4-:R-:W-:Y:S02]  /*12590*/  IMAD.SHL.U32 R244, R244, 0x8, RZ ;  /* 0x00000008f4f47824 */ /* 0x010fe400078e00ff */
[C---:B--2---:R-:W-:Y:S01]  /*125a0*/  IMAD.SHL.U32 R198, R203.reuse, 0x40, RZ ;  /* 0x00000040cbc67824 */ /* 0x044fe200078e00ff */
[C---:B------:R-:W-:Y:S01]  /*125b0*/  LOP3.LUT P2, RZ, R203.reuse, 0x4, RZ, 0xc0, !PT ;  /* 0x00000004cbff7812 */ /* 0x040fe2000784c0ff */
[C---:B------:R-:W-:Y:S01]  /*125c0*/  IMAD.SHL.U32 R242, R203.reuse, 0x20, RZ ;  /* 0x00000020cbf27824 */ /* 0x040fe200078e00ff */
[----:B------:R-:W-:Y:S02]  /*125d0*/  LOP3.LUT P0, RZ, R203, 0x2, RZ, 0xc0, !PT ;  /* 0x00000002cbff7812 */ /* 0x000fe4000780c0ff */
[----:B------:R-:W-:Y:S01]  /*125e0*/  SEL R204, R204, 0xffffffc0, !P2 ;  /* 0xffffffc0cccc7807 */ /* 0x000fe20005000000 */
[----:B-----5:R-:W-:Y:S01]  /*125f0*/  ULEA UR10, UR10, UR6, 0x18 ;  /* 0x000000060a0a7291 */ /* 0x020fe2000f8ec0ff */
[----:B------:R-:W-:-:S02]  /*12600*/  SEL R196, R196, 0xffffffe0, !P0 ;  /* 0xffffffe0c4c47807 */ /* 0x000fc40004000000 */
[----:B------:R-:W-:Y:S01]  /*12610*/  LOP3.LUT R197, R198, 0x400, RZ, 0xc0, !PT ;  /* 0x00000400c6c57812 */ /* 0x000fe200078ec0ff */
[----:B------:R-:W-:Y:S08]  /*12620*/  BRA `(.L_x_2149) ;  /* 0x0000000000f07947 */ /* 0x000ff00003800000 */
.L_x_2151:
[----:B------:R-:W2:Y:S01]  /*12630*/  LDL R206, [R1+0x1c] ;  /* 0x00001c0001ce7983 */ /* 0x000ea20000100800 */
[----:B------:R-:W1:Y:S01]  /*12640*/  LDC.64 R4, c[0x0][0x3b8] ;  /* 0x0000ee00ff047b82 */ /* 0x000e620000000a00 */
[----:B------:R-:W-:Y:S01]  /*12650*/  UIADD3 UR7, UPT, UPT, UR24, -0x1, URZ ;  /* 0xffffffff18077890 */ /* 0x000fe2000fffe0ff */
[----:B------:R-:W-:Y:S02]  /*12660*/  ISETP.GE.AND P3, PT, R201, UR14, PT ;  /* 0x0000000ec9007c0c */ /* 0x000fe4000bf66270 */
[----:B--2---:R-:W-:Y:S03]  /*12670*/  LOP3.LUT R23, R206, 0x1f8, RZ, 0xc0, !PT ;  /* 0x000001f8ce177812 */ /* 0x004fe600078ec0ff */
[----:B-1----:R-:W-:Y:S01]  /*12680*/  IMAD.WIDE.U32 R34, R4, UR7, RZ ;  /* 0x0000000704227c25 */ /* 0x002fe2000f8e00ff */
[----:B------:R-:W-:Y:S03]  /*12690*/  LOP3.LUT R23, R23, 0x38, R203, 0x78, !PT ;  /* 0x0000003817177812 */ /* 0x000fe600078e78cb */
[----:B------:R-:W-:Y:S02]  /*126a0*/  IMAD R28, R5, UR7, R35 ;  /* 0x00000007051c7c24 */ /* 0x000fe4000f8e0223 */
[C---:B------:R-:W-:Y:S01]  /*126b0*/  IMAD.SHL.U32 R22, R34.reuse, 0x40, RZ ;  /* 0x0000004022167824 */ /* 0x040fe200078e00ff */
[----:B------:R-:W-:Y:S02]  /*126c0*/  LOP3.LUT R23, R23, 0x1e00, R206, 0xf8, !PT ;  /* 0x00001e0017177812 */ /* 0x000fe400078ef8ce */
[--C-:B------:R-:W-:Y:S02]  /*126d0*/  SHF.L.U64.HI R27, R34, 0x6, R28.reuse ;  /* 0x00000006221b7819 */ /* 0x100fe4000001021c */
[C---:B------:R-:W-:Y:S02]  /*126e0*/  LEA R22, P5, R4.reuse, R22, 0x5 ;  /* 0x0000001604167211 */ /* 0x040fe400078a28ff */
[----:B------:R-:W-:Y:S02]  /*126f0*/  LEA R252, R23, UR5, 0x1 ;  /* 0x0000000517fc7c11 */ /* 0x000fe4000f8e08ff */
        /* <DEDUP_REMOVED lines=47> */
.L_x_2149:
[----:B------:R-:W-:Y:S04]  /*129f0*/  DEPBAR.LE SB0, 0x0 ;  /* 0x000080000000791a */ /* 0x000fe80000000000 */
[----:B------:R-:W-:Y:S01]  /*12a00*/  BAR.SYNC.DEFER_BLOCKING 0x0 ;  /* 0x0000000000007b1d */ /* 0x000fe20000010000 */
[----:B------:R-:W-:Y:S01]  /*12a10*/  IMAD.SHL.U32 R0, R203, 0x8, RZ ;  /* 0x00000008cb007824 */ /* 0x000fe200078e00ff */
[----:B------:R-:W-:Y:S01]  /*12a20*/  LOP3.LUT R202, R242, 0x7c00, RZ, 0xc0, !PT ;  /* 0x00007c00f2ca7812 */ /* 0x000fe200078ec0ff */
[----:B---3--:R-:W-:Y:S01]  /*12a30*/  IMAD.WIDE.U32 R12, R208, UR24, RZ ;  /* 0x00000018d00c7c25 */ /* 0x008fe2000f8e00ff */
[----:B------:R-:W-:Y:S01]  /*12a40*/  SHF.R.U32.HI R205, RZ, 0x1, R203 ;  /* 0x00000001ffcd7819 */ /* 0x000fe200000116cb */
[----:B------:R-:W-:Y:S01]  /*12a50*/  USHF.L.U32 UR7, UR24, 0x1, URZ ;  /* 0x0000000118077899 */ /* 0x000fe200080006ff */
[----:B------:R-:W-:Y:S01]  /*12a60*/  LOP3.LUT R201, R0, 0x38, RZ, 0xc0, !PT ;  /* 0x0000003800c97812 */ /* 0x000fe200078ec0ff */
[----:B------:R-:W-:Y:S01]  /*12a70*/  IMAD R8, R209, UR24, R13 ;  /* 0x00000018d1087c24 */ /* 0x000fe2000f8e020d */
[C---:B------:R-:W-:Y:S01]  /*12a80*/  LEA R10, P1, R12.reuse, R249, 0x7 ;  /* 0x000000f90c0a7211 */ /* 0x040fe200078238ff */
[C---:B------:R-:W-:Y:S01]  /*12a90*/  IMAD.SHL.U32 R7, R12.reuse, 0x40, RZ ;  /* 0x000000400c077824 */ /* 0x040fe200078e00ff */
[----:B------:R-:W-:Y:S01]  /*12aa0*/  LOP3.LUT R15, R201, 0x40, RZ, 0xfc, !PT ;  /* 0x00000040c90f7812 */ /* 0x000fe200078efcff */
[----:B------:R1:W-:Y:S01]  /*12ab0*/  STL [R1+0x1c], R0 ;  /* 0x00001c0001007387 */ /* 0x0003e20000100800 */
[CCC-:B------:R-:W-:Y:S01]  /*12ac0*/  LEA.HI.X R11, R12.reuse, R248.reuse, R8.reuse, 0x7, P1 ;  /* 0x000000f80c0b7211 */ /* 0x1c0fe200008f3c08 */
[----:B------:R-:W-:Y:S01]  /*12ad0*/  UMOV UR5, UR10 ;  /* 0x0000000a00057c82 */ /* 0x000fe20008000000 */
[----:B------:R-:W-:Y:S02]  /*12ae0*/  ISETP.GE.AND P4, PT, R15, UR14, PT ;  /* 0x0000000e0f007c0c */ /* 0x000fe4000bf86270 */
[----:B------:R-:W-:Y:S01]  /*12af0*/  STL [R1+0x28], R15 ;  /* 0x0000280f01007387 */ /* 0x000fe20000100800 */
[----:B------:R-:W-:Y:S01]  /*12b00*/  LOP3.LUT R14, R201, 0x80, RZ, 0xfc, !PT ;  /* 0x00000080c90e7812 */ /* 0x000fe200078efcff */
[----:B------:R-:W-:Y:S01]  /*12b10*/  UIADD3 UR12, UPT, UPT, UR34, 0x3c6ef372, URZ ;  /* 0x3c6ef372220c7890 */ /* 0x000fe2000fffe0ff */
[----:B------:R-:W-:Y:S01]  /*12b20*/  SHF.L.U64.HI R5, R12, 0x6, R8 ;  /* 0x000000060c057819 */ /* 0x000fe20000010208 */
[----:B------:R-:W-:Y:S01]  /*12b30*/  UIADD3 UR13, UPT, UPT, UR34, -0x61c88647, URZ ;  /* 0x9e3779b9220d7890 */ /* 0x000fe2000fffe0ff */
[----:B------:R-:W-:Y:S01]  /*12b40*/  LEA R7, P0, R208, R7, 0x5 ;  /* 0x00000007d0077211 */ /* 0x000fe200078028ff */
[----:B------:R-:W-:Y:S01]  /*12b50*/  STL [R1+0x24], R14 ;  /* 0x0000240e01007387 */ /* 0x000fe20000100800 */
[----:B------:R-:W-:Y:S01]  /*12b60*/  ISETP.GE.AND P1, PT, R14, UR14, PT ;  /* 0x0000000e0e007c0c */ /* 0x000fe2000bf26270 */
[----:B------:R-:W-:Y:S01]  /*12b70*/  UISETP.GT.AND UP0, UPT, UR24, UR21, UPT ;  /* 0x000000151800728c */ /* 0x000fe2000bf04270 */
[----:B------:R-:W-:Y:S02]  /*12b80*/  LEA.HI.X R5, R208, R5, R209, 0x5, P0 ;  /* 0x00000005d0057211 */ /* 0x000fe400000f2cd1 */
[----:B------:R-:W-:Y:S01]  /*12b90*/  @!PT LDS RZ, [RZ] ;  /* 0x00000000fffff984 */ /* 0x000fe20000000800 */
[----:B------:R-:W-:Y:S01]  /*12ba0*/  @!PT LDS RZ, [RZ] ;  /* 0x00000000fffff984 */ /* 0x000fe20000000800 */
[----:B------:R-:W-:Y:S01]  /*12bb0*/  @!PT LDS RZ, [RZ] ;  /* 0x00000000fffff984 */ /* 0x000fe20000000800 */
[----:B------:R-:W-:Y:S01]  /*12bc0*/  @!P3 LDGSTS.E.BYPASS.LTC128B.128 [R252+0x18000], desc[UR28][R10.64] ;  /* 0x180000000afcbfae */ /* 0x000fe2000b981a1c */
[----:B------:R-:W-:Y:S01]  /*12bd0*/  LEA R6, P0, R7, R249, 0x1 ;  /* 0x000000f907067211 */ /* 0x000fe200078008ff */
[----:B------:R-:W-:Y:S01]  /*12be0*/  UIADD3 UR8, UPT, UPT, UR35, 0x76cf5d0a, URZ ;  /* 0x76cf5d0a23087890 */ /* 0x000fe2000fffe0ff */
[----:B------:R-:W-:Y:S02]  /*12bf0*/  LOP3.LUT R9, R201, 0xc0, RZ, 0xfc, !PT ;  /* 0x000000c0c9097812 */ /* 0x000fe400078efcff */
[----:B------:R-:W-:Y:S01]  /*12c00*/  @P3 STS.128 [R252+0x18000], RZ ;  /* 0x018000fffc003388 */ /* 0x000fe20000000c00 */
[----:B------:R-:W-:Y:S01]  /*12c10*/  LEA.HI.X R7, R7, R248, R5, 0x1, P0 ;  /* 0x000000f807077211 */ /* 0x000fe200000f0c05 */
[----:B------:R-:W-:Y:S01]  /*12c20*/  UIADD3 UR6, UPT, UPT, UR35, 0x32370b8f, URZ ;  /* 0x32370b8f23067890 */ /* 0x000fe2000fffe0ff */
[----:B------:R-:W-:Y:S02]  /*12c30*/  ISETP.GE.AND P0, PT, R9, UR14, PT ;  /* 0x0000000e09007c0c */ /* 0x000fe4000bf06270 */
[----:B------:R-:W-:Y:S01]  /*12c40*/  @!PT LDS RZ, [RZ] ;  /* 0x00000000fffff984 */ /* 0x000fe20000000800 */
[----:B------:R-:W-:Y:S01]  /*12c50*/  @!PT LDS RZ, [RZ] ;  /* 0x00000000fffff984 */ /* 0x000fe20000000800 */
[----:B------:R-:W-:Y:S01]  /*12c60*/  @!PT LDS RZ, [RZ] ;  /* 0x00000000fffff984 */ /* 0x000fe20000000800 */
[----:B------:R-:W-:Y:S01]  /*12c70*/  @!P4 LDGSTS.E.BYPASS.LTC128B.128 [R252+0x1a000], desc[UR28][R10.64+0x80] ;  /* 0x1a0000800afccfae */ /* 0x000fe2000b981a1c */
[--C-:B----4-:R-:W-:Y:S02]  /*12c80*/  LOP3.LUT R4, R201, 0x1c0, R198.reuse, 0xf8, !PT ;  /* 0x000001c0c9047812 */ /* 0x110fe400078ef8c6 */
[----:B------:R-:W-:Y:S02]  /*12c90*/  LOP3.LUT R2, R202, 0x200, R198, 0xf8, !PT ;  /* 0x00000200ca027812 */ /* 0x000fe400078ef8c6 */
[----:B------:R-:W-:Y:S01]  /*12ca0*/  @P4 STS.128 [R252+0x1a000], RZ ;  /* 0x01a000fffc004388 */ /* 0x000fe20000000c00 */
[----:B-1----:R-:W-:Y:S02]  /*12cb0*/  LOP3.LUT R0, R205, 0x8, RZ, 0xc0, !PT ;  /* 0x00000008cd007812 */ /* 0x002fe400078ec0ff */
[----:B------:R-:W-:Y:S02]  /*12cc0*/  LOP3.LUT R167, R4, 0x8, R203, 0x78, !PT ;  /* 0x0000000804a77812 */ /* 0x000fe400078e78cb */
[----:B------:R-:W-:Y:S01]  /*12cd0*/  @!PT LDS RZ, [RZ] ;  /* 0x00000000fffff984 */ /* 0x000fe20000000800 */
[----:B------:R-:W-:Y:S01]  /*12ce0*/  @!PT LDS RZ, [RZ] ;  /* 0x00000000fffff984 */ /* 0x000fe20000000800 */
[----:B------:R-:W-:Y:S01]  /*12cf0*/  @!PT LDS RZ, [RZ] ;  /* 0x00000000fffff984 */ /* 0x000fe20000000800 */
[----:B------:R-:W-:Y:S01]  /*12d00*/  @!P1 LDGSTS.E.BYPASS.LTC128B.128 [R252+0x1c000], desc[UR28][R10.64+0x100] ;  /* 0x1c0001000afc9fae */ /* 0x000fe2000b981a1c */
[----:B------:R-:W-:Y:S04]  /*12d10*/  LOP3.LUT R0, R2, R4, R0, 0xf6, !PT ;  /* 0x0000000402007212 */ /* 0x000fe800078ef600 */
[----:B------:R-:W-:Y:S01]  /*12d20*/  @P1 STS.128 [R252+0x1c000], RZ ;  /* 0x01c000fffc001388 */ /* 0x000fe20000000c00 */
[----:B------:R-:W-:Y:S01]  /*12d30*/  IMAD R167, R167, 0x2, R197 ;  /* 0x00000002a7a77824 */ /* 0x000fe200078e02c5 */
[----:B------:R-:W-:Y:S03]  /*12d40*/  LEA R193, R0, UR5, 0x1 ;  /* 0x0000000500c17c11 */ /* 0x000fe6000f8e08ff */
[----:B------:R-:W-:Y:S01]  /*12d50*/  @!PT LDS RZ, [RZ] ;  /* 0x00000000fffff984 */ /* 0x000fe20000000800 */
[----:B------:R-:W-:Y:S01]  /*12d60*/  @!PT LDS RZ, [RZ] ;  /* 0x00000000fffff984 */ /* 0x000fe20000000800 */
[----:B------:R-:W-:Y:S01]  /*12d70*/  @!PT LDS RZ, [RZ] ;  /* 0x00000000fffff984 */ /* 0x000fe20000000800 */
[----:B------:R1:W-:Y:S01]  /*12d80*/  @!P0 LDGSTS.E.BYPASS.LTC128B.128 [R252+0x1e000], desc[UR28][R10.64+0x180] ;  /* 0x1e0001800afc8fae */ /* 0x0003e2000b981a1c */
[----:B------:R-:W-:Y:S02]  /*12d90*/  VIADD R2, R167, UR5 ;  /* 0x00000005a7027c36 */ /* 0x000fe40008000000 */
[C-C-:B------:R-:W-:Y:S02]  /*12da0*/  IMAD.IADD R165, R193.reuse, 0x1, R196.reuse ;  /* 0x00000001c1a57824 */ /* 0x140fe400078e02c4 */
[----:B------:R-:W-:Y:S01]  /*12db0*/  @P0 STS.128 [R252+0x1e000], RZ ;  /* 0x01e000fffc000388 */ /* 0x000fe20000000c00 */
[C---:B------:R-:W-:Y:S02]  /*12dc0*/  IMAD.IADD R192, R2.reuse, 0x1, R196 ;  /* 0x0000000102c07824 */ /* 0x040fe400078e02c4 */
[--C-:B------:R-:W-:Y:S02]  /*12dd0*/  IMAD.IADD R166, R193, 0x1, R204.reuse ;  /* 0x00000001c1a67824 */ /* 0x100fe400078e02cc */
[----:B------:R-:W-:Y:S01]  /*12de0*/  @!PT LDS RZ, [RZ] ;  /* 0x00000000fffff984 */ /* 0x000fe20000000800 */
[----:B------:R-:W-:Y:S01]  /*12df0*/  @!PT LDS RZ, [RZ] ;  /* 0x00000000fffff984 */ /* 0x000fe20000000800 */
[----:B------:R-:W-:Y:S01]  /*12e00*/  @!PT LDS RZ, [RZ] ;  /* 0x00000000fffff984 */ /* 0x000fe20000000800 */
[----:B------:R-:W-:Y:S01]  /*12e10*/  @!P3 LDGSTS.E.BYPASS.LTC128B.128 [R252+0x19000], desc[UR28][R6.64] ;  /* 0x1900000006fcbfae */ /* 0x000fe2000b981a1c */
[----:B------:R-:W-:Y:S02]  /*12e20*/  IMAD.IADD R2, R2, 0x1, R204 ;  /* 0x0000000102027824 */ /* 0x000fe400078e02cc */
[C---:B------:R-:W-:Y:S02]  /*12e30*/  IMAD.IADD R206, R196.reuse, 0x1, R166 ;  /* 0x00000001c4ce7824 */ /* 0x040fe400078e02a6 */
[----:B------:R-:W-:Y:S01]  /*12e40*/  @P3 STS.128 [R252+0x19000], RZ ;  /* 0x019000fffc003388 */ /* 0x000fe20000000c00 */
[----:B------:R-:W-:Y:S04]  /*12e50*/  IMAD.IADD R0, R196, 0x1, R2 ;  /* 0x00000001c4007824 */ /* 0x000fe800078e0202 */
        /* <DEDUP_REMOVED lines=15> */
[----:B------:R-:W-:Y:S05]  /*12f50*/  STL [R1+0x20], R9 ;  /* 0x0000200901007387 */ /* 0x000fea0000100800 */
[----:B------:R-:W-:Y:S05]  /*12f60*/  LDSM.16.M88.4 R32, [R193] ;  /* 0x00000000c120783b */ /* 0x000fea0000000200 */
[----:B-1----:R-:W2:Y:S05]  /*12f70*/  LDSM.16.M88.4 R8, [R167+UR5+0x10000] ;  /* 0x01000005a708783b */ /* 0x002eaa0008000200 */
[----:B------:R-:W1:Y:S05]  /*12f80*/  LDSM.16.M88.4 R16, [R167+UR5+0x10800] ;  /* 0x01080005a710783b */ /* 0x000e6a0008000200 */
[----:B------:R-:W3:Y:S05]  /*12f90*/  LDSM.16.M88.4 R24, [R167+UR5+0x11000] ;  /* 0x01100005a718783b */ /* 0x000eea0008000200 */
[----:B------:R-:W0:Y:S05]  /*12fa0*/  LDGDEPBAR ;  /* 0x00000000000079af */ /* 0x000e2a0000000000 */
[----:B------:R-:W4:Y:S05]  /*12fb0*/  LDSM.16.M88.4 R168, [R167+UR5+0x11800] ;  /* 0x01180005a7a8783b */ /* 0x000f2a0008000200 */
[----:B------:R-:W-:Y:S05]  /*12fc0*/  LDSM.16.M88.4 R172, [R165] ;  /* 0x00000000a5ac783b */ /* 0x000fea0000000200 */
[----:B-----5:R-:W5:Y:S05]  /*12fd0*/  LDSM.16.M88.4 R176, [R192+0x10000] ;  /* 0x01000000c0b0783b */ /* 0x020f6a0000000200 */
[----:B------:R-:W5:Y:S05]  /*12fe0*/  LDSM.16.M88.4 R180, [R192+0x10800] ;  /* 0x01080000c0b4783b */ /* 0x000f6a0000000200 */
[----:B------:R-:W5:Y:S01]  /*12ff0*/  LDSM.16.M88.4 R184, [R192+0x11000] ;  /* 0x01100000c0b8783b */ /* 0x000f620000000200 */
[C---:B--2---:R-:W-:Y:S04]  /*13000*/  HMMA.16816.F32.BF16 R4, R32.reuse, R8, RZ ;  /* 0x000000082004723c */ /* 0x044fe800000418ff */
[----:B------:R-:W2:Y:S04]  /*13010*/  LDSM.16.M88.4 R188, [R192+0x11800] ;  /* 0x01180000c0bc783b */ /* 0x000ea80000000200 */
[C---:B------:R-:W-:Y:S08]  /*13020*/  HMMA.16816.F32.BF16 R8, R32.reuse, R10, RZ ;  /* 0x0000000a2008723c */ /* 0x040ff000000418ff */
[C---:B-1----:R-:W-:Y:S08]  /*13030*/  HMMA.16816.F32.BF16 R12, R32.reuse, R16, RZ ;  /* 0x00000010200c723c */ /* 0x042ff000000418ff */
[C---:B------:R-:W-:Y:S08]  /*13040*/  HMMA.16816.F32.BF16 R16, R32.reuse, R18, RZ ;  /* 0x000000122010723c */ /* 0x040ff000000418ff */
[C---:B---3--:R-:W-:Y:S08]  /*13050*/  HMMA.16816.F32.BF16 R20, R32.reuse, R24, RZ ;  /* 0x000000182014723c */ /* 0x048ff000000418ff */
[C---:B------:R-:W-:Y:S08]  /*13060*/  HMMA.16816.F32.BF16 R24, R32.reuse, R26, RZ ;  /* 0x0000001a2018723c */ /* 0x040ff000000418ff */
[C---:B----4-:R-:W-:Y:S08]  /*13070*/  HMMA.16816.F32.BF16 R28, R32.reuse, R168, RZ ;  /* 0x000000a8201c723c */ /* 0x050ff000000418ff */
[----:B------:R-:W-:Y:S01]  /*13080*/  HMMA.16816.F32.BF16 R32, R32, R170, RZ ;  /* 0x000000aa2020723c */ /* 0x000fe200000418ff */
[----:B------:R-:W-:Y:S07]  /*13090*/  LDSM.16.M88.4 R168, [R166] ;  /* 0x00000000a6a8783b */ /* 0x000fee0000000200 */
[C---:B-----5:R-:W-:Y:S08]  /*130a0*/  HMMA.16816.F32.BF16 R4, R172.reuse, R176, R4 ;  /* 0x000000b0ac04723c */ /* 0x060ff00000041804 */
        /* <DEDUP_REMOVED lines=10> */
[----:B------:R-:W2:Y:S05]  /*13150*/  LDSM.16.M88.4 R172, [R2+0x11800] ;  /* 0x0118000002ac783b */ /* 0x000eaa0000000200 */
[----:B------:R-:W-:Y:S02]  /*13160*/  LDSM.16.M88.4 R188, [R0+0x11000] ;  /* 0x0110000000bc783b */ /* 0x000fe40000000200 */
[C---:B-1----:R-:W-:Y:S08]  /*13170*/  HMMA.16816.F32.BF16 R4, R168.reuse, R176, R4 ;  /* 0x000000b0a804723c */ /* 0x042ff00000041804 */
[C---:B------:R-:W-:Y:S01]  /*13180*/  HMMA.16816.F32.BF16 R8, R168.reuse, R178, R8 ;  /* 0x000000b2a808723c */ /* 0x040fe20000041808 */
[----:B------:R-:W-:Y:S07]  /*13190*/  LDSM.16.M88.4 R176, [R206] ;  /* 0x00000000ceb0783b */ /* 0x000fee0000000200 */
[C---:B---3--:R-:W-:Y:S08]  /*131a0*/  HMMA.16816.F32.BF16 R12, R168.reuse, R180, R12 ;  /* 0x000000b4a80c723c */ /* 0x048ff0000004180c */
[C---:B------:R-:W-:Y:S01]  /*131b0*/  HMMA.16816.F32.BF16 R16, R168.reuse, R182, R16 ;  /* 0x000000b6a810723c */ /* 0x040fe20000041810 */
[----:B------:R-:W1:Y:S07]  /*131c0*/  LDSM.16.M88.4 R180, [R0+0x10000] ;  /* 0x0100000000b4783b */ /* 0x000e6e0000000200 */
[C---:B----4-:R-:W-:Y:S08]  /*131d0*/  HMMA.16816.F32.BF16 R20, R168.reuse, R184, R20 ;  /* 0x000000b8a814723c */ /* 0x050ff00000041814 */
[C---:B------:R-:W-:Y:S01]  /*131e0*/  HMMA.16816.F32.BF16 R24, R168.reuse, R186, R24 ;  /* 0x000000baa818723c */ /* 0x040fe20000041818 */
[----:B------:R-:W3:Y:S07]  /*131f0*/  LDSM.16.M88.4 R184, [R0+0x10800] ;  /* 0x0108000000b8783b */ /* 0x000eee0000000200 */
[C---:B--2---:R-:W-:Y:S08]  /*13200*/  HMMA.16816.F32.BF16 R28, R168.reuse, R172, R28 ;  /* 0x000000aca81c723c */ /* 0x044ff0000004181c */
[----:B------:R-:W-:Y:S01]  /*13210*/  HMMA.16816.F32.BF16 R32, R168, R174, R32 ;  /* 0x000000aea820723c */ /* 0x000fe20000041820 */
[----:B------:R-:W2:Y:S05]  /*13220*/  LDSM.16.M88.4 R168, [R0+0x11800] ;  /* 0x0118000000a8783b */ /* 0x000eaa0000000200 */
[----:B------:R-:W-:Y:S02]  /*13230*/  LDSM.16.M88.4 R172, [R193+0x4000] ;  /* 0x00400000c1ac783b */ /* 0x000fe40000000200 */
[C---:B-1----:R-:W-:Y:S08]  /*13240*/  HMMA.16816.F32.BF16 R4, R176.reuse, R180, R4 ;  /* 0x000000b4b004723c */ /* 0x042ff00000041804 */
[C---:B------:R-:W-:Y:S01]  /*13250*/  HMMA.16816.F32.BF16 R8, R176.reuse, R182, R8 ;  /* 0x000000b6b008723c */ /* 0x040fe20000041808 */
[----:B------:R-:W1:Y:S07]  /*13260*/  LDSM.16.M88.4 R180, [R167+UR5+0x12000] ;  /* 0x01200005a7b4783b */ /* 0x000e6e0008000200 */
[C---:B---3--:R-:W-:Y:S08]  /*13270*/  HMMA.16816.F32.BF16 R12, R176.reuse, R184, R12 ;  /* 0x000000b8b00c723c */ /* 0x048ff0000004180c */
[C---:B------:R-:W-:Y:S01]  /*13280*/  HMMA.16816.F32.BF16 R16, R176.reuse, R186, R16 ;  /* 0x000000bab010723c */ /* 0x040fe20000041810 */
[----:B------:R-:W3:Y:S07]  /*13290*/  LDSM.16.M88.4 R184, [R167+UR5+0x12800] ;  /* 0x01280005a7b8783b */ /* 0x000eee0008000200 */
[C---:B------:R-:W-:Y:S08]  /*132a0*/  HMMA.16816.F32.BF16 R20, R176.reuse, R188, R20 ;  /* 0x000000bcb014723c */ /* 0x040ff00000041814 */
[C---:B------:R-:W-:Y:S01]  /*132b0*/  HMMA.16816.F32.BF16 R24, R176.reuse, R190, R24 ;  /* 0x000000beb018723c */ /* 0x040fe20000041818 */
[----:B------:R-:W4:Y:S07]  /*132c0*/  LDSM.16.M88.4 R188, [R167+UR5+0x13000] ;  /* 0x01300005a7bc783b */ /* 0x000f2e0008000200 */
[C---:B--2---:R-:W-:Y:S08]  /*132d0*/  HMMA.16816.F32.BF16 R28, R176.reuse, R168, R28 ;  /* 0x000000a8b01c723c */ /* 0x044ff0000004181c */
[----:B------:R-:W-:Y:S01]  /*132e0*/  HMMA.16816.F32.BF16 R32, R176, R170, R32 ;  /* 0x000000aab020723c */ /* 0x000fe20000041820 */
[----:B------:R-:W2:Y:S05]  /*132f0*/  LDSM.16.M88.4 R168, [R167+UR5+0x13800] ;  /* 0x01380005a7a8783b */ /* 0x000eaa0008000200 */
[----:B------:R-:W-:Y:S02]  /*13300*/  LDSM.16.M88.4 R176, [R165+0x4000] ;  /* 0x00400000a5b0783b */ /* 0x000fe40000000200 */
        /* <DEDUP_REMOVED lines=45> */
[C---:B----4-:R-:W-:Y:S08]  /*135e0*/  HMMA.16816.F32.BF16 R20, R176.reuse, R188, R20 ;  /* 0x000000bcb014723c */ /* 0x050ff00000041814 */
        /* <DEDUP_REMOVED lines=66> */
[----:B------:R-:W4:Y:S05]  /*13a10*/  LDSM.16.M88.4 R188, [R192+0x17000] ;  /* 0x01700000c0bc783b */ /* 0x000f2a0000000200 */
[----:B------:R-:W5:Y:S02]  /*13a20*/  LDSM.16.M88.4 R192, [R192+0x17800] ;  /* 0x01780000c0c0783b */ /* 0x000f640000000200 */
[C---:B--2---:R-:W-:Y:S08]  /*13a30*/  HMMA.16816.F32.BF16 R28, R172.reuse, R168, R28 ;  /* 0x000000a8ac1c723c */ /* 0x044ff0000004181c */
[----:B------:R-:W-:Y:S01]  /*13a40*/  HMMA.16816.F32.BF16 R32, R172, R170, R32 ;  /* 0x000000aaac20723c */ /* 0x000fe20000041820 */
[----:B------:R-:W-:Y:S05]  /*13a50*/  LDSM.16.M88.4 R168, [R166+0xc000] ;  /* 0x00c00000a6a8783b */ /* 0x000fea0000000200 */
[----:B------:R-:W2:Y:S02]  /*13a60*/  LDSM.16.M88.4 R172, [R2+0x16000] ;  /* 0x0160000002ac783b */ /* 0x000ea40000000200 */
        /* <DEDUP_REMOVED lines=8> */
[----:B------:R4:W3:Y:S07]  /*13af0*/  LDSM.16.M88.4 R188, [R2+0x17800] ;  /* 0x0178000002bc783b */ /* 0x0008ee0000000200 */
[C---:B-----5:R-:W-:Y:S08]  /*13b00*/  HMMA.16816.F32.BF16 R28, R176.reuse, R192, R28 ;  /* 0x000000c0b01c723c */ /* 0x060ff0000004181c */
[----:B------:R-:W-:Y:S01]  /*13b10*/  HMMA.16816.F32.BF16 R32, R176, R194, R32 ;  /* 0x000000c2b020723c */ /* 0x000fe20000041820 */
[----:B------:R-:W-:Y:S05]  /*13b20*/  LDSM.16.M88.4 R176, [R206+0xc000] ;  /* 0x00c00000ceb0783b */ /* 0x000fea0000000200 */
[----:B------:R-:W5:Y:S02]  /*13b30*/  LDSM.16.M88.4 R192, [R0+0x16000] ;  /* 0x0160000000c0783b */ /* 0x000f640000000200 */
[C---:B--2---:R-:W-:Y:S01]  /*13b40*/  HMMA.16816.F32.BF16 R4, R168.reuse, R172, R4 ;  /* 0x000000aca804723c */ /* 0x044fe20000041804 */
[----:B----4-:R-:W-:Y:S07]  /*13b50*/  IMAD.U32 R2, RZ, RZ, UR24 ;  /* 0x00000018ff027e24 */ /* 0x010fee000f8e00ff */
[C---:B------:R-:W-:Y:S01]  /*13b60*/  HMMA.16816.F32.BF16 R8, R168.reuse, R174, R8 ;  /* 0x000000aea808723c */ /* 0x040fe20000041808 */
[----:B------:R-:W2:Y:S07]  /*13b70*/  LDSM.16.M88.4 R172, [R0+0x16800] ;  /* 0x0168000000ac783b */ /* 0x000eae0000000200 */
[C---:B-1----:R-:W-:Y:S08]  /*13b80*/  HMMA.16816.F32.BF16 R12, R168.reuse, R180, R12 ;  /* 0x000000b4a80c723c */ /* 0x042ff0000004180c */
[C---:B------:R-:W-:Y:S01]  /*13b90*/  HMMA.16816.F32.BF16 R16, R168.reuse, R182, R16 ;  /* 0x000000b6a810723c */ /* 0x040fe20000041810 */
[----:B------:R-:W-:Y:S07]  /*13ba0*/  LDSM.16.M88.4 R180, [R0+0x17800] ;  /* 0x0178000000b4783b */ /* 0x000fee0000000200 */
[C---:B---3--:R-:W-:Y:S03]  /*13bb0*/  HMMA.16816.F32.BF16 R20, R168.reuse, R184, R20 ;  /* 0x000000b8a814723c */ /* 0x048fe60000041814 */
[----:B------:R-:W-:Y:S05]  /*13bc0*/  IMAD.SHL.U32 R184, R203, 0x2, RZ ;  /* 0x00000002cbb87824 */ /* 0x000fea00078e00ff */
[----:B------:R-:W-:Y:S01]  /*13bd0*/  LOP3.LUT R185, R184, 0x6, RZ, 0xc0, !PT ;  /* 0x00000006b8b97812 */ /* 0x000fe200078ec0ff */
[C---:B------:R-:W-:Y:S04]  /*13be0*/  HMMA.16816.F32.BF16 R24, R168.reuse, R186, R24 ;  /* 0x000000baa818723c */ /* 0x040fe80000041818 */
[----:B------:R-:W-:Y:S04]  /*13bf0*/  IMAD R2, R2, 0x40, R185 ;  /* 0x0000004002027824 */ /* 0x000fe800078e02b9 */
[C---:B------:R-:W-:Y:S03]  /*13c00*/  HMMA.16816.F32.BF16 R28, R168.reuse, R188, R28 ;  /* 0x000000bca81c723c */ /* 0x040fe6000004181c */
[CC--:B------:R-:W-:Y:S01]  /*13c10*/  ISETP.GT.AND P6, PT, R247.reuse, R2.reuse, PT ;  /* 0x00000002f700720c */ /* 0x0c0fe20003fc4270 */
[C---:B------:R-:W-:Y:S02]  /*13c20*/  VIADD R165, R2.reuse, 0x1 ;  /* 0x0000000102a57836 */ /* 0x040fe40000000000 */
[C---:B------:R-:W-:Y:S02]  /*13c30*/  VIADD R166, R2.reuse, 0x8 ;  /* 0x0000000802a67836 */ /* 0x040fe40000000000 */
[----:B------:R-:W-:Y:S01]  /*13c40*/  HMMA.16816.F32.BF16 R32, R168, R190, R32 ;  /* 0x000000bea820723c */ /* 0x000fe20000041820 */
[----:B------:R1:W3:Y:S01]  /*13c50*/  LDSM.16.M88.4 R168, [R0+0x17000] ;  /* 0x0170000000a8783b */ /* 0x0002e20000000200 */
[----:B------:R-:W-:Y:S04]  /*13c60*/  DEPBAR.LE SB0, 0x0 ;  /* 0x000080000000791a */ /* 0x000fe80000000000 */
[----:B------:R-:W-:Y:S01]  /*13c70*/  BAR.SYNC.DEFER_BLOCKING 0x0 ;  /* 0x0000000000007b1d */ /* 0x000fe20000010000 */
[-C--:B------:R-:W-:Y:S01]  /*13c80*/  ISETP.GT.AND P5, PT, R247, R165.reuse, PT ;  /* 0x000000a5f700720c */ /* 0x080fe20003fa4270 */
[C---:B-----5:R-:W-:Y:S05]  /*13c90*/  HMMA.16816.F32.BF16 R4, R176.reuse, R192, R4 ;  /* 0x000000c0b004723c */ /* 0x060fea0000041804 */
[----:B------:R-:W-:Y:S01]  /*13ca0*/  SHF.R.U32.HI R191, RZ, 0x5, R203 ;  /* 0x00000005ffbf7819 */ /* 0x000fe200000116cb */
[----:B------:R-:W-:Y:S02]  /*13cb0*/  VIADD R167, R2, 0x10 ;  /* 0x0000001002a77836 */ /* 0x000fe40000000000 */
[C---:B------:R-:W-:Y:S08]  /*13cc0*/  HMMA.16816.F32.BF16 R8, R176.reuse, R194, R8 ;  /* 0x000000c2b008723c */ /* 0x040ff00000041808 */
[C---:B--2---:R-:W-:Y:S03]  /*13cd0*/  HMMA.16816.F32.BF16 R12, R176.reuse, R172, R12 ;  /* 0x000000acb00c723c */ /* 0x044fe6000004180c */
[----:B------:R-:W-:Y:S01]  /*13ce0*/  FSEL R4, R4, -INF , !P6 ;  /* 0xff80000004047808 */ /* 0x000fe20007000000 */
[C---:B-1----:R-:W-:Y:S01]  /*13cf0*/  VIADD R0, R2.reuse, 0x9 ;  /* 0x0000000902007836 */ /* 0x042fe20000000000 */
[----:B------:R-:W-:Y:S01]  /*13d00*/  FSEL R5, R5, -INF , !P5 ;  /* 0xff80000005057808 */ /* 0x000fe20006800000 */
[----:B------:R-:W2:Y:S01]  /*13d10*/  LDL.64 R192, [R1+0x10] ;  /* 0x0000100001c07983 */ /* 0x000ea20000100a00 */
[C---:B------:R-:W-:Y:S01]  /*13d20*/  ISETP.GT.AND P6, PT, R241.reuse, R2, PT ;  /* 0x00000002f100720c */ /* 0x040fe20003fc4270 */
[C---:B------:R-:W-:Y:S01]  /*13d30*/  HMMA.16816.F32.BF16 R16, R176.reuse, R174, R16 ;  /* 0x000000aeb010723c */ /* 0x040fe20000041810 */
[----:B------:R-:W1:Y:S02]  /*13d40*/  S2R R194, SR_CTAID.X ;  /* 0x0000000000c27919 */ /* 0x000e640000002500 */
[----:B------:R-:W-:Y:S01]  /*13d50*/  ISETP.GT.AND P5, PT, R241, R165, PT ;  /* 0x000000a5f100720c */ /* 0x000fe20003fa4270 */
[----:B------:R-:W-:Y:S01]  /*13d60*/  VIADD R175, R2, 0x28 ;  /* 0x0000002802af7836 */ /* 0x000fe20000000000 */
[----:B------:R-:W-:Y:S02]  /*13d70*/  FSEL R6, R6, -INF , !P6 ;  /* 0xff80000006067808 */ /* 0x000fe40007000000 */
[----:B------:R-:W-:Y:S02]  /*13d80*/  FSEL R7, R7, -INF , !P5 ;  /* 0xff80000007077808 */ /* 0x000fe40006800000 */
[C---:B------:R-:W-:Y:S01]  /*13d90*/  ISETP.GT.AND P6, PT, R247.reuse, R166, PT ;  /* 0x000000a6f700720c */ /* 0x040fe20003fc4270 */
[C---:B---3--:R-:W-:Y:S03]  /*13da0*/  HMMA.16816.F32.BF16 R20, R176.reuse, R168, R20 ;  /* 0x000000a8b014723c */ /* 0x048fe60000041814 */
[----:B------:R-:W-:Y:S01]  /*13db0*/  ISETP.GT.AND P5, PT, R247, R0, PT ;  /* 0x00000000f700720c */ /* 0x000fe20003fa4270 */
[----:B------:R-:W-:Y:S01]  /*13dc0*/  VIADD R168, R2, 0x18 ;  /* 0x0000001802a87836 */ /* 0x000fe20000000000 */
[----:B------:R-:W-:Y:S02]  /*13dd0*/  FSEL R8, R8, -INF , !P6 ;  /* 0xff80000008087808 */ /* 0x000fe40007000000 */
[----:B------:R-:W-:Y:S01]  /*13de0*/  FSEL R172, R9, -INF , !P5 ;  /* 0xff80000009ac7808 */ /* 0x000fe20006800000 */
[C---:B------:R-:W-:Y:S01]  /*13df0*/  VIADD R9, R2.reuse, 0x11 ;  /* 0x0000001102097836 */ /* 0x040fe20000000000 */
[C---:B------:R-:W-:Y:S01]  /*13e00*/  ISETP.GT.AND P6, PT, R241.reuse, R166, PT ;  /* 0x000000a6f100720c */ /* 0x040fe20003fc4270 */
[C---:B------:R-:W-:Y:S03]  /*13e10*/  HMMA.16816.F32.BF16 R24, R176.reuse, R170, R24 ;  /* 0x000000aab018723c */ /* 0x040fe60000041818 */
[----:B------:R-:W-:Y:S01]  /*13e20*/  ISETP.GT.AND P5, PT, R241, R0, PT ;  /* 0x00000000f100720c */ /* 0x000fe20003fa4270 */
[----:B------:R-:W-:Y:S01]  /*13e30*/  VIADD R170, R2, 0x20 ;  /* 0x0000002002aa7836 */ /* 0x000fe20000000000 */
[----:B------:R-:W-:Y:S02]  /*13e40*/  FSEL R10, R10, -INF , !P6 ;  /* 0xff8000000a0a7808 */ /* 0x000fe40007000000 */
[----:B------:R-:W-:Y:S01]  /*13e50*/  FSEL R11, R11, -INF , !P5 ;  /* 0xff8000000b0b7808 */ /* 0x000fe20006800000 */
[C---:B------:R-:W-:Y:S03]  /*13e60*/  HMMA.16816.F32.BF16 R28, R176.reuse, R180, R28 ;  /* 0x000000b4b01c723c */ /* 0x040fe6000004181c */
[C---:B------:R-:W-:Y:S02]  /*13e70*/  ISETP.GT.AND P6, PT, R247.reuse, R167, PT ;  /* 0x000000a7f700720c */ /* 0x040fe40003fc4270 */
[----:B------:R-:W-:Y:S01]  /*13e80*/  ISETP.GT.AND P5, PT, R247, R9, PT ;  /* 0x00000009f700720c */ /* 0x000fe20003fa4270 */
[----:B-1----:R-:W-:Y:S01]  /*13e90*/  IMAD R194, R194, 0x8, R191 ;  /* 0x00000008c2c27824 */ /* 0x002fe200078e02bf */
[----:B------:R-:W-:Y:S01]  /*13ea0*/  FSEL R12, R12, -INF , !P6 ;  /* 0xff8000000c0c7808 */ /* 0x000fe20007000000 */
[----:B------:R-:W-:Y:S03]  /*13eb0*/  HMMA.16816.F32.BF16 R32, R176, R182, R32 ;  /* 0x000000b6b020723c */ /* 0x000fe60000041820 */
[----:B------:R-:W-:Y:S01]  /*13ec0*/  FSEL R169, R13, -INF , !P5 ;  /* 0xff8000000da97808 */ /* 0x000fe20006800000 */
[C---:B------:R-:W-:Y:S01]  /*13ed0*/  VIADD R13, R2.reuse, 0x19 ;  /* 0x00000019020d7836 */ /* 0x040fe20000000000 */
[C---:B------:R-:W-:Y:S01]  /*13ee0*/  ISETP.GT.AND P6, PT, R241.reuse, R167, PT ;  /* 0x000000a7f100720c */ /* 0x040fe20003fc4270 */
[C---:B------:R-:W-:Y:S01]  /*13ef0*/  VIADD R176, R2.reuse, 0x30 ;  /* 0x0000003002b07836 */ /* 0x040fe20000000000 */
[----:B------:R-:W-:Y:S01]  /*13f00*/  ISETP.GT.AND P5, PT, R241, R9, PT ;  /* 0x00000009f100720c */ /* 0x000fe20003fa4270 */
[----:B------:R-:W-:Y:S01]  /*13f10*/  VIADD R177, R2, 0x31 ;  /* 0x0000003102b17836 */ /* 0x000fe20000000000 */
[----:B------:R-:W-:Y:S01]  /*13f20*/  FSEL R14, R14, -INF , !P6 ;  /* 0xff8000000e0e7808 */ /* 0x000fe20007000000 */
[----:B------:R-:W-:Y:S01]  /*13f30*/  IMAD.WIDE.U32 R194, R194, -0x326172a9, RZ ;  /* 0xcd9e8d57c2c27825 */ /* 0x000fe200078e00ff */
[----:B------:R-:W-:Y:S02]  /*13f40*/  FSEL R15, R15, -INF , !P5 ;  /* 0xff8000000f0f7808 */ /* 0x000fe40006800000 */
[CC--:B------:R-:W-:Y:S02]  /*13f50*/  ISETP.GT.AND P6, PT, R247.reuse, R168.reuse, PT ;  /* 0x000000a8f700720c */ /* 0x0c0fe40003fc4270 */
[-C--:B------:R-:W-:Y:S02]  /*13f60*/  ISETP.GT.AND P5, PT, R247, R13.reuse, PT ;  /* 0x0000000df700720c */ /* 0x080fe40003fa4270 */
[----:B------:R-:W-:Y:S01]  /*13f70*/  FSEL R171, R16, -INF , !P6 ;  /* 0xff80000010ab7808 */ /* 0x000fe20007000000 */
[----:B------:R-:W-:Y:S01]  /*13f80*/  VIADD R16, R2, 0x21 ;  /* 0x0000002102107836 */ /* 0x000fe20000000000 */
        /* <DEDUP_REMOVED lines=8> */
[----:B------:R-:W-:Y:S01]  /*14010*/  FSEL R181, R21, -INF , !P5 ;  /* 0xff80000015b57808 */ /* 0x000fe20006800000 */
[----:B------:R-:W-:Y:S01]  /*14020*/  VIADD R21, R2, 0x29 ;  /* 0x0000002902157836 */ /* 0x000fe20000000000 */
[C---:B------:R-:W-:Y:S02]  /*14030*/  ISETP.GT.AND P6, PT, R241.reuse, R170, PT ;  /* 0x000000aaf100720c */ /* 0x040fe40003fc4270 */
        /* <DEDUP_REMOVED lines=21> */
[CC--:B------:R-:W-:Y:S02]  /*14190*/  ISETP.GT.AND P6, PT, R247.reuse, R27.reuse, PT ;  /* 0x0000001bf700720c */ /* 0x0c0fe40003fc4270 */
[-C--:B------:R-:W-:Y:S02]  /*141a0*/  ISETP.GT.AND P5, PT, R247, R28.reuse, PT ;  /* 0x0000001cf700720c */ /* 0x080fe40003fa4270 */
[----:B------:R-:W-:Y:S02]  /*141b0*/  FSEL R32, R32, -INF , !P6 ;  /* 0xff80000020207808 */ /* 0x000fe40007000000 */
[----:B------:R-:W-:Y:S02]  /*141c0*/  FSEL R33, R33, -INF , !P5 ;  /* 0xff80000021217808 */ /* 0x000fe40006800000 */
[C---:B------:R-:W-:Y:S02]  /*141d0*/  ISETP.GT.AND P6, PT, R241.reuse, R27, PT ;  /* 0x0000001bf100720c */ /* 0x040fe40003fc4270 */
[----:B------:R-:W-:Y:S02]  /*141e0*/  ISETP.GT.AND P5, PT, R241, R28, PT ;  /* 0x0000001cf100720c */ /* 0x000fe40003fa4270 */
[----:B------:R-:W-:Y:S02]  /*141f0*/  FSEL R34, R34, -INF , !P6 ;  /* 0xff80000022227808 */ /* 0x000fe40007000000 */
[----:B------:R-:W-:Y:S02]  /*14200*/  FSEL R35, R35, -INF , !P5 ;  /* 0xff80000023237808 */ /* 0x000fe40006800000 */
[-C--:B------:R-:W-:Y:S02]  /*14210*/  ISETP.GE.AND P6, PT, R2, R246.reuse, PT ;  /* 0x000000f60200720c */ /* 0x080fe40003fc6270 */
[-C--:B------:R-:W-:Y:S02]  /*14220*/  ISETP.GE.AND P5, PT, R165, R246.reuse, PT ;  /* 0x000000f6a500720c */ /* 0x080fe40003fa6270 */
        /* <DEDUP_REMOVED lines=11> */
[-C--:B------:R-:W-:Y:S01]  /*142e0*/  ISETP.GE.AND P5, PT, R0, R245.reuse, PT ;  /* 0x000000f50000720c */ /* 0x080fe20003fa6270 */
[----:B------:R-:W-:Y:S01]  /*142f0*/  IMAD.U32 R0, RZ, RZ, UR35 ;  /* 0x00000023ff007e24 */ /* 0x000fe2000f8e00ff */
        /* <DEDUP_REMOVED lines=10> */
[CC--:B------:R-:W-:Y:S02]  /*143a0*/  ISETP.GE.AND P6, PT, R168.reuse, R246.reuse, PT ;  /* 0x000000f6a800720c */ /* 0x0c0fe40003fc6270 */
        /* <DEDUP_REMOVED lines=11> */
[-C--:B------:R-:W-:Y:S01]  /*14460*/  ISETP.GE.AND P6, PT, R170, R245.reuse, PT ;  /* 0x000000f5aa00720c */ /* 0x080fe20003fc6270 */
[----:B------:R-:W3:Y:S01]  /*14470*/  LDL.64 R180, [R1+0x8] ;  /* 0x0000080001b47983 */ /* 0x000ee20000100a00 */
        /* <DEDUP_REMOVED lines=12> */
[----:B------:R-:W4:Y:S01]  /*14540*/  LDL.64 R178, [R1] ;  /* 0x0000000001b27983 */ /* 0x000f220000100a00 */
[-C--:B------:R-:W-:Y:S02]  /*14550*/  ISETP.GE.AND P5, PT, R177, R246.reuse, PT ;  /* 0x000000f6b100720c */ /* 0x080fe40003fa6270 */
[----:B------:R-:W-:Y:S02]  /*14560*/  FSEL R16, R182, -INF , !P6 ;  /* 0xff800000b6107808 */ /* 0x000fe40007000000 */
[-C--:B------:R-:W-:Y:S02]  /*14570*/  ISETP.GE.AND P6, PT, R176, R245.reuse, PT ;  /* 0x000000f5b000720c */ /* 0x080fe40003fc6270 */
[----:B------:R-:W-:Y:S02]  /*14580*/  FSEL R29, R29, -INF , !P5 ;  /* 0xff8000001d1d7808 */ /* 0x000fe40006800000 */
[----:B------:R-:W-:Y:S02]  /*14590*/  FSEL R175, R30, -INF , !P6 ;  /* 0xff8000001eaf7808 */ /* 0x000fe40007000000 */
[-C--:B------:R-:W-:Y:S02]  /*145a0*/  ISETP.GE.AND P6, PT, R27, R246.reuse, PT ;  /* 0x000000f61b00720c */ /* 0x080fe40003fc6270 */
[-C--:B------:R-:W-:Y:S02]  /*145b0*/  ISETP.GE.AND P5, PT, R177, R245.reuse, PT ;  /* 0x000000f5b100720c */ /* 0x080fe40003fa6270 */
[----:B------:R-:W-:Y:S02]  /*145c0*/  FSEL R32, R32, -INF , !P6 ;  /* 0xff80000020207808 */ /* 0x000fe40007000000 */
[C---:B------:R-:W-:Y:S02]  /*145d0*/  ISETP.GE.AND P6, PT, R28.reuse, R246, PT ;  /* 0x000000f61c00720c */ /* 0x040fe40003fc6270 */
[----:B------:R-:W-:Y:S02]  /*145e0*/  FSEL R174, R31, -INF , !P5 ;  /* 0xff8000001fae7808 */ /* 0x000fe40006800000 */
[----:B------:R-:W-:Y:S02]  /*145f0*/  FSEL R33, R33, -INF , !P6 ;  /* 0xff80000021217808 */ /* 0x000fe40007000000 */
[-C--:B------:R-:W-:Y:S02]  /*14600*/  ISETP.GE.AND P5, PT, R27, R245.reuse, PT ;  /* 0x000000f51b00720c */ /* 0x080fe40003fa6270 */
[----:B------:R-:W-:Y:S02]  /*14610*/  ISETP.GE.AND P6, PT, R28, R245, PT ;  /* 0x000000f51c00720c */ /* 0x000fe40003fc6270 */
[----:B------:R-:W-:Y:S02]  /*14620*/  FSEL R170, R34, -INF , !P5 ;  /* 0xff80000022aa7808 */ /* 0x000fe40006800000 */
[----:B--2---:R-:W-:Y:S01]  /*14630*/  LOP3.LUT R0, R193, UR7, R0, 0x96, !PT ;  /* 0x00000007c1007c12 */ /* 0x004fe2000f8e9600 */
[----:B------:R-:W-:Y:S04]  /*14640*/  UIADD3 UR7, UPT, UPT, UR7, 0x1, URZ ;  /* 0x0000000107077890 */ /* 0x000fe8000fffe0ff */
[----:B------:R-:W-:Y:S05]  /*14650*/  IMAD.WIDE.U32 R4, R0, -0x326172a9, RZ ;  /* 0xcd9e8d5700047825 */ /* 0x000fea00078e00ff */
[----:B------:R-:W-:Y:S02]  /*14660*/  LOP3.LUT R0, R194, UR13, R5, 0x96, !PT ;  /* 0x0000000dc2007c12 */ /* 0x000fe4000f8e9605 */
[----:B------:R-:W-:Y:S03]  /*14670*/  FMNMX3.FTZ R5, R164, R6, R7, !PT ;  /* 0x00000006a4057276 */ /* 0x000fe60007810007 */
[----:B------:R-:W-:Y:S01]  /*14680*/  IMAD.WIDE.U32 R168, R0, -0x2daee0ad, RZ ;  /* 0xd2511f5300a87825 */ /* 0x000fe200078e00ff */
[----:B------:R-:W-:Y:S04]  /*14690*/  FMNMX3.FTZ R5, R5, R10, R11, !PT ;  /* 0x0000000a05057276 */ /* 0x000fe8000781000b */
[----:B------:R-:W-:Y:S01]  /*146a0*/  FMNMX3.FTZ R8, R5, R14, R15, !PT ;  /* 0x0000000e05087276 */ /* 0x000fe2000781000f */
[----:B------:R-:W-:Y:S05]  /*146b0*/  IMAD.U32 R5, RZ, RZ, UR7 ;  /* 0x00000007ff057e24 */ /* 0x000fea000f8e00ff */
[----:B------:R-:W-:Y:S02]  /*146c0*/  LOP3.LUT R0, R193, UR35, R5, 0x96, !PT ;  /* 0x00000023c1007c12 */ /* 0x000fe4000f8e9605 */
[----:B----4-:R-:W-:Y:S02]  /*146d0*/  LOP3.LUT R2, R179, UR12, R4, 0x96, !PT ;  /* 0x0000000cb3027c12 */ /* 0x010fe4000f8e9604 */
[----:B------:R-:W-:Y:S03]  /*146e0*/  FMNMX3.FTZ R4, R3, R17, R18, !PT ;  /* 0x0000001103047276 */ /* 0x000fe60007810012 */
[----:B------:R-:W-:Y:S01]  /*146f0*/  IMAD.WIDE.U32 R30, R2, -0x2daee0ad, RZ ;  /* 0xd2511f53021e7825 */ /* 0x000fe200078e00ff */
[----:B------:R-:W-:Y:S02]  /*14700*/  FMNMX3.FTZ R4, R4, R20, R172, !PT ;  /* 0x0000001404047276 */ /* 0x000fe400078100ac */
[----:B---3--:R-:W-:Y:S02]  /*14710*/  LOP3.LUT R2, R180, UR8, R169, 0x96, !PT ;  /* 0x00000008b4027c12 */ /* 0x008fe4000f8e96a9 */
[----:B------:R-:W-:Y:S04]  /*14720*/  FMNMX3.FTZ R4, R4, R24, R25, !PT ;  /* 0x0000001804047276 */ /* 0x000fe80007810019 */
[----:B------:R-:W-:Y:S02]  /*14730*/  FMNMX3.FTZ R21, R4, R26, R173, !PT ;  /* 0x0000001a04157276 */ /* 0x000fe400078100ad */
        /* <DEDUP_REMOVED lines=9> */
[----:B------:R-:W-:Y:S01]  /*147d0*/  FMNMX3.FTZ R19, R4, R170, R8, !PT ;  /* 0x000000aa04137276 */ /* 0x000fe20007810008 */
[----:B------:R-:W-:Y:S06]  /*147e0*/  BRA.U.ANY UP0, `(.L_x_2151) ;  /* 0xffffffdd00907547 */ /* 0x000fec000b93ffff */
.L_x_2150:
[----:B------:R-:W2:Y:S01]  /*147f0*/  SHFL.BFLY PT, R27, R19, 0x2, 0x1f ;  /* 0x0c401f00131b7f89 */ /* 0x000ea200000e0000 */
[----:B------:R-:W-:Y:S01]  /*14800*/  UIADD3 UR7, UPT, UPT, UR34, -0x255992d5, URZ ;  /* 0xdaa66d2b22077890 */ /* 0x000fe2000fffe0ff */
[----:B------:R-:W-:Y:S01]  /*14810*/  IMAD.WIDE.U32 R22, R2, -0x326172a9, RZ ;  /* 0xcd9e8d5702167825 */ /* 0x000fe200078e00ff */
[----:B-1----:R-:W-:Y:S01]  /*14820*/  LOP3.LUT R4, R168, UR6, R31, 0x96, !PT ;  /* 0x00000006a8047c12 */ /* 0x002fe2000f8e961f */
[----:B------:R-:W-:Y:S04]  /*14830*/  UIADD3 UR9, UPT, UPT, UR34, 0x78dde6e4, URZ ;  /* 0x78dde6e422097890 */ /* 0x000fe8000fffe0ff */
[----:B------:R-:W1:Y:S01]  /*14840*/  SHFL.BFLY PT, R28, R21, 0x2, 0x1f ;  /* 0x0c401f00151c7f89 */ /* 0x000e6200000e0000 */
[----:B------:R-:W-:Y:S01]  /*14850*/  IMAD.WIDE.U32 R192, R0, -0x326172a9, RZ ;  /* 0xcd9e8d5700c07825 */ /* 0x000fe200078e00ff */
[----:B------:R-:W-:Y:S01]  /*14860*/  LOP3.LUT R0, R178, UR7, R23, 0x96, !PT ;  /* 0x00000007b2007c12 */ /* 0x000fe2000f8e9617 */
[----:B------:R-:W-:Y:S05]  /*14870*/  UISETP.GT.AND UP0, UPT, UR24, UR21, UPT ;  /* 0x000000151800728c */ /* 0x000fea000bf04270 */
[----:B------:R-:W-:Y:S01]  /*14880*/  STL [R1+0x3c], R184 ;  /* 0x00003cb801007387 */ /* 0x000fe20000100800 */
[----:B------:R-:W-:Y:S01]  /*14890*/  IMAD.WIDE.U32 R4, R4, -0x326172a9, RZ ;  /* 0xcd9e8d5704047825 */ /* 0x000fe200078e00ff */
[----:B------:R-:W-:Y:S01]  /*148a0*/  LOP3.LUT R2, R194, UR13, R193, 0x96, !PT ;  /* 0x0000000dc2027c12 */ /* 0x000fe2000f8e96c1 */
[----:B------:R-:W-:Y:S01]  /*148b0*/  UIADD3 UR13, UPT, UPT, UR35, -0x126145ec, URZ ;  /* 0xed9eba14230d7890 */ /* 0x000fe2000fffe0ff */
[----:B------:R-:W-:Y:S01]  /*148c0*/  LOP3.LUT R192, R179, UR12, R192, 0x96, !PT ;  /* 0x0000000cb3c07c12 */ /* 0x000fe2000f8e96c0 */
[----:B------:R-:W-:Y:S01]  /*148d0*/  IMAD.WIDE.U32 R34, R0, -0x2daee0ad, RZ ;  /* 0xd2511f5300227825 */ /* 0x000fe200078e00ff */
[----:B------:R-:W-:Y:S01]  /*148e0*/  LOP3.LUT R22, R22, UR9, R5, 0x96, !PT ;  /* 0x0000000916167c12 */ /* 0x000fe2000f8e9605 */
[----:B------:R-:W-:Y:S02]  /*148f0*/  UIADD3 UR12, UPT, UPT, UR35, -0x56f99767, URZ ;  /* 0xa9066899230c7890 */ /* 0x000fe4000fffe0ff */
[----:B------:R-:W-:Y:S01]  /*14900*/  IMAD.WIDE.U32 R194, R2, -0x2daee0ad, RZ ;  /* 0xd2511f5302c27825 */ /* 0x000fe200078e00ff */
[----:B------:R-:W-:Y:S01]  /*14910*/  LOP3.LUT R0, R30, UR13, R35, 0x96, !PT ;  /* 0x0000000d1e007c12 */ /* 0x000fe2000f8e9623 */
[----:B------:R-:W-:Y:S02]  /*14920*/  UIADD3 UR24, UPT, UPT, UR24, -0x1, URZ ;  /* 0xffffffff18187890 */ /* 0x000fe4000fffe0ff */
[----:B------:R-:W-:Y:S01]  /*14930*/  IMAD.WIDE.U32 R22, R22, -0x2daee0ad, RZ ;  /* 0xd2511f5316167825 */ /* 0x000fe200078e00ff */
[----:B------:R-:W-:Y:S01]  /*14940*/  LOP3.LUT R2, R180, UR8, R195, 0x96, !PT ;  /* 0x00000008b4027c12 */ /* 0x000fe2000f8e96c3 */
[----:B------:R-:W-:Y:S02]  /*14950*/  UIADD3 UR8, UPT, UPT, UR34, 0x1715609d, URZ ;  /* 0x1715609d22087890 */ /* 0x000fe4000fffe0ff */
[----:B------:R-:W-:Y:S01]  /*14960*/  IMAD.WIDE.U32 R168, R0, -0x326172a9, RZ ;  /* 0xcd9e8d5700a87825 */ /* 0x000fe200078e00ff */
[----:B------:R-:W-:Y:S02]  /*14970*/  LOP3.LUT R34, R34, UR12, R23, 0x96, !PT ;  /* 0x0000000c22227c12 */ /* 0x000fe4000f8e9617 */
[----:B--2---:R-:W-:Y:S01]  /*14980*/  FMNMX.FTZ R19, R19, R27, !PT ;  /* 0x0000001b13137209 */ /* 0x004fe20007810000 */
[----:B------:R-:W-:Y:S01]  /*14990*/  IMAD.WIDE.U32 R192, R192, -0x2daee0ad, RZ ;  /* 0xd2511f53c0c07825 */ /* 0x000fe200078e00ff */
[----:B------:R-:W-:Y:S02]  /*149a0*/  LOP3.LUT R4, R4, UR8, R169, 0x96, !PT ;  /* 0x0000000804047c12 */ /* 0x000fe4000f8e96a9 */
[----:B-1----:R-:W-:Y:S01]  /*149b0*/  FMNMX.FTZ R21, R21, R28, !PT ;  /* 0x0000001c15157209 */ /* 0x002fe20007810000 */
[----:B------:R-:W1:Y:S01]  /*149c0*/  SHFL.BFLY PT, R0, R19, 0x1, 0x1f ;  /* 0x0c201f0013007f89 */ /* 0x000e6200000e0000 */
[----:B------:R-:W-:Y:S01]  /*149d0*/  IMAD.WIDE.U32 R180, R2, -0x326172a9, RZ ;  /* 0xcd9e8d5702b47825 */ /* 0x000fe200078e00ff */
[----:B------:R-:W-:Y:S01]  /*149e0*/  LOP3.LUT R194, R194, UR6, R193, 0x96, !PT ;  /* 0x00000006c2c27c12 */ /* 0x000fe2000f8e96c1 */
[----:B------:R-:W-:Y:S05]  /*149f0*/  UIADD3 UR6, UPT, UPT, UR34, -0x4ab325aa, URZ ;  /* 0xb54cda5622067890 */ /* 0x000fea000fffe0ff */
[----:B------:R-:W2:Y:S01]  /*14a00*/  SHFL.BFLY PT, R2, R21, 0x1, 0x1f ;  /* 0x0c201f0015027f89 */ /* 0x000ea200000e0000 */
[----:B------:R-:W-:Y:S01]  /*14a10*/  IMAD.WIDE.U32 R34, R34, -0x326172a9, RZ ;  /* 0xcd9e8d5722227825 */ /* 0x000fe200078e00ff */
[----:B------:R-:W-:Y:S01]  /*14a20*/  LOP3.LUT R30, R178, UR7, R181, 0x96, !PT ;  /* 0x00000007b21e7c12 */ /* 0x000fe2000f8e96b5 */
[----:B------:R-:W-:Y:S02]  /*14a30*/  UIADD3 UR7, UPT, UPT, UR35, 0x646e171e, URZ ;  /* 0x646e171e23077890 */ /* 0x000fe4000fffe0ff */
[----:B------:R-:W-:Y:S01]  /*14a40*/  IMAD.WIDE.U32 R194, R194, -0x326172a9, RZ ;  /* 0xcd9e8d57c2c27825 */ /* 0x000fe200078e00ff */
[----:B------:R-:W-:Y:S02]  /*14a50*/  LOP3.LUT R28, R168, UR6, R35, 0x96, !PT ;  /* 0x00000006a81c7c12 */ /* 0x000fe4000f8e9623 */
[----:B------:R-:W-:Y:S01]  /*14a60*/  PRMT R171, R34, 0x7771, RZ ;  /* 0x0000777122ab7816 */ /* 0x000fe200000000ff */
[----:B------:R-:W-:Y:S01]  /*14a70*/  IMAD.WIDE.U32 R4, R4, -0x2daee0ad, RZ ;  /* 0xd2511f5304047825 */ /* 0x000fe200078e00ff */
[----:B------:R-:W-:Y:S02]  /*14a80*/  LOP3.LUT R180, R180, UR9, R195, 0x96, !PT ;  /* 0x00000009b4b47c12 */ /* 0x000fe4000f8e96c3 */
[----:B------:R-:W-:Y:S01]  /*14a90*/  LOP3.LUT R182, R28, 0xffff, RZ, 0xc0, !PT ;  /* 0x0000ffff1cb67812 */ /* 0x000fe200078ec0ff */
[----:B------:R-:W-:Y:S01]  /*14aa0*/  IMAD.WIDE.U32 R30, R30, -0x2daee0ad, RZ ;  /* 0xd2511f531e1e7825 */ /* 0x000fe200078e00ff */
[----:B------:R-:W-:Y:S02]  /*14ab0*/  LOP3.LUT R195, R22, UR7, R5, 0x96, !PT ;  /* 0x0000000716c37c12 */ /* 0x000fe4000f8e9605 */
[----:B------:R-:W-:Y:S01]  /*14ac0*/  MOV R22, R28 ;  /* 0x0000001c00167202 */ /* 0x000fe20000000f00 */
[----:B------:R-:W-:Y:S01]  /*14ad0*/  IMAD.WIDE.U32 R180, R180, -0x2daee0ad, RZ ;  /* 0xd2511f53b4b47825 */ /* 0x000fe200078e00ff */
[----:B------:R-:W3:Y:S02]  /*14ae0*/  LDL.LU R28, [R1+0x38] ;  /* 0x00003800011c7983 */ /* 0x000ee40000300800 */
[----:B-1----:R-:W-:Y:S01]  /*14af0*/  FMNMX.FTZ R0, R19, R0, !PT ;  /* 0x0000000013007209 */ /* 0x002fe20007810000 */
[----:B------:R-:W-:Y:S01]  /*14b00*/  IMAD.MOV.U32 R206, RZ, RZ, R4 ;  /* 0x000000ffffce7224 */ /* 0x000fe200078e0004 */
[----:B------:R-:W-:Y:S02]  /*14b10*/  SHF.R.U32.HI R182, RZ, 0x8, R182 ;  /* 0x00000008ffb67819 */ /* 0x000fe400000116b6 */
[C---:B------:R-:W-:Y:S01]  /*14b20*/  FSETP.NEU.FTZ.AND P0, PT, R0.reuse, -INF , PT ;  /* 0xff8000000000780b */ /* 0x040fe20003f1d000 */
[----:B------:R-:W-:Y:S01]  /*14b30*/  FMUL.FTZ R169, R0, UR4 ;  /* 0x0000000400a97c20 */ /* 0x000fe20008410000 */
[----:B--2---:R-:W-:Y:S02]  /*14b40*/  FMNMX.FTZ R2, R21, R2, !PT ;  /* 0x0000000215027209 */ /* 0x004fe40007810000 */
[----:B------:R-:W-:Y:S02]  /*14b50*/  LOP3.LUT R191, R30, UR12, R181, 0x96, !PT ;  /* 0x0000000c1ebf7c12 */ /* 0x000fe4000f8e96b5 */
[----:B------:R-:W-:Y:S02]  /*14b60*/  FSEL R169, R169, RZ, P0 ;  /* 0x000000ffa9a97208 */ /* 0x000fe40000000000 */
[----:B------:R-:W-:Y:S02]  /*14b70*/  PRMT R168, R4, 0x7772, RZ ;  /* 0x0000777204a87816 */ /* 0x000fe400000000ff */
[----:B------:R-:W-:Y:S01]  /*14b80*/  LOP3.LUT R5, R182, 0xffff, RZ, 0xc0, !PT ;  /* 0x0000ffffb6057812 */ /* 0x000fe200078ec0ff */
[--C-:B------:R-:W-:Y:S01]  /*14b90*/  FFMA.FTZ R178, R10, UR4, -R169.reuse ;  /* 0x000000040ab27c23 */ /* 0x100fe200080108a9 */
[--C-:B------:R-:W-:Y:S01]  /*14ba0*/  FFMA.FTZ R10, R11, UR4, -R169.reuse ;  /* 0x000000040b0a7c23 */ /* 0x100fe200080108a9 */
[C---:B------:R-:W-:Y:S01]  /*14bb0*/  PRMT R181, R4.reuse, 0x7773, RZ ;  /* 0x0000777304b57816 */ /* 0x040fe200000000ff */
[----:B------:R-:W2:Y:S01]  /*14bc0*/  LDL.LU R11, [R1+0x34] ;  /* 0x00003400010b7983 */ /* 0x000ea20000300800 */
[----:B------:R-:W-:Y:S01]  /*14bd0*/  PRMT R186, R4, 0x7771, RZ ;  /* 0x0000777104ba7816 */ /* 0x000fe200000000ff */
[--C-:B------:R-:W-:Y:S01]  /*14be0*/  FFMA.FTZ R6, R6, UR4, -R169.reuse ;  /* 0x0000000406067c23 */ /* 0x100fe200080108a9 */
[----:B------:R-:W-:Y:S01]  /*14bf0*/  LOP3.LUT R4, R195, 0xffff, RZ, 0xc0, !PT ;  /* 0x0000ffffc3047812 */ /* 0x000fe200078ec0ff */
[--C-:B------:R-:W-:Y:S01]  /*14c00*/  FFMA.FTZ R170, R170, UR4, -R169.reuse ;  /* 0x00000004aaaa7c23 */ /* 0x100fe200080108a9 */
[----:B------:R-:W-:Y:S01]  /*14c10*/  FSETP.NEU.FTZ.AND P1, PT, R2, -INF , PT ;  /* 0xff8000000200780b */ /* 0x000fe20003f3d000 */
[----:B------:R-:W-:Y:S01]  /*14c20*/  MUFU.EX2 R35, R6 ;  /* 0x0000000600237308 */ /* 0x000fe20000000800 */
[----:B------:R-:W-:Y:S01]  /*14c30*/  ISETP.LE.U32.AND P5, PT, R5, UR11, PT ;  /* 0x0000000b05007c0c */ /* 0x000fe2000bfa3070 */
[--C-:B------:R-:W-:Y:S01]  /*14c40*/  FFMA.FTZ R14, R14, UR4, -R169.reuse ;  /* 0x000000040e0e7c23 */ /* 0x100fe200080108a9 */
[----:B------:R-:W-:Y:S01]  /*14c50*/  SHF.R.U32.HI R197, RZ, 0x8, R4 ;  /* 0x00000008ffc57819 */ /* 0x000fe20000011604 */
[--C-:B------:R-:W-:Y:S01]  /*14c60*/  FFMA.FTZ R15, R15, UR4, -R169.reuse ;  /* 0x000000040f0f7c23 */ /* 0x100fe200080108a9 */
[----:B------:R-:W-:Y:S01]  /*14c70*/  FSEL R5, R2, RZ, P1 ;  /* 0x000000ff02057208 */ /* 0x000fe20000800000 */
[--C-:B------:R-:W-:Y:S01]  /*14c80*/  FFMA.FTZ R203, R13, UR4, -R169.reuse ;  /* 0x000000040dcb7c23 */ /* 0x100fe200080108a9 */
[----:B------:R-:W-:Y:S01]  /*14c90*/  LOP3.LUT R19, R197, 0xffff, RZ, 0xc0, !PT ;  /* 0x0000ffffc5137812 */ /* 0x000fe200078ec0ff */
[----:B------:R-:W-:Y:S01]  /*14ca0*/  FFMA.FTZ R198, R12, UR4, -R169 ;  /* 0x000000040cc67c23 */ /* 0x000fe200080108a9 */
[----:B------:R-:W-:Y:S01]  /*14cb0*/  FSEL R4, R0, RZ, P0 ;  /* 0x000000ff00047208 */ /* 0x000fe20000000000 */
[----:B------:R-:W-:Y:S01]  /*14cc0*/  FADD.FTZ R5, -R5, R3 ;  /* 0x0000000305057221 */ /* 0x000fe20000010100 */
[--C-:B------:R-:W-:Y:S01]  /*14cd0*/  FFMA.FTZ R3, R7, UR4, -R169.reuse ;  /* 0x0000000407037c23 */ /* 0x100fe200080108a9 */
[----:B------:R-:W-:Y:S01]  /*14ce0*/  ISETP.LE.U32.AND P4, PT, R19, UR11, PT ;  /* 0x0000000b13007c0c */ /* 0x000fe2000bf83070 */
[----:B------:R-:W-:Y:S01]  /*14cf0*/  FFMA.FTZ R189, R189, UR4, -R169 ;  /* 0x00000004bdbd7c23 */ /* 0x000fe200080108a9 */
[----:B------:R-:W-:Y:S01]  /*14d00*/  FADD.FTZ R4, -R4, R164 ;  /* 0x000000a404047221 */ /* 0x000fe20000010100 */
[----:B------:R1:W-:Y:S01]  /*14d10*/  MUFU.EX2 R19, R3 ;  /* 0x0000000300137308 */ /* 0x0003e20000000800 */
[----:B------:R-:W-:Y:S01]  /*14d20*/  FMUL.FTZ R5, R5, UR4 ;  /* 0x0000000405057c20 */ /* 0x000fe20008410000 */
[----:B------:R-:W-:Y:S01]  /*14d30*/  LOP3.LUT R192, R192, UR13, R31, 0x96, !PT ;  /* 0x0000000dc0c07c12 */ /* 0x000fe2000f8e961f */
[----:B------:R-:W-:Y:S02]  /*14d40*/  IMAD.MOV.U32 R31, RZ, RZ, R171 ;  /* 0x000000ffff1f7224 */ /* 0x000fe400078e00ab */
[----:B------:R-:W-:Y:S05]  /*14d50*/  FMUL.FTZ R171, R2, UR4 ;  /* 0x0000000402ab7c20 */ /* 0x000fea0008410000 */
[----:B------:R-:W4:Y:S01]  /*14d60*/  MUFU.EX2 R6, R5 ;  /* 0x0000000500067308 */ /* 0x000f220000000800 */
[----:B------:R-:W-:Y:S01]  /*14d70*/  PRMT R27, R34, 0x7772, RZ ;  /* 0x00007772221b7816 */ /* 0x000fe200000000ff */
[--C-:B------:R-:W-:Y:S01]  /*14d80*/  FFMA.FTZ R188, R188, UR4, -R169.reuse ;  /* 0x00000004bcbc7c23 */ /* 0x100fe200080108a9 */
[--C-:B------:R-:W-:Y:S01]  /*14d90*/  FFMA.FTZ R166, R166, UR4, -R169.reuse ;  /* 0x00000004a6a67c23 */ /* 0x100fe200080108a9 */
[----:B------:R-:W-:Y:S01]  /*14da0*/  FSEL R171, R171, RZ, P1 ;  /* 0x000000ffabab7208 */ /* 0x000fe20000800000 */
[--C-:B------:R-:W-:Y:S01]  /*14db0*/  FFMA.FTZ R164, R9, UR4, -R169.reuse ;  /* 0x0000000409a47c23 */ /* 0x100fe200080108a9 */
[--C-:B------:R-:W-:Y:S01]  /*14dc0*/  FFMA.FTZ R175, R175, UR4, -R169.reuse ;  /* 0x00000004afaf7c23 */ /* 0x100fe200080108a9 */
[--C-:B------:R-:W-:Y:S01]  /*14dd0*/  FFMA.FTZ R174, R174, UR4, -R169.reuse ;  /* 0x00000004aeae7c23 */ /* 0x100fe200080108a9 */
[----:B------:R-:W-:Y:S01]  /*14de0*/  FFMA.FTZ R169, R8, UR4, -R169 ;  /* 0x0000000408a97c23 */ /* 0x000fe200080108a9 */
[----:B-1----:R-:W-:Y:S01]  /*14df0*/  FMUL.FTZ R3, R4, UR4 ;  /* 0x0000000404037c20 */ /* 0x002fe20008410000 */
        /* <DEDUP_REMOVED lines=17> */
[C---:B----4-:R-:W-:Y:S01]  /*14f10*/  FMUL.FTZ R33, R6.reuse, R161 ;  /* 0x000000a106217220 */ /* 0x050fe20000410000 */
[----:B------:R-:W-:Y:S01]  /*14f20*/  IMAD.MOV.U32 R161, RZ, RZ, R31 ;  /* 0x000000ffffa17224 */ /* 0x000fe200078e001f */
[----:B------:R-:W-:Y:S01]  /*14f30*/  MOV R31, R27 ;  /* 0x0000001b001f7202 */ /* 0x000fe20000000f00 */
[C---:B-1----:R-:W-:Y:S01]  /*14f40*/  FMUL.FTZ R27, R3.reuse, R155 ;  /* 0x0000009b031b7220 */ /* 0x042fe20000410000 */
[----:B------:R1:W-:Y:S01]  /*14f50*/  MUFU.EX2 R7, R17 ;  /* 0x0000001100077308 */ /* 0x0003e20000000800 */
[----:B------:R-:W4:Y:S01]  /*14f60*/  LDL R155, [R1+0x18] ;  /* 0x00001800019b7983 */ /* 0x000f220000100800 */
[C---:B------:R-:W-:Y:S01]  /*14f70*/  FMUL.FTZ R25, R6.reuse, R153 ;  /* 0x0000009906197220 */ /* 0x040fe20000410000 */
[----:B------:R-:W-:Y:S07]  /*14f80*/  FMUL.FTZ R8, R6, R136 ;  /* 0x0000008806087220 */ /* 0x000fee0000410000 */
[----:B------:R1:W-:Y:S01]  /*14f90*/  MUFU.EX2 R172, R20 ;  /* 0x0000001400ac7308 */ /* 0x0003e20000000800 */
[----:B------:R-:W-:Y:S01]  /*14fa0*/  MOV R136, R30 ;  /* 0x0000001e00887202 */ /* 0x000fe20000000f00 */
[C---:B------:R-:W-:Y:S01]  /*14fb0*/  FMUL.FTZ R30, R3.reuse, R158 ;  /* 0x0000009e031e7220 */ /* 0x040fe20000410000 */
[----:B------:R-:W-:Y:S07]  /*14fc0*/  MOV R179, R34 ;  /* 0x0000002200b37202 */ /* 0x000fee0000000f00 */
[----:B------:R-:W1:Y:S01]  /*14fd0*/  MUFU.EX2 R18, R18 ;  /* 0x0000001200127308 */ /* 0x000e620000000800 */
[----:B------:R-:W-:Y:S01]  /*14fe0*/  PRMT R193, R34, 0x7773, RZ ;  /* 0x0000777322c17816 */ /* 0x000fe200000000ff */
[----:B------:R-:W-:Y:S02]  /*14ff0*/  IMAD.MOV.U32 R158, RZ, RZ, R31 ;  /* 0x000000ffff9e7224 */ /* 0x000fe400078e001f */
[C---:B------:R-:W-:Y:S06]  /*15000*/  FMUL.FTZ R4, R6.reuse, R132 ;  /* 0x0000008406047220 */ /* 0x040fec0000410000 */
[----:B------:R1:W-:Y:S01]  /*15010*/  MUFU.EX2 R153, R10 ;  /* 0x0000000a00997308 */ /* 0x0003e20000000800 */
[C---:B------:R-:W-:Y:S01]  /*15020*/  FMUL.FTZ R5, R6.reuse, R133 ;  /* 0x0000008506057220 */ /* 0x040fe20000410000 */
[C---:B------:R-:W-:Y:S01]  /*15030*/  FMUL.FTZ R9, R6.reuse, R137 ;  /* 0x0000008906097220 */ /* 0x040fe20000410000 */
[C---:B------:R-:W-:Y:S01]  /*15040*/  FMUL.FTZ R12, R6.reuse, R140 ;  /* 0x0000008c060c7220 */ /* 0x040fe20000410000 */
[C---:B------:R-:W-:Y:S01]  /*15050*/  FMUL.FTZ R13, R6.reuse, R141 ;  /* 0x0000008d060d7220 */ /* 0x040fe20000410000 */
[C---:B------:R-:W-:Y:S01]  /*15060*/  FMUL.FTZ R16, R6.reuse, R144 ;  /* 0x0000009006107220 */ /* 0x040fe20000410000 */
[C---:B-1----:R-:W-:Y:S01]  /*15070*/  FMUL.FTZ R17, R6.reuse, R145 ;  /* 0x0000009106117220 */ /* 0x042fe20000410000 */
        /* <DEDUP_REMOVED lines=54> */
[----:B------:R-:W-:Y:S01]  /*153e0*/  IMAD.MOV.U32 R157, RZ, RZ, R19 ;  /* 0x000000ffff9d7224 */ /* 0x000fe200078e0013 */
[----:B------:R-:W-:Y:S01]  /*153f0*/  MOV R159, R161 ;  /* 0x000000a1009f7202 */ /* 0x000fe20000000f00 */
[----:B------:R-:W-:Y:S01]  /*15400*/  IMAD.MOV.U32 R137, RZ, RZ, R14 ;  /* 0x000000ffff897224 */ /* 0x000fe200078e000e */
[----:B------:R-:W-:Y:S01]  /*15410*/  MOV R160, R18 ;  /* 0x0000001200a07202 */ /* 0x000fe20000000f00 */
[C---:B------:R-:W-:Y:S01]  /*15420*/  FMUL.FTZ R14, R3.reuse, R142 ;  /* 0x0000008e030e7220 */ /* 0x040fe20000410000 */
[----:B------:R-:W-:Y:S01]  /*15430*/  MOV R141, R22 ;  /* 0x00000016008d7202 */ /* 0x000fe20000000f00 */
[C---:B------:R-:W-:Y:S01]  /*15440*/  FMUL.FTZ R26, R3.reuse, R154 ;  /* 0x0000009a031a7220 */ /* 0x040fe20000410000 */
[----:B------:R-:W-:Y:S01]  /*15450*/  MOV R140, R15 ;  /* 0x0000000f008c7202 */ /* 0x000fe20000000f00 */
[----:B------:R-:W-:Y:S01]  /*15460*/  FMUL.FTZ R15, R3, R143 ;  /* 0x0000008f030f7220 */ /* 0x000fe20000410000 */
[----:B------:R-:W-:Y:S01]  /*15470*/  LOP3.LUT R154, R141, 0xff, RZ, 0xc0, !PT ;  /* 0x000000ff8d9a7812 */ /* 0x000fe200078ec0ff */
        /* <DEDUP_REMOVED lines=53> */
[----:B------:R-:W1:Y:S01]  /*157d0*/  MUFU.EX2 R183, R183 ;  /* 0x000000b700b77308 */ /* 0x000e620000000800 */
[C---:B------:R-:W-:Y:S02]  /*157e0*/  PRMT R150, R132.reuse, 0x7610, R150 ;  /* 0x0000761084967816 */ /* 0x040fe40000000096 */
[----:B------:R-:W-:Y:S07]  /*157f0*/  PRMT R149, R132, 0x7632, R149 ;  /* 0x0000763284957816 */ /* 0x000fee0000000095 */
[----:B------:R-:W1:Y:S01]  /*15800*/  MUFU.EX2 R178, R178 ;  /* 0x000000b200b27308 */ /* 0x000e620000000800 */
[----:B------:R-:W-:Y:S02]  /*15810*/  ISETP.LE.U32.AND P6, PT, R154, UR11, PT ;  /* 0x0000000b9a007c0c */ /* 0x000fe4000bfc3070 */
[----:B------:R-:W-:Y:S01]  /*15820*/  PRMT R132, R150, 0x5410, R149 ;  /* 0x0000541096847816 */ /* 0x000fe20000000095 */
[----:B------:R-:W-:Y:S01]  /*15830*/  @!P5 HFMA2.BF16_V2 R236, -RZ.H0_H0, RZ.H0_H0, -R149.H0_H0 ;  /* 0x200000ffffecd231 */ /* 0x000fe20000340995 */
[----:B------:R-:W-:Y:S05]  /*15840*/  LOP3.LUT R206, R206, 0xff, RZ, 0xc0, !PT ;  /* 0x000000ffcece7812 */ /* 0x000fea00078ec0ff */
[----:B------:R-:W-:Y:S01]  /*15850*/  MUFU.EX2 R176, R176 ;  /* 0x000000b000b07308 */ /* 0x000fe20000000800 */
[----:B------:R-:W-:Y:S02]  /*15860*/  @!P5 PRMT R149, R236, 0x5410, RZ ;  /* 0x00005410ec95d816 */ /* 0x000fe400000000ff */
[----:B-1----:R-:W-:Y:S02]  /*15870*/  F2FP.BF16.F32.PACK_AB R146, R183, R172 ;  /* 0x000000acb792723e */ /* 0x002fe400000010ff */
[----:B------:R-:W-:Y:S01]  /*15880*/  ISETP.GT.U32.AND P5, PT, R159, UR11, PT ;  /* 0x0000000b9f007c0c */ /* 0x000fe2000bfa4070 */
[----:B------:R-:W-:Y:S01]  /*15890*/  @!P6 HFMA2.BF16_V2 R237, -RZ.H0_H0, RZ.H0_H0, -R150.H0_H0 ;  /* 0x200000ffffede231 */ /* 0x000fe20000340996 */
[----:B------:R-:W-:Y:S02]  /*158a0*/  PRMT R145, R146, 0x7632, R145 ;  /* 0x0000763292917816 */ /* 0x000fe40000000091 */
[----:B------:R-:W-:Y:S02]  /*158b0*/  F2FP.BF16.F32.PACK_AB R144, R153, R178 ;  /* 0x000000b29990723e */ /* 0x000fe400000010ff */
[----:B------:R-:W-:Y:S02]  /*158c0*/  @!P6 PRMT R150, R237, 0x5410, RZ ;  /* 0x00005410ed96e816 */ /* 0x000fe400000000ff */
[----:B------:R-:W-:Y:S05]  /*158d0*/  PRMT R148, R144, 0x7632, R148 ;  /* 0x0000763290947816 */ /* 0x000fea0000000094 */
[----:B------:R-:W-:Y:S02]  /*158e0*/  @P5 HFMA2.BF16_V2 R231, -RZ.H0_H0, RZ.H0_H0, -R145.H0_H0 ;  /* 0x200000ffffe75231 */ /* 0x000fe40000340991 */
[C---:B---3--:R-:W-:Y:S01]  /*158f0*/  FFMA.FTZ R34, R6.reuse, R28, R7 ;  /* 0x0000001c06227223 */ /* 0x048fe20000010007 */
[----:B------:R-:W-:Y:S01]  /*15900*/  FMUL.FTZ R28, R6, R156 ;  /* 0x0000009c061c7220 */ /* 0x000fe20000410000 */
[C---:B------:R-:W-:Y:S01]  /*15910*/  FMUL.FTZ R6, R3.reuse, R134 ;  /* 0x0000008603067220 */ /* 0x040fe20000410000 */
[----:B------:R-:W-:Y:S01]  /*15920*/  MOV R134, R35 ;  /* 0x0000002300867202 */ /* 0x000fe20000000f00 */
[----:B------:R-:W-:Y:S02]  /*15930*/  IMAD.MOV.U32 R161, RZ, RZ, R34 ;  /* 0x000000ffffa17224 */ /* 0x000fe400078e0022 */
[----:B------:R-:W-:Y:S01]  /*15940*/  FMUL.FTZ R34, R3, R162 ;  /* 0x000000a203227220 */ /* 0x000fe20000410000 */
[----:B------:R-:W-:Y:S01]  /*15950*/  IMAD.MOV.U32 R156, RZ, RZ, R23 ;  /* 0x000000ffff9c7224 */ /* 0x000fe200078e0017 */
[----:B------:R-:W-:Y:S01]  /*15960*/  F2FP.BF16.F32.PACK_AB R152, R157, R134 ;  /* 0x000000869d98723e */ /* 0x000fe200000010ff */
[----:B------:R-:W-:Y:S01]  /*15970*/  FADD.FTZ R142, R160, R161 ;  /* 0x000000a1a08e7221 */ /* 0x000fe20000010000 */
[----:B------:R-:W-:Y:S02]  /*15980*/  IMAD.MOV.U32 R161, RZ, RZ, R136 ;  /* 0x000000ffffa17224 */ /* 0x000fe400078e0088 */
[C---:B------:R-:W-:Y:S01]  /*15990*/  FMUL.FTZ R7, R3.reuse, R135 ;  /* 0x0000008703077220 */ /* 0x040fe20000410000 */
[----:B------:R-:W-:Y:S01]  /*159a0*/  FMUL.FTZ R23, R3, R151 ;  /* 0x0000009703177220 */ /* 0x000fe20000410000 */
[----:B------:R-:W-:Y:S01]  /*159b0*/  PRMT R151, R141, 0x7632, R151 ;  /* 0x000076328d977816 */ /* 0x000fe20000000097 */
[----:B------:R-:W-:Y:S01]  /*159c0*/  IMAD.MOV.U32 R160, RZ, RZ, R140 ;  /* 0x000000ffffa07224 */ /* 0x000fe200078e008c */
[----:B------:R-:W-:Y:S01]  /*159d0*/  SHF.R.U32.HI R141, RZ, 0x18, R141 ;  /* 0x00000018ff8d7819 */ /* 0x000fe2000001168d */
[----:B------:R-:W-:Y:S01]  /*159e0*/  FADD.FTZ R142, R172, R142 ;  /* 0x0000008eac8e7221 */ /* 0x000fe20000010000 */
[----:B------:R-:W-:Y:S01]  /*159f0*/  LOP3.LUT R151, R151, 0xff, RZ, 0xc0, !PT ;  /* 0x000000ff97977812 */ /* 0x000fe200078ec0ff */
[----:B------:R-:W3:Y:S01]  /*15a00*/  LDL.LU R162, [R1+0x2c] ;  /* 0x00002c0001a27983 */ /* 0x000ee20000300800 */
[----:B------:R-:W-:Y:S01]  /*15a10*/  LOP3.LUT R140, R179, 0xff, RZ, 0xc0, !PT ;  /* 0x000000ffb38c7812 */ /* 0x000fe200078ec0ff */
[C---:B--2---:R-:W-:Y:S01]  /*15a20*/  FFMA.FTZ R133, R3.reuse, R11, R35 ;  /* 0x0000000b03857223 */ /* 0x044fe20000010023 */
[C---:B------:R-:W-:Y:S01]  /*15a30*/  FMUL.FTZ R11, R3.reuse, R139 ;  /* 0x0000008b030b7220 */ /* 0x040fe20000410000 */
[----:B------:R-:W-:Y:S01]  /*15a40*/  FMUL.FTZ R35, R3, R163 ;  /* 0x000000a303237220 */ /* 0x000fe20000410000 */
[----:B------:R-:W-:Y:S01]  /*15a50*/  PRMT R3, R154, 0x5410, R182 ;  /* 0x000054109a037816 */ /* 0x000fe200000000b6 */
[----:B------:R-:W-:Y:S01]  /*15a60*/  FADD.FTZ R143, R157, R133 ;  /* 0x000000859d8f7221 */ /* 0x000fe20000010000 */
[----:B------:R-:W-:Y:S02]  /*15a70*/  MOV R157, R137 ;  /* 0x00000089009d7202 */ /* 0x000fe40000000f00 */
[----:B------:R-:W1:Y:S01]  /*15a80*/  LDSM.16.MT88.4 R136, [R200+0x18000] ;  /* 0x01800000c888783b */ /* 0x000e620000004200 */
[--C-:B------:R-:W-:Y:S02]  /*15a90*/  HSET2.LE.AND R3, R3, R243.reuse, PT ;  /* 0x000000f303037233 */ /* 0x100fe40003803000 */
[----:B------:R-:W-:Y:S01]  /*15aa0*/  PRMT R147, R152, 0x7632, R147 ;  /* 0x0000763298937816 */ /* 0x000fe20000000093 */
[----:B------:R-:W2:Y:S01]  /*15ab0*/  MUFU.EX2 R157, R157 ;  /* 0x0000009d009d7308 */ /* 0x000ea20000000800 */
[----:B------:R-:W-:Y:S02]  /*15ac0*/  PRMT R134, R158, 0x5410, R193 ;  /* 0x000054109e867816 */ /* 0x000fe400000000c1 */
[----:B------:R-:W-:Y:S02]  /*15ad0*/  LOP3.LUT R132, R132, R3, RZ, 0xc0, !PT ;  /* 0x0000000384847212 */ /* 0x000fe400078ec0ff */
[----:B------:R-:W-:Y:S02]  /*15ae0*/  PRMT R3, R151, 0x5410, R141 ;  /* 0x0000541097037816 */ /* 0x000fe4000000008d */
[----:B------:R-:W-:Y:S02]  /*15af0*/  PRMT R135, R140, 0x5410, R159 ;  /* 0x000054108c877816 */ /* 0x000fe4000000009f */
[----:B------:R-:W-:Y:S01]  /*15b00*/  PRMT R133, R152, 0x5410, R147 ;  /* 0x0000541098857816 */ /* 0x000fe20000000093 */
[----:B------:R2:W-:Y:S01]  /*15b10*/  MUFU.EX2 R159, R160 ;  /* 0x000000a0009f7308 */ /* 0x0005e20000000800 */
[--C-:B------:R-:W-:Y:S02]  /*15b20*/  HSET2.LE.AND R3, R3, R243.reuse, PT ;  /* 0x000000f303037233 */ /* 0x100fe40003803000 */
[----:B------:R-:W-:Y:S02]  /*15b30*/  LOP3.LUT R134, R134, 0xff00ff, RZ, 0xc0, !PT ;  /* 0x00ff00ff86867812 */ /* 0x000fe400078ec0ff */
[--C-:B------:R-:W-:Y:S02]  /*15b40*/  HSET2.LE.AND R135, R135, R243.reuse, PT ;  /* 0x000000f387877233 */ /* 0x100fe40003803000 */
[----:B------:R-:W-:Y:S02]  /*15b50*/  LOP3.LUT R133, R133, R3, RZ, 0xc0, !PT ;  /* 0x0000000385857212 */ /* 0x000fe400078ec0ff */
[----:B------:R-:W-:Y:S02]  /*15b60*/  HSET2.LE.AND R3, R134, R243, PT ;  /* 0x000000f386037233 */ /* 0x000fe40003803000 */
[----:B------:R-:W-:Y:S02]  /*15b70*/  PRMT R134, R146, 0x5410, R145 ;  /* 0x0000541092867816 */ /* 0x000fe40000000091 */
[----:B------:R-:W-:Y:S02]  /*15b80*/  IADD3 R172, PT, PT, R200, 0x18040, RZ ;  /* 0x00018040c8ac7810 */ /* 0x000fe40007ffe0ff */
[----:B------:R-:W-:Y:S02]  /*15b90*/  LOP3.LUT R134, R134, R135, RZ, 0xc0, !PT ;  /* 0x0000008786867212 */ /* 0x000fe400078ec0ff */
[----:B------:R-:W-:Y:S02]  /*15ba0*/  PRMT R135, R144, 0x5410, R148 ;  /* 0x0000541090877816 */ /* 0x000fe40000000094 */
[----:B------:R-:W-:Y:S02]  /*15bb0*/  ISETP.LE.U32.AND P6, PT, R140, UR11, PT ;  /* 0x0000000b8c007c0c */ /* 0x000fe4000bfc3070 */
[----:B------:R-:W-:Y:S02]  /*15bc0*/  LOP3.LUT R135, R135, R3, RZ, 0xc0, !PT ;  /* 0x0000000387877212 */ /* 0x000fe400078ec0ff */
[----:B------:R-:W-:Y:S02]  /*15bd0*/  @P5 PRMT R145, R231, 0x5410, RZ ;  /* 0x00005410e7915816 */ /* 0x000fe400000000ff */
[----:B------:R-:W-:Y:S01]  /*15be0*/  ISETP.LE.U32.AND P1, PT, R151, UR11, PT ;  /* 0x0000000b97007c0c */ /* 0x000fe2000bf23070 */
[----:B------:R-:W-:Y:S01]  /*15bf0*/  FADD.FTZ R151, R178, R143 ;  /* 0x0000008fb2977221 */ /* 0x000fe20000010000 */
[----:B------:R-:W-:Y:S01]  /*15c00*/  ISETP.GT.U32.AND P5, PT, R186, UR11, PT ;  /* 0x0000000bba007c0c */ /* 0x000fe2000bfa4070 */
[C---:B-1----:R-:W-:Y:S05]  /*15c10*/  HMMA.16816.F32.BF16 R4, R132.reuse, R136, R4 ;  /* 0x000000888404723c */ /* 0x042fea0000041804 */
[----:B------:R-:W-:Y:S02]  /*15c20*/  @!P6 HFMA2.BF16_V2 R233, -RZ.H0_H0, RZ.H0_H0, -R146.H0_H0 ;  /* 0x200000ffffe9e231 */ /* 0x000fe40000340992 */
[----:B------:R-:W-:Y:S01]  /*15c30*/  FADD.FTZ R151, R153, R151 ;  /* 0x0000009799977221 */ /* 0x000fe20000010000 */
[C---:B------:R-:W-:Y:S01]  /*15c40*/  HMMA.16816.F32.BF16 R8, R132.reuse, R138, R8 ;  /* 0x0000008a8408723c */ /* 0x040fe20000041808 */
[----:B------:R-:W1:Y:S02]  /*15c50*/  LDSM.16.MT88.4 R136, [R199+0x18000] ;  /* 0x01800000c788783b */ /* 0x000e640000004200 */
[----:B----4-:R-:W-:Y:S01]  /*15c60*/  @P2 VIADD R172, R155, 0xffffffc0 ;  /* 0xffffffc09bac2836 */ /* 0x010fe20000000000 */
[----:B------:R-:W-:Y:S01]  /*15c70*/  MOV R155, R156 ;  /* 0x0000009c009b7202 */ /* 0x000fe20000000f00 */
[----:B------:R-:W-:Y:S01]  /*15c80*/  @!P1 HFMA2.BF16_V2 R235, -RZ.H0_H0, RZ.H0_H0, -R152.H0_H0 ;  /* 0x200000ffffeb9231 */ /* 0x000fe20000340998 */
[----:B------:R-:W-:Y:S01]  /*15c90*/  @!P6 PRMT R146, R233, 0x5410, RZ ;  /* 0x00005410e992e816 */ /* 0x000fe200000000ff */
[----:B------:R-:W-:Y:S02]  /*15ca0*/  IMAD.IADD R3, R196, 0x1, R172 ;  /* 0x00000001c4037824 */ /* 0x000fe400078e02ac */
[----:B--2---:R-:W-:Y:S01]  /*15cb0*/  FADD.FTZ R160, R157, R151 ;  /* 0x000000979da07221 */ /* 0x004fe20000010000 */
[----:B------:R-:W2:Y:S01]  /*15cc0*/  LDL.LU R156, [R1+0x30] ;  /* 0x00003000019c7983 */ /* 0x000ea20000300800 */
[----:B------:R-:W-:Y:S01]  /*15cd0*/  @!P1 PRMT R152, R235, 0x5410, RZ ;  /* 0x00005410eb989816 */ /* 0x000fe200000000ff */
[----:B------:R-:W-:Y:S01]  /*15ce0*/  MUFU.EX2 R153, R155 ;  /* 0x0000009b00997308 */ /* 0x000fe20000000800 */
[----:B------:R-:W-:Y:S09]  /*15cf0*/  ISETP.GT.U32.AND P1, PT, R158, UR11, PT ;  /* 0x0000000b9e007c0c */ /* 0x000ff2000bf24070 */
[----:B------:R-:W4:Y:S10]  /*15d00*/  MUFU.EX2 R158, R161 ;  /* 0x000000a1009e7308 */ /* 0x000f340000000800 */
[----:B------:R1:W-:Y:S10]  /*15d10*/  MUFU.EX2 R161, R184 ;  /* 0x000000b800a17308 */ /* 0x0003f40000000800 */
[----:B------:R1:W-:Y:S01]  /*15d20*/  MUFU.EX2 R155, R242 ;  /* 0x000000f2009b7308 */ /* 0x0003e20000000800 */
[----:B------:R-:W-:Y:S01]  /*15d30*/  @P1 HFMA2.BF16_V2 R230, -RZ.H0_H0, RZ.H0_H0, -R144.H0_H0 ;  /* 0x200000ffffe61231 */ /* 0x000fe20000340990 */
[----:B----4-:R-:W-:Y:S04]  /*15d40*/  F2FP.BF16.F32.PACK_AB R154, R158, R153 ;  /* 0x000000999e9a723e */ /* 0x010fe800000010ff */
[----:B------:R-:W-:Y:S01]  /*15d50*/  @P1 PRMT R144, R230, 0x5410, RZ ;  /* 0x00005410e6901816 */ /* 0x000fe200000000ff */
[----:B-1----:R1:W5:Y:S01]  /*15d60*/  LDL.LU R184, [R1+0x3c] ;  /* 0x00003c0001b87983 */ /* 0x0023620000300800 */
[----:B------:R-:W-:Y:S01]  /*15d70*/  ISETP.GT.U32.AND P1, PT, R193, UR11, PT ;  /* 0x0000000bc1007c0c */ /* 0x000fe2000bf24070 */
[----:B------:R-:W-:Y:S01]  /*15d80*/  IMAD.WIDE.U32 R192, R192, -0x326172a9, RZ ;  /* 0xcd9e8d57c0c07825 */ /* 0x000fe200078e00ff */
[----:B------:R-:W4:Y:S04]  /*15d90*/  S2R R242, SR_TID.X ;  /* 0x0000000000f27919 */ /* 0x000f280000002100 */
[----:B------:R-:W-:Y:S01]  /*15da0*/  LOP3.LUT R194, R194, UR8, R193, 0x96, !PT ;  /* 0x00000008c2c27c12 */ /* 0x000fe2000f8e96c1 */
[C---:B------:R-:W-:Y:S06]  /*15db0*/  HMMA.16816.F32.BF16 R12, R132.reuse, R136, R12 ;  /* 0x00000088840c723c */ /* 0x040fec000004180c */
[----:B------:R-:W-:Y:S02]  /*15dc0*/  @P1 HFMA2.BF16_V2 R219, -RZ.H0_H0, RZ.H0_H0, -R148.H0_H0 ;  /* 0x200000ffffdb1231 */ /* 0x000fe40000340994 */
[C---:B------:R-:W-:Y:S01]  /*15dd0*/  HMMA.16816.F32.BF16 R16, R132.reuse, R138, R16 ;  /* 0x0000008a8410723c */ /* 0x040fe20000041810 */
[----:B------:R-:W1:Y:S02]  /*15de0*/  LDSM.16.MT88.4 R136, [R172] ;  /* 0x00000000ac88783b */ /* 0x000e640000004200 */
[----:B------:R-:W-:Y:S02]  /*15df0*/  @P1 PRMT R148, R219, 0x5410, RZ ;  /* 0x00005410db941816 */ /* 0x000fe400000000ff */
[----:B----4-:R-:W-:Y:S03]  /*15e00*/  SHF.L.U32 R242, R242, 0x5, RZ ;  /* 0x00000005f2f27819 */ /* 0x010fe600000006ff */
        /* <DEDUP_REMOVED lines=9> */
[C---:B-1----:R-:W-:Y:S03]  /*15ea0*/  HMMA.16816.F32.BF16 R44, R132.reuse, R136, R44 ;  /* 0x00000088842c723c */ /* 0x042fe6000004182c */
[----:B---3--:R-:W-:Y:S02]  /*15eb0*/  IMAD.MOV.U32 R179, RZ, RZ, R162 ;  /* 0x000000ffffb37224 */ /* 0x008fe400078e00a2 */
[----:B------:R1:W-:Y:S03]  /*15ec0*/  MUFU.EX2 R162, R203 ;  /* 0x000000cb00a27308 */ /* 0x0003e60000000800 */
[C---:B------:R-:W-:Y:S01]  /*15ed0*/  HMMA.16816.F32.BF16 R48, R132.reuse, R138, R48 ;  /* 0x0000008a8430723c */ /* 0x040fe20000041830 */
[----:B------:R-:W3:Y:S01]  /*15ee0*/  LDSM.16.MT88.4 R136, [R172+0x2000] ;  /* 0x00200000ac88783b */ /* 0x000ee20000004200 */
[----:B-1----:R-:W1:Y:S06]  /*15ef0*/  S2R R203, SR_TID.X ;  /* 0x0000000000cb7919 */ /* 0x002e6c0000002100 */
[C---:B---3--:R-:W-:Y:S08]  /*15f00*/  HMMA.16816.F32.BF16 R52, R132.reuse, R136, R52 ;  /* 0x000000888434723c */ /* 0x048ff00000041834 */
[C---:B------:R-:W-:Y:S01]  /*15f10*/  HMMA.16816.F32.BF16 R56, R132.reuse, R138, R56 ;  /* 0x0000008a8438723c */ /* 0x040fe20000041838 */
[----:B------:R-:W3:Y:S02]  /*15f20*/  LDSM.16.MT88.4 R136, [R3+0x2000] ;  /* 0x002000000388783b */ /* 0x000ee40000004200 */
[----:B--2---:R-:W-:Y:S01]  /*15f30*/  MOV R178, R156 ;  /* 0x0000009c00b27202 */ /* 0x004fe20000000f00 */
[----:B------:R-:W-:Y:S03]  /*15f40*/  FADD.FTZ R156, R183, R142 ;  /* 0x0000008eb79c7221 */ /* 0x000fe60000010000 */
[C---:B------:R-:W-:Y:S02]  /*15f50*/  LEA R182, P0, R244.reuse, R178, 0x1 ;  /* 0x000000b2f4b67211 */ /* 0x040fe400078008ff */
[----:B------:R2:W-:Y:S01]  /*15f60*/  STG.E.U16 desc[UR28][R178.64], R150 ;  /* 0x00000096b2007986 */ /* 0x0005e2000c10151c */
[----:B------:R-:W-:Y:S01]  /*15f70*/  FADD.FTZ R156, R153, R156 ;  /* 0x0000009c999c7221 */ /* 0x000fe20000010000 */
[----:B------:R-:W-:Y:S02]  /*15f80*/  F2FP.BF16.F32.PACK_AB R153, R159, R157 ;  /* 0x0000009d9f99723e */ /* 0x000fe400000010ff */
[----:B------:R4:W-:Y:S01]  /*15f90*/  STG.E.U16 desc[UR28][R178.64+0x2], R149 ;  /* 0x00000295b2007986 */ /* 0x0009e2000c10151c */
[----:B------:R-:W-:Y:S01]  /*15fa0*/  LEA.HI.X.SX32 R183, R244, R179, 0x1, P0 ;  /* 0x000000b3f4b77211 */ /* 0x000fe200000f0eff */
[----:B------:R-:W1:Y:S01]  /*15fb0*/  MUFU.EX2 R157, R198 ;  /* 0x000000c6009d7308 */ /* 0x000e620000000800 */
[----:B------:R-:W-:Y:S01]  /*15fc0*/  ISETP.LE.U32.AND P0, PT, R141, UR11, PT ;  /* 0x0000000b8d007c0c */ /* 0x000fe2000bf03070 */
[----:B------:R-:W-:Y:S01]  /*15fd0*/  FADD.FTZ R163, R158, R156 ;  /* 0x0000009c9ea37221 */ /* 0x000fe20000010000 */
[----:B------:R-:W-:Y:S01]  /*15fe0*/  LDSM.16.MT88.4 R140, [R172+0x6000] ;  /* 0x00600000ac8c783b */ /* 0x000fe20000004200 */
[----:B------:R-:W-:Y:S02]  /*15ff0*/  PRMT R151, R153, 0x7632, R151 ;  /* 0x0000763299977816 */ /* 0x000fe40000000097 */
[----:B------:R-:W-:Y:S05]  /*16000*/  LOP3.LUT R158, R195, 0xff, RZ, 0xc0, !PT ;  /* 0x000000ffc39e7812 */ /* 0x000fea00078ec0ff */
[----:B------:R4:W-:Y:S03]  /*16010*/  STG.E.U16 desc[UR28][R182.64], R152 ;  /* 0x00000098b6007986 */ /* 0x0009e6000c10151c */
[----:B------:R-:W-:Y:S01]  /*16020*/  @!P0 HFMA2.BF16_V2 R234, -RZ.H0_H0, RZ.H0_H0, -R147.H0_H0 ;  /* 0x200000ffffea8231 */ /* 0x000fe20000340993 */
[C---:B---3--:R-:W-:Y:S03]  /*16030*/  HMMA.16816.F32.BF16 R60, R132.reuse, R136, R60 ;  /* 0x00000088843c723c */ /* 0x048fe6000004183c */
[----:B-1----:R-:W-:Y:S02]  /*16040*/  F2FP.BF16.F32.PACK_AB R156, R157, R162 ;  /* 0x000000a29d9c723e */ /* 0x002fe400000010ff */
[----:B------:R-:W-:Y:S02]  /*16050*/  @!P0 PRMT R147, R234, 0x5410, RZ ;  /* 0x00005410ea938816 */ /* 0x000fe400000000ff */
[----:B--2---:R-:W-:Y:S01]  /*16060*/  PRMT R150, R154, 0x7632, R150 ;  /* 0x000076329a967816 */ /* 0x004fe20000000096 */
[C---:B------:R-:W-:Y:S01]  /*16070*/  HMMA.16816.F32.BF16 R64, R132.reuse, R138, R64 ;  /* 0x0000008a8440723c */ /* 0x040fe20000041840 */
[----:B------:R-:W1:Y:S02]  /*16080*/  LDSM.16.MT88.4 R136, [R200+0x1c000] ;  /* 0x01c00000c888783b */ /* 0x000e640000004200 */
[----:B----4-:R-:W-:Y:S01]  /*16090*/  F2FP.BF16.F32.PACK_AB R149, R155, R161 ;  /* 0x000000a19b95723e */ /* 0x010fe200000010ff */
[----:B------:R-:W-:Y:S01]  /*160a0*/  @!P4 HFMA2.BF16_V2 R218, -RZ.H0_H0, RZ.H0_H0, -R150.H0_H0 ;  /* 0x200000ffffdac231 */ /* 0x000fe20000340996 */
[----:B------:R-:W-:Y:S01]  /*160b0*/  ISETP.LE.U32.AND P0, PT, R158, UR11, PT ;  /* 0x0000000b9e007c0c */ /* 0x000fe2000bf03070 */
[----:B------:R-:W-:Y:S01]  /*160c0*/  FADD.FTZ R161, R161, R163 ;  /* 0x000000a3a1a17221 */ /* 0x000fe20000010000 */
[----:B------:R-:W-:Y:S01]  /*160d0*/  SHF.L.U32 R198, R203, 0x6, RZ ;  /* 0x00000006cbc67819 */ /* 0x000fe200000006ff */
[----:B------:R-:W2:Y:S01]  /*160e0*/  MUFU.EX2 R163, R190 ;  /* 0x000000be00a37308 */ /* 0x000ea20000000800 */
[----:B------:R3:W-:Y:S01]  /*160f0*/  STG.E.U16 desc[UR28][R182.64+0x2], R147 ;  /* 0x00000293b6007986 */ /* 0x0007e2000c10151c */
[----:B------:R-:W-:Y:S08]  /*16100*/  FADD.FTZ R161, R155, R161 ;  /* 0x000000a19ba17221 */ /* 0x000ff00000010000 */
[----:B------:R-:W4:Y:S01]  /*16110*/  MUFU.EX2 R155, R187 ;  /* 0x000000bb009b7308 */ /* 0x000f220000000800 */
[----:B------:R4:W-:Y:S01]  /*16120*/  STG.E.U16 desc[UR28][R178.64+0x12], R145 ;  /* 0x00001291b2007986 */ /* 0x0009e2000c10151c */
[----:B------:R-:W-:Y:S03]  /*16130*/  PRMT R152, R149, 0x7632, R152 ;  /* 0x0000763295987816 */ /* 0x000fe60000000098 */
[----:B------:R-:W-:Y:S01]  /*16140*/  STG.E.U16 desc[UR28][R178.64+0x10], R146 ;  /* 0x00001092b2007986 */ /* 0x000fe2000c10151c */
[----:B------:R-:W-:Y:S02]  /*16150*/  @!P0 HFMA2.BF16_V2 R229, -RZ.H0_H0, RZ.H0_H0, -R154.H0_H0 ;  /* 0x200000ffffe58231 */ /* 0x000fe4000034099a */
[----:B------:R-:W-:Y:S01]  /*16160*/  @P5 HFMA2.BF16_V2 R228, -RZ.H0_H0, RZ.H0_H0, -R152.H0_H0 ;  /* 0x200000ffffe45231 */ /* 0x000fe20000340998 */
[----:B------:R4:W-:Y:S01]  /*16170*/  STG.E.U16 desc[UR28][R182.64+0x10], R144 ;  /* 0x00001090b6007986 */ /* 0x0009e2000c10151c */
[----:B--2---:R-:W-:Y:S03]  /*16180*/  FADD.FTZ R161, R163, R161 ;  /* 0x000000a1a3a17221 */ /* 0x004fe60000010000 */
[----:B------:R2:W-:Y:S01]  /*16190*/  STG.E.U16 desc[UR28][R182.64+0x12], R148 ;  /* 0x00001294b6007986 */ /* 0x0005e2000c10151c */
[--C-:B---3--:R-:W-:Y:S01]  /*161a0*/  FADD.FTZ R147, R159, R160.reuse ;  /* 0x000000a09f937221 */ /* 0x108fe20000010000 */
[----:B------:R-:W-:Y:S02]  /*161b0*/  PRMT R160, R156, 0x7632, R160 ;  /* 0x000076329ca07816 */ /* 0x000fe400000000a0 */
[----:B------:R-:W-:Y:S01]  /*161c0*/  PRMT R159, R195, 0x7632, R159 ;  /* 0x00007632c39f7816 */ /* 0x000fe2000000009f */
[----:B------:R-:W-:Y:S01]  /*161d0*/  FADD.FTZ R162, R162, R147 ;  /* 0x00000093a2a27221 */ /* 0x000fe20000010000 */
[C---:B-1----:R-:W-:Y:S03]  /*161e0*/  HMMA.16816.F32.BF16 R68, R132.reuse, R136, R68 ;  /* 0x000000888444723c */ /* 0x042fe60000041844 */
[----:B------:R-:W-:Y:S01]  /*161f0*/  LOP3.LUT R159, R159, 0xff, RZ, 0xc0, !PT ;  /* 0x000000ff9f9f7812 */ /* 0x000fe200078ec0ff */
[----:B------:R-:W-:Y:S01]  /*16200*/  FADD.FTZ R162, R157, R162 ;  /* 0x000000a29da27221 */ /* 0x000fe20000010000 */
[----:B----4-:R-:W-:Y:S02]  /*16210*/  PRMT R145, R206, 0x5410, R186 ;  /* 0x00005410ce917816 */ /* 0x010fe400000000ba */
[----:B------:R-:W-:Y:S01]  /*16220*/  PRMT R144, R156, 0x5410, R160 ;  /* 0x000054109c907816 */ /* 0x000fe200000000a0 */
[C---:B------:R-:W-:Y:S01]  /*16230*/  HMMA.16816.F32.BF16 R72, R132.reuse, R138, R72 ;  /* 0x0000008a8448723c */ /* 0x040fe20000041848 */
[----:B------:R-:W1:Y:S01]  /*16240*/  LDSM.16.MT88.4 R136, [R199+0x1c000] ;  /* 0x01c00000c788783b */ /* 0x000e620000004200 */
[----:B------:R-:W-:Y:S01]  /*16250*/  MUFU.EX2 R186, R165 ;  /* 0x000000a500ba7308 */ /* 0x000fe20000000800 */
[----:B------:R-:W-:Y:S02]  /*16260*/  HSET2.LE.AND R145, R145, R243, PT ;  /* 0x000000f391917233 */ /* 0x000fe40003803000 */
[C---:B------:R-:W-:Y:S07]  /*16270*/  ISETP.LE.U32.AND P6, PT, R159.reuse, UR11, PT ;  /* 0x0000000b9f007c0c */ /* 0x040fee000bfc3070 */
[----:B--2---:R-:W-:Y:S01]  /*16280*/  MUFU.EX2 R148, R188 ;  /* 0x000000bc00947308 */ /* 0x004fe20000000800 */
[----:B------:R-:W-:Y:S09]  /*16290*/  SHF.R.U32.HI R195, RZ, 0x18, R195 ;  /* 0x00000018ffc37819 */ /* 0x000ff200000116c3 */
[----:B------:R-:W-:Y:S01]  /*162a0*/  MUFU.EX2 R188, R164 ;  /* 0x000000a400bc7308 */ /* 0x000fe20000000800 */
[----:B------:R-:W-:Y:S01]  /*162b0*/  @!P6 HFMA2.BF16_V2 R217, -RZ.H0_H0, RZ.H0_H0, -R153.H0_H0 ;  /* 0x200000ffffd9e231 */ /* 0x000fe20000340999 */
        /* <DEDUP_REMOVED lines=15> */
[C---:B------:R-:W-:Y:S08]  /*163b0*/  HMMA.16816.F32.BF16 R116, R132.reuse, R140, R116 ;  /* 0x0000008c8474723c */ /* 0x040ff00000041874 */
[C---:B------:R-:W-:Y:S01]  /*163c0*/  HMMA.16816.F32.BF16 R120, R132.reuse, R142, R120 ;  /* 0x0000008e8478723c */ /* 0x040fe20000041878 */
[----:B------:R-:W2:Y:S07]  /*163d0*/  LDSM.16.MT88.4 R140, [R200+0x18800] ;  /* 0x01880000c88c783b */ /* 0x000eae0000004200 */
[C---:B-1----:R-:W-:Y:S03]  /*163e0*/  HMMA.16816.F32.BF16 R124, R132.reuse, R136, R124 ;  /* 0x00000088847c723c */ /* 0x042fe6000004187c */
[----:B------:R-:W-:Y:S02]  /*163f0*/  PRMT R136, R158, 0x5410, R197 ;  /* 0x000054109e887816 */ /* 0x000fe400000000c5 */
[----:B------:R-:W-:Y:S02]  /*16400*/  PRMT R137, R154, 0x5410, R150 ;  /* 0x000054109a897816 */ /* 0x000fe40000000096 */
[----:B------:R-:W-:Y:S01]  /*16410*/  @!P4 PRMT R150, R218, 0x5410, RZ ;  /* 0x00005410da96c816 */ /* 0x000fe200000000ff */
[----:B------:R-:W-:Y:S01]  /*16420*/  HMMA.16816.F32.BF16 R128, R132, R138, R128 ;  /* 0x0000008a8480723c */ /* 0x000fe20000041880 */
[----:B------:R-:W1:Y:S02]  /*16430*/  LDSM.16.MT88.4 R132, [R199+0x18800] ;  /* 0x01880000c784783b */ /* 0x000e640000004200 */
[--C-:B------:R-:W-:Y:S02]  /*16440*/  HSET2.LE.AND R136, R136, R243.reuse, PT ;  /* 0x000000f388887233 */ /* 0x100fe40003803000 */
[----:B------:R-:W-:Y:S02]  /*16450*/  PRMT R138, R159, 0x5410, R195 ;  /* 0x000054109f8a7816 */ /* 0x000fe400000000c3 */
[----:B------:R-:W-:Y:S01]  /*16460*/  PRMT R139, R168, 0x5410, R181 ;  /* 0x00005410a88b7816 */ /* 0x000fe200000000b5 */
[----:B------:R-:W-:Y:S01]  /*16470*/  MUFU.EX2 R159, R166 ;  /* 0x000000a6009f7308 */ /* 0x000fe20000000800 */
[----:B------:R-:W-:Y:S01]  /*16480*/  LOP3.LUT R136, R137, R136, RZ, 0xc0, !PT ;  /* 0x0000008889887212 */ /* 0x000fe200078ec0ff */
[----:B------:R-:W-:Y:S01]  /*16490*/  STG.E.U16 desc[UR28][R178.64+0x22], R150 ;  /* 0x00002296b2007986 */ /* 0x000fe2000c10151c */
[--C-:B------:R-:W-:Y:S02]  /*164a0*/  HSET2.LE.AND R138, R138, R243.reuse, PT ;  /* 0x000000f38a8a7233 */ /* 0x100fe40003803000 */
[----:B------:R-:W-:Y:S02]  /*164b0*/  LOP3.LUT R139, R139, 0xff00ff, RZ, 0xc0, !PT ;  /* 0x00ff00ff8b8b7812 */ /* 0x000fe400078ec0ff */
[----:B------:R-:W-:Y:S02]  /*164c0*/  PRMT R137, R153, 0x5410, R151 ;  /* 0x0000541099897816 */ /* 0x000fe40000000097 */
[----:B------:R-:W-:Y:S02]  /*164d0*/  @!P6 PRMT R153, R217, 0x5410, RZ ;  /* 0x00005410d999e816 */ /* 0x000fe400000000ff */
[----:B------:R-:W-:Y:S02]  /*164e0*/  LOP3.LUT R137, R137, R138, RZ, 0xc0, !PT ;  /* 0x0000008a89897212 */ /* 0x000fe400078ec0ff */
[----:B------:R-:W-:Y:S02]  /*164f0*/  HSET2.LE.AND R139, R139, R243, PT ;  /* 0x000000f38b8b7233 */ /* 0x000fe40003803000 */
[----:B------:R-:W-:Y:S02]  /*16500*/  PRMT R138, R149, 0x5410, R152 ;  /* 0x00005410958a7816 */ /* 0x000fe40000000098 */
[----:B------:R-:W-:Y:S02]  /*16510*/  @!P0 PRMT R154, R229, 0x5410, RZ ;  /* 0x00005410e59a8816 */ /* 0x000fe400000000ff */
[----:B------:R-:W-:Y:S02]  /*16520*/  LOP3.LUT R138, R138, R145, RZ, 0xc0, !PT ;  /* 0x000000918a8a7212 */ /* 0x000fe400078ec0ff */
[----:B------:R-:W-:Y:S01]  /*16530*/  LOP3.LUT R139, R144, R139, RZ, 0xc0, !PT ;  /* 0x0000008b908b7212 */ /* 0x000fe200078ec0ff */
[----:B------:R-:W-:Y:S01]  /*16540*/  STG.E.U16 desc[UR28][R178.64+0x20], R154 ;  /* 0x0000209ab2007986 */ /* 0x000fe2000c10151c */
[----:B------:R-:W-:Y:S02]  /*16550*/  @P5 PRMT R152, R228, 0x5410, RZ ;  /* 0x00005410e4985816 */ /* 0x000fe400000000ff */
[----:B------:R-:W-:Y:S01]  /*16560*/  ISETP.LE.U32.AND P4, PT, R195, UR11, PT ;  /* 0x0000000bc3007c0c */ /* 0x000fe2000bf83070 */
[----:B------:R-:W3:Y:S01]  /*16570*/  LDSM.16.MT88.4 R144, [R172+0x800] ;  /* 0x00080000ac90783b */ /* 0x000ee20000004200 */
[----:B------:R-:W-:Y:S01]  /*16580*/  ISETP.LE.U32.AND P6, PT, R206, UR11, PT ;  /* 0x0000000bce007c0c */ /* 0x000fe2000bfc3070 */
[C---:B--2---:R-:W-:Y:S05]  /*16590*/  HMMA.16816.F32.BF16 R4, R136.reuse, R140, R4 ;  /* 0x0000008c8804723c */ /* 0x044fea0000041804 */
[----:B------:R-:W-:Y:S01]  /*165a0*/  ISETP.GT.U32.AND P0, PT, R168, UR11, PT ;  /* 0x0000000ba8007c0c */ /* 0x000fe2000bf04070 */
[----:B------:R-:W-:Y:S01]  /*165b0*/  STG.E.U16 desc[UR28][R182.64+0x20], R153 ;  /* 0x00002099b6007986 */ /* 0x000fe2000c10151c */
[----:B------:R-:W-:Y:S01]  /*165c0*/  F2FP.BF16.F32.PACK_AB R168, R155, R163 ;  /* 0x000000a39ba8723e */ /* 0x000fe200000010ff */
[C---:B------:R-:W-:Y:S02]  /*165d0*/  HMMA.16816.F32.BF16 R8, R136.reuse, R142, R8 ;  /* 0x0000008e8808723c */ /* 0x040fe40000041808 */
[----:B------:R-:W2:Y:S01]  /*165e0*/  LDSM.16.MT88.4 R140, [R3+0x800] ;  /* 0x00080000038c783b */ /* 0x000ea20000004200 */
[----:B------:R-:W-:Y:S02]  /*165f0*/  @!P4 HFMA2.BF16_V2 R216, -RZ.H0_H0, RZ.H0_H0, -R151.H0_H0 ;  /* 0x200000ffffd8c231 */ /* 0x000fe40000340997 */
[----:B------:R-:W-:Y:S03]  /*16600*/  @!P6 HFMA2.BF16_V2 R215, -RZ.H0_H0, RZ.H0_H0, -R149.H0_H0 ;  /* 0x200000ffffd7e231 */ /* 0x000fe60000340995 */
[C---:B-1----:R-:W-:Y:S03]  /*16610*/  HMMA.16816.F32.BF16 R12, R136.reuse, R132, R12 ;  /* 0x00000084880c723c */ /* 0x042fe6000004180c */
[----:B------:R-:W-:Y:S01]  /*16620*/  @!P4 PRMT R151, R216, 0x5410, RZ ;  /* 0x00005410d897c816 */ /* 0x000fe200000000ff */
[----:B------:R-:W-:Y:S01]  /*16630*/  @P0 HFMA2.BF16_V2 R227, -RZ.H0_H0, RZ.H0_H0, -R156.H0_H0 ;  /* 0x200000ffffe30231 */ /* 0x000fe2000034099c */
[----:B------:R-:W-:Y:S03]  /*16640*/  @!P6 PRMT R149, R215, 0x5410, RZ ;  /* 0x00005410d795e816 */ /* 0x000fe600000000ff */
[C---:B------:R-:W-:Y:S01]  /*16650*/  HMMA.16816.F32.BF16 R16, R136.reuse, R134, R16 ;  /* 0x000000868810723c */ /* 0x040fe20000041810 */
[----:B------:R-:W1:Y:S02]  /*16660*/  LDSM.16.MT88.4 R132, [R200+0x1a800] ;  /* 0x01a80000c884783b */ /* 0x000e640000004200 */
[----:B------:R-:W-:Y:S02]  /*16670*/  @P0 PRMT R156, R227, 0x5410, RZ ;  /* 0x00005410e39c0816 */ /* 0x000fe400000000ff */
[----:B------:R-:W-:Y:S02]  /*16680*/  ISETP.GT.U32.AND P0, PT, R181, UR11, PT ;  /* 0x0000000bb5007c0c */ /* 0x000fe4000bf04070 */
[----:B------:R-:W-:Y:S02]  /*16690*/  MUFU.EX2 R181, R175 ;  /* 0x000000af00b57308 */ /* 0x000fe40000000800 */
[----:B------:R-:W-:Y:S04]  /*166a0*/  STG.E.U16 desc[UR28][R182.64+0x22], R151 ;  /* 0x00002297b6007986 */ /* 0x000fe8000c10151c */
[----:B------:R-:W-:Y:S01]  /*166b0*/  STG.E.U16 desc[UR28][R178.64+0x30], R149 ;  /* 0x00003095b2007986 */ /* 0x000fe2000c10151c */
[C---:B---3--:R-:W-:Y:S03]  /*166c0*/  HMMA.16816.F32.BF16 R20, R136.reuse, R144, R20 ;  /* 0x000000908814723c */ /* 0x048fe60000041814 */
[----:B------:R-:W-:Y:S01]  /*166d0*/  STG.E.U16 desc[UR28][R178.64+0x32], R152 ;  /* 0x00003298b2007986 */ /* 0x000fe2000c10151c */
[----:B------:R-:W-:Y:S03]  /*166e0*/  @P0 HFMA2.BF16_V2 R212, -RZ.H0_H0, RZ.H0_H0, -R160.H0_H0 ;  /* 0x200000ffffd40231 */ /* 0x000fe600003409a0 */
[----:B------:R-:W-:Y:S01]  /*166f0*/  STG.E.U16 desc[UR28][R182.64+0x30], R156 ;  /* 0x0000309cb6007986 */ /* 0x000fe2000c10151c */
[C---:B------:R-:W-:Y:S03]  /*16700*/  HMMA.16816.F32.BF16 R24, R136.reuse, R146, R24 ;  /* 0x000000928818723c */ /* 0x040fe60000041818 */
[----:B------:R-:W3:Y:S01]  /*16710*/  LDSM.16.MT88.4 R144, [R199+0x1a800] ;  /* 0x01a80000c790783b */ /* 0x000ee20000004200 */
[----:B------:R-:W-:Y:S04]  /*16720*/  @P0 PRMT R160, R212, 0x5410, RZ ;  /* 0x00005410d4a00816 */ /* 0x000fe800000000ff */
[C---:B--2---:R-:W-:Y:S03]  /*16730*/  HMMA.16816.F32.BF16 R28, R136.reuse, R140, R28 ;  /* 0x0000008c881c723c */ /* 0x044fe6000004181c */
[----:B------:R-:W-:Y:S05]  /*16740*/  STG.E.U16 desc[UR28][R182.64+0x32], R160 ;  /* 0x000032a0b6007986 */ /* 0x000fea000c10151c */
        /* <DEDUP_REMOVED lines=20> */
[C---:B-1----:R-:W-:Y:S03]  /*16890*/  HMMA.16816.F32.BF16 R84, R136.reuse, R132, R84 ;  /* 0x000000848854723c */ /* 0x042fe60000041854 */
[----:B------:R-:W-:Y:S05]  /*168a0*/  IMAD.WIDE.U32 R132, R191, -0x326172a9, RZ ;  /* 0xcd9e8d57bf847825 */ /* 0x000fea00078e00ff */
[C---:B------:R-:W-:Y:S03]  /*168b0*/  HMMA.16816.F32.BF16 R88, R136.reuse, R134, R88 ;  /* 0x000000868858723c */ /* 0x040fe60000041858 */
[----:B------:R-:W-:Y:S01]  /*168c0*/  LOP3.LUT R191, R192, UR6, R133, 0x96, !PT ;  /* 0x00000006c0bf7c12 */ /* 0x000fe2000f8e9685 */
[----:B------:R-:W-:Y:S01]  /*168d0*/  IMAD.MOV.U32 R192, RZ, RZ, R132 ;  /* 0x000000ffffc07224 */ /* 0x000fe200078e0084 */
[----:B------:R-:W-:Y:S02]  /*168e0*/  MOV R193, R133 ;  /* 0x0000008500c17202 */ /* 0x000fe40000000f00 */
[----:B------:R-:W1:Y:S01]  /*168f0*/  LDSM.16.MT88.4 R132, [R199+0x1e800] ;  /* 0x01e80000c784783b */ /* 0x000e620000004200 */
[----:B------:R-:W-:Y:S01]  /*16900*/  LOP3.LUT R158, R191, 0xffff, RZ, 0xc0, !PT ;  /* 0x0000ffffbf9e7812 */ /* 0x000fe200078ec0ff */
[C---:B---3--:R-:W-:Y:S03]  /*16910*/  HMMA.16816.F32.BF16 R92, R136.reuse, R144, R92 ;  /* 0x00000090885c723c */ /* 0x048fe6000004185c */
[----:B------:R-:W-:Y:S02]  /*16920*/  SHF.R.U32.HI R158, RZ, 0x8, R158 ;  /* 0x00000008ff9e7819 */ /* 0x000fe4000001169e */
[----:B------:R-:W-:Y:S02]  /*16930*/  SHF.R.U32.HI R206, RZ, 0x18, R191 ;  /* 0x00000018ffce7819 */ /* 0x000fe400000116bf */
[----:B------:R-:W-:Y:S01]  /*16940*/  LOP3.LUT R144, R158, 0xffff, RZ, 0xc0, !PT ;  /* 0x0000ffff9e907812 */ /* 0x000fe200078ec0ff */
[C---:B------:R-:W-:Y:S03]  /*16950*/  HMMA.16816.F32.BF16 R96, R136.reuse, R146, R96 ;  /* 0x000000928860723c */ /* 0x040fe60000041860 */
[----:B------:R-:W-:Y:S02]  /*16960*/  ISETP.LE.U32.AND P1, PT, R144, UR11, PT ;  /* 0x0000000b90007c0c */ /* 0x000fe4000bf23070 */
[----:B------:R-:W3:Y:S01]  /*16970*/  LDSM.16.MT88.4 R144, [R172+0x6800] ;  /* 0x00680000ac90783b */ /* 0x000ee20000004200 */
[----:B------:R-:W-:Y:S02]  /*16980*/  ISETP.LE.U32.AND P4, PT, R206, UR11, PT ;  /* 0x0000000bce007c0c */ /* 0x000fe4000bf83070 */
[C---:B--2---:R-:W-:Y:S03]  /*16990*/  HMMA.16816.F32.BF16 R100, R136.reuse, R140, R100 ;  /* 0x0000008c8864723c */ /* 0x044fe60000041864 */
[----:B------:R-:W-:Y:S01]  /*169a0*/  MOV R140, R192 ;  /* 0x000000c0008c7202 */ /* 0x000fe20000000f00 */
[----:B------:R-:W-:Y:S01]  /*169b0*/  IMAD.MOV.U32 R141, RZ, RZ, R193 ;  /* 0x000000ffff8d7224 */ /* 0x000fe200078e00c1 */
[----:B------:R2:W4:Y:S02]  /*169c0*/  MUFU.EX2 R192, R189 ;  /* 0x000000bd00c07308 */ /* 0x0005240000000800 */
[C---:B------:R-:W-:Y:S01]  /*169d0*/  PRMT R190, R140.reuse, 0x7772, RZ ;  /* 0x000077728cbe7816 */ /* 0x040fe200000000ff */
[C---:B------:R-:W-:Y:S07]  /*169e0*/  HMMA.16816.F32.BF16 R104, R136.reuse, R142, R104 ;  /* 0x0000008e8868723c */ /* 0x040fee0000041868 */
[----:B------:R4:W3:Y:S01]  /*169f0*/  MUFU.EX2 R193, R167 ;  /* 0x000000a700c17308 */ /* 0x0008e20000000800 */
[C---:B------:R-:W-:Y:S02]  /*16a00*/  PRMT R187, R140.reuse, 0x7773, RZ ;  /* 0x000077738cbb7816 */ /* 0x040fe400000000ff */
[----:B------:R-:W-:Y:S04]  /*16a10*/  MOV R157, R140 ;  /* 0x0000008c009d7202 */ /* 0x000fe80000000f00 */
[----:B------:R-:W-:Y:S02]  /*16a20*/  LOP3.LUT R195, R157, 0xff, RZ, 0xc0, !PT ;  /* 0x000000ff9dc37812 */ /* 0x000fe400078ec0ff */
[----:B--2---:R-:W-:Y:S02]  /*16a30*/  PRMT R189, R140, 0x7771, RZ ;  /* 0x000077718cbd7816 */ /* 0x004fe400000000ff */
[----:B------:R-:W2:Y:S01]  /*16a40*/  LDSM.16.MT88.4 R140, [R3+0x6800] ;  /* 0x00680000038c783b */ /* 0x000ea20000004200 */
[C---:B-1----:R-:W-:Y:S03]  /*16a50*/  HMMA.16816.F32.BF16 R108, R136.reuse, R132, R108 ;  /* 0x00000084886c723c */ /* 0x042fe6000004186c */
[----:B----4-:R-:W-:Y:S01]  /*16a60*/  F2FP.BF16.F32.PACK_AB R166, R148, R192 ;  /* 0x000000c094a6723e */ /* 0x010fe200000010ff */
[----:B------:R-:W-:Y:S01]  /*16a70*/  FADD.FTZ R192, R192, R162 ;  /* 0x000000a2c0c07221 */ /* 0x000fe20000010000 */
[----:B------:R-:W-:Y:S02]  /*16a80*/  F2FP.BF16.F32.PACK_AB R162, R188, R159 ;  /* 0x0000009fbca2723e */ /* 0x000fe400000010ff */
[----:B------:R-:W-:Y:S01]  /*16a90*/  PRMT R167, R168, 0x7632, R167 ;  /* 0x00007632a8a77816 */ /* 0x000fe200000000a7 */
[C---:B------:R-:W-:Y:S03]  /*16aa0*/  HMMA.16816.F32.BF16 R112, R136.reuse, R134, R112 ;  /* 0x000000868870723c */ /* 0x040fe60000041870 */
[----:B------:R-:W-:Y:S01]  /*16ab0*/  FADD.FTZ R197, R148, R192 ;  /* 0x000000c094c57221 */ /* 0x000fe20000010000 */
[----:B------:R-:W-:Y:S01]  /*16ac0*/  FADD.FTZ R135, R155, R161 ;  /* 0x000000a19b877221 */ /* 0x000fe20000010000 */
[----:B------:R-:W-:Y:S01]  /*16ad0*/  LDSM.16.MT88.4 R148, [R199+0x19000] ;  /* 0x01900000c794783b */ /* 0x000fe20000004200 */
[C---:B------:R-:W-:Y:S01]  /*16ae0*/  LOP3.LUT R192, R191.reuse, 0xff, RZ, 0xc0, !PT ;  /* 0x000000ffbfc07812 */ /* 0x040fe200078ec0ff */
[----:B------:R-:W-:Y:S01]  /*16af0*/  @!P1 HFMA2.BF16_V2 R226, -RZ.H0_H0, RZ.H0_H0, -R167.H0_H0 ;  /* 0x200000ffffe29231 */ /* 0x000fe200003409a7 */
[C---:B---3--:R-:W-:Y:S03]  /*16b00*/  HMMA.16816.F32.BF16 R116, R136.reuse, R144, R116 ;  /* 0x000000908874723c */ /* 0x048fe60000041874 */
[----:B------:R-:W-:Y:S02]  /*16b10*/  PRMT R132, R192, 0x5410, R158 ;  /* 0x00005410c0847816 */ /* 0x000fe4000000009e */
[----:B------:R-:W-:Y:S01]  /*16b20*/  LDSM.16.MT88.4 R152, [R172+0x1000] ;  /* 0x00100000ac98783b */ /* 0x000fe20000004200 */
[----:B------:R-:W-:Y:S02]  /*16b30*/  PRMT R134, R191, 0x7632, R134 ;  /* 0x00007632bf867816 */ /* 0x000fe40000000086 */
[C---:B------:R-:W-:Y:S03]  /*16b40*/  HMMA.16816.F32.BF16 R120, R136.reuse, R146, R120 ;  /* 0x000000928878723c */ /* 0x040fe60000041878 */
[----:B------:R-:W-:Y:S02]  /*16b50*/  PRMT R133, R168, 0x5410, R167 ;  /* 0x00005410a8857816 */ /* 0x000fe400000000a7 */
[----:B------:R-:W1:Y:S01]  /*16b60*/  LDSM.16.MT88.4 R144, [R200+0x19000] ;  /* 0x01900000c890783b */ /* 0x000e620000004200 */
[----:B------:R-:W-:Y:S02]  /*16b70*/  @!P1 PRMT R167, R226, 0x5410, RZ ;  /* 0x00005410e2a79816 */ /* 0x000fe400000000ff */
[----:B------:R-:W-:Y:S02]  /*16b80*/  PRMT R163, R166, 0x7632, R163 ;  /* 0x00007632a6a37816 */ /* 0x000fe400000000a3 */
[----:B------:R-:W-:Y:S01]  /*16b90*/  F2FP.BF16.F32.PACK_AB R165, R186, R193 ;  /* 0x000000c1baa5723e */ /* 0x000fe200000010ff */
[----:B------:R-:W-:Y:S01]  /*16ba0*/  FADD.FTZ R193, R193, R135 ;  /* 0x00000087c1c17221 */ /* 0x000fe20000010000 */
[----:B------:R-:W-:Y:S01]  /*16bb0*/  PRMT R157, R195, 0x5410, R189 ;  /* 0x00005410c39d7816 */ /* 0x000fe200000000bd */
[----:B------:R-:W-:Y:S01]  /*16bc0*/  STG.E.U16 desc[UR28][R178.64+0x42], R167 ;  /* 0x000042a7b2007986 */ /* 0x000fe2000c10151c */
[----:B------:R-:W-:Y:S01]  /*16bd0*/  PRMT R164, R165, 0x7632, R164 ;  /* 0x00007632a5a47816 */ /* 0x000fe200000000a4 */
[C---:B--2---:R-:W-:Y:S03]  /*16be0*/  HMMA.16816.F32.BF16 R124, R136.reuse, R140, R124 ;  /* 0x0000008c887c723c */ /* 0x044fe6000004187c */
[----:B------:R-:W-:Y:S01]  /*16bf0*/  MOV R141, R197 ;  /* 0x000000c5008d7202 */ /* 0x000fe20000000f00 */
[----:B------:R-:W-:Y:S01]  /*16c00*/  @!P4 HFMA2.BF16_V2 R213, -RZ.H0_H0, RZ.H0_H0, -R163.H0_H0 ;  /* 0x200000ffffd5c231 */ /* 0x000fe200003409a3 */
[--C-:B------:R-:W-:Y:S02]  /*16c10*/  HSET2.LE.AND R132, R132, R243.reuse, PT ;  /* 0x000000f384847233 */ /* 0x100fe40003803000 */
[----:B------:R-:W-:Y:S01]  /*16c20*/  LOP3.LUT R197, R134, 0xff, RZ, 0xc0, !PT ;  /* 0x000000ff86c57812 */ /* 0x000fe200078ec0ff */
[----:B------:R-:W-:Y:S01]  /*16c30*/  HMMA.16816.F32.BF16 R128, R136, R142, R128 ;  /* 0x0000008e8880723c */ /* 0x000fe20000041880 */
[----:B------:R-:W2:Y:S02]  /*16c40*/  LDSM.16.MT88.4 R136, [R3+0x1000] ;  /* 0x001000000388783b */ /* 0x000ea40000004200 */
[----:B------:R-:W-:Y:S01]  /*16c50*/  LOP3.LUT R132, R133, R132, RZ, 0xc0, !PT ;  /* 0x0000008485847212 */ /* 0x000fe200078ec0ff */
[----:B------:R-:W-:Y:S01]  /*16c60*/  FADD.FTZ R191, R159, R141 ;  /* 0x0000008d9fbf7221 */ /* 0x000fe20000010000 */
[----:B------:R-:W-:Y:S02]  /*16c70*/  PRMT R134, R197, 0x5410, R206 ;  /* 0x00005410c5867816 */ /* 0x000fe400000000ce */
[----:B------:R-:W-:Y:S02]  /*16c80*/  PRMT R133, R190, 0x5410, R187 ;  /* 0x00005410be857816 */ /* 0x000fe400000000bb */
[----:B------:R-:W-:Y:S01]  /*16c90*/  PRMT R161, R162, 0x7632, R161 ;  /* 0x00007632a2a17816 */ /* 0x000fe200000000a1 */
[----:B------:R-:W3:Y:S01]  /*16ca0*/  LDSM.16.MT88.4 R140, [R200+0x1b000] ;  /* 0x01b00000c88c783b */ /* 0x000ee20000004200 */
[--C-:B------:R-:W-:Y:S02]  /*16cb0*/  HSET2.LE.AND R134, R134, R243.reuse, PT ;  /* 0x000000f386867233 */ /* 0x100fe40003803000 */
[----:B------:R-:W-:Y:S02]  /*16cc0*/  LOP3.LUT R135, R133, 0xff00ff, RZ, 0xc0, !PT ;  /* 0x00ff00ff85877812 */ /* 0x000fe400078ec0ff */
[----:B------:R-:W-:Y:S02]  /*16cd0*/  PRMT R133, R166, 0x5410, R163 ;  /* 0x00005410a6857816 */ /* 0x000fe400000000a3 */
[--C-:B------:R-:W-:Y:S02]  /*16ce0*/  HSET2.LE.AND R157, R157, R243.reuse, PT ;  /* 0x000000f39d9d7233 */ /* 0x100fe40003803000 */
[----:B------:R-:W-:Y:S02]  /*16cf0*/  LOP3.LUT R133, R133, R134, RZ, 0xc0, !PT ;  /* 0x0000008685857212 */ /* 0x000fe400078ec0ff */
[----:B------:R-:W-:Y:S02]  /*16d00*/  HSET2.LE.AND R135, R135, R243, PT ;  /* 0x000000f387877233 */ /* 0x000fe40003803000 */
[----:B------:R-:W-:Y:S02]  /*16d10*/  PRMT R156, R162, 0x5410, R161 ;  /* 0x00005410a29c7816 */ /* 0x000fe400000000a1 */
[----:B------:R-:W-:Y:S02]  /*16d20*/  PRMT R134, R165, 0x5410, R164 ;  /* 0x00005410a5867816 */ /* 0x000fe400000000a4 */
[----:B------:R-:W-:Y:S02]  /*16d30*/  LOP3.LUT R135, R156, R135, RZ, 0xc0, !PT ;  /* 0x000000879c877212 */ /* 0x000fe400078ec0ff */
[----:B------:R-:W-:Y:S02]  /*16d40*/  LOP3.LUT R134, R134, R157, RZ, 0xc0, !PT ;  /* 0x0000009d86867212 */ /* 0x000fe400078ec0ff */
[----:B------:R-:W-:Y:S01]  /*16d50*/  LDSM.16.MT88.4 R156, [R199+0x1d000] ;  /* 0x01d00000c79c783b */ /* 0x000fe20000004200 */
[----:B------:R-:W-:Y:S02]  /*16d60*/  @!P4 PRMT R163, R213, 0x5410, RZ ;  /* 0x00005410d5a3c816 */ /* 0x000fe400000000ff */
[----:B------:R-:W-:Y:S02]  /*16d70*/  ISETP.LE.U32.AND P5, PT, R192, UR11, PT ;  /* 0x0000000bc0007c0c */ /* 0x000fe4000bfa3070 */
[C---:B-1----:R-:W-:Y:S01]  /*16d80*/  HMMA.16816.F32.BF16 R4, R132.reuse, R144, R4 ;  /* 0x000000908404723c */ /* 0x042fe20000041804 */
[----:B------:R-:W-:Y:S04]  /*16d90*/  MUFU.EX2 R192, R170 ;  /* 0x000000aa00c07308 */ /* 0x000fe80000000800 */
[----:B------:R-:W-:Y:S02]  /*16da0*/  ISETP.LE.U32.AND P6, PT, R197, UR11, PT ;  /* 0x0000000bc5007c0c */ /* 0x000fe4000bfc3070 */
[----:B------:R-:W-:Y:S01]  /*16db0*/  ISETP.GT.U32.AND P0, PT, R189, UR11, PT ;  /* 0x0000000bbd007c0c */ /* 0x000fe2000bf04070 */
[C---:B------:R-:W-:Y:S01]  /*16dc0*/  HMMA.16816.F32.BF16 R8, R132.reuse, R146, R8 ;  /* 0x000000928408723c */ /* 0x040fe20000041808 */
[----:B------:R-:W1:Y:S02]  /*16dd0*/  LDSM.16.MT88.4 R144, [R199+0x1b000] ;  /* 0x01b00000c790783b */ /* 0x000e640000004200 */
[----:B------:R-:W-:Y:S01]  /*16de0*/  @!P5 HFMA2.BF16_V2 R214, -RZ.H0_H0, RZ.H0_H0, -R168.H0_H0 ;  /* 0x200000ffffd6d231 */ /* 0x000fe200003409a8 */
[----:B------:R-:W-:Y:S01]  /*16df0*/  ISETP.GT.U32.AND P1, PT, R190, UR11, PT ;  /* 0x0000000bbe007c0c */ /* 0x000fe2000bf24070 */
[----:B------:R-:W-:Y:S01]  /*16e00*/  FADD.FTZ R189, R186, R193 ;  /* 0x000000c1babd7221 */ /* 0x000fe20000010000 */
[----:B------:R-:W-:Y:S01]  /*16e10*/  MUFU.EX2 R190, R173 ;  /* 0x000000ad00be7308 */ /* 0x000fe20000000800 */
[----:B------:R-:W-:Y:S01]  /*16e20*/  LOP3.LUT R197, R198, 0x400, RZ, 0xc0, !PT ;  /* 0x00000400c6c57812 */ /* 0x000fe200078ec0ff */
[C---:B------:R-:W-:Y:S08]  /*16e30*/  HMMA.16816.F32.BF16 R12, R132.reuse, R148, R12 ;  /* 0x00000094840c723c */ /* 0x040ff0000004180c */
[----:B------:R-:W-:Y:S01]  /*16e40*/  MUFU.EX2 R193, R169 ;  /* 0x000000a900c17308 */ /* 0x000fe20000000800 */
[----:B------:R-:W-:Y:S01]  /*16e50*/  @!P5 PRMT R168, R214, 0x5410, RZ ;  /* 0x00005410d6a8d816 */ /* 0x000fe200000000ff */
[----:B------:R-:W-:Y:S01]  /*16e60*/  @!P6 HFMA2.BF16_V2 R211, -RZ.H0_H0, RZ.H0_H0, -R166.H0_H0 ;  /* 0x200000ffffd3e231 */ /* 0x000fe200003409a6 */
[----:B------:R-:W-:Y:S01]  /*16e70*/  ISETP.LE.U32.AND P5, PT, R195, UR11, PT ;  /* 0x0000000bc3007c0c */ /* 0x000fe2000bfa3070 */
[----:B------:R-:W-:Y:S01]  /*16e80*/  @P0 HFMA2.BF16_V2 R224, -RZ.H0_H0, RZ.H0_H0, -R164.H0_H0 ;  /* 0x200000ffffe00231 */ /* 0x000fe200003409a4 */
[C---:B------:R-:W-:Y:S01]  /*16e90*/  HMMA.16816.F32.BF16 R16, R132.reuse, R150, R16 ;  /* 0x000000968410723c */ /* 0x040fe20000041810 */
[----:B------:R-:W4:Y:S02]  /*16ea0*/  LDSM.16.MT88.4 R148, [R172+0x3000] ;  /* 0x00300000ac94783b */ /* 0x000f240000004200 */
[----:B------:R-:W-:Y:S01]  /*16eb0*/  @!P6 PRMT R166, R211, 0x5410, RZ ;  /* 0x00005410d3a6e816 */ /* 0x000fe200000000ff */
[----:B------:R-:W-:Y:S01]  /*16ec0*/  @P1 HFMA2.BF16_V2 R232, -RZ.H0_H0, RZ.H0_H0, -R162.H0_H0 ;  /* 0x200000ffffe81231 */ /* 0x000fe200003409a2 */
[----:B------:R-:W-:Y:S02]  /*16ed0*/  @P0 PRMT R164, R224, 0x5410, RZ ;  /* 0x00005410e0a40816 */ /* 0x000fe400000000ff */
[----:B------:R-:W-:Y:S01]  /*16ee0*/  ISETP.GT.U32.AND P6, PT, R187, UR11, PT ;  /* 0x0000000bbb007c0c */ /* 0x000fe2000bfc4070 */
[C---:B------:R-:W-:Y:S01]  /*16ef0*/  HMMA.16816.F32.BF16 R20, R132.reuse, R152, R20 ;  /* 0x000000988414723c */ /* 0x040fe20000041814 */
[----:B------:R-:W-:Y:S02]  /*16f00*/  STG.E.U16 desc[UR28][R178.64+0x40], R168 ;  /* 0x000040a8b2007986 */ /* 0x000fe4000c10151c */
[----:B------:R-:W-:Y:S01]  /*16f10*/  @P1 PRMT R162, R232, 0x5410, RZ ;  /* 0x00005410e8a21816 */ /* 0x000fe200000000ff */
[----:B------:R-:W-:Y:S01]  /*16f20*/  @!P5 HFMA2.BF16_V2 R225, -RZ.H0_H0, RZ.H0_H0, -R165.H0_H0 ;  /* 0x200000ffffe1d231 */ /* 0x000fe200003409a5 */
[----:B------:R-:W-:Y:S03]  /*16f30*/  STG.E.U16 desc[UR28][R182.64+0x40], R166 ;  /* 0x000040a6b6007986 */ /* 0x000fe6000c10151c */
[C---:B------:R-:W-:Y:S01]  /*16f40*/  HMMA.16816.F32.BF16 R24, R132.reuse, R154, R24 ;  /* 0x0000009a8418723c */ /* 0x040fe20000041818 */
[----:B------:R-:W4:Y:S02]  /*16f50*/  LDSM.16.MT88.4 R152, [R3+0x3000] ;  /* 0x003000000398783b */ /* 0x000f240000004200 */
[----:B------:R-:W-:Y:S01]  /*16f60*/  @!P5 PRMT R165, R225, 0x5410, RZ ;  /* 0x00005410e1a5d816 */ /* 0x000fe200000000ff */
[----:B------:R-:W-:Y:S04]  /*16f70*/  @P6 HFMA2.BF16_V2 R223, -RZ.H0_H0, RZ.H0_H0, -R161.H0_H0 ;  /* 0x200000ffffdf6231 */ /* 0x000fe800003409a1 */
[C---:B--2---:R-:W-:Y:S01]  /*16f80*/  HMMA.16816.F32.BF16 R28, R132.reuse, R136, R28 ;  /* 0x00000088841c723c */ /* 0x044fe2000004181c */
[----:B------:R-:W-:Y:S02]  /*16f90*/  STG.E.U16 desc[UR28][R182.64+0x42], R163 ;  /* 0x000042a3b6007986 */ /* 0x000fe4000c10151c */
[----:B------:R-:W-:Y:S02]  /*16fa0*/  @P6 PRMT R161, R223, 0x5410, RZ ;  /* 0x00005410dfa16816 */ /* 0x000fe400000000ff */
[----:B------:R-:W-:Y:S03]  /*16fb0*/  STG.E.U16 desc[UR28][R178.64+0x52], R164 ;  /* 0x000052a4b2007986 */ /* 0x000fe6000c10151c */
[C---:B------:R-:W-:Y:S01]  /*16fc0*/  HMMA.16816.F32.BF16 R32, R132.reuse, R138, R32 ;  /* 0x0000008a8420723c */ /* 0x040fe20000041820 */
[----:B------:R-:W2:Y:S07]  /*16fd0*/  LDSM.16.MT88.4 R136, [R200+0x1d000] ;  /* 0x01d00000c888783b */ /* 0x000eae0000004200 */
[C---:B---3--:R-:W-:Y:S01]  /*16fe0*/  HMMA.16816.F32.BF16 R36, R132.reuse, R140, R36 ;  /* 0x0000008c8424723c */ /* 0x048fe20000041824 */
[----:B------:R3:W-:Y:S04]  /*16ff0*/  STG.E.U16 desc[UR28][R178.64+0x50], R165 ;  /* 0x000050a5b2007986 */ /* 0x0007e8000c10151c */
[----:B------:R-:W-:Y:S03]  /*17000*/  STG.E.U16 desc[UR28][R182.64+0x50], R162 ;  /* 0x000050a2b6007986 */ /* 0x000fe6000c10151c */
[C---:B------:R-:W-:Y:S01]  /*17010*/  HMMA.16816.F32.BF16 R40, R132.reuse, R142, R40 ;  /* 0x0000008e8428723c */ /* 0x040fe20000041828 */
[----:B------:R-:W3:Y:S07]  /*17020*/  LDSM.16.MT88.4 R140, [R172+0x5000] ;  /* 0x00500000ac8c783b */ /* 0x000eee0000004200 */
[C---:B-1----:R-:W-:Y:S01]  /*17030*/  HMMA.16816.F32.BF16 R44, R132.reuse, R144, R44 ;  /* 0x00000090842c723c */ /* 0x042fe2000004182c */
[----:B------:R-:W-:Y:S04]  /*17040*/  STG.E.U16 desc[UR28][R182.64+0x52], R161 ;  /* 0x000052a1b6007986 */ /* 0x000fe8000c10151c */
[----:B------:R-:W-:Y:S03]  /*17050*/  LDSM.16.MT88.4 R160, [R3+0x1800] ;  /* 0x0018000003a0783b */ /* 0x000fe60000004200 */
[C---:B------:R-:W-:Y:S05]  /*17060*/  HMMA.16816.F32.BF16 R48, R132.reuse, R146, R48 ;  /* 0x000000928430723c */ /* 0x040fea0000041830 */
[----:B------:R-:W-:Y:S03]  /*17070*/  LDSM.16.MT88.4 R144, [R200+0x1f000] ;  /* 0x01f00000c890783b */ /* 0x000fe60000004200 */
[C---:B----4-:R-:W-:Y:S01]  /*17080*/  HMMA.16816.F32.BF16 R52, R132.reuse, R148, R52 ;  /* 0x000000948434723c */ /* 0x050fe20000041834 */
[----:B------:R-:W1:Y:S10]  /*17090*/  MUFU.EX2 R149, R177 ;  /* 0x000000b100957308 */ /* 0x000e740000000800 */
[----:B------:R4:W3:Y:S01]  /*170a0*/  MUFU.EX2 R177, R174 ;  /* 0x000000ae00b17308 */ /* 0x0008e20000000800 */
[C---:B------:R-:W-:Y:S03]  /*170b0*/  HMMA.16816.F32.BF16 R56, R132.reuse, R150, R56 ;  /* 0x000000968438723c */ /* 0x040fe60000041838 */
[----:B-1----:R-:W-:Y:S05]  /*170c0*/  FADD.FTZ R189, R149, R189 ;  /* 0x000000bd95bd7221 */ /* 0x002fea0000010000 */
[C---:B------:R-:W-:Y:S03]  /*170d0*/  HMMA.16816.F32.BF16 R60, R132.reuse, R152, R60 ;  /* 0x00000098843c723c */ /* 0x040fe6000004183c */
[----:B------:R-:W-:Y:S01]  /*170e0*/  IMAD.WIDE.U32 R152, R194, -0x2daee0ad, RZ ;  /* 0xd2511f53c2987825 */ /* 0x000fe200078e00ff */
[----:B------:R-:W-:Y:S02]  /*170f0*/  F2FP.BF16.F32.PACK_AB R149, R176, R149 ;  /* 0x00000095b095723e */ /* 0x000fe400000010ff */
[----:B----4-:R-:W-:Y:S01]  /*17100*/  F2FP.BF16.F32.PACK_AB R174, R193, R192 ;  /* 0x000000c0c1ae723e */ /* 0x010fe200000010ff */
[----:B------:R-:W-:Y:S01]  /*17110*/  IMAD.MOV.U32 R150, RZ, RZ, R152 ;  /* 0x000000ffff967224 */ /* 0x000fe200078e0098 */
[C---:B------:R-:W-:Y:S03]  /*17120*/  HMMA.16816.F32.BF16 R64, R132.reuse, R154, R64 ;  /* 0x0000009a8440723c */ /* 0x040fe60000041840 */
[----:B------:R-:W-:Y:S01]  /*17130*/  LOP3.LUT R148, R180, UR7, R153, 0x96, !PT ;  /* 0x00000007b4947c12 */ /* 0x000fe2000f8e9699 */
[----:B------:R-:W-:Y:S01]  /*17140*/  FADD.FTZ R180, R188, R191 ;  /* 0x000000bfbcb47221 */ /* 0x000fe20000010000 */
[----:B------:R-:W-:Y:S01]  /*17150*/  PRMT R173, R174, 0x7632, R173 ;  /* 0x00007632aead7816 */ /* 0x000fe200000000ad */
[----:B------:R1:W4:Y:S01]  /*17160*/  MUFU.EX2 R191, R171 ;  /* 0x000000ab00bf7308 */ /* 0x0003220000000800 */
[----:B------:R-:W-:Y:S01]  /*17170*/  PRMT R151, R148, 0x7632, R151 ;  /* 0x0000763294977816 */ /* 0x000fe20000000097 */
[C---:B--2---:R-:W-:Y:S03]  /*17180*/  HMMA.16816.F32.BF16 R68, R132.reuse, R136, R68 ;  /* 0x000000888444723c */ /* 0x044fe60000041844 */
[----:B------:R-:W-:Y:S01]  /*17190*/  LOP3.LUT R151, R151, 0xff, RZ, 0xc0, !PT ;  /* 0x000000ff97977812 */ /* 0x000fe200078ec0ff */
[----:B------:R-:W-:Y:S01]  /*171a0*/  FADD.FTZ R189, R176, R189 ;  /* 0x000000bdb0bd7221 */ /* 0x000fe20000010000 */
[----:B------:R-:W-:Y:S01]  /*171b0*/  LOP3.LUT R153, R148, 0xffff, RZ, 0xc0, !PT ;  /* 0x0000ffff94997812 */ /* 0x000fe200078ec0ff */
[----:B------:R-:W-:Y:S01]  /*171c0*/  FADD.FTZ R180, R181, R180 ;  /* 0x000000b4b5b47221 */ /* 0x000fe20000010000 */
[----:B------:R-:W-:Y:S01]  /*171d0*/  ISETP.LE.U32.AND P1, PT, R151, UR11, PT ;  /* 0x0000000b97007c0c */ /* 0x000fe2000bf23070 */
[C---:B------:R-:W-:Y:S01]  /*171e0*/  HMMA.16816.F32.BF16 R72, R132.reuse, R138, R72 ;  /* 0x0000008a8448723c */ /* 0x040fe20000041848 */
[----:B------:R-:W2:Y:S02]  /*171f0*/  LDSM.16.MT88.4 R136, [R3+0x5000] ;  /* 0x005000000388783b */ /* 0x000ea40000004200 */
[----:B------:R-:W-:Y:S01]  /*17200*/  SHF.R.U32.HI R153, RZ, 0x8, R153 ;  /* 0x00000008ff997819 */ /* 0x000fe20000011699 */
[----:B------:R-:W-:Y:S01]  /*17210*/  FADD.FTZ R189, R190, R189 ;  /* 0x000000bdbebd7221 */ /* 0x000fe20000010000 */
[C---:B------:R-:W-:Y:S01]  /*17220*/  PRMT R187, R152.reuse, 0x7772, RZ ;  /* 0x0000777298bb7816 */ /* 0x040fe200000000ff */
[C---:B---3--:R-:W-:Y:S01]  /*17230*/  FADD.FTZ R180, R177.reuse, R180 ;  /* 0x000000b4b1b47221 */ /* 0x048fe20000010000 */
[----:B------:R-:W-:Y:S01]  /*17240*/  PRMT R186, R152, 0x7773, RZ ;  /* 0x0000777398ba7816 */ /* 0x000fe200000000ff */
[C---:B------:R-:W-:Y:S01]  /*17250*/  HMMA.16816.F32.BF16 R76, R132.reuse, R156, R76 ;  /* 0x0000009c844c723c */ /* 0x040fe2000004184c */
[----:B-1----:R-:W-:Y:S02]  /*17260*/  LDSM.16.MT88.4 R168, [R200+0x1b800] ;  /* 0x01b80000c8a8783b */ /* 0x002fe40000004200 */
[----:B------:R-:W-:Y:S01]  /*17270*/  LOP3.LUT R157, R150, 0xff, RZ, 0xc0, !PT ;  /* 0x000000ff969d7812 */ /* 0x000fe200078ec0ff */
[----:B------:R-:W-:Y:S01]  /*17280*/  FADD.FTZ R180, R192, R180 ;  /* 0x000000b4c0b47221 */ /* 0x000fe20000010000 */
[----:B------:R-:W-:Y:S02]  /*17290*/  PRMT R188, R152, 0x7771, RZ ;  /* 0x0000777198bc7816 */ /* 0x000fe400000000ff */
[----:B------:R-:W-:Y:S01]  /*172a0*/  F2FP.BF16.F32.PACK_AB R152, R177, R181 ;  /* 0x000000b5b198723e */ /* 0x000fe200000010ff */
[C---:B------:R-:W-:Y:S03]  /*172b0*/  HMMA.16816.F32.BF16 R80, R132.reuse, R158, R80 ;  /* 0x0000009e8450723c */ /* 0x040fe60000041850 */
[C---:B------:R-:W-:Y:S01]  /*172c0*/  PRMT R156, R152.reuse, 0x7632, R156 ;  /* 0x00007632989c7816 */ /* 0x040fe2000000009c */
[----:B------:R-:W-:Y:S01]  /*172d0*/  @!P1 HFMA2.BF16_V2 R220, -RZ.H0_H0, RZ.H0_H0, -R152.H0_H0 ;  /* 0x200000ffffdc9231 */ /* 0x000fe20000340998 */
[----:B------:R-:W-:Y:S02]  /*172e0*/  PRMT R166, R157, 0x5410, R188 ;  /* 0x000054109da67816 */ /* 0x000fe400000000bc */
[----:B------:R-:W-:Y:S01]  /*172f0*/  PRMT R165, R152, 0x5410, R156 ;  /* 0x0000541098a57816 */ /* 0x000fe2000000009c */
[C---:B------:R-:W-:Y:S03]  /*17300*/  HMMA.16816.F32.BF16 R84, R132.reuse, R140, R84 ;  /* 0x0000008c8454723c */ /* 0x040fe60000041854 */
[----:B------:R-:W-:Y:S02]  /*17310*/  LOP3.LUT R140, R153, 0xffff, RZ, 0xc0, !PT ;  /* 0x0000ffff998c7812 */ /* 0x000fe400078ec0ff */
[----:B------:R-:W-:Y:S02]  /*17320*/  @!P1 PRMT R152, R220, 0x5410, RZ ;  /* 0x00005410dc989816 */ /* 0x000fe400000000ff */
[----:B------:R-:W-:Y:S01]  /*17330*/  ISETP.LE.U32.AND P4, PT, R140, UR11, PT ;  /* 0x0000000b8c007c0c */ /* 0x000fe2000bf83070 */
[C---:B------:R-:W-:Y:S01]  /*17340*/  HMMA.16816.F32.BF16 R88, R132.reuse, R142, R88 ;  /* 0x0000008e8458723c */ /* 0x040fe20000041858 */
[----:B------:R-:W1:Y:S02]  /*17350*/  LDSM.16.MT88.4 R140, [R199+0x1f000] ;  /* 0x01f00000c78c783b */ /* 0x000e640000004200 */
[----:B------:R-:W-:Y:S02]  /*17360*/  ISETP.GT.U32.AND P1, PT, R187, UR11, PT ;  /* 0x0000000bbb007c0c */ /* 0x000fe4000bf24070 */
[----:B------:R-:W-:Y:S03]  /*17370*/  HSET2.LE.AND R166, R166, R243, PT ;  /* 0x000000f3a6a67233 */ /* 0x000fe60003803000 */
[C---:B--2---:R-:W-:Y:S03]  /*17380*/  HMMA.16816.F32.BF16 R92, R132.reuse, R136, R92 ;  /* 0x00000088845c723c */ /* 0x044fe6000004185c */
[----:B------:R-:W-:Y:S02]  /*17390*/  LOP3.LUT R136, R148, 0xff, RZ, 0xc0, !PT ;  /* 0x000000ff94887812 */ /* 0x000fe400078ec0ff */
[----:B------:R-:W-:Y:S02]  /*173a0*/  SHF.R.U32.HI R148, RZ, 0x18, R148 ;  /* 0x00000018ff947819 */ /* 0x000fe40000011694 */
[C---:B------:R-:W-:Y:S01]  /*173b0*/  ISETP.LE.U32.AND P5, PT, R136.reuse, UR11, PT ;  /* 0x0000000b88007c0c */ /* 0x040fe2000bfa3070 */
[C---:B------:R-:W-:Y:S03]  /*173c0*/  HMMA.16816.F32.BF16 R96, R132.reuse, R138, R96 ;  /* 0x0000008a8460723c */ /* 0x040fe60000041860 */
[----:B------:R-:W-:Y:S01]  /*173d0*/  PRMT R153, R136, 0x5410, R153 ;  /* 0x0000541088997816 */ /* 0x000fe20000000099 */
[----:B------:R-:W-:Y:S01]  /*173e0*/  @P1 HFMA2.BF16_V2 R239, -RZ.H0_H0, RZ.H0_H0, -R174.H0_H0 ;  /* 0x200000ffffef1231 */ /* 0x000fe200003409ae */
[----:B------:R-:W2:Y:S01]  /*173f0*/  LDSM.16.MT88.4 R136, [R172+0x7000] ;  /* 0x00700000ac88783b */ /* 0x000ea20000004200 */
[--C-:B------:R-:W-:Y:S02]  /*17400*/  PRMT R154, R151, 0x5410, R148.reuse ;  /* 0x00005410979a7816 */ /* 0x100fe40000000094 */
[C---:B------:R-:W-:Y:S03]  /*17410*/  HMMA.16816.F32.BF16 R100, R132.reuse, R144, R100 ;  /* 0x000000908464723c */ /* 0x040fe60000041864 */
[----:B------:R-:W-:Y:S01]  /*17420*/  ISETP.LE.U32.AND P0, PT, R148, UR11, PT ;  /* 0x0000000b94007c0c */ /* 0x000fe2000bf03070 */
[----:B------:R-:W-:Y:S01]  /*17430*/  @!P5 HFMA2.BF16_V2 R222, -RZ.H0_H0, RZ.H0_H0, -R149.H0_H0 ;  /* 0x200000ffffded231 */ /* 0x000fe20000340995 */
[C---:B------:R-:W-:Y:S03]  /*17440*/  PRMT R148, R149.reuse, 0x7632, R148 ;  /* 0x0000763295947816 */ /* 0x040fe60000000094 */
[C---:B------:R-:W-:Y:S01]  /*17450*/  HMMA.16816.F32.BF16 R104, R132.reuse, R146, R104 ;  /* 0x000000928468723c */ /* 0x040fe20000041868 */
[----:B------:R-:W3:Y:S02]  /*17460*/  LDSM.16.MT88.4 R144, [R3+0x7000] ;  /* 0x007000000390783b */ /* 0x000ee40000004200 */
[----:B------:R-:W-:Y:S01]  /*17470*/  @!P4 HFMA2.BF16_V2 R221, -RZ.H0_H0, RZ.H0_H0, -R148.H0_H0 ;  /* 0x200000ffffddc231 */ /* 0x000fe20000340994 */
[----:B------:R-:W-:Y:S02]  /*17480*/  PRMT R164, R149, 0x5410, R148 ;  /* 0x0000541095a47816 */ /* 0x000fe40000000094 */
[----:B------:R-:W-:Y:S02]  /*17490*/  @!P5 PRMT R149, R222, 0x5410, RZ ;  /* 0x00005410de95d816 */ /* 0x000fe400000000ff */
[C---:B-1----:R-:W-:Y:S03]  /*174a0*/  HMMA.16816.F32.BF16 R108, R132.reuse, R140, R108 ;  /* 0x0000008c846c723c */ /* 0x042fe6000004186c */
[----:B------:R-:W-:Y:S01]  /*174b0*/  STG.E.U16 desc[UR28][R178.64+0x60], R149 ;  /* 0x00006095b2007986 */ /* 0x000fe2000c10151c */
[----:B------:R-:W-:Y:S01]  /*174c0*/  @!P4 PRMT R148, R221, 0x5410, RZ ;  /* 0x00005410dd94c816 */ /* 0x000fe200000000ff */
[----:B------:R-:W-:Y:S01]  /*174d0*/  @!P0 HFMA2.BF16_V2 R210, -RZ.H0_H0, RZ.H0_H0, -R156.H0_H0 ;  /* 0x200000ffffd28231 */ /* 0x000fe2000034099c */
[----:B------:R-:W-:Y:S02]  /*174e0*/  ISETP.LE.U32.AND P4, PT, R157, UR11, PT ;  /* 0x0000000b9d007c0c */ /* 0x000fe4000bf83070 */
[C---:B------:R-:W-:Y:S01]  /*174f0*/  HMMA.16816.F32.BF16 R112, R132.reuse, R142, R112 ;  /* 0x0000008e8470723c */ /* 0x040fe20000041870 */
[----:B------:R-:W1:Y:S02]  /*17500*/  LDSM.16.MT88.4 R140, [R200+0x19800] ;  /* 0x01980000c88c783b */ /* 0x000e640000004200 */
[----:B------:R-:W-:Y:S02]  /*17510*/  @!P0 PRMT R156, R210, 0x5410, RZ ;  /* 0x00005410d29c8816 */ /* 0x000fe400000000ff */
[----:B------:R-:W-:Y:S04]  /*17520*/  ISETP.GT.U32.AND P0, PT, R186, UR11, PT ;  /* 0x0000000bba007c0c */ /* 0x000fe8000bf04070 */
[----:B------:R-:W-:Y:S01]  /*17530*/  STG.E.U16 desc[UR28][R178.64+0x62], R148 ;  /* 0x00006294b2007986 */ /* 0x000fe2000c10151c */
[C---:B--2---:R-:W-:Y:S03]  /*17540*/  HMMA.16816.F32.BF16 R116, R132.reuse, R136, R116 ;  /* 0x000000888474723c */ /* 0x044fe60000041874 */
[----:B------:R-:W2:Y:S01]  /*17550*/  LDSM.16.MT88.4 R148, [R199+0x19800] ;  /* 0x01980000c794783b */ /* 0x000ea20000004200 */
[----:B------:R-:W-:Y:S02]  /*17560*/  HSET2.LE.AND R137, R153, R243, PT ;  /* 0x000000f399897233 */ /* 0x000fe40003803000 */
[----:B----4-:R-:W-:Y:S02]  /*17570*/  F2FP.BF16.F32.PACK_AB R136, R191, R190 ;  /* 0x000000bebf88723e */ /* 0x010fe400000010ff */
[----:B------:R-:W-:Y:S01]  /*17580*/  @P0 HFMA2.BF16_V2 R240, -RZ.H0_H0, RZ.H0_H0, -R173.H0_H0 ;  /* 0x200000fffff00231 */ /* 0x000fe200003409ad */
[C---:B------:R-:W-:Y:S02]  /*17590*/  HMMA.16816.F32.BF16 R120, R132.reuse, R138, R120 ;  /* 0x0000008a8478723c */ /* 0x040fe40000041878 */
[----:B------:R-:W-:Y:S01]  /*175a0*/  STG.E.U16 desc[UR28][R182.64+0x60], R152 ;  /* 0x00006098b6007986 */ /* 0x000fe2000c10151c */
[----:B------:R-:W-:Y:S01]  /*175b0*/  LOP3.LUT R164, R164, R137, RZ, 0xc0, !PT ;  /* 0x00000089a4a47212 */ /* 0x000fe200078ec0ff */
[----:B------:R-:W-:Y:S01]  /*175c0*/  @!P4 HFMA2.BF16_V2 R207, -RZ.H0_H0, RZ.H0_H0, -R136.H0_H0 ;  /* 0x200000ffffcfc231 */ /* 0x000fe20000340988 */
[----:B------:R-:W-:Y:S01]  /*175d0*/  PRMT R137, R187, 0x5410, R186 ;  /* 0x00005410bb897816 */ /* 0x000fe200000000ba */
[----:B------:R-:W-:Y:S01]  /*175e0*/  STG.E.U16 desc[UR28][R182.64+0x62], R156 ;  /* 0x0000629cb6007986 */ /* 0x000fe2000c10151c */
[C---:B------:R-:W-:Y:S01]  /*175f0*/  PRMT R175, R136.reuse, 0x7632, R175 ;  /* 0x0000763288af7816 */ /* 0x040fe200000000af */
[C---:B---3--:R-:W-:Y:S03]  /*17600*/  HMMA.16816.F32.BF16 R124, R132.reuse, R144, R124 ;  /* 0x00000090847c723c */ /* 0x048fe6000004187c */
[----:B------:R-:W-:Y:S02]  /*17610*/  LOP3.LUT R167, R137, 0xff00ff, RZ, 0xc0, !PT ;  /* 0x00ff00ff89a77812 */ /* 0x000fe400078ec0ff */
[----:B------:R-:W-:Y:S02]  /*17620*/  PRMT R137, R136, 0x5410, R175 ;  /* 0x0000541088897816 */ /* 0x000fe400000000af */
[----:B------:R-:W-:Y:S01]  /*17630*/  @!P4 PRMT R136, R207, 0x5410, RZ ;  /* 0x00005410cf88c816 */ /* 0x000fe200000000ff */
[----:B------:R-:W-:Y:S03]  /*17640*/  HMMA.16816.F32.BF16 R128, R132, R146, R128 ;  /* 0x000000928480723c */ /* 0x000fe60000041880 */
[--C-:B------:R-:W-:Y:S01]  /*17650*/  HSET2.LE.AND R138, R154, R243.reuse, PT ;  /* 0x000000f39a8a7233 */ /* 0x100fe20003803000 */
[----:B------:R3:W-:Y:S01]  /*17660*/  STG.E.U16 desc[UR28][R178.64+0x70], R136 ;  /* 0x00007088b2007986 */ /* 0x0007e2000c10151c */
[----:B------:R-:W-:Y:S02]  /*17670*/  HSET2.LE.AND R167, R167, R243, PT ;  /* 0x000000f3a7a77233 */ /* 0x000fe40003803000 */
[----:B------:R-:W-:Y:S01]  /*17680*/  PRMT R132, R174, 0x5410, R173 ;  /* 0x00005410ae847816 */ /* 0x000fe200000000ad */
[----:B------:R-:W4:Y:S01]  /*17690*/  LDSM.16.MT88.4 R152, [R172+0x1800] ;  /* 0x00180000ac98783b */ /* 0x000f220000004200 */
[----:B------:R-:W-:Y:S02]  /*176a0*/  LOP3.LUT R165, R165, R138, RZ, 0xc0, !PT ;  /* 0x0000008aa5a57212 */ /* 0x000fe400078ec0ff */
[----:B------:R-:W-:Y:S02]  /*176b0*/  LOP3.LUT R166, R137, R166, RZ, 0xc0, !PT ;  /* 0x000000a689a67212 */ /* 0x000fe400078ec0ff */
[----:B------:R-:W-:Y:S02]  /*176c0*/  LOP3.LUT R167, R132, R167, RZ, 0xc0, !PT ;  /* 0x000000a784a77212 */ /* 0x000fe400078ec0ff */
[----:B------:R-:W-:Y:S02]  /*176d0*/  @P0 PRMT R173, R240, 0x5410, RZ ;  /* 0x00005410f0ad0816 */ /* 0x000fe400000000ff */
[----:B------:R-:W-:Y:S02]  /*176e0*/  @P1 PRMT R174, R239, 0x5410, RZ ;  /* 0x00005410efae1816 */ /* 0x000fe400000000ff */
[----:B------:R-:W-:Y:S01]  /*176f0*/  ISETP.GT.U32.AND P4, PT, R188, UR11, PT ;  /* 0x0000000bbc007c0c */ /* 0x000fe2000bf84070 */
[C---:B-1----:R-:W-:Y:S01]  /*17700*/  HMMA.16816.F32.BF16 R132, R164.reuse, R140, R4 ;  /* 0x0000008ca484723c */ /* 0x042fe20000041804 */
[----:B------:R-:W1:Y:S07]  /*17710*/  LDSM.16.MT88.4 R4, [R199+0x1b800] ;  /* 0x01b80000c704783b */ /* 0x000e6e0000004200 */
[C---:B---3--:R-:W-:Y:S01]  /*17720*/  HMMA.16816.F32.BF16 R136, R164.reuse, R142, R8 ;  /* 0x0000008ea488723c */ /* 0x048fe20000041808 */
[----:B------:R-:W3:Y:S03]  /*17730*/  LDSM.16.MT88.4 R8, [R172+0x3800] ;  /* 0x00380000ac08783b */ /* 0x000ee60000004200 */
[----:B------:R-:W-:Y:S04]  /*17740*/  @P4 HFMA2.BF16_V2 R238, -RZ.H0_H0, RZ.H0_H0, -R175.H0_H0 ;  /* 0x200000ffffee4231 */ /* 0x000fe800003409af */
[C---:B--2---:R-:W-:Y:S01]  /*17750*/  HMMA.16816.F32.BF16 R140, R164.reuse, R148, R12 ;  /* 0x00000094a48c723c */ /* 0x044fe2000004180c */
[----:B------:R-:W2:Y:S02]  /*17760*/  LDSM.16.MT88.4 R12, [R3+0x3800] ;  /* 0x00380000030c783b */ /* 0x000ea40000004200 */
[----:B------:R-:W-:Y:S05]  /*17770*/  @P4 PRMT R175, R238, 0x5410, RZ ;  /* 0x00005410eeaf4816 */ /* 0x000fea00000000ff */
[C---:B------:R-:W-:Y:S01]  /*17780*/  HMMA.16816.F32.BF16 R144, R164.reuse, R150, R16 ;  /* 0x00000096a490723c */ /* 0x040fe20000041810 */
[----:B------:R-:W2:Y:S07]  /*17790*/  LDSM.16.MT88.4 R16, [R200+0x1d800] ;  /* 0x01d80000c810783b */ /* 0x000eae0000004200 */
        /* <DEDUP_REMOVED lines=11> */
[C---:B------:R-:W-:Y:S01]  /*17850*/  HMMA.16816.F32.BF16 R40, R164.reuse, R170, R40 ;  /* 0x000000aaa428723c */ /* 0x040fe20000041828 */
[----:B------:R-:W4:Y:S07]  /*17860*/  LDSM.16.MT88.4 R168, [R199+0x1f800] ;  /* 0x01f80000c7a8783b */ /* 0x000f2e0000004200 */
[C---:B-1----:R-:W-:Y:S01]  /*17870*/  HMMA.16816.F32.BF16 R44, R164.reuse, R4, R44 ;  /* 0x00000004a42c723c */ /* 0x042fe2000004182c */
[----:B------:R-:W-:Y:S07]  /*17880*/  STG.E.U16 desc[UR28][R182.64+0x72], R173 ;  /* 0x000072adb6007986 */ /* 0x000fee000c10151c */
[C---:B------:R-:W-:Y:S01]  /*17890*/  HMMA.16816.F32.BF16 R48, R164.reuse, R6, R48 ;  /* 0x00000006a430723c */ /* 0x040fe20000041830 */
[----:B------:R-:W1:Y:S07]  /*178a0*/  LDSM.16.MT88.4 R4, [R172+0x7800] ;  /* 0x00780000ac04783b */ /* 0x000e6e0000004200 */
[C---:B---3--:R-:W-:Y:S08]  /*178b0*/  HMMA.16816.F32.BF16 R52, R164.reuse, R8, R52 ;  /* 0x00000008a434723c */ /* 0x048ff00000041834 */
[C---:B------:R-:W-:Y:S01]  /*178c0*/  HMMA.16816.F32.BF16 R56, R164.reuse, R10, R56 ;  /* 0x0000000aa438723c */ /* 0x040fe20000041838 */
[----:B------:R3:W1:Y:S07]  /*178d0*/  LDSM.16.MT88.4 R8, [R3+0x7800] ;  /* 0x007800000308783b */ /* 0x00066e0000004200 */
[C---:B--2---:R-:W-:Y:S08]  /*178e0*/  HMMA.16816.F32.BF16 R60, R164.reuse, R12, R60 ;  /* 0x0000000ca43c723c */ /* 0x044ff0000004183c */
[C---:B------:R-:W-:Y:S08]  /*178f0*/  HMMA.16816.F32.BF16 R64, R164.reuse, R14, R64 ;  /* 0x0000000ea440723c */ /* 0x040ff00000041840 */
[C---:B------:R-:W-:Y:S03]  /*17900*/  HMMA.16816.F32.BF16 R68, R164.reuse, R16, R68 ;  /* 0x00000010a444723c */ /* 0x040fe60000041844 */
[----:B---3--:R-:W-:Y:S05]  /*17910*/  IADD3 R3, P0, PT, R178, -0x80, RZ ;  /* 0xffffff80b2037810 */ /* 0x008fea0007f1e0ff */
[C---:B------:R-:W-:Y:S01]  /*17920*/  HMMA.16816.F32.BF16 R72, R164.reuse, R18, R72 ;  /* 0x00000012a448723c */ /* 0x040fe20000041848 */
[----:B------:R2:W-:Y:S07]  /*17930*/  STL [R1+0x30], R3 ;  /* 0x0000300301007387 */ /* 0x0005ee0000100800 */
[C---:B----4-:R-:W-:Y:S08]  /*17940*/  HMMA.16816.F32.BF16 R76, R164.reuse, R20, R76 ;  /* 0x00000014a44c723c */ /* 0x050ff0000004184c */
[C---:B------:R-:W-:Y:S08]  /*17950*/  HMMA.16816.F32.BF16 R80, R164.reuse, R22, R80 ;  /* 0x00000016a450723c */ /* 0x040ff00000041850 */
[C---:B------:R-:W-:Y:S03]  /*17960*/  HMMA.16816.F32.BF16 R84, R164.reuse, R24, R84 ;  /* 0x00000018a454723c */ /* 0x040fe60000041854 */
[----:B--2---:R-:W-:Y:S05]  /*17970*/  FADD.FTZ R3, R191, R189 ;  /* 0x000000bdbf037221 */ /* 0x004fea0000010000 */
        /* <DEDUP_REMOVED lines=8> */
[----:B------:R-:W-:Y:S01]  /*17a00*/  IADD3.X R5, PT, PT, R179, -0x1, RZ, P0, !PT ;  /* 0xffffffffb3057810 */ /* 0x000fe200007fe4ff */
[----:B------:R-:W-:Y:S04]  /*17a10*/  FADD.FTZ R4, R193, R180 ;  /* 0x000000b4c1047221 */ /* 0x000fe80000010000 */
[C---:B------:R-:W-:Y:S01]  /*17a20*/  HMMA.16816.F32.BF16 R120, R164.reuse, R6, R120 ;  /* 0x00000006a478723c */ /* 0x040fe20000041878 */
[----:B------:R-:W-:Y:S04]  /*17a30*/  STL [R1+0x2c], R5 ;  /* 0x00002c0501007387 */ /* 0x000fe80000100800 */
[----:B------:R1:W-:Y:S03]  /*17a40*/  STL [R1+0x38], R3 ;  /* 0x0000380301007387 */ /* 0x0003e60000100800 */
[C---:B------:R-:W-:Y:S01]  /*17a50*/  HMMA.16816.F32.BF16 R124, R164.reuse, R8, R124 ;  /* 0x00000008a47c723c */ /* 0x040fe2000004187c */
[----:B------:R4:W-:Y:S07]  /*17a60*/  STL [R1+0x34], R4 ;  /* 0x0000340401007387 */ /* 0x0009ee0000100800 */
[----:B------:R-:W-:Y:S03]  /*17a70*/  HMMA.16816.F32.BF16 R128, R164, R10, R128 ;  /* 0x0000000aa480723c */ /* 0x000fe60000041880 */
[----:B------:R-:W-:Y:S02]  /*17a80*/  MOV R164, R0 ;  /* 0x0000000000a47202 */ /* 0x000fe40000000f00 */
[----:B-1----:R-:W-:Y:S03]  /*17a90*/  MOV R3, R2 ;  /* 0x0000000200037202 */ /* 0x002fe60000000f00 */
[----:B------:R-:W-:Y:S01]  /*17aa0*/  @!UPT UIADD3 URZ, UPT, UPT, URZ, URZ, URZ ;  /* 0x000000fffffff290 */ /* 0x000fe2000fffe0ff */
[----:B------:R-:W-:Y:S11]  /*17ab0*/  BRA.U UP0, `(.L_x_2149) ;  /* 0xffffffad00cc7547 */ /* 0x000ff6000b83ffff */
.L_x_2148:
[----:B------:R-:W2:Y:S01]  /*17ac0*/  LDL.LU R8, [R1+0x38] ;  /* 0x0000380001087983 */ /* 0x000ea20000300800 */
[----:B------:R-:W1:Y:S03]  /*17ad0*/  LDCU UR4, c[0x0][0x4fc] ;  /* 0x00009f80ff0477ac */ /* 0x000e660008000800 */
[----:B------:R-:W2:Y:S01]  /*17ae0*/  LDL.LU R7, [R1+0x34] ;  /* 0x0000340001077983 */ /* 0x000ea20000300800 */
[C---:B------:R-:W-:Y:S02]  /*17af0*/  LOP3.LUT P1, RZ, R203.reuse, 0x10, RZ, 0xc0, !PT ;  /* 0x00000010cbff7812 */ /* 0x040fe4000782c0ff */
[C---:B------:R-:W-:Y:S01]  /*17b00*/  LOP3.LUT P2, RZ, R203.reuse, 0x8, RZ, 0xc0, !PT ;  /* 0x00000008cbff7812 */ /* 0x040fe2000784c0ff */
[----:B--234-:R-:W2:Y:S01]  /*17b10*/  LDL.LU R4, [R1+0x1c] ;  /* 0x00001c0001047983 */ /* 0x01cea20000300800 */
[----:B------:R-:W-:Y:S01]  /*17b20*/  LOP3.LUT P0, RZ, R203, 0x4, RZ, 0xc0, !PT ;  /* 0x00000004cbff7812 */ /* 0x000fe2000780c0ff */
[----:B------:R-:W-:Y:S01]  /*17b30*/  UISETP.NE.AND UP3, UPT, UR22, -0x1, UPT ;  /* 0xffffffff1600788c */ /* 0x000fe2000bf65270 */
[----:B------:R-:W-:Y:S01]  /*17b40*/  MOV R9, 0x10 ;  /* 0x0000001000097802 */ /* 0x000fe20000000f00 */
[----:B------:R-:W3:Y:S01]  /*17b50*/  S2UR UR12, SR_CTAID.Y ;  /* 0x00000000000c79c3 */ /* 0x000ee20000002600 */
[----:B------:R-:W4:Y:S02]  /*17b60*/  LDCU UR10, c[0x0][0x434] ;  /* 0x00008680ff0a77ac */ /* 0x000f240008000800 */
[----:B------:R-:W-:Y:S01]  /*17b70*/  SEL R9, R9, 0xfffffff0, !P0 ;  /* 0xfffffff009097807 */ /* 0x000fe20004000000 */
[----:B------:R-:W1:Y:S05]  /*17b80*/  LDCU.U8 UR11, c[0x0][0x548] ;  /* 0x0000a900ff0b77ac */ /* 0x000e6a0008000000 */
[----:B------:R-:W3:Y:S01]  /*17b90*/  @!UP3 LDCU.64 UR8, c[0x0][0x400] ;  /* 0x00008000ff08b7ac */ /* 0x000ee20008000a00 */
[----:B------:R-:W4:Y:S01]  /*17ba0*/  @UP3 LDCU.64 UR6, c[0x0][0x408] ;  /* 0x00008100ff0637ac */ /* 0x000f220008000a00 */
[----:B------:R-:W-:Y:S01]  /*17bb0*/  UISETP.NE.AND UP2, UPT, UR22, -0x1, UPT ;  /* 0xffffffff1600788c */ /* 0x000fe2000bf45270 */
[----:B------:R-:W1:Y:S01]  /*17bc0*/  LDCU UR13, c[0x0][0x434] ;  /* 0x00008680ff0d77ac */ /* 0x000e620008000800 */
[----:B---3--:R-:W-:Y:S01]  /*17bd0*/  @!UP3 UIMAD.WIDE.U32 UR14, UR12, UR8, URZ ;  /* 0x000000080c0eb2a5 */ /* 0x008fe2000f8e00ff */
[----:B------:R-:W3:Y:S01]  /*17be0*/  S2UR UR8, SR_CTAID.X ;  /* 0x00000000000879c3 */ /* 0x000ee20000002500 */
[----:B----4-:R-:W-:-:S02]  /*17bf0*/  @UP3 UIMAD.WIDE.U32 UR16, UR22, UR6, URZ ;  /* 0x00000006161032a5 */ /* 0x010fc4000f8e00ff */
[----:B------:R-:W-:Y:S02]  /*17c00*/  @!UP3 UIMAD UR9, UR12, UR9, UR15 ;  /* 0x000000090c09b2a4 */ /* 0x000fe4000f8e020f */
[----:B------:R-:W-:-:S03]  /*17c10*/  @UP3 UIMAD UR9, UR22, UR7, UR17 ;  /* 0x00000007160932a4 */ /* 0x000fc6000f8e0211 */
[----:B------:R-:W4:Y:S01]  /*17c20*/  S2UR UR6, SR_CTAID.Z ;  /* 0x00000000000679c3 */ /* 0x000f220000002700 */
[----:B------:R-:W-:Y:S01]  /*17c30*/  @!UP2 UIMAD UR22, UR12, UR10, URZ ;  /* 0x0000000a0c16a2a4 */ /* 0x000fe2000f8e02ff */
[----:B------:R-:W-:Y:S01]  /*17c40*/  @UP3 UMOV UR14, UR16 ;  /* 0x00000010000e3c82 */ /* 0x000fe20008000000 */
[----:B------:R-:W1:Y:S04]  /*17c50*/  SHFL.BFLY PT, R5, R8, 0x2, 0x1f ;  /* 0x0c401f0008057f89 */ /* 0x000e6800000e0000 */
[----:B------:R-:W3:Y:S01]  /*17c60*/  SHFL.BFLY PT, R6, R7, 0x2, 0x1f ;  /* 0x0c401f0007067f89 */ /* 0x000ee200000e0000 */
[----:B--2---:R-:W-:Y:S01]  /*17c70*/  MOV R14, R4 ;  /* 0x00000004000e7202 */ /* 0x004fe20000000f00 */
[----:B-1----:R-:W-:Y:S01]  /*17c80*/  FADD.FTZ R5, R5, R8 ;  /* 0x0000000805057221 */ /* 0x002fe20000010000 */
[----:B------:R-:W-:Y:S01]  /*17c90*/  MOV R8, 0x20 ;  /* 0x0000002000087802 */ /* 0x000fe20000000f00 */
[----:B---3--:R-:W-:-:S03]  /*17ca0*/  FADD.FTZ R6, R6, R7 ;  /* 0x0000000706067221 */ /* 0x008fc60000010000 */
[----:B------:R-:W1:Y:S01]  /*17cb0*/  SHFL.BFLY PT, R3, R5, 0x1, 0x1f ;  /* 0x0c201f0005037f89 */ /* 0x000e6200000e0000 */
[----:B------:R-:W-:-:S03]  /*17cc0*/  SEL R8, R8, 0xffffffe0, !P2 ;  /* 0xffffffe008087807 */ /* 0x000fc60005000000 */
[----:B------:R-:W2:Y:S01]  /*17cd0*/  SHFL.BFLY PT, R4, R6, 0x1, 0x1f ;  /* 0x0c201f0006047f89 */ /* 0x000ea200000e0000 */
[----:B-1----:R-:W-:Y:S01]  /*17ce0*/  FADD.FTZ R5, R5, R3 ;  /* 0x0000000305057221 */ /* 0x002fe20000010000 */
[----:B--2---:R-:W-:-:S03]  /*17cf0*/  FADD.FTZ R4, R6, R4 ;  /* 0x0000000406047221 */ /* 0x004fc60000010000 */
[----:B------:R-:W1:Y:S01]  /*17d00*/  MUFU.RCP R3, R5 ;  /* 0x0000000500037308 */ /* 0x000e620000001000 */
[----:B------:R-:W-:Y:S02]  /*17d10*/  SHF.L.U32 R6, R203, 0x4, RZ ;  /* 0x00000004cb067819 */ /* 0x000fe400000006ff */
[----:B------:R-:W-:Y:S02]  /*17d20*/  FSETP.NE.FTZ.AND P4, PT, R5, RZ, PT ;  /* 0x000000ff0500720b */ /* 0x000fe40003f95000 */
[----:B------:R-:W-:Y:S02]  /*17d30*/  FSETP.NE.FTZ.AND P3, PT, R4, RZ, PT ;  /* 0x000000ff0400720b */ /* 0x000fe40003f75000 */
[----:B------:R-:W-:Y:S01]  /*17d40*/  LOP3.LUT R6, R6, 0x1c0, RZ, 0xc0, !PT ;  /* 0x000001c006067812 */ /* 0x000fe200078ec0ff */
[----:B------:R-:W2:Y:S03]  /*17d50*/  MUFU.RCP R7, R4 ;  /* 0x0000000400077308 */ /* 0x000ea60000001000 */
[----:B-----5:R-:W-:-:S04]  /*17d60*/  LOP3.LUT R6, R6, 0x38, R184, 0xf8, !PT ;  /* 0x0000003806067812 */ /* 0x020fc800078ef8b8 */
[----:B------:R-:W-:Y:S02]  /*17d70*/  LOP3.LUT R6, R6, R185, R202, 0xfe, !PT ;  /* 0x000000b906067212 */ /* 0x000fe400078efeca */
[----:B-1----:R-:W-:Y:S02]  /*17d80*/  FSEL R3, R3, 1, P4 ;  /* 0x3f80000003037808 */ /* 0x002fe40002000000 */
[----:B------:R-:W-:-:S03]  /*17d90*/  LEA R6, R6, UR5, 0x1 ;  /* 0x0000000506067c11 */ /* 0x000fc6000f8e08ff */
[----:B------:R-:W-:Y:S01]  /*17da0*/  FMUL.FTZ R3, R3, UR4 ;  /* 0x0000000403037c20 */ /* 0x000fe20008410000 */
[C---:B------:R-:W-:Y:S02]  /*17db0*/  IADD3 R11, PT, PT, R6.reuse, 0x40, RZ ;  /* 0x00000040060b7810 */ /* 0x040fe40007ffe0ff */
[----:B--2---:R-:W-:Y:S01]  /*17dc0*/  FSEL R7, R7, 1, P3 ;  /* 0x3f80000007077808 */ /* 0x004fe20001800000 */
        /* <DEDUP_REMOVED lines=75> */
[C---:B------:R-:W-:Y:S01]  /*18280*/  IADD3 R10, PT, PT, R6.reuse, R8, RZ ;  /* 0x00000008060a7210 */ /* 0x040fe20007ffe0ff */
[C---:B------:R-:W-:Y:S01]  /*18290*/  FMUL.FTZ R152, R3.reuse, R152 ;  /* 0x0000009803987220 */ /* 0x040fe20000410000 */
[C---:B------:R-:W-:Y:S01]  /*182a0*/  @P1 IADD3 R11, PT, PT, R6.reuse, -0x40, RZ ;  /* 0xffffffc0060b1810 */ /* 0x040fe20007ffe0ff */
        /* <DEDUP_REMOVED lines=22> */
[----:B------:R-:W-:Y:S01]  /*18410*/  STS [R6], R132 ;  /* 0x0000008406007388 */ /* 0x000fe20000000800 */
[----:B------:R-:W-:Y:S01]  /*18420*/  IADD3 R8, PT, PT, R8, R11, RZ ;  /* 0x0000000b08087210 */ /* 0x000fe20007ffe0ff */
        /* <DEDUP_REMOVED lines=9> */
[----:B------:R-:W-:Y:S01]  /*184c0*/  IADD3 R13, PT, PT, R9, R11, RZ ;  /* 0x0000000b090d7210 */ /* 0x000fe20007ffe0ff */
        /* <DEDUP_REMOVED lines=9> */
[----:B------:R-:W-:Y:S01]  /*18560*/  IADD3 R9, PT, PT, R9, R8, RZ ;  /* 0x0000000809097210 */ /* 0x000fe20007ffe0ff */
        /* <DEDUP_REMOVED lines=20> */
[----:B------:R-:W1:Y:S01]  /*186b0*/  LDCU.U8 UR4, c[0x0][0x549] ;  /* 0x0000a920ff0477ac */ /* 0x000e620008000000 */
[C---:B------:R-:W-:Y:S01]  /*186c0*/  FMUL.FTZ R72, R3.reuse, R72 ;  /* 0x0000004803487220 */ /* 0x040fe20000410000 */
[----:B------:R-:W-:Y:S01]  /*186d0*/  STS [R13+0x400], R154 ;  /* 0x0004009a0d007388 */ /* 0x000fe20000000800 */
[----:B------:R-:W-:Y:S01]  /*186e0*/  FMUL.FTZ R73, R3, R73 ;  /* 0x0000004903497220 */ /* 0x000fe20000410000 */
[----:B------:R-:W-:Y:S01]  /*186f0*/  F2FP.BF16.F32.PACK_AB R52, R53, R52 ;  /* 0x000000343534723e */ /* 0x000fe200000010ff */
[----:B------:R-:W-:Y:S01]  /*18700*/  FMUL.FTZ R76, R3, R76 ;  /* 0x0000004c034c7220 */ /* 0x000fe20000410000 */
[----:B------:R-:W-:Y:S01]  /*18710*/  STS [R8], R156 ;  /* 0x0000009c08007388 */ /* 0x000fe20000000800 */
[----:B------:R-:W-:Y:S01]  /*18720*/  F2FP.BF16.F32.PACK_AB R54, R55, R54 ;  /* 0x000000363736723e */ /* 0x000fe200000010ff */
[----:B------:R-:W-:Y:S01]  /*18730*/  FMUL.FTZ R77, R3, R77 ;  /* 0x0000004d034d7220 */ /* 0x000fe20000410000 */
[----:B------:R-:W-:Y:S01]  /*18740*/  F2FP.BF16.F32.PACK_AB R56, R57, R56 ;  /* 0x000000383938723e */ /* 0x000fe200000010ff */
[----:B------:R-:W-:Y:S01]  /*18750*/  STS [R8+0x400], R158 ;  /* 0x0004009e08007388 */ /* 0x000fe20000000800 */
[----:B------:R-:W-:Y:S01]  /*18760*/  F2FP.BF16.F32.PACK_AB R58, R59, R58 ;  /* 0x0000003a3b3a723e */ /* 0x000fe200000010ff */
[C---:B------:R-:W-:Y:S01]  /*18770*/  FMUL.FTZ R80, R3.reuse, R80 ;  /* 0x0000005003507220 */ /* 0x040fe20000410000 */
[----:B------:R-:W-:Y:S01]  /*18780*/  FMUL.FTZ R81, R3, R81 ;  /* 0x0000005103517220 */ /* 0x000fe20000410000 */
[----:B------:R-:W-:Y:S01]  /*18790*/  STS [R9], R160 ;  /* 0x000000a009007388 */ /* 0x000fe20000000800 */
        /* <DEDUP_REMOVED lines=61> */
[----:B-1----:R-:W-:Y:S01]  /*18b70*/  UISETP.NE.AND UP1, UPT, UR4, URZ, UPT ;  /* 0x000000ff0400728c */ /* 0x002fe2000bf25270 */
        /* <DEDUP_REMOVED lines=57> */
[----:B--2-4-:R-:W-:Y:S06]  /*18f10*/  BRA.U UP1, `(.L_x_2152) ;  /* 0x0000000101207547 */ /* 0x014fec000b800000 */
        /* <DEDUP_REMOVED lines=8> */
.L_x_2152:
[----:B------:R-:W-:Y:S01]  /*18fa0*/  BAR.SYNC.DEFER_BLOCKING 0x0 ;  /* 0x0000000000007b1d */ /* 0x000fe20000010000 */
[----:B------:R-:W-:Y:S01]  /*18fb0*/  UIMAD UR13, UR6, UR13, URZ ;  /* 0x0000000d060d72a4 */ /* 0x000fe2000f8e02ff */
[----:B------:R-:W-:Y:S01]  /*18fc0*/  LOP3.LUT P0, RZ, R203, 0x3, RZ, 0xc0, !PT ;  /* 0x00000003cbff7812 */ /* 0x000fe2000780c0ff */
[----:B------:R-:W-:Y:S01]  /*18fd0*/  UIMAD UR10, UR8, UR15, URZ ;  /* 0x0000000f080a72a4 */ /* 0x000fe2000f8e02ff */
[----:B------:R-:W-:Y:S01]  /*18fe0*/  MOV R13, 0x7f800000 ;  /* 0x7f800000000d7802 */ /* 0x000fe20000000f00 */
[----:B------:R-:W-:Y:S01]  /*18ff0*/  USEL UR22, UR22, URZ, UP0 ;  /* 0x000000ff16167287 */ /* 0x000fe20008000000 */
[----:B------:R1:W2:Y:S02]  /*19000*/  @P4 MUFU.LG2 R7, R5 ;  /* 0x0000000500074308 */ /* 0x0002a40000000c00 */
[----:B------:R-:W3:Y:S01]  /*19010*/  @P4 LDC R6, c[0x0][0x458] ;  /* 0x00011600ff064b82 */ /* 0x000ee20000000800 */
[----:B------:R-:W-:Y:S01]  /*19020*/  @!UP0 UIMAD UR13, UR12, UR7, UR13 ;  /* 0x000000070c0d82a4 */ /* 0x000fe2000f8e020d */
[----:B------:R-:W-:Y:S01]  /*19030*/  BSSY.RECONVERGENT B0, `(.L_x_2153) ;  /* 0x0000024000007945 */ /* 0x000fe20003800200 */
[----:B------:R-:W-:Y:S01]  /*19040*/  USHF.L.U32 UR10, UR10, 0x7, URZ ;  /* 0x000000070a0a7899 */ /* 0x000fe200080006ff */
[----:B------:R-:W-:Y:S01]  /*19050*/  MOV R12, 0x7f800000 ;  /* 0x7f800000000c7802 */ /* 0x000fe20000000f00 */
[----:B------:R-:W-:Y:S01]  /*19060*/  USEL UR4, UR4, URZ, UP0 ;  /* 0x000000ff04047287 */ /* 0x000fe20008000000 */
[----:B------:R-:W4:Y:S01]  /*19070*/  @P3 MUFU.LG2 R4, R4 ;  /* 0x0000000400043308 */ /* 0x000f220000000c00 */
[----:B------:R-:W-:-:S02]  /*19080*/  USHF.R.S32.HI UR7, URZ, 0x1f, UR13 ;  /* 0x0000001fff077899 */ /* 0x000fc4000801140d */
[----:B------:R-:W-:Y:S02]  /*19090*/  USHF.R.S32.HI UR5, URZ, 0x1f, UR10 ;  /* 0x0000001fff057899 */ /* 0x000fe4000801140a */
[----:B------:R-:W-:-:S04]  /*190a0*/  UIADD3 UR22, UP1, UP0, UR10, UR22, UR13 ;  /* 0x000000160a167290 */ /* 0x000fc8000f83e00d */
[----:B------:R-:W-:Y:S01]  /*190b0*/  UIADD3.X UR4, UPT, UPT, UR5, UR4, UR7, UP1, UP0 ;  /* 0x0000000405047290 */ /* 0x000fe20008fe0407 */
[----:B------:R3:W4:Y:S01]  /*190c0*/  LDS.128 R8, [R3+0x3000] ;  /* 0x0030000003087984 */ /* 0x0007220000000c00 */
[----:B-1----:R-:W1:Y:S01]  /*190d0*/  @P3 LDC R5, c[0x0][0x458] ;  /* 0x00011600ff053b82 */ /* 0x002e620000000800 */
[----:B--2---:R-:W-:-:S04]  /*190e0*/  @P4 FMUL.FTZ R7, R7, 0.69314718246459960938 ;  /* 0x3f31721807074820 */ /* 0x004fc80000410000 */
[----:B---3--:R-:W-:Y:S01]  /*190f0*/  @P4 FFMA.FTZ R13, R2, R6, R7 ;  /* 0x00000006020d4223 */ /* 0x008fe20000010007 */
[----:B----4-:R-:W-:-:S04]  /*19100*/  @P3 FMUL.FTZ R4, R4, 0.69314718246459960938 ;  /* 0x3f31721804043820 */ /* 0x010fc80000410000 */
[----:B-1----:R-:W-:Y:S01]  /*19110*/  @P3 FFMA.FTZ R12, R0, R5, R4 ;  /* 0x00000005000c3223 */ /* 0x002fe20000010004 */
[----:B------:R-:W-:Y:S06]  /*19120*/  @P0 BRA `(.L_x_2154) ;  /* 0x0000000000500947 */ /* 0x000fec0003800000 */
        /* <DEDUP_REMOVED lines=20> */
.L_x_2154:
[----:B------:R-:W-:Y:S05]  /*19270*/  BSYNC.RECONVERGENT B0 ;  /* 0x0000000000007941 */ /* 0x000fea0003800200 */
.L_x_2153:
[----:B------:R2:W5:Y:S01]  /*19280*/  LDL R32, [R1+0x20] ;  /* 0x0000200001207983 */ /* 0x0005620000100800 */
[----:B------:R-:W3:Y:S03]  /*19290*/  LDCU.64 UR4, c[0x0][0x410] ;  /* 0x00008200ff0477ac */ /* 0x000ee60008000a00 */
[----:B------:R2:W5:Y:S04]  /*192a0*/  LDL R33, [R1+0x24] ;  /* 0x0000240001217983 */ /* 0x0005680000100800 */
[----:B------:R2:W5:Y:S01]  /*192b0*/  LDL R34, [R1+0x28] ;  /* 0x0000280001227983 */ /* 0x0005620000100800 */
[----:B------:R-:W-:Y:S01]  /*192c0*/  SHF.R.U32.HI R0, RZ, 0x3, R203 ;  /* 0x00000003ff007819 */ /* 0x000fe200000116cb */
[----:B------:R-:W-:Y:S01]  /*192d0*/  BSSY.RECONVERGENT B0, `(.L_x_2155) ;  /* 0x0000028000007945 */ /* 0x000fe20003800200 */
[----:B-1----:R-:W-:Y:S01]  /*192e0*/  IADD3 R6, P0, PT, R201, UR14, RZ ;  /* 0x0000000ec9067c10 */ /* 0x002fe2000ff1e0ff */
[----:B------:R2:W1:Y:S01]  /*192f0*/  LDS.128 R20, [R3] ;  /* 0x0000000003147984 */ /* 0x0004620000000c00 */
[C---:B------:R-:W-:Y:S01]  /*19300*/  ISETP.GE.AND P3, PT, R0.reuse, UR20, PT ;  /* 0x0000001400007c0c */ /* 0x040fe2000bf66270 */
[C---:B------:R-:W-:Y:S01]  /*19310*/  VIADD R4, R0.reuse, 0x20 ;  /* 0x0000002000047836 */ /* 0x040fe20000000000 */
[----:B------:R-:W-:Y:S01]  /*19320*/  IADD3.X R7, PT, PT, RZ, UR9, RZ, P0, !PT ;  /* 0x00000009ff077c10 */ /* 0x000fe200087fe4ff */
[----:B------:R2:W4:Y:S01]  /*19330*/  LDS.128 R16, [R3+0x4000] ;  /* 0x0040000003107984 */ /* 0x0005220000000c00 */
[----:B------:R-:W-:Y:S01]  /*19340*/  VIADD R2, R0, 0x40 ;  /* 0x0000004000027836 */ /* 0x000fe20000000000 */
[----:B------:R-:W-:Y:S01]  /*19350*/  UIMAD.WIDE.U32 UR8, UR8, 0x80, URZ ;  /* 0x00000080080878a5 */ /* 0x000fe2000f8e00ff */
[----:B---3--:R-:W-:Y:S01]  /*19360*/  IMAD.U32 R24, RZ, RZ, UR4 ;  /* 0x00000004ff187e24 */ /* 0x008fe2000f8e00ff */
[----:B------:R-:W-:Y:S01]  /*19370*/  ISETP.GE.AND P2, PT, R4, UR20, PT ;  /* 0x0000001404007c0c */ /* 0x000fe2000bf46270 */
[----:B------:R2:W3:Y:S01]  /*19380*/  LDS.128 R12, [R3+0x8000] ;  /* 0x00800000030c7984 */ /* 0x0004e20000000c00 */
[----:B------:R-:W-:Y:S01]  /*19390*/  ISETP.GE.AND P1, PT, R2, UR20, PT ;  /* 0x0000001402007c0c */ /* 0x000fe2000bf26270 */
[----:B------:R-:W-:Y:S01]  /*193a0*/  IMAD.WIDE.U32 R24, R24, UR6, R6 ;  /* 0x0000000618187c25 */ /* 0x000fe2000f8e0006 */
[----:B------:R-:W-:Y:S01]  /*193b0*/  MOV R26, UR5 ;  /* 0x00000005001a7c02 */ /* 0x000fe20008000f00 */
[----:B------:R2:W1:Y:S02]  /*193c0*/  LDS.128 R4, [R3+0xc000] ;  /* 0x00c0000003047984 */ /* 0x0004640000000c00 */
[C---:B------:R-:W-:Y:S01]  /*193d0*/  VIADD R2, R0.reuse, 0x60 ;  /* 0x0000006000027836 */ /* 0x040fe20000000000 */
[----:B------:R-:W-:Y:S01]  /*193e0*/  LOP3.LUT R0, R0, UR8, RZ, 0xfc, !PT ;  /* 0x0000000800007c12 */ /* 0x000fe2000f8efcff */
[----:B------:R-:W-:-:S03]  /*193f0*/  IMAD R27, R26, UR6, R25 ;  /* 0x000000061a1b7c24 */ /* 0x000fc6000f8e0219 */
[----:B------:R-:W-:Y:S01]  /*19400*/  ISETP.GE.AND P0, PT, R2, UR20, PT ;  /* 0x0000001402007c0c */ /* 0x000fe2000bf06270 */
[----:B------:R-:W-:-:S12]  /*19410*/  @P3 BRA `(.L_x_2156) ;  /* 0x00000000004c3947 */ /* 0x000fd80003800000 */
[----:B------:R-:W2:Y:S01]  /*19420*/  LDCU.64 UR6, c[0x0][0x408] ;  /* 0x00008100ff0677ac */ /* 0x000ea20008000a00 */
[----:B------:R-:W-:Y:S01]  /*19430*/  IMAD.MOV.U32 R26, RZ, RZ, R24 ;  /* 0x000000ffff1a7224 */ /* 0x000fe200078e0018 */
[----:B------:R-:W4:Y:S01]  /*19440*/  LDCU.64 UR4, c[0x0][0x3f0] ;  /* 0x00007e00ff0477ac */ /* 0x000f220008000a00 */
[----:B------:R-:W3:Y:S01]  /*19450*/  LDCU UR11, c[0x0][0x440] ;  /* 0x00008800ff0b77ac */ /* 0x000ee20008000800 */
[----:B--2---:R-:W-:Y:S01]  /*19460*/  UIMAD UR10, UR9, UR6, URZ ;  /* 0x00000006090a72a4 */ /* 0x004fe2000f8e02ff */
[----:B------:R-:W-:-:S05]  /*19470*/  IMAD.WIDE.U32 R28, R0, UR6, R26 ;  /* 0x00000006001c7c25 */ /* 0x000fca000f8e001a */
[----:B------:R-:W-:Y:S01]  /*19480*/  IMAD.U32 R2, RZ, RZ, UR10 ;  /* 0x0000000aff027e24 */ /* 0x000fe2000f8e00ff */
[----:B----4-:R-:W-:Y:S02]  /*19490*/  LEA R30, P3, R28, UR4, 0x1 ;  /* 0x000000041c1e7c11 */ /* 0x010fe4000f8608ff */
[----:B---3--:R-:W-:Y:S01]  /*194a0*/  ISETP.GE.AND P6, PT, R201, UR11, PT ;  /* 0x0000000bc9007c0c */ /* 0x008fe2000bfc6270 */
[----:B------:R-:W-:Y:S01]  /*194b0*/  IMAD R2, R0, UR7, R2 ;  /* 0x0000000700027c24 */ /* 0x000fe2000f8e0202 */
[----:B-----5:R-:W-:Y:S02]  /*194c0*/  ISETP.GE.AND P5, PT, R34, UR11, PT ;  /* 0x0000000b22007c0c */ /* 0x020fe4000bfa6270 */
[----:B------:R-:W-:Y:S01]  /*194d0*/  ISETP.GE.AND P4, PT, R33, UR11, PT ;  /* 0x0000000b21007c0c */ /* 0x000fe2000bf86270 */
[----:B------:R-:W-:-:S05]  /*194e0*/  IMAD.IADD R2, R2, 0x1, R29 ;  /* 0x0000000102027824 */ /* 0x000fca00078e021d */
[----:B------:R-:W-:Y:S02]  /*194f0*/  LEA.HI.X R31, R28, UR5, R2, 0x1, P3 ;  /* 0x000000051c1f7c11 */ /* 0x000fe400098f0c02 */
[----:B------:R-:W-:-:S03]  /*19500*/  ISETP.GE.AND P3, PT, R32, UR11, PT ;  /* 0x0000000b20007c0c */ /* 0x000fc6000bf66270 */
[----:B-1----:R1:W-:Y:S04]  /*19510*/  @!P6 STG.E.128 desc[UR28][R30.64], R20 ;  /* 0x000000141e00e986 */ /* 0x0023e8000c101d1c */
[----:B------:R1:W-:Y:S04]  /*19520*/  @!P5 STG.E.128 desc[UR28][R30.64+0x80], R16 ;  /* 0x000080101e00d986 */ /* 0x0003e8000c101d1c */
[----:B------:R1:W-:Y:S04]  /*19530*/  @!P4 STG.E.128 desc[UR28][R30.64+0x100], R12 ;  /* 0x0001000c1e00c986 */ /* 0x0003e8000c101d1c */
[----:B------:R1:W-:Y:S02]  /*19540*/  @!P3 STG.E.128 desc[UR28][R30.64+0x180], R4 ;  /* 0x000180041e00b986 */ /* 0x0003e4000c101d1c */
.L_x_2156:
[----:B------:R-:W-:Y:S05]  /*19550*/  BSYNC.RECONVERGENT B0 ;  /* 0x0000000000007941 */ /* 0x000fea0003800200 */
.L_x_2155:
[----:B-1----:R1:W1:Y:S01]  /*19560*/  LDS.128 R20, [R3+0x1000] ;  /* 0x0010000003147984 */ /* 0x0022620000000c00 */
[----:B------:R-:W-:Y:S03]  /*19570*/  BSSY.RECONVERGENT B0, `(.L_x_2157) ;  /* 0x000001a000007945 */ /* 0x000fe60003800200 */
[----:B----4-:R4:W1:Y:S04]  /*19580*/  LDS.128 R16, [R3+0x5000] ;  /* 0x0050000003107984 */ /* 0x0108680000000c00 */
[----:B---3--:R4:W3:Y:S04]  /*19590*/  LDS.128 R12, [R3+0x9000] ;  /* 0x00900000030c7984 */ /* 0x0088e80000000c00 */
[----:B------:R4:W1:Y:S01]  /*195a0*/  LDS.128 R4, [R3+0xd000] ;  /* 0x00d0000003047984 */ /* 0x0008620000000c00 */
[----:B------:R-:W-:Y:S05]  /*195b0*/  @P2 BRA `(.L_x_2158) ;  /* 0x0000000000542947 */ /* 0x000fea0003800000 */
[----:B------:R-:W2:Y:S01]  /*195c0*/  LDCU.64 UR6, c[0x0][0x408] ;  /* 0x00008100ff0677ac */ /* 0x000ea20008000a00 */
[----:B------:R-:W-:Y:S01]  /*195d0*/  IADD3 R28, P2, PT, R0, 0x20, RZ ;  /* 0x00000020001c7810 */ /* 0x000fe20007f5e0ff */
[----:B------:R-:W-:Y:S01]  /*195e0*/  IMAD.MOV.U32 R30, RZ, RZ, R24 ;  /* 0x000000ffff1e7224 */ /* 0x000fe200078e0018 */
[----:B------:R-:W4:Y:S01]  /*195f0*/  LDCU UR10, c[0x0][0x440] ;  /* 0x00008800ff0a77ac */ /* 0x000f220008000800 */
[----:B------:R-:W-:Y:S02]  /*19600*/  IMAD.MOV.U32 R31, RZ, RZ, R27 ;  /* 0x000000ffff1f7224 */ /* 0x000fe400078e001b */
[----:B------:R-:W-:Y:S01]  /*19610*/  IMAD.X R2, RZ, RZ, UR9, P2 ;  /* 0x00000009ff027e24 */ /* 0x000fe200090e06ff */
[----:B------:R-:W3:Y:S03]  /*19620*/  LDCU.64 UR4, c[0x0][0x3f0] ;  /* 0x00007e00ff0477ac */ /* 0x000ee60008000a00 */
        /* <DEDUP_REMOVED lines=8> */
[----:B---3--:R-:W-:-:S04]  /*196b0*/  LEA R28, P6, R30, UR4, 0x1 ;  /* 0x000000041e1c7c11 */ /* 0x008fc8000f8c08ff */
[----:B------:R-:W-:-:S05]  /*196c0*/  LEA.HI.X R29, R30, UR5, R2, 0x1, P6 ;  /* 0x000000051e1d7c11 */ /* 0x000fca000b0f0c02 */
[----:B-1----:R1:W-:Y:S04]  /*196d0*/  @!P5 STG.E.128 desc[UR28][R28.64], R20 ;  /* 0x000000141c00d986 */ /* 0x0023e8000c101d1c */
[----:B------:R1:W-:Y:S04]  /*196e0*/  @!P4 STG.E.128 desc[UR28][R28.64+0x80], R16 ;  /* 0x000080101c00c986 */ /* 0x0003e8000c101d1c */
[----:B------:R1:W-:Y:S04]  /*196f0*/  @!P3 STG.E.128 desc[UR28][R28.64+0x100], R12 ;  /* 0x0001000c1c00b986 */ /* 0x0003e8000c101d1c */
[----:B------:R1:W-:Y:S02]  /*19700*/  @!P2 STG.E.128 desc[UR28][R28.64+0x180], R4 ;  /* 0x000180041c00a986 */ /* 0x0003e4000c101d1c */
.L_x_2158:
[----:B------:R-:W-:Y:S05]  /*19710*/  BSYNC.RECONVERGENT B0 ;  /* 0x0000000000007941 */ /* 0x000fea0003800200 */
.L_x_2157:
[----:B-1----:R1:W1:Y:S01]  /*19720*/  LDS.128 R20, [R3+0x2000] ;  /* 0x0020000003147984 */ /* 0x0022620000000c00 */
[----:B------:R-:W-:Y:S03]  /*19730*/  BSSY.RECONVERGENT B0, `(.L_x_2159) ;  /* 0x000001a000007945 */ /* 0x000fe60003800200 */
[----:B------:R1:W1:Y:S04]  /*19740*/  LDS.128 R16, [R3+0x6000] ;  /* 0x0060000003107984 */ /* 0x0002680000000c00 */
[----:B---3--:R3:W1:Y:S04]  /*19750*/  LDS.128 R12, [R3+0xa000] ;  /* 0x00a00000030c7984 */ /* 0x0086680000000c00 */
        /* <DEDUP_REMOVED lines=23> */
.L_x_2160:
[----:B------:R-:W-:Y:S05]  /*198d0*/  BSYNC.RECONVERGENT B0 ;  /* 0x0000000000007941 */ /* 0x000fea0003800200 */
.L_x_2159:
[----:B-1----:R1:W1:Y:S04]  /*198e0*/  LDS.128 R12, [R3+0x7000] ;  /* 0x00700000030c7984 */ /* 0x0022680000000c00 */
[----:B------:R1:W1:Y:S01]  /*198f0*/  LDS.128 R4, [R3+0xb000] ;  /* 0x00b0000003047984 */ /* 0x0002620000000c00 */
[----:B------:R-:W-:Y:S05]  /*19900*/  @P0 EXIT ;  /* 0x000000000000094d */ /* 0x000fea0003800000 */
[----:B------:R-:W2:Y:S01]  /*19910*/  LDCU.64 UR6, c[0x0][0x408] ;  /* 0x00008100ff0677ac */ /* 0x000ea20008000a00 */
[----:B------:R-:W-:Y:S01]  /*19920*/  IADD3 R2, P0, PT, R0, 0x60, RZ ;  /* 0x0000006000027810 */ /* 0x000fe20007f1e0ff */
[----:B------:R-:W-:Y:S01]  /*19930*/  IMAD.MOV.U32 R20, RZ, RZ, R24 ;  /* 0x000000ffff147224 */ /* 0x000fe200078e0018 */
[----:B------:R1:W1:Y:S01]  /*19940*/  LDS.128 R16, [R3+0xf000] ;  /* 0x00f0000003107984 */ /* 0x0002620000000c00 */
[----:B------:R-:W4:Y:S01]  /*19950*/  LDCU.64 UR4, c[0x0][0x3f0] ;  /* 0x00007e00ff0477ac */ /* 0x000f220008000a00 */
[----:B------:R-:W-:Y:S02]  /*19960*/  IMAD.MOV.U32 R21, RZ, RZ, R27 ;  /* 0x000000ffff157224 */ /* 0x000fe400078e001b */
[----:B------:R-:W-:Y:S01]  /*19970*/  IMAD.X R0, RZ, RZ, UR9, P0 ;  /* 0x00000009ff007e24 */ /* 0x000fe200080e06ff */
[----:B------:R-:W3:Y:S03]  /*19980*/  LDCU UR10, c[0x0][0x440] ;  /* 0x00008800ff0a77ac */ /* 0x000ee60008000800 */
[----:B--2---:R-:W-:-:S02]  /*19990*/  IMAD R0, R0, UR6, RZ ;  /* 0x0000000600007c24 */ /* 0x004fc4000f8e02ff */
[----:B------:R-:W-:-:S04]  /*199a0*/  IMAD.WIDE.U32 R20, R2, UR6, R20 ;  /* 0x0000000602147c25 */ /* 0x000fc8000f8e0014 */
[----:B------:R-:W-:Y:S01]  /*199b0*/  IMAD R0, R2, UR7, R0 ;  /* 0x0000000702007c24 */ /* 0x000fe2000f8e0200 */
[----:B----4-:R-:W-:Y:S02]  /*199c0*/  LEA R2, P0, R20, UR4, 0x1 ;  /* 0x0000000414027c11 */ /* 0x010fe4000f8008ff */
[----:B---3--:R-:W-:Y:S01]  /*199d0*/  ISETP.GE.AND P3, PT, R201, UR10, PT ;  /* 0x0000000ac9007c0c */ /* 0x008fe2000bf66270 */
[----:B------:R-:W-:Y:S01]  /*199e0*/  IMAD.IADD R0, R0, 0x1, R21 ;  /* 0x0000000100007824 */ /* 0x000fe200078e0215 */
[----:B-----5:R-:W-:Y:S02]  /*199f0*/  ISETP.GE.AND P2, PT, R34, UR10, PT ;  /* 0x0000000a22007c0c */ /* 0x020fe4000bf46270 */
[----:B------:R-:W-:Y:S02]  /*19a00*/  ISETP.GE.AND P1, PT, R33, UR10, PT ;  /* 0x0000000a21007c0c */ /* 0x000fe4000bf26270 */
[----:B-1----:R-:W-:Y:S02]  /*19a10*/  LEA.HI.X R3, R20, UR5, R0, 0x1, P0 ;  /* 0x0000000514037c11 */ /* 0x002fe400080f0c00 */
[----:B------:R-:W-:-:S05]  /*19a20*/  ISETP.GE.AND P0, PT, R32, UR10, PT ;  /* 0x0000000a20007c0c */ /* 0x000fca000bf06270 */
[----:B------:R1:W-:Y:S04]  /*19a30*/  @!P3 STG.E.128 desc[UR28][R2.64], R8 ;  /* 0x000000080200b986 */ /* 0x0003e8000c101d1c */
[----:B------:R1:W-:Y:S04]  /*19a40*/  @!P2 STG.E.128 desc[UR28][R2.64+0x80], R12 ;  /* 0x0000800c0200a986 */ /* 0x0003e8000c101d1c */
[----:B------:R1:W-:Y:S01]  /*19a50*/  @!P1 STG.E.128 desc[UR28][R2.64+0x100], R4 ;  /* 0x0001000402009986 */ /* 0x0003e2000c101d1c */
[----:B------:R-:W-:Y:S05]  /*19a60*/  @P0 EXIT ;  /* 0x000000000000094d */ /* 0x000fea0003800000 */
[----:B------:R-:W-:Y:S01]  /*19a70*/  STG.E.128 desc[UR28][R2.64+0x180], R16 ;  /* 0x0001801002007986 */ /* 0x000fe2000c101d1c */
[----:B------:R-:W-:Y:S05]  /*19a80*/  EXIT ;  /* 0x000000000000794d */ /* 0x000fea0003800000 */
.L_x_2161:
        /* <DEDUP_REMOVED lines=15> */
.L_x_2373:


//--------------------- .text._ZN5flash16flash_fwd_kernelI23Flash_fwd_kernel_traitsILi256ELi128ELi64ELi8ELb0ELb0EN7cutlass10bfloat16_tE19Flash_kernel_traitsILi256ELi128ELi64ELi8ES3_EELb0ELb0ELb1ELb0ELb0ELb0ELb1ELb0EEEvNS_16Flash_fwd_paramsE --------------------------
	.section	.text._ZN5flash16flash_fwd_kernelI23Flash_fwd_kernel_traitsILi256ELi128ELi64ELi8ELb0ELb0EN7cutlass10bfloat16_tE19Flash_kernel_traitsILi256ELi128ELi64ELi8ES3_EELb0ELb0ELb1ELb0ELb0ELb0ELb1ELb0EEEvNS_16Flash_fwd_paramsE,"ax",@progbits
	.align	128
        .global         _ZN5flash16flash_fwd_kernelI23Flash_fwd_kernel_traitsILi256ELi128ELi64ELi8ELb0ELb0EN7cutlass10bfloat16_tE19Flash_kernel_traitsILi256ELi128ELi64ELi8ES3_EELb0ELb0ELb1ELb0ELb0ELb0ELb1ELb0EEEvNS_16Flash_fwd_paramsE
        .type           _ZN5flash16flash_fwd_kernelI23Flash_fwd_kernel_traitsILi256ELi128ELi64ELi8ELb0ELb0EN7cutlass10bfloat16_tE19Flash_kernel_traitsILi256ELi128ELi64ELi8ES3_EELb0ELb0ELb1ELb0ELb0ELb0ELb1ELb0EEEvNS_16Flash_fwd_paramsE,@function
        .size           _ZN5flash16flash_fwd_kernelI23Flash_fwd_kernel_traitsILi256ELi128ELi64ELi8ELb0ELb0EN7cutlass10bfloat16_tE19Flash_kernel_traitsILi256ELi128ELi64ELi8ES3_EELb0ELb0ELb1ELb0ELb0ELb0ELb1ELb0EEEvNS_16Flash_fwd_paramsE,(.L_x_2374 - _ZN5flash16flash_fwd_kernelI23Flash_fwd_kernel_traitsILi256ELi128ELi64ELi8ELb0ELb0EN7cutlass10bfloat16_tE19Flash_kernel_traitsILi256ELi128ELi64ELi8ES3_EELb0ELb0ELb1ELb0ELb0ELb0ELb1ELb0EEEvNS_16Flash_fwd_paramsE)
        .other          _ZN5flash16flash_fwd_kernelI23Flash_fwd_kernel_traitsILi256ELi128ELi64ELi8ELb0ELb0EN7cutlass10bfloat16_tE19Flash_kernel_traitsILi256ELi128ELi64ELi8ES3_EELb0ELb0ELb1ELb0ELb0ELb0ELb1ELb0EEEvNS_16Flash_fwd_paramsE,@"STO_CUDA_ENTRY STV_DEFAULT"
_ZN5flash16flash_fwd_kernelI23Flash_fwd_kernel_traitsILi256ELi128ELi64ELi8ELb0ELb0EN7cutlass10bfloat16_tE19Flash_kernel_traitsILi256ELi128ELi64ELi8ES3_EELb0ELb0ELb1ELb0ELb0ELb0ELb1ELb0EEEvNS_16Flash_fwd_paramsE:
.text._ZN5flash16flash_fwd_kernelI23Flash_fwd_kernel_traitsILi256ELi128ELi64ELi8ELb0ELb0EN7cutlass10bfloat16_tE19Flash_kernel_traitsILi256ELi128ELi64ELi8ES3_EELb0ELb0ELb1ELb0ELb0ELb0ELb1ELb0EEEvNS_16Flash_fwd_paramsE:
        /* <DEDUP_REMOVED lines=71> */
.L_x_2162:
        /* <DEDUP_REMOVED lines=57> */
.L_x_2164:
        /* <DEDUP_REMOVED lines=57> */
.L_x_2166:
[----:B------:R-:W-:Y:S05]  /*0b90*/  BSYNC.RECONVERGENT B0 ;  /* 0x0000000000007941 */ /* 0x000fea0003800200 */
.L_x_2165:
        /* <DEDUP_REMOVED lines=24> */
.L_x_2168:
[----:B------:R-:W-:Y:S05]  /*0d20*/  BSYNC.RECONVERGENT B0 ;  /* 0x0000000000007941 */ /* 0x000fea0003800200 */
.L_x_2167:
        /* <DEDUP_REMOVED lines=24> */
.L_x_2170:
[----:B------:R-:W-:Y:S05]  /*0eb0*/  BSYNC.RECONVERGENT B0 ;  /* 0x0000000000007941 */ /* 0x000fea0003800200 */
.L_x_2169:
        /* <DEDUP_REMOVED lines=26> */
.L_x_2172:
[----:B------:R-:W-:Y:S05]  /*1060*/  BSYNC.RECONVERGENT B0 ;  /* 0x0000000000007941 */ /* 0x000fea0003800200 */
.L_x_2171:
        /* <DEDUP_REMOVED lines=10> */
.L_x_2174:
[----:B------:R-:W-:Y:S05]  /*1110*/  BSYNC.RECONVERGENT B0 ;  /* 0x0000000000007941 */ /* 0x000fea0003800200 */
.L_x_2173:
        /* <DEDUP_REMOVED lines=10> */
.L_x_2176:
[----:B------:R-:W-:Y:S05]  /*11c0*/  BSYNC.RECONVERGENT B0 ;  /* 0x0000000000007941 */ /* 0x000fea0003800200 */
.L_x_2175:
        /* <DEDUP_REMOVED lines=10> */
.L_x_2178:
[----:B------:R-:W-:Y:S05]  /*1270*/  BSYNC.RECONVERGENT B0 ;  /* 0x0000000000007941 */ /* 0x000fea0003800200 */
.L_x_2177:
        /* <DEDUP_REMOVED lines=10> */
.L_x_2163:
        /* <DEDUP_REMOVED lines=21> */
.L_x_2179:
[----:B------:R-:W1:Y:S01]  /*1470*/  LDCU.64 UR10, c[0x0][0x3b8] ;  /* 0x00007700ff0a77ac */ /* 0x000e620008000a00 */
[----:B------:R-:W-:-:S04]  /*1480*/  UIADD3 UR14, UPT, UPT, UR12, UR13, URZ ;  /* 0x0000000d0c0e7290 */ /* 0x000fc8000fffe0ff */
[----:B-1----:R-:W-:Y:S02]  /*1490*/  UIMAD.WIDE.U32 UR6, UR14, UR10, URZ ;  /* 0x0000000a0e0672a5 */ /* 0x002fe4000f8e00ff */
[----:B------:R-:W-:-:S04]  /*14a0*/  UIMAD UR14, UR14, UR11, URZ ;  /* 0x0000000b0e0e72a4 */ /* 0x000fc8000f8e02ff */
[----:B------:R-:W-:Y:S02]  /*14b0*/  UIADD3 UR14, UPT, UPT, UR7, UR14, URZ ;  /* 0x0000000e070e7290 */ /* 0x000fe4000fffe0ff */
.L_x_2180:
        /* <DEDUP_REMOVED lines=38> */
.L_x_2181:
[----:B------:R-:W1:Y:S01]  /*1720*/  LDCU.64 UR8, c[0x0][0x3c0] ;  /* 0x00007800ff0877ac */ /* 0x000e620008000a00 */
[----:B------:R-:W-:-:S04]  /*1730*/  UIADD3 UR12, UPT, UPT, UR12, UR13, URZ ;  /* 0x0000000d0c0c7290 */ /* 0x000fc8000fffe0ff */
[----:B-1----:R-:W-:Y:S02]  /*1740*/  UIMAD.WIDE.U32 UR4, UR12, UR8, URZ ;  /* 0x000000080c0472a5 */ /* 0x002fe4000f8e00ff */
[----:B------:R-:W-:-:S04]  /*1750*/  UIMAD UR12, UR12, UR9, URZ ;  /* 0x000000090c0c72a4 */ /* 0x000fc8000f8e02ff */
[----:B------:R-:W-:-:S12]  /*1760*/  UIADD3 UR15, UPT, UPT, UR5, UR12, URZ ;  /* 0x0000000c050f7290 */ /* 0x000fd8000fffe0ff */
.L_x_2182:
        /* <DEDUP_REMOVED lines=98> */
.L_x_2184:
[----:B------:R-:W-:Y:S05]  /*1d90*/  BSYNC.RECONVERGENT B0 ;  /* 0x0000000000007941 */ /* 0x000fea0003800200 */
.L_x_2183:
        /* <DEDUP_REMOVED lines=41> */
.L_x_2186:
[----:B------:R-:W-:Y:S05]  /*2030*/  BSYNC.RECONVERGENT B0 ;  /* 0x0000000000007941 */ /* 0x000fea0003800200 */
.L_x_2185:
        /* <DEDUP_REMOVED lines=41> */
.L_x_2188:
[----:B------:R-:W-:Y:S05]  /*22d0*/  BSYNC.RECONVERGENT B0 ;  /* 0x0000000000007941 */ /* 0x000fea0003800200 */
.L_x_2187:
        /* <DEDUP_REMOVED lines=41> */
.L_x_2190:
[----:B------:R-:W-:Y:S05]  /*2570*/  BSYNC.RECONVERGENT B0 ;  /* 0x0000000000007941 */ /* 0x000fea0003800200 */
.L_x_2189:
        /* <DEDUP_REMOVED lines=34> */
.L_x_2192:
[----:B------:R-:W-:Y:S05]  /*27a0*/  BSYNC.RECONVERGENT B0 ;  /* 0x0000000000007941 */ /* 0x000fea0003800200 */
.L_x_2191:
        /* <DEDUP_REMOVED lines=33> */
.L_x_2194:
[----:B------:R-:W-:Y:S05]  /*29c0*/  BSYNC.RECONVERGENT B0 ;  /* 0x0000000000007941 */ /* 0x000fea0003800200 */
.L_x_2193:
        /* <DEDUP_REMOVED lines=49> */
.L_x_2196:
[----:B------:R4:W-:Y:S04]  /*2ce0*/  STS.128 [R238+0x18000], RZ ;  /* 0x018000ffee007388 */ /* 0x0009e80000000c00 */
[----:B------:R4:W-:Y:S04]  /*2cf0*/  STS.128 [R238+0x1a000], RZ ;  /* 0x01a000ffee007388 */ /* 0x0009e80000000c00 */
[----:B------:R4:W-:Y:S04]  /*2d00*/  STS.128 [R238+0x1c000], RZ ;  /* 0x01c000ffee007388 */ /* 0x0009e80000000c00 */
[----:B------:R4:W-:Y:S02]  /*2d10*/  STS.128 [R238+0x1e000], RZ ;  /* 0x01e000ffee007388 */ /* 0x0009e40000000c00 */
.L_x_2197:
[----:B------:R-:W-:Y:S05]  /*2d20*/  BSYNC.RECONVERGENT B0 ;  /* 0x0000000000007941 */ /* 0x000fea0003800200 */
.L_x_2195:
        /* <DEDUP_REMOVED lines=44> */
.L_x_2199:
[----:B------:R-:W-:Y:S05]  /*2ff0*/  BSYNC.RECONVERGENT B0 ;  /* 0x0000000000007941 */ /* 0x000fea0003800200 */
.L_x_2198:
        /* <DEDUP_REMOVED lines=10> */
[----:B------:R-:W4:Y:S01]  /*30a0*/  LDCU UR6, c[0x0][0x50c] ;  /* 0x0000a180ff0677ac */ /* 0x000f220008000800 */
[----:B------:R-:W-:Y:S01]  /*30b0*/  IMAD.SHL.U32 R209, R216, 0x2, RZ ;  /* 0x00000002d8d17824 */ /* 0x000fe200078e00ff */
[----:B------:R-:W4:Y:S01]  /*30c0*/  LDSM.16.M88.4 R32, [R81+UR5+0x11000] ;  /* 0x011000055120783b */ /* 0x000f220008000200 */
[--C-:B------:R-:W-:Y:S01]  /*30d0*/  IMAD.IADD R79, R82, 0x1, R77.reuse ;  /* 0x00000001524f7824 */ /* 0x100fe200078e024d */
[----:B------:R-:W-:Y:S01]  /*30e0*/  SEL R177, R177, 0xffffffc0, !P0 ;  /* 0xffffffc0b1b17807 */ /* 0x000fe20004000000 */
[----:B------:R-:W-:Y:S01]  /*30f0*/  IMAD.IADD R3, R0, 0x1, R77 ;  /* 0x0000000100037824 */ /* 0x000fe200078e024d */
[----:B------:R-:W4:Y:S01]  /*3100*/  LDSM.16.M88.4 R8, [R81+UR5+0x11800] ;  /* 0x011800055108783b */ /* 0x000f220008000200 */
[----:B------:R-:W-:Y:S01]  /*3110*/  LOP3.LUT R209, R209, 0x6, RZ, 0xc0, !PT ;  /* 0x00000006d1d17812 */ /* 0x000fe200078ec0ff */
[----:B------:R-:W-:Y:S01]  /*3120*/  IMAD.U32 R232, RZ, RZ, UR23 ;  /* 0x00000017ffe87e24 */ /* 0x000fe2000f8e00ff */
[----:B------:R-:W-:Y:S01]  /*3130*/  UISETP.GT.U32.AND UP0, UPT, UR14, UR19, UPT ;  /* 0x000000130e00728c */ /* 0x000fe2000bf04070 */
[----:B------:R-:W-:Y:S01]  /*3140*/  LDSM.16.M88.4 R4, [R79] ;  /* 0x000000004f04783b */ /* 0x000fe20000000200 */
[----:B------:R-:W-:-:S02]  /*3150*/  IMAD.IADD R80, R82, 0x1, R177 ;  /* 0x0000000152507824 */ /* 0x000fc400078e02b1 */
[----:B------:R-:W-:Y:S01]  /*3160*/  IMAD.IADD R166, R0, 0x1, R177 ;  /* 0x0000000100a67824 */ /* 0x000fe200078e02b1 */
[----:B------:R-:W4:Y:S01]  /*3170*/  LDSM.16.M88.4 R16, [R3+0x10800] ;  /* 0x010800000310783b */ /* 0x000f220000000200 */
[C---:B------:R-:W-:Y:S02]  /*3180*/  IMAD.IADD R78, R77.reuse, 0x1, R80 ;  /* 0x000000014d4e7824 */ /* 0x040fe400078e0250 */
[----:B------:R-:W-:Y:S01]  /*3190*/  IMAD.IADD R2, R77, 0x1, R166 ;  /* 0x000000014d027824 */ /* 0x000fe200078e02a6 */
[----:B------:R-:W4:Y:S04]  /*31a0*/  LDSM.16.M88.4 R20, [R3+0x10000] ;  /* 0x010000000314783b */ /* 0x000f280000000200 */
[----:B--23--:R-:W2:Y:S04]  /*31b0*/  LDSM.16.M88.4 R12, [R3+0x11000] ;  /* 0x01100000030c783b */ /* 0x00cea80000000200 */
[----:B------:R-:W-:Y:S04]  /*31c0*/  LDSM.16.M88.4 R72, [R80] ;  /* 0x000000005048783b */ /* 0x000fe80000000200 */
[----:B------:R-:W-:Y:S01]  /*31d0*/  LDSM.16.M88.4 R64, [R166+0x10800] ;  /* 0x01080000a640783b */ /* 0x000fe20000000200 */
[C---:B-----5:R-:W-:Y:S03]  /*31e0*/  HMMA.16816.F32.BF16 R52, R24.reuse, R48, RZ ;  /* 0x000000301834723c */ /* 0x060fe600000418ff */
[----:B------:R-:W-:Y:S04]  /*31f0*/  LDSM.16.M88.4 R56, [R166+0x11800] ;  /* 0x01180000a638783b */ /* 0x000fe80000000200 */
[----:B------:R-:W-:Y:S01]  /*3200*/  LDSM.16.M88.4 R60, [R166+0x11000] ;  /* 0x01100000a63c783b */ /* 0x000fe20000000200 */
[C---:B-1----:R-:W-:Y:S03]  /*3210*/  HMMA.16816.F32.BF16 R44, R24.reuse, R40, RZ ;  /* 0x00000028182c723c */ /* 0x042fe600000418ff */
[----:B------:R-:W-:Y:S04]  /*3220*/  LDSM.16.M88.4 R68, [R166+0x10000] ;  /* 0x01000000a644783b */ /* 0x000fe80000000200 */
[----:B------:R-:W-:Y:S01]  /*3230*/  LDSM.16.M88.4 R84, [R2+0x16000] ;  /* 0x016000000254783b */ /* 0x000fe20000000200 */
[C---:B----4-:R-:W-:Y:S03]  /*3240*/  HMMA.16816.F32.BF16 R36, R24.reuse, R32, RZ ;  /* 0x000000201824723c */ /* 0x050fe600000418ff */
        /* <DEDUP_REMOVED lines=12> */
[----:B------:R-:W-:Y:S07]  /*3310*/  LDSM.16.M88.4 R20, [R78] ;  /* 0x000000004e14783b */ /* 0x000fee0000000200 */
[C---:B--2---:R-:W-:Y:S08]  /*3320*/  HMMA.16816.F32.BF16 R36, R4.reuse, R12, R36 ;  /* 0x0000000c0424723c */ /* 0x044ff00000041824 */
[C---:B-1----:R-:W-:Y:S08]  /*3330*/  HMMA.16816.F32.BF16 R28, R4.reuse, R8, R28 ;  /* 0x00000008041c723c */ /* 0x042ff0000004181c */
[C---:B------:R-:W-:Y:S01]  /*3340*/  HMMA.16816.F32.BF16 R32, R4.reuse, R14, R32 ;  /* 0x0000000e0420723c */ /* 0x040fe20000041820 */
[----:B------:R-:W1:Y:S07]  /*3350*/  LDSM.16.M88.4 R12, [R2+0x10800] ;  /* 0x01080000020c783b */ /* 0x000e6e0000000200 */
[----:B------:R-:W-:Y:S01]  /*3360*/  HMMA.16816.F32.BF16 R24, R4, R10, R24 ;  /* 0x0000000a0418723c */ /* 0x000fe20000041818 */
[----:B------:R-:W2:Y:S04]  /*3370*/  LDSM.16.M88.4 R8, [R2+0x11000] ;  /* 0x011000000208783b */ /* 0x000ea80000000200 */
[----:B------:R-:W3:Y:S03]  /*3380*/  LDSM.16.M88.4 R4, [R2+0x11800] ;  /* 0x011800000204783b */ /* 0x000ee60000000200 */
[C---:B------:R-:W-:Y:S08]  /*3390*/  HMMA.16816.F32.BF16 R44, R72.reuse, R64, R44 ;  /* 0x00000040482c723c */ /* 0x040ff0000004182c */
[C---:B------:R-:W-:Y:S08]  /*33a0*/  HMMA.16816.F32.BF16 R40, R72.reuse, R66, R40 ;  /* 0x000000424828723c */ /* 0x040ff00000041828 */
[C---:B------:R-:W-:Y:S08]  /*33b0*/  HMMA.16816.F32.BF16 R28, R72.reuse, R56, R28 ;  /* 0x00000038481c723c */ /* 0x040ff0000004181c */
[C---:B------:R-:W-:Y:S08]  /*33c0*/  HMMA.16816.F32.BF16 R36, R72.reuse, R60, R36 ;  /* 0x0000003c4824723c */ /* 0x040ff00000041824 */
[C---:B------:R-:W-:Y:S01]  /*33d0*/  HMMA.16816.F32.BF16 R64, R72.reuse, R62, R32 ;  /* 0x0000003e4840723c */ /* 0x040fe20000041820 */
[----:B------:R-:W-:Y:S04]  /*33e0*/  LDSM.16.M88.4 R60, [R82+0x4000] ;  /* 0x00400000523c783b */ /* 0x000fe80000000200 */
[----:B------:R-:W-:Y:S03]  /*33f0*/  LDSM.16.M88.4 R32, [R81+UR5+0x12000] ;  /* 0x012000055120783b */ /* 0x000fe60008000200 */
[C---:B------:R-:W-:Y:S01]  /*3400*/  HMMA.16816.F32.BF16 R56, R72.reuse, R58, R24 ;  /* 0x0000003a4838723c */ /* 0x040fe20000041818 */
[----:B------:R-:W4:Y:S07]  /*3410*/  LDSM.16.M88.4 R24, [R81+UR5+0x12800] ;  /* 0x012800055118783b */ /* 0x000f2e0008000200 */
[C---:B------:R-:W-:Y:S08]  /*3420*/  HMMA.16816.F32.BF16 R52, R72.reuse, R68, R52 ;  /* 0x000000444834723c */ /* 0x040ff00000041834 */
[----:B------:R-:W-:Y:S01]  /*3430*/  HMMA.16816.F32.BF16 R48, R72, R70, R48 ;  /* 0x000000464830723c */ /* 0x000fe20000041830 */
[----:B------:R-:W5:Y:S07]  /*3440*/  LDSM.16.M88.4 R68, [R81+UR5+0x13000] ;  /* 0x013000055144783b */ /* 0x000f6e0008000200 */
        /* <DEDUP_REMOVED lines=19> */
[----:B------:R-:W-:Y:S07]  /*3580*/  LDSM.16.M88.4 R32, [R166+0x12000] ;  /* 0x01200000a620783b */ /* 0x000fee0000000200 */
[C---:B------:R-:W-:Y:S01]  /*3590*/  HMMA.16816.F32.BF16 R68, R60.reuse, R70, R64 ;  /* 0x000000463c44723c */ /* 0x040fe20000041840 */
[----:B------:R-:W5:Y:S07]  /*35a0*/  LDSM.16.M88.4 R64, [R80+0x4000] ;  /* 0x004000005040783b */ /* 0x000f6e0000000200 */
[C---:B-1----:R-:W-:Y:S01]  /*35b0*/  HMMA.16816.F32.BF16 R72, R60.reuse, R8, R28 ;  /* 0x000000083c48723c */ /* 0x042fe2000004181c */
[----:B------:R-:W1:Y:S07]  /*35c0*/  LDSM.16.M88.4 R28, [R166+0x12800] ;  /* 0x01280000a61c783b */ /* 0x000e6e0000000200 */
[----:B------:R-:W-:Y:S01]  /*35d0*/  HMMA.16816.F32.BF16 R56, R60, R10, R56 ;  /* 0x0000000a3c38723c */ /* 0x000fe20000041838 */
[----:B------:R-:W-:Y:S04]  /*35e0*/  LDSM.16.M88.4 R8, [R2+0x12000] ;  /* 0x012000000208783b */ /* 0x000fe80000000200 */
[----:B------:R-:W-:Y:S03]  /*35f0*/  LDSM.16.M88.4 R60, [R166+0x13800] ;  /* 0x01380000a63c783b */ /* 0x000fe60000000200 */
        /* <DEDUP_REMOVED lines=18> */
[----:B------:R-:W-:Y:S07]  /*3720*/  LDSM.16.M88.4 R28, [R81+UR5+0x15800] ;  /* 0x01580005511c783b */ /* 0x000fee0008000200 */
[C---:B--2---:R-:W-:Y:S08]  /*3730*/  HMMA.16816.F32.BF16 R36, R64.reuse, R4, R36 ;  /* 0x000000044024723c */ /* 0x044ff00000041824 */
[----:B------:R-:W-:Y:S01]  /*3740*/  HMMA.16816.F32.BF16 R68, R64, R6, R68 ;  /* 0x000000064044723c */ /* 0x000fe20000041844 */
[----:B------:R-:W-:Y:S07]  /*3750*/  LDSM.16.M88.4 R4, [R81+UR5+0x14000] ;  /* 0x014000055104783b */ /* 0x000fee0008000200 */
[C---:B------:R-:W-:Y:S08]  /*3760*/  HMMA.16816.F32.BF16 R52, R12.reuse, R8, R52 ;  /* 0x000000080c34723c */ /* 0x040ff00000041834 */
[C---:B------:R-:W-:Y:S01]  /*3770*/  HMMA.16816.F32.BF16 R48, R12.reuse, R10, R48 ;  /* 0x0000000a0c30723c */ /* 0x040fe20000041830 */
[----:B------:R-:W1:Y:S07]  /*3780*/  LDSM.16.M88.4 R8, [R82+0x8000] ;  /* 0x008000005208783b */ /* 0x000e6e0000000200 */
[C---:B---3--:R-:W-:Y:S08]  /*3790*/  HMMA.16816.F32.BF16 R44, R12.reuse, R16, R44 ;  /* 0x000000100c2c723c */ /* 0x048ff0000004182c */
[----:B------:R-:W-:Y:S01]  /*37a0*/  HMMA.16816.F32.BF16 R40, R12, R18, R40 ;  /* 0x000000120c28723c */ /* 0x000fe20000041828 */
[----:B------:R-:W2:Y:S07]  /*37b0*/  LDSM.16.M88.4 R16, [R81+UR5+0x14800] ;  /* 0x014800055110783b */ /* 0x000eae0008000200 */
[C---:B------:R-:W-:Y:S08]  /*37c0*/  HMMA.16816.F32.BF16 R72, R64.reuse, R60, R72 ;  /* 0x0000003c4048723c */ /* 0x040ff00000041848 */
[----:B------:R-:W-:Y:S01]  /*37d0*/  HMMA.16816.F32.BF16 R56, R64, R62, R56 ;  /* 0x0000003e4038723c */ /* 0x000fe20000041838 */
[----:B------:R-:W-:Y:S07]  /*37e0*/  LDSM.16.M88.4 R60, [R166+0x15800] ;  /* 0x01580000a63c783b */ /* 0x000fee0000000200 */
[C---:B------:R-:W-:Y:S08]  /*37f0*/  HMMA.16816.F32.BF16 R36, R12.reuse, R20, R36 ;  /* 0x000000140c24723c */ /* 0x040ff00000041824 */
[C---:B------:R-:W-:Y:S01]  /*3800*/  HMMA.16816.F32.BF16 R68, R12.reuse, R22, R68 ;  /* 0x000000160c44723c */ /* 0x040fe20000041844 */
[----:B------:R-:W3:Y:S07]  /*3810*/  LDSM.16.M88.4 R20, [R81+UR5+0x15000] ;  /* 0x015000055114783b */ /* 0x000eee0008000200 */
[C---:B----4-:R-:W-:Y:S08]  /*3820*/  HMMA.16816.F32.BF16 R72, R12.reuse, R24, R72 ;  /* 0x000000180c48723c */ /* 0x050ff00000041848 */
        /* <DEDUP_REMOVED lines=33> */
[----:B------:R-:W-:Y:S01]  /*3a40*/  HMMA.16816.F32.BF16 R68, R32, R10, R68 ;  /* 0x0000000a2044723c */ /* 0x000fe20000041844 */
[----:B------:R-:W4:Y:S07]  /*3a50*/  LDSM.16.M88.4 R8, [R2+0x15800] ;  /* 0x015800000208783b */ /* 0x000f2e0000000200 */
[C---:B-1----:R-:W-:Y:S08]  /*3a60*/  HMMA.16816.F32.BF16 R52, R16.reuse, R4, R52 ;  /* 0x000000041034723c */ /* 0x042ff00000041834 */
[----:B------:R-:W-:Y:S01]  /*3a70*/  HMMA.16816.F32.BF16 R48, R16, R6, R48 ;  /* 0x000000061030723c */ /* 0x000fe20000041830 */
[----:B------:R-:W1:Y:S07]  /*3a80*/  LDSM.16.M88.4 R4, [R81+UR5+0x16800] ;  /* 0x016800055104783b */ /* 0x000e6e0008000200 */
        /* <DEDUP_REMOVED lines=9> */
[----:B------:R-:W3:Y:S07]  /*3b20*/  LDSM.16.M88.4 R24, [R81+UR5+0x17000] ;  /* 0x017000055118783b */ /* 0x000eee0008000200 */
[C---:B------:R-:W-:Y:S08]  /*3b30*/  HMMA.16816.F32.BF16 R36, R16.reuse, R20, R36 ;  /* 0x000000141024723c */ /* 0x040ff00000041824 */
[C---:B------:R-:W-:Y:S01]  /*3b40*/  HMMA.16816.F32.BF16 R68, R16.reuse, R22, R68 ;  /* 0x000000161044723c */ /* 0x040fe20000041844 */
[----:B------:R-:W5:Y:S07]  /*3b50*/  LDSM.16.M88.4 R20, [R3+0x16000] ;  /* 0x016000000314783b */ /* 0x000f6e0000000200 */
[C---:B----4-:R-:W-:Y:S08]  /*3b60*/  HMMA.16816.F32.BF16 R72, R16.reuse, R8, R72 ;  /* 0x000000081048723c */ /* 0x050ff00000041848 */
[----:B------:R-:W-:Y:S01]  /*3b70*/  HMMA.16816.F32.BF16 R56, R16, R10, R56 ;  /* 0x0000000a1038723c */ /* 0x000fe20000041838 */
[----:B------:R-:W4:Y:S04]  /*3b80*/  LDSM.16.M88.4 R8, [R81+UR5+0x17800] ;  /* 0x017800055108783b */ /* 0x000f280008000200 */
[----:B------:R-:W-:Y:S03]  /*3b90*/  LDSM.16.M88.4 R16, [R80+0xc000] ;  /* 0x00c000005010783b */ /* 0x000fe60000000200 */
[C---:B-1----:R-:W-:Y:S08]  /*3ba0*/  HMMA.16816.F32.BF16 R44, R28.reuse, R4, R44 ;  /* 0x000000041c2c723c */ /* 0x042ff0000004182c */
[C---:B------:R-:W-:Y:S01]  /*3bb0*/  HMMA.16816.F32.BF16 R40, R28.reuse, R6, R40 ;  /* 0x000000061c28723c */ /* 0x040fe20000041828 */
[----:B------:R-:W1:Y:S07]  /*3bc0*/  LDSM.16.M88.4 R4, [R3+0x16800] ;  /* 0x016800000304783b */ /* 0x000e6e0000000200 */
[C---:B--2---:R-:W-:Y:S08]  /*3bd0*/  HMMA.16816.F32.BF16 R52, R28.reuse, R12, R52 ;  /* 0x0000000c1c34723c */ /* 0x044ff00000041834 */
[C---:B------:R-:W-:Y:S01]  /*3be0*/  HMMA.16816.F32.BF16 R48, R28.reuse, R14, R48 ;  /* 0x0000000e1c30723c */ /* 0x040fe20000041830 */
[----:B------:R-:W2:Y:S07]  /*3bf0*/  LDSM.16.M88.4 R12, [R166+0x16000] ;  /* 0x01600000a60c783b */ /* 0x000eae0000000200 */
[----:B---3--:R-:W-:Y:S08]  /*3c00*/  HMMA.16816.F32.BF16 R36, R28, R24, R36 ;  /* 0x000000181c24723c */ /* 0x008ff00000041824 */
[----:B-----5:R-:W-:Y:S01]  /*3c10*/  HMMA.16816.F32.BF16 R64, R32, R20, R52 ;  /* 0x000000142040723c */ /* 0x020fe20000041834 */
[----:B------:R-:W-:Y:S07]  /*3c20*/  LDSM.16.M88.4 R52, [R78+0xc000] ;  /* 0x00c000004e34783b */ /* 0x000fee0000000200 */
[C---:B----4-:R-:W-:Y:S08]  /*3c30*/  HMMA.16816.F32.BF16 R72, R28.reuse, R8, R72 ;  /* 0x000000081c48723c */ /* 0x050ff00000041848 */
[----:B------:R-:W-:Y:S01]  /*3c40*/  HMMA.16816.F32.BF16 R56, R28, R10, R56 ;  /* 0x0000000a1c38723c */ /* 0x000fe20000041838 */
[----:B------:R-:W3:Y:S07]  /*3c50*/  LDSM.16.M88.4 R8, [R3+0x17800] ;  /* 0x017800000308783b */ /* 0x000eee0000000200 */
        /* <DEDUP_REMOVED lines=8> */
[----:B------:R-:W-:Y:S08]  /*3ce0*/  HMMA.16816.F32.BF16 R68, R28, R26, R68 ;  /* 0x0000001a1c44723c */ /* 0x000ff00000041844 */
[C---:B------:R-:W-:Y:S08]  /*3cf0*/  HMMA.16816.F32.BF16 R36, R32.reuse, R60, R36 ;  /* 0x0000003c2024723c */ /* 0x040ff00000041824 */
[C---:B---3--:R-:W-:Y:S08]  /*3d00*/  HMMA.16816.F32.BF16 R72, R32.reuse, R8, R72 ;  /* 0x000000082048723c */ /* 0x048ff00000041848 */
[C---:B------:R-:W-:Y:S08]  /*3d10*/  HMMA.16816.F32.BF16 R68, R32.reuse, R62, R68 ;  /* 0x0000003e2044723c */ /* 0x040ff00000041844 */
[----:B------:R-:W-:Y:S01]  /*3d20*/  HMMA.16816.F32.BF16 R56, R32, R10, R56 ;  /* 0x0000000a2038723c */ /* 0x000fe20000041838 */
[----:B------:R-:W3:Y:S01]  /*3d30*/  LDSM.16.M88.4 R8, [R166+0x17800] ;  /* 0x01780000a608783b */ /* 0x000ee20000000200 */
[----:B------:R-:W-:-:S05]  /*3d40*/  LOP3.LUT R33, R209, UR17, RZ, 0xfc, !PT ;  /* 0x00000011d1217c12 */ /* 0x000fca000f8efcff */
[C---:B------:R-:W-:Y:S01]  /*3d50*/  VIADD R31, R33.reuse, 0x30 ;  /* 0x00000030211f7836 */ /* 0x040fe20000000000 */
[----:B-1----:R-:W-:Y:S01]  /*3d60*/  HMMA.16816.F32.BF16 R44, R16, R4, R44 ;  /* 0x00000004102c723c */ /* 0x002fe2000004182c */
[C---:B------:R-:W-:Y:S02]  /*3d70*/  VIADD R35, R33.reuse, 0x29 ;  /* 0x0000002921237836 */ /* 0x040fe40000000000 */
[----:B------:R-:W-:-:S05]  /*3d80*/  VIADD R29, R33, 0x31 ;  /* 0x00000031211d7836 */ /* 0x000fca0000000000 */
[C---:B------:R-:W-:Y:S01]  /*3d90*/  HMMA.16816.F32.BF16 R40, R16.reuse, R6, R40 ;  /* 0x000000061028723c */ /* 0x040fe20000041828 */
[----:B------:R-:W1:Y:S07]  /*3da0*/  LDSM.16.M88.4 R4, [R2+0x17000] ;  /* 0x017000000204783b */ /* 0x000e6e0000000200 */
[C---:B--2---:R-:W-:Y:S08]  /*3db0*/  HMMA.16816.F32.BF16 R36, R16.reuse, R12, R36 ;  /* 0x0000000c1024723c */ /* 0x044ff00000041824 */
[----:B------:R-:W-:Y:S01]  /*3dc0*/  HMMA.16816.F32.BF16 R68, R16, R14, R68 ;  /* 0x0000000e1044723c */ /* 0x000fe20000041844 */
[----:B------:R2:W4:Y:S01]  /*3dd0*/  LDSM.16.M88.4 R12, [R2+0x17800] ;  /* 0x01780000020c783b */ /* 0x0005220000000200 */
[----:B------:R-:W-:-:S06]  /*3de0*/  DEPBAR.LE SB0, 0x0 ;  /* 0x000080000000791a */ /* 0x000fcc0000000000 */
[C---:B------:R-:W-:Y:S08]  /*3df0*/  HMMA.16816.F32.BF16 R64, R52.reuse, R84, R64 ;  /* 0x000000543440723c */ /* 0x040ff00000041840 */
[C---:B------:R-:W-:Y:S08]  /*3e00*/  HMMA.16816.F32.BF16 R48, R52.reuse, R86, R48 ;  /* 0x000000563430723c */ /* 0x040ff00000041830 */
[----:B------:R-:W-:Y:S01]  /*3e10*/  HMMA.16816.F32.BF16 R44, R52, R20, R44 ;  /* 0x00000014342c723c */ /* 0x000fe2000004182c */
[----:B--2---:R-:W-:-:S02]  /*3e20*/  SHF.R.U32.HI R2, RZ, 0x2, R216 ;  /* 0x00000002ff027819 */ /* 0x004fc400000116d8 */
[----:B------:R-:W-:Y:S01]  /*3e30*/  FMUL.FTZ R3, R64, UR6 ;  /* 0x0000000640037c20 */ /* 0x000fe20008410000 */
[----:B------:R-:W-:Y:S01]  /*3e40*/  FMUL.FTZ R25, R65, UR6 ;  /* 0x0000000641197c20 */ /* 0x000fe20008410000 */
[----:B------:R-:W-:Y:S01]  /*3e50*/  LOP3.LUT R2, R2, 0x7, RZ, 0xc0, !PT ;  /* 0x0000000702027812 */ /* 0x000fe200078ec0ff */
[----:B------:R-:W-:Y:S01]  /*3e60*/  FMUL.FTZ R24, R66, UR6 ;  /* 0x0000000642187c20 */ /* 0x000fe20008410000 */
[----:B------:R-:W-:Y:S01]  /*3e70*/  FMUL.FTZ R26, R67, UR6 ;  /* 0x00000006431a7c20 */ /* 0x000fe20008410000 */
[----:B------:R-:W-:Y:S01]  /*3e80*/  HMMA.16816.F32.BF16 R40, R52, R22, R40 ;  /* 0x000000163428723c */ /* 0x000fe20000041828 */
[----:B------:R-:W2:Y:S01]  /*3e90*/  MUFU.TANH R3, R3 ;  /* 0x0000000300037308 */ /* 0x000ea20000002400 */
[----:B------:R-:W-:Y:S01]  /*3ea0*/  IADD3 R83, PT, PT, R2, UR25, R83 ;  /* 0x0000001902537c10 */ /* 0x000fe2000fffe053 */
[----:B------:R-:W-:Y:S01]  /*3eb0*/  FMUL.FTZ R27, R48, UR6 ;  /* 0x00000006301b7c20 */ /* 0x000fe20008410000 */
[----:B------:R-:W-:Y:S02]  /*3ec0*/  IMAD.U32 R2, RZ, RZ, UR22 ;  /* 0x00000016ff027e24 */ /* 0x000fe4000f8e00ff */
[----:B------:R-:W-:Y:S01]  /*3ed0*/  FMUL.FTZ R21, R49, UR6 ;  /* 0x0000000631157c20 */ /* 0x000fe20008410000 */
[----:B------:R-:W-:Y:S01]  /*3ee0*/  IADD3 R232, PT, PT, R83, 0x1, R232 ;  /* 0x0000000153e87810 */ /* 0x000fe20007ffe0e8 */
[----:B------:R-:W-:Y:S01]  /*3ef0*/  VIADD R49, R33, 0x1 ;  /* 0x0000000121317836 */ /* 0x000fe20000000000 */
[----:B---3--:R-:W-:Y:S01]  /*3f00*/  HMMA.16816.F32.BF16 R72, R16, R8, R72 ;  /* 0x000000081048723c */ /* 0x008fe20000041848 */
[----:B------:R-:W3:Y:S01]  /*3f10*/  MUFU.TANH R27, R27 ;  /* 0x0000001b001b7308 */ /* 0x000ee20000002400 */
[----:B------:R-:W-:Y:S01]  /*3f20*/  IADD3 R233, PT, PT, R83, UR28, -R2 ;  /* 0x0000001c53e97c10 */ /* 0x000fe2000fffe802 */
[----:B------:R-:W-:Y:S01]  /*3f30*/  FMUL.FTZ R8, R44, UR6 ;  /* 0x000000062c087c20 */ /* 0x000fe20008410000 */
[----:B------:R-:W-:Y:S01]  /*3f40*/  FMUL.FTZ R9, R51, UR6 ;  /* 0x0000000633097c20 */ /* 0x000fe20008410000 */
[----:B------:R-:W-:Y:S01]  /*3f50*/  IMAD.U32 R51, RZ, RZ, UR28 ;  /* 0x0000001cff337e24 */ /* 0x000fe2000f8e00ff */
[----:B------:R-:W-:Y:S01]  /*3f60*/  ISETP.GT.AND P0, PT, R233, R33, PT ;  /* 0x00000021e900720c */ /* 0x000fe20003f04270 */
[----:B------:R-:W-:Y:S01]  /*3f70*/  FMUL.FTZ R20, R50, UR6 ;  /* 0x0000000632147c20 */ /* 0x000fe20008410000 */
[----:B-1----:R-:W-:Y:S01]  /*3f80*/  HMMA.16816.F32.BF16 R36, R52, R4, R36 ;  /* 0x000000043424723c */ /* 0x002fe20000041824 */
[----:B------:R-:W1:Y:S01]  /*3f90*/  MUFU.TANH R25, R25 ;  /* 0x0000001900197308 */ /* 0x000e620000002400 */
[----:B------:R-:W-:Y:S01]  /*3fa0*/  FMUL.FTZ R5, R47, UR6 ;  /* 0x000000062f057c20 */ /* 0x000fe20008410000 */
[----:B------:R-:W-:Y:S01]  /*3fb0*/  FMUL.FTZ R40, R40, UR6 ;  /* 0x0000000628287c20 */ /* 0x000fe20008410000 */
[----:B------:R-:W-:Y:S01]  /*3fc0*/  VIADD R47, R33, 0x8 ;  /* 0x00000008212f7836 */ /* 0x000fe20000000000 */
[C---:B------:R-:W-:Y:S01]  /*3fd0*/  VIADDMNMX R228, R232.reuse, 0x8, R51, PT ;  /* 0x00000008e8e47846 */ /* 0x040fe20003800133 */
[----:B------:R-:W-:Y:S01]  /*3fe0*/  FMUL.FTZ R32, R41, UR6 ;  /* 0x0000000629207c20 */ /* 0x000fe20008410000 */
[----:B--2---:R-:W-:Y:S01]  /*3ff0*/  FSEL R22, R3, -INF , !P0 ;  /* 0xff80000003167808 */ /* 0x004fe20004000000 */
[----:B------:R-:W-:Y:S01]  /*4000*/  HMMA.16816.F32.BF16 R56, R16, R10, R56 ;  /* 0x0000000a1038723c */ /* 0x000fe20000041838 */
[----:B------:R-:W2:Y:S01]  /*4010*/  MUFU.TANH R8, R8 ;  /* 0x0000000800087308 */ /* 0x000ea20000002400 */
[----:B------:R-:W-:Y:S01]  /*4020*/  FMUL.FTZ R11, R45, UR6 ;  /* 0x000000062d0b7c20 */ /* 0x000fe20008410000 */
[----:B------:R-:W-:Y:S01]  /*4030*/  VIMNMX R232, PT, PT, R232, UR28, PT ;  /* 0x0000001ce8e87c48 */ /* 0x000fe2000bfe0100 */
[----:B------:R-:W-:Y:S01]  /*4040*/  VIADD R45, R33, 0x9 ;  /* 0x00000009212d7836 */ /* 0x000fe20000000000 */
[----:B------:R-:W-:Y:S01]  /*4050*/  ISETP.GT.AND P0, PT, R233, R47, PT ;  /* 0x0000002fe900720c */ /* 0x000fe20003f04270 */
[C---:B------:R-:W-:Y:S01]  /*4060*/  VIADD R19, R33.reuse, 0x18 ;  /* 0x0000001821137836 */ /* 0x040fe20000000000 */
[C---:B------:R-:W-:Y:S01]  /*4070*/  ISETP.GE.AND P4, PT, R33.reuse, R232, PT ;  /* 0x000000e82100720c */ /* 0x040fe20003f86270 */
[----:B------:R-:W-:Y:S01]  /*4080*/  HMMA.16816.F32.BF16 R68, R52, R6, R68 ;  /* 0x000000063444723c */ /* 0x000fe20000041844 */
[----:B------:R-:W5:Y:S01]  /*4090*/  MUFU.TANH R21, R21 ;  /* 0x0000001500157308 */ /* 0x000f620000002400 */
[----:B------:R-:W-:-:S02]  /*40a0*/  VIADD R7, R33, 0x10 ;  /* 0x0000001021077836 */ /* 0x000fc40000000000 */
[----:B------:R-:W-:Y:S01]  /*40b0*/  FMUL.FTZ R36, R36, UR6 ;  /* 0x0000000624247c20 */ /* 0x000fe20008410000 */
[----:B---3--:R-:W-:Y:S01]  /*40c0*/  FSEL R6, R27, -INF , !P0 ;  /* 0xff8000001b067808 */ /* 0x008fe20004000000 */
[----:B------:R-:W-:Y:S01]  /*40d0*/  FMUL.FTZ R34, R37, UR6 ;  /* 0x0000000625227c20 */ /* 0x000fe20008410000 */
[----:B------:R-:W-:Y:S01]  /*40e0*/  ISETP.GT.AND P2, PT, R233, R49, PT ;  /* 0x00000031e900720c */ /* 0x000fe20003f44270 */
[----:B------:R-:W-:Y:S01]  /*40f0*/  FMUL.FTZ R28, R43, UR6 ;  /* 0x000000062b1c7c20 */ /* 0x000fe20008410000 */
[C---:B----4-:R-:W-:Y:S01]  /*4100*/  HMMA.16816.F32.BF16 R72, R52.reuse, R12, R72 ;  /* 0x0000000c3448723c */ /* 0x050fe20000041848 */
[----:B------:R-:W3:Y:S01]  /*4110*/  MUFU.TANH R12, R40 ;  /* 0x00000028000c7308 */ /* 0x000ee20000002400 */
[----:B------:R-:W-:Y:S01]  /*4120*/  ISETP.GT.AND P0, PT, R233, R7, PT ;  /* 0x00000007e900720c */ /* 0x000fe20003f04270 */
[----:B------:R-:W-:Y:S01]  /*4130*/  VIADD R43, R33, 0x11 ;  /* 0x00000011212b7836 */ /* 0x000fe20000000000 */
[----:B------:R-:W-:Y:S01]  /*4140*/  ISETP.GT.AND P6, PT, R233, R45, PT ;  /* 0x0000002de900720c */ /* 0x000fe20003fc4270 */
[C---:B------:R-:W-:Y:S01]  /*4150*/  VIADD R17, R33.reuse, 0x19 ;  /* 0x0000001921117836 */ /* 0x040fe20000000000 */
[----:B------:R-:W-:Y:S01]  /*4160*/  FSEL R22, R22, -INF , !P4 ;  /* 0xff80000016167808 */ /* 0x000fe20006000000 */
[----:B------:R-:W-:Y:S01]  /*4170*/  VIADD R41, R33, 0x28 ;  /* 0x0000002821297836 */ /* 0x000fe20000000000 */
[----:B------:R-:W-:Y:S01]  /*4180*/  HMMA.16816.F32.BF16 R56, R52, R14, R56 ;  /* 0x0000000e3438723c */ /* 0x000fe20000041838 */
[----:B------:R-:W4:Y:S01]  /*4190*/  MUFU.TANH R11, R11 ;  /* 0x0000000b000b7308 */ /* 0x000f220000002400 */
[-C--:B------:R-:W-:Y:S01]  /*41a0*/  ISETP.GE.AND P4, PT, R49, R232.reuse, PT ;  /* 0x000000e83100720c */ /* 0x080fe20003f86270 */
[----:B------:R-:W-:Y:S01]  /*41b0*/  FMUL.FTZ R3, R68, UR6 ;  /* 0x0000000644037c20 */ /* 0x000fe20008410000 */
[----:B-1----:R-:W-:Y:S01]  /*41c0*/  FSEL R18, R25, -INF , !P2 ;  /* 0xff80000019127808 */ /* 0x002fe20005000000 */
[----:B------:R-:W-:Y:S01]  /*41d0*/  VIADD R15, R33, 0x20 ;  /* 0x00000020210f7836 */ /* 0x000fe20000000000 */
[----:B--2---:R-:W-:Y:S01]  /*41e0*/  FSEL R8, R8, -INF , !P0 ;  /* 0xff80000008087808 */ /* 0x004fe20004000000 */
[----:B------:R-:W-:Y:S01]  /*41f0*/  FMUL.FTZ R69, R69, UR6 ;  /* 0x0000000645457c20 */ /* 0x000fe20008410000 */
[-C--:B------:R-:W-:Y:S01]  /*4200*/  ISETP.GE.AND P2, PT, R47, R232.reuse, PT ;  /* 0x000000e82f00720c */ /* 0x080fe20003f46270 */
[----:B------:R-:W1:Y:S01]  /*4210*/  MUFU.TANH R36, R36 ;  /* 0x0000002400247308 */ /* 0x000e620000002400 */
[----:B------:R-:W-:Y:S01]  /*4220*/  ISETP.GT.AND P0, PT, R233, R19, PT ;  /* 0x00000013e900720c */ /* 0x000fe20003f04270 */
[----:B------:R-:W-:Y:S01]  /*4230*/  FMUL.FTZ R72, R72, UR6 ;  /* 0x0000000648487c20 */ /* 0x000fe20008410000 */
[----:B-----5:R-:W-:Y:S01]  /*4240*/  FSEL R16, R21, -INF , !P6 ;  /* 0xff80000015107808 */ /* 0x020fe20007000000 */
[----:B------:R-:W-:Y:S01]  /*4250*/  VIADD R13, R33, 0x21 ;  /* 0x00000021210d7836 */ /* 0x000fe20000000000 */
[----:B------:R-:W-:Y:S01]  /*4260*/  FSEL R18, R18, -INF , !P4 ;  /* 0xff80000012127808 */ /* 0x000fe20006000000 */
[----:B------:R-:W-:Y:S01]  /*4270*/  FMUL.FTZ R25, R73, UR6 ;  /* 0x0000000649197c20 */ /* 0x000fe20008410000 */
[-C--:B------:R-:W-:Y:S01]  /*4280*/  ISETP.GE.AND P6, PT, R7, R232.reuse, PT ;  /* 0x000000e80700720c */ /* 0x080fe20003fc6270 */
[----:B------:R-:W2:Y:S01]  /*4290*/  MUFU.TANH R32, R32 ;  /* 0x0000002000207308 */ /* 0x000ea20000002400 */
[C---:B------:R-:W-:Y:S01]  /*42a0*/  ISETP.GT.AND P4, PT, R233.reuse, R43, PT ;  /* 0x0000002be900720c */ /* 0x040fe20003f84270 */
[----:B------:R-:W-:Y:S01]  /*42b0*/  FMUL.FTZ R27, R56, UR6 ;  /* 0x00000006381b7c20 */ /* 0x000fe20008410000 */
[----:B------:R-:W-:Y:S01]  /*42c0*/  FSEL R6, R6, -INF , !P2 ;  /* 0xff80000006067808 */ /* 0x000fe20005000000 */
[----:B------:R-:W-:Y:S01]  /*42d0*/  VIADD R2, R233, 0x8 ;  /* 0x00000008e9027836 */ /* 0x000fe20000000000 */
[----:B---3--:R-:W-:Y:S01]  /*42e0*/  FSEL R12, R12, -INF , !P0 ;  /* 0xff8000000c0c7808 */ /* 0x008fe20004000000 */
[----:B------:R-:W-:Y:S01]  /*42f0*/  FMUL.FTZ R4, R46, UR6 ;  /* 0x000000062e047c20 */ /* 0x000fe20008410000 */
[-C--:B------:R-:W-:Y:S01]  /*4300*/  ISETP.GE.AND P2, PT, R45, R232.reuse, PT ;  /* 0x000000e82d00720c */ /* 0x080fe20003f46270 */
[----:B------:R-:W3:Y:S01]  /*4310*/  MUFU.TANH R3, R3 ;  /* 0x0000000300037308 */ /* 0x000ee20000002400 */
[----:B------:R-:W-:Y:S01]  /*4320*/  ISETP.GT.AND P0, PT, R233, R15, PT ;  /* 0x0000000fe900720c */ /* 0x000fe20003f04270 */
[----:B------:R-:W-:Y:S01]  /*4330*/  VIADD R23, R33, 0x38 ;  /* 0x0000003821177836 */ /* 0x000fe20000000000 */
[----:B------:R-:W-:Y:S01]  /*4340*/  FSEL R10, R8, -INF , !P6 ;  /* 0xff800000080a7808 */ /* 0x000fe20007000000 */
[----:B------:R-:W-:Y:S01]  /*4350*/  FMUL.FTZ R30, R42, UR6 ;  /* 0x000000062a1e7c20 */ /* 0x000fe20008410000 */
[----:B----4-:R-:W-:Y:S01]  /*4360*/  FSEL R8, R11, -INF , !P4 ;  /* 0xff8000000b087808 */ /* 0x010fe20006000000 */
[----:B------:R-:W-:Y:S01]  /*4370*/  FMUL.FTZ R39, R39, UR6 ;  /* 0x0000000627277c20 */ /* 0x000fe20008410000 */
[----:B------:R-:W-:Y:S01]  /*4380*/  FSEL R16, R16, -INF , !P2 ;  /* 0xff80000010107808 */ /* 0x000fe20005000000 */
[----:B------:R-:W4:Y:S01]  /*4390*/  MUFU.TANH R34, R34 ;  /* 0x0000002200227308 */ /* 0x000f220000002400 */
[-C--:B------:R-:W-:Y:S01]  /*43a0*/  ISETP.GE.AND P4, PT, R19, R232.reuse, PT ;  /* 0x000000e81300720c */ /* 0x080fe20003f86270 */
[----:B------:R-:W-:Y:S01]  /*43b0*/  FMUL.FTZ R38, R38, UR6 ;  /* 0x0000000626267c20 */ /* 0x000fe20008410000 */
[----:B-1----:R-:W-:Y:S01]  /*43c0*/  FSEL R36, R36, -INF , !P0 ;  /* 0xff80000024247808 */ /* 0x002fe20004000000 */
[----:B------:R-:W-:Y:S01]  /*43d0*/  FMUL.FTZ R71, R71, UR6 ;  /* 0x0000000647477c20 */ /* 0x000fe20008410000 */
[C---:B------:R-:W-:Y:S01]  /*43e0*/  ISETP.GT.AND P2, PT, R233.reuse, R17, PT ;  /* 0x00000011e900720c */ /* 0x040fe20003f44270 */
[----:B------:R-:W-:Y:S01]  /*43f0*/  FMUL.FTZ R74, R74, UR6 ;  /* 0x000000064a4a7c20 */ /* 0x000fe20008410000 */
[----:B------:R-:W-:Y:S01]  /*4400*/  ISETP.GT.AND P0, PT, R233, R41, PT ;  /* 0x00000029e900720c */ /* 0x000fe20003f04270 */
[----:B------:R-:W1:Y:S01]  /*4410*/  MUFU.TANH R11, R72 ;  /* 0x00000048000b7308 */ /* 0x000e620000002400 */
[----:B------:R-:W-:Y:S01]  /*4420*/  ISETP.GE.AND P6, PT, R43, R232, PT ;  /* 0x000000e82b00720c */ /* 0x000fe20003fc6270 */
[----:B------:R-:W-:Y:S01]  /*4430*/  FMUL.FTZ R58, R58, UR6 ;  /* 0x000000063a3a7c20 */ /* 0x000fe20008410000 */
[----:B------:R-:W-:Y:S01]  /*4440*/  FSEL R14, R12, -INF , !P4 ;  /* 0xff8000000c0e7808 */ /* 0x000fe20006000000 */
[----:B------:R-:W-:Y:S01]  /*4450*/  FMUL.FTZ R59, R59, UR6 ;  /* 0x000000063b3b7c20 */ /* 0x000fe20008410000 */
[----:B--2---:R-:W-:-:S02]  /*4460*/  FSEL R12, R32, -INF , !P2 ;  /* 0xff800000200c7808 */ /* 0x004fc40005000000 */
[----:B---3--:R-:W-:Y:S01]  /*4470*/  FSEL R206, R3, -INF , !P0 ;  /* 0xff80000003ce7808 */ /* 0x008fe20004000000 */
[----:B------:R-:W2:Y:S01]  /*4480*/  MUFU.TANH R21, R69 ;  /* 0x0000004500157308 */ /* 0x000ea20000002400 */
[----:B------:R-:W-:Y:S01]  /*4490*/  FSEL R8, R8, -INF , !P6 ;  /* 0xff80000008087808 */ /* 0x000fe20007000000 */
[----:B------:R-:W-:Y:S01]  /*44a0*/  FMUL.FTZ R3, R57, UR6 ;  /* 0x0000000639037c20 */ /* 0x000fe20008410000 */
[-C--:B------:R-:W-:Y:S02]  /*44b0*/  ISETP.GE.AND P2, PT, R15, R232.reuse, PT ;  /* 0x000000e80f00720c */ /* 0x080fe40003f46270 */
[----:B------:R-:W-:Y:S02]  /*44c0*/  ISETP.GT.AND P6, PT, R233, R13, PT ;  /* 0x0000000de900720c */ /* 0x000fe40003fc4270 */
[----:B------:R-:W-:Y:S01]  /*44d0*/  FSEL R212, R36, -INF , !P2 ;  /* 0xff80000024d47808 */ /* 0x000fe20005000000 */
[----:B------:R-:W3:Y:S01]  /*44e0*/  MUFU.TANH R27, R27 ;  /* 0x0000001b001b7308 */ /* 0x000ee20000002400 */
[----:B------:R-:W-:-:S02]  /*44f0*/  ISETP.GE.AND P2, PT, R13, R232, PT ;  /* 0x000000e80d00720c */ /* 0x000fc40003f46270 */
[----:B----4-:R-:W-:Y:S02]  /*4500*/  FSEL R34, R34, -INF , !P6 ;  /* 0xff80000022227808 */ /* 0x010fe40007000000 */
[----:B------:R-:W-:Y:S02]  /*4510*/  ISETP.GE.AND P4, PT, R17, R232, PT ;  /* 0x000000e81100720c */ /* 0x000fe40003f86270 */
[----:B------:R-:W-:Y:S01]  /*4520*/  FSEL R198, R34, -INF , !P2 ;  /* 0xff80000022c67808 */ /* 0x000fe20005000000 */
[----:B------:R-:W4:Y:S01]  /*4530*/  MUFU.TANH R25, R25 ;  /* 0x0000001900197308 */ /* 0x000f220000002400 */
[----:B------:R-:W-:Y:S02]  /*4540*/  FSEL R12, R12, -INF , !P4 ;  /* 0xff8000000c0c7808 */ /* 0x000fe40006000000 */
[C---:B------:R-:W-:Y:S02]  /*4550*/  ISETP.GT.AND P2, PT, R233.reuse, R31, PT ;  /* 0x0000001fe900720c */ /* 0x040fe40003f44270 */
[----:B------:R-:W-:-:S02]  /*4560*/  ISETP.GT.AND P4, PT, R233, R35, PT ;  /* 0x00000023e900720c */ /* 0x000fc40003f84270 */
[----:B------:R-:W-:Y:S01]  /*4570*/  ISETP.GT.AND P1, PT, R2, R33, PT ;  /* 0x000000210200720c */ /* 0x000fe20003f24270 */
[----:B------:R-:W5:Y:S01]  /*4580*/  MUFU.TANH R3, R3 ;  /* 0x0000000300037308 */ /* 0x000f620000002400 */
[C---:B------:R-:W-:Y:S01]  /*4590*/  ISETP.GE.AND P3, PT, R33.reuse, R228, PT ;  /* 0x000000e42100720c */ /* 0x040fe20003f66270 */
[----:B------:R-:W-:Y:S01]  /*45a0*/  VIADD R33, R33, 0x39 ;  /* 0x0000003921217836 */ /* 0x000fe20000000000 */
[----:B------:R-:W-:Y:S02]  /*45b0*/  ISETP.GE.AND P6, PT, R41, R232, PT ;  /* 0x000000e82900720c */ /* 0x000fe40003fc6270 */
[----:B-1----:R-:W-:Y:S02]  /*45c0*/  FSEL R11, R11, -INF , !P2 ;  /* 0xff8000000b0b7808 */ /* 0x002fe40005000000 */
[----:B--2---:R-:W-:Y:S01]  /*45d0*/  FSEL R21, R21, -INF , !P4 ;  /* 0xff80000015157808 */ /* 0x004fe20006000000 */
[----:B------:R-:W1:Y:S01]  /*45e0*/  MUFU.TANH R24, R24 ;  /* 0x0000001800187308 */ /* 0x000e620000002400 */
[----:B------:R-:W-:-:S02]  /*45f0*/  ISETP.GT.AND P2, PT, R233, R23, PT ;  /* 0x00000017e900720c */ /* 0x000fc40003f44270 */
[-C--:B------:R-:W-:Y:S02]  /*4600*/  ISETP.GE.AND P4, PT, R31, R232.reuse, PT ;  /* 0x000000e81f00720c */ /* 0x080fe40003f86270 */
[----:B------:R-:W-:Y:S02]  /*4610*/  FSEL R206, R206, -INF , !P6 ;  /* 0xff800000cece7808 */ /* 0x000fe40007000000 */
[----:B------:R-:W-:Y:S01]  /*4620*/  ISETP.GE.AND P6, PT, R35, R232, PT ;  /* 0x000000e82300720c */ /* 0x000fe20003fc6270 */
[----:B------:R-:W2:Y:S01]  /*4630*/  MUFU.TANH R26, R26 ;  /* 0x0000001a001a7308 */ /* 0x000ea20000002400 */
[----:B---3--:R-:W-:Y:S02]  /*4640*/  FSEL R27, R27, -INF , !P2 ;  /* 0xff8000001b1b7808 */ /* 0x008fe40005000000 */
[----:B------:R-:W-:Y:S02]  /*4650*/  ISETP.GT.AND P0, PT, R233, R29, PT ;  /* 0x0000001de900720c */ /* 0x000fe40003f04270 */
[----:B------:R-:W-:-:S02]  /*4660*/  FSEL R218, R11, -INF , !P4 ;  /* 0xff8000000bda7808 */ /* 0x000fc40006000000 */
[----:B------:R-:W-:Y:S01]  /*4670*/  ISETP.GT.AND P2, PT, R233, R33, PT ;  /* 0x00000021e900720c */ /* 0x000fe20003f44270 */
[----:B------:R-:W3:Y:S01]  /*4680*/  MUFU.TANH R20, R20 ;  /* 0x0000001400147308 */ /* 0x000ee20000002400 */
[-C--:B------:R-:W-:Y:S02]  /*4690*/  ISETP.GE.AND P4, PT, R23, R232.reuse, PT ;  /* 0x000000e81700720c */ /* 0x080fe40003f86270 */
[----:B------:R-:W-:Y:S02]  /*46a0*/  FSEL R200, R21, -INF , !P6 ;  /* 0xff80000015c87808 */ /* 0x000fe40007000000 */
[----:B------:R-:W-:Y:S02]  /*46b0*/  ISETP.GE.AND P6, PT, R29, R232, PT ;  /* 0x000000e81d00720c */ /* 0x000fe40003fc6270 */
[----:B----4-:R-:W-:Y:S01]  /*46c0*/  FSEL R214, R25, -INF , !P0 ;  /* 0xff80000019d67808 */ /* 0x010fe20004000000 */
[----:B------:R-:W4:Y:S01]  /*46d0*/  MUFU.TANH R9, R9 ;  /* 0x0000000900097308 */ /* 0x000f220000002400 */
[----:B-----5:R-:W-:-:S02]  /*46e0*/  FSEL R208, R3, -INF , !P2 ;  /* 0xff80000003d07808 */ /* 0x020fc40005000000 */
[----:B------:R-:W-:Y:S02]  /*46f0*/  ISETP.GT.AND P0, PT, R2, R49, PT ;  /* 0x000000310200720c */ /* 0x000fe40003f04270 */
[----:B------:R-:W-:Y:S02]  /*4700*/  FSEL R210, R27, -INF , !P4 ;  /* 0xff8000001bd27808 */ /* 0x000fe40006000000 */
[----:B-1----:R-:W-:Y:S01]  /*4710*/  FSEL R11, R24, -INF , !P1 ;  /* 0xff800000180b7808 */ /* 0x002fe20004800000 */
[----:B------:R-:W1:Y:S01]  /*4720*/  MUFU.TANH R4, R4 ;  /* 0x0000000400047308 */ /* 0x000e620000002400 */
[----:B------:R-:W-:Y:S01]  /*4730*/  ISETP.GE.AND P4, PT, R33, R232, PT ;  /* 0x000000e82100720c */ /* 0x000fe20003f86270 */
[----:B------:R-:W-:Y:S01]  /*4740*/  FMUL.FTZ R24, R70, UR6 ;  /* 0x0000000646187c20 */ /* 0x000fe20008410000 */
[----:B------:R-:W-:Y:S02]  /*4750*/  ISETP.GT.AND P2, PT, R2, R47, PT ;  /* 0x0000002f0200720c */ /* 0x000fe40003f44270 */
[----:B------:R-:W-:-:S02]  /*4760*/  FSEL R214, R214, -INF , !P6 ;  /* 0xff800000d6d67808 */ /* 0x000fc40007000000 */
[----:B------:R-:W-:Y:S01]  /*4770*/  ISETP.GT.AND P1, PT, R2, R45, PT ;  /* 0x0000002d0200720c */ /* 0x000fe20003f24270 */
[----:B------:R-:W5:Y:S01]  /*4780*/  MUFU.TANH R5, R5 ;  /* 0x0000000500057308 */ /* 0x000f620000002400 */
[-C--:B------:R-:W-:Y:S02]  /*4790*/  ISETP.GE.AND P6, PT, R49, R228.reuse, PT ;  /* 0x000000e43100720c */ /* 0x080fe40003fc6270 */
[----:B--2---:R-:W-:Y:S02]  /*47a0*/  FSEL R21, R26, -INF , !P0 ;  /* 0xff8000001a157808 */ /* 0x004fe40004000000 */
[----:B------:R-:W-:Y:S02]  /*47b0*/  FSEL R208, R208, -INF , !P4 ;  /* 0xff800000d0d07808 */ /* 0x000fe40006000000 */
[----:B------:R-:W-:Y:S01]  /*47c0*/  ISETP.GT.AND P0, PT, R2, R7, PT ;  /* 0x000000070200720c */ /* 0x000fe20003f04270 */
[----:B------:R-:W2:Y:S01]  /*47d0*/  MUFU.TANH R30, R30 ;  /* 0x0000001e001e7308 */ /* 0x000ea20000002400 */
[----:B------:R-:W-:-:S02]  /*47e0*/  ISETP.GE.AND P4, PT, R47, R228, PT ;  /* 0x000000e42f00720c */ /* 0x000fc40003f86270 */
[----:B------:R-:W-:Y:S02]  /*47f0*/  FSEL R11, R11, -INF , !P3 ;  /* 0xff8000000b0b7808 */ /* 0x000fe40005800000 */
[----:B---3--:R-:W-:Y:S02]  /*4800*/  FSEL R20, R20, -INF , !P2 ;  /* 0xff80000014147808 */ /* 0x008fe40005000000 */
[----:B------:R-:W-:Y:S01]  /*4810*/  ISETP.GE.AND P3, PT, R45, R228, PT ;  /* 0x000000e42d00720c */ /* 0x000fe20003f66270 */
[----:B------:R-:W3:Y:S01]  /*4820*/  MUFU.TANH R3, R39 ;  /* 0x0000002700037308 */ /* 0x000ee20000002400 */
[----:B------:R-:W-:Y:S02]  /*4830*/  ISETP.GT.AND P2, PT, R2, R43, PT ;  /* 0x0000002b0200720c */ /* 0x000fe40003f44270 */
[----:B----4-:R-:W-:Y:S02]  /*4840*/  FSEL R9, R9, -INF , !P1 ;  /* 0xff80000009097808 */ /* 0x010fe40004800000 */
[----:B------:R-:W-:-:S02]  /*4850*/  FSEL R21, R21, -INF , !P6 ;  /* 0xff80000015157808 */ /* 0x000fc40007000000 */
[-C--:B------:R-:W-:Y:S01]  /*4860*/  ISETP.GE.AND P6, PT, R7, R228.reuse, PT ;  /* 0x000000e40700720c */ /* 0x080fe20003fc6270 */
[----:B------:R-:W4:Y:S01]  /*4870*/  MUFU.TANH R28, R28 ;  /* 0x0000001c001c7308 */ /* 0x000f220000002400 */
[----:B------:R-:W-:Y:S02]  /*4880*/  ISETP.GT.AND P1, PT, R2, R19, PT ;  /* 0x000000130200720c */ /* 0x000fe40003f24270 */
[----:B-1----:R-:W-:Y:S02]  /*4890*/  FSEL R4, R4, -INF , !P0 ;  /* 0xff80000004047808 */ /* 0x002fe40004000000 */
[----:B------:R-:W-:Y:S02]  /*48a0*/  FSEL R7, R20, -INF , !P4 ;  /* 0xff80000014077808 */ /* 0x000fe40006000000 */
[----:B------:R-:W-:Y:S01]  /*48b0*/  ISETP.GE.AND P4, PT, R43, R228, PT ;  /* 0x000000e42b00720c */ /* 0x000fe20003f86270 */
[----:B------:R-:W1:Y:S01]  /*48c0*/  MUFU.TANH R25, R38 ;  /* 0x0000002600197308 */ /* 0x000e620000002400 */
[----:B------:R-:W-:-:S02]  /*48d0*/  FSEL R9, R9, -INF , !P3 ;  /* 0xff80000009097808 */ /* 0x000fc40005800000 */
[----:B-----5:R-:W-:Y:S02]  /*48e0*/  FSEL R5, R5, -INF , !P2 ;  /* 0xff80000005057808 */ /* 0x020fe40005000000 */
[-C--:B------:R-:W-:Y:S02]  /*48f0*/  ISETP.GE.AND P3, PT, R19, R228.reuse, PT ;  /* 0x000000e41300720c */ /* 0x080fe40003f66270 */
[----:B------:R-:W-:Y:S01]  /*4900*/  FSEL R19, R4, -INF , !P6 ;  /* 0xff80000004137808 */ /* 0x000fe20007000000 */
[----:B------:R-:W5:Y:S01]  /*4910*/  MUFU.TANH R24, R24 ;  /* 0x0000001800187308 */ /* 0x000f620000002400 */
[----:B--2---:R-:W-:Y:S02]  /*4920*/  FSEL R30, R30, -INF , !P1 ;  /* 0xff8000001e1e7808 */ /* 0x004fe40004800000 */
[----:B------:R-:W-:Y:S01]  /*4930*/  ISETP.GT.AND P0, PT, R2, R17, PT ;  /* 0x000000110200720c */ /* 0x000fe20003f04270 */
[----:B------:R-:W-:Y:S01]  /*4940*/  BAR.SYNC.DEFER_BLOCKING 0x0 ;  /* 0x0000000000007b1d */ /* 0x000fe20000010000 */
[----:B------:R-:W-:-:S02]  /*4950*/  ISETP.GE.AND P6, PT, R17, R228, PT ;  /* 0x000000e41100720c */ /* 0x000fc40003fc6270 */
[C---:B------:R-:W-:Y:S02]  /*4960*/  ISETP.GT.AND P1, PT, R2.reuse, R13, PT ;  /* 0x0000000d0200720c */ /* 0x040fe40003f24270 */
[----:B------:R-:W-:Y:S01]  /*4970*/  FSEL R17, R5, -INF , !P4 ;  /* 0xff80000005117808 */ /* 0x000fe20006000000 */
[----:B------:R-:W2:Y:S01]  /*4980*/  MUFU.TANH R20, R71 ;  /* 0x0000004700147308 */ /* 0x000ea20000002400 */
[----:B------:R-:W-:Y:S01]  /*4990*/  ISETP.GT.AND P2, PT, R2, R15, PT ;  /* 0x0000000f0200720c */ /* 0x000fe20003f44270 */
[----:B------:R-:W-:Y:S01]  /*49a0*/  FMUL.FTZ R5, R75, UR6 ;  /* 0x000000064b057c20 */ /* 0x000fe20008410000 */
[-C--:B------:R-:W-:Y:S02]  /*49b0*/  ISETP.GE.AND P4, PT, R15, R228.reuse, PT ;  /* 0x000000e40f00720c */ /* 0x080fe40003f86270 */
[----:B------:R-:W-:Y:S02]  /*49c0*/  FSEL R15, R30, -INF , !P3 ;  /* 0xff8000001e0f7808 */ /* 0x000fe40005800000 */
[----:B------:R-:W-:Y:S01]  /*49d0*/  ISETP.GE.AND P3, PT, R13, R228, PT ;  /* 0x000000e40d00720c */ /* 0x000fe20003f66270 */
[----:B------:R-:W2:Y:S01]  /*49e0*/  MUFU.TANH R4, R74 ;  /* 0x0000004a00047308 */ /* 0x000ea20000002400 */
[----:B---3--:R-:W-:-:S02]  /*49f0*/  FSEL R3, R3, -INF , !P1 ;  /* 0xff80000003037808 */ /* 0x008fc40004800000 */
[----:B----4-:R-:W-:Y:S02]  /*4a00*/  FSEL R13, R28, -INF , !P0 ;  /* 0xff8000001c0d7808 */ /* 0x010fe40004000000 */
[----:B------:R-:W-:Y:S02]  /*4a10*/  ISETP.GT.AND P0, PT, R2, R41, PT ;  /* 0x000000290200720c */ /* 0x000fe40003f04270 */
[----:B------:R-:W-:Y:S01]  /*4a20*/  FSEL R213, R3, -INF , !P3 ;  /* 0xff80000003d57808 */ /* 0x000fe20005800000 */
[----:B------:R-:W3:Y:S01]  /*4a30*/  MUFU.TANH R5, R5 ;  /* 0x0000000500057308 */ /* 0x000ee20000002400 */
[----:B------:R-:W-:Y:S02]  /*4a40*/  FMNMX3.FTZ R3, R22, R18, R6, !PT ;  /* 0x0000001216037276 */ /* 0x000fe40007810006 */
[----:B-1----:R-:W-:Y:S02]  /*4a50*/  FSEL R25, R25, -INF , !P2 ;  /* 0xff80000019197808 */ /* 0x002fe40005000000 */
[----:B------:R-:W-:-:S02]  /*4a60*/  ISETP.GE.AND P2, PT, R41, R228, PT ;  /* 0x000000e42900720c */ /* 0x000fc40003f46270 */
[----:B-----5:R-:W-:Y:S01]  /*4a70*/  FSEL R24, R24, -INF , !P0 ;  /* 0xff80000018187808 */ /* 0x020fe20004000000 */
[----:B------:R-:W1:Y:S01]  /*4a80*/  MUFU.TANH R58, R58 ;  /* 0x0000003a003a7308 */ /* 0x000e620000002400 */
[----:B------:R-:W-:Y:S02]  /*4a90*/  FMNMX3.FTZ R3, R3, R16, R10, !PT ;  /* 0x0000001003037276 */ /* 0x000fe4000781000a */
[----:B------:R-:W-:Y:S02]  /*4aa0*/  FSEL R223, R24, -INF , !P2 ;  /* 0xff80000018df7808 */ /* 0x000fe40005000000 */
[----:B------:R-:W-:Y:S02]  /*4ab0*/  FMNMX3.FTZ R24, R11, R21, R7, !PT ;  /* 0x000000150b187276 */ /* 0x000fe40007810007 */
[----:B------:R-:W-:Y:S01]  /*4ac0*/  FMNMX3.FTZ R3, R3, R8, R14, !PT ;  /* 0x0000000803037276 */ /* 0x000fe2000781000e */
[----:B------:R-:W4:Y:S01]  /*4ad0*/  MUFU.TANH R201, R59 ;  /* 0x0000003b00c97308 */ /* 0x000f220000002400 */
[----:B------:R-:W-:-:S02]  /*4ae0*/  FSEL R13, R13, -INF , !P6 ;  /* 0xff8000000d0d7808 */ /* 0x000fc40007000000 */
[C---:B------:R-:W-:Y:S02]  /*4af0*/  ISETP.GT.AND P6, PT, R2.reuse, R35, PT ;  /* 0x000000230200720c */ /* 0x040fe40003fc4270 */
[----:B------:R-:W-:Y:S02]  /*4b00*/  ISETP.GT.AND P1, PT, R2, R31, PT ;  /* 0x0000001f0200720c */ /* 0x000fe40003f24270 */
[----:B------:R-:W-:Y:S02]  /*4b10*/  FMNMX3.FTZ R24, R24, R9, R19, !PT ;  /* 0x0000000918187276 */ /* 0x000fe40007810013 */
[----:B------:R-:W-:Y:S02]  /*4b20*/  FMNMX3.FTZ R3, R3, R12, R212, !PT ;  /* 0x0000000c03037276 */ /* 0x000fe400078100d4 */
[----:B--2---:R-:W-:Y:S02]  /*4b30*/  FSEL R20, R20, -INF , !P6 ;  /* 0xff80000014147808 */ /* 0x004fe40007000000 */
[----:B------:R-:W-:-:S02]  /*4b40*/  FSEL R4, R4, -INF , !P1 ;  /* 0xff80000004047808 */ /* 0x000fc40004800000 */
[----:B------:R-:W-:Y:S02]  /*4b50*/  FSEL R199, R25, -INF , !P4 ;  /* 0xff80000019c77808 */ /* 0x000fe40006000000 */
[----:B------:R-:W-:Y:S02]  /*4b60*/  ISETP.GT.AND P6, PT, R2, R23, PT ;  /* 0x000000170200720c */ /* 0x000fe40003fc4270 */
[----:B------:R-:W-:Y:S02]  /*4b70*/  ISETP.GE.AND P1, PT, R23, R228, PT ;  /* 0x000000e41700720c */ /* 0x000fe40003f26270 */
[----:B------:R-:W-:Y:S02]  /*4b80*/  FMNMX3.FTZ R24, R24, R17, R15, !PT ;  /* 0x0000001118187276 */ /* 0x000fe4000781000f */
[----:B------:R-:W-:Y:S02]  /*4b90*/  FMNMX3.FTZ R23, R3, R198, R206, !PT ;  /* 0x000000c603177276 */ /* 0x000fe400078100ce */
[----:B------:R-:W-:-:S02]  /*4ba0*/  ISETP.GE.AND P3, PT, R31, R228, PT ;  /* 0x000000e41f00720c */ /* 0x000fc40003f66270 */
[----:B------:R-:W-:Y:S02]  /*4bb0*/  ISETP.GE.AND P4, PT, R35, R228, PT ;  /* 0x000000e42300720c */ /* 0x000fe40003f86270 */
[----:B------:R-:W-:Y:S02]  /*4bc0*/  ISETP.GT.AND P0, PT, R2, R29, PT ;  /* 0x0000001d0200720c */ /* 0x000fe40003f04270 */
[----:B------:R-:W-:Y:S02]  /*4bd0*/  FMNMX3.FTZ R24, R24, R13, R199, !PT ;  /* 0x0000000d18187276 */ /* 0x000fe400078100c7 */
[----:B------:R-:W-:Y:S02]  /*4be0*/  FMNMX3.FTZ R23, R23, R200, R218, !PT ;  /* 0x000000c817177276 */ /* 0x000fe400078100da */
[----:B------:R-:W-:Y:S02]  /*4bf0*/  FSEL R207, R4, -INF , !P3 ;  /* 0xff80000004cf7808 */ /* 0x000fe40005800000 */
[----:B---3--:R-:W-:-:S02]  /*4c00*/  FSEL R5, R5, -INF , !P0 ;  /* 0xff80000005057808 */ /* 0x008fc40004000000 */
[----:B------:R-:W-:Y:S02]  /*4c10*/  FSEL R215, R20, -INF , !P4 ;  /* 0xff80000014d77808 */ /* 0x000fe40006000000 */
[----:B------:R-:W-:Y:S02]  /*4c20*/  FMNMX3.FTZ R4, R24, R213, R223, !PT ;  /* 0x000000d518047276 */ /* 0x000fe400078100df */
[----:B------:R-:W-:Y:S02]  /*4c30*/  ISETP.GE.AND P2, PT, R29, R228, PT ;  /* 0x000000e41d00720c */ /* 0x000fe40003f46270 */
[----:B------:R-:W-:Y:S02]  /*4c40*/  ISETP.GT.AND P0, PT, R2, R33, PT ;  /* 0x000000210200720c */ /* 0x000fe40003f04270 */
[----:B-1----:R-:W-:Y:S02]  /*4c50*/  FSEL R58, R58, -INF , !P6 ;  /* 0xff8000003a3a7808 */ /* 0x002fe40007000000 */
[----:B------:R-:W-:-:S02]  /*4c60*/  FMNMX3.FTZ R23, R23, R214, R210, !PT ;  /* 0x000000d617177276 */ /* 0x000fc400078100d2 */
[----:B------:R-:W-:Y:S02]  /*4c70*/  FMNMX3.FTZ R3, R4, R215, R207, !PT ;  /* 0x000000d704037276 */ /* 0x000fe400078100cf */
[----:B------:R-:W-:Y:S02]  /*4c80*/  ISETP.GE.AND P6, PT, R33, R228, PT ;  /* 0x000000e42100720c */ /* 0x000fe40003fc6270 */
[----:B----4-:R-:W-:Y:S02]  /*4c90*/  FSEL R201, R201, -INF , !P0 ;  /* 0xff800000c9c97808 */ /* 0x010fe40004000000 */
        /* <DEDUP_REMOVED lines=65> */
.L_x_2200:
        /* <DEDUP_REMOVED lines=49> */
[----:B------:R-:W-:Y:S01]  /*53c0*/  MUFU.EX2 R195, R195 ;  /* 0x000000c300c37308 */ /* 0x000fe20000000800 */
[--C-:B------:R-:W-:Y:S01]  /*53d0*/  FFMA.FTZ R184, R8, UR4, -R211.reuse ;  /* 0x0000000408b87c23 */ /* 0x100fe200080108d3 */
[--C-:B------:R-:W-:Y:S01]  /*53e0*/  FFMA.FTZ R183, R14, UR4, -R211.reuse ;  /* 0x000000040eb77c23 */ /* 0x100fe200080108d3 */
[----:B------:R-:W4:Y:S01]  /*53f0*/  LDSM.16.MT88.4 R4, [R194+0x1e000] ;  /* 0x01e00000c204783b */ /* 0x000f220000004200 */
[----:B------:R-:W1:Y:S01]  /*5400*/  MUFU.EX2 R192, R192 ;  /* 0x000000c000c07308 */ /* 0x000e620000000800 */
[--C-:B------:R-:W-:Y:S01]  /*5410*/  FFMA.FTZ R180, R12, UR4, -R211.reuse ;  /* 0x000000040cb47c23 */ /* 0x100fe200080108d3 */
[--C-:B------:R-:W-:Y:S01]  /*5420*/  FFMA.FTZ R185, R19, UR4, -R204.reuse ;  /* 0x0000000413b97c23 */ /* 0x100fe200080108cc */
[----:B------:R-:W4:Y:S01]  /*5430*/  LDSM.16.MT88.4 R8, [R197+0x1a800] ;  /* 0x01a80000c508783b */ /* 0x000f220000004200 */
[----:B------:R-:W5:Y:S01]  /*5440*/  MUFU.EX2 R188, R188 ;  /* 0x000000bc00bc7308 */ /* 0x000f620000000800 */
[--C-:B------:R-:W-:Y:S01]  /*5450*/  FFMA.FTZ R182, R17, UR4, -R204.reuse ;  /* 0x0000000411b67c23 */ /* 0x100fe200080108cc */
        /* <DEDUP_REMOVED lines=13> */
[----:B------:R-:W-:Y:S01]  /*5530*/  FFMA.FTZ R207, R207, UR4, -R204 ;  /* 0x00000004cfcf7c23 */ /* 0x000fe200080108cc */
[----:B------:R-:W5:Y:S01]  /*5540*/  MUFU.EX2 R186, R186 ;  /* 0x000000ba00ba7308 */ /* 0x000f620000000800 */
[----:B------:R-:W-:Y:S01]  /*5550*/  LDSM.16.MT88.4 R20, [R197+0x1c800] ;  /* 0x01c80000c514783b */ /* 0x000fe20000004200 */
        /* <DEDUP_REMOVED lines=31> */
[----:B---3--:R-:W-:-:S03]  /*5750*/  FFMA.FTZ R212, R213, UR4, -R204 ;  /* 0x00000004d5d47c23 */ /* 0x008fc600080108cc */
        /* <DEDUP_REMOVED lines=302> */
[----:B------:R-:W5:Y:S04]  /*6a40*/  LDSM.16.M88.4 R12, [R167+0x10000] ;  /* 0x01000000a70c783b */ /* 0x000f680000000200 */
[----:B-1----:R-:W1:Y:S04]  /*6a50*/  LDSM.16.M88.4 R8, [R167+0x10800] ;  /* 0x01080000a708783b */ /* 0x002e680000000200 */
[----:B--2---:R-:W2:Y:S04]  /*6a60*/  LDSM.16.M88.4 R4, [R167+0x11000] ;  /* 0x01100000a704783b */ /* 0x004ea80000000200 */
[----:B------:R-:W2:Y:S04]  /*6a70*/  LDSM.16.M88.4 R204, [R167+0x11800] ;  /* 0x01180000a7cc783b */ /* 0x000ea80000000200 */
        /* <DEDUP_REMOVED lines=54> */
[----:B------:R-:W-:Y:S03]  /*6de0*/  LDSM.16.M88.4 R204, [R166+0x12000] ;  /* 0x01200000a6cc783b */ /* 0x000fe60000000200 */
        /* <DEDUP_REMOVED lines=43> */
[----:B------:R-:W3:Y:S07]  /*70a0*/  LDSM.16.M88.4 R8, [R167+0x14000] ;  /* 0x01400000a708783b */ /* 0x000eee0000000200 */
[C---:B------:R-:W-:Y:S08]  /*70b0*/  HMMA.16816.F32.BF16 R184, R196.reuse, R200, R184 ;  /* 0x000000c8c4b8723c */ /* 0x040ff000000418b8 */
[----:B------:R-:W-:Y:S01]  /*70c0*/  HMMA.16816.F32.BF16 R180, R196, R202, R180 ;  /* 0x000000cac4b4723c */ /* 0x000fe200000418b4 */
[----:B------:R-:W4:Y:S04]  /*70d0*/  LDSM.16.M88.4 R200, [R167+0x14800] ;  /* 0x01480000a7c8783b */ /* 0x000f280000000200 */
[----:B------:R-:W-:Y:S03]  /*70e0*/  LDSM.16.M88.4 R196, [R167+0x15800] ;  /* 0x01580000a7c4783b */ /* 0x000fe60000000200 */
[----:B-1----:R-:W-:Y:S08]  /*70f0*/  HMMA.16816.F32.BF16 R20, R24, R4, R20 ;  /* 0x000000041814723c */ /* 0x002ff00000041814 */
[C---:B------:R-:W-:Y:S08]  /*7100*/  HMMA.16816.F32.BF16 R184, R16.reuse, R176, R184 ;  /* 0x000000b010b8723c */ /* 0x040ff000000418b8 */
[----:B------:R-:W-:Y:S01]  /*7110*/  HMMA.16816.F32.BF16 R180, R16, R178, R180 ;  /* 0x000000b210b4723c */ /* 0x000fe200000418b4 */
[----:B------:R-:W1:Y:S04]  /*7120*/  LDSM.16.M88.4 R16, [R167+0x15000] ;  /* 0x01500000a710783b */ /* 0x000e680000000200 */
[----:B------:R-:W-:Y:S03]  /*7130*/  LDSM.16.M88.4 R176, [R166+0x14000] ;  /* 0x01400000a6b0783b */ /* 0x000fe60000000200 */
        /* <DEDUP_REMOVED lines=25> */
[C---:B-----5:R-:W-:Y:S08]  /*72d0*/  HMMA.16816.F32.BF16 R20, R4.reuse, R176, R20 ;  /* 0x000000b00414723c */ /* 0x060ff00000041814 */
[C---:B--2---:R-:W-:Y:S08]  /*72e0*/  HMMA.16816.F32.BF16 R32, R4.reuse, R24, R32 ;  /* 0x000000180420723c */ /* 0x044ff00000041820 */
[C---:B------:R-:W-:Y:S01]  /*72f0*/  HMMA.16816.F32.BF16 R28, R4.reuse, R26, R28 ;  /* 0x0000001a041c723c */ /* 0x040fe2000004181c */
[----:B------:R-:W-:Y:S07]  /*7300*/  LDSM.16.M88.4 R24, [R167+0x16000] ;  /* 0x01600000a718783b */ /* 0x000fee0000000200 */
[C---:B---3--:R-:W-:Y:S08]  /*7310*/  HMMA.16816.F32.BF16 R192, R4.reuse, R8, R192 ;  /* 0x0000000804c0723c */ /* 0x048ff000000418c0 */
[----:B------:R-:W-:Y:S01]  /*7320*/  HMMA.16816.F32.BF16 R188, R4, R10, R188 ;  /* 0x0000000a04bc723c */ /* 0x000fe200000418bc */
[----:B------:R-:W2:Y:S07]  /*7330*/  LDSM.16.M88.4 R8, [R223+0xc000] ;  /* 0x00c00000df08783b */ /* 0x000eae0000000200 */
[----:B------:R-:W-:Y:S08]  /*7340*/  HMMA.16816.F32.BF16 R20, R204, R172, R20 ;  /* 0x000000accc14723c */ /* 0x000ff00000041814 */
[C---:B------:R-:W-:Y:S01]  /*7350*/  HMMA.16816.F32.BF16 R168, R4.reuse, R178, R168 ;  /* 0x000000b204a8723c */ /* 0x040fe200000418a8 */
[----:B------:R-:W3:Y:S07]  /*7360*/  LDSM.16.M88.4 R176, [R0+0x16800] ;  /* 0x0168000000b0783b */ /* 0x000eee0000000200 */
[C---:B-1----:R-:W-:Y:S08]  /*7370*/  HMMA.16816.F32.BF16 R184, R4.reuse, R16, R184 ;  /* 0x0000001004b8723c */ /* 0x042ff000000418b8 */
[----:B------:R-:W-:Y:S01]  /*7380*/  HMMA.16816.F32.BF16 R180, R4, R18, R180 ;  /* 0x0000001204b4723c */ /* 0x000fe200000418b4 */
[----:B------:R-:W-:Y:S04]  /*7390*/  LDSM.16.M88.4 R4, [R218+0xc000] ;  /* 0x00c00000da04783b */ /* 0x000fe80000000200 */
[----:B------:R-:W1:Y:S03]  /*73a0*/  LDSM.16.M88.4 R16, [R166+0x16000] ;  /* 0x01600000a610783b */ /* 0x000e660000000200 */
[----:B----4-:R-:W-:Y:S08]  /*73b0*/  HMMA.16816.F32.BF16 R20, R12, R212, R20 ;  /* 0x000000d40c14723c */ /* 0x010ff00000041814 */
[C---:B------:R-:W-:Y:S01]  /*73c0*/  HMMA.16816.F32.BF16 R168, R204.reuse, R174, R168 ;  /* 0x000000aecca8723c */ /* 0x040fe200000418a8 */
[----:B------:R-:W4:Y:S07]  /*73d0*/  LDSM.16.M88.4 R172, [R0+0x17000] ;  /* 0x0170000000ac783b */ /* 0x000f2e0000000200 */
[C---:B------:R-:W-:Y:S08]  /*73e0*/  HMMA.16816.F32.BF16 R32, R204.reuse, R224, R32 ;  /* 0x000000e0cc20723c */ /* 0x040ff00000041820 */
[C---:B------:R-:W-:Y:S08]  /*73f0*/  HMMA.16816.F32.BF16 R28, R204.reuse, R226, R28 ;  /* 0x000000e2cc1c723c */ /* 0x040ff0000004181c */
[C---:B------:R-:W-:Y:S08]  /*7400*/  HMMA.16816.F32.BF16 R192, R204.reuse, R200, R192 ;  /* 0x000000c8ccc0723c */ /* 0x040ff000000418c0 */
[C---:B------:R-:W-:Y:S08]  /*7410*/  HMMA.16816.F32.BF16 R188, R204.reuse, R202, R188 ;  /* 0x000000caccbc723c */ /* 0x040ff000000418bc */
[C---:B------:R-:W-:Y:S08]  /*7420*/  HMMA.16816.F32.BF16 R184, R204.reuse, R196, R184 ;  /* 0x000000c4ccb8723c */ /* 0x040ff000000418b8 */
[----:B------:R-:W-:Y:S01]  /*7430*/  HMMA.16816.F32.BF16 R180, R204, R198, R180 ;  /* 0x000000c6ccb4723c */ /* 0x000fe200000418b4 */
[----:B------:R-:W-:Y:S07]  /*7440*/  LDSM.16.M88.4 R196, [R208+0x16000] ;  /* 0x01600000d0c4783b */ /* 0x000fee0000000200 */
[----:B--2---:R-:W-:Y:S01]  /*7450*/  HMMA.16816.F32.BF16 R200, R8, R24, R20 ;  /* 0x0000001808c8723c */ /* 0x004fe20000041814 */
[----:B------:R-:W2:Y:S07]  /*7460*/  LDSM.16.M88.4 R20, [R222+0xc000] ;  /* 0x00c00000de14783b */ /* 0x000eae0000000200 */
[C---:B------:R-:W-:Y:S08]  /*7470*/  HMMA.16816.F32.BF16 R168, R12.reuse, R214, R168 ;  /* 0x000000d60ca8723c */ /* 0x040ff000000418a8 */
[C---:B---3--:R-:W-:Y:S08]  /*7480*/  HMMA.16816.F32.BF16 R32, R12.reuse, R176, R32 ;  /* 0x000000b00c20723c */ /* 0x048ff00000041820 */
[----:B------:R-:W-:Y:S01]  /*7490*/  HMMA.16816.F32.BF16 R28, R12, R178, R28 ;  /* 0x000000b20c1c723c */ /* 0x000fe2000004181c */
[----:B------:R-:W3:Y:S07]  /*74a0*/  LDSM.16.M88.4 R176, [R167+0x16800] ;  /* 0x01680000a7b0783b */ /* 0x000eee0000000200 */
[----:B-1----:R-:W-:Y:S08]  /*74b0*/  HMMA.16816.F32.BF16 R200, R4, R16, R200 ;  /* 0x0000001004c8723c */ /* 0x002ff000000418c8 */
[----:B------:R-:W-:Y:S01]  /*74c0*/  HMMA.16816.F32.BF16 R168, R8, R26, R168 ;  /* 0x0000001a08a8723c */ /* 0x000fe200000418a8 */
[----:B------:R-:W1:Y:S07]  /*74d0*/  LDSM.16.M88.4 R24, [R166+0x16800] ;  /* 0x01680000a618783b */ /* 0x000e6e0000000200 */
[C---:B----4-:R-:W-:Y:S08]  /*74e0*/  HMMA.16816.F32.BF16 R192, R12.reuse, R172, R192 ;  /* 0x000000ac0cc0723c */ /* 0x050ff000000418c0 */
[----:B------:R-:W-:Y:S01]  /*74f0*/  HMMA.16816.F32.BF16 R188, R12, R174, R188 ;  /* 0x000000ae0cbc723c */ /* 0x000fe200000418bc */
[----:B------:R-:W4:Y:S07]  /*7500*/  LDSM.16.M88.4 R172, [R0+0x17800] ;  /* 0x0178000000ac783b */ /* 0x000f2e0000000200 */
[----:B--2---:R-:W-:Y:S08]  /*7510*/  HMMA.16816.F32.BF16 R200, R20, R196, R200 ;  /* 0x000000c414c8723c */ /* 0x004ff000000418c8 */
[----:B------:R-:W-:Y:S01]  /*7520*/  HMMA.16816.F32.BF16 R168, R4, R18, R168 ;  /* 0x0000001204a8723c */ /* 0x000fe200000418a8 */
[----:B------:R-:W2:Y:S07]  /*7530*/  LDSM.16.M88.4 R16, [R208+0x16800] ;  /* 0x01680000d010783b */ /* 0x000eae0000000200 */
[----:B---3--:R-:W-:Y:S03]  /*7540*/  HMMA.16816.F32.BF16 R32, R8, R176, R32 ;  /* 0x000000b00820723c */ /* 0x008fe60000041820 */
[----:B------:R-:W-:Y:S01]  /*7550*/  FMUL.FTZ R196, R200, UR6 ;  /* 0x00000006c8c47c20 */ /* 0x000fe20008410000 */
[----:B------:R-:W-:Y:S01]  /*7560*/  FMUL.FTZ R197, R201, UR6 ;  /* 0x00000006c9c57c20 */ /* 0x000fe20008410000 */
[----:B------:R-:W-:-:S03]  /*7570*/  VIADD R201, R209, 0xffffff80 ;  /* 0xffffff80d1c97836 */ /* 0x000fc60000000000 */
[----:B------:R-:W-:Y:S01]  /*7580*/  HMMA.16816.F32.BF16 R28, R8, R178, R28 ;  /* 0x000000b2081c723c */ /* 0x000fe2000004181c */
[----:B------:R-:W3:Y:S01]  /*7590*/  LDSM.16.M88.4 R176, [R167+0x17000] ;  /* 0x01700000a7b0783b */ /* 0x000ee20000000200 */
[----:B------:R-:W5:Y:S01]  /*75a0*/  MUFU.TANH R196, R196 ;  /* 0x000000c400c47308 */ /* 0x000f620000002400 */
[----:B------:R-:W-:Y:S02]  /*75b0*/  ISETP.GT.AND P4, PT, R233, R201, PT ;  /* 0x000000c9e900720c */ /* 0x000fe40003f84270 */
[----:B------:R-:W-:-:S03]  /*75c0*/  ISETP.GE.AND P6, PT, R201, R232, PT ;  /* 0x000000e8c900720c */ /* 0x000fc60003fc6270 */
[----:B------:R-:W-:Y:S01]  /*75d0*/  HMMA.16816.F32.BF16 R168, R20, R198, R168 ;  /* 0x000000c614a8723c */ /* 0x000fe200000418a8 */
[----:B------:R-:W-:Y:S01]  /*75e0*/  FMUL.FTZ R199, R202, UR6 ;  /* 0x00000006cac77c20 */ /* 0x000fe20008410000 */
[----:B------:R-:W-:Y:S06]  /*75f0*/  MUFU.TANH R197, R197 ;  /* 0x000000c500c57308 */ /* 0x000fec0000002400 */
[----:B-1----:R-:W-:Y:S02]  /*7600*/  HMMA.16816.F32.BF16 R32, R4, R24, R32 ;  /* 0x000000180420723c */ /* 0x002fe40000041820 */
[----:B------:R-:W1:Y:S01]  /*7610*/  MUFU.TANH R199, R199 ;  /* 0x000000c700c77308 */ /* 0x000e620000002400 */
[----:B-----5:R-:W-:-:S02]  /*7620*/  FSEL R196, R196, -INF , !P4 ;  /* 0xff800000c4c47808 */ /* 0x020fc40006000000 */
[----:B------:R-:W-:-:S03]  /*7630*/  ISETP.GT.AND P4, PT, R2, R201, PT ;  /* 0x000000c90200720c */ /* 0x000fc60003f84270 */
[----:B------:R-:W-:Y:S01]  /*7640*/  HMMA.16816.F32.BF16 R28, R4, R26, R28 ;  /* 0x0000001a041c723c */ /* 0x000fe2000004181c */
[----:B------:R-:W5:Y:S01]  /*7650*/  LDSM.16.M88.4 R24, [R166+0x17000] ;  /* 0x01700000a618783b */ /* 0x000f620000000200 */
[----:B------:R-:W-:Y:S01]  /*7660*/  FSEL R196, R196, -INF , !P6 ;  /* 0xff800000c4c47808 */ /* 0x000fe20007000000 */
[----:B------:R-:W-:Y:S01]  /*7670*/  FMUL.FTZ R168, R168, UR6 ;  /* 0x00000006a8a87c20 */ /* 0x000fe20008410000 */
[----:B------:R-:W-:Y:S01]  /*7680*/  ISETP.GE.AND P6, PT, R201, R228, PT ;  /* 0x000000e4c900720c */ /* 0x000fe20003fc6270 */
[----:B------:R-:W-:Y:S02]  /*7690*/  FMUL.FTZ R169, R169, UR6 ;  /* 0x00000006a9a97c20 */ /* 0x000fe40008410000 */
[----:B------:R-:W-:Y:S01]  /*76a0*/  MUFU.TANH R198, R168 ;  /* 0x000000a800c67308 */ /* 0x000fe20000002400 */
[----:B----4-:R-:W-:Y:S01]  /*76b0*/  HMMA.16816.F32.BF16 R184, R12, R172, R184 ;  /* 0x000000ac0cb8723c */ /* 0x010fe200000418b8 */
[----:B------:R-:W-:-:S06]  /*76c0*/  FMUL.FTZ R172, R203, UR6 ;  /* 0x00000006cbac7c20 */ /* 0x000fcc0008410000 */
[----:B------:R-:W4:Y:S01]  /*76d0*/  MUFU.TANH R172, R172 ;  /* 0x000000ac00ac7308 */ /* 0x000f220000002400 */
[----:B--2---:R-:W-:Y:S01]  /*76e0*/  HMMA.16816.F32.BF16 R32, R20, R16, R32 ;  /* 0x000000101420723c */ /* 0x004fe20000041820 */
[----:B------:R-:W-:Y:S02]  /*76f0*/  VIADD R17, R209, 0xffffff81 ;  /* 0xffffff81d1117836 */ /* 0x000fe40000000000 */
[----:B------:R-:W-:-:S04]  /*7700*/  FMUL.FTZ R16, R170, UR6 ;  /* 0x00000006aa107c20 */ /* 0x000fc80008410000 */
[----:B------:R2:W-:Y:S01]  /*7710*/  MUFU.TANH R173, R169 ;  /* 0x000000a900ad7308 */ /* 0x0005e20000002400 */
[C---:B---3--:R-:W-:Y:S01]  /*7720*/  HMMA.16816.F32.BF16 R192, R8.reuse, R176, R192 ;  /* 0x000000b008c0723c */ /* 0x048fe200000418c0 */
[----:B-1----:R-:W-:Y:S01]  /*7730*/  FSEL R177, R199, -INF , !P4 ;  /* 0xff800000c7b17808 */ /* 0x002fe20006000000 */
[----:B------:R-:W-:Y:S01]  /*7740*/  FMUL.FTZ R199, R171, UR6 ;  /* 0x00000006abc77c20 */ /* 0x000fe20008410000 */
[-C--:B------:R-:W-:Y:S02]  /*7750*/  ISETP.GT.AND P4, PT, R233, R17.reuse, PT ;  /* 0x00000011e900720c */ /* 0x080fe40003f84270 */
[----:B------:R-:W-:Y:S02]  /*7760*/  FSEL R177, R177, -INF , !P6 ;  /* 0xff800000b1b17808 */ /* 0x000fe40007000000 */
[----:B------:R-:W-:Y:S01]  /*7770*/  ISETP.GE.AND P6, PT, R17, R232, PT ;  /* 0x000000e81100720c */ /* 0x000fe20003fc6270 */
[----:B------:R-:W1:Y:S01]  /*7780*/  MUFU.TANH R16, R16 ;  /* 0x0000001000107308 */ /* 0x000e620000002400 */
[----:B------:R-:W-:Y:S01]  /*7790*/  FSEL R176, R197, -INF , !P4 ;  /* 0xff800000c5b07808 */ /* 0x000fe20006000000 */
[----:B------:R-:W-:Y:S01]  /*77a0*/  HMMA.16816.F32.BF16 R188, R8, R178, R188 ;  /* 0x000000b208bc723c */ /* 0x000fe200000418bc */
[----:B------:R-:W-:Y:S01]  /*77b0*/  ISETP.GT.AND P4, PT, R2, R17, PT ;  /* 0x000000110200720c */ /* 0x000fe20003f84270 */
[----:B------:R-:W-:Y:S01]  /*77c0*/  FMUL.FTZ R179, R32, UR6 ;  /* 0x0000000620b37c20 */ /* 0x000fe20008410000 */
[----:B------:R-:W-:Y:S01]  /*77d0*/  FSEL R176, R176, -INF , !P6 ;  /* 0xff800000b0b07808 */ /* 0x000fe20007000000 */
[----:B------:R-:W-:Y:S01]  /*77e0*/  VIADD R197, R209, 0xffffff89 ;  /* 0xffffff89d1c57836 */ /* 0x000fe20000000000 */
[----:B------:R-:W-:Y:S01]  /*77f0*/  ISETP.GE.AND P6, PT, R17, R228, PT ;  /* 0x000000e41100720c */ /* 0x000fe20003fc6270 */
[----:B------:R-:W-:Y:S01]  /*7800*/  VIADD R17, R209, 0xffffff88 ;  /* 0xffffff88d1117836 */ /* 0x000fe20000000000 */
[----:B--2---:R-:W2:Y:S01]  /*7810*/  LDSM.16.M88.4 R168, [R208+0x17000] ;  /* 0x01700000d0a8783b */ /* 0x004ea20000000200 */
[----:B----4-:R-:W-:Y:S01]  /*7820*/  FSEL R172, R172, -INF , !P4 ;  /* 0xff800000acac7808 */ /* 0x010fe20006000000 */
[----:B------:R-:W3:Y:S01]  /*7830*/  MUFU.TANH R178, R199 ;  /* 0x000000c700b27308 */ /* 0x000ee20000002400 */
[----:B-----5:R-:W-:Y:S01]  /*7840*/  HMMA.16816.F32.BF16 R192, R4, R24, R192 ;  /* 0x0000001804c0723c */ /* 0x020fe200000418c0 */
[-C--:B------:R-:W-:Y:S01]  /*7850*/  ISETP.GT.AND P4, PT, R233, R17.reuse, PT ;  /* 0x00000011e900720c */ /* 0x080fe20003f84270 */
[----:B------:R-:W-:Y:S01]  /*7860*/  FMUL.FTZ R25, R34, UR6 ;  /* 0x0000000622197c20 */ /* 0x000fe20008410000 */
[----:B------:R-:W-:Y:S01]  /*7870*/  FSEL R215, R172, -INF , !P6 ;  /* 0xff800000acd77808 */ /* 0x000fe20007000000 */
[----:B------:R-:W-:Y:S01]  /*7880*/  FMUL.FTZ R172, R33, UR6 ;  /* 0x0000000621ac7c20 */ /* 0x000fe20008410000 */
[----:B------:R-:W-:Y:S01]  /*7890*/  FSEL R32, R198, -INF , !P4 ;  /* 0xff800000c6207808 */ /* 0x000fe20006000000 */
[----:B------:R-:W-:Y:S01]  /*78a0*/  FMUL.FTZ R24, R35, UR6 ;  /* 0x0000000623187c20 */ /* 0x000fe20008410000 */
[----:B------:R-:W-:Y:S01]  /*78b0*/  ISETP.GE.AND P6, PT, R17, R232, PT ;  /* 0x000000e81100720c */ /* 0x000fe20003fc6270 */
[----:B------:R-:W4:Y:S01]  /*78c0*/  MUFU.TANH R179, R179 ;  /* 0x000000b300b37308 */ /* 0x000f220000002400 */
[----:B------:R-:W-:Y:S01]  /*78d0*/  ISETP.GT.AND P4, PT, R2, R17, PT ;  /* 0x000000110200720c */ /* 0x000fe20003f84270 */
[----:B------:R-:W-:Y:S01]  /*78e0*/  HMMA.16816.F32.BF16 R28, R20, R18, R28 ;  /* 0x00000012141c723c */ /* 0x000fe2000004181c */
[----:B------:R-:W-:-:S02]  /*78f0*/  FSEL R32, R32, -INF , !P6 ;  /* 0xff80000020207808 */ /* 0x000fc40007000000 */
[----:B-1----:R-:W-:Y:S02]  /*7900*/  FSEL R16, R16, -INF , !P4 ;  /* 0xff80000010107808 */ /* 0x002fe40006000000 */
[----:B------:R-:W-:Y:S01]  /*7910*/  ISETP.GE.AND P6, PT, R17, R228, PT ;  /* 0x000000e41100720c */ /* 0x000fe20003fc6270 */
[----:B------:R-:W1:Y:S01]  /*7920*/  MUFU.TANH R25, R25 ;  /* 0x0000001900197308 */ /* 0x000e620000002400 */
[-C--:B------:R-:W-:Y:S01]  /*7930*/  ISETP.GT.AND P4, PT, R233, R197.reuse, PT ;  /* 0x000000c5e900720c */ /* 0x080fe20003f84270 */
[----:B------:R-:W-:Y:S01]  /*7940*/  HMMA.16816.F32.BF16 R180, R12, R174, R180 ;  /* 0x000000ae0cb4723c */ /* 0x000fe200000418b4 */
[----:B------:R-:W-:Y:S01]  /*7950*/  FSEL R33, R16, -INF , !P6 ;  /* 0xff80000010217808 */ /* 0x000fe20007000000 */
[----:B------:R-:W-:Y:S01]  /*7960*/  VIADD R13, R209, 0xffffff90 ;  /* 0xffffff90d10d7836 */ /* 0x000fe20000000000 */
[----:B------:R5:W1:Y:S01]  /*7970*/  LDSM.16.M88.4 R16, [R167+0x17800] ;  /* 0x01780000a710783b */ /* 0x000a620000000200 */
[----:B------:R-:W-:Y:S02]  /*7980*/  ISETP.GE.AND P6, PT, R197, R232, PT ;  /* 0x000000e8c500720c */ /* 0x000fe40003fc6270 */
[----:B------:R-:W-:Y:S01]  /*7990*/  FSEL R34, R173, -INF , !P4 ;  /* 0xff800000ad227808 */ /* 0x000fe20006000000 */
[----:B------:R-:W1:Y:S01]  /*79a0*/  MUFU.TANH R172, R172 ;  /* 0x000000ac00ac7308 */ /* 0x000e620000002400 */
[----:B------:R-:W-:Y:S01]  /*79b0*/  ISETP.GT.AND P4, PT, R2, R197, PT ;  /* 0x000000c50200720c */ /* 0x000fe20003f84270 */
[----:B------:R-:W-:Y:S01]  /*79c0*/  HMMA.16816.F32.BF16 R188, R4, R26, R188 ;  /* 0x0000001a04bc723c */ /* 0x000fe200000418bc */
[----:B------:R-:W-:Y:S01]  /*79d0*/  FSEL R34, R34, -INF , !P6 ;  /* 0xff80000022227808 */ /* 0x000fe20007000000 */
[----:B------:R-:W-:Y:S01]  /*79e0*/  FMUL.FTZ R28, R28, UR6 ;  /* 0x000000061c1c7c20 */ /* 0x000fe20008410000 */
[----:B------:R-:W-:Y:S01]  /*79f0*/  ISETP.GE.AND P6, PT, R197, R228, PT ;  /* 0x000000e4c500720c */ /* 0x000fe20003fc6270 */
[----:B------:R-:W-:Y:S01]  /*7a00*/  FMUL.FTZ R173, R30, UR6 ;  /* 0x000000061ead7c20 */ /* 0x000fe20008410000 */
[----:B---3--:R-:W-:Y:S01]  /*7a10*/  FSEL R35, R178, -INF , !P4 ;  /* 0xff800000b2237808 */ /* 0x008fe20006000000 */
[----:B------:R-:W3:Y:S01]  /*7a20*/  MUFU.TANH R24, R24 ;  /* 0x0000001800187308 */ /* 0x000ee20000002400 */
[-C--:B------:R-:W-:Y:S01]  /*7a30*/  ISETP.GT.AND P4, PT, R233, R13.reuse, PT ;  /* 0x0000000de900720c */ /* 0x080fe20003f84270 */
[----:B------:R-:W-:Y:S01]  /*7a40*/  FMUL.FTZ R30, R31, UR6 ;  /* 0x000000061f1e7c20 */ /* 0x000fe20008410000 */
[----:B------:R-:W-:Y:S01]  /*7a50*/  FSEL R35, R35, -INF , !P6 ;  /* 0xff80000023237808 */ /* 0x000fe20007000000 */
[C---:B--2---:R-:W-:Y:S01]  /*7a60*/  HMMA.16816.F32.BF16 R192, R20.reuse, R168, R192 ;  /* 0x000000a814c0723c */ /* 0x044fe200000418c0 */
[----:B------:R-:W-:Y:S01]  /*7a70*/  ISETP.GE.AND P6, PT, R13, R232, PT ;  /* 0x000000e80d00720c */ /* 0x000fe20003fc6270 */
[----:B------:R-:W-:Y:S01]  /*7a80*/  FMUL.FTZ R29, R29, UR6 ;  /* 0x000000061d1d7c20 */ /* 0x000fe20008410000 */
[----:B----4-:R-:W-:Y:S01]  /*7a90*/  FSEL R179, R179, -INF , !P4 ;  /* 0xff800000b3b37808 */ /* 0x010fe20006000000 */
[----:B------:R-:W2:Y:S01]  /*7aa0*/  MUFU.TANH R28, R28 ;  /* 0x0000001c001c7308 */ /* 0x000ea20000002400 */
[----:B------:R-:W-:Y:S01]  /*7ab0*/  ISETP.GT.AND P4, PT, R2, R13, PT ;  /* 0x0000000d0200720c */ /* 0x000fe20003f84270 */
[----:B------:R-:W-:Y:S01]  /*7ac0*/  VIADD R31, R209, 0xffffff98 ;  /* 0xffffff98d11f7836 */ /* 0x000fe20000000000 */
[----:B------:R-:W-:Y:S01]  /*7ad0*/  FSEL R168, R179, -INF , !P6 ;  /* 0xff800000b3a87808 */ /* 0x000fe20007000000 */
[----:B-----5:R-:W-:Y:S01]  /*7ae0*/  VIADD R167, R209, 0xffffff91 ;  /* 0xffffff91d1a77836 */ /* 0x020fe20000000000 */
[----:B------:R-:W-:Y:S01]  /*7af0*/  ISETP.GE.AND P6, PT, R13, R228, PT ;  /* 0x000000e40d00720c */ /* 0x000fe20003fc6270 */
[----:B------:R-:W-:Y:S01]  /*7b00*/  HMMA.16816.F32.BF16 R188, R20, R170, R188 ;  /* 0x000000aa14bc723c */ /* 0x000fe200000418bc */
[----:B------:R4:W5:Y:S01]  /*7b10*/  LDSM.16.M88.4 R12, [R166+0x17800] ;  /* 0x01780000a60c783b */ /* 0x0009620000000200 */
[----:B-1----:R-:W-:Y:S01]  /*7b20*/  FSEL R25, R25, -INF , !P4 ;  /* 0xff80000019197808 */ /* 0x002fe20006000000 */
[----:B------:R-:W1:Y:S01]  /*7b30*/  MUFU.TANH R173, R173 ;  /* 0x000000ad00ad7308 */ /* 0x000e620000002400 */
[----:B------:R-:W-:-:S02]  /*7b40*/  ISETP.GT.AND P4, PT, R233, R167, PT ;  /* 0x000000a7e900720c */ /* 0x000fc40003f84270 */
[----:B------:R-:W-:Y:S02]  /*7b50*/  FSEL R169, R25, -INF , !P6 ;  /* 0xff80000019a97808 */ /* 0x000fe40007000000 */
[----:B------:R-:W-:Y:S01]  /*7b60*/  ISETP.GE.AND P6, PT, R167, R232, PT ;  /* 0x000000e8a700720c */ /* 0x000fe20003fc6270 */
[----:B------:R-:W-:Y:S01]  /*7b70*/  FMUL.FTZ R192, R192, UR6 ;  /* 0x00000006c0c07c20 */ /* 0x000fe20008410000 */
[----:B------:R-:W-:Y:S01]  /*7b80*/  FSEL R172, R172, -INF , !P4 ;  /* 0xff800000acac7808 */ /* 0x000fe20006000000 */
[----:B------:R-:W1:Y:S01]  /*7b90*/  MUFU.TANH R29, R29 ;  /* 0x0000001d001d7308 */ /* 0x000e620000002400 */
[----:B------:R-:W-:Y:S01]  /*7ba0*/  ISETP.GT.AND P4, PT, R2, R167, PT ;  /* 0x000000a70200720c */ /* 0x000fe20003f84270 */
[----:B------:R-:W-:Y:S01]  /*7bb0*/  HMMA.16816.F32.BF16 R184, R8, R16, R184 ;  /* 0x0000001008b8723c */ /* 0x000fe200000418b8 */
[----:B------:R-:W-:-:S05]  /*7bc0*/  FMUL.FTZ R16, R193, UR6 ;  /* 0x00000006c1107c20 */ /* 0x000fca0008410000 */
[----:B------:R-:W1:Y:S02]  /*7bd0*/  MUFU.TANH R30, R30 ;  /* 0x0000001e001e7308 */ /* 0x000e640000002400 */
[----:B------:R-:W-:Y:S01]  /*7be0*/  HMMA.16816.F32.BF16 R180, R8, R18, R180 ;  /* 0x0000001208b4723c */ /* 0x000fe200000418b4 */
[----:B------:R-:W-:Y:S01]  /*7bf0*/  FMUL.FTZ R8, R188, UR6 ;  /* 0x00000006bc087c20 */ /* 0x000fe20008410000 */
[----:B----4-:R-:W-:Y:S01]  /*7c00*/  FSEL R166, R172, -INF , !P6 ;  /* 0xff800000aca67808 */ /* 0x010fe20007000000 */
[----:B------:R-:W-:Y:S01]  /*7c10*/  VIADD R11, R209, 0xffffffa1 ;  /* 0xffffffa1d10b7836 */ /* 0x000fe20000000000 */
[----:B------:R-:W-:Y:S02]  /*7c20*/  ISETP.GE.AND P6, PT, R167, R228, PT ;  /* 0x000000e4a700720c */ /* 0x000fe40003fc6270 */
[----:B------:R-:W4:Y:S01]  /*7c30*/  MUFU.TANH R17, R192 ;  /* 0x000000c000117308 */ /* 0x000f220000002400 */
[----:B---3--:R-:W-:Y:S01]  /*7c40*/  FSEL R167, R24, -INF , !P4 ;  /* 0xff80000018a77808 */ /* 0x008fe20006000000 */
[----:B------:R-:W-:Y:S01]  /*7c50*/  FMUL.FTZ R10, R190, UR6 ;  /* 0x00000006be0a7c20 */ /* 0x000fe20008410000 */
[----:B------:R-:W3:Y:S01]  /*7c60*/  LDSM.16.M88.4 R24, [R208+0x17800] ;  /* 0x01780000d018783b */ /* 0x000ee20000000200 */
[----:B------:R-:W-:Y:S01]  /*7c70*/  ISETP.GT.AND P4, PT, R233, R31, PT ;  /* 0x0000001fe900720c */ /* 0x000fe20003f84270 */
[----:B------:R-:W-:Y:S01]  /*7c80*/  FMUL.FTZ R9, R189, UR6 ;  /* 0x00000006bd097c20 */ /* 0x000fe20008410000 */
[----:B------:R-:W-:Y:S01]  /*7c90*/  FSEL R167, R167, -INF , !P6 ;  /* 0xff800000a7a77808 */ /* 0x000fe20007000000 */
[----:B------:R-:W-:-:S04]  /*7ca0*/  DEPBAR.LE SB0, 0x0 ;  /* 0x000080000000791a */ /* 0x000fc80000000000 */
[----:B------:R-:W-:Y:S01]  /*7cb0*/  ISETP.GE.AND P6, PT, R31, R232, PT ;  /* 0x000000e81f00720c */ /* 0x000fe20003fc6270 */
[----:B------:R-:W-:Y:S01]  /*7cc0*/  MUFU.TANH R16, R16 ;  /* 0x0000001000107308 */ /* 0x000fe20000002400 */
[----:B--2---:R-:W-:Y:S01]  /*7cd0*/  FSEL R28, R28, -INF , !P4 ;  /* 0xff8000001c1c7808 */ /* 0x004fe20006000000 */
[C---:B-----5:R-:W-:Y:S01]  /*7ce0*/  HMMA.16816.F32.BF16 R184, R4.reuse, R12, R184 ;  /* 0x0000000c04b8723c */ /* 0x060fe200000418b8 */
[----:B------:R-:W-:Y:S01]  /*7cf0*/  ISETP.GT.AND P4, PT, R2, R31, PT ;  /* 0x0000001f0200720c */ /* 0x000fe20003f84270 */
[----:B------:R-:W-:Y:S01]  /*7d00*/  FMUL.FTZ R12, R195, UR6 ;  /* 0x00000006c30c7c20 */ /* 0x000fe20008410000 */
[----:B------:R-:W-:Y:S01]  /*7d10*/  FSEL R198, R28, -INF , !P6 ;  /* 0xff8000001cc67808 */ /* 0x000fe20007000000 */
[----:B------:R-:W-:Y:S01]  /*7d20*/  FMUL.FTZ R28, R194, UR6 ;  /* 0x00000006c21c7c20 */ /* 0x000fe20008410000 */
[----:B------:R-:W-:Y:S01]  /*7d30*/  ISETP.GE.AND P6, PT, R31, R228, PT ;  /* 0x000000e41f00720c */ /* 0x000fe20003fc6270 */
[----:B------:R-:W-:Y:S01]  /*7d40*/  VIADD R31, R209, 0xffffff99 ;  /* 0xffffff99d11f7836 */ /* 0x000fe20000000000 */
[----:B-1----:R-:W-:Y:S01]  /*7d50*/  FSEL R171, R173, -INF , !P4 ;  /* 0xff800000adab7808 */ /* 0x002fe20006000000 */
[----:B------:R-:W-:Y:S01]  /*7d60*/  VIADD R13, R209, 0xffffffa0 ;  /* 0xffffffa0d10d7836 */ /* 0x000fe20000000000 */
[----:B------:R-:W-:Y:S01]  /*7d70*/  MUFU.TANH R12, R12 ;  /* 0x0000000c000c7308 */ /* 0x000fe20000002400 */
[----:B------:R-:W-:Y:S01]  /*7d80*/  HMMA.16816.F32.BF16 R180, R4, R14, R180 ;  /* 0x0000000e04b4723c */ /* 0x000fe200000418b4 */
[----:B------:R-:W-:Y:S01]  /*7d90*/  ISETP.GT.AND P4, PT, R233, R31, PT ;  /* 0x0000001fe900720c */ /* 0x000fe20003f84270 */
[----:B------:R-:W-:Y:S01]  /*7da0*/  VIADD R7, R209, 0xffffffa8 ;  /* 0xffffffa8d1077836 */ /* 0x000fe20000000000 */
[----:B------:R-:W-:Y:S01]  /*7db0*/  FSEL R171, R171, -INF , !P6 ;  /* 0xff800000abab7808 */ /* 0x000fe20007000000 */
[----:B------:R-:W-:Y:S01]  /*7dc0*/  FMUL.FTZ R4, R191, UR6 ;  /* 0x00000006bf047c20 */ /* 0x000fe20008410000 */
[----:B------:R-:W-:-:S02]  /*7dd0*/  ISETP.GE.AND P6, PT, R31, R232, PT ;  /* 0x000000e81f00720c */ /* 0x000fc40003fc6270 */
[----:B------:R-:W1:Y:S01]  /*7de0*/  MUFU.TANH R28, R28 ;  /* 0x0000001c001c7308 */ /* 0x000e620000002400 */
[----:B------:R-:W-:Y:S02]  /*7df0*/  FSEL R29, R29, -INF , !P4 ;  /* 0xff8000001d1d7808 */ /* 0x000fe40006000000 */
[----:B------:R-:W-:Y:S02]  /*7e00*/  ISETP.GT.AND P4, PT, R2, R31, PT ;  /* 0x0000001f0200720c */ /* 0x000fe40003f84270 */
[----:B------:R-:W-:Y:S02]  /*7e10*/  FSEL R170, R29, -INF , !P6 ;  /* 0xff8000001daa7808 */ /* 0x000fe40007000000 */
[----:B------:R-:W-:Y:S01]  /*7e20*/  ISETP.GE.AND P6, PT, R31, R228, PT ;  /* 0x000000e41f00720c */ /* 0x000fe20003fc6270 */
[----:B------:R-:W2:Y:S01]  /*7e30*/  MUFU.TANH R8, R8 ;  /* 0x0000000800087308 */ /* 0x000ea20000002400 */
[----:B------:R-:W-:Y:S01]  /*7e40*/  FSEL R30, R30, -INF , !P4 ;  /* 0xff8000001e1e7808 */ /* 0x000fe20006000000 */
[----:B------:R-:W-:Y:S01]  /*7e50*/  BAR.SYNC.DEFER_BLOCKING 0x0 ;  /* 0x0000000000007b1d */ /* 0x000fe20000010000 */
[----:B------:R-:W-:Y:S01]  /*7e60*/  ISETP.GT.AND P4, PT, R233, R13, PT ;  /* 0x0000000de900720c */ /* 0x000fe20003f84270 */
[----:B---3--:R-:W-:Y:S01]  /*7e70*/  HMMA.16816.F32.BF16 R184, R20, R24, R184 ;  /* 0x0000001814b8723c */ /* 0x008fe200000418b8 */
[----:B------:R-:W-:-:S02]  /*7e80*/  FSEL R193, R30, -INF , !P6 ;  /* 0xff8000001ec17808 */ /* 0x000fc40007000000 */
[----:B------:R-:W-:Y:S01]  /*7e90*/  ISETP.GE.AND P6, PT, R13, R232, PT ;  /* 0x000000e80d00720c */ /* 0x000fe20003fc6270 */
[----:B------:R-:W3:Y:S01]  /*7ea0*/  MUFU.TANH R10, R10 ;  /* 0x0000000a000a7308 */ /* 0x000ee20000002400 */
[----:B----4-:R-:W-:Y:S02]  /*7eb0*/  FSEL R17, R17, -INF , !P4 ;  /* 0xff80000011117808 */ /* 0x010fe40006000000 */
[----:B------:R-:W-:Y:S01]  /*7ec0*/  ISETP.GT.AND P4, PT, R2, R13, PT ;  /* 0x0000000d0200720c */ /* 0x000fe20003f84270 */
[----:B------:R-:W-:Y:S01]  /*7ed0*/  HMMA.16816.F32.BF16 R180, R20, R26, R180 ;  /* 0x0000001a14b4723c */ /* 0x000fe200000418b4 */
[----:B------:R-:W-:Y:S02]  /*7ee0*/  FSEL R172, R17, -INF , !P6 ;  /* 0xff80000011ac7808 */ /* 0x000fe40007000000 */
[----:B------:R-:W-:Y:S01]  /*7ef0*/  ISETP.GE.AND P6, PT, R13, R228, PT ;  /* 0x000000e40d00720c */ /* 0x000fe20003fc6270 */
[----:B------:R-:W4:Y:S01]  /*7f00*/  MUFU.TANH R9, R9 ;  /* 0x0000000900097308 */ /* 0x000f220000002400 */
[----:B-1----:R-:W-:-:S02]  /*7f10*/  FSEL R28, R28, -INF , !P4 ;  /* 0xff8000001c1c7808 */ /* 0x002fc40006000000 */
[-C--:B------:R-:W-:Y:S02]  /*7f20*/  ISETP.GT.AND P4, PT, R233, R11.reuse, PT ;  /* 0x0000000be900720c */ /* 0x080fe40003f84270 */
[----:B------:R-:W-:Y:S02]  /*7f30*/  FSEL R173, R28, -INF , !P6 ;  /* 0xff8000001cad7808 */ /* 0x000fe40007000000 */
[----:B------:R-:W-:Y:S01]  /*7f40*/  ISETP.GE.AND P6, PT, R11, R232, PT ;  /* 0x000000e80b00720c */ /* 0x000fe20003fc6270 */
[----:B------:R-:W-:Y:S01]  /*7f50*/  FMUL.FTZ R5, R184, UR6 ;  /* 0x00000006b8057c20 */ /* 0x000fe20008410000 */
[----:B------:R-:W-:Y:S01]  /*7f60*/  FSEL R16, R16, -INF , !P4 ;  /* 0xff80000010107808 */ /* 0x000fe20006000000 */
[----:B------:R-:W1:Y:S01]  /*7f70*/  MUFU.TANH R4, R4 ;  /* 0x0000000400047308 */ /* 0x000e620000002400 */
[----:B------:R-:W-:Y:S01]  /*7f80*/  ISETP.GT.AND P4, PT, R2, R11, PT ;  /* 0x0000000b0200720c */ /* 0x000fe20003f84270 */
[----:B------:R-:W-:Y:S01]  /*7f90*/  FMUL.FTZ R6, R186, UR6 ;  /* 0x00000006ba067c20 */ /* 0x000fe20008410000 */
[----:B------:R-:W-:Y:S01]  /*7fa0*/  FSEL R214, R16, -INF , !P6 ;  /* 0xff80000010d67808 */ /* 0x000fe20007000000 */
[----:B------:R-:W-:Y:S01]  /*7fb0*/  FMUL.FTZ R185, R185, UR6 ;  /* 0x00000006b9b97c20 */ /* 0x000fe20008410000 */
[----:B------:R-:W-:Y:S01]  /*7fc0*/  ISETP.GE.AND P6, PT, R11, R228, PT ;  /* 0x000000e40b00720c */ /* 0x000fe20003fc6270 */
[----:B------:R-:W-:Y:S01]  /*7fd0*/  FMUL.FTZ R187, R187, UR6 ;  /* 0x00000006bbbb7c20 */ /* 0x000fe20008410000 */
[----:B------:R-:W-:Y:S01]  /*7fe0*/  FSEL R12, R12, -INF , !P4 ;  /* 0xff8000000c0c7808 */ /* 0x000fe20006000000 */
[----:B------:R-:W5:Y:S01]  /*7ff0*/  MUFU.TANH R5, R5 ;  /* 0x0000000500057308 */ /* 0x000f620000002400 */
[-C--:B------:R-:W-:Y:S01]  /*8000*/  ISETP.GT.AND P4, PT, R233, R7.reuse, PT ;  /* 0x00000007e900720c */ /* 0x080fe20003f84270 */
[----:B------:R-:W-:Y:S01]  /*8010*/  FMUL.FTZ R180, R180, UR6 ;  /* 0x00000006b4b47c20 */ /* 0x000fe20008410000 */
[----:B------:R-:W-:Y:S01]  /*8020*/  FSEL R175, R12, -INF , !P6 ;  /* 0xff8000000caf7808 */ /* 0x000fe20007000000 */
[----:B------:R-:W-:Y:S01]  /*8030*/  FMUL.FTZ R182, R182, UR6 ;  /* 0x00000006b6b67c20 */ /* 0x000fe20008410000 */
[----:B------:R-:W-:Y:S01]  /*8040*/  ISETP.GE.AND P6, PT, R7, R232, PT ;  /* 0x000000e80700720c */ /* 0x000fe20003fc6270 */
[----:B------:R-:W-:Y:S01]  /*8050*/  FMUL.FTZ R183, R183, UR6 ;  /* 0x00000006b7b77c20 */ /* 0x000fe20008410000 */
[----:B--2---:R-:W-:Y:S01]  /*8060*/  FSEL R8, R8, -INF , !P4 ;  /* 0xff80000008087808 */ /* 0x004fe20006000000 */
[----:B------:R-:W2:Y:S01]  /*8070*/  MUFU.TANH R6, R6 ;  /* 0x0000000600067308 */ /* 0x000ea20000002400 */
[----:B------:R-:W-:Y:S01]  /*8080*/  ISETP.GT.AND P4, PT, R2, R7, PT ;  /* 0x000000070200720c */ /* 0x000fe20003f84270 */
[----:B------:R-:W-:Y:S01]  /*8090*/  FMUL.FTZ R181, R181, UR6 ;  /* 0x00000006b5b57c20 */ /* 0x000fe20008410000 */
[----:B------:R-:W-:-:S02]  /*80a0*/  FSEL R212, R8, -INF , !P6 ;  /* 0xff80000008d47808 */ /* 0x000fc40007000000 */
[----:B------:R-:W-:Y:S01]  /*80b0*/  ISETP.GE.AND P6, PT, R7, R228, PT ;  /* 0x000000e40700720c */ /* 0x000fe20003fc6270 */
[----:B------:R-:W-:Y:S01]  /*80c0*/  VIADD R7, R209, 0xffffffa9 ;  /* 0xffffffa9d1077836 */ /* 0x000fe20000000000 */
[----:B---3--:R-:W-:Y:S01]  /*80d0*/  FSEL R10, R10, -INF , !P4 ;  /* 0xff8000000a0a7808 */ /* 0x008fe20006000000 */
[----:B------:R-:W3:Y:S03]  /*80e0*/  MUFU.TANH R185, R185 ;  /* 0x000000b900b97308 */ /* 0x000ee60000002400 */
[----:B------:R-:W-:Y:S02]  /*80f0*/  ISETP.GT.AND P4, PT, R233, R7, PT ;  /* 0x00000007e900720c */ /* 0x000fe40003f84270 */
[----:B------:R-:W-:Y:S02]  /*8100*/  FSEL R207, R10, -INF , !P6 ;  /* 0xff8000000acf7808 */ /* 0x000fe40007000000 */
[----:B------:R-:W-:Y:S01]  /*8110*/  ISETP.GE.AND P6, PT, R7, R232, PT ;  /* 0x000000e80700720c */ /* 0x000fe20003fc6270 */
[----:B------:R-:W-:Y:S01]  /*8120*/  MUFU.TANH R197, R183 ;  /* 0x000000b700c57308 */ /* 0x000fe20000002400 */
[----:B----4-:R-:W-:-:S02]  /*8130*/  FSEL R9, R9, -INF , !P4 ;  /* 0xff80000009097808 */ /* 0x010fc40006000000 */
[----:B------:R-:W-:Y:S02]  /*8140*/  ISETP.GT.AND P4, PT, R2, R7, PT ;  /* 0x000000070200720c */ /* 0x000fe40003f84270 */
[----:B------:R-:W-:Y:S01]  /*8150*/  FSEL R174, R9, -INF , !P6 ;  /* 0xff80000009ae7808 */ /* 0x000fe20007000000 */
[----:B------:R-:W-:Y:S01]  /*8160*/  VIADD R9, R209, 0xffffffb8 ;  /* 0xffffffb8d1097836 */ /* 0x000fe20000000000 */
[----:B------:R-:W-:Y:S01]  /*8170*/  ISETP.GE.AND P6, PT, R7, R228, PT ;  /* 0x000000e40700720c */ /* 0x000fe20003fc6270 */
[----:B------:R-:W-:Y:S01]  /*8180*/  VIADD R7, R209, 0xffffffb0 ;  /* 0xffffffb0d1077836 */ /* 0x000fe20000000000 */
[----:B-1----:R-:W-:Y:S02]  /*8190*/  FSEL R213, R4, -INF , !P4 ;  /* 0xff80000004d57808 */ /* 0x002fe40006000000 */
[----:B------:R-:W1:Y:S02]  /*81a0*/  MUFU.TANH R4, R187 ;  /* 0x000000bb00047308 */ /* 0x000e640000002400 */
[----:B------:R-:W-:-:S02]  /*81b0*/  ISETP.GT.AND P4, PT, R233, R7, PT ;  /* 0x00000007e900720c */ /* 0x000fc40003f84270 */
[----:B------:R-:W-:Y:S02]  /*81c0*/  FSEL R213, R213, -INF , !P6 ;  /* 0xff800000d5d57808 */ /* 0x000fe40007000000 */
[----:B------:R-:W-:Y:S02]  /*81d0*/  ISETP.GE.AND P6, PT, R7, R232, PT ;  /* 0x000000e80700720c */ /* 0x000fe40003fc6270 */
[----:B-----5:R-:W-:Y:S02]  /*81e0*/  FSEL R5, R5, -INF , !P4 ;  /* 0xff80000005057808 */ /* 0x020fe40006000000 */
[----:B------:R-:W-:Y:S02]  /*81f0*/  ISETP.GT.AND P4, PT, R2, R7, PT ;  /* 0x000000070200720c */ /* 0x000fe40003f84270 */
[----:B------:R-:W-:Y:S02]  /*8200*/  FSEL R206, R5, -INF , !P6 ;  /* 0xff80000005ce7808 */ /* 0x000fe40007000000 */
[----:B------:R-:W-:Y:S01]  /*8210*/  ISETP.GE.AND P6, PT, R7, R228, PT ;  /* 0x000000e40700720c */ /* 0x000fe20003fc6270 */
[----:B------:R-:W-:Y:S01]  /*8220*/  VIADD R7, R209, 0xffffffb1 ;  /* 0xffffffb1d1077836 */ /* 0x000fe20000000000 */
[----:B------:R-:W4:Y:S01]  /*8230*/  MUFU.TANH R5, R180 ;  /* 0x000000b400057308 */ /* 0x000f220000002400 */
[----:B--2---:R-:W-:-:S03]  /*8240*/  FSEL R6, R6, -INF , !P4 ;  /* 0xff80000006067808 */ /* 0x004fc60006000000 */
[-C--:B------:R-:W-:Y:S02]  /*8250*/  ISETP.GT.AND P4, PT, R233, R7.reuse, PT ;  /* 0x00000007e900720c */ /* 0x080fe40003f84270 */
[----:B------:R-:W-:Y:S02]  /*8260*/  FSEL R203, R6, -INF , !P6 ;  /* 0xff80000006cb7808 */ /* 0x000fe40007000000 */
[----:B------:R-:W-:Y:S01]  /*8270*/  ISETP.GE.AND P6, PT, R7, R232, PT ;  /* 0x000000e80700720c */ /* 0x000fe20003fc6270 */
[----:B------:R-:W2:Y:S01]  /*8280*/  MUFU.TANH R6, R182 ;  /* 0x000000b600067308 */ /* 0x000ea20000002400 */
[----:B---3--:R-:W-:Y:S02]  /*8290*/  FSEL R185, R185, -INF , !P4 ;  /* 0xff800000b9b97808 */ /* 0x008fe40006000000 */
[----:B------:R-:W-:Y:S02]  /*82a0*/  ISETP.GT.AND P4, PT, R2, R7, PT ;  /* 0x000000070200720c */ /* 0x000fe40003f84270 */
[----:B------:R-:W-:-:S02]  /*82b0*/  FSEL R204, R185, -INF , !P6 ;  /* 0xff800000b9cc7808 */ /* 0x000fc40007000000 */
[----:B------:R-:W-:Y:S02]  /*82c0*/  ISETP.GE.AND P6, PT, R7, R228, PT ;  /* 0x000000e40700720c */ /* 0x000fe40003fc6270 */
[----:B-1----:R-:W-:Y:S02]  /*82d0*/  FSEL R4, R4, -INF , !P4 ;  /* 0xff80000004047808 */ /* 0x002fe40006000000 */
[----:B------:R-:W-:Y:S02]  /*82e0*/  ISETP.GT.AND P4, PT, R233, R9, PT ;  /* 0x00000009e900720c */ /* 0x000fe40003f84270 */
[----:B------:R-:W-:Y:S02]  /*82f0*/  FSEL R201, R4, -INF , !P6 ;  /* 0xff80000004c97808 */ /* 0x000fe40007000000 */
[----:B------:R-:W-:Y:S01]  /*8300*/  ISETP.GE.AND P6, PT, R9, R232, PT ;  /* 0x000000e80900720c */ /* 0x000fe20003fc6270 */
[----:B------:R-:W1:Y:S01]  /*8310*/  MUFU.TANH R4, R181 ;  /* 0x000000b500047308 */ /* 0x000e620000002400 */
[----:B----4-:R-:W-:-:S02]  /*8320*/  FSEL R5, R5, -INF , !P4 ;  /* 0xff80000005057808 */ /* 0x010fc40006000000 */
[----:B------:R-:W-:Y:S02]  /*8330*/  FMNMX3.FTZ R7, R164, R196, R176, !PT ;  /* 0x000000c4a4077276 */ /* 0x000fe400078100b0 */
[----:B------:R-:W-:Y:S01]  /*8340*/  FSEL R200, R5, -INF , !P6 ;  /* 0xff80000005c87808 */ /* 0x000fe20007000000 */
[----:B------:R-:W-:Y:S01]  /*8350*/  VIADD R5, R209, 0xffffffb9 ;  /* 0xffffffb9d1057836 */ /* 0x000fe20000000000 */
[----:B------:R-:W-:Y:S02]  /*8360*/  ISETP.GT.AND P4, PT, R2, R9, PT ;  /* 0x000000090200720c */ /* 0x000fe40003f84270 */
[----:B------:R-:W-:Y:S02]  /*8370*/  FMNMX3.FTZ R7, R7, R32, R34, !PT ;  /* 0x0000002007077276 */ /* 0x000fe40007810022 */
[----:B--2---:R-:W-:Y:S02]  /*8380*/  FSEL R6, R6, -INF , !P4 ;  /* 0xff80000006067808 */ /* 0x004fe40006000000 */
[----:B------:R-:W-:-:S02]  /*8390*/  ISETP.GT.AND P4, PT, R2, R5, PT ;  /* 0x000000050200720c */ /* 0x000fc40003f84270 */
[----:B------:R-:W-:Y:S02]  /*83a0*/  FMNMX3.FTZ R2, R3, R177, R215, !PT ;  /* 0x000000b103027276 */ /* 0x000fe400078100d7 */
[----:B------:R-:W-:Y:S02]  /*83b0*/  FMNMX3.FTZ R7, R7, R168, R166, !PT ;  /* 0x000000a807077276 */ /* 0x000fe400078100a6 */
[----:B------:R-:W-:Y:S02]  /*83c0*/  ISETP.GE.AND P6, PT, R9, R228, PT ;  /* 0x000000e40900720c */ /* 0x000fe40003fc6270 */
        /* <DEDUP_REMOVED lines=8> */
[----:B-1----:R-:W-:-:S02]  /*8450*/  FSEL R4, R4, -INF , !P6 ;  /* 0xff80000004047808 */ /* 0x002fc40007000000 */
        /* <DEDUP_REMOVED lines=66> */
.L_x_2202:
        /* <DEDUP_REMOVED lines=26> */
[--C-:B------:R-:W-:Y:S01]  /*8a20*/  FFMA.FTZ R181, R176, UR4, -R205.reuse ;  /* 0x00000004b0b57c23 */ /* 0x100fe200080108cd */
[----:B------:R-:W-:Y:S01]  /*8a30*/  FFMA.FTZ R180, R32, UR4, -R205 ;  /* 0x0000000420b47c23 */ /* 0x000fe200080108cd */
[----:B------:R-:W-:Y:S01]  /*8a40*/  FSEL R196, R4, RZ, P4 ;  /* 0x000000ff04c47208 */ /* 0x000fe20002000000 */
[----:B------:R-:W-:Y:S01]  /*8a50*/  FADD.FTZ R5, R164, -R5 ;  /* 0x80000005a4057221 */ /* 0x000fe20000010000 */
[----:B------:R-:W-:Y:S01]  /*8a60*/  FSEL R4, R2, RZ, P4 ;  /* 0x000000ff02047208 */ /* 0x000fe20002000000 */
[--C-:B------:R-:W-:Y:S01]  /*8a70*/  FFMA.FTZ R179, R34, UR4, -R205.reuse ;  /* 0x0000000422b37c23 */ /* 0x100fe200080108cd */
[----:B------:R-:W-:Y:S01]  /*8a80*/  LOP3.LUT P4, R176, R216, 0x4, RZ, 0xc0, !PT ;  /* 0x00000004d8b07812 */ /* 0x000fe2000788c0ff */
[--C-:B------:R-:W-:Y:S01]  /*8a90*/  FFMA.FTZ R178, R177, UR4, -R196.reuse ;  /* 0x00000004b1b27c23 */ /* 0x100fe200080108c4 */
[----:B------:R-:W-:Y:S01]  /*8aa0*/  FFMA.FTZ R177, R215, UR4, -R196 ;  /* 0x00000004d7b17c23 */ /* 0x000fe200080108c4 */
[----:B------:R-:W-:Y:S01]  /*8ab0*/  FADD.FTZ R4, R3, -R4 ;  /* 0x8000000403047221 */ /* 0x000fe20000010000 */
[--C-:B------:R-:W-:Y:S01]  /*8ac0*/  FFMA.FTZ R183, R33, UR4, -R196.reuse ;  /* 0x0000000421b77c23 */ /* 0x100fe200080108c4 */
[--C-:B------:R-:W-:Y:S01]  /*8ad0*/  FFMA.FTZ R184, R35, UR4, -R196.reuse ;  /* 0x0000000423b87c23 */ /* 0x100fe200080108c4 */
[----:B------:R-:W-:Y:S01]  /*8ae0*/  FMUL.FTZ R185, R5, UR4 ;  /* 0x0000000405b97c20 */ /* 0x000fe20008410000 */
[----:B------:R-:W-:Y:S01]  /*8af0*/  FMUL.FTZ R3, R4, UR4 ;  /* 0x0000000404037c20 */ /* 0x000fe20008410000 */
[----:B------:R-:W-:Y:S01]  /*8b00*/  MUFU.EX2 R182, R182 ;  /* 0x000000b600b67308 */ /* 0x000fe20000000800 */
[--C-:B------:R-:W-:Y:S01]  /*8b10*/  FFMA.FTZ R189, R198, UR4, -R205.reuse ;  /* 0x00000004c6bd7c23 */ /* 0x100fe200080108cd */
[--C-:B------:R-:W-:Y:S01]  /*8b20*/  FFMA.FTZ R191, R168, UR4, -R205.reuse ;  /* 0x00000004a8bf7c23 */ /* 0x100fe200080108cd */
[--C-:B------:R-:W-:Y:S01]  /*8b30*/  FFMA.FTZ R190, R166, UR4, -R205.reuse ;  /* 0x00000004a6be7c23 */ /* 0x100fe200080108cd */
[----:B------:R-:W2:Y:S01]  /*8b40*/  MUFU.EX2 R181, R181 ;  /* 0x000000b500b57308 */ /* 0x000ea20000000800 */
[----:B------:R-:W-:Y:S01]  /*8b50*/  @P4 IADD3 R187, PT, PT, R16, -0x40, RZ ;  /* 0xffffffc010bb4810 */ /* 0x000fe20007ffe0ff */
[--C-:B------:R-:W-:Y:S01]  /*8b60*/  FFMA.FTZ R188, R170, UR4, -R205.reuse ;  /* 0x00000004aabc7c23 */ /* 0x100fe200080108cd */
[--C-:B------:R-:W-:Y:S01]  /*8b70*/  FFMA.FTZ R195, R169, UR4, -R196.reuse ;  /* 0x00000004a9c37c23 */ /* 0x100fe200080108c4 */
[----:B------:R-:W-:Y:S01]  /*8b80*/  MUFU.EX2 R180, R180 ;  /* 0x000000b400b47308 */ /* 0x000fe20000000800 */
[----:B------:R-:W-:Y:S01]  /*8b90*/  IADD3 R186, PT, PT, R165, R187, RZ ;  /* 0x000000bba5ba7210 */ /* 0x000fe20007ffe0ff */
[----:B------:R-:W3:Y:S01]  /*8ba0*/  LDSM.16.MT88.4 R28, [R187] ;  /* 0x00000000bb1c783b */ /* 0x000ee20000004200 */
[--C-:B------:R-:W-:Y:S01]  /*8bb0*/  FFMA.FTZ R194, R167, UR4, -R196.reuse ;  /* 0x00000004a7c27c23 */ /* 0x100fe200080108c4 */
[----:B------:R-:W4:Y:S01]  /*8bc0*/  MUFU.EX2 R179, R179 ;  /* 0x000000b300b37308 */ /* 0x000f220000000800 */
[--C-:B------:R-:W-:Y:S01]  /*8bd0*/  FFMA.FTZ R198, R193, UR4, -R196.reuse ;  /* 0x00000004c1c67c23 */ /* 0x100fe200080108c4 */
[--C-:B------:R-:W-:Y:S01]  /*8be0*/  FFMA.FTZ R171, R171, UR4, -R196.reuse ;  /* 0x00000004abab7c23 */ /* 0x100fe200080108c4 */
[----:B------:R-:W-:Y:S01]  /*8bf0*/  LDSM.16.MT88.4 R164, [R187+0x2800] ;  /* 0x00280000bba4783b */ /* 0x000fe20000004200 */
[----:B------:R-:W-:Y:S01]  /*8c00*/  MUFU.EX2 R178, R178 ;  /* 0x000000b200b27308 */ /* 0x000fe20000000800 */
[--C-:B------:R-:W-:Y:S01]  /*8c10*/  FFMA.FTZ R223, R212, UR4, -R205.reuse ;  /* 0x00000004d4df7c23 */ /* 0x100fe200080108cd */
[----:B--2---:R-:W-:Y:S01]  /*8c20*/  F2FP.BF16.F32.PACK_AB R4, R181, R182 ;  /* 0x000000b6b504723e */ /* 0x004fe200000010ff */
        /* <DEDUP_REMOVED lines=150> */
[----:B------:R5:W-:Y:S01]  /*9590*/  MUFU.EX2 R193, R171 ;  /* 0x000000ab00c17308 */ /* 0x000be20000000800 */
[----:B------:R-:W-:Y:S01]  /*95a0*/  FMUL.FTZ R107, R107, R3 ;  /* 0x000000036b6b7220 */ /* 0x000fe20000410000 */
[-C--:B------:R-:W-:Y:S01]  /*95b0*/  FMUL.FTZ R108, R108, R185.reuse ;  /* 0x000000b96c6c7220 */ /* 0x080fe20000410000 */
[C---:B------:R-:W-:Y:S01]  /*95c0*/  HMMA.16816.F32.BF16 R72, R4.reuse, R138, R72 ;  /* 0x0000008a0448723c */ /* 0x040fe20000041848 */
[----:B------:R-:W4:Y:S01]  /*95d0*/  LDSM.16.MT88.4 R136, [R186+0x4000] ;  /* 0x00400000ba88783b */ /* 0x000f220000004200 */
        /* <DEDUP_REMOVED lines=30> */
[C---:B--2---:R-:W-:Y:S01]  /*97c0*/  HMMA.16816.F32.BF16 R84, R4.reuse, R140, R84 ;  /* 0x0000008c0454723c */ /* 0x044fe20000041854 */
[----:B------:R-:W-:Y:S01]  /*97d0*/  MUFU.EX2 R214, R172 ;  /* 0x000000ac00d67308 */ /* 0x000fe20000000800 */
[----:B------:R-:W-:Y:S01]  /*97e0*/  FFMA.FTZ R182, R251, R185, R182 ;  /* 0x000000b9fbb67223 */ /* 0x000fe200000100b6 */
[----:B-----5:R-:W-:Y:S01]  /*97f0*/  LDSM.16.MT88.4 R168, [R192+0x1a800] ;  /* 0x01a80000c0a8783b */ /* 0x020fe20000004200 */
[----:B------:R-:W-:Y:S01]  /*9800*/  FFMA.FTZ R178, R249, R3, R178 ;  /* 0x00000003f9b27223 */ /* 0x000fe200000100b2 */
[----:B------:R-:W2:Y:S01]  /*9810*/  MUFU.EX2 R215, R215 ;  /* 0x000000d700d77308 */ /* 0x000ea20000000800 */
[----:B------:R-:W-:Y:S01]  /*9820*/  FADD.FTZ R181, R181, R182 ;  /* 0x000000b6b5b57221 */ /* 0x000fe20000010000 */
[----:B------:R-:W-:Y:S01]  /*9830*/  MOV R3, R2 ;  /* 0x0000000200037202 */ /* 0x000fe20000000f00 */
[----:B------:R-:W-:Y:S01]  /*9840*/  HMMA.16816.F32.BF16 R88, R4, R142, R88 ;  /* 0x0000008e0458723c */ /* 0x000fe20000041858 */
[----:B------:R-:W5:Y:S01]  /*9850*/  LDSM.16.MT88.4 R140, [R192+0x1e000] ;  /* 0x01e00000c08c783b */ /* 0x000f620000004200 */
[----:B------:R-:W-:Y:S01]  /*9860*/  MUFU.EX2 R223, R223 ;  /* 0x000000df00df7308 */ /* 0x000fe20000000800 */
[----:B------:R-:W-:Y:S01]  /*9870*/  FADD.FTZ R178, R177, R178 ;  /* 0x000000b2b1b27221 */ /* 0x000fe20000010000 */
[----:B------:R-:W-:-:S02]  /*9880*/  FADD.FTZ R180, R180, R181 ;  /* 0x000000b5b4b47221 */ /* 0x000fc40000010000 */
[----:B------:R-:W-:Y:S01]  /*9890*/  MUFU.EX2 R212, R212 ;  /* 0x000000d400d47308 */ /* 0x000fe20000000800 */
[----:B------:R-:W-:Y:S01]  /*98a0*/  FADD.FTZ R183, R183, R178 ;  /* 0x000000b2b7b77221 */ /* 0x000fe20000010000 */
[----:B----4-:R-:W-:Y:S01]  /*98b0*/  HMMA.16816.F32.BF16 R92, R4, R136, R92 ;  /* 0x00000088045c723c */ /* 0x010fe2000004185c */
[----:B------:R-:W-:Y:S01]  /*98c0*/  FADD.FTZ R180, R179, R180 ;  /* 0x000000b4b3b47221 */ /* 0x000fe20000010000 */
[----:B------:R-:W-:Y:S01]  /*98d0*/  MUFU.EX2 R222, R222 ;  /* 0x000000de00de7308 */ /* 0x000fe20000000800 */
[----:B------:R-:W-:-:S03]  /*98e0*/  FADD.FTZ R184, R184, R183 ;  /* 0x000000b7b8b87221 */ /* 0x000fc60000010000 */
[----:B------:R-:W-:Y:S02]  /*98f0*/  MUFU.EX2 R218, R218 ;  /* 0x000000da00da7308 */ /* 0x000fe40000000800 */
        /* <DEDUP_REMOVED lines=17> */
[C---:B-----5:R-:W-:Y:S08]  /*9a10*/  HMMA.16816.F32.BF16 R108, R4.reuse, R140, R108 ;  /* 0x0000008c046c723c */ /* 0x060ff0000004186c */
[C---:B------:R-:W-:Y:S01]  /*9a20*/  HMMA.16816.F32.BF16 R112, R4.reuse, R142, R112 ;  /* 0x0000008e0470723c */ /* 0x040fe20000041870 */
[----:B------:R-:W-:Y:S07]  /*9a30*/  LDSM.16.MT88.4 R140, [R186+0x800] ;  /* 0x00080000ba8c783b */ /* 0x000fee0000004200 */
[C---:B----4-:R-:W-:Y:S08]  /*9a40*/  HMMA.16816.F32.BF16 R116, R4.reuse, R136, R116 ;  /* 0x000000880474723c */ /* 0x050ff00000041874 */
        /* <DEDUP_REMOVED lines=187> */
[----:B------:R-:W-:Y:S01]  /*a600*/  IMAD.IADD R218, R211, 0x1, R210 ;  /* 0x00000001d3da7824 */ /* 0x000fe200078e02d2 */
[----:B------:R-:W-:Y:S02]  /*a610*/  IADD3 R213, PT, PT, R0, R211, RZ ;  /* 0x000000d300d57210 */ /* 0x000fe40007ffe0ff */
[----:B------:R-:W-:-:S04]  /*a620*/  UIMAD.WIDE.U32 UR12, UR14, UR8, URZ ;  /* 0x000000080e0c72a5 */ /* 0x000fc8000f8e00ff */
[----:B------:R-:W-:Y:S02]  /*a630*/  USHF.L.U32 UR4, UR12, 0x6, URZ ;  /* 0x000000060c047899 */ /* 0x000fe400080006ff */
[----:B------:R-:W-:Y:S01]  /*a640*/  UIMAD UR7, UR14, UR9, UR13 ;  /* 0x000000090e0772a4 */ /* 0x000fe2000f8e020d */
[----:B------:R-:W-:Y:S01]  /*a650*/  MOV R8, UR12 ;  /* 0x0000000c00087c02 */ /* 0x000fe20008000f00 */
[----:B------:R-:W-:Y:S01]  /*a660*/  ULEA UR4, UP0, UR8, UR4, 0x5 ;  /* 0x0000000408047291 */ /* 0x000fe2000f8028ff */
[----:B------:R-:W-:Y:S01]  /*a670*/  IMAD.U32 R9, RZ, RZ, UR13 ;  /* 0x0000000dff097e24 */ /* 0x000fe2000f8e00ff */
[----:B------:R-:W-:Y:S01]  /*a680*/  USHF.L.U64.HI UR6, UR12, 0x6, UR7 ;  /* 0x000000060c067899 */ /* 0x000fe20008010207 */
[----:B------:R-:W-:Y:S01]  /*a690*/  BAR.SYNC.DEFER_BLOCKING 0x0 ;  /* 0x0000000000007b1d */ /* 0x000fe20000010000 */
[----:B------:R-:W-:Y:S02]  /*a6a0*/  MOV R3, UR7 ;  /* 0x0000000700037c02 */ /* 0x000fe40008000f00 */
[C---:B------:R-:W-:Y:S01]  /*a6b0*/  LEA R6, P4, R8.reuse, R235, 0x7 ;  /* 0x000000eb08067211 */ /* 0x040fe200078838ff */
[----:B------:R-:W-:Y:S01]  /*a6c0*/  ULEA.HI.X UR6, UR8, UR6, UR9, 0x5, UP0 ;  /* 0x0000000608067291 */ /* 0x000fe200080f2c09 */
[----:B------:R-:W-:Y:S01]  /*a6d0*/  IMAD.U32 R4, RZ, RZ, UR4 ;  /* 0x00000004ff047e24 */ /* 0x000fe2000f8e00ff */
[----:B------:R-:W-:Y:S01]  /*a6e0*/  UISETP.GT.U32.AND UP0, UPT, UR14, UR19, UPT ;  /* 0x000000130e00728c */ /* 0x000fe2000bf04070 */
[----:B------:R-:W-:Y:S01]  /*a6f0*/  LEA.HI.X R7, R8, R234, R3, 0x7, P4 ;  /* 0x000000ea08077211 */ /* 0x000fe200020f3c03 */
[----:B------:R-:W1:Y:S02]  /*a700*/  LDCU UR4, c[0x0][0x50c] ;  /* 0x0000a180ff0477ac */ /* 0x000e640008000800 */
[----:B------:R-:W-:-:S02]  /*a710*/  MOV R3, UR6 ;  /* 0x0000000600037c02 */ /* 0x000fc40008000f00 */
        /* <DEDUP_REMOVED lines=8> */
[----:B------:R-:W-:Y:S03]  /*a7a0*/  @!P3 LDGSTS.E.BYPASS.LTC128B.128 [R238+0x18000], desc[UR26][R6.64] ;  /* 0x1800000006eebfae */ /* 0x000fe6000b981a1a */
[----:B------:R-:W-:Y:S01]  /*a7b0*/  IADD3 R214, PT, PT, R210, R3, RZ ;  /* 0x00000003d2d67210 */ /* 0x000fe20007ffe0ff */
[----:B------:R-:W-:Y:S01]  /*a7c0*/  IMAD.IADD R212, R0, 0x1, R3 ;  /* 0x0000000100d47824 */ /* 0x000fe200078e0203 */
[----:B------:R-:W-:Y:S02]  /*a7d0*/  @P3 STS.128 [R238+0x18000], RZ ;  /* 0x018000ffee003388 */ /* 0x000fe40000000c00 */
[C---:B------:R-:W-:Y:S02]  /*a7e0*/  IADD3 R215, PT, PT, R211.reuse, R214, RZ ;  /* 0x000000d6d3d77210 */ /* 0x040fe40007ffe0ff */
[----:B------:R-:W-:Y:S01]  /*a7f0*/  @!PT LDS RZ, [RZ] ;  /* 0x00000000fffff984 */ /* 0x000fe20000000800 */
[----:B------:R-:W-:Y:S01]  /*a800*/  @!PT LDS RZ, [RZ] ;  /* 0x00000000fffff984 */ /* 0x000fe20000000800 */
[----:B------:R-:W-:Y:S01]  /*a810*/  @!PT LDS RZ, [RZ] ;  /* 0x00000000fffff984 */ /* 0x000fe20000000800 */
[----:B------:R-:W-:Y:S01]  /*a820*/  @!P2 LDGSTS.E.BYPASS.LTC128B.128 [R238+0x1a000], desc[UR26][R6.64+0x80] ;  /* 0x1a00008006eeafae */ /* 0x000fe2000b981a1a */
[----:B------:R-:W-:-:S03]  /*a830*/  IADD3 R3, PT, PT, R211, R212, RZ ;  /* 0x000000d4d3037210 */ /* 0x000fc60007ffe0ff */
        /* <DEDUP_REMOVED lines=35> */
[----:B------:R-:W1:Y:S04]  /*aa70*/  LDSM.16.M88.4 R180, [R0+0x11800] ;  /* 0x0118000000b4783b */ /* 0x000e680000000200 */
[----:B------:R-:W-:Y:S04]  /*aa80*/  LDSM.16.M88.4 R188, [R218] ;  /* 0x00000000dabc783b */ /* 0x000fe80000000200 */
[----:B------:R-:W1:Y:S04]  /*aa90*/  LDSM.16.M88.4 R12, [R213+0x10000] ;  /* 0x01000000d50c783b */ /* 0x000e680000000200 */
[----:B--2---:R-:W2:Y:S04]  /*aaa0*/  LDSM.16.M88.4 R8, [R213+0x10800] ;  /* 0x01080000d508783b */ /* 0x004ea80000000200 */
[----:B------:R-:W2:Y:S04]  /*aab0*/  LDSM.16.M88.4 R4, [R213+0x11000] ;  /* 0x01100000d504783b */ /* 0x000ea80000000200 */
[----:B------:R-:W2:Y:S04]  /*aac0*/  LDSM.16.M88.4 R200, [R213+0x11800] ;  /* 0x01180000d5c8783b */ /* 0x000ea80000000200 */
[----:B------:R-:W-:Y:S01]  /*aad0*/  LDSM.16.M88.4 R184, [R214] ;  /* 0x00000000d6b8783b */ /* 0x000fe20000000200 */
[C---:B---3--:R-:W-:Y:S03]  /*aae0*/  HMMA.16816.F32.BF16 R168, R192.reuse, R164, RZ ;  /* 0x000000a4c0a8723c */ /* 0x048fe600000418ff */
[----:B------:R-:W3:Y:S04]  /*aaf0*/  LDSM.16.M88.4 R172, [R212+0x10000] ;  /* 0x01000000d4ac783b */ /* 0x000ee80000000200 */
[----:B------:R-:W3:Y:S01]  /*ab00*/  LDSM.16.M88.4 R16, [R212+0x10800] ;  /* 0x01080000d410783b */ /* 0x000ee20000000200 */
[C---:B----4-:R-:W-:Y:S03]  /*ab10*/  HMMA.16816.F32.BF16 R32, R192.reuse, R28, RZ ;  /* 0x0000001cc020723c */ /* 0x050fe600000418ff */
[----:B------:R-:W4:Y:S04]  /*ab20*/  LDSM.16.M88.4 R176, [R212+0x11000] ;  /* 0x01100000d4b0783b */ /* 0x000f280000000200 */
[----:B------:R-:W4:Y:S01]  /*ab30*/  LDSM.16.M88.4 R204, [R212+0x11800] ;  /* 0x01180000d4cc783b */ /* 0x000f220000000200 */
[C---:B-----5:R-:W-:Y:S03]  /*ab40*/  HMMA.16816.F32.BF16 R24, R192.reuse, R20, RZ ;  /* 0x00000014c018723c */ /* 0x060fe600000418ff */
[----:B------:R-:W0:Y:S05]  /*ab50*/  LDGDEPBAR ;  /* 0x00000000000079af */ /* 0x000e2a0000000000 */
[C---:B------:R-:W-:Y:S08]  /*ab60*/  HMMA.16816.F32.BF16 R164, R192.reuse, R166, RZ ;  /* 0x000000a6c0a4723c */ /* 0x040ff000000418ff */
[C---:B------:R-:W-:Y:S08]  /*ab70*/  HMMA.16816.F32.BF16 R28, R192.reuse, R30, RZ ;  /* 0x0000001ec01c723c */ /* 0x040ff000000418ff */
[C---:B------:R-:W-:Y:S08]  /*ab80*/  HMMA.16816.F32.BF16 R20, R192.reuse, R22, RZ ;  /* 0x00000016c014723c */ /* 0x040ff000000418ff */
[C---:B-1----:R-:W-:Y:S08]  /*ab90*/  HMMA.16816.F32.BF16 R196, R192.reuse, R180, RZ ;  /* 0x000000b4c0c4723c */ /* 0x042ff000000418ff */
[----:B------:R-:W-:Y:S01]  /*aba0*/  HMMA.16816.F32.BF16 R192, R192, R182, RZ ;  /* 0x000000b6c0c0723c */ /* 0x000fe200000418ff */
[----:B------:R-:W-:Y:S07]  /*abb0*/  LDSM.16.M88.4 R180, [R215] ;  /* 0x00000000d7b4783b */ /* 0x000fee0000000200 */
[C---:B------:R-:W-:Y:S08]  /*abc0*/  HMMA.16816.F32.BF16 R168, R188.reuse, R12, R168 ;  /* 0x0000000cbca8723c */ /* 0x040ff000000418a8 */
        /* <DEDUP_REMOVED lines=111> */
[----:B------:R-:W5:Y:S07]  /*b2c0*/  LDSM.16.M88.4 R4, [R3+0x15000] ;  /* 0x015000000304783b */ /* 0x000f6e0000000200 */
[C---:B---3--:R-:W-:Y:S08]  /*b2d0*/  HMMA.16816.F32.BF16 R32, R188.reuse, R180, R32 ;  /* 0x000000b4bc20723c */ /* 0x048ff00000041820 */
[C---:B------:R-:W-:Y:S01]  /*b2e0*/  HMMA.16816.F32.BF16 R28, R188.reuse, R182, R28 ;  /* 0x000000b6bc1c723c */ /* 0x040fe2000004181c */
[----:B------:R-:W3:Y:S07]  /*b2f0*/  LDSM.16.M88.4 R180, [R3+0x15800] ;  /* 0x0158000003b4783b */ /* 0x000eee0000000200 */
[----:B----4-:R-:W-:Y:S08]  /*b300*/  HMMA.16816.F32.BF16 R24, R188, R176, R24 ;  /* 0x000000b0bc18723c */ /* 0x010ff00000041818 */
[C---:B------:R-:W-:Y:S08]  /*b310*/  HMMA.16816.F32.BF16 R196, R204.reuse, R200, R196 ;  /* 0x000000c8ccc4723c */ /* 0x040ff000000418c4 */
[----:B------:R-:W-:Y:S01]  /*b320*/  HMMA.16816.F32.BF16 R192, R204, R202, R192 ;  /* 0x000000caccc0723c */ /* 0x000fe200000418c0 */
[----:B------:R-:W-:Y:S04]  /*b330*/  LDSM.16.M88.4 R204, [R210+0xc000] ;  /* 0x00c00000d2cc783b */ /* 0x000fe80000000200 */
[----:B------:R-:W4:Y:S03]  /*b340*/  LDSM.16.M88.4 R200, [R0+0x16000] ;  /* 0x0160000000c8783b */ /* 0x000f260000000200 */
[C---:B------:R-:W-:Y:S08]  /*b350*/  HMMA.16816.F32.BF16 R168, R188.reuse, R184, R168 ;  /* 0x000000b8bca8723c */ /* 0x040ff000000418a8 */
[C---:B------:R-:W-:Y:S01]  /*b360*/  HMMA.16816.F32.BF16 R164, R188.reuse, R186, R164 ;  /* 0x000000babca4723c */ /* 0x040fe200000418a4 */
[----:B------:R-:W4:Y:S07]  /*b370*/  LDSM.16.M88.4 R184, [R0+0x16800] ;  /* 0x0168000000b8783b */ /* 0x000f2e0000000200 */
[C---:B------:R-:W-:Y:S01]  /*b380*/  HMMA.16816.F32.BF16 R176, R188.reuse, R178, R20 ;  /* 0x000000b2bcb0723c */ /* 0x040fe20000041814 */
[----:B------:R-:W4:Y:S07]  /*b390*/  LDSM.16.M88.4 R20, [R0+0x17000] ;  /* 0x017000000014783b */ /* 0x000f2e0000000200 */
[C---:B------:R-:W-:Y:S08]  /*b3a0*/  HMMA.16816.F32.BF16 R196, R188.reuse, R172, R196 ;  /* 0x000000acbcc4723c */ /* 0x040ff000000418c4 */
[----:B------:R-:W-:Y:S01]  /*b3b0*/  HMMA.16816.F32.BF16 R192, R188, R174, R192 ;  /* 0x000000aebcc0723c */ /* 0x000fe200000418c0 */
        /* <DEDUP_REMOVED lines=12> */
[----:B------:R-:W-:Y:S07]  /*b480*/  LDSM.16.M88.4 R16, [R212+0x16000] ;  /* 0x01600000d410783b */ /* 0x000fee0000000200 */
[C---:B----4-:R-:W-:Y:S08]  /*b490*/  HMMA.16816.F32.BF16 R168, R204.reuse, R200, R168 ;  /* 0x000000c8cca8723c */ /* 0x050ff000000418a8 */
[C---:B------:R-:W-:Y:S08]  /*b4a0*/  HMMA.16816.F32.BF16 R164, R204.reuse, R202, R164 ;  /* 0x000000cacca4723c */ /* 0x040ff000000418a4 */
[C---:B------:R-:W-:Y:S08]  /*b4b0*/  HMMA.16816.F32.BF16 R32, R204.reuse, R184, R32 ;  /* 0x000000b8cc20723c */ /* 0x040ff00000041820 */
[C---:B------:R-:W-:Y:S01]  /*b4c0*/  HMMA.16816.F32.BF16 R28, R204.reuse, R186, R28 ;  /* 0x000000bacc1c723c */ /* 0x040fe2000004181c */
[----:B------:R-:W-:Y:S07]  /*b4d0*/  LDSM.16.M88.4 R184, [R215+0xc000] ;  /* 0x00c00000d7b8783b */ /* 0x000fee0000000200 */
[C---:B------:R-:W-:Y:S01]  /*b4e0*/  HMMA.16816.F32.BF16 R180, R204.reuse, R20, R24 ;  /* 0x00000014ccb4723c */ /* 0x040fe20000041818 */
[----:B------:R-:W3:Y:S07]  /*b4f0*/  LDSM.16.M88.4 R24, [R214+0xc000] ;  /* 0x00c00000d618783b */ /* 0x000eee0000000200 */
[----:B------:R-:W-:Y:S01]  /*b500*/  HMMA.16816.F32.BF16 R176, R204, R22, R176 ;  /* 0x00000016ccb0723c */ /* 0x000fe200000418b0 */
[----:B------:R-:W4:Y:S07]  /*b510*/  LDSM.16.M88.4 R20, [R213+0x17000] ;  /* 0x01700000d514783b */ /* 0x000f2e0000000200 */
[C---:B-1----:R-:W-:Y:S01]  /*b520*/  HMMA.16816.F32.BF16 R188, R12.reuse, R8, R168 ;  /* 0x000000080cbc723c */ /* 0x042fe200000418a8 */
[----:B------:R-:W-:Y:S07]  /*b530*/  LDSM.16.M88.4 R168, [R3+0x16000] ;  /* 0x0160000003a8783b */ /* 0x000fee0000000200 */
[C---:B------:R-:W-:Y:S01]  /*b540*/  HMMA.16816.F32.BF16 R164, R12.reuse, R10, R164 ;  /* 0x0000000a0ca4723c */ /* 0x040fe200000418a4 */
[----:B------:R-:W1:Y:S07]  /*b550*/  LDSM.16.M88.4 R8, [R212+0x16800] ;  /* 0x01680000d408783b */ /* 0x000e6e0000000200 */
[C---:B--2---:R-:W-:Y:S08]  /*b560*/  HMMA.16816.F32.BF16 R32, R12.reuse, R4, R32 ;  /* 0x000000040c20723c */ /* 0x044ff00000041820 */
[----:B------:R-:W-:Y:S01]  /*b570*/  HMMA.16816.F32.BF16 R28, R12, R6, R28 ;  /* 0x000000060c1c723c */ /* 0x000fe2000004181c */
[----:B------:R-:W2:Y:S07]  /*b580*/  LDSM.16.M88.4 R4, [R212+0x17000] ;  /* 0x01700000d404783b */ /* 0x000eae0000000200 */
[C---:B------:R-:W-:Y:S08]  /*b590*/  HMMA.16816.F32.BF16 R196, R204.reuse, R172, R196 ;  /* 0x000000acccc4723c */ /* 0x040ff000000418c4 */
[----:B------:R-:W-:Y:S01]  /*b5a0*/  HMMA.16816.F32.BF16 R192, R204, R174, R192 ;  /* 0x000000aeccc0723c */ /* 0x000fe200000418c0 */
[----:B------:R-:W5:Y:S07]  /*b5b0*/  LDSM.16.M88.4 R172, [R213+0x17800] ;  /* 0x01780000d5ac783b */ /* 0x000f6e0000000200 */
[----:B---3--:R-:W-:Y:S08]  /*b5c0*/  HMMA.16816.F32.BF16 R188, R24, R16, R188 ;  /* 0x0000001018bc723c */ /* 0x008ff000000418bc */
[C---:B----4-:R-:W-:Y:S08]  /*b5d0*/  HMMA.16816.F32.BF16 R180, R12.reuse, R20, R180 ;  /* 0x000000140cb4723c */ /* 0x050ff000000418b4 */
[----:B------:R-:W-:Y:S01]  /*b5e0*/  HMMA.16816.F32.BF16 R176, R12, R22, R176 ;  /* 0x000000160cb0723c */ /* 0x000fe200000418b0 */
[----:B------:R-:W-:Y:S07]  /*b5f0*/  LDSM.16.M88.4 R20, [R3+0x16800] ;  /* 0x016800000314783b */ /* 0x000fee0000000200 */
[C---:B------:R-:W-:Y:S01]  /*b600*/  HMMA.16816.F32.BF16 R164, R24.reuse, R18, R164 ;  /* 0x0000001218a4723c */ /* 0x040fe200000418a4 */
[----:B------:R-:W3:Y:S07]  /*b610*/  LDSM.16.M88.4 R16, [R212+0x17800] ;  /* 0x01780000d410783b */ /* 0x000eee0000000200 */
[C---:B-1----:R-:W-:Y:S08]  /*b620*/  HMMA.16816.F32.BF16 R32, R24.reuse, R8, R32 ;  /* 0x000000081820723c */ /* 0x042ff00000041820 */
[C---:B------:R-:W-:Y:S01]  /*b630*/  HMMA.16816.F32.BF16 R28, R24.reuse, R10, R28 ;  /* 0x0000000a181c723c */ /* 0x040fe2000004181c */
[----:B------:R-:W1:Y:S07]  /*b640*/  LDSM.16.M88.4 R8, [R3+0x17000] ;  /* 0x017000000308783b */ /* 0x000e6e0000000200 */
[C---:B--2---:R-:W-:Y:S08]  /*b650*/  HMMA.16816.F32.BF16 R180, R24.reuse, R4, R180 ;  /* 0x0000000418b4723c */ /* 0x044ff000000418b4 */
[----:B------:R-:W-:Y:S01]  /*b660*/  HMMA.16816.F32.BF16 R176, R24, R6, R176 ;  /* 0x0000000618b0723c */ /* 0x000fe200000418b0 */
[----:B------:R2:W4:Y:S01]  /*b670*/  LDSM.16.M88.4 R4, [R3+0x17800] ;  /* 0x017800000304783b */ /* 0x0005220000000200 */
[----:B------:R-:W-:-:S06]  /*b680*/  DEPBAR.LE SB0, 0x0 ;  /* 0x000080000000791a */ /* 0x000fcc0000000000 */
[C---:B-----5:R-:W-:Y:S08]  /*b690*/  HMMA.16816.F32.BF16 R196, R12.reuse, R172, R196 ;  /* 0x000000ac0cc4723c */ /* 0x060ff000000418c4 */
[----:B------:R-:W-:Y:S08]  /*b6a0*/  HMMA.16816.F32.BF16 R192, R12, R174, R192 ;  /* 0x000000ae0cc0723c */ /* 0x000ff000000418c0 */
[----:B------:R-:W-:Y:S01]  /*b6b0*/  HMMA.16816.F32.BF16 R188, R184, R168, R188 ;  /* 0x000000a8b8bc723c */ /* 0x000fe200000418bc */
[----:B--2---:R-:W-:-:S07]  /*b6c0*/  IADD3 R3, PT, PT, R233, 0x8, RZ ;  /* 0x00000008e9037810 */ /* 0x004fce0007ffe0ff */
[----:B---3--:R-:W-:Y:S08]  /*b6d0*/  HMMA.16816.F32.BF16 R196, R24, R16, R196 ;  /* 0x0000001018c4723c */ /* 0x008ff000000418c4 */
[----:B------:R-:W-:Y:S03]  /*b6e0*/  HMMA.16816.F32.BF16 R164, R184, R170, R164 ;  /* 0x000000aab8a4723c */ /* 0x000fe600000418a4 */
[----:B------:R-:W-:Y:S01]  /*b6f0*/  FMUL.FTZ R0, R188, UR4 ;  /* 0x00000004bc007c20 */ /* 0x000fe20008410000 */
[----:B------:R-:W-:Y:S01]  /*b700*/  FMUL.FTZ R12, R189, UR4 ;  /* 0x00000004bd0c7c20 */ /* 0x000fe20008410000 */
[----:B------:R-:W-:Y:S01]  /*b710*/  FMUL.FTZ R13, R190, UR4 ;  /* 0x00000004be0d7c20 */ /* 0x000fe20008410000 */
[----:B------:R-:W-:-:S02]  /*b720*/  FMUL.FTZ R14, R191, UR4 ;  /* 0x00000004bf0e7c20 */ /* 0x000fc40008410000 */
[----:B------:R-:W-:Y:S01]  /*b730*/  HMMA.16816.F32.BF16 R32, R184, R20, R32 ;  /* 0x00000014b820723c */ /* 0x000fe20000041820 */
[----:B------:R-:W2:Y:S07]  /*b740*/  MUFU.TANH R0, R0 ;  /* 0x0000000000007308 */ /* 0x000eae0000002400 */
[----:B------:R-:W-:Y:S01]  /*b750*/  HMMA.16816.F32.BF16 R192, R24, R18, R192 ;  /* 0x0000001218c0723c */ /* 0x000fe200000418c0 */
[----:B------:R-:W3:Y:S02]  /*b760*/  MUFU.TANH R12, R12 ;  /* 0x0000000c000c7308 */ /* 0x000ee40000002400 */
[----:B------:R-:W-:Y:S01]  /*b770*/  FMUL.FTZ R15, R164, UR4 ;  /* 0x00000004a40f7c20 */ /* 0x000fe20008410000 */
[----:B------:R-:W-:Y:S01]  /*b780*/  FMUL.FTZ R16, R165, UR4 ;  /* 0x00000004a5107c20 */ /* 0x000fe20008410000 */
[----:B------:R-:W-:Y:S01]  /*b790*/  FMUL.FTZ R17, R166, UR4 ;  /* 0x00000004a6117c20 */ /* 0x000fe20008410000 */
[----:B------:R-:W-:-:S02]  /*b7a0*/  FMUL.FTZ R18, R167, UR4 ;  /* 0x00000004a7127c20 */ /* 0x000fc40008410000 */
[----:B-1----:R-:W-:Y:S01]  /*b7b0*/  HMMA.16816.F32.BF16 R180, R184, R8, R180 ;  /* 0x00000008b8b4723c */ /* 0x002fe200000418b4 */
[----:B------:R-:W1:Y:S02]  /*b7c0*/  MUFU.TANH R13, R13 ;  /* 0x0000000d000d7308 */ /* 0x000e640000002400 */
[----:B------:R-:W-:Y:S01]  /*b7d0*/  FMUL.FTZ R8, R32, UR4 ;  /* 0x0000000420087c20 */ /* 0x000fe20008410000 */
[----:B------:R-:W-:Y:S01]  /*b7e0*/  FMUL.FTZ R20, R34, UR4 ;  /* 0x0000000422147c20 */ /* 0x000fe20008410000 */
[----:B------:R-:W-:-:S03]  /*b7f0*/  FMUL.FTZ R33, R33, UR4 ;  /* 0x0000000421217c20 */ /* 0x000fc60008410000 */
[----:B----4-:R-:W-:Y:S01]  /*b800*/  HMMA.16816.F32.BF16 R196, R184, R4, R196 ;  /* 0x00000004b8c4723c */ /* 0x010fe200000418c4 */
[----:B------:R-:W-:Y:S01]  /*b810*/  FMUL.FTZ R4, R35, UR4 ;  /* 0x0000000423047c20 */ /* 0x000fe20008410000 */
[----:B------:R-:W4:Y:S01]  /*b820*/  MUFU.TANH R14, R14 ;  /* 0x0000000e000e7308 */ /* 0x000f220000002400 */
[----:B------:R-:W-:-:S05]  /*b830*/  VIADD R5, R209, 0xffffff40 ;  /* 0xffffff40d1057836 */ /* 0x000fca0000000000 */
[C---:B------:R-:W-:Y:S01]  /*b840*/  HMMA.16816.F32.BF16 R28, R184.reuse, R22, R28 ;  /* 0x00000016b81c723c */ /* 0x040fe2000004181c */
[----:B------:R-:W-:Y:S01]  /*b850*/  ISETP.GE.AND P4, PT, R5, R232, PT ;  /* 0x000000e80500720c */ /* 0x000fe20003f86270 */
[----:B------:R-:W1:Y:S01]  /*b860*/  MUFU.TANH R15, R15 ;  /* 0x0000000f000f7308 */ /* 0x000e620000002400 */
[-C--:B------:R-:W-:Y:S02]  /*b870*/  ISETP.GT.AND P6, PT, R233, R5.reuse, PT ;  /* 0x00000005e900720c */ /* 0x080fe40003fc4270 */
[----:B------:R-:W-:Y:S02]  /*b880*/  ISETP.GT.AND P5, PT, R3, R5, PT ;  /* 0x000000050300720c */ /* 0x000fe40003fa4270 */
[----:B------:R-:W-:Y:S01]  /*b890*/  P2R R9, PR, RZ, 0x10 ;  /* 0x00000010ff097803 */ /* 0x000fe20000000000 */
[C---:B------:R-:W-:Y:S02]  /*b8a0*/  HMMA.16816.F32.BF16 R176, R184.reuse, R10, R176 ;  /* 0x0000000ab8b0723c */ /* 0x040fe400000418b0 */
[----:B------:R-:W1:Y:S06]  /*b8b0*/  MUFU.TANH R16, R16 ;  /* 0x0000001000107308 */ /* 0x000e6c0000002400 */
[----:B------:R-:W-:Y:S01]  /*b8c0*/  HMMA.16816.F32.BF16 R192, R184, R6, R192 ;  /* 0x00000006b8c0723c */ /* 0x000fe200000418c0 */
[----:B------:R-:W-:Y:S01]  /*b8d0*/  IADD3 R7, PT, PT, R209, -0xbf, RZ ;  /* 0xffffff41d1077810 */ /* 0x000fe20007ffe0ff */
[----:B------:R-:W1:Y:S08]  /*b8e0*/  MUFU.TANH R17, R17 ;  /* 0x0000001100117308 */ /* 0x000e700000002400 */
[----:B------:R-:W1:Y:S08]  /*b8f0*/  MUFU.TANH R18, R18 ;  /* 0x0000001200127308 */ /* 0x000e700000002400 */
[----:B------:R-:W1:Y:S08]  /*b900*/  MUFU.TANH R8, R8 ;  /* 0x0000000800087308 */ /* 0x000e700000002400 */
[----:B------:R1:W1:Y:S08]  /*b910*/  MUFU.TANH R10, R33 ;  /* 0x00000021000a7308 */ /* 0x0002700000002400 */
[----:B------:R-:W1:Y:S08]  /*b920*/  MUFU.TANH R20, R20 ;  /* 0x0000001400147308 */ /* 0x000e700000002400 */
[----:B------:R-:W1:Y:S01]  /*b930*/  MUFU.TANH R4, R4 ;  /* 0x0000000400047308 */ /* 0x000e620000002400 */
[----:B------:R-:W-:Y:S06]  /*b940*/  BAR.SYNC.DEFER_BLOCKING 0x0 ;  /* 0x0000000000007b1d */ /* 0x000fec0000010000 */
[----:B--234-:R-:W-:Y:S05]  /*b950*/  BRA.U !UP0, `(.L_x_2203) ;  /* 0x0000000108e47547 */ /* 0x01cfea000b800000 */
        /* <DEDUP_REMOVED lines=57> */
.L_x_2203:
[-C--:B------:R-:W-:Y:S01]  /*bcf0*/  ISETP.GT.AND P2, PT, R233, R7.reuse, PT ;  /* 0x00000007e900720c */ /* 0x080fe20003f44270 */
[----:B------:R-:W-:Y:S01]  /*bd00*/  FMUL.FTZ R6, R28, UR4 ;  /* 0x000000041c067c20 */ /* 0x000fe20008410000 */
[C---:B------:R-:W-:Y:S01]  /*bd10*/  ISETP.GE.AND P3, PT, R7.reuse, R232, PT ;  /* 0x000000e80700720c */ /* 0x040fe20003f66270 */
[----:B------:R-:W-:Y:S01]  /*bd20*/  FMUL.FTZ R21, R30, UR4 ;  /* 0x000000041e157c20 */ /* 0x000fe20008410000 */
[-C--:B------:R-:W-:Y:S01]  /*bd30*/  ISETP.GE.AND P0, PT, R7, R228.reuse, PT ;  /* 0x000000e40700720c */ /* 0x080fe20003f06270 */
[----:B------:R-:W-:Y:S01]  /*bd40*/  FMUL.FTZ R31, R31, UR4 ;  /* 0x000000041f1f7c20 */ /* 0x000fe20008410000 */
[----:B------:R-:W-:Y:S01]  /*bd50*/  FSEL R0, R0, -INF , !P6 ;  /* 0xff80000000007808 */ /* 0x000fe20007000000 */
[----:B------:R-:W3:Y:S01]  /*bd60*/  MUFU.TANH R6, R6 ;  /* 0x0000000600067308 */ /* 0x000ee20000002400 */
[----:B------:R-:W-:Y:S01]  /*bd70*/  ISETP.GT.AND P4, PT, R3, R7, PT ;  /* 0x000000070300720c */ /* 0x000fe20003f84270 */
[----:B------:R-:W-:Y:S01]  /*bd80*/  FMUL.FTZ R29, R29, UR4 ;  /* 0x000000041d1d7c20 */ /* 0x000fe20008410000 */
[----:B------:R-:W-:Y:S01]  /*bd90*/  ISETP.GE.AND P1, PT, R5, R228, PT ;  /* 0x000000e40500720c */ /* 0x000fe20003f26270 */
[----:B------:R-:W-:Y:S01]  /*bda0*/  FMUL.FTZ R181, R181, UR4 ;  /* 0x00000004b5b57c20 */ /* 0x000fe20008410000 */
[----:B------:R-:W-:Y:S01]  /*bdb0*/  ISETP.NE.AND P6, PT, R9, RZ, PT ;  /* 0x000000ff0900720c */ /* 0x000fe20003fc5270 */
[----:B------:R-:W-:Y:S01]  /*bdc0*/  FMUL.FTZ R176, R176, UR4 ;  /* 0x00000004b0b07c20 */ /* 0x000fe20008410000 */
[----:B-1----:R-:W-:Y:S01]  /*bdd0*/  FSEL R7, R13, -INF , !P5 ;  /* 0xff8000000d077808 */ /* 0x002fe20006800000 */
[----:B------:R-:W1:Y:S01]  /*bde0*/  MUFU.TANH R21, R21 ;  /* 0x0000001500157308 */ /* 0x000e620000002400 */
[----:B------:R-:W-:Y:S01]  /*bdf0*/  IADD3 R5, PT, PT, R209, -0xb8, RZ ;  /* 0xffffff48d1057810 */ /* 0x000fe20007ffe0ff */
[----:B------:R-:W-:Y:S01]  /*be00*/  FMUL.FTZ R178, R178, UR4 ;  /* 0x00000004b2b27c20 */ /* 0x000fe20008410000 */
[----:B------:R-:W-:Y:S01]  /*be10*/  FSEL R13, R0, -INF , !P6 ;  /* 0xff800000000d7808 */ /* 0x000fe20007000000 */
[----:B------:R-:W-:Y:S01]  /*be20*/  FMUL.FTZ R177, R177, UR4 ;  /* 0x00000004b1b17c20 */ /* 0x000fe20008410000 */
[----:B------:R-:W-:Y:S01]  /*be30*/  FSEL R7, R7, -INF , !P1 ;  /* 0xff80000007077808 */ /* 0x000fe20004800000 */
[----:B------:R-:W-:Y:S01]  /*be40*/  FMUL.FTZ R179, R179, UR4 ;  /* 0x00000004b3b37c20 */ /* 0x000fe20008410000 */
[----:B------:R-:W-:Y:S01]  /*be50*/  FSEL R12, R12, -INF , !P2 ;  /* 0xff8000000c0c7808 */ /* 0x000fe20005000000 */
[----:B------:R-:W-:Y:S01]  /*be60*/  MUFU.TANH R0, R29 ;  /* 0x0000001d00007308 */ /* 0x000fe20000002400 */
[-C--:B------:R-:W-:Y:S01]  /*be70*/  ISETP.GT.AND P5, PT, R233, R5.reuse, PT ;  /* 0x00000005e900720c */ /* 0x080fe20003fa4270 */
[----:B------:R-:W-:Y:S01]  /*be80*/  FMUL.FTZ R198, R198, UR4 ;  /* 0x00000004c6c67c20 */ /* 0x000fe20008410000 */
[C---:B------:R-:W-:Y:S01]  /*be90*/  ISETP.GE.AND P6, PT, R5.reuse, R232, PT ;  /* 0x000000e80500720c */ /* 0x040fe20003fc6270 */
[----:B------:R-:W-:Y:S01]  /*bea0*/  FMUL.FTZ R196, R196, UR4 ;  /* 0x00000004c4c47c20 */ /* 0x000fe20008410000 */
[----:B------:R-:W-:Y:S01]  /*beb0*/  ISETP.GE.AND P1, PT, R5, R228, PT ;  /* 0x000000e40500720c */ /* 0x000fe20003f26270 */
[----:B------:R-:W-:Y:S01]  /*bec0*/  FMUL.FTZ R197, R197, UR4 ;  /* 0x00000004c5c57c20 */ /* 0x000fe20008410000 */
[----:B------:R-:W-:Y:S01]  /*bed0*/  ISETP.GT.AND P2, PT, R3, R5, PT ;  /* 0x000000050300720c */ /* 0x000fe20003f44270 */
[----:B------:R-:W-:Y:S01]  /*bee0*/  FMUL.FTZ R199, R199, UR4 ;  /* 0x00000004c7c77c20 */ /* 0x000fe20008410000 */
[----:B------:R-:W-:Y:S01]  /*bef0*/  FSEL R5, R14, -INF , !P4 ;  /* 0xff8000000e057808 */ /* 0x000fe20006000000 */
[----:B------:R-:W-:Y:S01]  /*bf00*/  FMUL.FTZ R192, R192, UR4 ;  /* 0x00000004c0c07c20 */ /* 0x000fe20008410000 */
[----:B------:R-:W-:Y:S01]  /*bf10*/  IADD3 R9, PT, PT, R209, -0xb7, RZ ;  /* 0xffffff49d1097810 */ /* 0x000fe20007ffe0ff */
[----:B------:R-:W4:Y:S01]  /*bf20*/  MUFU.TANH R14, R31 ;  /* 0x0000001f000e7308 */ /* 0x000f220000002400 */
        /* <DEDUP_REMOVED lines=8> */
[C---:B------:R-:W-:Y:S01]  /*bfb0*/  ISETP.GE.AND P4, PT, R9.reuse, R232, PT ;  /* 0x000000e80900720c */ /* 0x040fe20003f86270 */
[----:B------:R-:W-:Y:S01]  /*bfc0*/  @UP0 UIADD3 UR21, UPT, UPT, UR21, -0x4, URZ ;  /* 0xfffffffc15150890 */ /* 0x000fe2000fffe0ff */
[----:B------:R-:W-:-:S02]  /*bfd0*/  ISETP.GE.AND P0, PT, R9, R228, PT ;  /* 0x000000e40900720c */ /* 0x000fc40003f06270 */
[----:B------:R-:W-:Y:S02]  /*bfe0*/  ISETP.GT.AND P5, PT, R3, R9, PT ;  /* 0x000000090300720c */ /* 0x000fe40003fa4270 */
[----:B------:R-:W-:Y:S02]  /*bff0*/  FSEL R9, R17, -INF , !P2 ;  /* 0xff80000011097808 */ /* 0x000fe40005000000 */
[----:B------:R-:W-:Y:S02]  /*c000*/  IADD3 R11, PT, PT, R209, -0xb0, RZ ;  /* 0xffffff50d10b7810 */ /* 0x000fe40007ffe0ff */
[----:B------:R-:W-:Y:S02]  /*c010*/  FSEL R15, R15, -INF , !P6 ;  /* 0xff8000000f0f7808 */ /* 0x000fe40007000000 */
[----:B------:R-:W-:Y:S02]  /*c020*/  FSEL R9, R9, -INF , !P1 ;  /* 0xff80000009097808 */ /* 0x000fe40004800000 */
[----:B------:R-:W-:-:S02]  /*c030*/  FSEL R16, R16, -INF , !P3 ;  /* 0xff80000010107808 */ /* 0x000fc40005800000 */
[-C--:B------:R-:W-:Y:S02]  /*c040*/  ISETP.GT.AND P2, PT, R233, R11.reuse, PT ;  /* 0x0000000be900720c */ /* 0x080fe40003f44270 */
[C---:B------:R-:W-:Y:S02]  /*c050*/  ISETP.GE.AND P6, PT, R11.reuse, R232, PT ;  /* 0x000000e80b00720c */ /* 0x040fe40003fc6270 */
[----:B------:R-:W-:Y:S02]  /*c060*/  ISETP.GE.AND P1, PT, R11, R228, PT ;  /* 0x000000e40b00720c */ /* 0x000fe40003f26270 */
[----:B------:R-:W-:Y:S02]  /*c070*/  ISETP.GT.AND P3, PT, R3, R11, PT ;  /* 0x0000000b0300720c */ /* 0x000fe40003f64270 */
[----:B------:R-:W-:Y:S01]  /*c080*/  FSEL R11, R18, -INF , !P5 ;  /* 0xff800000120b7808 */ /* 0x000fe20006800000 */
[----:B------:R-:W-:Y:S01]  /*c090*/  FMUL.FTZ R18, R182, UR4 ;  /* 0x00000004b6127c20 */ /* 0x000fe20008410000 */
[----:B--2---:R-:W-:-:S02]  /*c0a0*/  IADD3 R22, PT, PT, R209, -0xaf, RZ ;  /* 0xffffff51d1167810 */ /* 0x004fc40007ffe0ff */
[----:B------:R-:W-:Y:S02]  /*c0b0*/  FSEL R17, R16, -INF , !P4 ;  /* 0xff80000010117808 */ /* 0x000fe40006000000 */
[----:B------:R-:W-:Y:S01]  /*c0c0*/  FSEL R11, R11, -INF , !P0 ;  /* 0xff8000000b0b7808 */ /* 0x000fe20004000000 */
[----:B------:R-:W2:Y:S01]  /*c0d0*/  MUFU.TANH R18, R18 ;  /* 0x0000001200127308 */ /* 0x000ea20000002400 */
[----:B------:R-:W-:Y:S01]  /*c0e0*/  FSEL R239, R8, -INF , !P2 ;  /* 0xff80000008ef7808 */ /* 0x000fe20005000000 */
[----:B------:R-:W-:Y:S01]  /*c0f0*/  FMUL.FTZ R8, R183, UR4 ;  /* 0x00000004b7087c20 */ /* 0x000fe20008410000 */
[----:B------:R-:W-:Y:S02]  /*c100*/  ISETP.GT.AND P4, PT, R233, R22, PT ;  /* 0x00000016e900720c */ /* 0x000fe40003f84270 */
[C---:B------:R-:W-:Y:S02]  /*c110*/  ISETP.GE.AND P5, PT, R22.reuse, R232, PT ;  /* 0x000000e81600720c */ /* 0x040fe40003fa6270 */
[----:B------:R-:W-:Y:S01]  /*c120*/  ISETP.GE.AND P0, PT, R22, R228, PT ;  /* 0x000000e41600720c */ /* 0x000fe20003f06270 */
[----:B------:R-:W2:Y:S01]  /*c130*/  MUFU.TANH R8, R8 ;  /* 0x0000000800087308 */ /* 0x000ea20000002400 */
[----:B------:R-:W-:-:S02]  /*c140*/  ISETP.GT.AND P2, PT, R3, R22, PT ;  /* 0x000000160300720c */ /* 0x000fc40003f44270 */
[----:B------:R-:W-:Y:S02]  /*c150*/  IADD3 R22, PT, PT, R209, -0xa8, RZ ;  /* 0xffffff58d1167810 */ /* 0x000fe40007ffe0ff */
[----:B------:R-:W-:Y:S02]  /*c160*/  FSEL R20, R20, -INF , !P3 ;  /* 0xff80000014147808 */ /* 0x000fe40005800000 */
[----:B------:R-:W-:Y:S01]  /*c170*/  ISETP.GT.AND P3, PT, R233, R22, PT ;  /* 0x00000016e900720c */ /* 0x000fe20003f64270 */
[----:B------:R-:W2:Y:S01]  /*c180*/  MUFU.TANH R16, R181 ;  /* 0x000000b500107308 */ /* 0x000ea20000002400 */
[----:B------:R-:W-:Y:S02]  /*c190*/  FSEL R231, R10, -INF , !P4 ;  /* 0xff8000000ae77808 */ /* 0x000fe40006000000 */
[----:B------:R-:W-:Y:S02]  /*c1a0*/  FSEL R4, R4, -INF , !P2 ;  /* 0xff80000004047808 */ /* 0x000fe40005000000 */
[----:B------:R-:W-:-:S02]  /*c1b0*/  IADD3 R10, PT, PT, R209, -0xa7, RZ ;  /* 0xffffff59d10a7810 */ /* 0x000fc40007ffe0ff */
[----:B------:R-:W-:Y:S02]  /*c1c0*/  FSEL R231, R231, -INF , !P5 ;  /* 0xff800000e7e77808 */ /* 0x000fe40006800000 */
[----:B------:R-:W-:Y:S02]  /*c1d0*/  FSEL R173, R4, -INF , !P0 ;  /* 0xff80000004ad7808 */ /* 0x000fe40004000000 */
[----:B---3--:R-:W-:Y:S01]  /*c1e0*/  FSEL R6, R6, -INF , !P3 ;  /* 0xff80000006067808 */ /* 0x008fe20005800000 */
[----:B------:R-:W3:Y:S01]  /*c1f0*/  MUFU.TANH R4, R176 ;  /* 0x000000b000047308 */ /* 0x000ee20000002400 */
[----:B------:R-:W-:Y:S02]  /*c200*/  ISETP.GT.AND P4, PT, R3, R22, PT ;  /* 0x000000160300720c */ /* 0x000fe40003f84270 */
[----:B------:R-:W-:Y:S02]  /*c210*/  ISETP.GT.AND P2, PT, R233, R10, PT ;  /* 0x0000000ae900720c */ /* 0x000fe40003f44270 */
[----:B------:R-:W-:-:S02]  /*c220*/  ISETP.GE.AND P5, PT, R10, R232, PT ;  /* 0x000000e80a00720c */ /* 0x000fc40003fa6270 */
[----:B------:R-:W-:Y:S02]  /*c230*/  ISETP.GE.AND P0, PT, R10, R228, PT ;  /* 0x000000e40a00720c */ /* 0x000fe40003f06270 */
[----:B------:R-:W-:Y:S02]  /*c240*/  ISETP.GT.AND P3, PT, R3, R10, PT ;  /* 0x0000000a0300720c */ /* 0x000fe40003f64270 */
[----:B------:R-:W-:Y:S02]  /*c250*/  IADD3 R10, PT, PT, R209, -0xa0, RZ ;  /* 0xffffff60d10a7810 */ /* 0x000fe40007ffe0ff */
[----:B------:R-:W-:Y:S02]  /*c260*/  FSEL R239, R239, -INF , !P6 ;  /* 0xff800000efef7808 */ /* 0x000fe40007000000 */
[----:B------:R-:W-:Y:S02]  /*c270*/  FSEL R175, R20, -INF , !P1 ;  /* 0xff80000014af7808 */ /* 0x000fe40004800000 */
[----:B-1----:R-:W-:-:S02]  /*c280*/  FSEL R21, R21, -INF , !P4 ;  /* 0xff80000015157808 */ /* 0x002fc40006000000 */
[C---:B------:R-:W-:Y:S02]  /*c290*/  ISETP.GE.AND P6, PT, R22.reuse, R232, PT ;  /* 0x000000e81600720c */ /* 0x040fe40003fc6270 */
[----:B------:R-:W-:Y:S02]  /*c2a0*/  ISETP.GE.AND P1, PT, R22, R228, PT ;  /* 0x000000e41600720c */ /* 0x000fe40003f26270 */
[----:B------:R-:W-:Y:S02]  /*c2b0*/  ISETP.GT.AND P4, PT, R233, R10, PT ;  /* 0x0000000ae900720c */ /* 0x000fe40003f84270 */
[----:B------:R-:W-:Y:S02]  /*c2c0*/  IADD3 R20, PT, PT, R209, -0x9f, RZ ;  /* 0xffffff61d1147810 */ /* 0x000fe40007ffe0ff */
[----:B----4-:R-:W-:Y:S02]  /*c2d0*/  FSEL R14, R14, -INF , !P3 ;  /* 0xff8000000e0e7808 */ /* 0x010fe40005800000 */
[----:B------:R-:W-:-:S02]  /*c2e0*/  FSEL R201, R6, -INF , !P6 ;  /* 0xff80000006c97808 */ /* 0x000fc40007000000 */
[----:B------:R-:W-:Y:S01]  /*c2f0*/  FSEL R169, R21, -INF , !P1 ;  /* 0xff80000015a97808 */ /* 0x000fe20004800000 */
[----:B------:R1:W-:Y:S01]  /*c300*/  MUFU.TANH R6, R177 ;  /* 0x000000b100067308 */ /* 0x0003e20000002400 */
[----:B------:R-:W-:Y:S02]  /*c310*/  FSEL R0, R0, -INF , !P2 ;  /* 0xff80000000007808 */ /* 0x000fe40005000000 */
[----:B-----5:R-:W-:Y:S02]  /*c320*/  FSEL R12, R12, -INF , !P4 ;  /* 0xff8000000c0c7808 */ /* 0x020fe40006000000 */
[C---:B------:R-:W-:Y:S02]  /*c330*/  ISETP.GE.AND P6, PT, R10.reuse, R232, PT ;  /* 0x000000e80a00720c */ /* 0x040fe40003fc6270 */
[----:B------:R-:W-:Y:S02]  /*c340*/  ISETP.GE.AND P1, PT, R10, R228, PT ;  /* 0x000000e40a00720c */ /* 0x000fe40003f26270 */
[----:B------:R-:W-:-:S02]  /*c350*/  ISETP.GT.AND P2, PT, R3, R10, PT ;  /* 0x0000000a0300720c */ /* 0x000fc40003f44270 */
[----:B------:R-:W-:Y:S01]  /*c360*/  FSEL R171, R14, -INF , !P0 ;  /* 0xff8000000eab7808 */ /* 0x000fe20004000000 */
[----:B------:R-:W4:Y:S01]  /*c370*/  MUFU.TANH R10, R178 ;  /* 0x000000b2000a7308 */ /* 0x000f220000002400 */
[-C--:B------:R-:W-:Y:S02]  /*c380*/  ISETP.GT.AND P4, PT, R3, R20.reuse, PT ;  /* 0x000000140300720c */ /* 0x080fe40003f84270 */
[----:B------:R-:W-:Y:S02]  /*c390*/  IADD3 R14, PT, PT, R209, -0x98, RZ ;  /* 0xffffff68d10e7810 */ /* 0x000fe40007ffe0ff */
[----:B--2---:R-:W-:Y:S02]  /*c3a0*/  FSEL R18, R18, -INF , !P2 ;  /* 0xff80000012127808 */ /* 0x004fe40005000000 */
[----:B------:R-:W-:Y:S02]  /*c3b0*/  FSEL R8, R8, -INF , !P4 ;  /* 0xff80000008087808 */ /* 0x000fe40006000000 */
[----:B------:R-:W-:-:S02]  /*c3c0*/  ISETP.GT.AND P3, PT, R233, R20, PT ;  /* 0x00000014e900720c */ /* 0x000fc40003f64270 */
[----:B------:R-:W-:Y:S02]  /*c3d0*/  ISETP.GE.AND P0, PT, R20, R228, PT ;  /* 0x000000e41400720c */ /* 0x000fe40003f06270 */
[----:B------:R-:W-:Y:S02]  /*c3e0*/  ISETP.GT.AND P2, PT, R233, R14, PT ;  /* 0x0000000ee900720c */ /* 0x000fe40003f44270 */
[----:B-1----:R-:W-:Y:S02]  /*c3f0*/  FSEL R177, R0, -INF , !P5 ;  /* 0xff80000000b17808 */ /* 0x002fe40006800000 */
[----:B------:R-:W-:Y:S01]  /*c400*/  FSEL R227, R12, -INF , !P6 ;  /* 0xff8000000ce37808 */ /* 0x000fe20007000000 */
[----:B------:R-:W1:Y:S01]  /*c410*/  MUFU.TANH R0, R179 ;  /* 0x000000b300007308 */ /* 0x000e620000002400 */
[----:B------:R-:W-:Y:S02]  /*c420*/  FSEL R187, R18, -INF , !P1 ;  /* 0xff80000012bb7808 */ /* 0x000fe40004800000 */
[----:B------:R-:W-:-:S02]  /*c430*/  FSEL R229, R16, -INF , !P3 ;  /* 0xff80000010e57808 */ /* 0x000fc40005800000 */
[----:B------:R-:W-:Y:S02]  /*c440*/  FSEL R181, R8, -INF , !P0 ;  /* 0xff80000008b57808 */ /* 0x000fe40004000000 */
[----:B---3--:R-:W-:Y:S01]  /*c450*/  FSEL R4, R4, -INF , !P2 ;  /* 0xff80000004047808 */ /* 0x008fe20005000000 */
[----:B------:R-:W2:Y:S01]  /*c460*/  MUFU.TANH R8, R198 ;  /* 0x000000c600087308 */ /* 0x000ea20000002400 */
[C---:B------:R-:W-:Y:S02]  /*c470*/  ISETP.GE.AND P6, PT, R14.reuse, R232, PT ;  /* 0x000000e80e00720c */ /* 0x040fe40003fc6270 */
[----:B------:R-:W-:Y:S02]  /*c480*/  ISETP.GE.AND P1, PT, R14, R228, PT ;  /* 0x000000e40e00720c */ /* 0x000fe40003f26270 */
[----:B------:R-:W-:Y:S02]  /*c490*/  ISETP.GT.AND P3, PT, R3, R14, PT ;  /* 0x0000000e0300720c */ /* 0x000fe40003f64270 */
[----:B------:R-:W-:Y:S01]  /*c4a0*/  IADD3 R16, PT, PT, R209, -0x97, RZ ;  /* 0xffffff69d1107810 */ /* 0x000fe20007ffe0ff */
[----:B------:R-:W3:Y:S01]  /*c4b0*/  MUFU.TANH R12, R196 ;  /* 0x000000c4000c7308 */ /* 0x000ee20000002400 */
[----:B------:R-:W-:-:S02]  /*c4c0*/  FSEL R225, R4, -INF , !P6 ;  /* 0xff80000004e17808 */ /* 0x000fc40007000000 */
[----:B------:R-:W-:Y:S02]  /*c4d0*/  ISETP.GE.AND P5, PT, R20, R232, PT ;  /* 0x000000e81400720c */ /* 0x000fe40003fa6270 */
[----:B------:R-:W-:Y:S02]  /*c4e0*/  ISETP.GT.AND P4, PT, R233, R16, PT ;  /* 0x00000010e900720c */ /* 0x000fe40003f84270 */
[----:B------:R-:W-:Y:S01]  /*c4f0*/  FSEL R229, R229, -INF , !P5 ;  /* 0xff800000e5e57808 */ /* 0x000fe20006800000 */
[----:B------:R-:W5:Y:S01]  /*c500*/  MUFU.TANH R14, R197 ;  /* 0x000000c5000e7308 */ /* 0x000f620000002400 */
[----:B----4-:R-:W-:Y:S02]  /*c510*/  FSEL R10, R10, -INF , !P3 ;  /* 0xff8000000a0a7808 */ /* 0x010fe40005800000 */
[C---:B------:R-:W-:Y:S02]  /*c520*/  ISETP.GE.AND P5, PT, R16.reuse, R232, PT ;  /* 0x000000e81000720c */ /* 0x040fe40003fa6270 */
[----:B------:R-:W-:-:S02]  /*c530*/  ISETP.GE.AND P0, PT, R16, R228, PT ;  /* 0x000000e41000720c */ /* 0x000fc40003f06270 */
[----:B------:R-:W-:Y:S01]  /*c540*/  ISETP.GT.AND P2, PT, R3, R16, PT ;  /* 0x000000100300720c */ /* 0x000fe20003f44270 */
[----:B------:R-:W4:Y:S01]  /*c550*/  MUFU.TANH R4, R199 ;  /* 0x000000c700047308 */ /* 0x000f220000002400 */
[C---:B------:R-:W-:Y:S02]  /*c560*/  IADD3 R18, PT, PT, R209.reuse, -0x90, RZ ;  /* 0xffffff70d1127810 */ /* 0x040fe40007ffe0ff */
[----:B------:R-:W-:Y:S02]  /*c570*/  FSEL R223, R6, -INF , !P4 ;  /* 0xff80000006df7808 */ /* 0x000fe40006000000 */
[----:B------:R-:W-:Y:S02]  /*c580*/  IADD3 R16, PT, PT, R209, -0x8f, RZ ;  /* 0xffffff71d1107810 */ /* 0x000fe40007ffe0ff */
[----:B------:R-:W-:Y:S01]  /*c590*/  FSEL R183, R10, -INF , !P1 ;  /* 0xff8000000ab77808 */ /* 0x000fe20004800000 */
[----:B------:R-:W4:Y:S01]  /*c5a0*/  MUFU.TANH R6, R192 ;  /* 0x000000c000067308 */ /* 0x000f220000002400 */
[-C--:B------:R-:W-:Y:S01]  /*c5b0*/  ISETP.GT.AND P1, PT, R3, R18.reuse, PT ;  /* 0x000000120300720c */ /* 0x080fe20003f24270 */
[----:B------:R-:W-:Y:S01]  /*c5c0*/  FMUL.FTZ R10, R194, UR4 ;  /* 0x00000004c20a7c20 */ /* 0x000fe20008410000 */
[----:B------:R-:W-:Y:S01]  /*c5d0*/  FSEL R223, R223, -INF , !P5 ;  /* 0xff800000dfdf7808 */ /* 0x000fe20006800000 */
[----:B------:R-:W4:Y:S01]  /*c5e0*/  LDCU UR4, c[0x0][0x45c] ;  /* 0x00008b80ff0477ac */ /* 0x000f220008000800 */
[----:B------:R-:W-:-:S02]  /*c5f0*/  ISETP.GT.AND P6, PT, R233, R18, PT ;  /* 0x00000012e900720c */ /* 0x000fc40003fc4270 */
[----:B------:R-:W-:Y:S01]  /*c600*/  ISETP.GT.AND P5, PT, R233, R16, PT ;  /* 0x00000010e900720c */ /* 0x000fe20003fa4270 */
[----:B------:R-:W4:Y:S01]  /*c610*/  MUFU.TANH R10, R10 ;  /* 0x0000000a000a7308 */ /* 0x000f220000002400 */
[----:B-1----:R-:W-:Y:S02]  /*c620*/  FSEL R0, R0, -INF , !P2 ;  /* 0xff80000000007808 */ /* 0x002fe40005000000 */
[----:B--2---:R-:W-:Y:S02]  /*c630*/  FSEL R8, R8, -INF , !P1 ;  /* 0xff80000008087808 */ /* 0x004fe40004800000 */
[-C--:B------:R-:W-:Y:S02]  /*c640*/  ISETP.GE.AND P3, PT, R18, R232.reuse, PT ;  /* 0x000000e81200720c */ /* 0x080fe40003f66270 */
[----:B------:R-:W-:Y:S02]  /*c650*/  ISETP.GE.AND P2, PT, R16, R232, PT ;  /* 0x000000e81000720c */ /* 0x000fe40003f46270 */
[----:B---3--:R-:W-:-:S02]  /*c660*/  FSEL R215, R12, -INF , !P6 ;  /* 0xff8000000cd77808 */ /* 0x008fc40007000000 */
[----:B------:R-:W-:Y:S02]  /*c670*/  ISETP.GT.AND P1, PT, R3, R16, PT ;  /* 0x000000100300720c */ /* 0x000fe40003f24270 */
[----:B-----5:R-:W-:Y:S02]  /*c680*/  FSEL R213, R14, -INF , !P5 ;  /* 0xff8000000ed57808 */ /* 0x020fe40006800000 */
[----:B------:R-:W-:Y:S01]  /*c690*/  ISETP.GE.AND P6, PT, R16, R228, PT ;  /* 0x000000e41000720c */ /* 0x000fe20003fc6270 */
[----:B------:R-:W1:Y:S01]  /*c6a0*/  MUFU.TANH R14, R193 ;  /* 0x000000c1000e7308 */ /* 0x000e620000002400 */
[----:B------:R-:W-:Y:S02]  /*c6b0*/  IADD3 R12, PT, PT, R209, -0x88, RZ ;  /* 0xffffff78d10c7810 */ /* 0x000fe40007ffe0ff */
[----:B------:R-:W-:Y:S02]  /*c6c0*/  FMNMX3.FTZ R16, R208, R13, R19, !PT ;  /* 0x0000000dd0107276 */ /* 0x000fe40007810013 */
[----:B------:R-:W-:-:S02]  /*c6d0*/  FSEL R215, R215, -INF , !P3 ;  /* 0xff800000d7d77808 */ /* 0x000fc40005800000 */
[----:B------:R-:W-:Y:S02]  /*c6e0*/  FSEL R213, R213, -INF , !P2 ;  /* 0xff800000d5d57808 */ /* 0x000fe40005000000 */
[----:B----4-:R-:W-:Y:S02]  /*c6f0*/  FSEL R4, R4, -INF , !P1 ;  /* 0xff80000004047808 */ /* 0x010fe40004800000 */
[----:B------:R-:W-:Y:S02]  /*c700*/  ISETP.GT.AND P3, PT, R233, R12, PT ;  /* 0x0000000ce900720c */ /* 0x000fe40003f64270 */
[C---:B------:R-:W-:Y:S02]  /*c710*/  ISETP.GE.AND P5, PT, R12.reuse, R232, PT ;  /* 0x000000e80c00720c */ /* 0x040fe40003fa6270 */
[----:B------:R-:W-:Y:S02]  /*c720*/  ISETP.GE.AND P2, PT, R12, R228, PT ;  /* 0x000000e40c00720c */ /* 0x000fe40003f46270 */
[----:B------:R-:W-:-:S02]  /*c730*/  ISETP.GT.AND P1, PT, R3, R12, PT ;  /* 0x0000000c0300720c */ /* 0x000fc40003f24270 */
[----:B------:R-:W-:Y:S02]  /*c740*/  FMNMX3.FTZ R12, R16, R15, R17, !PT ;  /* 0x0000000f100c7276 */ /* 0x000fe40007810011 */
[----:B------:R-:W-:Y:S02]  /*c750*/  FSEL R211, R6, -INF , !P3 ;  /* 0xff80000006d37808 */ /* 0x000fe40005800000 */
[----:B------:R-:W-:Y:S01]  /*c760*/  FMNMX3.FTZ R16, R12, R239, R231, !PT ;  /* 0x000000ef0c107276 */ /* 0x000fe200078100e7 */
[----:B------:R-:W2:Y:S01]  /*c770*/  MUFU.TANH R6, R195 ;  /* 0x000000c300067308 */ /* 0x000ea20000002400 */
[----:B------:R-:W-:Y:S02]  /*c780*/  FMNMX3.FTZ R12, R2, R7, R5, !PT ;  /* 0x00000007020c7276 */ /* 0x000fe40007810005 */
[----:B------:R-:W-:Y:S02]  /*c790*/  IADD3 R209, PT, PT, R209, -0x87, RZ ;  /* 0xffffff79d1d17810 */ /* 0x000fe40007ffe0ff */
[----:B------:R-:W-:-:S02]  /*c7a0*/  FMNMX3.FTZ R12, R12, R9, R11, !PT ;  /* 0x000000090c0c7276 */ /* 0x000fc4000781000b */
[----:B------:R-:W-:Y:S02]  /*c7b0*/  ISETP.GT.AND P3, PT, R233, R209, PT ;  /* 0x000000d1e900720c */ /* 0x000fe40003f64270 */
[----:B------:R-:W-:Y:S02]  /*c7c0*/  FMNMX3.FTZ R12, R12, R175, R173, !PT ;  /* 0x000000af0c0c7276 */ /* 0x000fe400078100ad */
[----:B------:R-:W-:Y:S02]  /*c7d0*/  FMNMX3.FTZ R16, R16, R201, R177, !PT ;  /* 0x000000c910107276 */ /* 0x000fe400078100b1 */
[----:B------:R-:W-:Y:S02]  /*c7e0*/  FMNMX3.FTZ R12, R12, R169, R171, !PT ;  /* 0x000000a90c0c7276 */ /* 0x000fe400078100ab */
[----:B------:R-:W-:Y:S02]  /*c7f0*/  FSEL R10, R10, -INF , !P1 ;  /* 0xff8000000a0a7808 */ /* 0x000fe40004800000 */
[----:B------:R-:W-:-:S02]  /*c800*/  ISETP.GE.AND P1, PT, R209, R232, PT ;  /* 0x000000e8d100720c */ /* 0x000fc40003f26270 */
[----:B-1----:R-:W-:Y:S02]  /*c810*/  FSEL R14, R14, -INF , !P3 ;  /* 0xff8000000e0e7808 */ /* 0x002fe40005800000 */
[----:B------:R-:W-:Y:S02]  /*c820*/  FMNMX3.FTZ R16, R16, R227, R229, !PT ;  /* 0x000000e310107276 */ /* 0x000fe400078100e5 */
[----:B------:R-:W-:Y:S02]  /*c830*/  ISETP.GE.AND P4, PT, R18, R228, PT ;  /* 0x000000e41200720c */ /* 0x000fe40003f86270 */
[----:B------:R-:W-:Y:S02]  /*c840*/  ISETP.GT.AND P3, PT, R3, R209, PT ;  /* 0x000000d10300720c */ /* 0x000fe40003f64270 */
[----:B------:R-:W-:Y:S02]  /*c850*/  FSEL R185, R0, -INF , !P0 ;  /* 0xff80000000b97808 */ /* 0x000fe40004000000 */
[----:B------:R-:W-:-:S02]  /*c860*/  FMNMX3.FTZ R12, R12, R187, R181, !PT ;  /* 0x000000bb0c0c7276 */ /* 0x000fc400078100b5 */
[----:B------:R-:W-:Y:S02]  /*c870*/  FSEL R210, R14, -INF , !P1 ;  /* 0xff8000000ed27808 */ /* 0x000fe40004800000 */
[----:B------:R-:W-:Y:S02]  /*c880*/  FMNMX3.FTZ R16, R16, R225, R223, !PT ;  /* 0x000000e110107276 */ /* 0x000fe400078100df */
[----:B------:R-:W-:Y:S02]  /*c890*/  ISETP.GE.AND P1, PT, R209, R228, PT ;  /* 0x000000e4d100720c */ /* 0x000fe40003f26270 */
[----:B------:R-:W-:Y:S02]  /*c8a0*/  FSEL R207, R4, -INF , !P6 ;  /* 0xff80000004cf7808 */ /* 0x000fe40007000000 */
[----:B--2---:R-:W-:Y:S02]  /*c8b0*/  FSEL R6, R6, -INF , !P3 ;  /* 0xff80000006067808 */ /* 0x004fe40005800000 */
[----:B------:R-:W-:-:S02]  /*c8c0*/  FSEL R209, R8, -INF , !P4 ;  /* 0xff80000008d17808 */ /* 0x000fc40006000000 */
[----:B------:R-:W-:Y:S02]  /*c8d0*/  FMNMX3.FTZ R4, R12, R183, R185, !PT ;  /* 0x000000b70c047276 */ /* 0x000fe400078100b9 */
[----:B------:R-:W-:Y:S02]  /*c8e0*/  FSEL R211, R211, -INF , !P5 ;  /* 0xff800000d3d37808 */ /* 0x000fe40006800000 */
[----:B------:R-:W-:Y:S02]  /*c8f0*/  FMNMX3.FTZ R16, R16, R215, R213, !PT ;  /* 0x000000d710107276 */ /* 0x000fe400078100d5 */
[----:B------:R-:W-:Y:S02]  /*c900*/  FSEL R205, R10, -INF , !P2 ;  /* 0xff8000000acd7808 */ /* 0x000fe40005000000 */
[----:B------:R-:W-:Y:S02]  /*c910*/  FSEL R204, R6, -INF , !P1 ;  /* 0xff80000006cc7808 */ /* 0x000fe40004800000 */
[----:B------:R-:W-:-:S02]  /*c920*/  FMNMX3.FTZ R4, R4, R209, R207, !PT ;  /* 0x000000d104047276 */ /* 0x000fc400078100cf */
[----:B------:R-:W-:Y:S02]  /*c930*/  FMNMX3.FTZ R0, R16, R211, R210, !PT ;  /* 0x000000d310007276 */ /* 0x000fe400078100d2 */
[----:B------:R-:W-:Y:S02]  /*c940*/  FMNMX3.FTZ R23, R4, R205, R204, !PT ;  /* 0x000000cd04177276 */ /* 0x000fe400078100cc */
[C---:B------:R-:W-:Y:S01]  /*c950*/  IADD3 R16, PT, PT, R220.reuse, 0x18000, RZ ;  /* 0x00018000dc107810 */ /* 0x040fe20007ffe0ff */
[----:B------:R-:W1:Y:S01]  /*c960*/  SHFL.BFLY PT, R21, R0, 0x2, 0x1f ;  /* 0x0c401f0000157f89 */ /* 0x000e6200000e0000 */
[----:B------:R-:W-:Y:S02]  /*c970*/  IADD3 R202, PT, PT, R220, 0x18040, RZ ;  /* 0x00018040dcca7810 */ /* 0x000fe40007ffe0ff */
[----:B------:R-:W-:Y:S01]  /*c980*/  MOV R25, 0x20 ;  /* 0x0000002000197802 */ /* 0x000fe20000000f00 */
[----:B------:R-:W2:Y:S01]  /*c990*/  SHFL.BFLY PT, R4, R23, 0x2, 0x1f ;  /* 0x0c401f0017047f89 */ /* 0x000ea200000e0000 */
[----:B-1----:R-:W-:-:S02]  /*c9a0*/  FMNMX.FTZ R21, R0, R21, !PT ;  /* 0x0000001500157209 */ /* 0x002fc40007810000 */
[----:B--2---:R-:W-:-:S03]  /*c9b0*/  FMNMX.FTZ R4, R23, R4, !PT ;  /* 0x0000000417047209 */ /* 0x004fc60007810000 */
[----:B------:R-:W1:Y:S04]  /*c9c0*/  SHFL.BFLY PT, R164, R21, 0x1, 0x1f ;  /* 0x0c201f0015a47f89 */ /* 0x000e6800000e0000 */
[----:B------:R-:W2:Y:S01]  /*c9d0*/  SHFL.BFLY PT, R3, R4, 0x1, 0x1f ;  /* 0x0c201f0004037f89 */ /* 0x000ea200000e0000 */
[----:B-1----:R-:W-:Y:S02]  /*c9e0*/  FMNMX.FTZ R164, R21, R164, !PT ;  /* 0x000000a415a47209 */ /* 0x002fe40007810000 */
[----:B--2---:R-:W-:-:S03]  /*c9f0*/  FMNMX.FTZ R3, R4, R3, !PT ;  /* 0x0000000304037209 */ /* 0x004fc60007810000 */
[C---:B------:R-:W-:Y:S01]  /*ca00*/  FMUL.FTZ R212, R164.reuse, UR4 ;  /* 0x00000004a4d47c20 */ /* 0x040fe20008410000 */
[----:B------:R-:W-:Y:S02]  /*ca10*/  FSETP.NEU.FTZ.AND P1, PT, R164, -INF , PT ;  /* 0xff800000a400780b */ /* 0x000fe40003f3d000 */
[C---:B------:R-:W-:Y:S01]  /*ca20*/  FSETP.NEU.FTZ.AND P0, PT, R3.reuse, -INF , PT ;  /* 0xff8000000300780b */ /* 0x040fe20003f1d000 */
[----:B------:R-:W-:Y:S01]  /*ca30*/  FMUL.FTZ R206, R3, UR4 ;  /* 0x0000000403ce7c20 */ /* 0x000fe20008410000 */
[----:B------:R-:W-:-:S04]  /*ca40*/  FSEL R212, R212, RZ, P1 ;  /* 0x000000ffd4d47208 */ /* 0x000fc80000800000 */
[----:B------:R-:W-:Y:S01]  /*ca50*/  FSEL R206, R206, RZ, P0 ;  /* 0x000000ffcece7208 */ /* 0x000fe20000000000 */
[--C-:B------:R-:W-:Y:S01]  /*ca60*/  FFMA.FTZ R165, R17, UR4, -R212.reuse ;  /* 0x0000000411a57c23 */ /* 0x100fe200080108d4 */
[----:B------:R-:W-:Y:S01]  /*ca70*/  FSEL R17, R164, RZ, P1 ;  /* 0x000000ffa4117208 */ /* 0x000fe20000800000 */
[----:B------:R-:W-:Y:S01]  /*ca80*/  FFMA.FTZ R190, R13, UR4, -R212 ;  /* 0x000000040dbe7c23 */ /* 0x000fe200080108d4 */
[----:B------:R-:W-:Y:S01]  /*ca90*/  R2P PR, R216, 0x6 ;  /* 0x00000006d8007804 */ /* 0x000fe20000000000 */
[----:B------:R-:W-:Y:S01]  /*caa0*/  FFMA.FTZ R189, R5, UR4, -R206 ;  /* 0x0000000405bd7c23 */ /* 0x000fe200080108ce */
[----:B------:R-:W-:Y:S01]  /*cab0*/  FSEL R5, R3, RZ, P0 ;  /* 0x000000ff03057208 */ /* 0x000fe20000000000 */
[----:B------:R-:W-:Y:S01]  /*cac0*/  FADD.FTZ R4, R208, -R17 ;  /* 0x80000011d0047221 */ /* 0x000fe20000010000 */
[--C-:B------:R-:W-:Y:S01]  /*cad0*/  FFMA.FTZ R167, R19, UR4, -R212.reuse ;  /* 0x0000000413a77c23 */ /* 0x100fe200080108d4 */
[----:B------:R-:W-:Y:S01]  /*cae0*/  SEL R25, R25, 0xffffffe0, !P1 ;  /* 0xffffffe019197807 */ /* 0x000fe20004800000 */
[----:B------:R-:W-:Y:S01]  /*caf0*/  FFMA.FTZ R166, R15, UR4, -R212 ;  /* 0x000000040fa67c23 */ /* 0x000fe200080108d4 */
[----:B------:R-:W-:Y:S01]  /*cb00*/  FADD.FTZ R2, R2, -R5 ;  /* 0x8000000502027221 */ /* 0x000fe20000010000 */
[----:B------:R-:W-:Y:S01]  /*cb10*/  FMUL.FTZ R193, R4, UR4 ;  /* 0x0000000404c17c20 */ /* 0x000fe20008410000 */
[----:B------:R-:W-:Y:S01]  /*cb20*/  IADD3 R203, PT, PT, R220, R25, RZ ;  /* 0x00000019dccb7210 */ /* 0x000fe20007ffe0ff */
[--C-:B------:R-:W-:Y:S01]  /*cb30*/  FFMA.FTZ R0, R7, UR4, -R206.reuse ;  /* 0x0000000407007c23 */ /* 0x100fe200080108ce */
[----:B------:R-:W-:Y:S01]  /*cb40*/  FMUL.FTZ R2, R2, UR4 ;  /* 0x0000000402027c20 */ /* 0x000fe20008410000 */
[--C-:B------:R-:W-:Y:S01]  /*cb50*/  FFMA.FTZ R188, R9, UR4, -R206.reuse ;  /* 0x0000000409bc7c23 */ /* 0x100fe200080108ce */
[----:B------:R-:W-:Y:S01]  /*cb60*/  @P2 IADD3 R202, PT, PT, R16, -0x40, RZ ;  /* 0xffffffc010ca2810 */ /* 0x000fe20007ffe0ff */
[----:B------:R-:W1:Y:S01]  /*cb70*/  MUFU.EX2 R193, R193 ;  /* 0x000000c100c17308 */ /* 0x000e620000000800 */
[----:B------:R-:W-:Y:S01]  /*cb80*/  FFMA.FTZ R191, R11, UR4, -R206 ;  /* 0x000000040bbf7c23 */ /* 0x000fe200080108ce */
[----:B------:R-:W-:Y:S01]  /*cb90*/  LDSM.16.MT88.4 R20, [R203+0x18000] ;  /* 0x01800000cb14783b */ /* 0x000fe20000004200 */
[----:B------:R-:W-:Y:S01]  /*cba0*/  IADD3 R194, PT, PT, R25, R202, RZ ;  /* 0x000000ca19c27210 */ /* 0x000fe20007ffe0ff */
[----:B------:R-:W2:Y:S01]  /*cbb0*/  MUFU.EX2 R2, R2 ;  /* 0x0000000200027308 */ /* 0x000ea20000000800 */
[--C-:B------:R-:W-:Y:S01]  /*cbc0*/  FFMA.FTZ R195, R201, UR4, -R212.reuse ;  /* 0x00000004c9c37c23 */ /* 0x100fe200080108d4 */
[----:B------:R-:W3:Y:S01]  /*cbd0*/  LDSM.16.MT88.4 R28, [R202] ;  /* 0x00000000ca1c783b */ /* 0x000ee20000004200 */
[--C-:B------:R-:W-:Y:S01]  /*cbe0*/  FFMA.FTZ R199, R239, UR4, -R212.reuse ;  /* 0x00000004efc77c23 */ /* 0x100fe200080108d4 */
[----:B------:R-:W-:Y:S01]  /*cbf0*/  MUFU.EX2 R190, R190 ;  /* 0x000000be00be7308 */ /* 0x000fe20000000800 */
[--C-:B------:R-:W-:Y:S01]  /*cc00*/  FFMA.FTZ R196, R231, UR4, -R212.reuse ;  /* 0x00000004e7c47c23 */ /* 0x100fe200080108d4 */
[----:B------:R-:W-:Y:S01]  /*cc10*/  LDSM.16.MT88.4 R12, [R220+0x18000] ;  /* 0x01800000dc0c783b */ /* 0x000fe20000004200 */
[----:B------:R-:W-:Y:S01]  /*cc20*/  FFMA.FTZ R192, R177, UR4, -R212 ;  /* 0x00000004b1c07c23 */ /* 0x000fe200080108d4 */
        /* <DEDUP_REMOVED lines=15> */
[----:B------:R-:W4:Y:S01]  /*cd20*/  LDSM.16.MT88.4 R144, [R202+0x2000] ;  /* 0x00200000ca90783b */ /* 0x000f220000004200 */
[----:B------:R-:W5:Y:S01]  /*cd30*/  MUFU.EX2 R189, R189 ;  /* 0x000000bd00bd7308 */ /* 0x000f620000000800 */
        /* <DEDUP_REMOVED lines=13> */
[----:B-----5:R-:W-:Y:S01]  /*ce10*/  F2FP.BF16.F32.PACK_AB R5, R189, R0 ;  /* 0x00000000bd05723e */ /* 0x020fe200000010ff */
        /* <DEDUP_REMOVED lines=125> */
[----:B------:R-:W1:Y:S01]  /*d5f0*/  MUFU.EX2 R198, R198 ;  /* 0x000000c600c67308 */ /* 0x000e620000000800 */
        /* <DEDUP_REMOVED lines=11> */
[----:B------:R-:W4:Y:S01]  /*d6b0*/  MUFU.EX2 R200, R200 ;  /* 0x000000c800c87308 */ /* 0x000f220000000800 */
        /* <DEDUP_REMOVED lines=10> */
[----:B------:R-:W-:Y:S01]  /*d760*/  LDSM.16.MT88.4 R176, [R220+0x1a800] ;  /* 0x01a80000dcb0783b */ /* 0x000fe20000004200 */
[--C-:B------:R-:W-:Y:S01]  /*d770*/  FFMA.FTZ R229, R229, UR4, -R212.reuse ;  /* 0x00000004e5e57c23 */ /* 0x100fe200080108d4 */
[--C-:B------:R-:W-:Y:S01]  /*d780*/  FFMA.FTZ R208, R227, UR4, -R212.reuse ;  /* 0x00000004e3d07c23 */ /* 0x100fe200080108d4 */
[C---:B------:R-:W-:Y:S01]  /*d790*/  HMMA.16816.F32.BF16 R96, R4.reuse, R138, R96 ;  /* 0x0000008a0460723c */ /* 0x040fe20000041860 */
[----:B------:R-:W2:Y:S01]  /*d7a0*/  LDSM.16.MT88.4 R136, [R202+0x6000] ;  /* 0x00600000ca88783b */ /* 0x000ea20000004200 */
[----:B------:R-:W-:Y:S01]  /*d7b0*/  FFMA.FTZ R214, R223, UR4, -R212 ;  /* 0x00000004dfd67c23 */ /* 0x000fe200080108d4 */
[--C-:B------:R-:W-:Y:S01]  /*d7c0*/  FFMA.FTZ R222, R187, UR4, -R206.reuse ;  /* 0x00000004bbde7c23 */ /* 0x100fe200080108ce */
[--C-:B------:R-:W-:Y:S01]  /*d7d0*/  FFMA.FTZ R227, R181, UR4, -R206.reuse ;  /* 0x00000004b5e37c23 */ /* 0x100fe200080108ce */
[----:B------:R-:W-:Y:S01]  /*d7e0*/  LDSM.16.MT88.4 R172, [R203+0x1a800] ;  /* 0x01a80000cbac783b */ /* 0x000fe20000004200 */
[--C-:B------:R-:W-:Y:S01]  /*d7f0*/  FFMA.FTZ R218, R183, UR4, -R206.reuse ;  /* 0x00000004b7da7c23 */ /* 0x100fe200080108ce */
[----:B------:R-:W-:Y:S01]  /*d800*/  MUFU.EX2 R208, R208 ;  /* 0x000000d000d07308 */ /* 0x000fe20000000800 */
[C---:B------:R-:W-:Y:S01]  /*d810*/  HMMA.16816.F32.BF16 R32, R4.reuse, R152, R32 ;  /* 0x000000980420723c */ /* 0x040fe20000041820 */
[----:B------:R-:W-:Y:S01]  /*d820*/  LDSM.16.MT88.4 R168, [R202+0x2800] ;  /* 0x00280000caa8783b */ /* 0x000fe20000004200 */
[----:B------:R-:W-:Y:S01]  /*d830*/  FFMA.FTZ R209, R209, UR4, -R206 ;  /* 0x00000004d1d17c23 */ /* 0x000fe200080108ce */
[----:B------:R-:W-:Y:S01]  /*d840*/  MUFU.EX2 R214, R214 ;  /* 0x000000d600d67308 */ /* 0x000fe20000000800 */
[----:B------:R-:W-:Y:S01]  /*d850*/  FFMA.FTZ R190, R251, R193, R190 ;  /* 0x000000c1fbbe7223 */ /* 0x000fe200000100be */
[----:B------:R-:W-:Y:S01]  /*d860*/  LDSM.16.MT88.4 R160, [R220+0x1c800] ;  /* 0x01c80000dca0783b */ /* 0x000fe20000004200 */
[----:B------:R-:W-:Y:S01]  /*d870*/  FFMA.FTZ R0, R249, R2, R0 ;  /* 0x00000002f9007223 */ /* 0x000fe20000010000 */
[----:B------:R-:W-:Y:S01]  /*d880*/  MUFU.EX2 R222, R222 ;  /* 0x000000de00de7308 */ /* 0x000fe20000000800 */
[C---:B------:R-:W-:Y:S01]  /*d890*/  HMMA.16816.F32.BF16 R132, R4.reuse, R154, R132 ;  /* 0x0000009a0484723c */ /* 0x040fe20000041884 */
[----:B------:R-:W2:Y:S01]  /*d8a0*/  LDSM.16.MT88.4 R152, [R194+0x6000] ;  /* 0x00600000c298783b */ /* 0x000ea20000004200 */
[----:B------:R-:W-:Y:S01]  /*d8b0*/  FADD.FTZ R167, R167, R190 ;  /* 0x000000bea7a77221 */ /* 0x000fe20000010000 */
[----:B------:R-:W-:Y:S01]  /*d8c0*/  MUFU.EX2 R227, R227 ;  /* 0x000000e300e37308 */ /* 0x000fe20000000800 */
[----:B------:R-:W-:Y:S01]  /*d8d0*/  FADD.FTZ R189, R189, R0 ;  /* 0x00000000bdbd7221 */ /* 0x000fe20000010000 */
[----:B------:R-:W-:Y:S01]  /*d8e0*/  LDSM.16.MT88.4 R180, [R194+0x1000] ;  /* 0x00100000c2b4783b */ /* 0x000fe20000004200 */
[----:B------:R-:W-:Y:S01]  /*d8f0*/  FADD.FTZ R166, R166, R167 ;  /* 0x000000a7a6a67221 */ /* 0x000fe20000010000 */
[----:B------:R-:W-:Y:S01]  /*d900*/  MUFU.EX2 R218, R218 ;  /* 0x000000da00da7308 */ /* 0x000fe20000000800 */
[----:B---3--:R-:W-:Y:S01]  /*d910*/  HMMA.16816.F32.BF16 R100, R4, R144, R100 ;  /* 0x000000900464723c */ /* 0x008fe20000041864 */
[----:B------:R-:W-:Y:S01]  /*d920*/  FADD.FTZ R188, R188, R189 ;  /* 0x000000bdbcbc7221 */ /* 0x000fe20000010000 */
[----:B------:R-:W-:-:S03]  /*d930*/  FADD.FTZ R166, R165, R166 ;  /* 0x000000a6a5a67221 */ /* 0x000fc60000010000 */
[----:B------:R-:W-:-:S03]  /*d940*/  FADD.FTZ R191, R191, R188 ;  /* 0x000000bcbfbf7221 */ /* 0x000fc60000010000 */
[----:B------:R-:W-:Y:S01]  /*d950*/  HMMA.16816.F32.BF16 R104, R4, R146, R104 ;  /* 0x000000920468723c */ /* 0x000fe20000041868 */
[----:B------:R-:W3:Y:S01]  /*d960*/  LDSM.16.MT88.4 R144, [R203+0x18800] ;  /* 0x01880000cb90783b */ /* 0x000ee20000004200 */
[----:B-1----:R-:W-:-:S04]  /*d970*/  FADD.FTZ R0, R198, R191 ;  /* 0x000000bfc6007221 */ /* 0x002fc80000010000 */
[C---:B-----5:R-:W-:Y:S02]  /*d980*/  FADD.FTZ R0, R201.reuse, R0 ;  /* 0x00000000c9007221 */ /* 0x060fe40000010000 */
[C---:B----4-:R-:W-:Y:S08]  /*d990*/  HMMA.16816.F32.BF16 R108, R4.reuse, R140, R108 ;  /* 0x0000008c046c723c */ /* 0x050ff0000004186c */
        /* <DEDUP_REMOVED lines=54> */
[----:B----4-:R-:W2:Y:S01]  /*dd00*/  LDSM.16.MT88.4 R136, [R202+0x1000] ;  /* 0x00100000ca88783b */ /* 0x010ea20000004200 */
[----:B------:R-:W4:Y:S01]  /*dd10*/  MUFU.EX2 R229, R229 ;  /* 0x000000e500e57308 */ /* 0x000f220000000800 */
        /* <DEDUP_REMOVED lines=23> */
[----:B----4-:R-:W-:Y:S01]  /*de90*/  F2FP.BF16.F32.PACK_AB R7, R229, R218 ;  /* 0x000000dae507723e */ /* 0x010fe200000010ff */
        /* <DEDUP_REMOVED lines=123> */
.L_x_2201:
[----:B------:R-:W-:-:S12]  /*e650*/  UIADD3 UR21, UPT, UPT, UR14, -0x1, URZ ;  /* 0xffffffff0e157890 */ /* 0x000fd8000fffe0ff */
.L_x_2204:
        /* <DEDUP_REMOVED lines=20> */
[----:B------:R-:W4:Y:S01]  /*e7a0*/  LDCU UR4, c[0x0][0x45c] ;  /* 0x00008b80ff0477ac */ /* 0x000f220008000800 */
        /* <DEDUP_REMOVED lines=11> */
.L_x_2208:
        /* <DEDUP_REMOVED lines=59> */
.L_x_2206:
        /* <DEDUP_REMOVED lines=32> */
[--C-:B------:R-:W-:Y:S03]  /*ee10*/  LOP3.LUT R167, R217, 0x1c0, R214.reuse, 0xf8, !PT ;  /* 0x000001c0d9a77812 */ /* 0x100fe600078ef8d6 */
[----:B------:R-:W-:Y:S01]  /*ee20*/  @P4 STS.128 [R238+0x1a000], RZ ;  /* 0x01a000ffee004388 */ /* 0x000fe20000000c00 */
[----:B------:R-:W-:Y:S02]  /*ee30*/  LOP3.LUT R164, R219, 0x200, R214, 0xf8, !PT ;  /* 0x00000200dba47812 */ /* 0x000fe400078ef8d6 */
[----:B------:R-:W-:Y:S03]  /*ee40*/  LOP3.LUT R3, R221, 0x8, RZ, 0xc0, !PT ;  /* 0x00000008dd037812 */ /* 0x000fe600078ec0ff */
[----:B------:R-:W-:Y:S01]  /*ee50*/  @!PT LDS RZ, [RZ] ;  /* 0x00000000fffff984 */ /* 0x000fe20000000800 */
[----:B------:R-:W-:Y:S01]  /*ee60*/  @!PT LDS RZ, [RZ] ;  /* 0x00000000fffff984 */ /* 0x000fe20000000800 */
[----:B------:R-:W-:Y:S01]  /*ee70*/  @!PT LDS RZ, [RZ] ;  /* 0x00000000fffff984 */ /* 0x000fe20000000800 */
[----:B------:R-:W-:Y:S01]  /*ee80*/  @!P1 LDGSTS.E.BYPASS.LTC128B.128 [R238+0x1c000], desc[UR26][R34.64+0x100] ;  /* 0x1c00010022ee9fae */ /* 0x000fe2000b981a1a */
[----:B------:R-:W-:Y:S05]  /*ee90*/  LOP3.LUT R3, R164, R167, R3, 0xf6, !PT ;  /* 0x000000a7a4037212 */ /* 0x000fea00078ef603 */
[----:B------:R-:W-:Y:S01]  /*eea0*/  @P1 STS.128 [R238+0x1c000], RZ ;  /* 0x01c000ffee001388 */ /* 0x000fe20000000c00 */
[----:B------:R-:W-:Y:S02]  /*eeb0*/  LOP3.LUT R164, R167, 0x8, R216, 0x78, !PT ;  /* 0x00000008a7a47812 */ /* 0x000fe400078e78d8 */
[----:B------:R-:W-:Y:S03]  /*eec0*/  LEA R229, R3, UR5, 0x1 ;  /* 0x0000000503e57c11 */ /* 0x000fe6000f8e08ff */
[----:B------:R-:W-:Y:S01]  /*eed0*/  @!PT LDS RZ, [RZ] ;  /* 0x00000000fffff984 */ /* 0x000fe20000000800 */
[----:B------:R-:W-:Y:S01]  /*eee0*/  @!PT LDS RZ, [RZ] ;  /* 0x00000000fffff984 */ /* 0x000fe20000000800 */
[----:B------:R-:W-:Y:S01]  /*eef0*/  @!PT LDS RZ, [RZ] ;  /* 0x00000000fffff984 */ /* 0x000fe20000000800 */
[----:B------:R-:W-:Y:S01]  /*ef00*/  @!P0 LDGSTS.E.BYPASS.LTC128B.128 [R238+0x1e000], desc[UR26][R34.64+0x180] ;  /* 0x1e00018022ee8fae */ /* 0x000fe2000b981a1a */
[----:B------:R-:W-:Y:S05]  /*ef10*/  IMAD R227, R164, 0x2, R213 ;  /* 0x00000002a4e37824 */ /* 0x000fea00078e02d5 */
[----:B------:R-:W-:Y:S01]  /*ef20*/  @P0 STS.128 [R238+0x1e000], RZ ;  /* 0x01e000ffee000388 */ /* 0x000fe20000000c00 */
[----:B------:R-:W-:Y:S02]  /*ef30*/  IMAD.IADD R226, R229, 0x1, R212 ;  /* 0x00000001e5e27824 */ /* 0x000fe400078e02d4 */
[----:B------:R-:W-:Y:S03]  /*ef40*/  VIADD R223, R227, UR5 ;  /* 0x00000005e3df7c36 */ /* 0x000fe60008000000 */
[----:B------:R-:W-:Y:S01]  /*ef50*/  @!PT LDS RZ, [RZ] ;  /* 0x00000000fffff984 */ /* 0x000fe20000000800 */
[----:B------:R-:W-:Y:S01]  /*ef60*/  @!PT LDS RZ, [RZ] ;  /* 0x00000000fffff984 */ /* 0x000fe20000000800 */
[----:B------:R-:W-:Y:S01]  /*ef70*/  @!PT LDS RZ, [RZ] ;  /* 0x00000000fffff984 */ /* 0x000fe20000000800 */
[----:B------:R-:W-:Y:S01]  /*ef80*/  @!P3 LDGSTS.E.BYPASS.LTC128B.128 [R238+0x19000], desc[UR26][R32.64] ;  /* 0x1900000020eebfae */ /* 0x000fe2000b981a1a */
[----:B------:R-:W-:Y:S02]  /*ef90*/  IMAD.IADD R225, R229, 0x1, R218 ;  /* 0x00000001e5e17824 */ /* 0x000fe400078e02da */
[C---:B------:R-:W-:Y:S03]  /*efa0*/  IMAD.IADD R224, R223.reuse, 0x1, R212 ;  /* 0x00000001dfe07824 */ /* 0x040fe600078e02d4 */
        /* <DEDUP_REMOVED lines=26> */
[----:B------:R-:W1:Y:S01]  /*f150*/  LDSM.16.M88.4 R192, [R224+0x10000] ;  /* 0x01000000e0c0783b */ /* 0x000e620000000200 */
[C---:B--2---:R-:W-:Y:S05]  /*f160*/  HMMA.16816.F32.BF16 R4, R168.reuse, R172, RZ ;  /* 0x000000aca804723c */ /* 0x044fea00000418ff */
[----:B------:R-:W2:Y:S06]  /*f170*/  LDSM.16.M88.4 R196, [R224+0x10800] ;  /* 0x01080000e0c4783b */ /* 0x000eac0000000200 */
[----:B------:R-:W-:Y:S01]  /*f180*/  LDSM.16.M88.4 R164, [R224+0x11800] ;  /* 0x01180000e0a4783b */ /* 0x000fe20000000200 */
[C---:B------:R-:W-:Y:S05]  /*f190*/  HMMA.16816.F32.BF16 R8, R168.reuse, R174, RZ ;  /* 0x000000aea808723c */ /* 0x040fea00000418ff */
[----:B------:R-:W2:Y:S03]  /*f1a0*/  LDSM.16.M88.4 R172, [R224+0x11000] ;  /* 0x01100000e0ac783b */ /* 0x000ea60000000200 */
[C---:B---3--:R-:W-:Y:S03]  /*f1b0*/  HMMA.16816.F32.BF16 R12, R168.reuse, R176, RZ ;  /* 0x000000b0a80c723c */ /* 0x048fe600000418ff */
[----:B------:R-:W-:Y:S05]  /*f1c0*/  LDSM.16.M88.4 R200, [R3+0x10000] ;  /* 0x0100000003c8783b */ /* 0x000fea0000000200 */
[C---:B------:R-:W-:Y:S01]  /*f1d0*/  HMMA.16816.F32.BF16 R16, R168.reuse, R178, RZ ;  /* 0x000000b2a810723c */ /* 0x040fe200000418ff */
[----:B------:R-:W-:Y:S06]  /*f1e0*/  LDSM.16.M88.4 R176, [R223+0x10000] ;  /* 0x01000000dfb0783b */ /* 0x000fec0000000200 */
[----:B------:R-:W-:Y:S01]  /*f1f0*/  LDSM.16.M88.4 R204, [R223+0x12000] ;  /* 0x01200000dfcc783b */ /* 0x000fe20000000200 */
[C---:B----4-:R-:W-:Y:S05]  /*f200*/  HMMA.16816.F32.BF16 R20, R168.reuse, R180, RZ ;  /* 0x000000b4a814723c */ /* 0x050fea00000418ff */
[----:B------:R-:W-:Y:S03]  /*f210*/  LDSM.16.M88.4 R208, [R224+0x14000] ;  /* 0x01400000e0d0783b */ /* 0x000fe60000000200 */
[C---:B------:R-:W-:Y:S03]  /*f220*/  HMMA.16816.F32.BF16 R24, R168.reuse, R182, RZ ;  /* 0x000000b6a818723c */ /* 0x040fe600000418ff */
[----:B------:R-:W-:Y:S05]  /*f230*/  LDSM.16.M88.4 R180, [R223+0x10800] ;  /* 0x01080000dfb4783b */ /* 0x000fea0000000200 */
[C---:B-----5:R-:W-:Y:S08]  /*f240*/  HMMA.16816.F32.BF16 R28, R168.reuse, R184, RZ ;  /* 0x000000b8a81c723c */ /* 0x060ff000000418ff */
[----:B-1----:R-:W-:Y:S01]  /*f250*/  HMMA.16816.F32.BF16 R32, R168, R186, RZ ;  /* 0x000000baa820723c */ /* 0x002fe200000418ff */
[----:B------:R-:W1:Y:S06]  /*f260*/  LDSM.16.M88.4 R168, [R225] ;  /* 0x00000000e1a8783b */ /* 0x000e6c0000000200 */
        /* <DEDUP_REMOVED lines=25> */
[----:B------:R-:W1:Y:S06]  /*f400*/  LDSM.16.M88.4 R168, [R3+0x11800] ;  /* 0x0118000003a8783b */ /* 0x000e6c0000000200 */
[----:B------:R-:W-:Y:S01]  /*f410*/  LDSM.16.M88.4 R192, [R226+0x4000] ;  /* 0x00400000e2c0783b */ /* 0x000fe20000000200 */
        /* <DEDUP_REMOVED lines=182> */
[----:B-1----:R-:W-:Y:S02]  /*ff80*/  FSEL R166, R204, -INF , !P5 ;  /* 0xff800000cca67808 */ /* 0x002fe40006800000 */
        /* <DEDUP_REMOVED lines=27> */
[----:B------:R-:W-:Y:S01]  /*10140*/  ISETP.GE.AND P6, PT, R252, R232, PT ;  /* 0x000000e8fc00720c */ /* 0x000fe20003fc6270 */
[C---:B------:R-:W-:Y:S02]  /*10150*/  VIADD R252, R201.reuse, 0x10 ;  /* 0x00000010c9fc7836 */ /* 0x040fe40000000000 */
[----:B------:R-:W4:Y:S01]  /*10160*/  MUFU.TANH R207, R207 ;  /* 0x000000cf00cf7308 */ /* 0x000f220000002400 */
[----:B------:R-:W-:Y:S01]  /*10170*/  FSEL R14, R250, -INF , !P6 ;  /* 0xff800000fa0e7808 */ /* 0x000fe20007000000 */
[C---:B------:R-:W-:Y:S01]  /*10180*/  VIADD R250, R201.reuse, 0x11 ;  /* 0x00000011c9fa7836 */ /* 0x040fe20000000000 */
[----:B------:R-:W-:Y:S04]  /*10190*/  ISETP.GE.AND P6, PT, R201, R228, PT ;  /* 0x000000e4c900720c */ /* 0x000fe80003fc6270 */
[----:B------:R-:W-:Y:S03]  /*101a0*/  FSEL R13, R166, -INF , !P6 ;  /* 0xff800000a60d7808 */ /* 0x000fe60007000000 */
[----:B------:R5:W-:Y:S01]  /*101b0*/  MUFU.TANH R205, R9 ;  /* 0x0000000900cd7308 */ /* 0x000be20000002400 */
[C---:B------:R-:W-:Y:S01]  /*101c0*/  ISETP.GT.AND P5, PT, R233.reuse, R250, PT ;  /* 0x000000fae900720c */ /* 0x040fe20003fa4270 */
[----:B------:R-:W5:Y:S01]  /*101d0*/  LDSM.16.M88.4 R164, [R3+0x17800] ;  /* 0x0178000003a4783b */ /* 0x000f620000000200 */
[----:B------:R-:W-:Y:S01]  /*101e0*/  ISETP.GT.AND P6, PT, R233, R252, PT ;  /* 0x000000fce900720c */ /* 0x000fe20003fc4270 */
[----:B------:R-:W-:Y:S04]  /*101f0*/  DEPBAR.LE SB0, 0x0 ;  /* 0x000080000000791a */ /* 0x000fe80000000000 */
[----:B-1----:R-:W-:Y:S01]  /*10200*/  FSEL R206, R206, -INF , !P5 ;  /* 0xff800000cece7808 */ /* 0x002fe20006800000 */
[----:B------:R-:W-:Y:S01]  /*10210*/  BAR.SYNC.DEFER_BLOCKING 0x0 ;  /* 0x0000000000007b1d */ /* 0x000fe20000010000 */
[C---:B------:R-:W-:Y:S02]  /*10220*/  ISETP.GT.AND P5, PT, R240.reuse, R250, PT ;  /* 0x000000faf000720c */ /* 0x040fe40003fa4270 */
[----:B---3--:R-:W-:Y:S01]  /*10230*/  FSEL R6, R203, -INF , !P6 ;  /* 0xff800000cb067808 */ /* 0x008fe20007000000 */
[----:B------:R-:W-:Y:S01]  /*10240*/  FMUL.FTZ R203, R21, UR6 ;  /* 0x0000000615cb7c20 */ /* 0x000fe20008410000 */
[----:B------:R-:W-:Y:S02]  /*10250*/  ISETP.GT.AND P6, PT, R240, R252, PT ;  /* 0x000000fcf000720c */ /* 0x000fe40003fc4270 */
[----:B--2---:R-:W-:Y:S02]  /*10260*/  FSEL R222, R222, -INF , !P5 ;  /* 0xff800000dede7808 */ /* 0x004fe40006800000 */
[-C--:B------:R-:W-:Y:S02]  /*10270*/  ISETP.GE.AND P5, PT, R211, R232.reuse, PT ;  /* 0x000000e8d300720c */ /* 0x080fe40003fa6270 */
[----:B----4-:R-:W-:Y:S02]  /*10280*/  FSEL R207, R207, -INF , !P6 ;  /* 0xff800000cfcf7808 */ /* 0x010fe40007000000 */
[----:B------:R-:W-:Y:S02]  /*10290*/  ISETP.GE.AND P6, PT, R225, R232, PT ;  /* 0x000000e8e100720c */ /* 0x000fe40003fc6270 */
[----:B------:R-:W-:Y:S01]  /*102a0*/  FSEL R18, R208, -INF , !P5 ;  /* 0xff800000d0127808 */ /* 0x000fe20006800000 */
[----:B------:R-:W-:Y:S01]  /*102b0*/  FMUL.FTZ R208, R23, UR6 ;  /* 0x0000000617d07c20 */ /* 0x000fe20008410000 */
[-C--:B------:R-:W-:Y:S01]  /*102c0*/  ISETP.GE.AND P5, PT, R211, R228.reuse, PT ;  /* 0x000000e4d300720c */ /* 0x080fe20003fa6270 */
[----:B------:R-:W-:Y:S01]  /*102d0*/  VIADD R211, R201, 0x19 ;  /* 0x00000019c9d37836 */ /* 0x000fe20000000000 */
[----:B------:R-:W-:Y:S02]  /*102e0*/  FSEL R22, R204, -INF , !P6 ;  /* 0xff800000cc167808 */ /* 0x000fe40007000000 */
[----:B------:R-:W-:Y:S01]  /*102f0*/  ISETP.GE.AND P6, PT, R225, R228, PT ;  /* 0x000000e4e100720c */ /* 0x000fe20003fc6270 */
[----:B------:R-:W-:Y:S01]  /*10300*/  VIADD R225, R201, 0x18 ;  /* 0x00000018c9e17836 */ /* 0x000fe20000000000 */
[----:B-----5:R-:W-:Y:S01]  /*10310*/  FSEL R9, R210, -INF , !P5 ;  /* 0xff800000d2097808 */ /* 0x020fe20006800000 */
[----:B------:R-:W1:Y:S01]  /*10320*/  MUFU.TANH R202, R202 ;  /* 0x000000ca00ca7308 */ /* 0x000e620000002400 */
[C---:B------:R-:W-:Y:S02]  /*10330*/  ISETP.GT.AND P5, PT, R233.reuse, R211, PT ;  /* 0x000000d3e900720c */ /* 0x040fe40003fa4270 */
[----:B------:R-:W-:Y:S02]  /*10340*/  FSEL R11, R248, -INF , !P6 ;  /* 0xff800000f80b7808 */ /* 0x000fe40007000000 */
[----:B------:R-:W-:Y:S05]  /*10350*/  ISETP.GT.AND P6, PT, R233, R225, PT ;  /* 0x000000e1e900720c */ /* 0x000fea0003fc4270 */
        /* <DEDUP_REMOVED lines=16> */
[----:B------:R-:W-:Y:S01]  /*10460*/  VIADD R5, R201, 0x20 ;  /* 0x00000020c9057836 */ /* 0x000fe20000000000 */
[-C--:B------:R-:W-:Y:S01]  /*10470*/  ISETP.GE.AND P5, PT, R250, R232.reuse, PT ;  /* 0x000000e8fa00720c */ /* 0x080fe20003fa6270 */
[----:B------:R-:W-:Y:S01]  /*10480*/  FMUL.FTZ R19, R33, UR6 ;  /* 0x0000000621137c20 */ /* 0x000fe20008410000 */
[----:B------:R-:W-:Y:S01]  /*10490*/  ISETP.GE.AND P6, PT, R252, R232, PT ;  /* 0x000000e8fc00720c */ /* 0x000fe20003fc6270 */
[----:B------:R-:W-:Y:S01]  /*104a0*/  FMUL.FTZ R32, R32, UR6 ;  /* 0x0000000620207c20 */ /* 0x000fe20008410000 */
[----:B------:R-:W-:Y:S03]  /*104b0*/  FSEL R195, R206, -INF , !P5 ;  /* 0xff800000cec37808 */ /* 0x000fe60006800000 */
[----:B------:R-:W3:Y:S01]  /*104c0*/  MUFU.TANH R208, R208 ;  /* 0x000000d000d07308 */ /* 0x000ee20000002400 */
[-C--:B------:R-:W-:Y:S01]  /*104d0*/  ISETP.GE.AND P5, PT, R250, R228.reuse, PT ;  /* 0x000000e4fa00720c */ /* 0x080fe20003fa6270 */
[----:B------:R-:W-:Y:S01]  /*104e0*/  FMUL.FTZ R250, R26, UR6 ;  /* 0x000000061afa7c20 */ /* 0x000fe20008410000 */
[----:B------:R-:W-:Y:S02]  /*104f0*/  FSEL R178, R6, -INF , !P6 ;  /* 0xff80000006b27808 */ /* 0x000fe40007000000 */
[----:B------:R-:W-:Y:S02]  /*10500*/  ISETP.GE.AND P6, PT, R252, R228, PT ;  /* 0x000000e4fc00720c */ /* 0x000fe40003fc6270 */
[----:B------:R-:W-:Y:S03]  /*10510*/  FSEL R177, R222, -INF , !P5 ;  /* 0xff800000deb17808 */ /* 0x000fe60006800000 */
[----:B------:R5:W-:Y:S01]  /*10520*/  MUFU.TANH R6, R250 ;  /* 0x000000fa00067308 */ /* 0x000be20000002400 */
[----:B------:R-:W-:Y:S01]  /*10530*/  FSEL R179, R207, -INF , !P6 ;  /* 0xff800000cfb37808 */ /* 0x000fe20007000000 */
[----:B------:R-:W-:Y:S01]  /*10540*/  FMUL.FTZ R222, R27, UR6 ;  /* 0x000000061bde7c20 */ /* 0x000fe20008410000 */
[C---:B------:R-:W-:Y:S01]  /*10550*/  ISETP.GT.AND P6, PT, R233.reuse, R5, PT ;  /* 0x00000005e900720c */ /* 0x040fe20003fc4270 */
        /* <DEDUP_REMOVED lines=14> */
[----:B-----5:R-:W-:Y:S01]  /*10640*/  FSEL R250, R248, -INF , !P5 ;  /* 0xff800000f8fa7808 */ /* 0x020fe20006800000 */
        /* <DEDUP_REMOVED lines=10> */
[----:B--2---:R-:W-:Y:S03]  /*106f0*/  FSEL R202, R200, -INF , !P6 ;  /* 0xff800000c8ca7808 */ /* 0x004fe60007000000 */
[----:B------:R-:W2:Y:S01]  /*10700*/  MUFU.TANH R15, R15 ;  /* 0x0000000f000f7308 */ /* 0x000ea20000002400 */
[----:B------:R-:W-:Y:S02]  /*10710*/  ISETP.GT.AND P6, PT, R240, R166, PT ;  /* 0x000000a6f000720c */ /* 0x000fe40003fc4270 */
[----:B-1----:R-:W-:Y:S02]  /*10720*/  FSEL R206, R206, -INF , !P5 ;  /* 0xff800000cece7808 */ /* 0x002fe40006800000 */
[----:B------:R-:W-:Y:S02]  /*10730*/  ISETP.GT.AND P5, PT, R240, R211, PT ;  /* 0x000000d3f000720c */ /* 0x000fe40003fa4270 */
[----:B------:R-:W-:Y:S03]  /*10740*/  FSEL R200, R6, -INF , !P6 ;  /* 0xff80000006c87808 */ /* 0x000fe60007000000 */
[----:B------:R1:W5:Y:S01]  /*10750*/  MUFU.TANH R209, R225 ;  /* 0x000000e100d17308 */ /* 0x0003620000002400 */
        /* <DEDUP_REMOVED lines=14> */
[----:B--2---:R-:W-:Y:S02]  /*10840*/  FSEL R204, R15, -INF , !P6 ;  /* 0xff8000000fcc7808 */ /* 0x004fe40007000000 */
[----:B------:R-:W-:Y:S03]  /*10850*/  ISETP.GT.AND P5, PT, R233, R203, PT ;  /* 0x000000cbe900720c */ /* 0x000fe60003fa4270 */
[----:B------:R1:W2:Y:S01]  /*10860*/  MUFU.TANH R15, R19 ;  /* 0x00000013000f7308 */ /* 0x0002a20000002400 */
[C---:B------:R-:W-:Y:S02]  /*10870*/  ISETP.GT.AND P6, PT, R240.reuse, R165, PT ;  /* 0x000000a5f000720c */ /* 0x040fe40003fc4270 */
[----:B-----5:R-:W-:Y:S02]  /*10880*/  FSEL R5, R209, -INF , !P5 ;  /* 0xff800000d1057808 */ /* 0x020fe40006800000 */
        /* <DEDUP_REMOVED lines=17> */
[----:B------:R-:W3:Y:S01]  /*109a0*/  MUFU.TANH R201, R19 ;  /* 0x0000001300c97308 */ /* 0x000ee20000002400 */
[-C--:B------:R-:W-:Y:S02]  /*109b0*/  ISETP.GT.AND P5, PT, R233, R35.reuse, PT ;  /* 0x00000023e900720c */ /* 0x080fe40003fa4270 */
[----:B------:R-:W-:Y:S02]  /*109c0*/  FSEL R32, R32, -INF , !P6 ;  /* 0xff80000020207808 */ /* 0x000fe40007000000 */
[-C--:B------:R-:W-:Y:S02]  /*109d0*/  ISETP.GE.AND P6, PT, R165, R232.reuse, PT ;  /* 0x000000e8a500720c */ /* 0x080fe40003fc6270 */
[----:B--2---:R-:W-:Y:S02]  /*109e0*/  FSEL R200, R15, -INF , !P5 ;  /* 0xff8000000fc87808 */ /* 0x004fe40006800000 */
        /* <DEDUP_REMOVED lines=8> */
[----:B---3--:R-:W-:Y:S02]  /*10a70*/  FSEL R165, R201, -INF , !P5 ;  /* 0xff800000c9a57808 */ /* 0x008fe40006800000 */
        /* <DEDUP_REMOVED lines=26> */
.L_x_2207:
        /* <DEDUP_REMOVED lines=8> */
[----:B------:R-:W-:Y:S08]  /*10ca0*/  LDSM.16.MT88.4 R28, [R167] ;  /* 0x00000000a71c783b */ /* 0x000ff00000004200 */
        /* <DEDUP_REMOVED lines=20> */
[----:B------:R-:W1:Y:S01]  /*10df0*/  LDSM.16.MT88.4 R12, [R220+0x18000] ;  /* 0x01800000dc0c783b */ /* 0x000e620000004200 */
[----:B------:R-:W-:Y:S01]  /*10e00*/  FSEL R7, R164, RZ, P1 ;  /* 0x000000ffa4077208 */ /* 0x000fe20000800000 */
[--C-:B------:R-:W-:Y:S01]  /*10e10*/  FFMA.FTZ R186, R18, UR4, -R181.reuse ;  /* 0x0000000412ba7c23 */ /* 0x100fe200080108b5 */
[--C-:B------:R-:W-:Y:S01]  /*10e20*/  FFMA.FTZ R189, R11, UR4, -R180.reuse ;  /* 0x000000040bbd7c23 */ /* 0x100fe200080108b4 */
[----:B------:R-:W-:Y:S01]  /*10e30*/  FFMA.FTZ R190, R9, UR4, -R180 ;  /* 0x0000000409be7c23 */ /* 0x000fe200080108b4 */
[----:B------:R-:W-:Y:S01]  /*10e40*/  FMUL.FTZ R8, R2, UR4 ;  /* 0x0000000402087c20 */ /* 0x000fe20008410000 */
[----:B------:R-:W-:Y:S01]  /*10e50*/  FADD.FTZ R0, -R7, R0 ;  /* 0x0000000007007221 */ /* 0x000fe20000010100 */
[----:B------:R-:W-:Y:S01]  /*10e60*/  MUFU.EX2 R193, R193 ;  /* 0x000000c100c17308 */ /* 0x000fe20000000800 */
[----:B------:R-:W2:Y:S01]  /*10e70*/  LDSM.16.MT88.4 R20, [R215+0x18000] ;  /* 0x01800000d714783b */ /* 0x000ea20000004200 */
        /* <DEDUP_REMOVED lines=27> */
[----:B------:R2:W-:Y:S01]  /*11030*/  MUFU.EX2 R194, R177 ;  /* 0x000000b100c27308 */ /* 0x0005e20000000800 */
        /* <DEDUP_REMOVED lines=15> */
[----:B------:R-:W1:Y:S02]  /*11130*/  MUFU.EX2 R195, R195 ;  /* 0x000000c300c37308 */ /* 0x000e640000000800 */
[----:B------:R-:W-:Y:S02]  /*11140*/  LDSM.16.MT88.4 R156, [R184+0x2800] ;  /* 0x00280000b89c783b */ /* 0x000fe40000004200 */
[C---:B------:R-:W-:Y:S01]  /*11150*/  FMUL.FTZ R12, R2.reuse, R152 ;  /* 0x00000098020c7220 */ /* 0x040fe20000410000 */
[----:B------:R-:W-:Y:S01]  /*11160*/  FMUL.FTZ R13, R2, R153 ;  /* 0x00000099020d7220 */ /* 0x000fe20000410000 */
[C---:B------:R-:W-:Y:S01]  /*11170*/  FMUL.FTZ R19, R0.reuse, R151 ;  /* 0x0000009700137220 */ /* 0x040fe20000410000 */
[C---:B------:R-:W-:Y:S03]  /*11180*/  HMMA.16816.F32.BF16 R8, R168.reuse, R14, R8 ;  /* 0x0000000ea808723c */ /* 0x040fe60000041808 */
[----:B------:R-:W3:Y:S01]  /*11190*/  MUFU.EX2 R197, R197 ;  /* 0x000000c500c57308 */ /* 0x000ee20000000800 */
        /* <DEDUP_REMOVED lines=17> */
[----:B------:R-:W4:Y:S01]  /*112b0*/  MUFU.EX2 R196, R196 ;  /* 0x000000c400c47308 */ /* 0x000f220000000800 */
        /* <DEDUP_REMOVED lines=31> */
[----:B------:R-:W-:Y:S01]  /*114b0*/  LDSM.16.MT88.4 R176, [R215+0x1e800] ;  /* 0x01e80000d7b0783b */ /* 0x000fe20000004200 */
        /* <DEDUP_REMOVED lines=8> */
[----:B------:R-:W2:Y:S01]  /*11540*/  MUFU.EX2 R223, R223 ;  /* 0x000000df00df7308 */ /* 0x000ea20000000800 */
        /* <DEDUP_REMOVED lines=111> */
[C---:B-----5:R-:W-:Y:S03]  /*11c40*/  HMMA.16816.F32.BF16 R100, R168.reuse, R132, R100 ;  /* 0x00000084a864723c */ /* 0x060fe60000041864 */
[----:B------:R-:W-:Y:S05]  /*11c50*/  FADD.FTZ R190, R190, R189 ;  /* 0x000000bdbebe7221 */ /* 0x000fea0000010000 */
        /* <DEDUP_REMOVED lines=15> */
[----:B----4-:R-:W-:Y:S01]  /*11d50*/  F2FP.BF16.F32.PACK_AB R134, R196, R199 ;  /* 0x000000c7c486723e */ /* 0x010fe200000010ff */
[----:B------:R-:W-:Y:S01]  /*11d60*/  FADD.FTZ R192, R195, R192 ;  /* 0x000000c0c3c07221 */ /* 0x000fe20000010000 */
[----:B------:R-:W-:Y:S01]  /*11d70*/  F2FP.BF16.F32.PACK_AB R135, R207, R198 ;  /* 0x000000c6cf87723e */ /* 0x000fe200000010ff */
[----:B------:R-:W-:Y:S02]  /*11d80*/  FADD.FTZ R197, R194, R197 ;  /* 0x000000c5c2c57221 */ /* 0x000fe40000010000 */
[----:B------:R-:W-:Y:S02]  /*11d90*/  FADD.FTZ R199, R199, R192 ;  /* 0x000000c0c7c77221 */ /* 0x000fe40000010000 */
[----:B------:R-:W-:Y:S02]  /*11da0*/  FADD.FTZ R198, R198, R197 ;  /* 0x000000c5c6c67221 */ /* 0x000fe40000010000 */
[C---:B---3--:R-:W-:Y:S05]  /*11db0*/  HMMA.16816.F32.BF16 R4, R132.reuse, R140, R4 ;  /* 0x0000008c8404723c */ /* 0x048fea0000041804 */
[----:B------:R-:W-:Y:S01]  /*11dc0*/  FADD.FTZ R199, R196, R199 ;  /* 0x000000c7c4c77221 */ /* 0x000fe20000010000 */
[----:B------:R-:W-:Y:S02]  /*11dd0*/  FADD.FTZ R198, R207, R198 ;  /* 0x000000c6cfc67221 */ /* 0x000fe40000010000 */
        /* <DEDUP_REMOVED lines=13> */
[----:B------:R-:W-:Y:S07]  /*11eb0*/  LDSM.16.MT88.4 R140, [R184+0x6800] ;  /* 0x00680000b88c783b */ /* 0x000fee0000004200 */
[C---:B-1----:R-:W-:Y:S08]  /*11ec0*/  HMMA.16816.F32.BF16 R44, R132.reuse, R136, R44 ;  /* 0x00000088842c723c */ /* 0x042ff0000004182c */
        /* <DEDUP_REMOVED lines=8> */
[----:B------:R3:W2:Y:S10]  /*11f50*/  MUFU.EX2 R208, R152 ;  /* 0x0000009800d07308 */ /* 0x0006b40000000800 */
[----:B------:R4:W-:Y:S01]  /*11f60*/  MUFU.EX2 R209, R211 ;  /* 0x000000d300d17308 */ /* 0x0009e20000000800 */
[C---:B------:R-:W-:Y:S09]  /*11f70*/  HMMA.16816.F32.BF16 R60, R132.reuse, R156, R60 ;  /* 0x0000009c843c723c */ /* 0x040ff2000004183c */
[----:B------:R-:W2:Y:S01]  /*11f80*/  MUFU.EX2 R210, R210 ;  /* 0x000000d200d27308 */ /* 0x000ea20000000800 */
[C---:B------:R-:W-:Y:S01]  /*11f90*/  HMMA.16816.F32.BF16 R64, R132.reuse, R158, R64 ;  /* 0x0000009e8440723c */ /* 0x040fe20000041840 */
[----:B---3--:R-:W-:Y:S02]  /*11fa0*/  LDSM.16.MT88.4 R152, [R184+0x1000] ;  /* 0x00100000b898783b */ /* 0x008fe40000004200 */
        /* <DEDUP_REMOVED lines=27> */
[----:B--2---:R-:W-:Y:S01]  /*12160*/  F2FP.BF16.F32.PACK_AB R132, R223, R222 ;  /* 0x000000dedf84723e */ /* 0x004fe200000010ff */
        /* <DEDUP_REMOVED lines=123> */
.L_x_2205:
        /* <DEDUP_REMOVED lines=329> */
.L_x_2209:
        /* <DEDUP_REMOVED lines=45> */
.L_x_2211:
[----:B------:R-:W-:Y:S05]  /*14080*/  BSYNC.RECONVERGENT B0 ;  /* 0x0000000000007941 */ /* 0x000fea0003800200 */
.L_x_2210:
        /* <DEDUP_REMOVED lines=42> */
.L_x_2213:
[----:B------:R-:W-:Y:S05]  /*14330*/  BSYNC.RECONVERGENT B0 ;  /* 0x0000000000007941 */ /* 0x000fea0003800200 */
.L_x_2212:
        /* <DEDUP_REMOVED lines=27> */
.L_x_2215:
[----:B------:R-:W-:Y:S05]  /*144f0*/  BSYNC.RECONVERGENT B0 ;  /* 0x0000000000007941 */ /* 0x000fea0003800200 */
.L_x_2214:
        /* <DEDUP_REMOVED lines=27> */
.L_x_2217:
[----:B------:R-:W-:Y:S05]  /*146b0*/  BSYNC.RECONVERGENT B0 ;  /* 0x0000000000007941 */ /* 0x000fea0003800200 */
.L_x_2216:
        /* <DEDUP_REMOVED lines=27> */
.L_x_2218:
        /* <DEDUP_REMOVED lines=9> */
.L_x_2374:


//--------------------- .text._ZN5flash16flash_fwd_kernelI23Flash_fwd_kernel_traitsILi256ELi128ELi64ELi8ELb0ELb0EN7cutlass10bfloat16_tE19Flash_kernel_traitsILi256ELi128ELi64ELi8ES3_EELb1ELb0ELb1ELb1ELb0ELb0ELb0ELb1EEEvNS_16Flash_fwd_paramsE --------------------------
	.section	.text._ZN5flash16flash_fwd_kernelI23Flash_fwd_kernel_traitsILi256ELi128ELi64ELi8ELb0ELb0EN7cutlass10bfloat16_tE19Flash_kernel_traitsILi256ELi128ELi64ELi8ES3_EELb1ELb0ELb1ELb1ELb0ELb0ELb0ELb1EEEvNS_16Flash_fwd_paramsE,"ax",@progbits
	.align	128
        .global         _ZN5flash16flash_fwd_kernelI23Flash_fwd_kernel_traitsILi256ELi128ELi64ELi8ELb0ELb0EN7cutlass10bfloat16_tE19Flash_kernel_traitsILi256ELi128ELi64ELi8ES3_EELb1ELb0ELb1ELb1ELb0ELb0ELb0ELb1EEEvNS_16Flash_fwd_paramsE
        .type           _ZN5flash16flash_fwd_kernelI23Flash_fwd_kernel_traitsILi256ELi128ELi64ELi8ELb0ELb0EN7cutlass10bfloat16_tE19Flash_kernel_traitsILi256ELi128ELi64ELi8ES3_EELb1ELb0ELb1ELb1ELb0ELb0ELb0ELb1EEEvNS_16Flash_fwd_paramsE,@function
        .size           _ZN5flash16flash_fwd_kernelI23Flash_fwd_kernel_traitsILi256ELi128ELi64ELi8ELb0ELb0EN7cutlass10bfloat16_tE19Flash_kernel_traitsILi256ELi128ELi64ELi8ES3_EELb1ELb0ELb1ELb1ELb0ELb0ELb0ELb1EEEvNS_16Flash_fwd_paramsE,(.L_x_2375 - _ZN5flash16flash_fwd_kernelI23Flash_fwd_kernel_traitsILi256ELi128ELi64ELi8ELb0ELb0EN7cutlass10bfloat16_tE19Flash_kernel_traitsILi256ELi128ELi64ELi8ES3_EELb1ELb0ELb1ELb1ELb0ELb0ELb0ELb1EEEvNS_16Flash_fwd_paramsE)
        .other          _ZN5flash16flash_fwd_kernelI23Flash_fwd_kernel_traitsILi256ELi128ELi64ELi8ELb0ELb0EN7cutlass10bfloat16_tE19Flash_kernel_traitsILi256ELi128ELi64ELi8ES3_EELb1ELb0ELb1ELb1ELb0ELb0ELb0ELb1EEEvNS_16Flash_fwd_paramsE,@"STO_CUDA_ENTRY STV_DEFAULT"
_ZN5flash16flash_fwd_kernelI23Flash_fwd_kernel_traitsILi256ELi128ELi64ELi8ELb0ELb0EN7cutlass10bfloat16_tE19Flash_kernel_traitsILi256ELi128ELi64ELi8ES3_EELb1ELb0ELb1ELb1ELb0ELb0ELb0ELb1EEEvNS_16Flash_fwd_paramsE:
.text._ZN5flash16flash_fwd_kernelI23Flash_fwd_kernel_traitsILi256ELi128ELi64ELi8ELb0ELb0EN7cutlass10bfloat16_tE19Flash_kernel_traitsILi256ELi128ELi64ELi8ES3_EELb1ELb0ELb1ELb1ELb0ELb0ELb0ELb1EEEvNS_16Flash_fwd_paramsE:
        /* <DEDUP_REMOVED lines=15> */
[----:B------:R-:W1:Y:S08]  /*00f0*/  S2UR UR31, SR_CTAID.Y ;  /* 0x00000000001f79c3 */ /* 0x000e700000002600 */
[----:B------:R-:W2:Y:S01]  /*0100*/  S2UR UR30, SR_CTAID.Z ;  /* 0x00000000001e79c3 */ /* 0x000ea20000002700 */
[----:B----4-:R-:W4:Y:S01]  /*0110*/  @P1 LDG.E.64 R8, desc[UR32][R8.64] ;  /* 0x0000002008081981 */ /* 0x010f22000c1e1b00 */
[----:B---3--:R-:W-:Y:S01]  /*0120*/  @P1 IMAD.MOV.U32 R3, RZ, RZ, R0 ;  /* 0x000000ffff031224 */ /* 0x008fe200078e0000 */
[----:B------:R-:W3:Y:S04]  /*0130*/  LDCU.U8 UR12, c[0x0][0x532] ;  /* 0x0000a640ff0c77ac */ /* 0x000ee80008000000 */
[----:B------:R3:W4:Y:S01]  /*0140*/  @P1 LDG.E.64 R6, desc[UR32][R2.64] ;  /* 0x0000002002061981 */ /* 0x000722000c1e1b00 */
[----:B------:R-:W3:Y:S01]  /*0150*/  LDCU.64 UR6, c[0x0][0x468] ;  /* 0x00008d00ff0677ac */ /* 0x000ee20008000a00 */
[----:B------:R-:W-:Y:S01]  /*0160*/  ISETP.NE.U32.AND P4, PT, RZ, UR10, PT ;  /* 0x0000000aff007c0c */ /* 0x000fe2000bf85070 */
[----:B------:R-:W-:-:S03]  /*0170*/  UISETP.NE.U32.AND UP4, UPT, UR10, URZ, UPT ;  /* 0x000000ff0a00728c */ /* 0x000fc6000bf85070 */
[----:B------:R-:W-:Y:S01]  /*0180*/  ISETP.NE.AND.EX P4, PT, RZ, UR11, PT, P4 ;  /* 0x0000000bff007c0c */ /* 0x000fe2000bf85340 */
[----:B------:R-:W-:Y:S02]  /*0190*/  UISETP.NE.U32.AND UP3, UPT, UR8, URZ, UPT ;  /* 0x000000ff0800728c */ /* 0x000fe4000bf65070 */
[----:B------:R-:W-:Y:S02]  /*01a0*/  UISETP.NE.AND.EX UP4, UPT, UR11, URZ, UPT, UP4 ;  /* 0x000000ff0b00728c */ /* 0x000fe4000bf85340 */
[----:B------:R-:W-:Y:S02]  /*01b0*/  UISETP.NE.AND.EX UP3, UPT, UR9, URZ, UPT, UP3 ;  /* 0x000000ff0900728c */ /* 0x000fe4000bf65330 */
[----:B-1----:R-:W-:Y:S02]  /*01c0*/  USHF.L.U32 UR11, UR31, 0x2, URZ ;  /* 0x000000021f0b7899 */ /* 0x002fe400080006ff */
[----:B------:R-:W-:Y:S01]  /*01d0*/  PLOP3.LUT P2, PT, PT, PT, UP4, 0x80, 0x8 ;  /* 0x000000000008781c */ /* 0x000fe20003f4f048 */
[----:B--2---:R-:W-:-:S02]  /*01e0*/  UIMAD.WIDE.U32 UR14, UR31, 0x4, UR14 ;  /* 0x000000041f0e78a5 */ /* 0x004fc4000f8e000e */
[----:B------:R-:W-:Y:S01]  /*01f0*/  ULOP3.LUT UR4, UR30, UR40, UR31, 0xfe, !UPT ;  /* 0x000000281e047292 */ /* 0x000fe2000f8efe1f */
[----:B---3--:R-:W1:Y:S05]  /*0200*/  @P1 LDC R3, c[0x0][0x520] ;  /* 0x00014800ff031b82 */ /* 0x008e6a0000000800 */
[----:B------:R-:W-:Y:S01]  /*0210*/  LOP3.LUT P3, RZ, R203, UR4, RZ, 0xfc, !PT ;  /* 0x00000004cbff7c12 */ /* 0x000fe2000f86fcff */
[----:B------:R-:W-:-:S04]  /*0220*/  UISETP.NE.AND UP5, UPT, UR12, URZ, UPT ;  /* 0x000000ff0c00728c */ /* 0x000fc8000bfa5270 */
[----:B------:R-:W2:Y:S01]  /*0230*/  LDCU.64 UR4, c[0x0][0x478] ;  /* 0x00008f00ff0477ac */ /* 0x000ea20008000a00 */
[----:B------:R-:W-:Y:S02]  /*0240*/  UISETP.EQ.U32.AND UP2, UPT, UR6, URZ, UPT ;  /* 0x000000ff0600728c */ /* 0x000fe4000bf42070 */
[----:B------:R-:W-:-:S05]  /*0250*/  USHF.R.U32.HI UR10, URZ, 0x1e, UR31 ;  /* 0x0000001eff0a7899 */ /* 0x000fca000801161f */
[----:B------:R-:W3:Y:S01]  /*0260*/  @!P3 LDC.64 R4, c[0x0][0x528] ;  /* 0x00014a00ff04bb82 */ /* 0x000ee20000000a00 */
[----:B------:R-:W-:Y:S02]  /*0270*/  @UP3 UIADD3 UR12, UP1, UPT, UR11, UR8, URZ ;  /* 0x000000080b0c3290 */ /* 0x000fe4000ff3e0ff */
[----:B------:R-:W-:Y:S02]  /*0280*/  UISETP.EQ.OR.EX UP2, UPT, UR7, URZ, !UP5, UP2 ;  /* 0x000000ff0700728c */ /* 0x000fe4000ef42720 */
[----:B------:R-:W-:Y:S02]  /*0290*/  @UP3 UIADD3.X UR13, UPT, UPT, UR10, UR9, URZ, UP1, !UPT ;  /* 0x000000090a0d3290 */ /* 0x000fe40008ffe4ff */
[----:B--2---:R-:W-:Y:S02]  /*02a0*/  UISETP.NE.U32.AND UP0, UPT, UR4, URZ, UPT ;  /* 0x000000ff0400728c */ /* 0x004fe4000bf05070 */
[----:B------:R-:W-:Y:S02]  /*02b0*/  UIADD3 UR9, UP1, UPT, UR11, UR6, URZ ;  /* 0x000000060b097290 */ /* 0x000fe4000ff3e0ff */
[----:B------:R-:W-:-:S02]  /*02c0*/  UISETP.NE.AND.EX UP0, UPT, UR5, URZ, UPT, UP0 ;  /* 0x000000ff0500728c */ /* 0x000fc4000bf05300 */
[----:B------:R-:W-:-:S09]  /*02d0*/  UIADD3.X UR8, UPT, UPT, UR10, UR7, URZ, UP1, !UPT ;  /* 0x000000070a087290 */ /* 0x000fd20008ffe4ff */
[----:B------:R-:W-:-:S04]  /*02e0*/  @UP0 UIADD3 UR4, UP1, UPT, UR11, UR4, URZ ;  /* 0x000000040b040290 */ /* 0x000fc8000ff3e0ff */
[----:B------:R-:W-:Y:S02]  /*02f0*/  @UP0 UIADD3.X UR5, UPT, UPT, UR10, UR5, URZ, UP1, !UPT ;  /* 0x000000050a050290 */ /* 0x000fe40008ffe4ff */
[----:B------:R-:W-:-:S04]  /*0300*/  IMAD.U32 R10, RZ, RZ, UR4 ;  /* 0x00000004ff0a7e24 */ /* 0x000fc8000f8e00ff */
[----:B------:R-:W-:Y:S01]  /*0310*/  IMAD.U32 R11, RZ, RZ, UR5 ;  /* 0x00000005ff0b7e24 */ /* 0x000fe2000f8e00ff */
[----:B----4-:R-:W-:Y:S02]  /*0320*/  @P1 R2UR UR38, R8 ;  /* 0x00000000082612ca */ /* 0x010fe400000e0000 */
[----:B------:R-:W-:Y:S01]  /*0330*/  @P1 R2UR UR39, R9 ;  /* 0x00000000092712ca */ /* 0x000fe200000e0000 */
[----:B------:R-:W2:Y:S01]  /*0340*/  @!UP4 LDCU UR23, c[0x0][0x434] ;  /* 0x00008680ff17c7ac */ /* 0x000ea20008000800 */
[----:B-1----:R-:W-:Y:S01]  /*0350*/  @P1 IADD3 R2, P0, PT, R6, R3, RZ ;  /* 0x0000000306021210 */ /* 0x002fe20007f1e0ff */
[----:B------:R-:W-:Y:S01]  /*0360*/  UMOV UR22, 0xffffffff ;  /* 0xffffffff00167882 */ /* 0x000fe20000000000 */
[----:B------:R-:W1:Y:S03]  /*0370*/  @!UP0 LDCU.64 UR4, c[0x0][0x488] ;  /* 0x00009100ff0487ac */ /* 0x000e660008000a00 */
[----:B------:R-:W-:-:S04]  /*0380*/  @P1 IMAD.X R0, RZ, RZ, R7, P0 ;  /* 0x000000ffff001224 */ /* 0x000fc800000e0607 */
[----:B------:R-:W-:Y:S02]  /*0390*/  IMAD.U32 R8, RZ, RZ, UR38 ;  /* 0x00000026ff087e24 */ /* 0x000fe4000f8e00ff */
[----:B------:R-:W-:Y:S01]  /*03a0*/  IMAD.U32 R9, RZ, RZ, UR39 ;  /* 0x00000027ff097e24 */ /* 0x000fe2000f8e00ff */
[----:B------:R-:W-:Y:S01]  /*03b0*/  PLOP3.LUT P1, PT, PT, PT, UP3, 0x80, 0x8 ;  /* 0x000000000008781c */ /* 0x000fe20003f2f038 */
[----:B------:R-:W-:-:S03]  /*03c0*/  @!P3 IMAD.MOV.U32 R3, RZ, RZ, R0 ;  /* 0x000000ffff03b224 */ /* 0x000fc600078e0000 */
[----:B---3--:R3:W-:Y:S04]  /*03d0*/  @!P3 STG.E.64 desc[UR32][R4.64], R8 ;  /* 0x000000080400b986 */ /* 0x0087e8000c101b20 */
[----:B------:R4:W-:Y:S01]  /*03e0*/  @!P3 STG.E.64 desc[UR32][R4.64+0x8], R2 ;  /* 0x000008020400b986 */ /* 0x0009e2000c101b20 */
[----:B------:R-:W-:Y:S02]  /*03f0*/  PLOP3.LUT P3, PT, PT, PT, UP2, 0x80, 0x8 ;  /* 0x000000000008781c */ /* 0x000fe40003f6f028 */
[----:B------:R-:W-:Y:S01]  /*0400*/  PLOP3.LUT P0, PT, PT, PT, UP0, 0x80, 0x8 ;  /* 0x000000000008781c */ /* 0x000fe20003f0f008 */
[----:B---3--:R-:W-:Y:S02]  /*0410*/  IMAD.U32 R8, RZ, RZ, UR14 ;  /* 0x0000000eff087e24 */ /* 0x008fe4000f8e00ff */
[----:B------:R-:W-:-:S10]  /*0420*/  IMAD.U32 R9, RZ, RZ, UR15 ;  /* 0x0000000fff097e24 */ /* 0x000fd4000f8e00ff */
[----:B----4-:R-:W5:Y:S04]  /*0430*/  @P0 LDG.E R3, desc[UR32][R10.64] ;  /* 0x000000200a030981 */ /* 0x010f68000c1e1900 */
[----:B------:R-:W3:Y:S04]  /*0440*/  @P4 LDG.E R7, desc[UR32][R8.64] ;  /* 0x0000002008074981 */ /* 0x000ee8000c1e1900 */
[----:B------:R4:W2:Y:S02]  /*0450*/  @P2 LDG.E R4, desc[UR32][R8.64+0x4] ;  /* 0x0000042008042981 */ /* 0x0008a4000c1e1900 */
[----:B----4-:R-:W-:-:S02]  /*0460*/  IMAD.U32 R8, RZ, RZ, UR12 ;  /* 0x0000000cff087e24 */ /* 0x010fc4000f8e00ff */
[----:B------:R-:W-:-:S05]  /*0470*/  IMAD.U32 R9, RZ, RZ, UR13 ;  /* 0x0000000dff097e24 */ /* 0x000fca000f8e00ff */
[----:B------:R4:W2:Y:S02]  /*0480*/  @P1 LDG.E R5, desc[UR32][R8.64] ;  /* 0x0000002008051981 */ /* 0x0008a4000c1e1900 */
[----:B----4-:R-:W-:Y:S02]  /*0490*/  IMAD.U32 R8, RZ, RZ, UR9 ;  /* 0x00000009ff087e24 */ /* 0x010fe4000f8e00ff */
        /* <DEDUP_REMOVED lines=8> */
[----:B---3--:R-:W-:Y:S02]  /*0520*/  @P4 R2UR UR22, R7 ;  /* 0x00000000071642ca */ /* 0x008fe400000e0000 */
[----:B--2---:R-:W-:-:S13]  /*0530*/  @P2 R2UR UR8, R4 ;  /* 0x00000000040822ca */ /* 0x004fda00000e0000 */
[----:B------:R-:W-:-:S04]  /*0540*/  @UP4 UIADD3 UR23, UPT, UPT, UR8, -UR22, URZ ;  /* 0x8000001608174290 */ /* 0x000fc8000fffe0ff */
[----:B------:R-:W-:Y:S01]  /*0550*/  UISETP.GT.AND UP2, UPT, UR23, UR34, UPT ;  /* 0x000000221700728c */ /* 0x000fe2000bf44270 */
[----:B------:R-:W-:-:S05]  /*0560*/  @P1 R2UR UR12, R5 ;  /* 0x00000000050c12ca */ /* 0x000fca00000e0000 */
[----:B------:R-:W-:Y:S01]  /*0570*/  PLOP3.LUT P1, PT, PT, PT, UP2, 0x80, 0x8 ;  /* 0x000000000008781c */ /* 0x000fe20003f2f028 */
[----:B-1----:R-:W-:Y:S01]  /*0580*/  @!UP0 UISETP.NE.U32.AND UP2, UPT, UR4, URZ, UPT ;  /* 0x000000ff0400828c */ /* 0x002fe2000bf45070 */
        /* <DEDUP_REMOVED lines=9> */
.L_x_2219:
        /* <DEDUP_REMOVED lines=55> */
.L_x_2221:
        /* <DEDUP_REMOVED lines=58> */
.L_x_2223:
[----:B------:R-:W-:Y:S05]  /*0d30*/  BSYNC.RECONVERGENT B0 ;  /* 0x0000000000007941 */ /* 0x000fea0003800200 */
.L_x_2222:
        /* <DEDUP_REMOVED lines=24> */
.L_x_2225:
[----:B------:R-:W-:Y:S05]  /*0ec0*/  BSYNC.RECONVERGENT B0 ;  /* 0x0000000000007941 */ /* 0x000fea0003800200 */
.L_x_2224:
        /* <DEDUP_REMOVED lines=24> */
.L_x_2227:
[----:B------:R-:W-:Y:S05]  /*1050*/  BSYNC.RECONVERGENT B0 ;  /* 0x0000000000007941 */ /* 0x000fea0003800200 */
.L_x_2226:
        /* <DEDUP_REMOVED lines=26> */
.L_x_2229:
[----:B------:R-:W-:Y:S05]  /*1200*/  BSYNC.RECONVERGENT B0 ;  /* 0x0000000000007941 */ /* 0x000fea0003800200 */
.L_x_2228:
        /* <DEDUP_REMOVED lines=10> */
.L_x_2231:
[----:B------:R-:W-:Y:S05]  /*12b0*/  BSYNC.RECONVERGENT B0 ;  /* 0x0000000000007941 */ /* 0x000fea0003800200 */
.L_x_2230:
        /* <DEDUP_REMOVED lines=10> */
.L_x_2233:
[----:B------:R-:W-:Y:S05]  /*1360*/  BSYNC.RECONVERGENT B0 ;  /* 0x0000000000007941 */ /* 0x000fea0003800200 */
.L_x_2232:
        /* <DEDUP_REMOVED lines=10> */
.L_x_2235:
[----:B------:R-:W-:Y:S05]  /*1410*/  BSYNC.RECONVERGENT B0 ;  /* 0x0000000000007941 */ /* 0x000fea0003800200 */
.L_x_2234:
        /* <DEDUP_REMOVED lines=10> */
.L_x_2220:
        /* <DEDUP_REMOVED lines=23> */
.L_x_2236:
[----:B------:R-:W1:Y:S01]  /*1630*/  LDCU.64 UR10, c[0x0][0x3b8] ;  /* 0x00007700ff0a77ac */ /* 0x000e620008000a00 */
[----:B------:R-:W-:-:S04]  /*1640*/  UIADD3 UR13, UPT, UPT, UR12, UR14, URZ ;  /* 0x0000000e0c0d7290 */ /* 0x000fc8000fffe0ff */
[----:B-1----:R-:W-:Y:S02]  /*1650*/  UIMAD.WIDE.U32 UR16, UR13, UR10, URZ ;  /* 0x0000000a0d1072a5 */ /* 0x002fe4000f8e00ff */
[----:B------:R-:W-:-:S04]  /*1660*/  UIMAD UR13, UR13, UR11, URZ ;  /* 0x0000000b0d0d72a4 */ /* 0x000fc8000f8e02ff */
[----:B------:R-:W-:Y:S02]  /*1670*/  UIADD3 UR13, UPT, UPT, UR17, UR13, URZ ;  /* 0x0000000d110d7290 */ /* 0x000fe4000fffe0ff */
.L_x_2237:
        /* <DEDUP_REMOVED lines=27> */
[----:B------:R-:W-:Y:S02]  /*1830*/  ISETP.GE.AND P0, PT, R3, RZ, PT ;  /* 0x000000ff0300720c */ /* 0x000fe40003f06270 */
[----:B------:R-:W-:-:S05]  /*1840*/  LOP3.LUT R3, R203, 0x1f, RZ, 0xc0, !PT ;  /* 0x0000001fcb037812 */ /* 0x000fca00078ec0ff */
        /* <DEDUP_REMOVED lines=17> */
.L_x_2238:
[----:B------:R-:W1:Y:S01]  /*1960*/  LDCU.64 UR8, c[0x0][0x3c0] ;  /* 0x00007800ff0877ac */ /* 0x000e620008000a00 */
[----:B------:R-:W-:-:S04]  /*1970*/  UIADD3 UR12, UPT, UPT, UR12, UR14, URZ ;  /* 0x0000000e0c0c7290 */ /* 0x000fc8000fffe0ff */
[----:B-1----:R-:W-:Y:S02]  /*1980*/  UIMAD.WIDE.U32 UR4, UR12, UR8, URZ ;  /* 0x000000080c0472a5 */ /* 0x002fe4000f8e00ff */
[----:B------:R-:W-:-:S04]  /*1990*/  UIMAD UR12, UR12, UR9, URZ ;  /* 0x000000090c0c72a4 */ /* 0x000fc8000f8e02ff */
[----:B------:R-:W-:-:S03]  /*19a0*/  UIADD3 UR14, UPT, UPT, UR5, UR12, URZ ;  /* 0x0000000c050e7290 */ /* 0x000fc6000fffe0ff */
[----:B------:R-:W-:-:S09]  /*19b0*/  UMOV UR12, UR4 ;  /* 0x00000004000c7c82 */ /* 0x000fd20008000000 */
.L_x_2239:
[C---:B------:R-:W-:Y:S01]  /*19c0*/  IMAD.SHL.U32 R5, R203.reuse, 0x8, RZ ;  /* 0x00000008cb057824 */ /* 0x040fe200078e00ff */
[----:B------:R-:W1:Y:S01]  /*19d0*/  LDCU.64 UR18, c[0x0][0x3c8] ;  /* 0x00007900ff1277ac */ /* 0x000e620008000a00 */
[--C-:B------:R-:W-:Y:S01]  /*19e0*/  SHF.R.U32.HI R6, RZ, 0x3, R203.reuse ;  /* 0x00000003ff067819 */ /* 0x100fe200000116cb */
[----:B------:R-:W-:Y:S01]  /*19f0*/  IMAD.SHL.U32 R180, R203, 0x2, RZ ;  /* 0x00000002cbb47824 */ /* 0x000fe200078e00ff */
[--C-:B------:R-:W-:Y:S01]  /*1a00*/  SHF.R.U32.HI R205, RZ, 0x1, R203.reuse ;  /* 0x00000001ffcd7819 */ /* 0x100fe200000116cb */
[----:B------:R2:W-:Y:S01]  /*1a10*/  STL [R1+0x1c], R5 ;  /* 0x00001c0501007387 */ /* 0x0005e20000100800 */
[C---:B------:R-:W-:Y:S01]  /*1a20*/  LOP3.LUT R201, R5.reuse, 0x38, RZ, 0xc0, !PT ;  /* 0x0000003805c97812 */ /* 0x040fe200078ec0ff */
[----:B------:R-:W-:Y:S01]  /*1a30*/  UIADD3 UR20, UPT, UPT, -UR34, UR23, URZ ;  /* 0x0000001722147290 */ /* 0x000fe2000fffe1ff */
[----:B------:R-:W-:Y:S01]  /*1a40*/  LOP3.LUT R252, R5, 0x1f8, RZ, 0xc0, !PT ;  /* 0x000001f805fc7812 */ /* 0x000fe200078ec0ff */
[----:B------:R-:W-:Y:S01]  /*1a50*/  USHF.R.S32.HI UR41, URZ, 0x1f, UR37 ;  /* 0x0000001fff297899 */ /* 0x000fe20008011425 */
[C---:B------:R-:W-:Y:S01]  /*1a60*/  IADD3 R10, P0, PT, R201.reuse, UR6, RZ ;  /* 0x00000006c90a7c10 */ /* 0x040fe2000ff1e0ff */
[----:B------:R-:W-:Y:S01]  /*1a70*/  BSSY.RECONVERGENT B0, `(.L_x_2240) ;  /* 0x0000062000007945 */ /* 0x000fe20003800200 */
[----:B------:R-:W-:Y:S01]  /*1a80*/  IADD3 R8, P1, PT, R201, UR16, RZ ;  /* 0x00000010c9087c10 */ /* 0x000fe2000ff3e0ff */
[----:B------:R-:W3:Y:S01]  /*1a90*/  LDCU.64 UR16, c[0x0][0x388] ;  /* 0x00007100ff1077ac */ /* 0x000ee20008000a00 */
[----:B------:R-:W-:Y:S01]  /*1aa0*/  LOP3.LUT R7, R5, 0x1e00, RZ, 0xc0, !PT ;  /* 0x00001e0005077812 */ /* 0x000fe200078ec0ff */
[----:B------:R-:W-:Y:S01]  /*1ab0*/  IMAD.X R11, RZ, RZ, UR7, P0 ;  /* 0x00000007ff0b7e24 */ /* 0x000fe200080e06ff */
[----:B------:R-:W-:Y:S01]  /*1ac0*/  LOP3.LUT R252, R252, 0x38, R203, 0x78, !PT ;  /* 0x00000038fcfc7812 */ /* 0x000fe200078e78cb */
[----:B------:R-:W4:Y:S01]  /*1ad0*/  LDCU.128 UR4, c[0x0][0x3d0] ;  /* 0x00007a00ff0477ac */ /* 0x000f220008000c00 */
[----:B------:R-:W-:Y:S01]  /*1ae0*/  IMAD.X R9, RZ, RZ, UR13, P1 ;  /* 0x0000000dff097e24 */ /* 0x000fe200088e06ff */
[----:B------:R-:W-:Y:S01]  /*1af0*/  SHF.R.S32.HI R248, RZ, 0x1f, R4 ;  /* 0x0000001ffff87819 */ /* 0x000fe20000011404 */
[----:B-1----:R-:W-:Y:S01]  /*1b00*/  IMAD.U32 R12, RZ, RZ, UR18 ;  /* 0x00000012ff0c7e24 */ /* 0x002fe2000f8e00ff */
[----:B------:R-:W-:Y:S01]  /*1b10*/  LOP3.LUT R252, R252, R7, RZ, 0xfc, !PT ;  /* 0x00000007fcfc7212 */ /* 0x000fe200078efcff */
[C---:B------:R-:W-:Y:S01]  /*1b20*/  IMAD.WIDE.U32 R8, R6.reuse, UR10, R8 ;  /* 0x0000000a06087c25 */ /* 0x040fe2000f8e0008 */
[----:B------:R-:W-:Y:S01]  /*1b30*/  IADD3 R14, P0, PT, R201, UR12, RZ ;  /* 0x0000000cc90e7c10 */ /* 0x000fe2000ff1e0ff */
[----:B------:R-:W1:Y:S01]  /*1b40*/  LDCU.64 UR12, c[0x0][0x418] ;  /* 0x00008300ff0c77ac */ /* 0x000e620008000a00 */
[----:B------:R-:W-:Y:S01]  /*1b50*/  LOP3.LUT R7, R205, 0x70, RZ, 0xc0, !PT ;  /* 0x00000070cd077812 */ /* 0x000fe200078ec0ff */
[----:B------:R-:W5:Y:S01]  /*1b60*/  S2UR UR18, SR_CgaCtaId ;  /* 0x00000000001279c3 */ /* 0x000f620000008800 */
[----:B------:R-:W-:Y:S01]  /*1b70*/  IMAD R9, R6, UR11, R9 ;  /* 0x0000000b06097c24 */ /* 0x000fe2000f8e0209 */
[----:B------:R-:W-:Y:S01]  /*1b80*/  LOP3.LUT R181, R180, 0x6, RZ, 0xc0, !PT ;  /* 0x00000006b4b57812 */ /* 0x000fe200078ec0ff */
[----:B------:R-:W-:Y:S01]  /*1b90*/  IMAD.X R15, RZ, RZ, UR14, P0 ;  /* 0x0000000eff0f7e24 */ /* 0x000fe200080e06ff */
[----:B------:R-:W-:Y:S01]  /*1ba0*/  LEA.HI R7, R3, R7, RZ, 0x1e ;  /* 0x0000000703077211 */ /* 0x000fe200078ff0ff */
[----:B------:R-:W1:Y:S01]  /*1bb0*/  LDCU.64 UR14, c[0x0][0x390] ;  /* 0x00007200ff0e77ac */ /* 0x000e620008000a00 */
[C---:B------:R-:W-:Y:S01]  /*1bc0*/  LOP3.LUT R94, R201.reuse, 0x40, RZ, 0xfc, !PT ;  /* 0x00000040c95e7812 */ /* 0x040fe200078efcff */
[----:B------:R-:W-:Y:S01]  /*1bd0*/  IMAD.WIDE.U32 R14, R6, UR8, R14 ;  /* 0x00000008060e7c25 */ /* 0x000fe2000f8e000e */
[----:B------:R-:W-:-:S02]  /*1be0*/  LOP3.LUT R93, R201, 0x80, RZ, 0xfc, !PT ;  /* 0x00000080c95d7812 */ /* 0x000fc400078efcff */
[----:B------:R-:W-:Y:S01]  /*1bf0*/  LOP3.LUT R92, R201, 0xc0, RZ, 0xfc, !PT ;  /* 0x000000c0c95c7812 */ /* 0x000fe200078efcff */
[----:B----4-:R-:W-:Y:S01]  /*1c00*/  IMAD R250, R248, UR4, RZ ;  /* 0x00000004f8fa7c24 */ /* 0x010fe2000f8e02ff */
[----:B------:R4:W-:Y:S01]  /*1c10*/  STL [R1+0x28], R94 ;  /* 0x0000285e01007387 */ /* 0x0009e20000100800 */
[C---:B------:R-:W-:Y:S01]  /*1c20*/  IMAD.WIDE.U32 R8, R4.reuse, UR4, R8 ;  /* 0x0000000404087c25 */ /* 0x040fe2000f8e0008 */
[----:B------:R-:W-:Y:S02]  /*1c30*/  USHF.L.U64.HI UR4, UR10, 0x6, UR11 ;  /* 0x000000060a047899 */ /* 0x000fe4000801020b */
[----:B------:R4:W-:Y:S01]  /*1c40*/  STL [R1+0x24], R93 ;  /* 0x0000245d01007387 */ /* 0x0009e20000100800 */
[----:B------:R-:W-:Y:S01]  /*1c50*/  IMAD R250, R4, UR5, R250 ;  /* 0x0000000504fa7c24 */ /* 0x000fe2000f8e02fa */
[----:B---3--:R-:W-:Y:S01]  /*1c60*/  LEA R251, P2, R8, UR16, 0x1 ;  /* 0x0000001008fb7c11 */ /* 0x008fe2000f8408ff */
[----:B------:R-:W-:Y:S01]  /*1c70*/  IMAD R7, R7, UR27, R181 ;  /* 0x0000001b07077c24 */ /* 0x000fe2000f8e02b5 */
[----:B------:R4:W-:Y:S01]  /*1c80*/  STL [R1+0x20], R92 ;  /* 0x0000205c01007387 */ /* 0x0009e20000100800 */
[----:B------:R-:W-:Y:S01]  /*1c90*/  IMAD.IADD R250, R9, 0x1, R250 ;  /* 0x0000000109fa7824 */ /* 0x000fe200078e02fa */
[----:B------:R-:W-:Y:S01]  /*1ca0*/  UMOV UR5, 0x400 ;  /* 0x0000040000057882 */ /* 0x000fe20000000000 */
[----:B--2---:R-:W-:Y:S01]  /*1cb0*/  VIADD R5, R6, 0x40 ;  /* 0x0000004006057836 */ /* 0x004fe20000000000 */
[----:B-----5:R-:W-:Y:S01]  /*1cc0*/  ULEA UR5, UR18, UR5, 0x18 ;  /* 0x0000000512057291 */ /* 0x020fe2000f8ec0ff */
[----:B------:R-:W-:Y:S01]  /*1cd0*/  IMAD.WIDE.U32 R12, R12, UR30, R10 ;  /* 0x0000001e0c0c7c25 */ /* 0x000fe2000f8e000a */
[----:B------:R-:W-:-:S02]  /*1ce0*/  IADD3 R11, P0, PT, R7, UR37, RZ ;  /* 0x00000025070b7c10 */ /* 0x000fc4000ff1e0ff */
[----:B------:R-:W-:Y:S01]  /*1cf0*/  LEA.HI.X R250, R8, UR17, R250, 0x1, P2 ;  /* 0x0000001108fa7c11 */ /* 0x000fe200090f0cfa */
[----:B------:R-:W-:Y:S01]  /*1d00*/  IMAD R248, R248, UR6, RZ ;  /* 0x00000006f8f87c24 */ /* 0x000fe2000f8e02ff */
[C---:B------:R-:W-:Y:S01]  /*1d10*/  ISETP.GE.AND P2, PT, R6.reuse, UR20, PT ;  /* 0x0000001406007c0c */ /* 0x040fe2000bf46270 */
[----:B------:R-:W-:Y:S01]  /*1d20*/  IMAD R15, R6, UR9, R15 ;  /* 0x00000009060f7c24 */ /* 0x000fe2000f8e020f */
[----:B------:R-:W-:Y:S01]  /*1d30*/  ISETP.GE.AND P1, PT, R5, UR20, PT ;  /* 0x0000001405007c0c */ /* 0x000fe2000bf26270 */
[C---:B------:R-:W-:Y:S01]  /*1d40*/  IMAD R248, R4.reuse, UR7, R248 ;  /* 0x0000000704f87c24 */ /* 0x040fe2000f8e02f8 */
[----:B------:R-:W-:Y:S01]  /*1d50*/  LEA.HI.X.SX32 R7, R7, UR41, 0x1, P0 ;  /* 0x0000002907077c11 */ /* 0x000fe200080f0eff */
[----:B------:R-:W-:Y:S01]  /*1d60*/  IMAD.WIDE.U32 R4, R4, UR6, R14 ;  /* 0x0000000604047c25 */ /* 0x000fe2000f8e000e */
[----:B-1----:R-:W-:Y:S01]  /*1d70*/  LEA R10, P0, R11, UR12, 0x1 ;  /* 0x0000000c0b0a7c11 */ /* 0x002fe2000f8008ff */
[----:B------:R-:W-:Y:S01]  /*1d80*/  UIMAD.WIDE.U32 UR40, UR40, 0x80, URZ ;  /* 0x00000080282878a5 */ /* 0x000fe2000f8e00ff */
[----:B------:R-:W-:Y:S01]  /*1d90*/  LEA R252, R252, UR5, 0x1 ;  /* 0x00000005fcfc7c11 */ /* 0x000fe2000f8e08ff */
[----:B------:R-:W-:Y:S01]  /*1da0*/  IMAD.IADD R248, R5, 0x1, R248 ;  /* 0x0000000105f87824 */ /* 0x000fe200078e02f8 */
[----:B------:R-:W-:Y:S01]  /*1db0*/  LEA.HI.X R11, R11, UR13, R7, 0x1, P0 ;  /* 0x0000000d0b0b7c11 */ /* 0x000fe200080f0c07 */
[----:B------:R-:W-:Y:S01]  /*1dc0*/  VIADD R5, R6, 0x20 ;  /* 0x0000002006057836 */ /* 0x000fe20000000000 */
[----:B------:R-:W-:Y:S01]  /*1dd0*/  LEA R249, P0, R4, UR14, 0x1 ;  /* 0x0000000e04f97c11 */ /* 0x000fe2000f8008ff */
[----:B------:R-:W-:Y:S01]  /*1de0*/  IMAD.U32 R14, RZ, RZ, UR19 ;  /* 0x00000013ff0e7e24 */ /* 0x000fe2000f8e00ff */
[----:B------:R-:W-:Y:S01]  /*1df0*/  USHF.L.U32 UR14, UR10, 0x6, URZ ;  /* 0x000000060a0e7899 */ /* 0x000fe200080006ff */
[----:B------:R-:W-:-:S02]  /*1e00*/  LOP3.LUT R8, R6, UR40, RZ, 0xfc, !PT ;  /* 0x0000002806087c12 */ /* 0x000fc4000f8efcff */
[----:B------:R-:W-:Y:S01]  /*1e10*/  LEA.HI.X R248, R4, UR15, R248, 0x1, P0 ;  /* 0x0000000f04f87c11 */ /* 0x000fe200080f0cf8 */
[----:B------:R-:W-:Y:S01]  /*1e20*/  UIMAD UR15, UR24, -0x40, UR35 ;  /* 0xffffffc0180f78a4 */ /* 0x000fe2000f8e0223 */
[----:B------:R-:W-:Y:S01]  /*1e30*/  ISETP.GE.AND P0, PT, R5, UR20, PT ;  /* 0x0000001405007c0c */ /* 0x000fe2000bf06270 */
[----:B------:R-:W-:Y:S01]  /*1e40*/  IMAD R15, R14, UR30, R13 ;  /* 0x0000001e0e0f7c24 */ /* 0x000fe2000f8e020d */
[----:B----4-:R-:W-:Y:S11]  /*1e50*/  @P2 BRA `(.L_x_2241) ;  /* 0x00000000008c2947 */ /* 0x010ff60003800000 */
        /* <DEDUP_REMOVED lines=35> */
.L_x_2241:
[----:B------:R-:W-:Y:S05]  /*2090*/  BSYNC.RECONVERGENT B0 ;  /* 0x0000000000007941 */ /* 0x000fea0003800200 */
.L_x_2240:
        /* <DEDUP_REMOVED lines=42> */
.L_x_2243:
[----:B------:R-:W-:Y:S05]  /*2340*/  BSYNC.RECONVERGENT B0 ;  /* 0x0000000000007941 */ /* 0x000fea0003800200 */
.L_x_2242:
        /* <DEDUP_REMOVED lines=41> */
.L_x_2245:
[----:B------:R-:W-:Y:S05]  /*25e0*/  BSYNC.RECONVERGENT B0 ;  /* 0x0000000000007941 */ /* 0x000fea0003800200 */
.L_x_2244:
[----:B------:R-:W-:Y:S01]  /*25f0*/  UIMAD.WIDE.U32 UR42, UR14, UR24, URZ ;  /* 0x000000180e2a72a5 */ /* 0x000fe2000f8e00ff */
[----:B------:R-:W-:Y:S01]  /*2600*/  BSSY.RECONVERGENT B0, `(.L_x_2246) ;  /* 0x0000028000007945 */ /* 0x000fe20003800200 */
[----:B------:R-:W-:-:S03]  /*2610*/  ISETP.GE.AND P5, PT, R5, UR15, PT ;  /* 0x0000000f05007c0c */ /* 0x000fc6000bfa6270 */
[----:B------:R-:W-:Y:S10]  /*2620*/  @P0 BRA `(.L_x_2247) ;  /* 0x0000000000940947 */ /* 0x000ff40003800000 */
        /* <DEDUP_REMOVED lines=37> */
.L_x_2247:
[----:B------:R-:W-:Y:S05]  /*2880*/  BSYNC.RECONVERGENT B0 ;  /* 0x0000000000007941 */ /* 0x000fea0003800200 */
.L_x_2246:
[----:B------:R-:W-:Y:S01]  /*2890*/  UIMAD UR7, UR4, UR24, URZ ;  /* 0x00000018040772a4 */ /* 0x000fe2000f8e02ff */
[----:B------:R-:W-:Y:S03]  /*28a0*/  BSSY.RECONVERGENT B0, `(.L_x_2248) ;  /* 0x0000021000007945 */ /* 0x000fe60003800200 */
        /* <DEDUP_REMOVED lines=32> */
.L_x_2249:
[----:B------:R-:W-:Y:S05]  /*2ab0*/  BSYNC.RECONVERGENT B0 ;  /* 0x0000000000007941 */ /* 0x000fea0003800200 */
.L_x_2248:
[----:B------:R-:W-:Y:S04]  /*2ac0*/  BSSY.RECONVERGENT B0, `(.L_x_2250) ;  /* 0x0000021000007945 */ /* 0x000fe80003800200 */
[----:B------:R-:W-:Y:S05]  /*2ad0*/  @P5 BRA `(.L_x_2251) ;  /* 0x00000000007c5947 */ /* 0x000fea0003800000 */
[----:B------:R-:W5:Y:S01]  /*2ae0*/  LDCU UR6, c[0x0][0x440] ;  /* 0x00008800ff0677ac */ /* 0x000f620008000800 */
[----:B------:R-:W-:-:S04]  /*2af0*/  UIADD3 UR13, UP0, UPT, UR17, UR42, URZ ;  /* 0x0000002a110d7290 */ /* 0x000fc8000ff1e0ff */
[----:B------:R-:W-:Y:S02]  /*2b00*/  UIADD3.X UR12, UPT, UPT, UR16, UR7, URZ, UP0, !UPT ;  /* 0x00000007100c7290 */ /* 0x000fe400087fe4ff */
[----:B---3--:R-:W-:-:S04]  /*2b10*/  IMAD.U32 R6, RZ, RZ, UR13 ;  /* 0x0000000dff067e24 */ /* 0x008fc8000f8e00ff */
        /* <DEDUP_REMOVED lines=27> */
.L_x_2251:
[----:B------:R-:W-:Y:S05]  /*2cd0*/  BSYNC.RECONVERGENT B0 ;  /* 0x0000000000007941 */ /* 0x000fea0003800200 */
.L_x_2250:
[----:B------:R-:W5:Y:S01]  /*2ce0*/  LDCU.64 UR12, c[0x0][0x538] ;  /* 0x0000a700ff0c77ac */ /* 0x000f620008000a00 */
[----:B------:R-:W0:Y:S01]  /*2cf0*/  LDGDEPBAR ;  /* 0x00000000000079af */ /* 0x000e220000000000 */
[----:B-----5:R-:W-:-:S04]  /*2d00*/  UISETP.NE.U32.AND UP1, UPT, UR12, URZ, UPT ;  /* 0x000000ff0c00728c */ /* 0x020fc8000bf25070 */
[----:B------:R-:W-:Y:S01]  /*2d10*/  UISETP.NE.AND.EX UP1, UPT, UR13, URZ, UPT, UP1 ;  /* 0x000000ff0d00728c */ /* 0x000fe2000bf25310 */
[----:B---34-:R-:W3:Y:S01]  /*2d20*/  S2R R9, SR_CTAID.X ;  /* 0x0000000000097919 */ /* 0x018ee20000002500 */
[----:B------:R-:W-:Y:S01]  /*2d30*/  IMAD.SHL.U32 R202, R203, 0x20, RZ ;  /* 0x00000020cbca7824 */ /* 0x000fe200078e00ff */
[----:B------:R-:W-:-:S04]  /*2d40*/  DEPBAR.LE SB0, 0x0 ;  /* 0x000080000000791a */ /* 0x000fc80000000000 */
[----:B------:R-:W-:-:S04]  /*2d50*/  PLOP3.LUT P0, PT, PT, PT, UP1, 0x80, 0x8 ;  /* 0x000000000008781c */ /* 0x000fc80003f0f018 */
[----:B------:R-:W4:Y:S01]  /*2d60*/  @UP1 LDCU.64 UR6, c[0x0][0x540] ;  /* 0x0000a800ff0617ac */ /* 0x000f220008000a00 */
[----:B------:R-:W-:Y:S01]  /*2d70*/  @UP1 UMOV UR18, UR30 ;  /* 0x0000001e00121c82 */ /* 0x000fe20008000000 */
[----:B------:R-:W-:Y:S02]  /*2d80*/  @UP1 UMOV UR19, URZ ;  /* 0x000000ff00131c82 */ /* 0x000fe40008000000 */
[----:B----4-:R-:W-:Y:S01]  /*2d90*/  @UP1 UIMAD.WIDE.U32 UR18, UR31, UR6, UR18 ;  /* 0x000000061f1212a5 */ /* 0x010fe2000f8e0012 */
[----:B------:R-:W4:Y:S03]  /*2da0*/  @UP1 LDCU UR6, c[0x0][0x458] ;  /* 0x00008b00ff0617ac */ /* 0x000f260008000800 */
[----:B------:R-:W-:Y:S02]  /*2db0*/  @UP1 UIMAD UR7, UR31, UR7, UR19 ;  /* 0x000000071f0712a4 */ /* 0x000fe4000f8e0213 */
[----:B------:R-:W-:-:S04]  /*2dc0*/  @UP1 ULEA UR12, UP0, UR18, UR12, 0x2 ;  /* 0x0000000c120c1291 */ /* 0x000fc8000f8010ff */
[----:B------:R-:W-:Y:S02]  /*2dd0*/  @UP1 ULEA.HI.X UR13, UR18, UR13, UR7, 0x2, UP0 ;  /* 0x0000000d120d1291 */ /* 0x000fe400080f1407 */
[----:B------:R-:W-:-:S04]  /*2de0*/  IMAD.U32 R6, RZ, RZ, UR12 ;  /* 0x0000000cff067e24 */ /* 0x000fc8000f8e00ff */
[----:B------:R-:W-:-:S05]  /*2df0*/  IMAD.U32 R7, RZ, RZ, UR13 ;  /* 0x0000000dff077e24 */ /* 0x000fca000f8e00ff */
[----:B------:R5:W2:Y:S01]  /*2e00*/  @P0 LDG.E R6, desc[UR32][R6.64] ;  /* 0x0000002006060981 */ /* 0x000aa2000c1e1900 */
[----:B----4-:R-:W2:Y:S01]  /*2e10*/  @P0 MUFU.RCP R4, UR6 ;  /* 0x0000000600040d08 */ /* 0x010ea20008001000 */
[----:B------:R-:W-:Y:S01]  /*2e20*/  USHF.L.U32 UR12, UR36, 0x5, URZ ;  /* 0x00000005240c7899 */ /* 0x000fe200080006ff */
[----:B------:R-:W-:Y:S01]  /*2e30*/  IMAD.SHL.U32 R8, R203, 0x40, RZ ;  /* 0x00000040cb087824 */ /* 0x000fe200078e00ff */
[----:B------:R-:W-:Y:S01]  /*2e40*/  USHF.L.U32 UR18, UR8, 0x6, URZ ;  /* 0x0000000608127899 */ /* 0x000fe200080006ff */
[----:B------:R-:W-:Y:S01]  /*2e50*/  LOP3.LUT R202, R202, 0x7c00, RZ, 0xc0, !PT ;  /* 0x00007c00caca7812 */ /* 0x000fe200078ec0ff */
[----:B------:R-:W-:Y:S01]  /*2e60*/  USHF.L.U64.HI UR7, UR8, 0x6, UR9 ;  /* 0x0000000608077899 */ /* 0x000fe20008010209 */
[----:B------:R-:W-:Y:S01]  /*2e70*/  LOP3.LUT R165, R205, 0x8, RZ, 0xc0, !PT ;  /* 0x00000008cda57812 */ /* 0x000fe200078ec0ff */
[----:B------:R-:W-:Y:S01]  /*2e80*/  UIMAD.WIDE.U32 UR18, UR18, UR24, URZ ;  /* 0x00000018121272a5 */ /* 0x000fe2000f8e00ff */
[----:B------:R-:W-:Y:S01]  /*2e90*/  IADD3 R2, P2, P1, R2, UR12, R3 ;  /* 0x0000000c02027c10 */ /* 0x000fe2000f95e003 */
[----:B------:R-:W-:Y:S01]  /*2ea0*/  USHF.R.S32.HI UR12, URZ, 0x1f, UR12 ;  /* 0x0000001fff0c7899 */ /* 0x000fe2000801140c */
[----:B------:R-:W-:Y:S01]  /*2eb0*/  LOP3.LUT R3, R201, 0x1c0, R8, 0xf8, !PT ;  /* 0x000001c0c9037812 */ /* 0x000fe200078ef808 */
[----:B------:R-:W-:Y:S01]  /*2ec0*/  UIMAD UR7, UR7, UR24, URZ ;  /* 0x00000018070772a4 */ /* 0x000fe2000f8e02ff */
[----:B------:R-:W-:Y:S01]  /*2ed0*/  BSSY.RECONVERGENT B0, `(.L_x_2252) ;  /* 0x0000031000007945 */ /* 0x000fe20003800200 */
[----:B------:R-:W-:Y:S01]  /*2ee0*/  UMOV UR6, URZ ;  /* 0x000000ff00067c82 */ /* 0x000fe20008000000 */
[----:B------:R-:W-:Y:S01]  /*2ef0*/  LOP3.LUT R30, R205, 0x1f0, RZ, 0xc0, !PT ;  /* 0x000001f0cd1e7812 */ /* 0x000fe200078ec0ff */
[----:B------:R-:W-:Y:S01]  /*2f00*/  UIADD3 UR7, UPT, UPT, UR19, UR7, URZ ;  /* 0x0000000713077290 */ /* 0x000fe2000fffe0ff */
[----:B------:R-:W-:-:S02]  /*2f10*/  IADD3.X R0, PT, PT, R0, UR12, RZ, P2, P1 ;  /* 0x0000000c00007c10 */ /* 0x000fc400097e24ff */
[----:B------:R-:W-:Y:S02]  /*2f20*/  LOP3.LUT R35, R202, 0x200, R8, 0xf8, !PT ;  /* 0x00000200ca237812 */ /* 0x000fe400078ef808 */
[----:B------:R-:W-:Y:S02]  /*2f30*/  LOP3.LUT R165, R3, R165, RZ, 0x3c, !PT ;  /* 0x000000a503a57212 */ /* 0x000fe400078e3cff */
[----:B-----5:R-:W-:-:S05]  /*2f40*/  SHF.R.U32.HI R7, RZ, 0x5, R203 ;  /* 0x00000005ff077819 */ /* 0x020fca00000116cb */
[----:B---3--:R-:W-:Y:S01]  /*2f50*/  IMAD R9, R9, 0x8, R7 ;  /* 0x0000000809097824 */ /* 0x008fe200078e0207 */
        /* <DEDUP_REMOVED lines=36> */
.L_x_2253:
[----:B------:R3:W-:Y:S04]  /*31a0*/  STS.128 [R252+0x18000], RZ ;  /* 0x018000fffc007388 */ /* 0x0007e80000000c00 */
[----:B------:R3:W-:Y:S04]  /*31b0*/  STS.128 [R252+0x1a000], RZ ;  /* 0x01a000fffc007388 */ /* 0x0007e80000000c00 */
[----:B------:R3:W-:Y:S04]  /*31c0*/  STS.128 [R252+0x1c000], RZ ;  /* 0x01c000fffc007388 */ /* 0x0007e80000000c00 */
[----:B------:R3:W-:Y:S02]  /*31d0*/  STS.128 [R252+0x1e000], RZ ;  /* 0x01e000fffc007388 */ /* 0x0007e40000000c00 */
.L_x_2254:
[----:B------:R-:W-:Y:S05]  /*31e0*/  BSYNC.RECONVERGENT B0 ;  /* 0x0000000000007941 */ /* 0x000fea0003800200 */
.L_x_2252:
        /* <DEDUP_REMOVED lines=44> */
.L_x_2256:
[----:B------:R-:W-:Y:S05]  /*34b0*/  BSYNC.RECONVERGENT B0 ;  /* 0x0000000000007941 */ /* 0x000fea0003800200 */
.L_x_2255:
[----:B------:R-:W-:Y:S01]  /*34c0*/  LDSM.16.M88.4 R68, [R89] ;  /* 0x000000005944783b */ /* 0x000fe20000000200 */
[----:B------:R-:W-:Y:S01]  /*34d0*/  IMAD.MOV.U32 R207, RZ, RZ, 0x20 ;  /* 0x00000020ffcf7424 */ /* 0x000fe200078e00ff */
[----:B------:R-:W-:Y:S01]  /*34e0*/  LOP3.LUT P0, R164, R203, 0x2, RZ, 0xc0, !PT ;  /* 0x00000002cba47812 */ /* 0x000fe2000780c0ff */
[----:B------:R-:W-:Y:S01]  /*34f0*/  VIADD R206, R88, UR5 ;  /* 0x0000000558ce7c36 */ /* 0x000fe20008000000 */
[----:B------:R-:W5:Y:S01]  /*3500*/  LDSM.16.M88.4 R40, [R88+UR5+0x10000] ;  /* 0x010000055828783b */ /* 0x000f620008000200 */
[----:B------:R-:W-:Y:S01]  /*3510*/  IMAD.MOV.U32 R188, RZ, RZ, 0x40 ;  /* 0x00000040ffbc7424 */ /* 0x000fe200078e00ff */
[----:B------:R-:W-:Y:S01]  /*3520*/  SEL R28, R207, 0xffffffe0, !P0 ;  /* 0xffffffe0cf1c7807 */ /* 0x000fe20004000000 */
[----:B------:R-:W-:Y:S01]  /*3530*/  UIADD3 UR28, UPT, UPT, UR35, UR28, -UR23 ;  /* 0x0000001c231c7290 */ /* 0x000fe2000fffe817 */
[----:B-1----:R-:W1:Y:S01]  /*3540*/  LDSM.16.M88.4 R4, [R88+UR5+0x11800] ;  /* 0x011800055804783b */ /* 0x002e620008000200 */
[----:B------:R-:W-:Y:S01]  /*3550*/  IMAD.U32 R245, RZ, RZ, UR35 ;  /* 0x00000023fff57e24 */ /* 0x000fe2000f8e00ff */
[----:B------:R-:W-:Y:S01]  /*3560*/  UISETP.GT.U32.AND UP0, UPT, UR24, UR21, UPT ;  /* 0x000000151800728c */ /* 0x000fe2000bf04070 */
[--C-:B------:R-:W-:Y:S01]  /*3570*/  IMAD.IADD R34, R89, 0x1, R28.reuse ;  /* 0x0000000159227824 */ /* 0x100fe200078e021c */
[----:B------:R-:W3:Y:S01]  /*3580*/  LDSM.16.M88.4 R24, [R88+UR5+0x10800] ;  /* 0x010800055818783b */ /* 0x000ee20008000200 */
[----:B------:R-:W-:Y:S01]  /*3590*/  IMAD.IADD R33, R206, 0x1, R28 ;  /* 0x00000001ce217824 */ /* 0x000fe200078e021c */
[----:B------:R-:W1:Y:S02]  /*35a0*/  LDCU.U8 UR7, c[0x0][0x4f8] ;  /* 0x00009f00ff0777ac */ /* 0x000e640008000000 */
[----:B------:R-:W4:Y:S04]  /*35b0*/  LDSM.16.M88.4 R76, [R88+UR5+0x11000] ;  /* 0x01100005584c783b */ /* 0x000f280008000200 */
[----:B------:R-:W-:Y:S04]  /*35c0*/  LDSM.16.M88.4 R56, [R34] ;  /* 0x000000002238783b */ /* 0x000fe80000000200 */
[----:B--2---:R-:W2:Y:S04]  /*35d0*/  LDSM.16.M88.4 R12, [R33+0x10000] ;  /* 0x01000000210c783b */ /* 0x004ea80000000200 */
[----:B------:R-:W2:Y:S04]  /*35e0*/  LDSM.16.M88.4 R52, [R33+0x10800] ;  /* 0x010800002134783b */ /* 0x000ea80000000200 */
[----:B------:R-:W2:Y:S04]  /*35f0*/  LDSM.16.M88.4 R48, [R33+0x11000] ;  /* 0x011000002130783b */ /* 0x000ea80000000200 */
[----:B------:R-:W2:Y:S04]  /*3600*/  LDSM.16.M88.4 R64, [R33+0x11800] ;  /* 0x011800002140783b */ /* 0x000ea80000000200 */
[----:B------:R-:W0:Y:S01]  /*3610*/  LDGDEPBAR ;  /* 0x00000000000079af */ /* 0x000e220000000000 */
[C---:B-----5:R-:W-:Y:S08]  /*3620*/  HMMA.16816.F32.BF16 R44, R68.reuse, R40, RZ ;  /* 0x00000028442c723c */ /* 0x060ff000000418ff */
[C---:B------:R-:W-:Y:S08]  /*3630*/  HMMA.16816.F32.BF16 R40, R68.reuse, R42, RZ ;  /* 0x0000002a4428723c */ /* 0x040ff000000418ff */
[----:B-1----:R-:W-:Y:S01]  /*3640*/  HMMA.16816.F32.BF16 R72, R68, R4, RZ ;  /* 0x000000044448723c */ /* 0x002fe200000418ff */
[----:B------:R-:W-:-:S04]  /*3650*/  LOP3.LUT R4, R203, 0x4, RZ, 0xc0, !PT ;  /* 0x00000004cb047812 */ /* 0x000fc800078ec0ff */
[----:B------:R-:W-:-:S03]  /*3660*/  ISETP.NE.AND P0, PT, R4, RZ, PT ;  /* 0x000000ff0400720c */ /* 0x000fc60003f05270 */
[----:B---3--:R-:W-:Y:S01]  /*3670*/  HMMA.16816.F32.BF16 R36, R68, R24, RZ ;  /* 0x000000184424723c */ /* 0x008fe200000418ff */
[----:B------:R-:W-:-:S05]  /*3680*/  SEL R188, R188, 0xffffffc0, !P0 ;  /* 0xffffffc0bcbc7807 */ /* 0x000fca0004000000 */
[--C-:B------:R-:W-:Y:S02]  /*3690*/  IMAD.IADD R32, R89, 0x1, R188.reuse ;  /* 0x0000000159207824 */ /* 0x100fe400078e02bc */
[----:B------:R-:W-:Y:S01]  /*36a0*/  IMAD.IADD R208, R206, 0x1, R188 ;  /* 0x00000001ced07824 */ /* 0x000fe200078e02bc */
[C---:B----4-:R-:W-:Y:S01]  /*36b0*/  HMMA.16816.F32.BF16 R20, R68.reuse, R76, RZ ;  /* 0x0000004c4414723c */ /* 0x050fe200000418ff */
[C---:B------:R-:W-:Y:S02]  /*36c0*/  IMAD.IADD R31, R28.reuse, 0x1, R32 ;  /* 0x000000011c1f7824 */ /* 0x040fe400078e0220 */
[----:B------:R-:W-:Y:S01]  /*36d0*/  IMAD.IADD R29, R28, 0x1, R208 ;  /* 0x000000011c1d7824 */ /* 0x000fe200078e02d0 */
[----:B------:R-:W-:Y:S04]  /*36e0*/  LDSM.16.M88.4 R16, [R208+0x10000] ;  /* 0x01000000d010783b */ /* 0x000fe80000000200 */
[C---:B------:R-:W-:Y:S01]  /*36f0*/  HMMA.16816.F32.BF16 R24, R68.reuse, R26, RZ ;  /* 0x0000001a4418723c */ /* 0x040fe200000418ff */
[----:B------:R-:W-:Y:S04]  /*3700*/  LDSM.16.M88.4 R84, [R208+0x11000] ;  /* 0x01100000d054783b */ /* 0x000fe80000000200 */
[----:B------:R-:W-:Y:S03]  /*3710*/  LDSM.16.M88.4 R60, [R208+0x11800] ;  /* 0x01180000d03c783b */ /* 0x000fe60000000200 */
[C---:B------:R-:W-:Y:S01]  /*3720*/  HMMA.16816.F32.BF16 R76, R68.reuse, R78, RZ ;  /* 0x0000004e444c723c */ /* 0x040fe200000418ff */
[----:B------:R-:W-:Y:S07]  /*3730*/  LDSM.16.M88.4 R80, [R29+0x10800] ;  /* 0x010800001d50783b */ /* 0x000fee0000000200 */
[----:B------:R-:W-:Y:S01]  /*3740*/  HMMA.16816.F32.BF16 R68, R68, R6, RZ ;  /* 0x000000064444723c */ /* 0x000fe200000418ff */
[----:B------:R-:W1:Y:S07]  /*3750*/  LDSM.16.M88.4 R4, [R32] ;  /* 0x000000002004783b */ /* 0x000e6e0000000200 */
[C---:B--2---:R-:W-:Y:S08]  /*3760*/  HMMA.16816.F32.BF16 R44, R56.reuse, R12, R44 ;  /* 0x0000000c382c723c */ /* 0x044ff0000004182c */
        /* <DEDUP_REMOVED lines=82> */
[----:B------:R-:W4:Y:S07]  /*3c90*/  LDSM.16.M88.4 R56, [R88+UR5+0x15000] ;  /* 0x015000055838783b */ /* 0x000f2e0008000200 */
[C---:B--2---:R-:W-:Y:S08]  /*3ca0*/  HMMA.16816.F32.BF16 R20, R12.reuse, R52, R20 ;  /* 0x000000340c14723c */ /* 0x044ff00000041814 */
[C---:B------:R-:W-:Y:S01]  /*3cb0*/  HMMA.16816.F32.BF16 R76, R12.reuse, R54, R76 ;  /* 0x000000360c4c723c */ /* 0x040fe2000004184c */
[----:B------:R-:W-:Y:S07]  /*3cc0*/  LDSM.16.M88.4 R52, [R88+UR5+0x15800] ;  /* 0x015800055834783b */ /* 0x000fee0008000200 */
[C---:B---3--:R-:W-:Y:S08]  /*3cd0*/  HMMA.16816.F32.BF16 R72, R12.reuse, R16, R72 ;  /* 0x000000100c48723c */ /* 0x048ff00000041848 */
        /* <DEDUP_REMOVED lines=9> */
[----:B----4-:R-:W-:Y:S08]  /*3d70*/  HMMA.16816.F32.BF16 R20, R48, R56, R20 ;  /* 0x000000383014723c */ /* 0x010ff00000041814 */
[C---:B--2---:R-:W-:Y:S08]  /*3d80*/  HMMA.16816.F32.BF16 R44, R12.reuse, R16, R44 ;  /* 0x000000100c2c723c */ /* 0x044ff0000004182c */
        /* <DEDUP_REMOVED lines=29> */
[----:B------:R-:W3:Y:S04]  /*3f60*/  LDSM.16.M88.4 R16, [R89+0xc000] ;  /* 0x00c000005910783b */ /* 0x000ee80000000200 */
[----:B------:R-:W4:Y:S03]  /*3f70*/  LDSM.16.M88.4 R52, [R88+UR5+0x17000] ;  /* 0x017000055834783b */ /* 0x000f260008000200 */
[C---:B-1----:R-:W-:Y:S08]  /*3f80*/  HMMA.16816.F32.BF16 R44, R4.reuse, R48, R44 ;  /* 0x00000030042c723c */ /* 0x042ff0000004182c */
[C---:B------:R-:W-:Y:S01]  /*3f90*/  HMMA.16816.F32.BF16 R40, R4.reuse, R50, R40 ;  /* 0x000000320428723c */ /* 0x040fe20000041828 */
[----:B------:R-:W1:Y:S04]  /*3fa0*/  LDSM.16.M88.4 R48, [R88+UR5+0x17800] ;  /* 0x017800055830783b */ /* 0x000e680008000200 */
[----:B------:R-:W-:Y:S03]  /*3fb0*/  LDSM.16.M88.4 R88, [R33+0x17000] ;  /* 0x017000002158783b */ /* 0x000fe60000000200 */
[C---:B-----5:R-:W-:Y:S08]  /*3fc0*/  HMMA.16816.F32.BF16 R36, R4.reuse, R12, R36 ;  /* 0x0000000c0424723c */ /* 0x060ff00000041824 */
        /* <DEDUP_REMOVED lines=26> */
[----:B------:R-:W-:Y:S01]  /*4170*/  HMMA.16816.F32.BF16 R40, R84, R14, R40 ;  /* 0x0000000e5428723c */ /* 0x000fe20000041828 */
[----:B------:R-:W2:Y:S07]  /*4180*/  LDSM.16.M88.4 R12, [R29+0x16800] ;  /* 0x016800001d0c783b */ /* 0x000eae0000000200 */
[C---:B---3--:R-:W-:Y:S08]  /*4190*/  HMMA.16816.F32.BF16 R44, R64.reuse, R60, R44 ;  /* 0x0000003c402c723c */ /* 0x048ff0000004182c */
[C---:B------:R-:W-:Y:S08]  /*41a0*/  HMMA.16816.F32.BF16 R36, R64.reuse, R56, R36 ;  /* 0x000000384024723c */ /* 0x040ff00000041824 */
[C---:B------:R-:W-:Y:S01]  /*41b0*/  HMMA.16816.F32.BF16 R60, R64.reuse, R62, R40 ;  /* 0x0000003e403c723c */ /* 0x040fe20000041828 */
[----:B------:R-:W-:Y:S07]  /*41c0*/  LDSM.16.M88.4 R40, [R29+0x17000] ;  /* 0x017000001d28783b */ /* 0x000fee0000000200 */
[----:B------:R-:W-:Y:S08]  /*41d0*/  HMMA.16816.F32.BF16 R24, R64, R58, R24 ;  /* 0x0000003a4018723c */ /* 0x000ff00000041818 */
[C---:B-1----:R-:W-:Y:S08]  /*41e0*/  HMMA.16816.F32.BF16 R44, R4.reuse, R16, R44 ;  /* 0x00000010042c723c */ /* 0x042ff0000004182c */
[----:B------:R-:W-:Y:S01]  /*41f0*/  HMMA.16816.F32.BF16 R60, R4, R18, R60 ;  /* 0x00000012043c723c */ /* 0x000fe2000004183c */
[----:B------:R1:W3:Y:S01]  /*4200*/  LDSM.16.M88.4 R16, [R29+0x17800] ;  /* 0x017800001d10783b */ /* 0x0002e20000000200 */
[----:B------:R-:W-:-:S06]  /*4210*/  DEPBAR.LE SB0, 0x0 ;  /* 0x000080000000791a */ /* 0x000fcc0000000000 */
[----:B------:R-:W-:Y:S08]  /*4220*/  HMMA.16816.F32.BF16 R72, R84, R80, R72 ;  /* 0x000000505448723c */ /* 0x000ff00000041848 */
[----:B--2---:R-:W-:Y:S01]  /*4230*/  HMMA.16816.F32.BF16 R36, R4, R12, R36 ;  /* 0x0000000c0424723c */ /* 0x004fe20000041824 */
[----:B------:R-:W-:Y:S01]  /*4240*/  SHF.R.U32.HI R12, RZ, 0x2, R203 ;  /* 0x00000002ff0c7819 */ /* 0x000fe200000116cb */
[----:B------:R-:W-:-:S03]  /*4250*/  IMAD.U32 R13, RZ, RZ, UR24 ;  /* 0x00000018ff0d7e24 */ /* 0x000fc6000f8e00ff */
[----:B------:R-:W-:-:S03]  /*4260*/  LOP3.LUT R12, R12, 0x7, RZ, 0xc0, !PT ;  /* 0x000000070c0c7812 */ /* 0x000fc600078ec0ff */
[----:B------:R-:W-:Y:S01]  /*4270*/  HMMA.16816.F32.BF16 R20, R84, R88, R20 ;  /* 0x000000585414723c */ /* 0x000fe20000041814 */
[----:B------:R-:W-:-:S05]  /*4280*/  IADD3 R30, PT, PT, R12, UR34, R30 ;  /* 0x000000220c1e7c10 */ /* 0x000fca000fffe01e */
[C---:B------:R-:W-:Y:S02]  /*4290*/  VIADD R247, R30.reuse, UR35 ;  /* 0x000000231ef77c36 */ /* 0x040fe40008000000 */
[----:B------:R-:W-:Y:S01]  /*42a0*/  HMMA.16816.F32.BF16 R24, R4, R14, R24 ;  /* 0x0000000e0418723c */ /* 0x000fe20000041818 */
[----:B------:R-:W-:Y:S02]  /*42b0*/  IMAD R15, R13, 0x40, R181 ;  /* 0x000000400d0f7824 */ /* 0x000fe400078e02b5 */
[----:B------:R-:W-:Y:S02]  /*42c0*/  VIADD R30, R30, UR28 ;  /* 0x0000001c1e1e7c36 */ /* 0x000fe40008000000 */
[C---:B------:R-:W-:Y:S02]  /*42d0*/  VIADD R13, R15.reuse, UR23 ;  /* 0x000000170f0d7c36 */ /* 0x040fe40008000000 */
[----:B------:R-:W-:Y:S01]  /*42e0*/  VIADD R34, R15, 0x19 ;  /* 0x000000190f227836 */ /* 0x000fe20000000000 */
[----:B------:R-:W-:Y:S01]  /*42f0*/  HMMA.16816.F32.BF16 R76, R84, R90, R76 ;  /* 0x0000005a544c723c */ /* 0x000fe2000004184c */
[----:B------:R-:W-:Y:S01]  /*4300*/  IMAD.IADD R12, R247, 0x1, -R13 ;  /* 0x00000001f70c7824 */ /* 0x000fe200078e0a0d */
[C-C-:B------:R-:W-:Y:S01]  /*4310*/  VIADDMNMX R246, R30.reuse, 0x1, R245.reuse, PT ;  /* 0x000000011ef67846 */ /* 0x140fe200038001f5 */
[C---:B------:R-:W-:Y:S01]  /*4320*/  VIADD R32, R15.reuse, 0x21 ;  /* 0x000000210f207836 */ /* 0x040fe20000000000 */
[----:B------:R-:W-:Y:S01]  /*4330*/  VIADDMNMX R245, R30, 0x9, R245, PT ;  /* 0x000000091ef57846 */ /* 0x000fe200038001f5 */
[----:B------:R-:W-:Y:S01]  /*4340*/  VIADD R33, R15, 0x20 ;  /* 0x000000200f217836 */ /* 0x000fe20000000000 */
[----:B------:R-:W-:-:S02]  /*4350*/  IABS R12, R12 ;  /* 0x0000000c000c7213 */ /* 0x000fc40000000000 */
[C---:B------:R-:W-:Y:S01]  /*4360*/  HMMA.16816.F32.BF16 R72, R64.reuse, R48, R72 ;  /* 0x000000304048723c */ /* 0x040fe20000041848 */
[----:B------:R-:W-:Y:S01]  /*4370*/  VIADD R48, R247, -UR26 ;  /* 0x8000001af7307c36 */ /* 0x000fe20008000000 */
[C---:B------:R-:W-:Y:S01]  /*4380*/  ISETP.GE.AND P3, PT, R15.reuse, R246, PT ;  /* 0x000000f60f00720c */ /* 0x040fe20003f66270 */
[----:B------:R-:W-:Y:S02]  /*4390*/  IMAD.MOV.U32 R14, RZ, RZ, R12 ;  /* 0x000000ffff0e7224 */ /* 0x000fe400078e000c */
[----:B------:R-:W-:Y:S01]  /*43a0*/  VIADD R12, R15, 0x38 ;  /* 0x000000380f0c7836 */ /* 0x000fe20000000000 */
[----:B------:R-:W-:Y:S01]  /*43b0*/  ISETP.GT.AND P4, PT, R48, R15, PT ;  /* 0x0000000f3000720c */ /* 0x000fe20003f84270 */
[----:B------:R-:W-:Y:S01]  /*43c0*/  VIADD R49, R247, 0x8 ;  /* 0x00000008f7317836 */ /* 0x000fe20000000000 */
[----:B------:R-:W-:Y:S01]  /*43d0*/  HMMA.16816.F32.BF16 R20, R64, R52, R20 ;  /* 0x000000344014723c */ /* 0x000fe20000041814 */
[----:B------:R-:W-:Y:S01]  /*43e0*/  VIADD R31, R12, UR23 ;  /* 0x000000170c1f7c36 */ /* 0x000fe20008000000 */
[----:B------:R-:W-:Y:S01]  /*43f0*/  I2FP.F32.S32 R14, R14 ;  /* 0x0000000e000e7245 */ /* 0x000fe20000201400 */
[----:B------:R-:W-:-:S03]  /*4400*/  IMAD.IADD R13, R49, 0x1, -R13 ;  /* 0x00000001310d7824 */ /* 0x000fc600078e0a0d */
[C-C-:B------:R-:W-:Y:S01]  /*4410*/  IADD3 R122, PT, PT, R247.reuse, 0x37, -R31.reuse ;  /* 0x00000037f77a7810 */ /* 0x140fe20007ffe81f */
[----:B------:R-:W-:Y:S01]  /*4420*/  FFMA.FTZ R44, R14, -UR6, R44 ;  /* 0x800000060e2c7c23 */ /* 0x000fe2000801002c */
[----:B------:R-:W-:Y:S01]  /*4430*/  HMMA.16816.F32.BF16 R68, R84, R82, R68 ;  /* 0x000000525444723c */ /* 0x000fe20000041844 */
[C-C-:B------:R-:W-:Y:S02]  /*4440*/  IADD3 R14, PT, PT, R247.reuse, 0x2f, -R31.reuse ;  /* 0x0000002ff70e7810 */ /* 0x140fe40007ffe81f */
[----:B-1----:R-:W-:Y:S02]  /*4450*/  IADD3 R29, PT, PT, R247, 0x10, -R31 ;  /* 0x00000010f71d7810 */ /* 0x002fe40007ffe81f */
[----:B------:R-:W-:Y:S02]  /*4460*/  IABS R14, R14 ;  /* 0x0000000e000e7213 */ /* 0x000fe40000000000 */
[----:B------:R-:W-:Y:S01]  /*4470*/  IABS R122, R122 ;  /* 0x0000007a007a7213 */ /* 0x000fe20000000000 */
[----:B------:R-:W-:Y:S01]  /*4480*/  HMMA.16816.F32.BF16 R76, R64, R54, R76 ;  /* 0x00000036404c723c */ /* 0x000fe2000004184c */
[----:B------:R-:W-:-:S02]  /*4490*/  I2FP.F32.S32 R14, R14 ;  /* 0x0000000e000e7245 */ /* 0x000fc40000201400 */
[C-C-:B------:R-:W-:Y:S02]  /*44a0*/  IADD3 R234, PT, PT, R247.reuse, 0x28, -R31.reuse ;  /* 0x00000028f7ea7810 */ /* 0x140fe40007ffe81f */
[C---:B------:R-:W-:Y:S01]  /*44b0*/  IADD3 R229, PT, PT, R247.reuse, 0x27, -R31 ;  /* 0x00000027f7e57810 */ /* 0x040fe20007ffe81f */
[----:B------:R-:W-:Y:S01]  /*44c0*/  FFMA.FTZ R61, R14, -UR6, R61 ;  /* 0x800000060e3d7c23 */ /* 0x000fe2000801003d */
[C-C-:B------:R-:W-:Y:S01]  /*44d0*/  IADD3 R225, PT, PT, R247.reuse, 0x20, -R31.reuse ;  /* 0x00000020f7e17810 */ /* 0x140fe20007ffe81f */
[----:B---3--:R-:W-:Y:S01]  /*44e0*/  HMMA.16816.F32.BF16 R72, R4, R16, R72 ;  /* 0x000000100448723c */ /* 0x008fe20000041848 */
[----:B------:R-:W-:Y:S01]  /*44f0*/  IADD3 R16, PT, PT, R247, 0x30, -R31 ;  /* 0x00000030f7107810 */ /* 0x000fe20007ffe81f */
[----:B------:R-:W-:Y:S01]  /*4500*/  VIADD R17, R15, 0x30 ;  /* 0x000000300f117836 */ /* 0x000fe20000000000 */
[----:B------:R-:W-:Y:S02]  /*4510*/  IABS R29, R29 ;  /* 0x0000001d001d7213 */ /* 0x000fe40000000000 */
[----:B------:R-:W-:-:S02]  /*4520*/  IABS R16, R16 ;  /* 0x0000001000107213 */ /* 0x000fc40000000000 */
[----:B------:R-:W-:Y:S01]  /*4530*/  FSEL R44, R44, -INF , !P4 ;  /* 0xff8000002c2c7808 */ /* 0x000fe20006000000 */
[----:B------:R-:W-:Y:S01]  /*4540*/  HMMA.16816.F32.BF16 R20, R4, R40, R20 ;  /* 0x000000280414723c */ /* 0x000fe20000041814 */
[----:B------:R-:W-:Y:S01]  /*4550*/  I2FP.F32.S32 R16, R16 ;  /* 0x0000001000107245 */ /* 0x000fe20000201400 */
[----:B------:R-:W-:Y:S01]  /*4560*/  VIADD R41, R15, 0x9 ;  /* 0x000000090f297836 */ /* 0x000fe20000000000 */
[--C-:B------:R-:W-:Y:S01]  /*4570*/  IADD3 R14, PT, PT, R247, 0x18, -R31.reuse ;  /* 0x00000018f70e7810 */ /* 0x100fe20007ffe81f */
[----:B------:R-:W-:Y:S01]  /*4580*/  VIADD R40, R15, 0x10 ;  /* 0x000000100f287836 */ /* 0x000fe20000000000 */
[----:B------:R-:W-:Y:S01]  /*4590*/  I2FP.F32.S32 R122, R122 ;  /* 0x0000007a007a7245 */ /* 0x000fe20000201400 */
[----:B------:R-:W-:Y:S01]  /*45a0*/  FFMA.FTZ R60, R16, -UR6, R60 ;  /* 0x80000006103c7c23 */ /* 0x000fe2000801003c */
[----:B------:R-:W-:Y:S01]  /*45b0*/  IADD3 R16, PT, PT, R247, 0x1f, -R31 ;  /* 0x0000001ff7107810 */ /* 0x000fe20007ffe81f */
[----:B------:R-:W-:Y:S01]  /*45c0*/  HMMA.16816.F32.BF16 R68, R64, R50, R68 ;  /* 0x000000324044723c */ /* 0x000fe20000041844 */
[----:B------:R-:W-:Y:S01]  /*45d0*/  IABS R234, R234 ;  /* 0x000000ea00ea7213 */ /* 0x000fe20000000000 */
[----:B------:R-:W-:Y:S01]  /*45e0*/  FFMA.FTZ R122, R122, -UR6, R45 ;  /* 0x800000067a7a7c23 */ /* 0x000fe2000801002d */
[----:B------:R-:W-:Y:S01]  /*45f0*/  IABS R16, R16 ;  /* 0x0000001000107213 */ /* 0x000fe20000000000 */
[----:B------:R-:W-:Y:S01]  /*4600*/  VIADD R45, R15, 0x1 ;  /* 0x000000010f2d7836 */ /* 0x000fe20000000000 */
[----:B------:R-:W-:-:S02]  /*4610*/  IABS R229, R229 ;  /* 0x000000e500e57213 */ /* 0x000fc40000000000 */
[----:B------:R-:W-:Y:S01]  /*4620*/  I2FP.F32.S32 R16, R16 ;  /* 0x0000001000107245 */ /* 0x000fe20000201400 */
[----:B------:R-:W-:Y:S01]  /*4630*/  HMMA.16816.F32.BF16 R76, R4, R42, R76 ;  /* 0x0000002a044c723c */ /* 0x000fe2000004184c */
[----:B------:R-:W-:Y:S01]  /*4640*/  IADD3 R43, PT, PT, R247, 0x17, -R31 ;  /* 0x00000017f72b7810 */ /* 0x000fe20007ffe81f */
[C---:B------:R-:W-:Y:S01]  /*4650*/  VIADD R42, R15.reuse, 0x8 ;  /* 0x000000080f2a7836 */ /* 0x040fe20000000000 */
[----:B------:R-:W-:Y:S01]  /*4660*/  IABS R225, R225 ;  /* 0x000000e100e17213 */ /* 0x000fe20000000000 */
[----:B------:R-:W-:Y:S01]  /*4670*/  FFMA.FTZ R25, R16, -UR6, R25 ;  /* 0x8000000610197c23 */ /* 0x000fe20008010019 */
[----:B------:R-:W-:Y:S01]  /*4680*/  IABS R43, R43 ;  /* 0x0000002b002b7213 */ /* 0x000fe20000000000 */
[----:B------:R-:W-:Y:S01]  /*4690*/  VIADD R16, R15, 0x31 ;  /* 0x000000310f107836 */ /* 0x000fe20000000000 */
[----:B------:R-:W-:Y:S02]  /*46a0*/  I2FP.F32.S32 R29, R29 ;  /* 0x0000001d001d7245 */ /* 0x000fe40000201400 */
[----:B------:R-:W-:-:S02]  /*46b0*/  I2FP.F32.S32 R43, R43 ;  /* 0x0000002b002b7245 */ /* 0x000fc40000201400 */
[----:B------:R-:W-:Y:S01]  /*46c0*/  FSEL R123, R44, -INF , !P3 ;  /* 0xff8000002c7b7808 */ /* 0x000fe20005800000 */
[----:B------:R-:W-:Y:S01]  /*46d0*/  HMMA.16816.F32.BF16 R68, R4, R18, R68 ;  /* 0x000000120444723c */ /* 0x000fe20000041844 */
[----:B------:R-:W-:Y:S01]  /*46e0*/  IABS R14, R14 ;  /* 0x0000000e000e7213 */ /* 0x000fe20000000000 */
[----:B------:R-:W-:Y:S01]  /*46f0*/  FFMA.FTZ R43, R43, -UR6, R21 ;  /* 0x800000062b2b7c23 */ /* 0x000fe20008010015 */
[----:B------:R-:W-:Y:S01]  /*4700*/  VIADD R21, R15, 0x28 ;  /* 0x000000280f157836 */ /* 0x000fe20000000000 */
[C---:B------:R-:W-:Y:S01]  /*4710*/  ISETP.GT.AND P1, PT, R48.reuse, R42, PT ;  /* 0x0000002a3000720c */ /* 0x040fe20003f24270 */
[----:B------:R-:W-:Y:S01]  /*4720*/  IMAD.IADD R5, R49, 0x1, -R31 ;  /* 0x0000000131057824 */ /* 0x000fe200078e0a1f */
[C---:B------:R-:W-:Y:S01]  /*4730*/  ISETP.GT.AND P0, PT, R48.reuse, R41, PT ;  /* 0x000000293000720c */ /* 0x040fe20003f04270 */
[----:B------:R-:W-:Y:S01]  /*4740*/  FFMA.FTZ R29, R29, -UR6, R76 ;  /* 0x800000061d1d7c23 */ /* 0x000fe2000801004c */
[----:B------:R-:W-:Y:S02]  /*4750*/  ISETP.GT.AND P3, PT, R48, R34, PT ;  /* 0x000000223000720c */ /* 0x000fe40003f64270 */
[----:B------:R-:W-:-:S02]  /*4760*/  I2FP.F32.S32 R234, R234 ;  /* 0x000000ea00ea7245 */ /* 0x000fc40000201400 */
[----:B------:R-:W-:Y:S02]  /*4770*/  I2FP.F32.S32 R229, R229 ;  /* 0x000000e500e57245 */ /* 0x000fe40000201400 */
[----:B------:R-:W-:Y:S01]  /*4780*/  I2FP.F32.S32 R225, R225 ;  /* 0x000000e100e17245 */ /* 0x000fe20000201400 */
[----:B------:R-:W-:Y:S01]  /*4790*/  FFMA.FTZ R234, R234, -UR6, R36 ;  /* 0x80000006eaea7c23 */ /* 0x000fe20008010024 */
[----:B------:R-:W-:Y:S01]  /*47a0*/  I2FP.F32.S32 R14, R14 ;  /* 0x0000000e000e7245 */ /* 0x000fe20000201400 */
[----:B------:R-:W-:Y:S01]  /*47b0*/  FFMA.FTZ R229, R229, -UR6, R37 ;  /* 0x80000006e5e57c23 */ /* 0x000fe20008010025 */
[----:B------:R-:W-:Y:S01]  /*47c0*/  FSEL R127, R60, -INF , !P1 ;  /* 0xff8000003c7f7808 */ /* 0x000fe20004800000 */
[----:B------:R-:W-:Y:S01]  /*47d0*/  FFMA.FTZ R225, R225, -UR6, R24 ;  /* 0x80000006e1e17c23 */ /* 0x000fe20008010018 */
[----:B------:R-:W-:Y:S01]  /*47e0*/  FSEL R126, R61, -INF , !P0 ;  /* 0xff8000003d7e7808 */ /* 0x000fe20004000000 */
[----:B------:R-:W-:Y:S01]  /*47f0*/  FFMA.FTZ R24, R14, -UR6, R20 ;  /* 0x800000060e187c23 */ /* 0x000fe20008010014 */
[----:B------:R-:W-:Y:S01]  /*4800*/  FSEL R223, R25, -INF , !P3 ;  /* 0xff80000019df7808 */ /* 0x000fe20005800000 */
[----:B------:R-:W-:Y:S01]  /*4810*/  VIADD R25, R49, -UR26 ;  /* 0x8000001a31197c36 */ /* 0x000fe20008000000 */
[--C-:B------:R-:W-:Y:S01]  /*4820*/  IADD3 R57, PT, PT, R247, 0xf, -R31.reuse ;  /* 0x0000000ff7397810 */ /* 0x100fe20007ffe81f */
[C---:B------:R-:W-:Y:S01]  /*4830*/  VIADD R37, R15.reuse, 0x11 ;  /* 0x000000110f257836 */ /* 0x040fe20000000000 */
[C---:B------:R-:W-:Y:S01]  /*4840*/  ISETP.GT.AND P1, PT, R48.reuse, R32, PT ;  /* 0x000000203000720c */ /* 0x040fe20003f24270 */
[C---:B------:R-:W-:Y:S01]  /*4850*/  VIADD R36, R15.reuse, 0x18 ;  /* 0x000000180f247836 */ /* 0x040fe20000000000 */
[----:B------:R-:W-:Y:S01]  /*4860*/  ISETP.GT.AND P0, PT, R48, R21, PT ;  /* 0x000000153000720c */ /* 0x000fe20003f04270 */
[----:B------:R-:W-:Y:S01]  /*4870*/  VIADD R20, R15, 0x29 ;  /* 0x000000290f147836 */ /* 0x000fe20000000000 */
[----:B------:R-:W-:Y:S01]  /*4880*/  IADD3 R4, PT, PT, R247, 0x7, -R31 ;  /* 0x00000007f7047810 */ /* 0x000fe20007ffe81f */
[----:B------:R-:W-:Y:S01]  /*4890*/  VIADD R14, R15, 0x39 ;  /* 0x000000390f0e7836 */ /* 0x000fe20000000000 */
[----:B------:R-:W-:-:S02]  /*48a0*/  IABS R57, R57 ;  /* 0x0000003900397213 */ /* 0x000fc40000000000 */
[----:B------:R-:W-:Y:S02]  /*48b0*/  ISETP.GT.AND P2, PT, R48, R45, PT ;  /* 0x0000002d3000720c */ /* 0x000fe40003f44270 */
[----:B------:R-:W-:Y:S02]  /*48c0*/  FSEL R30, R43, -INF , !P1 ;  /* 0xff8000002b1e7808 */ /* 0x000fe40004800000 */
[----:B------:R-:W-:Y:S02]  /*48d0*/  FSEL R29, R29, -INF , !P0 ;  /* 0xff8000001d1d7808 */ /* 0x000fe40004000000 */
[----:B------:R-:W-:Y:S02]  /*48e0*/  IABS R4, R4 ;  /* 0x0000000400047213 */ /* 0x000fe40000000000 */
[----:B------:R-:W-:Y:S02]  /*48f0*/  ISETP.GT.AND P1, PT, R25, R15, PT ;  /* 0x0000000f1900720c */ /* 0x000fe40003f24270 */
[----:B------:R-:W-:Y:S01]  /*4900*/  ISETP.GE.AND P0, PT, R15, R245, PT ;  /* 0x000000f50f00720c */ /* 0x000fe20003f06270 */
[C-C-:B------:R-:W-:Y:S01]  /*4910*/  IMAD.IADD R15, R247.reuse, 0x1, -R31.reuse ;  /* 0x00000001f70f7824 */ /* 0x140fe200078e0a1f */
[----:B------:R-:W-:Y:S01]  /*4920*/  IADD3 R56, PT, PT, R247, 0x8, -R31 ;  /* 0x00000008f7387810 */ /* 0x000fe20007ffe81f */
[----:B------:R-:W-:Y:S01]  /*4930*/  IMAD.MOV.U32 R58, RZ, RZ, R4 ;  /* 0x000000ffff3a7224 */ /* 0x000fe200078e0004 */
[----:B------:R-:W-:-:S02]  /*4940*/  I2FP.F32.S32 R57, R57 ;  /* 0x0000003900397245 */ /* 0x000fc40000201400 */
[----:B------:R-:W-:Y:S02]  /*4950*/  ISETP.GT.AND P6, PT, R48, R40, PT ;  /* 0x000000283000720c */ /* 0x000fe40003fc4270 */
[----:B------:R-:W-:Y:S01]  /*4960*/  FSEL R122, R122, -INF , !P2 ;  /* 0xff8000007a7a7808 */ /* 0x000fe20005000000 */
[----:B------:R-:W-:Y:S01]  /*4970*/  FFMA.FTZ R57, R57, -UR6, R77 ;  /* 0x8000000639397c23 */ /* 0x000fe2000801004d */
[C---:B------:R-:W-:Y:S02]  /*4980*/  ISETP.GT.AND P5, PT, R48.reuse, R37, PT ;  /* 0x000000253000720c */ /* 0x040fe40003fa4270 */
[C---:B------:R-:W-:Y:S02]  /*4990*/  ISETP.GT.AND P4, PT, R48.reuse, R36, PT ;  /* 0x000000243000720c */ /* 0x040fe40003f84270 */
[----:B------:R-:W-:Y:S02]  /*49a0*/  ISETP.GT.AND P2, PT, R48, R33, PT ;  /* 0x000000213000720c */ /* 0x000fe40003f44270 */
[----:B------:R-:W-:-:S02]  /*49b0*/  IABS R56, R56 ;  /* 0x0000003800387213 */ /* 0x000fc40000000000 */
[----:B------:R-:W-:Y:S02]  /*49c0*/  IABS R15, R15 ;  /* 0x0000000f000f7213 */ /* 0x000fe40000000000 */
[----:B------:R-:W-:Y:S02]  /*49d0*/  FSEL R234, R234, -INF , !P6 ;  /* 0xff800000eaea7808 */ /* 0x000fe40007000000 */
[----:B------:R-:W-:Y:S02]  /*49e0*/  ISETP.GT.AND P6, PT, R48, R20, PT ;  /* 0x000000143000720c */ /* 0x000fe40003fc4270 */
[----:B------:R-:W-:Y:S02]  /*49f0*/  FSEL R229, R229, -INF , !P5 ;  /* 0xff800000e5e57808 */ /* 0x000fe40006800000 */
[----:B------:R-:W-:Y:S02]  /*4a00*/  FSEL R225, R225, -INF , !P4 ;  /* 0xff800000e1e17808 */ /* 0x000fe40006000000 */
[----:B------:R-:W-:-:S02]  /*4a10*/  FSEL R24, R24, -INF , !P2 ;  /* 0xff80000018187808 */ /* 0x000fc40005000000 */
[----:B------:R-:W-:Y:S02]  /*4a20*/  IABS R13, R13 ;  /* 0x0000000d000d7213 */ /* 0x000fe40000000000 */
[C---:B------:R-:W-:Y:S02]  /*4a30*/  ISETP.GT.AND P5, PT, R48.reuse, R17, PT ;  /* 0x000000113000720c */ /* 0x040fe40003fa4270 */
[C---:B------:R-:W-:Y:S02]  /*4a40*/  ISETP.GT.AND P4, PT, R48.reuse, R16, PT ;  /* 0x000000103000720c */ /* 0x040fe40003f84270 */
[C---:B------:R-:W-:Y:S02]  /*4a50*/  ISETP.GT.AND P3, PT, R48.reuse, R12, PT ;  /* 0x0000000c3000720c */ /* 0x040fe40003f64270 */
[----:B------:R-:W-:Y:S02]  /*4a60*/  ISETP.GT.AND P2, PT, R48, R14, PT ;  /* 0x0000000e3000720c */ /* 0x000fe40003f44270 */
[----:B------:R-:W-:-:S02]  /*4a70*/  I2FP.F32.S32 R56, R56 ;  /* 0x0000003800387245 */ /* 0x000fc40000201400 */
[----:B------:R-:W-:Y:S02]  /*4a80*/  I2FP.F32.S32 R58, R58 ;  /* 0x0000003a003a7245 */ /* 0x000fe40000201400 */
[C-C-:B------:R-:W-:Y:S01]  /*4a90*/  IADD3 R55, PT, PT, R49.reuse, 0x37, -R31.reuse ;  /* 0x0000003731377810 */ /* 0x140fe20007ffe81f */
[----:B------:R-:W-:Y:S01]  /*4aa0*/  FFMA.FTZ R56, R56, -UR6, R72 ;  /* 0x8000000638387c23 */ /* 0x000fe20008010048 */
[C---:B------:R-:W-:Y:S01]  /*4ab0*/  IADD3 R54, PT, PT, R49.reuse, 0x30, -R31 ;  /* 0x0000003031367810 */ /* 0x040fe20007ffe81f */
[----:B------:R-:W-:Y:S01]  /*4ac0*/  FFMA.FTZ R58, R58, -UR6, R73 ;  /* 0x800000063a3a7c23 */ /* 0x000fe20008010049 */
        /* <DEDUP_REMOVED lines=11> */
[----:B------:R-:W-:Y:S01]  /*4b80*/  IADD3 R4, PT, PT, R49, -0x1, -R31 ;  /* 0xffffffff31047810 */ /* 0x000fe20007ffe81f */
[----:B------:R-:W-:Y:S01]  /*4b90*/  IMAD.MOV.U32 R49, RZ, RZ, R15 ;  /* 0x000000ffff317224 */ /* 0x000fe200078e000f */
[----:B------:R-:W-:Y:S01]  /*4ba0*/  FSEL R15, R57, -INF , !P6 ;  /* 0xff800000390f7808 */ /* 0x000fe20007000000 */
[----:B------:R-:W-:Y:S01]  /*4bb0*/  IMAD.MOV.U32 R57, RZ, RZ, R13 ;  /* 0x000000ffff397224 */ /* 0x000fe200078e000d */
[----:B------:R-:W-:Y:S02]  /*4bc0*/  IADD3 R31, PT, PT, R247, -0x1, -R31 ;  /* 0xfffffffff71f7810 */ /* 0x000fe40007ffe81f */
[----:B------:R-:W-:-:S02]  /*4bd0*/  FSEL R13, R56, -INF , !P5 ;  /* 0xff800000380d7808 */ /* 0x000fc40006800000 */
[----:B------:R-:W-:Y:S02]  /*4be0*/  I2FP.F32.S32 R57, R57 ;  /* 0x0000003900397245 */ /* 0x000fe40000201400 */
[----:B------:R-:W-:Y:S02]  /*4bf0*/  FSEL R58, R58, -INF , !P4 ;  /* 0xff8000003a3a7808 */ /* 0x000fe40006000000 */
[----:B------:R-:W-:Y:S01]  /*4c00*/  IABS R55, R55 ;  /* 0x0000003700377213 */ /* 0x000fe20000000000 */
[----:B------:R-:W-:Y:S01]  /*4c10*/  FFMA.FTZ R46, R57, -UR6, R46 ;  /* 0x80000006392e7c23 */ /* 0x000fe2000801002e */
[----:B------:R-:W-:Y:S02]  /*4c20*/  ISETP.GT.AND P6, PT, R25, R45, PT ;  /* 0x0000002d1900720c */ /* 0x000fe40003fc4270 */
[----:B------:R-:W-:Y:S02]  /*4c30*/  I2FP.F32.S32 R49, R49 ;  /* 0x0000003100317245 */ /* 0x000fe40000201400 */
[----:B------:R-:W-:-:S02]  /*4c40*/  ISETP.GE.AND P5, PT, R45, R246, PT ;  /* 0x000000f62d00720c */ /* 0x000fc40003fa6270 */
[----:B------:R-:W-:Y:S01]  /*4c50*/  ISETP.GE.AND P4, PT, R45, R245, PT ;  /* 0x000000f52d00720c */ /* 0x000fe20003f86270 */
[----:B------:R-:W-:Y:S01]  /*4c60*/  FFMA.FTZ R49, R49, -UR6, R68 ;  /* 0x8000000631317c23 */ /* 0x000fe20008010044 */
[----:B------:R-:W-:Y:S02]  /*4c70*/  IABS R45, R54 ;  /* 0x00000036002d7213 */ /* 0x000fe40000000000 */
[----:B------:R-:W-:Y:S02]  /*4c80*/  IABS R31, R31 ;  /* 0x0000001f001f7213 */ /* 0x000fe40000000000 */
[----:B------:R-:W-:Y:S02]  /*4c90*/  I2FP.F32.S32 R55, R55 ;  /* 0x0000003700377245 */ /* 0x000fe40000201400 */
[----:B------:R-:W-:Y:S02]  /*4ca0*/  IABS R53, R53 ;  /* 0x0000003500357213 */ /* 0x000fe40000000000 */
[----:B------:R-:W-:Y:S01]  /*4cb0*/  I2FP.F32.S32 R45, R45 ;  /* 0x0000002d002d7245 */ /* 0x000fe20000201400 */
[----:B------:R-:W-:Y:S01]  /*4cc0*/  FFMA.FTZ R47, R55, -UR6, R47 ;  /* 0x80000006372f7c23 */ /* 0x000fe2000801002f */
[----:B------:R-:W-:-:S02]  /*4cd0*/  I2FP.F32.S32 R31, R31 ;  /* 0x0000001f001f7245 */ /* 0x000fc40000201400 */
[----:B------:R-:W-:Y:S01]  /*4ce0*/  I2FP.F32.S32 R53, R53 ;  /* 0x0000003500357245 */ /* 0x000fe20000201400 */
[----:B------:R-:W-:Y:S01]  /*4cf0*/  FFMA.FTZ R45, R45, -UR6, R62 ;  /* 0x800000062d2d7c23 */ /* 0x000fe2000801003e */
[----:B------:R-:W-:Y:S01]  /*4d00*/  FSEL R46, R46, -INF , !P1 ;  /* 0xff8000002e2e7808 */ /* 0x000fe20004800000 */
[----:B------:R-:W-:Y:S01]  /*4d10*/  FFMA.FTZ R31, R31, -UR6, R69 ;  /* 0x800000061f1f7c23 */ /* 0x000fe20008010045 */
[----:B------:R-:W-:Y:S01]  /*4d20*/  IABS R52, R52 ;  /* 0x0000003400347213 */ /* 0x000fe20000000000 */
[----:B------:R-:W-:Y:S01]  /*4d30*/  FFMA.FTZ R53, R53, -UR6, R63 ;  /* 0x8000000635357c23 */ /* 0x000fe2000801003f */
[----:B------:R-:W-:Y:S02]  /*4d40*/  FSEL R57, R49, -INF , !P3 ;  /* 0xff80000031397808 */ /* 0x000fe40005800000 */
[----:B------:R-:W-:Y:S02]  /*4d50*/  IABS R51, R51 ;  /* 0x0000003300337213 */ /* 0x000fe40000000000 */
[----:B------:R-:W-:-:S02]  /*4d60*/  ISETP.GT.AND P3, PT, R25, R42, PT ;  /* 0x0000002a1900720c */ /* 0x000fc40003f64270 */
[----:B------:R-:W-:Y:S02]  /*4d70*/  FSEL R121, R46, -INF , !P0 ;  /* 0xff8000002e797808 */ /* 0x000fe40004000000 */
[----:B------:R-:W-:Y:S02]  /*4d80*/  I2FP.F32.S32 R52, R52 ;  /* 0x0000003400347245 */ /* 0x000fe40000201400 */
[----:B------:R-:W-:Y:S02]  /*4d90*/  IABS R50, R50 ;  /* 0x0000003200327213 */ /* 0x000fe40000000000 */
[----:B------:R-:W-:Y:S01]  /*4da0*/  ISETP.GT.AND P0, PT, R25, R41, PT ;  /* 0x000000291900720c */ /* 0x000fe20003f04270 */
[----:B------:R-:W-:Y:S01]  /*4db0*/  FFMA.FTZ R38, R52, -UR6, R38 ;  /* 0x8000000634267c23 */ /* 0x000fe20008010026 */
[----:B------:R-:W-:Y:S02]  /*4dc0*/  FSEL R47, R47, -INF , !P6 ;  /* 0xff8000002f2f7808 */ /* 0x000fe40007000000 */
[----:B------:R-:W-:-:S02]  /*4dd0*/  I2FP.F32.S32 R51, R51 ;  /* 0x0000003300337245 */ /* 0x000fc40000201400 */
[CC--:B------:R-:W-:Y:S02]  /*4de0*/  ISETP.GE.AND P1, PT, R42.reuse, R245.reuse, PT ;  /* 0x000000f52a00720c */ /* 0x0c0fe40003f26270 */
[----:B------:R-:W-:Y:S01]  /*4df0*/  FSEL R45, R45, -INF , !P3 ;  /* 0xff8000002d2d7808 */ /* 0x000fe20005800000 */
[----:B------:R-:W-:Y:S01]  /*4e00*/  FFMA.FTZ R39, R51, -UR6, R39 ;  /* 0x8000000633277c23 */ /* 0x000fe20008010027 */
[----:B------:R-:W-:Y:S02]  /*4e10*/  FSEL R54, R31, -INF , !P2 ;  /* 0xff8000001f367808 */ /* 0x000fe40005000000 */
[----:B------:R-:W-:Y:S02]  /*4e20*/  I2FP.F32.S32 R50, R50 ;  /* 0x0000003200327245 */ /* 0x000fe40000201400 */
[----:B------:R-:W-:Y:S02]  /*4e30*/  ISETP.GE.AND P2, PT, R42, R246, PT ;  /* 0x000000f62a00720c */ /* 0x000fe40003f46270 */
[----:B------:R-:W-:Y:S01]  /*4e40*/  FSEL R122, R122, -INF , !P5 ;  /* 0xff8000007a7a7808 */ /* 0x000fe20006800000 */
[----:B------:R-:W-:Y:S01]  /*4e50*/  FFMA.FTZ R26, R50, -UR6, R26 ;  /* 0x80000006321a7c23 */ /* 0x000fe2000801001a */
[----:B------:R-:W-:-:S02]  /*4e60*/  ISETP.GE.AND P6, PT, R41, R245, PT ;  /* 0x000000f52900720c */ /* 0x000fc40003fc6270 */
[----:B------:R-:W-:Y:S02]  /*4e70*/  FSEL R120, R47, -INF , !P4 ;  /* 0xff8000002f787808 */ /* 0x000fe40006000000 */
[----:B------:R-:W-:Y:S02]  /*4e80*/  FSEL R53, R53, -INF , !P0 ;  /* 0xff80000035357808 */ /* 0x000fe40004000000 */
[----:B------:R-:W-:Y:S02]  /*4e90*/  IABS R48, R48 ;  /* 0x0000003000307213 */ /* 0x000fe40000000000 */
[----:B------:R-:W-:Y:S02]  /*4ea0*/  ISETP.GE.AND P5, PT, R41, R246, PT ;  /* 0x000000f62900720c */ /* 0x000fe40003fa6270 */
[----:B------:R-:W-:Y:S02]  /*4eb0*/  ISETP.GT.AND P4, PT, R25, R40, PT ;  /* 0x000000281900720c */ /* 0x000fe40003f84270 */
[----:B------:R-:W-:-:S02]  /*4ec0*/  FSEL R119, R45, -INF , !P1 ;  /* 0xff8000002d777808 */ /* 0x000fc40004800000 */
[----:B------:R-:W-:Y:S02]  /*4ed0*/  IABS R44, R44 ;  /* 0x0000002c002c7213 */ /* 0x000fe40000000000 */
[----:B------:R-:W-:Y:S02]  /*4ee0*/  ISETP.GT.AND P1, PT, R25, R37, PT ;  /* 0x000000251900720c */ /* 0x000fe40003f24270 */
[----:B------:R-:W-:Y:S02]  /*4ef0*/  FSEL R127, R127, -INF , !P2 ;  /* 0xff8000007f7f7808 */ /* 0x000fe40005000000 */
[----:B------:R-:W-:Y:S02]  /*4f00*/  FSEL R125, R53, -INF , !P6 ;  /* 0xff800000357d7808 */ /* 0x000fe40007000000 */
[----:B------:R-:W-:Y:S02]  /*4f10*/  IABS R43, R43 ;  /* 0x0000002b002b7213 */ /* 0x000fe40000000000 */
[----:B------:R-:W-:-:S02]  /*4f20*/  I2FP.F32.S32 R48, R48 ;  /* 0x0000003000307245 */ /* 0x000fc40000201400 */
[C---:B------:R-:W-:Y:S02]  /*4f30*/  ISETP.GE.AND P2, PT, R40.reuse, R246, PT ;  /* 0x000000f62800720c */ /* 0x040fe40003f46270 */
[----:B------:R-:W-:Y:S01]  /*4f40*/  ISETP.GE.AND P3, PT, R40, R245, PT ;  /* 0x000000f52800720c */ /* 0x000fe20003f66270 */
[----:B------:R-:W-:Y:S01]  /*4f50*/  FFMA.FTZ R27, R48, -UR6, R27 ;  /* 0x80000006301b7c23 */ /* 0x000fe2000801001b */
[----:B------:R-:W-:Y:S02]  /*4f60*/  FSEL R126, R126, -INF , !P5 ;  /* 0xff8000007e7e7808 */ /* 0x000fe40006800000 */
[----:B------:R-:W-:Y:S02]  /*4f70*/  ISETP.GT.AND P6, PT, R25, R36, PT ;  /* 0x000000241900720c */ /* 0x000fe40003fc4270 */
[----:B------:R-:W-:Y:S02]  /*4f80*/  FSEL R38, R38, -INF , !P4 ;  /* 0xff80000026267808 */ /* 0x000fe40006000000 */
[----:B------:R-:W-:-:S02]  /*4f90*/  ISETP.GE.AND P5, PT, R37, R246, PT ;  /* 0x000000f62500720c */ /* 0x000fc40003fa6270 */
[----:B------:R-:W-:Y:S02]  /*4fa0*/  I2FP.F32.S32 R44, R44 ;  /* 0x0000002c002c7245 */ /* 0x000fe40000201400 */
[----:B------:R-:W-:Y:S02]  /*4fb0*/  ISETP.GE.AND P0, PT, R37, R245, PT ;  /* 0x000000f52500720c */ /* 0x000fe40003f06270 */
[----:B------:R-:W-:Y:S01]  /*4fc0*/  FSEL R39, R39, -INF , !P1 ;  /* 0xff80000027277808 */ /* 0x000fe20004800000 */
[----:B------:R-:W-:Y:S01]  /*4fd0*/  FFMA.FTZ R22, R44, -UR6, R22 ;  /* 0x800000062c167c23 */ /* 0x000fe20008010016 */
[----:B------:R-:W-:Y:S02]  /*4fe0*/  I2FP.F32.S32 R43, R43 ;  /* 0x0000002b002b7245 */ /* 0x000fe40000201400 */
[----:B------:R-:W-:Y:S02]  /*4ff0*/  FSEL R234, R234, -INF , !P2 ;  /* 0xff800000eaea7808 */ /* 0x000fe40005000000 */
[----:B------:R-:W-:Y:S01]  /*5000*/  ISETP.GE.AND P4, PT, R36, R245, PT ;  /* 0x000000f52400720c */ /* 0x000fe20003f86270 */
[----:B------:R-:W-:Y:S01]  /*5010*/  FFMA.FTZ R23, R43, -UR6, R23 ;  /* 0x800000062b177c23 */ /* 0x000fe20008010017 */
[----:B------:R-:W-:-:S02]  /*5020*/  FSEL R233, R38, -INF , !P3 ;  /* 0xff80000026e97808 */ /* 0x000fc40005800000 */
[----:B------:R-:W-:Y:S02]  /*5030*/  FSEL R26, R26, -INF , !P6 ;  /* 0xff8000001a1a7808 */ /* 0x000fe40007000000 */
[----:B------:R-:W-:Y:S02]  /*5040*/  ISETP.GE.AND P2, PT, R36, R246, PT ;  /* 0x000000f62400720c */ /* 0x000fe40003f46270 */
[----:B------:R-:W-:Y:S02]  /*5050*/  ISETP.GT.AND P3, PT, R25, R34, PT ;  /* 0x000000221900720c */ /* 0x000fe40003f64270 */
[----:B------:R-:W-:Y:S02]  /*5060*/  FSEL R229, R229, -INF , !P5 ;  /* 0xff800000e5e57808 */ /* 0x000fe40006800000 */
[----:B------:R-:W-:Y:S02]  /*5070*/  IABS R19, R19 ;  /* 0x0000001300137213 */ /* 0x000fe40000000000 */
        /* <DEDUP_REMOVED lines=8> */
[----:B------:R-:W-:Y:S02]  /*5100*/  I2FP.F32.S32 R19, R19 ;  /* 0x0000001300137245 */ /* 0x000fe40000201400 */
[-C--:B------:R-:W-:Y:S02]  /*5110*/  ISETP.GE.AND P2, PT, R33, R246.reuse, PT ;  /* 0x000000f62100720c */ /* 0x080fe40003f46270 */
[----:B------:R-:W-:Y:S01]  /*5120*/  FSEL R223, R223, -INF , !P5 ;  /* 0xff800000dfdf7808 */ /* 0x000fe20006800000 */
[----:B------:R-:W-:Y:S01]  /*5130*/  FFMA.FTZ R19, R19, -UR6, R78 ;  /* 0x8000000613137c23 */ /* 0x000fe2000801004e */
[----:B------:R-:W-:Y:S01]  /*5140*/  ISETP.GE.AND P6, PT, R33, R245, PT ;  /* 0x000000f52100720c */ /* 0x000fe20003fc6270 */
[----:B------:R-:W-:Y:S01]  /*5150*/  BAR.SYNC.DEFER_BLOCKING 0x0 ;  /* 0x0000000000007b1d */ /* 0x000fe20000010000 */
[----:B------:R-:W-:-:S02]  /*5160*/  ISETP.GE.AND P5, PT, R32, R246, PT ;  /* 0x000000f62000720c */ /* 0x000fc40003fa6270 */
[----:B------:R-:W-:Y:S02]  /*5170*/  FSEL R22, R22, -INF , !P0 ;  /* 0xff80000016167808 */ /* 0x000fe40004000000 */
[----:B------:R-:W-:Y:S02]  /*5180*/  ISETP.GE.AND P3, PT, R32, R245, PT ;  /* 0x000000f52000720c */ /* 0x000fe40003f66270 */
[----:B------:R-:W-:Y:S02]  /*5190*/  FSEL R222, R27, -INF , !P1 ;  /* 0xff8000001bde7808 */ /* 0x000fe40004800000 */
[----:B------:R-:W-:Y:S02]  /*51a0*/  FSEL R23, R23, -INF , !P4 ;  /* 0xff80000017177808 */ /* 0x000fe40006000000 */
[----:B------:R-:W-:Y:S02]  /*51b0*/  FSEL R27, R24, -INF , !P2 ;  /* 0xff800000181b7808 */ /* 0x000fe40005000000 */
[----:B------:R-:W-:-:S02]  /*51c0*/  ISETP.GT.AND P1, PT, R25, R21, PT ;  /* 0x000000151900720c */ /* 0x000fc40003f24270 */
[----:B------:R-:W-:Y:S02]  /*51d0*/  IABS R18, R18 ;  /* 0x0000001200127213 */ /* 0x000fe40000000000 */
[----:B------:R-:W-:Y:S02]  /*51e0*/  FSEL R24, R22, -INF , !P6 ;  /* 0xff80000016187808 */ /* 0x000fe40007000000 */
[----:B------:R-:W-:Y:S02]  /*51f0*/  FSEL R26, R30, -INF , !P5 ;  /* 0xff8000001e1a7808 */ /* 0x000fe40006800000 */
[C---:B------:R-:W-:Y:S02]  /*5200*/  ISETP.GT.AND P2, PT, R25.reuse, R20, PT ;  /* 0x000000141900720c */ /* 0x040fe40003f44270 */
[C---:B------:R-:W-:Y:S02]  /*5210*/  ISETP.GT.AND P0, PT, R25.reuse, R17, PT ;  /* 0x000000111900720c */ /* 0x040fe40003f04270 */
[----:B------:R-:W-:-:S02]  /*5220*/  ISETP.GT.AND P6, PT, R25, R16, PT ;  /* 0x000000101900720c */ /* 0x000fc40003fc4270 */
[C---:B------:R-:W-:Y:S02]  /*5230*/  ISETP.GT.AND P5, PT, R25.reuse, R12, PT ;  /* 0x0000000c1900720c */ /* 0x040fe40003fa4270 */
[----:B------:R-:W-:Y:S02]  /*5240*/  ISETP.GT.AND P4, PT, R25, R14, PT ;  /* 0x0000000e1900720c */ /* 0x000fe40003f84270 */
[----:B------:R-:W-:Y:S02]  /*5250*/  FSEL R25, R23, -INF , !P3 ;  /* 0xff80000017197808 */ /* 0x000fe40005800000 */
[----:B------:R-:W-:Y:S02]  /*5260*/  ISETP.GE.AND P3, PT, R21, R246, PT ;  /* 0x000000f61500720c */ /* 0x000fe40003f66270 */
[----:B------:R-:W-:Y:S02]  /*5270*/  I2FP.F32.S32 R18, R18 ;  /* 0x0000001200127245 */ /* 0x000fe40000201400 */
[----:B------:R-:W-:-:S02]  /*5280*/  FSEL R19, R19, -INF , !P1 ;  /* 0xff80000013137808 */ /* 0x000fc40004800000 */
[----:B------:R-:W-:Y:S01]  /*5290*/  IABS R7, R7 ;  /* 0x0000000700077213 */ /* 0x000fe20000000000 */
[----:B------:R-:W-:Y:S01]  /*52a0*/  FFMA.FTZ R18, R18, -UR6, R79 ;  /* 0x8000000612127c23 */ /* 0x000fe2000801004f */
[----:B------:R-:W-:Y:S02]  /*52b0*/  ISETP.GE.AND P1, PT, R20, R246, PT ;  /* 0x000000f61400720c */ /* 0x000fe40003f26270 */
[----:B------:R-:W-:Y:S02]  /*52c0*/  FSEL R23, R29, -INF , !P3 ;  /* 0xff8000001d177808 */ /* 0x000fe40005800000 */
[----:B------:R-:W-:Y:S02]  /*52d0*/  ISETP.GE.AND P3, PT, R21, R245, PT ;  /* 0x000000f51500720c */ /* 0x000fe40003f66270 */
[----:B------:R-:W-:Y:S02]  /*52e0*/  I2FP.F32.S32 R7, R7 ;  /* 0x0000000700077245 */ /* 0x000fe40000201400 */
[----:B------:R-:W-:-:S02]  /*52f0*/  FSEL R22, R15, -INF , !P1 ;  /* 0xff8000000f167808 */ /* 0x000fc40004800000 */
[----:B------:R-:W-:Y:S01]  /*5300*/  ISETP.GE.AND P1, PT, R17, R246, PT ;  /* 0x000000f61100720c */ /* 0x000fe20003f26270 */
[----:B------:R-:W-:Y:S01]  /*5310*/  FFMA.FTZ R7, R7, -UR6, R74 ;  /* 0x8000000607077c23 */ /* 0x000fe2000801004a */
[----:B------:R-:W-:Y:S02]  /*5320*/  FSEL R21, R19, -INF , !P3 ;  /* 0xff80000013157808 */ /* 0x000fe40005800000 */
[-C--:B------:R-:W-:Y:S02]  /*5330*/  ISETP.GE.AND P3, PT, R20, R245.reuse, PT ;  /* 0x000000f51400720c */ /* 0x080fe40003f66270 */
[----:B------:R-:W-:Y:S02]  /*5340*/  FSEL R20, R18, -INF , !P2 ;  /* 0xff80000012147808 */ /* 0x000fe40005000000 */
[----:B------:R-:W-:Y:S02]  /*5350*/  FSEL R29, R13, -INF , !P1 ;  /* 0xff8000000d1d7808 */ /* 0x000fe40004800000 */
[----:B------:R-:W-:-:S02]  /*5360*/  ISETP.GE.AND P2, PT, R17, R245, PT ;  /* 0x000000f51100720c */ /* 0x000fc40003f46270 */
[----:B------:R-:W-:Y:S02]  /*5370*/  ISETP.GE.AND P1, PT, R16, R246, PT ;  /* 0x000000f61000720c */ /* 0x000fe40003f26270 */
[----:B------:R-:W-:Y:S02]  /*5380*/  P2R R15, PR, RZ, 0x8 ;  /* 0x00000008ff0f7803 */ /* 0x000fe40000000000 */
[----:B------:R-:W-:Y:S02]  /*5390*/  P2R R17, PR, RZ, 0x4 ;  /* 0x00000004ff117803 */ /* 0x000fe40000000000 */
[----:B------:R-:W-:Y:S02]  /*53a0*/  P2R R18, PR, RZ, 0x2 ;  /* 0x00000002ff127803 */ /* 0x000fe40000000000 */
[----:B------:R-:W-:Y:S01]  /*53b0*/  FSEL R53, R7, -INF , !P0 ;  /* 0xff80000007357808 */ /* 0x000fe20004000000 */
[----:B------:R-:W-:Y:S06]  /*53c0*/  BRA.U !UP0, `(.L_x_2257) ;  /* 0x0000000108f47547 */ /* 0x000fec000b800000 */
[----:B------:R-:W-:-:S04]  /*53d0*/  UIADD3 UR12, UPT, UPT, UR25, -0x2, URZ ;  /* 0xfffffffe190c7890 */ /* 0x000fc8000fffe0ff */
[----:B------:R-:W-:Y:S02]  /*53e0*/  UIMAD.WIDE.U32 UR14, UR14, UR12, URZ ;  /* 0x0000000c0e0e72a5 */ /* 0x000fe4000f8e00ff */
[----:B------:R-:W-:Y:S01]  /*53f0*/  UIMAD UR12, UR4, UR12, URZ ;  /* 0x0000000c040c72a4 */ /* 0x000fe2000f8e02ff */
[----:B------:R-:W1:Y:S03]  /*5400*/  LDCU UR4, c[0x0][0x440] ;  /* 0x00008800ff0477ac */ /* 0x000e660008000800 */
[----:B------:R-:W-:Y:S01]  /*5410*/  IMAD.U32 R32, RZ, RZ, UR14 ;  /* 0x0000000eff207e24 */ /* 0x000fe2000f8e00ff */
[----:B------:R-:W-:Y:S01]  /*5420*/  UIADD3 UR12, UPT, UPT, UR15, UR12, URZ ;  /* 0x0000000c0f0c7290 */ /* 0x000fe2000fffe0ff */
[----:B------:R-:W-:Y:S01]  /*5430*/  IMAD.U32 R33, RZ, RZ, UR15 ;  /* 0x0000000fff217e24 */ /* 0x000fe2000f8e00ff */
[----:B------:R-:W-:Y:S02]  /*5440*/  UIADD3 UR17, UP0, UPT, UR17, UR14, URZ ;  /* 0x0000000e11117290 */ /* 0x000fe4000ff1e0ff */
[----:B------:R-:W-:-:S02]  /*5450*/  LEA R30, P0, R32, R251, 0x1 ;  /* 0x000000fb201e7211 */ /* 0x000fc400078008ff */
[----:B------:R-:W-:Y:S01]  /*5460*/  UIADD3.X UR16, UPT, UPT, UR16, UR12, URZ, UP0, !UPT ;  /* 0x0000000c10107290 */ /* 0x000fe200087fe4ff */
[----:B------:R-:W-:Y:S02]  /*5470*/  IMAD.U32 R7, RZ, RZ, UR12 ;  /* 0x0000000cff077e24 */ /* 0x000fe4000f8e00ff */
        /* <DEDUP_REMOVED lines=50> */
.L_x_2257:
[-C--:B------:R-:W-:Y:S01]  /*57a0*/  ISETP.GE.AND P0, PT, R12, R246.reuse, PT ;  /* 0x000000f60c00720c */ /* 0x080fe20003f06270 */
[----:B------:R-:W-:Y:S01]  /*57b0*/  USHF.L.U32 UR30, UR24, 0x1, URZ ;  /* 0x00000001181e7899 */ /* 0x000fe200080006ff */
[----:B------:R-:W-:Y:S01]  /*57c0*/  IABS R5, R5 ;  /* 0x0000000500057213 */ /* 0x000fe20000000000 */
[----:B------:R-:W-:Y:S01]  /*57d0*/  IMAD.WIDE.U32 R38, R9, -0x326172a9, RZ ;  /* 0xcd9e8d5709267825 */ /* 0x000fe200078e00ff */
[----:B------:R-:W-:Y:S01]  /*57e0*/  FSEL R57, R57, -INF , !P0 ;  /* 0xff80000039397808 */ /* 0x000fe20004000000 */
[----:B------:R-:W-:Y:S01]  /*57f0*/  UIADD3 UR4, UPT, UPT, UR39, -0x4498517b, URZ ;  /* 0xbb67ae8527047890 */ /* 0x000fe2000fffe0ff */
[----:B------:R-:W-:Y:S01]  /*5800*/  ISETP.GE.AND P0, PT, R14, R246, PT ;  /* 0x000000f60e00720c */ /* 0x000fe20003f06270 */
[----:B------:R-:W-:Y:S01]  /*5810*/  IMAD.WIDE.U32 R76, R2, -0x2daee0ad, RZ ;  /* 0xd2511f53024c7825 */ /* 0x000fe200078e00ff */
[----:B------:R-:W-:Y:S01]  /*5820*/  IABS R6, R6 ;  /* 0x0000000600067213 */ /* 0x000fe20000000000 */
[----:B------:R-:W-:Y:S01]  /*5830*/  UIADD3 UR28, UPT, UPT, UR38, -0x61c88647, URZ ;  /* 0x9e3779b9261c7890 */ /* 0x000fe2000fffe0ff */
[----:B------:R-:W-:Y:S01]  /*5840*/  FSEL R54, R54, -INF , !P0 ;  /* 0xff80000036367808 */ /* 0x000fe20004000000 */
[----:B------:R-:W-:Y:S01]  /*5850*/  UIADD3 UR19, UPT, UPT, UR39, 0x76cf5d0a, URZ ;  /* 0x76cf5d0a27137890 */ /* 0x000fe2000fffe0ff */
[----:B------:R-:W-:Y:S01]  /*5860*/  ISETP.GE.AND P0, PT, R12, R245, PT ;  /* 0x000000f50c00720c */ /* 0x000fe20003f06270 */
[----:B------:R-:W-:Y:S01]  /*5870*/  UIADD3 UR26, UPT, UPT, UR38, 0x3c6ef372, URZ ;  /* 0x3c6ef372261a7890 */ /* 0x000fe2000fffe0ff */
[----:B------:R-:W-:Y:S01]  /*5880*/  I2FP.F32.S32 R12, R5 ;  /* 0x00000005000c7245 */ /* 0x000fe20000201400 */
[----:B------:R-:W-:Y:S01]  /*5890*/  UIADD3 UR18, UPT, UPT, UR38, -0x255992d5, URZ ;  /* 0xdaa66d2b26127890 */ /* 0x000fe2000fffe0ff */
[----:B------:R-:W-:Y:S01]  /*58a0*/  FMNMX3.FTZ R7, R123, R122, R127, !PT ;  /* 0x0000007a7b077276 */ /* 0x000fe2000781007f */
[----:B------:R-:W2:Y:S01]  /*58b0*/  LDCU UR31, c[0x0][0x45c] ;  /* 0x00008b80ff1f77ac */ /* 0x000ea20008000800 */
[----:B------:R-:W-:Y:S01]  /*58c0*/  FMNMX3.FTZ R5, R121, R120, R119, !PT ;  /* 0x0000007879057276 */ /* 0x000fe20007810077 */
[----:B------:R-:W-:Y:S01]  /*58d0*/  FFMA.FTZ R12, R12, -UR6, R70 ;  /* 0x800000060c0c7c23 */ /* 0x000fe20008010046 */
[----:B------:R-:W-:Y:S01]  /*58e0*/  I2FP.F32.S32 R6, R6 ;  /* 0x0000000600067245 */ /* 0x000fe20000201400 */
[----:B------:R-:W-:Y:S01]  /*58f0*/  UIADD3 UR17, UPT, UPT, UR39, 0x32370b8f, URZ ;  /* 0x32370b8f27117890 */ /* 0x000fe2000fffe0ff */
[----:B------:R-:W-:Y:S01]  /*5900*/  IABS R4, R4 ;  /* 0x0000000400047213 */ /* 0x000fe20000000000 */
[----:B------:R-:W-:Y:S01]  /*5910*/  UIADD3 UR16, UPT, UPT, UR39, -0x126145ec, URZ ;  /* 0xed9eba1427107890 */ /* 0x000fe2000fffe0ff */
[----:B------:R-:W-:Y:S01]  /*5920*/  FMNMX3.FTZ R7, R7, R126, R234, !PT ;  /* 0x0000007e07077276 */ /* 0x000fe200078100ea */
[----:B------:R-:W-:Y:S01]  /*5930*/  FFMA.FTZ R6, R6, -UR6, R75 ;  /* 0x8000000606067c23 */ /* 0x000fe2000801004b */
[----:B------:R-:W-:Y:S01]  /*5940*/  FMNMX3.FTZ R5, R5, R125, R233, !PT ;  /* 0x0000007d05057276 */ /* 0x000fe200078100e9 */
[----:B------:R-:W-:Y:S01]  /*5950*/  UIADD3 UR13, UPT, UPT, UR38, 0x78dde6e4, URZ ;  /* 0x78dde6e4260d7890 */ /* 0x000fe2000fffe0ff */
[----:B------:R-:W-:Y:S01]  /*5960*/  I2FP.F32.S32 R4, R4 ;  /* 0x0000000400047245 */ /* 0x000fe20000201400 */
[----:B------:R-:W-:Y:S01]  /*5970*/  UIADD3 UR12, UPT, UPT, UR38, 0x1715609d, URZ ;  /* 0x1715609d260c7890 */ /* 0x000fe2000fffe0ff */
[----:B------:R-:W-:Y:S01]  /*5980*/  FMNMX3.FTZ R7, R7, R229, R225, !PT ;  /* 0x000000e507077276 */ /* 0x000fe200078100e1 */
[----:B------:R-:W-:Y:S01]  /*5990*/  UIADD3 UR15, UPT, UPT, UR39, -0x56f99767, URZ ;  /* 0xa9066899270f7890 */ /* 0x000fe2000fffe0ff */
[----:B------:R-:W-:Y:S01]  /*59a0*/  FMNMX3.FTZ R13, R5, R228, R224, !PT ;  /* 0x000000e4050d7276 */ /* 0x000fe200078100e0 */
[----:B------:R-:W-:Y:S01]  /*59b0*/  UIADD3 UR14, UPT, UPT, UR38, -0x4ab325aa, URZ ;  /* 0xb54cda56260e7890 */ /* 0x000fe2000fffe0ff */
[----:B------:R-:W-:Y:S01]  /*59c0*/  ISETP.GE.AND P2, PT, R14, R245, PT ;  /* 0x000000f50e00720c */ /* 0x000fe20003f46270 */
[----:B------:R-:W-:Y:S01]  /*59d0*/  FFMA.FTZ R14, R4, -UR6, R71 ;  /* 0x80000006040e7c23 */ /* 0x000fe20008010047 */
[----:B------:R-:W-:Y:S01]  /*59e0*/  ISETP.NE.AND P1, PT, R18, RZ, PT ;  /* 0x000000ff1200720c */ /* 0x000fe20003f25270 */
[----:B------:R-:W-:Y:S01]  /*59f0*/  STL.64 [R1+0x10], R76 ;  /* 0x0000104c01007387 */ /* 0x000fe20000100a00 */
[----:B------:R-:W-:Y:S01]  /*5a00*/  FSEL R6, R6, -INF , !P6 ;  /* 0xff80000006067808 */ /* 0x000fe20007000000 */
[----:B------:R-:W-:Y:S01]  /*5a10*/  USHF.L.U32 UR27, UR27, 0x3, URZ ;  /* 0x000000031b1b7899 */ /* 0x000fe200080006ff */
[----:B------:R-:W-:Y:S01]  /*5a20*/  ISETP.NE.AND P3, PT, R17, RZ, PT ;  /* 0x000000ff1100720c */ /* 0x000fe20003f65270 */
[----:B------:R-:W-:Y:S01]  /*5a30*/  UISETP.GT.U32.AND UP0, UPT, UR24, UR21, UPT ;  /* 0x000000151800728c */ /* 0x000fe2000bf04070 */
[----:B------:R-:W-:-:S02]  /*5a40*/  FMNMX3.FTZ R7, R7, R223, R27, !PT ;  /* 0x000000df07077276 */ /* 0x000fc4000781001b */
[----:B------:R-:W-:Y:S02]  /*5a50*/  ISETP.NE.AND P6, PT, R15, RZ, PT ;  /* 0x000000ff0f00720c */ /* 0x000fe40003fc5270 */
[----:B------:R-:W-:Y:S02]  /*5a60*/  FMNMX3.FTZ R4, R13, R222, R24, !PT ;  /* 0x000000de0d047276 */ /* 0x000fe40007810018 */
[----:B------:R-:W-:Y:S02]  /*5a70*/  FSEL R58, R58, -INF , !P1 ;  /* 0xff8000003a3a7808 */ /* 0x000fe40004800000 */
[----:B------:R-:W-:Y:S02]  /*5a80*/  ISETP.GE.AND P1, PT, R16, R245, PT ;  /* 0x000000f51000720c */ /* 0x000fe40003f26270 */
        /* <DEDUP_REMOVED lines=8> */
[----:B------:R-:W-:Y:S01]  /*5b10*/  FSEL R42, R12, -INF , !P0 ;  /* 0xff8000000c2a7808 */ /* 0x000fe20004000000 */
[----:B------:R-:W-:Y:S01]  /*5b20*/  IMAD.U32 R12, RZ, RZ, UR30 ;  /* 0x0000001eff0c7e24 */ /* 0x000fe2000f8e00ff */
[----:B------:R-:W-:Y:S01]  /*5b30*/  FMNMX3.FTZ R4, R4, R20, R53, !PT ;  /* 0x0000001404047276 */ /* 0x000fe20007810035 */
[----:B------:R-:W-:Y:S01]  /*5b40*/  UIADD3 UR30, UPT, UPT, UR30, 0x1, URZ ;  /* 0x000000011e1e7890 */ /* 0x000fe2000fffe0ff */
[----:B------:R-:W-:Y:S02]  /*5b50*/  FMNMX3.FTZ R7, R7, R58, R57, !PT ;  /* 0x0000003a07077276 */ /* 0x000fe40007810039 */
[----:B------:R-:W-:Y:S02]  /*5b60*/  FSEL R41, R14, -INF , !P2 ;  /* 0xff8000000e297808 */ /* 0x000fe40005000000 */
[----:B------:R-:W-:Y:S02]  /*5b70*/  FMNMX3.FTZ R4, R4, R43, R42, !PT ;  /* 0x0000002b04047276 */ /* 0x000fe4000781002a */
[----:B------:R-:W-:-:S02]  /*5b80*/  FMNMX.FTZ R5, R54, R7, !PT ;  /* 0x0000000736057209 */ /* 0x000fc40007810000 */
[----:B------:R-:W-:Y:S02]  /*5b90*/  FMNMX.FTZ R6, R41, R4, !PT ;  /* 0x0000000429067209 */ /* 0x000fe40007810000 */
[----:B------:R-:W-:Y:S01]  /*5ba0*/  LOP3.LUT R0, R0, UR38, R39, 0x96, !PT ;  /* 0x0000002600007c12 */ /* 0x000fe2000f8e9627 */
[----:B------:R-:W3:Y:S01]  /*5bb0*/  SHFL.BFLY PT, R7, R5, 0x2, 0x1f ;  /* 0x0c401f0005077f89 */ /* 0x000ee200000e0000 */
[----:B------:R-:W-:Y:S02]  /*5bc0*/  LOP3.LUT R12, R12, UR39, R77, 0x96, !PT ;  /* 0x000000270c0c7c12 */ /* 0x000fe4000f8e964d */
[----:B------:R-:W-:Y:S01]  /*5bd0*/  LOP3.LUT R9, R165, 0x200, R8, 0xf8, !PT ;  /* 0x00000200a5097812 */ /* 0x000fe200078ef808 */
[----:B------:R-:W4:Y:S01]  /*5be0*/  SHFL.BFLY PT, R4, R6, 0x2, 0x1f ;  /* 0x0c401f0006047f89 */ /* 0x000f2200000e0000 */
[----:B------:R-:W-:Y:S02]  /*5bf0*/  IMAD.WIDE.U32 R108, R0, -0x2daee0ad, RZ ;  /* 0xd2511f53006c7825 */ /* 0x000fe400078e00ff */
[----:B------:R-:W-:-:S02]  /*5c00*/  LEA R232, R9, UR5, 0x1 ;  /* 0x0000000509e87c11 */ /* 0x000fc4000f8e08ff */
[----:B------:R-:W-:Y:S01]  /*5c10*/  IMAD.WIDE.U32 R12, R12, -0x326172a9, RZ ;  /* 0xcd9e8d570c0c7825 */ /* 0x000fe200078e00ff */
[----:B------:R-:W-:Y:S01]  /*5c20*/  LOP3.LUT R0, R76, UR4, R109, 0x96, !PT ;  /* 0x000000044c007c12 */ /* 0x000fe2000f8e966d */
[----:B------:R-:W-:Y:S01]  /*5c30*/  UIADD3 UR4, UPT, UPT, UR39, 0x646e171e, URZ ;  /* 0x646e171e27047890 */ /* 0x000fe2000fffe0ff */
[----:B------:R-:W-:Y:S01]  /*5c40*/  STL.64 [R1+0x8], R108 ;  /* 0x0000086c01007387 */ /* 0x000fe20000100a00 */
[----:B------:R-:W-:Y:S01]  /*5c50*/  IMAD.IADD R56, R28, 0x1, R232 ;  /* 0x000000011c387824 */ /* 0x000fe200078e02e8 */
[----:B------:R-:W-:Y:S01]  /*5c60*/  LOP3.LUT R74, R38, UR28, R13, 0x96, !PT ;  /* 0x0000001c264a7c12 */ /* 0x000fe2000f8e960d */
[----:B------:R-:W-:-:S03]  /*5c70*/  IMAD.WIDE.U32 R106, R0, -0x326172a9, RZ ;  /* 0xcd9e8d57006a7825 */ /* 0x000fc600078e00ff */
[----:B------:R-:W-:Y:S01]  /*5c80*/  LDSM.16.MT88.4 R144, [R56+0x18000] ;  /* 0x018000003890783b */ /* 0x000fe20000004200 */
[----:B------:R-:W-:-:S03]  /*5c90*/  IMAD.WIDE.U32 R74, R74, -0x2daee0ad, RZ ;  /* 0xd2511f534a4a7825 */ /* 0x000fc600078e00ff */
[----:B------:R-:W-:Y:S01]  /*5ca0*/  LDSM.16.MT88.4 R48, [R56+0x1a000] ;  /* 0x01a000003830783b */ /* 0x000fe20000004200 */
[----:B------:R-:W-:Y:S01]  /*5cb0*/  IMAD.IADD R231, R188, 0x1, R232 ;  /* 0x00000001bce77824 */ /* 0x000fe200078e02e8 */
[----:B---3--:R-:W-:Y:S02]  /*5cc0*/  FMNMX.FTZ R5, R5, R7, !PT ;  /* 0x0000000705057209 */ /* 0x008fe40007810000 */
[----:B------:R-:W-:Y:S01]  /*5cd0*/  LOP3.LUT R98, R108, UR19, R75, 0x96, !PT ;  /* 0x000000136c627c12 */ /* 0x000fe2000f8e964b */
[----:B------:R-:W-:Y:S01]  /*5ce0*/  LDSM.16.MT88.4 R80, [R56+0x1c000] ;  /* 0x01c000003850783b */ /* 0x000fe20000004200 */
[----:B----4-:R-:W-:Y:S01]  /*5cf0*/  FMNMX.FTZ R4, R6, R4, !PT ;  /* 0x0000000406047209 */ /* 0x010fe20007810000 */
[----:B------:R-:W-:Y:S01]  /*5d00*/  IMAD.IADD R230, R28, 0x1, R231 ;  /* 0x000000011ce67824 */ /* 0x000fe200078e02e7 */
[----:B------:R-:W-:Y:S01]  /*5d10*/  LOP3.LUT R6, R12, UR26, R107, 0x96, !PT ;  /* 0x0000001a0c067c12 */ /* 0x000fe2000f8e966b */
[----:B------:R-:W3:Y:S01]  /*5d20*/  SHFL.BFLY PT, R2, R5, 0x1, 0x1f ;  /* 0x0c201f0005027f89 */ /* 0x000ee200000e0000 */
[----:B------:R-:W-:-:S03]  /*5d30*/  IMAD.WIDE.U32 R98, R98, -0x326172a9, RZ ;  /* 0xcd9e8d5762627825 */ /* 0x000fc600078e00ff */
[----:B------:R-:W4:Y:S01]  /*5d40*/  SHFL.BFLY PT, R0, R4, 0x1, 0x1f ;  /* 0x0c201f0004007f89 */ /* 0x000f2200000e0000 */
[----:B------:R-:W-:Y:S01]  /*5d50*/  IMAD.WIDE.U32 R6, R6, -0x2daee0ad, RZ ;  /* 0xd2511f5306067825 */ /* 0x000fe200078e00ff */
[----:B------:R-:W-:Y:S02]  /*5d60*/  LOP3.LUT R66, R106, UR18, R99, 0x96, !PT ;  /* 0x000000126a427c12 */ /* 0x000fe4000f8e9663 */
[----:B------:R-:W-:Y:S02]  /*5d70*/  LDSM.16.MT88.4 R112, [R56+0x1e000] ;  /* 0x01e000003870783b */ /* 0x000fe40000004200 */
[----:B------:R-:W-:Y:S01]  /*5d80*/  LOP3.LUT R74, R74, UR17, R7, 0x96, !PT ;  /* 0x000000114a4a7c12 */ /* 0x000fe2000f8e9607 */
[----:B------:R-:W-:Y:S01]  /*5d90*/  IMAD.WIDE.U32 R66, R66, -0x2daee0ad, RZ ;  /* 0xd2511f5342427825 */ /* 0x000fe200078e00ff */
[----:B------:R-:W-:Y:S03]  /*5da0*/  STL.64 [R1], R106 ;  /* 0x0000006a01007387 */ /* 0x000fe60000100a00 */
[----:B------:R-:W-:Y:S01]  /*5db0*/  IMAD.WIDE.U32 R74, R74, -0x326172a9, RZ ;  /* 0xcd9e8d574a4a7825 */ /* 0x000fe200078e00ff */
[----:B------:R-:W-:Y:S04]  /*5dc0*/  LDSM.16.MT88.4 R152, [R231+0x18000] ;  /* 0x01800000e798783b */ /* 0x000fe80000004200 */
[----:B------:R-:W-:Y:S01]  /*5dd0*/  LOP3.LUT R98, R98, UR13, R75, 0x96, !PT ;  /* 0x0000000d62627c12 */ /* 0x000fe2000f8e964b */
[----:B------:R-:W-:Y:S01]  /*5de0*/  LDSM.16.MT88.4 R160, [R230+0x18000] ;  /* 0x01800000e6a0783b */ /* 0x000fe20000004200 */
[----:B---3--:R-:W-:-:S03]  /*5df0*/  FMNMX.FTZ R2, R5, R2, !PT ;  /* 0x0000000205027209 */ /* 0x008fc60007810000 */
[----:B------:R-:W-:Y:S01]  /*5e00*/  IMAD.WIDE.U32 R98, R98, -0x2daee0ad, RZ ;  /* 0xd2511f5362627825 */ /* 0x000fe200078e00ff */
[----:B----4-:R-:W-:-:S03]  /*5e10*/  FMNMX.FTZ R0, R4, R0, !PT ;  /* 0x0000000004007209 */ /* 0x010fc60007810000 */
[----:B--2---:R-:W-:Y:S01]  /*5e20*/  FMUL.FTZ R55, R2, UR31 ;  /* 0x0000001f02377c20 */ /* 0x004fe20008410000 */
[----:B------:R-:W-:Y:S02]  /*5e30*/  LOP3.LUT R4, R6, UR16, R67, 0x96, !PT ;  /* 0x0000001006047c12 */ /* 0x000fe4000f8e9643 */
[----:B------:R-:W-:Y:S01]  /*5e40*/  FSETP.NEU.FTZ.AND P0, PT, R2, -INF , PT ;  /* 0xff8000000200780b */ /* 0x000fe20003f1d000 */
[----:B------:R-:W-:Y:S01]  /*5e50*/  FMUL.FTZ R52, R0, UR31 ;  /* 0x0000001f00347c20 */ /* 0x000fe20008410000 */
[----:B------:R-:W-:Y:S01]  /*5e60*/  LOP3.LUT R66, R66, UR15, R99, 0x96, !PT ;  /* 0x0000000f42427c12 */ /* 0x000fe2000f8e9663 */
[----:B------:R-:W-:Y:S01]  /*5e70*/  IMAD.WIDE.U32 R4, R4, -0x326172a9, RZ ;  /* 0xcd9e8d5704047825 */ /* 0x000fe200078e00ff */
[----:B------:R-:W-:Y:S02]  /*5e80*/  FSEL R55, R55, RZ, P0 ;  /* 0x000000ff37377208 */ /* 0x000fe40000000000 */
[----:B------:R-:W-:Y:S01]  /*5e90*/  FSETP.NEU.FTZ.AND P0, PT, R0, -INF , PT ;  /* 0xff8000000000780b */ /* 0x000fe20003f1d000 */
[----:B------:R-:W-:Y:S01]  /*5ea0*/  IMAD.WIDE.U32 R66, R66, -0x326172a9, RZ ;  /* 0xcd9e8d5742427825 */ /* 0x000fe200078e00ff */
[----:B------:R-:W-:-:S03]  /*5eb0*/  LOP3.LUT R74, R74, UR12, R5, 0x96, !PT ;  /* 0x0000000c4a4a7c12 */ /* 0x000fc6000f8e9605 */
[--C-:B------:R-:W-:Y:S01]  /*5ec0*/  FFMA.FTZ R123, R123, UR31, -R55.reuse ;  /* 0x0000001f7b7b7c23 */ /* 0x100fe20008010837 */
[----:B------:R-:W2:Y:S01]  /*5ed0*/  LDC R5, c[0x0][0x4f8] ;  /* 0x00013e00ff057b82 */ /* 0x000ea20000000800 */
[----:B------:R-:W-:Y:S01]  /*5ee0*/  FSEL R52, R52, RZ, P0 ;  /* 0x000000ff34347208 */ /* 0x000fe20000000000 */
[----:B------:R-:W-:Y:S01]  /*5ef0*/  FFMA.FTZ R122, R122, UR31, -R55 ;  /* 0x0000001f7a7a7c23 */ /* 0x000fe20008010837 */
[----:B------:R-:W-:Y:S01]  /*5f00*/  LOP3.LUT R4, R4, UR14, R67, 0x96, !PT ;  /* 0x0000000e04047c12 */ /* 0x000fe2000f8e9643 */
[--C-:B------:R-:W-:Y:S01]  /*5f10*/  FFMA.FTZ R127, R127, UR31, -R55.reuse ;  /* 0x0000001f7f7f7c23 */ /* 0x100fe20008010837 */
[----:B------:R-:W-:Y:S01]  /*5f20*/  MUFU.EX2 R123, R123 ;  /* 0x0000007b007b7308 */ /* 0x000fe20000000800 */
[--C-:B------:R-:W-:Y:S01]  /*5f30*/  FFMA.FTZ R121, R121, UR31, -R52.reuse ;  /* 0x0000001f79797c23 */ /* 0x100fe20008010834 */
[--C-:B------:R-:W-:Y:S01]  /*5f40*/  FFMA.FTZ R120, R120, UR31, -R52.reuse ;  /* 0x0000001f78787c23 */ /* 0x100fe20008010834 */
[--C-:B------:R-:W-:Y:S01]  /*5f50*/  FFMA.FTZ R126, R126, UR31, -R55.reuse ;  /* 0x0000001f7e7e7c23 */ /* 0x100fe20008010837 */
[----:B------:R-:W3:Y:S01]  /*5f60*/  MUFU.EX2 R122, R122 ;  /* 0x0000007a007a7308 */ /* 0x000ee20000000800 */
[--C-:B------:R-:W-:Y:S01]  /*5f70*/  FFMA.FTZ R234, R234, UR31, -R55.reuse ;  /* 0x0000001feaea7c23 */ /* 0x100fe20008010837 */
[----:B------:R-:W-:Y:S01]  /*5f80*/  FFMA.FTZ R229, R229, UR31, -R55 ;  /* 0x0000001fe5e57c23 */ /* 0x000fe20008010837 */
[--C-:B------:R-:W-:Y:S01]  /*5f90*/  FFMA.FTZ R119, R119, UR31, -R52.reuse ;  /* 0x0000001f77777c23 */ /* 0x100fe20008010834 */
[----:B------:R-:W-:Y:S01]  /*5fa0*/  MUFU.EX2 R121, R121 ;  /* 0x0000007900797308 */ /* 0x000fe20000000800 */
[--C-:B------:R-:W-:Y:S01]  /*5fb0*/  FFMA.FTZ R125, R125, UR31, -R52.reuse ;  /* 0x0000001f7d7d7c23 */ /* 0x100fe20008010834 */
[----:B------:R-:W-:Y:S01]  /*5fc0*/  IMAD.WIDE.U32 R74, R74, -0x2daee0ad, RZ ;  /* 0xd2511f534a4a7825 */ /* 0x000fe200078e00ff */
[C---:B------:R-:W-:Y:S01]  /*5fd0*/  LOP3.LUT R62, R4.reuse, 0xffff, RZ, 0xc0, !PT ;  /* 0x0000ffff043e7812 */ /* 0x040fe200078ec0ff */
[----:B------:R-:W4:Y:S01]  /*5fe0*/  MUFU.EX2 R120, R120 ;  /* 0x0000007800787308 */ /* 0x000f220000000800 */
[----:B------:R-:W-:Y:S01]  /*5ff0*/  PRMT R61, R4, 0x7632, R61 ;  /* 0x00007632043d7816 */ /* 0x000fe2000000003d */
[--C-:B------:R-:W-:Y:S01]  /*6000*/  FFMA.FTZ R233, R233, UR31, -R52.reuse ;  /* 0x0000001fe9e97c23 */ /* 0x100fe20008010834 */
[----:B------:R-:W-:Y:S01]  /*6010*/  LOP3.LUT R98, R98, UR4, R75, 0x96, !PT ;  /* 0x0000000462627c12 */ /* 0x000fe2000f8e964b */
[----:B------:R-:W-:Y:S01]  /*6020*/  MUFU.EX2 R127, R127 ;  /* 0x0000007f007f7308 */ /* 0x000fe20000000800 */
[----:B------:R-:W-:Y:S01]  /*6030*/  LOP3.LUT R65, R4, 0xff, RZ, 0xc0, !PT ;  /* 0x000000ff04417812 */ /* 0x000fe200078ec0ff */
[----:B------:R-:W-:Y:S01]  /*6040*/  FFMA.FTZ R228, R228, UR31, -R52 ;  /* 0x0000001fe4e47c23 */ /* 0x000fe20008010834 */
[----:B--2---:R-:W-:Y:S01]  /*6050*/  LOP3.LUT R5, R5, 0xff, RZ, 0xc0, !PT ;  /* 0x000000ff05057812 */ /* 0x004fe200078ec0ff */
[----:B------:R-:W2:Y:S01]  /*6060*/  MUFU.EX2 R126, R126 ;  /* 0x0000007e007e7308 */ /* 0x000ea20000000800 */
[----:B------:R-:W-:Y:S01]  /*6070*/  SHF.R.U32.HI R62, RZ, 0x8, R62 ;  /* 0x00000008ff3e7819 */ /* 0x000fe2000001163e */
[----:B------:R-:W-:Y:S01]  /*6080*/  IMAD.MOV.U32 R12, RZ, RZ, R66 ;  /* 0x000000ffff0c7224 */ /* 0x000fe200078e0042 */
[----:B------:R-:W-:Y:S01]  /*6090*/  SHF.R.U32.HI R75, RZ, 0x18, R4 ;  /* 0x00000018ff4b7819 */ /* 0x000fe20000011604 */
[----:B------:R-:W-:Y:S01]  /*60a0*/  MUFU.EX2 R234, R234 ;  /* 0x000000ea00ea7308 */ /* 0x000fe20000000800 */
[----:B------:R-:W-:Y:S01]  /*60b0*/  LOP3.LUT R61, R61, 0xff, RZ, 0xc0, !PT ;  /* 0x000000ff3d3d7812 */ /* 0x000fe200078ec0ff */
[----:B------:R-:W-:Y:S01]  /*60c0*/  IMAD R40, R5, 0x10000, R5 ;  /* 0x0001000005287824 */ /* 0x000fe200078e0205 */
[----:B---3--:R-:W-:Y:S01]  /*60d0*/  F2FP.BF16.F32.PACK_AB R227, R122, R123 ;  /* 0x0000007b7ae3723e */ /* 0x008fe200000010ff */
[----:B------:R-:W-:Y:S01]  /*60e0*/  MUFU.EX2 R229, R229 ;  /* 0x000000e500e57308 */ /* 0x000fe20000000800 */
[----:B----4-:R-:W-:Y:S01]  /*60f0*/  F2FP.BF16.F32.PACK_AB R221, R120, R121 ;  /* 0x0000007978dd723e */ /* 0x010fe200000010ff */
[----:B------:R-:W-:Y:S01]  /*6100*/  FFMA.FTZ R225, R225, UR31, -R55 ;  /* 0x0000001fe1e17c23 */ /* 0x000fe20008010837 */
[----:B------:R-:W-:Y:S01]  /*6110*/  PRMT R5, R65, 0x5410, R62 ;  /* 0x0000541041057816 */ /* 0x000fe2000000003e */
[----:B------:R-:W-:Y:S01]  /*6120*/  MUFU.EX2 R119, R119 ;  /* 0x0000007700777308 */ /* 0x000fe20000000800 */
[----:B------:R-:W-:Y:S01]  /*6130*/  PRMT R4, R61, 0x5410, R75 ;  /* 0x000054103d047816 */ /* 0x000fe2000000004b */
[----:B------:R-:W-:Y:S01]  /*6140*/  FFMA.FTZ R223, R223, UR31, -R55 ;  /* 0x0000001fdfdf7c23 */ /* 0x000fe20008010837 */
[----:B------:R-:W-:Y:S01]  /*6150*/  PRMT R226, R227, 0x7632, R226 ;  /* 0x00007632e3e27816 */ /* 0x000fe200000000e2 */
[----:B------:R-:W3:Y:S01]  /*6160*/  MUFU.EX2 R125, R125 ;  /* 0x0000007d007d7308 */ /* 0x000ee20000000800 */
[----:B------:R-:W-:Y:S01]  /*6170*/  PRMT R220, R221, 0x7632, R220 ;  /* 0x00007632dddc7816 */ /* 0x000fe200000000dc */
[--C-:B------:R-:W-:Y:S01]  /*6180*/  FFMA.FTZ R224, R224, UR31, -R52.reuse ;  /* 0x0000001fe0e07c23 */ /* 0x100fe20008010834 */
[C---:B------:R-:W-:Y:S01]  /*6190*/  PRMT R73, R66.reuse, 0x7773, RZ ;  /* 0x0000777342497816 */ /* 0x040fe200000000ff */
[----:B------:R-:W-:Y:S01]  /*61a0*/  MUFU.EX2 R233, R233 ;  /* 0x000000e900e97308 */ /* 0x000fe20000000800 */
[----:B------:R-:W-:Y:S01]  /*61b0*/  PRMT R63, R66, 0x7772, RZ ;  /* 0x00007772423f7816 */ /* 0x000fe200000000ff */
[----:B------:R-:W-:Y:S01]  /*61c0*/  FFMA.FTZ R222, R222, UR31, -R52 ;  /* 0x0000001fdede7c23 */ /* 0x000fe20008010834 */
[----:B------:R-:W-:Y:S01]  /*61d0*/  LOP3.LUT R90, R98, 0xffff, RZ, 0xc0, !PT ;  /* 0x0000ffff625a7812 */ /* 0x000fe200078ec0ff */
[----:B------:R-:W4:Y:S01]  /*61e0*/  MUFU.EX2 R228, R228 ;  /* 0x000000e400e47308 */ /* 0x000f220000000800 */
[--C-:B------:R-:W-:Y:S01]  /*61f0*/  HSET2.LE.AND R5, R5, R40.reuse, PT ;  /* 0x0000002805057233 */ /* 0x100fe20003803000 */
[----:B------:R-:W-:Y:S01]  /*6200*/  IMAD.MOV.U32 R17, RZ, RZ, R74 ;  /* 0x000000ffff117224 */ /* 0x000fe200078e004a */
[--C-:B------:R-:W-:Y:S01]  /*6210*/  HSET2.LE.AND R4, R4, R40.reuse, PT ;  /* 0x0000002804047233 */ /* 0x100fe20003803000 */
[----:B------:R-:W-:Y:S01]  /*6220*/  MUFU.EX2 R225, R225 ;  /* 0x000000e100e17308 */ /* 0x000fe20000000800 */
[----:B------:R-:W-:Y:S01]  /*6230*/  PRMT R128, R227, 0x5410, R226 ;  /* 0x00005410e3807816 */ /* 0x000fe200000000e2 */
[----:B------:R-:W-:Y:S01]  /*6240*/  FFMA.FTZ R218, R24, UR31, -R52 ;  /* 0x0000001f18da7c23 */ /* 0x000fe20008010834 */
[----:B------:R-:W-:Y:S01]  /*6250*/  PRMT R129, R221, 0x5410, R220 ;  /* 0x00005410dd817816 */ /* 0x000fe200000000dc */
[----:B------:R-:W5:Y:S01]  /*6260*/  MUFU.EX2 R223, R223 ;  /* 0x000000df00df7308 */ /* 0x000f620000000800 */
[----:B------:R-:W-:Y:S01]  /*6270*/  PRMT R13, R63, 0x5410, R73 ;  /* 0x000054103f0d7816 */ /* 0x000fe20000000049 */
[----:B------:R-:W-:Y:S01]  /*6280*/  FFMA.FTZ R213, R25, UR31, -R52 ;  /* 0x0000001f19d57c23 */ /* 0x000fe20008010834 */
[----:B------:R-:W-:Y:S01]  /*6290*/  PRMT R64, R66, 0x7771, RZ ;  /* 0x0000777142407816 */ /* 0x000fe200000000ff */
[----:B------:R-:W-:Y:S01]  /*62a0*/  MUFU.EX2 R224, R224 ;  /* 0x000000e000e07308 */ /* 0x000fe20000000800 */
[----:B------:R-:W-:Y:S01]  /*62b0*/  LOP3.LUT R14, R12, 0xff, RZ, 0xc0, !PT ;  /* 0x000000ff0c0e7812 */ /* 0x000fe200078ec0ff */
[--C-:B------:R-:W-:Y:S01]  /*62c0*/  FFMA.FTZ R219, R27, UR31, -R55.reuse ;  /* 0x0000001f1bdb7c23 */ /* 0x100fe20008010837 */
[----:B------:R-:W-:Y:S01]  /*62d0*/  LOP3.LUT R91, R98, 0xff, RZ, 0xc0, !PT ;  /* 0x000000ff625b7812 */ /* 0x000fe200078ec0ff */
[----:B------:R-:W1:Y:S01]  /*62e0*/  MUFU.EX2 R222, R222 ;  /* 0x000000de00de7308 */ /* 0x000e620000000800 */
[----:B------:R-:W-:Y:S01]  /*62f0*/  SHF.R.U32.HI R90, RZ, 0x8, R90 ;  /* 0x00000008ff5a7819 */ /* 0x000fe2000001165a */
[--C-:B------:R-:W-:Y:S01]  /*6300*/  FFMA.FTZ R215, R26, UR31, -R55.reuse ;  /* 0x0000001f1ad77c23 */ /* 0x100fe20008010837 */
[----:B--2---:R-:W-:Y:S01]  /*6310*/  F2FP.BF16.F32.PACK_AB R217, R126, R127 ;  /* 0x0000007f7ed9723e */ /* 0x004fe200000010ff */
[--C-:B------:R-:W-:Y:S01]  /*6320*/  FFMA.FTZ R214, R23, UR31, -R55.reuse ;  /* 0x0000001f17d67c23 */ /* 0x100fe20008010837 */
[----:B---3--:R-:W-:Y:S01]  /*6330*/  F2FP.BF16.F32.PACK_AB R212, R125, R119 ;  /* 0x000000777dd4723e */ /* 0x008fe200000010ff */
[--C-:B------:R-:W-:Y:S01]  /*6340*/  FFMA.FTZ R204, R22, UR31, -R55.reuse ;  /* 0x0000001f16cc7c23 */ /* 0x100fe20008010837 */
[----:B------:R-:W-:Y:S01]  /*6350*/  F2FP.BF16.F32.PACK_AB R210, R229, R234 ;  /* 0x000000eae5d2723e */ /* 0x000fe200000010ff */
[----:B------:R-:W-:Y:S01]  /*6360*/  MUFU.EX2 R218, R218 ;  /* 0x000000da00da7308 */ /* 0x000fe20000000800 */
[----:B------:R-:W-:Y:S01]  /*6370*/  LOP3.LUT R128, R128, R5, RZ, 0xc0, !PT ;  /* 0x0000000580807212 */ /* 0x000fe200078ec0ff */
[--C-:B------:R-:W-:Y:S01]  /*6380*/  FFMA.FTZ R200, R21, UR31, -R52.reuse ;  /* 0x0000001f15c87c23 */ /* 0x100fe20008010834 */
[----:B------:R-:W-:Y:S01]  /*6390*/  LOP3.LUT R129, R129, R4, RZ, 0xc0, !PT ;  /* 0x0000000481817212 */ /* 0x000fe200078ec0ff */
[----:B------:R-:W2:Y:S01]  /*63a0*/  MUFU.EX2 R213, R213 ;  /* 0x000000d500d57308 */ /* 0x000ea20000000800 */
[----:B------:R-:W3:Y:S01]  /*63b0*/  LDSM.16.MT88.4 R4, [R56+0x18800] ;  /* 0x018800003804783b */ /* 0x000ee20000004200 */
[----:B------:R-:W-:Y:S01]  /*63c0*/  LOP3.LUT R13, R13, 0xff00ff, RZ, 0xc0, !PT ;  /* 0x00ff00ff0d0d7812 */ /* 0x000fe200078ec0ff */
[----:B------:R-:W-:Y:S01]  /*63d0*/  FFMA.FTZ R199, R20, UR31, -R52 ;  /* 0x0000001f14c77c23 */ /* 0x000fe20008010834 */
[----:B------:R-:W-:Y:S01]  /*63e0*/  PRMT R14, R14, 0x5410, R64 ;  /* 0x000054100e0e7816 */ /* 0x000fe20000000040 */
[----:B------:R-:W-:Y:S01]  /*63f0*/  LDSM.16.MT88.4 R20, [R56+0x1b000] ;  /* 0x01b000003814783b */ /* 0x000fe20000004200 */
[----:B------:R-:W-:Y:S01]  /*6400*/  PRMT R12, R91, 0x5410, R90 ;  /* 0x000054105b0c7816 */ /* 0x000fe2000000005a */
[----:B------:R-:W-:Y:S01]  /*6410*/  MUFU.EX2 R219, R219 ;  /* 0x000000db00db7308 */ /* 0x000fe20000000800 */
[----:B------:R-:W-:Y:S01]  /*6420*/  PRMT R216, R217, 0x7632, R216 ;  /* 0x00007632d9d87816 */ /* 0x000fe200000000d8 */
[----:B------:R-:W-:Y:S01]  /*6430*/  FFMA.FTZ R177, R29, UR31, -R55 ;  /* 0x0000001f1db17c23 */ /* 0x000fe20008010837 */
[----:B------:R-:W-:Y:S01]  /*6440*/  PRMT R211, R212, 0x7632, R211 ;  /* 0x00007632d4d37816 */ /* 0x000fe200000000d3 */
[----:B------:R-:W2:Y:S01]  /*6450*/  MUFU.EX2 R215, R215 ;  /* 0x000000d700d77308 */ /* 0x000ea20000000800 */
[----:B------:R-:W-:Y:S01]  /*6460*/  PRMT R209, R210, 0x7632, R209 ;  /* 0x00007632d2d17816 */ /* 0x000fe200000000d1 */
[----:B------:R-:W-:Y:S01]  /*6470*/  FFMA.FTZ R171, R58, UR31, -R55 ;  /* 0x0000001f3aab7c23 */ /* 0x000fe20008010837 */
[----:B------:R-:W-:Y:S01]  /*6480*/  PRMT R89, R98, 0x7632, R89 ;  /* 0x0000763262597816 */ /* 0x000fe20000000059 */
[----:B------:R-:W-:Y:S01]  /*6490*/  MUFU.EX2 R214, R214 ;  /* 0x000000d600d67308 */ /* 0x000fe20000000800 */
[--C-:B------:R-:W-:Y:S01]  /*64a0*/  HSET2.LE.AND R14, R14, R40.reuse, PT ;  /* 0x000000280e0e7233 */ /* 0x100fe20003803000 */
[--C-:B------:R-:W-:Y:S01]  /*64b0*/  FFMA.FTZ R176, R53, UR31, -R52.reuse ;  /* 0x0000001f35b07c23 */ /* 0x100fe20008010834 */
[--C-:B------:R-:W-:Y:S01]  /*64c0*/  HSET2.LE.AND R13, R13, R40.reuse, PT ;  /* 0x000000280d0d7233 */ /* 0x100fe20003803000 */
[----:B------:R-:W3:Y:S01]  /*64d0*/  MUFU.EX2 R204, R204 ;  /* 0x000000cc00cc7308 */ /* 0x000ee20000000800 */
[----:B------:R-:W-:Y:S01]  /*64e0*/  HSET2.LE.AND R12, R12, R40, PT ;  /* 0x000000280c0c7233 */ /* 0x000fe20003803000 */
[----:B------:R-:W-:Y:S01]  /*64f0*/  FFMA.FTZ R169, R43, UR31, -R52 ;  /* 0x0000001f2ba97c23 */ /* 0x000fe20008010834 */
[----:B------:R-:W-:Y:S01]  /*6500*/  PRMT R130, R217, 0x5410, R216 ;  /* 0x00005410d9827816 */ /* 0x000fe200000000d8 */
[----:B------:R-:W-:Y:S01]  /*6510*/  MUFU.EX2 R200, R200 ;  /* 0x000000c800c87308 */ /* 0x000fe20000000800 */
[----:B------:R-:W-:Y:S01]  /*6520*/  PRMT R131, R212, 0x5410, R211 ;  /* 0x00005410d4837816 */ /* 0x000fe200000000d3 */
[----:B------:R-:W-:Y:S01]  /*6530*/  LDSM.16.MT88.4 R24, [R56+0x19000] ;  /* 0x019000003818783b */ /* 0x000fe20000004200 */
[----:B------:R-:W-:Y:S01]  /*6540*/  PRMT R16, R210, 0x5410, R209 ;  /* 0x00005410d2107816 */ /* 0x000fe200000000d1 */
[----:B------:R-:W3:Y:S01]  /*6550*/  MUFU.EX2 R199, R199 ;  /* 0x000000c700c77308 */ /* 0x000ee20000000800 */
[C---:B------:R-:W-:Y:S01]  /*6560*/  PRMT R97, R74.reuse, 0x7772, RZ ;  /* 0x000077724a617816 */ /* 0x040fe200000000ff */
[--C-:B------:R-:W-:Y:S01]  /*6570*/  FFMA.FTZ R170, R57, UR31, -R55.reuse ;  /* 0x0000001f39aa7c23 */ /* 0x100fe20008010837 */
[----:B------:R-:W-:Y:S01]  /*6580*/  PRMT R105, R74, 0x7773, RZ ;  /* 0x000077734a697816 */ /* 0x000fe200000000ff */
[----:B------:R-:W-:Y:S01]  /*6590*/  MUFU.EX2 R177, R177 ;  /* 0x000000b100b17308 */ /* 0x000fe20000000800 */
[----:B------:R-:W-:Y:S01]  /*65a0*/  SHF.R.U32.HI R98, RZ, 0x18, R98 ;  /* 0x00000018ff627819 */ /* 0x000fe20000011662 */
[----:B------:R-:W-:Y:S01]  /*65b0*/  FFMA.FTZ R168, R54, UR31, -R55 ;  /* 0x0000001f36a87c23 */ /* 0x000fe20008010837 */
[----:B------:R-:W-:Y:S01]  /*65c0*/  LOP3.LUT R89, R89, 0xff, RZ, 0xc0, !PT ;  /* 0x000000ff59597812 */ /* 0x000fe200078ec0ff */
[----:B------:R-:W3:Y:S01]  /*65d0*/  MUFU.EX2 R171, R171 ;  /* 0x000000ab00ab7308 */ /* 0x000ee20000000800 */
[----:B----4-:R-:W-:Y:S01]  /*65e0*/  F2FP.BF16.F32.PACK_AB R198, R228, R233 ;  /* 0x000000e9e4c6723e */ /* 0x010fe200000010ff */
[--C-:B------:R-:W-:Y:S01]  /*65f0*/  FFMA.FTZ R167, R42, UR31, -R52.reuse ;  /* 0x0000001f2aa77c23 */ /* 0x100fe20008010834 */
[----:B------:R-:W-:Y:S01]  /*6600*/  LOP3.LUT R130, R130, R14, RZ, 0xc0, !PT ;  /* 0x0000000e82827212 */ /* 0x000fe200078ec0ff */
[----:B------:R-:W-:Y:S01]  /*6610*/  MUFU.EX2 R176, R176 ;  /* 0x000000b000b07308 */ /* 0x000fe20000000800 */
[----:B------:R-:W-:Y:S01]  /*6620*/  LOP3.LUT R131, R131, R13, RZ, 0xc0, !PT ;  /* 0x0000000d83837212 */ /* 0x000fe200078ec0ff */
[----:B------:R-:W-:Y:S01]  /*6630*/  FFMA.FTZ R166, R41, UR31, -R52 ;  /* 0x0000001f29a67c23 */ /* 0x000fe20008010834 */
[----:B------:R-:W-:Y:S01]  /*6640*/  LOP3.LUT R16, R16, R12, RZ, 0xc0, !PT ;  /* 0x0000000c10107212 */ /* 0x000fe200078ec0ff */
[----:B------:R-:W4:Y:S01]  /*6650*/  MUFU.EX2 R169, R169 ;  /* 0x000000a900a97308 */ /* 0x000f220000000800 */
[----:B------:R-:W4:Y:S01]  /*6660*/  LDSM.16.MT88.4 R12, [R56+0x1a800] ;  /* 0x01a80000380c783b */ /* 0x000f220000004200 */
[----:B------:R-:W-:-:S02]  /*6670*/  LOP3.LUT R19, R17, 0xff, RZ, 0xc0, !PT ;  /* 0x000000ff11137812 */ /* 0x000fc400078ec0ff */
[----:B------:R-:W-:Y:S01]  /*6680*/  PRMT R18, R97, 0x5410, R105 ;  /* 0x0000541061127816 */ /* 0x000fe20000000069 */
[C---:B------:R-:W-:Y:S01]  /*6690*/  HMMA.16816.F32.BF16 R140, R128.reuse, R144, RZ ;  /* 0x00000090808c723c */ /* 0x040fe200000418ff */
[----:B------:R-:W-:Y:S01]  /*66a0*/  PRMT R17, R89, 0x5410, R98 ;  /* 0x0000541059117816 */ /* 0x000fe20000000062 */
[----:B------:R-:W-:Y:S01]  /*66b0*/  MUFU.EX2 R170, R170 ;  /* 0x000000aa00aa7308 */ /* 0x000fe20000000800 */
[----:B------:R-:W-:Y:S01]  /*66c0*/  PRMT R99, R74, 0x7771, RZ ;  /* 0x000077714a637816 */ /* 0x000fe200000000ff */
[----:B------:R-:W-:Y:S01]  /*66d0*/  LDSM.16.MT88.4 R52, [R56+0x19800] ;  /* 0x019800003834783b */ /* 0x000fe20000004200 */
[----:B------:R-:W-:Y:S01]  /*66e0*/  PRMT R197, R198, 0x7632, R197 ;  /* 0x00007632c6c57816 */ /* 0x000fe200000000c5 */
[----:B------:R-:W4:Y:S01]  /*66f0*/  MUFU.EX2 R168, R168 ;  /* 0x000000a800a87308 */ /* 0x000f220000000800 */
[----:B-----5:R-:W-:Y:S01]  /*6700*/  F2FP.BF16.F32.PACK_AB R196, R223, R225 ;  /* 0x000000e1dfc4723e */ /* 0x020fe200000010ff */
[----:B------:R-:W-:Y:S01]  /*6710*/  HMMA.16816.F32.BF16 R144, R128, R146, RZ ;  /* 0x000000928090723c */ /* 0x000fe200000418ff */
[----:B------:R-:W-:Y:S01]  /*6720*/  LOP3.LUT R36, R18, 0xff00ff, RZ, 0xc0, !PT ;  /* 0x00ff00ff12247812 */ /* 0x000fe200078ec0ff */
[----:B------:R-:W-:Y:S01]  /*6730*/  MUFU.EX2 R167, R167 ;  /* 0x000000a700a77308 */ /* 0x000fe20000000800 */
[----:B------:R-:W-:-:S02]  /*6740*/  HSET2.LE.AND R17, R17, R40, PT ;  /* 0x0000002811117233 */ /* 0x000fc40003803000 */
[----:B------:R-:W-:Y:S01]  /*6750*/  PRMT R18, R19, 0x5410, R99 ;  /* 0x0000541013127816 */ /* 0x000fe20000000063 */
[----:B------:R-:W5:Y:S01]  /*6760*/  MUFU.EX2 R166, R166 ;  /* 0x000000a600a67308 */ /* 0x000f620000000800 */
[----:B------:R-:W-:Y:S01]  /*6770*/  PRMT R19, R198, 0x5410, R197 ;  /* 0x00005410c6137816 */ /* 0x000fe200000000c5 */
[C---:B------:R-:W-:Y:S01]  /*6780*/  HMMA.16816.F32.BF16 R44, R128.reuse, R48, RZ ;  /* 0x00000030802c723c */ /* 0x040fe200000418ff */
[----:B------:R-:W-:Y:S02]  /*6790*/  PRMT R195, R196, 0x7632, R195 ;  /* 0x00007632c4c37816 */ /* 0x000fe400000000c3 */
[----:B-1----:R-:W-:Y:S02]  /*67a0*/  F2FP.BF16.F32.PACK_AB R194, R222, R224 ;  /* 0x000000e0dec2723e */ /* 0x002fe400000010ff */
[----:B------:R-:W-:Y:S02]  /*67b0*/  LOP3.LUT R17, R19, R17, RZ, 0xc0, !PT ;  /* 0x0000001113117212 */ /* 0x000fe400078ec0ff */
[--C-:B------:R-:W-:Y:S01]  /*67c0*/  HSET2.LE.AND R18, R18, R40.reuse, PT ;  /* 0x0000002812127233 */ /* 0x100fe20003803000 */
[----:B------:R-:W-:Y:S01]  /*67d0*/  HMMA.16816.F32.BF16 R48, R128, R50, RZ ;  /* 0x000000328030723c */ /* 0x000fe200000418ff */
[----:B------:R-:W-:-:S02]  /*67e0*/  HSET2.LE.AND R19, R36, R40, PT ;  /* 0x0000002824137233 */ /* 0x000fc40003803000 */
[----:B------:R-:W-:Y:S02]  /*67f0*/  PRMT R36, R196, 0x5410, R195 ;  /* 0x00005410c4247816 */ /* 0x000fe400000000c3 */
[----:B------:R-:W-:Y:S02]  /*6800*/  PRMT R193, R194, 0x7632, R193 ;  /* 0x00007632c2c17816 */ /* 0x000fe400000000c1 */
[----:B------:R-:W-:Y:S02]  /*6810*/  LOP3.LUT R18, R36, R18, RZ, 0xc0, !PT ;  /* 0x0000001224127212 */ /* 0x000fe400078ec0ff */
[----:B------:R-:W-:Y:S02]  /*6820*/  PRMT R36, R194, 0x5410, R193 ;  /* 0x00005410c2247816 */ /* 0x000fe400000000c1 */
[----:B--2---:R-:W-:Y:S02]  /*6830*/  F2FP.BF16.F32.PACK_AB R190, R213, R218 ;  /* 0x000000dad5be723e */ /* 0x004fe400000010ff */
[----:B------:R-:W-:Y:S01]  /*6840*/  LOP3.LUT R19, R36, R19, RZ, 0xc0, !PT ;  /* 0x0000001324137212 */ /* 0x000fe200078ec0ff */
[----:B------:R-:W-:Y:S01]  /*6850*/  IMAD.U32 R36, RZ, RZ, UR30 ;  /* 0x0000001eff247e24 */ /* 0x000fe2000f8e00ff */
[----:B------:R-:W-:-:S02]  /*6860*/  F2FP.BF16.F32.PACK_AB R192, R215, R219 ;  /* 0x000000dbd7c0723e */ /* 0x000fc400000010ff */
[----:B------:R-:W-:Y:S02]  /*6870*/  PRMT R189, R190, 0x7632, R189 ;  /* 0x00007632bebd7816 */ /* 0x000fe400000000bd */
[----:B------:R-:W-:Y:S01]  /*6880*/  LOP3.LUT R36, R36, UR39, R77, 0x96, !PT ;  /* 0x0000002724247c12 */ /* 0x000fe2000f8e964d */
[C---:B---3--:R-:W-:Y:S01]  /*6890*/  HMMA.16816.F32.BF16 R140, R16.reuse, R4, R140 ;  /* 0x00000004108c723c */ /* 0x048fe2000004188c */
[----:B------:R-:W-:Y:S02]  /*68a0*/  F2FP.BF16.F32.PACK_AB R187, R204, R214 ;  /* 0x000000d6ccbb723e */ /* 0x000fe400000010ff */
[----:B------:R-:W-:Y:S01]  /*68b0*/  PRMT R191, R192, 0x7632, R191 ;  /* 0x00007632c0bf7816 */ /* 0x000fe200000000bf */
[----:B------:R-:W-:Y:S01]  /*68c0*/  IMAD.WIDE.U32 R36, R36, -0x326172a9, RZ ;  /* 0xcd9e8d5724247825 */ /* 0x000fe200078e00ff */
[----:B------:R-:W-:Y:S02]  /*68d0*/  PRMT R186, R187, 0x7632, R186 ;  /* 0x00007632bbba7816 */ /* 0x000fe400000000ba */
[----:B------:R-:W-:Y:S01]  /*68e0*/  F2FP.BF16.F32.PACK_AB R185, R199, R200 ;  /* 0x000000c8c7b9723e */ /* 0x000fe200000010ff */
[----:B------:R-:W-:Y:S01]  /*68f0*/  HMMA.16816.F32.BF16 R144, R16, R6, R144 ;  /* 0x000000061090723c */ /* 0x000fe20000041890 */
[----:B------:R-:W1:Y:S01]  /*6900*/  LDSM.16.MT88.4 R4, [R56+0x1c800] ;  /* 0x01c800003804783b */ /* 0x000e620000004200 */
[----:B------:R-:W-:-:S02]  /*6910*/  LOP3.LUT R136, R36, UR26, R107, 0x96, !PT ;  /* 0x0000001a24887c12 */ /* 0x000fc4000f8e966b */
[----:B------:R-:W-:Y:S02]  /*6920*/  PRMT R184, R185, 0x7632, R184 ;  /* 0x00007632b9b87816 */ /* 0x000fe400000000b8 */
[----:B------:R-:W-:Y:S01]  /*6930*/  F2FP.BF16.F32.PACK_AB R183, R171, R177 ;  /* 0x000000b1abb7723e */ /* 0x000fe200000010ff */
[----:B------:R-:W-:Y:S01]  /*6940*/  IMAD.WIDE.U32 R136, R136, -0x2daee0ad, RZ ;  /* 0xd2511f5388887825 */ /* 0x000fe200078e00ff */
[----:B----4-:R-:W-:Y:S01]  /*6950*/  HMMA.16816.F32.BF16 R44, R16, R12, R44 ;  /* 0x0000000c102c723c */ /* 0x010fe2000004182c */
[----:B------:R-:W-:Y:S02]  /*6960*/  LOP3.LUT R12, R38, UR28, R37, 0x96, !PT ;  /* 0x0000001c260c7c12 */ /* 0x000fe4000f8e9625 */
[----:B------:R-:W2:Y:S01]  /*6970*/  LDSM.16.MT88.4 R36, [R56+0x1e800] ;  /* 0x01e800003824783b */ /* 0x000ea20000004200 */
[----:B------:R-:W-:Y:S02]  /*6980*/  PRMT R182, R183, 0x7632, R182 ;  /* 0x00007632b7b67816 */ /* 0x000fe400000000b6 */
[----:B------:R-:W-:Y:S01]  /*6990*/  IMAD.WIDE.U32 R132, R12, -0x2daee0ad, RZ ;  /* 0xd2511f530c847825 */ /* 0x000fe200078e00ff */
[----:B------:R-:W-:Y:S01]  /*69a0*/  F2FP.BF16.F32.PACK_AB R179, R169, R176 ;  /* 0x000000b0a9b3723e */ /* 0x000fe200000010ff */
[----:B------:R-:W-:Y:S01]  /*69b0*/  HMMA.16816.F32.BF16 R76, R128, R80, RZ ;  /* 0x00000050804c723c */ /* 0x000fe200000418ff */
[----:B------:R-:W-:-:S02]  /*69c0*/  F2FP.BF16.F32.PACK_AB R175, R168, R170 ;  /* 0x000000aaa8af723e */ /* 0x000fc400000010ff */
[----:B------:R-:W-:Y:S02]  /*69d0*/  LOP3.LUT R12, R108, UR19, R133, 0x96, !PT ;  /* 0x000000136c0c7c12 */ /* 0x000fe4000f8e9685 */
[----:B------:R-:W-:Y:S02]  /*69e0*/  LOP3.LUT R132, R132, UR17, R137, 0x96, !PT ;  /* 0x0000001184847c12 */ /* 0x000fe4000f8e9689 */
[----:B------:R-:W-:Y:S01]  /*69f0*/  PRMT R178, R179, 0x7632, R178 ;  /* 0x00007632b3b27816 */ /* 0x000fe200000000b2 */
[----:B------:R-:W-:Y:S01]  /*6a00*/  IMAD.WIDE.U32 R134, R12, -0x326172a9, RZ ;  /* 0xcd9e8d570c867825 */ /* 0x000fe200078e00ff */
[----:B------:R-:W-:Y:S01]  /*6a10*/  HMMA.16816.F32.BF16 R108, R128, R112, RZ ;  /* 0x00000070806c723c */ /* 0x000fe200000418ff */
[----:B------:R-:W-:Y:S02]  /*6a20*/  PRMT R174, R175, 0x7632, R174 ;  /* 0x00007632afae7816 */ /* 0x000fe400000000ae */
[----:B------:R-:W-:Y:S01]  /*6a30*/  IMAD.WIDE.U32 R132, R132, -0x326172a9, RZ ;  /* 0xcd9e8d5784847825 */ /* 0x000fe200078e00ff */
[----:B------:R-:W-:-:S02]  /*6a40*/  LOP3.LUT R12, R106, UR18, R135, 0x96, !PT ;  /* 0x000000126a0c7c12 */ /* 0x000fc4000f8e9687 */
[----:B-----5:R-:W-:Y:S02]  /*6a50*/  F2FP.BF16.F32.PACK_AB R173, R166, R167 ;  /* 0x000000a7a6ad723e */ /* 0x020fe400000010ff */
[----:B------:R-:W-:Y:S01]  /*6a60*/  LOP3.LUT R134, R134, UR13, R133, 0x96, !PT ;  /* 0x0000000d86867c12 */ /* 0x000fe2000f8e9685 */
[----:B------:R-:W-:Y:S01]  /*6a70*/  IMAD.WIDE.U32 R12, R12, -0x2daee0ad, RZ ;  /* 0xd2511f530c0c7825 */ /* 0x000fe200078e00ff */
[----:B------:R-:W-:Y:S01]  /*6a80*/  HMMA.16816.F32.BF16 R80, R128, R82, RZ ;  /* 0x000000528050723c */ /* 0x000fe200000418ff */
[----:B------:R-:W-:Y:S02]  /*6a90*/  PRMT R172, R173, 0x7632, R172 ;  /* 0x00007632adac7816 */ /* 0x000fe400000000ac */
[----:B------:R-:W-:Y:S01]  /*6aa0*/  IMAD.WIDE.U32 R134, R134, -0x2daee0ad, RZ ;  /* 0xd2511f5386867825 */ /* 0x000fe200078e00ff */
[----:B------:R-:W-:Y:S02]  /*6ab0*/  LOP3.LUT R136, R136, UR16, R13, 0x96, !PT ;  /* 0x0000001088887c12 */ /* 0x000fe4000f8e960d */
[----:B------:R-:W-:-:S02]  /*6ac0*/  PRMT R66, R66, 0x7770, RZ ;  /* 0x0000777042427816 */ /* 0x000fc400000000ff */
[C---:B-1----:R-:W-:Y:S01]  /*6ad0*/  HMMA.16816.F32.BF16 R76, R16.reuse, R4, R76 ;  /* 0x00000004104c723c */ /* 0x042fe2000004184c */
[----:B------:R-:W-:Y:S01]  /*6ae0*/  LOP3.LUT R4, R12, UR15, R135, 0x96, !PT ;  /* 0x0000000f0c047c12 */ /* 0x000fe2000f8e9687 */
[----:B------:R-:W-:Y:S01]  /*6af0*/  IMAD.WIDE.U32 R136, R136, -0x326172a9, RZ ;  /* 0xcd9e8d5788887825 */ /* 0x000fe200078e00ff */
[----:B------:R-:W-:Y:S02]  /*6b00*/  ISETP.LE.U32.AND P1, PT, R66, UR7, PT ;  /* 0x0000000742007c0c */ /* 0x000fe4000bf23070 */
[----:B------:R-:W-:Y:S01]  /*6b10*/  ISETP.GT.U32.AND P5, PT, R64, UR7, PT ;  /* 0x0000000740007c0c */ /* 0x000fe2000bfa4070 */
[----:B------:R-:W-:Y:S01]  /*6b20*/  IMAD.WIDE.U32 R156, R4, -0x326172a9, RZ ;  /* 0xcd9e8d57049c7825 */ /* 0x000fe200078e00ff */
[----:B------:R-:W-:Y:S01]  /*6b30*/  PRMT R4, R192, 0x5410, R191 ;  /* 0x00005410c0047816 */ /* 0x000fe200000000bf */
[----:B--2---:R-:W-:Y:S01]  /*6b40*/  HMMA.16816.F32.BF16 R108, R16, R36, R108 ;  /* 0x00000024106c723c */ /* 0x004fe2000004186c */
[----:B------:R-:W-:Y:S01]  /*6b50*/  LOP3.LUT R132, R132, UR12, R137, 0x96, !PT ;  /* 0x0000000c84847c12 */ /* 0x000fe2000f8e9689 */
[----:B------:R-:W-:Y:S01]  /*6b60*/  IMAD.MOV.U32 R13, RZ, RZ, R156 ;  /* 0x000000ffff0d7224 */ /* 0x000fe200078e009c */
[----:B------:R-:W-:-:S02]  /*6b70*/  LOP3.LUT R106, R136, UR14, R157, 0x96, !PT ;  /* 0x0000000e886a7c12 */ /* 0x000fc4000f8e969d */
[----:B------:R-:W-:Y:S01]  /*6b80*/  PRMT R138, R156, 0x7771, RZ ;  /* 0x000077719c8a7816 */ /* 0x000fe200000000ff */
[----:B------:R-:W-:Y:S01]  /*6b90*/  IMAD.WIDE.U32 R148, R132, -0x2daee0ad, RZ ;  /* 0xd2511f5384947825 */ /* 0x000fe200078e00ff */
[C---:B------:R-:W-:Y:S01]  /*6ba0*/  PRMT R240, R106.reuse, 0x7632, R240 ;  /* 0x000076326af07816 */ /* 0x040fe200000000f0 */
[C---:B------:R-:W-:Y:S01]  /*6bb0*/  HMMA.16816.F32.BF16 R48, R16.reuse, R14, R48 ;  /* 0x0000000e1030723c */ /* 0x040fe20000041830 */
[C---:B------:R-:W-:Y:S01]  /*6bc0*/  LOP3.LUT R239, R106.reuse, 0xff, RZ, 0xc0, !PT ;  /* 0x000000ff6aef7812 */ /* 0x040fe200078ec0ff */
[----:B------:R-:W-:Y:S01]  /*6bd0*/  IMAD.MOV.U32 R58, RZ, RZ, R138 ;  /* 0x000000ffff3a7224 */ /* 0x000fe200078e008a */
[----:B------:R-:W-:Y:S01]  /*6be0*/  LOP3.LUT R107, R106, 0xffff, RZ, 0xc0, !PT ;  /* 0x0000ffff6a6b7812 */ /* 0x000fe200078ec0ff */
[----:B------:R-:W-:Y:S01]  /*6bf0*/  IMAD.MOV.U32 R57, RZ, RZ, R149 ;  /* 0x000000ffff397224 */ /* 0x000fe200078e0095 */
[----:B------:R-:W-:Y:S01]  /*6c00*/  SHF.R.U32.HI R106, RZ, 0x18, R106 ;  /* 0x00000018ff6a7819 */ /* 0x000fe2000001166a */
[----:B------:R-:W-:Y:S01]  /*6c10*/  @!P1 HFMA2.BF16_V2 R69, -RZ.H0_H0, RZ.H0_H0, -R217.H0_H0 ;  /* 0x200000ffff459231 */ /* 0x000fe200003409d9 */
[----:B------:R-:W-:Y:S01]  /*6c20*/  LOP3.LUT R240, R240, 0xff, RZ, 0xc0, !PT ;  /* 0x000000fff0f07812 */ /* 0x000fe200078ec0ff */
[----:B------:R-:W-:Y:S01]  /*6c30*/  HMMA.16816.F32.BF16 R80, R16, R6, R80 ;  /* 0x000000061050723c */ /* 0x000fe20000041850 */
[----:B------:R-:W-:Y:S01]  /*6c40*/  LOP3.LUT R13, R13, 0xff, RZ, 0xc0, !PT ;  /* 0x000000ff0d0d7812 */ /* 0x000fe200078ec0ff */
[----:B------:R-:W-:Y:S01]  /*6c50*/  @P5 HFMA2.BF16_V2 R68, -RZ.H0_H0, RZ.H0_H0, -R216.H0_H0 ;  /* 0x200000ffff445231 */ /* 0x000fe200003409d8 */
[----:B------:R-:W-:-:S02]  /*6c60*/  PRMT R36, R240, 0x5410, R106 ;  /* 0x00005410f0247816 */ /* 0x000fc4000000006a */
[----:B------:R-:W-:Y:S02]  /*6c70*/  PRMT R13, R13, 0x5410, R138 ;  /* 0x000054100d0d7816 */ /* 0x000fe4000000008a */
[----:B------:R-:W-:Y:S01]  /*6c80*/  SHF.R.U32.HI R107, RZ, 0x8, R107 ;  /* 0x00000008ff6b7819 */ /* 0x000fe2000001166b */
[----:B------:R-:W-:Y:S01]  /*6c90*/  HMMA.16816.F32.BF16 R112, R128, R114, RZ ;  /* 0x000000728070723c */ /* 0x000fe200000418ff */
[C---:B------:R-:W-:Y:S01]  /*6ca0*/  PRMT R59, R156.reuse, 0x7773, RZ ;  /* 0x000077739c3b7816 */ /* 0x040fe200000000ff */
[----:B------:R-:W-:Y:S01]  /*6cb0*/  LDSM.16.MT88.4 R136, [R232+0x18000] ;  /* 0x01800000e888783b */ /* 0x000fe20000004200 */
[----:B------:R-:W-:Y:S02]  /*6cc0*/  PRMT R241, R156, 0x7772, RZ ;  /* 0x000077729cf17816 */ /* 0x000fe400000000ff */
[----:B------:R-:W-:Y:S02]  /*6cd0*/  PRMT R12, R239, 0x5410, R107 ;  /* 0x00005410ef0c7816 */ /* 0x000fe4000000006b */
[----:B------:R-:W-:-:S02]  /*6ce0*/  HSET2.LE.AND R36, R36, R40, PT ;  /* 0x0000002824247233 */ /* 0x000fc40003803000 */
[--C-:B------:R-:W-:Y:S02]  /*6cf0*/  HSET2.LE.AND R14, R13, R40.reuse, PT ;  /* 0x000000280d0e7233 */ /* 0x100fe40003803000 */
[----:B------:R-:W-:Y:S02]  /*6d00*/  PRMT R15, R241, 0x5410, R59 ;  /* 0x00005410f10f7816 */ /* 0x000fe4000000003b */
[----:B------:R-:W-:Y:S02]  /*6d10*/  PRMT R13, R190, 0x5410, R189 ;  /* 0x00005410be0d7816 */ /* 0x000fe400000000bd */
[----:B------:R-:W-:Y:S02]  /*6d20*/  HSET2.LE.AND R12, R12, R40, PT ;  /* 0x000000280c0c7233 */ /* 0x000fe40003803000 */
[----:B------:R-:W-:Y:S02]  /*6d30*/  LOP3.LUT R15, R15, 0xff00ff, RZ, 0xc0, !PT ;  /* 0x00ff00ff0f0f7812 */ /* 0x000fe400078ec0ff */
[----:B------:R-:W-:Y:S01]  /*6d40*/  LOP3.LUT R13, R13, R36, RZ, 0xc0, !PT ;  /* 0x000000240d0d7212 */ /* 0x000fe200078ec0ff */
[----:B------:R-:W-:Y:S01]  /*6d50*/  HMMA.16816.F32.BF16 R112, R16, R38, R112 ;  /* 0x000000261070723c */ /* 0x000fe20000041870 */
[----:B------:R-:W-:-:S02]  /*6d60*/  PRMT R36, R187, 0x5410, R186 ;  /* 0x00005410bb247816 */ /* 0x000fc400000000ba */
[----:B------:R-:W-:Y:S02]  /*6d70*/  LOP3.LUT R12, R4, R12, RZ, 0xc0, !PT ;  /* 0x0000000c040c7212 */ /* 0x000fe400078ec0ff */
[----:B------:R-:W-:Y:S01]  /*6d80*/  HSET2.LE.AND R15, R15, R40, PT ;  /* 0x000000280f0f7233 */ /* 0x000fe20003803000 */
[----:B------:R-:W1:Y:S01]  /*6d90*/  LDSM.16.MT88.4 R4, [R56+0x1d000] ;  /* 0x01d000003804783b */ /* 0x000e620000004200 */
[----:B------:R-:W-:Y:S02]  /*6da0*/  LOP3.LUT R14, R36, R14, RZ, 0xc0, !PT ;  /* 0x0000000e240e7212 */ /* 0x000fe400078ec0ff */
[----:B------:R-:W-:Y:S02]  /*6db0*/  PRMT R36, R185, 0x5410, R184 ;  /* 0x00005410b9247816 */ /* 0x000fe400000000b8 */
[----:B------:R-:W-:Y:S02]  /*6dc0*/  LOP3.LUT R134, R134, UR4, R149, 0x96, !PT ;  /* 0x0000000486867c12 */ /* 0x000fe4000f8e9695 */
[----:B------:R-:W-:-:S02]  /*6dd0*/  LOP3.LUT R15, R36, R15, RZ, 0xc0, !PT ;  /* 0x0000000f240f7212 */ /* 0x000fc400078ec0ff */
[C---:B------:R-:W-:Y:S01]  /*6de0*/  LOP3.LUT R235, R134.reuse, 0xffff, RZ, 0xc0, !PT ;  /* 0x0000ffff86eb7812 */ /* 0x040fe200078ec0ff */
[----:B------:R-:W-:Y:S01]  /*6df0*/  LDSM.16.MT88.4 R36, [R56+0x1d800] ;  /* 0x01d800003824783b */ /* 0x000fe20000004200 */
[C---:B------:R-:W-:Y:S02]  /*6e00*/  LOP3.LUT R238, R134.reuse, 0xff, RZ, 0xc0, !PT ;  /* 0x000000ff86ee7812 */ /* 0x040fe400078ec0ff */
[----:B------:R-:W-:Y:S01]  /*6e10*/  SHF.R.U32.HI R235, RZ, 0x8, R235 ;  /* 0x00000008ffeb7819 */ /* 0x000fe200000116eb */
[----:B------:R-:W-:Y:S01]  /*6e20*/  HMMA.16816.F32.BF16 R44, R12, R20, R44 ;  /* 0x000000140c2c723c */ /* 0x000fe2000004182c */
[----:B------:R-:W-:Y:S02]  /*6e30*/  PRMT R236, R134, 0x7632, R236 ;  /* 0x0000763286ec7816 */ /* 0x000fe400000000ec */
[----:B------:R-:W-:Y:S02]  /*6e40*/  SHF.R.U32.HI R237, RZ, 0x18, R134 ;  /* 0x00000018ffed7819 */ /* 0x000fe40000011686 */
[----:B------:R-:W-:-:S02]  /*6e50*/  LOP3.LUT R236, R236, 0xff, RZ, 0xc0, !PT ;  /* 0x000000ffecec7812 */ /* 0x000fc400078ec0ff */
[C---:B------:R-:W-:Y:S01]  /*6e60*/  PRMT R244, R148.reuse, 0x7771, RZ ;  /* 0x0000777194f47816 */ /* 0x040fe200000000ff */
[C---:B------:R-:W-:Y:S01]  /*6e70*/  HMMA.16816.F32.BF16 R48, R12.reuse, R22, R48 ;  /* 0x000000160c30723c */ /* 0x040fe20000041830 */
[----:B------:R-:W2:Y:S01]  /*6e80*/  LDSM.16.MT88.4 R20, [R56+0x1f000] ;  /* 0x01f000003814783b */ /* 0x000ea20000004200 */
[C---:B------:R-:W-:Y:S02]  /*6e90*/  PRMT R242, R148.reuse, 0x7772, RZ ;  /* 0x0000777294f27816 */ /* 0x040fe400000000ff */
[----:B------:R-:W-:Y:S02]  /*6ea0*/  PRMT R243, R148, 0x7773, RZ ;  /* 0x0000777394f37816 */ /* 0x000fe400000000ff */
[----:B------:R-:W-:Y:S02]  /*6eb0*/  ISETP.LE.U32.AND P0, PT, R65, UR7, PT ;  /* 0x0000000741007c0c */ /* 0x000fe4000bf03070 */
[----:B------:R-:W-:Y:S01]  /*6ec0*/  HMMA.16816.F32.BF16 R140, R12, R24, R140 ;  /* 0x000000180c8c723c */ /* 0x000fe2000004188c */
[----:B------:R-:W-:-:S02]  /*6ed0*/  ISETP.GT.U32.AND P2, PT, R73, UR7, PT ;  /* 0x0000000749007c0c */ /* 0x000fc4000bf44070 */
[----:B------:R-:W-:Y:S02]  /*6ee0*/  LOP3.LUT R62, R62, 0xffff, RZ, 0xc0, !PT ;  /* 0x0000ffff3e3e7812 */ /* 0x000fe400078ec0ff */
[----:B------:R-:W-:Y:S02]  /*6ef0*/  ISETP.GT.U32.AND P3, PT, R63, UR7, PT ;  /* 0x000000073f007c0c */ /* 0x000fe4000bf64070 */
[----:B------:R-:W-:Y:S01]  /*6f00*/  ISETP.LE.U32.AND P6, PT, R61, UR7, PT ;  /* 0x000000073d007c0c */ /* 0x000fe2000bfc3070 */
[C---:B------:R-:W-:Y:S01]  /*6f10*/  HMMA.16816.F32.BF16 R144, R12.reuse, R26, R144 ;  /* 0x0000001a0c90723c */ /* 0x040fe20000041890 */
[----:B------:R-:W3:Y:S01]  /*6f20*/  LDSM.16.MT88.4 R24, [R56+0x1f800] ;  /* 0x01f800003818783b */ /* 0x000ee20000004200 */
[----:B------:R-:W-:Y:S01]  /*6f30*/  ISETP.LE.U32.AND P4, PT, R75, UR7, PT ;  /* 0x000000074b007c0c */ /* 0x000fe2000bf83070 */
[----:B------:R-:W-:Y:S01]  /*6f40*/  @!P0 HFMA2.BF16_V2 R60, -RZ.H0_H0, RZ.H0_H0, -R227.H0_H0 ;  /* 0x200000ffff3c8231 */ /* 0x000fe200003409e3 */
[----:B------:R-:W-:Y:S02]  /*6f50*/  LOP3.LUT R90, R90, 0xffff, RZ, 0xc0, !PT ;  /* 0x0000ffff5a5a7812 */ /* 0x000fe400078ec0ff */
[----:B------:R-:W-:Y:S01]  /*6f60*/  @P2 HFMA2.BF16_V2 R88, -RZ.H0_H0, RZ.H0_H0, -R211.H0_H0 ;  /* 0x200000ffff582231 */ /* 0x000fe200003409d3 */
[----:B------:R-:W-:Y:S01]  /*6f70*/  @!P1 PRMT R217, R69, 0x5410, RZ ;  /* 0x0000541045d99816 */ /* 0x000fe200000000ff */
[C---:B-1----:R-:W-:Y:S01]  /*6f80*/  HMMA.16816.F32.BF16 R76, R12.reuse, R4, R76 ;  /* 0x000000040c4c723c */ /* 0x042fe2000004184c */
[----:B------:R-:W-:Y:S01]  /*6f90*/  IMAD.MOV.U32 R4, RZ, RZ, R148 ;  /* 0x000000ffff047224 */ /* 0x000fe200078e0094 */
[----:B------:R-:W-:Y:S01]  /*6fa0*/  PRMT R5, R236, 0x5410, R237 ;  /* 0x00005410ec057816 */ /* 0x000fe200000000ed */
[----:B------:R-:W-:Y:S01]  /*6fb0*/  @P3 HFMA2.BF16_V2 R87, -RZ.H0_H0, RZ.H0_H0, -R212.H0_H0 ;  /* 0x200000ffff573231 */ /* 0x000fe200003409d4 */
[----:B------:R-:W-:Y:S01]  /*6fc0*/  @!P0 PRMT R227, R60, 0x5410, RZ ;  /* 0x000054103ce38816 */ /* 0x000fe200000000ff */
[----:B------:R-:W-:Y:S01]  /*6fd0*/  @!P6 HFMA2.BF16_V2 R71, -RZ.H0_H0, RZ.H0_H0, -R221.H0_H0 ;  /* 0x200000ffff47e231 */ /* 0x000fe200003409dd */
[----:B------:R-:W-:Y:S01]  /*6fe0*/  ISETP.LE.U32.AND P0, PT, R62, UR7, PT ;  /* 0x000000073e007c0c */ /* 0x000fe2000bf03070 */
[----:B------:R-:W-:Y:S01]  /*6ff0*/  @!P4 HFMA2.BF16_V2 R70, -RZ.H0_H0, RZ.H0_H0, -R220.H0_H0 ;  /* 0x200000ffff46c231 */ /* 0x000fe200003409dc */
[----:B------:R-:W-:Y:S01]  /*7000*/  HMMA.16816.F32.BF16 R80, R12, R6, R80 ;  /* 0x000000060c50723c */ /* 0x000fe20000041850 */
[----:B------:R-:W-:Y:S01]  /*7010*/  LOP3.LUT R6, R4, 0xff, RZ, 0xc0, !PT ;  /* 0x000000ff04067812 */ /* 0x000fe200078ec0ff */
[----:B------:R-:W-:Y:S01]  /*7020*/  STG.E.U16 desc[UR32][R10.64], R227 ;  /* 0x000000e30a007986 */ /* 0x000fe2000c101520 */
[----:B------:R-:W-:-:S02]  /*7030*/  PRMT R4, R238, 0x5410, R235 ;  /* 0x00005410ee047816 */ /* 0x000fc400000000eb */
[----:B------:R-:W-:Y:S02]  /*7040*/  PRMT R6, R6, 0x5410, R244 ;  /* 0x0000541006067816 */ /* 0x000fe400000000f4 */
[--C-:B------:R-:W-:Y:S01]  /*7050*/  HSET2.LE.AND R5, R5, R40.reuse, PT ;  /* 0x0000002805057233 */ /* 0x100fe20003803000 */
[----:B------:R-:W-:Y:S01]  /*7060*/  HMMA.16816.F32.BF16 R132, R128, R136, RZ ;  /* 0x000000888084723c */ /* 0x000fe200000418ff */
[----:B------:R-:W-:Y:S02]  /*7070*/  HSET2.LE.AND R4, R4, R40, PT ;  /* 0x0000002804047233 */ /* 0x000fe40003803000 */
[----:B------:R-:W-:Y:S01]  /*7080*/  PRMT R7, R242, 0x5410, R243 ;  /* 0x00005410f2077816 */ /* 0x000fe200000000f3 */
[----:B------:R-:W-:Y:S01]  /*7090*/  @!P0 HFMA2.BF16_V2 R72, -RZ.H0_H0, RZ.H0_H0, -R226.H0_H0 ;  /* 0x200000ffff488231 */ /* 0x000fe200003409e2 */
[----:B------:R-:W-:Y:S02]  /*70a0*/  HSET2.LE.AND R6, R6, R40, PT ;  /* 0x0000002806067233 */ /* 0x000fe40003803000 */
[----:B------:R-:W-:Y:S01]  /*70b0*/  LOP3.LUT R7, R7, 0xff00ff, RZ, 0xc0, !PT ;  /* 0x00ff00ff07077812 */ /* 0x000fe200078ec0ff */
[----:B--2---:R-:W-:Y:S01]  /*70c0*/  HMMA.16816.F32.BF16 R108, R12, R20, R108 ;  /* 0x000000140c6c723c */ /* 0x004fe2000004186c */
[----:B------:R-:W-:-:S02]  /*70d0*/  PRMT R20, R183, 0x5410, R182 ;  /* 0x00005410b7147816 */ /* 0x000fc400000000b6 */
[----:B------:R-:W-:Y:S02]  /*70e0*/  @!P0 PRMT R226, R72, 0x5410, RZ ;  /* 0x0000541048e28816 */ /* 0x000fe400000000ff */
[----:B------:R-:W-:Y:S02]  /*70f0*/  LOP3.LUT R4, R20, R4, RZ, 0xc0, !PT ;  /* 0x0000000414047212 */ /* 0x000fe400078ec0ff */
[----:B------:R-:W-:Y:S01]  /*7100*/  PRMT R20, R179, 0x5410, R178 ;  /* 0x00005410b3147816 */ /* 0x000fe200000000b2 */
[----:B------:R-:W-:Y:S01]  /*7110*/  HMMA.16816.F32.BF16 R112, R12, R22, R112 ;  /* 0x000000160c70723c */ /* 0x000fe20000041870 */
[----:B------:R-:W-:Y:S01]  /*7120*/  HSET2.LE.AND R7, R7, R40, PT ;  /* 0x0000002807077233 */ /* 0x000fe20003803000 */
[----:B------:R-:W-:Y:S01]  /*7130*/  STG.E.U16 desc[UR32][R10.64+0x2], R226 ;  /* 0x000002e20a007986 */ /* 0x000fe2000c101520 */
[----:B------:R-:W-:Y:S02]  /*7140*/  LOP3.LUT R5, R20, R5, RZ, 0xc0, !PT ;  /* 0x0000000514057212 */ /* 0x000fe400078ec0ff */
[----:B------:R-:W-:Y:S01]  /*7150*/  PRMT R20, R175, 0x5410, R174 ;  /* 0x00005410af147816 */ /* 0x000fe200000000ae */
[----:B------:R1:W-:Y:S01]  /*7160*/  LDSM.16.MT88.4 R40, [R56+0x1b800] ;  /* 0x01b800003828783b */ /* 0x0003e20000004200 */
[----:B------:R-:W-:Y:S01]  /*7170*/  @!P6 PRMT R221, R71, 0x5410, RZ ;  /* 0x0000541047dde816 */ /* 0x000fe200000000ff */
[----:B------:R-:W-:Y:S01]  /*7180*/  HMMA.16816.F32.BF16 R136, R128, R138, RZ ;  /* 0x0000008a8088723c */ /* 0x000fe200000418ff */
[----:B------:R-:W-:-:S02]  /*7190*/  LOP3.LUT R6, R20, R6, RZ, 0xc0, !PT ;  /* 0x0000000614067212 */ /* 0x000fc400078ec0ff */
[----:B------:R-:W-:Y:S02]  /*71a0*/  PRMT R20, R173, 0x5410, R172 ;  /* 0x00005410ad147816 */ /* 0x000fe400000000ac */
[----:B------:R-:W-:Y:S02]  /*71b0*/  @!P4 PRMT R220, R70, 0x5410, RZ ;  /* 0x0000541046dcc816 */ /* 0x000fe400000000ff */
[----:B------:R-:W-:Y:S02]  /*71c0*/  LOP3.LUT R7, R20, R7, RZ, 0xc0, !PT ;  /* 0x0000000714077212 */ /* 0x000fe400078ec0ff */
[----:B------:R-:W2:Y:S01]  /*71d0*/  LDSM.16.MT88.4 R20, [R232+0x18800] ;  /* 0x01880000e814783b */ /* 0x000ea20000004200 */
[----:B------:R-:W-:Y:S02]  /*71e0*/  @P5 PRMT R216, R68, 0x5410, RZ ;  /* 0x0000541044d85816 */ /* 0x000fe400000000ff */
[----:B------:R-:W-:Y:S02]  /*71f0*/  @P2 PRMT R211, R88, 0x5410, RZ ;  /* 0x0000541058d32816 */ /* 0x000fe400000000ff */
[----:B------:R-:W-:Y:S01]  /*7200*/  HMMA.16816.F32.BF16 R140, R4, R52, R140 ;  /* 0x00000034048c723c */ /* 0x000fe2000004188c */
[----:B------:R-:W-:-:S02]  /*7210*/  ISETP.LE.U32.AND P1, PT, R91, UR7, PT ;  /* 0x000000075b007c0c */ /* 0x000fc4000bf23070 */
[----:B------:R-:W-:Y:S02]  /*7220*/  ISETP.LE.U32.AND P5, PT, R89, UR7, PT ;  /* 0x0000000759007c0c */ /* 0x000fe4000bfa3070 */
[----:B------:R-:W-:Y:S01]  /*7230*/  ISETP.LE.U32.AND P2, PT, R90, UR7, PT ;  /* 0x000000075a007c0c */ /* 0x000fe2000bf43070 */
[----:B-1----:R-:W-:Y:S02]  /*7240*/  IMAD.MOV.U32 R56, RZ, RZ, R148 ;  /* 0x000000ffff387224 */ /* 0x002fe400078e0094 */
[C---:B------:R-:W-:Y:S01]  /*7250*/  HMMA.16816.F32.BF16 R144, R4.reuse, R54, R144 ;  /* 0x000000360490723c */ /* 0x040fe20000041890 */
[----:B------:R-:W1:Y:S01]  /*7260*/  LDSM.16.MT88.4 R52, [R231+0x18800] ;  /* 0x01880000e734783b */ /* 0x000e620000004200 */
[----:B------:R-:W-:Y:S02]  /*7270*/  @P3 PRMT R212, R87, 0x5410, RZ ;  /* 0x0000541057d43816 */ /* 0x000fe400000000ff */
[----:B------:R-:W-:Y:S01]  /*7280*/  LOP3.LUT R107, R107, 0xffff, RZ, 0xc0, !PT ;  /* 0x0000ffff6b6b7812 */ /* 0x000fe200078ec0ff */
[----:B------:R-:W-:Y:S01]  /*7290*/  LDSM.16.MT88.4 R88, [R231+0x1c000] ;  /* 0x01c00000e758783b */ /* 0x000fe20000004200 */
[----:B------:R-:W-:Y:S01]  /*72a0*/  @!P1 HFMA2.BF16_V2 R86, -RZ.H0_H0, RZ.H0_H0, -R210.H0_H0 ;  /* 0x200000ffff569231 */ /* 0x000fe200003409d2 */
[----:B------:R-:W-:Y:S01]  /*72b0*/  LOP3.LUT R235, R235, 0xffff, RZ, 0xc0, !PT ;  /* 0x0000ffffebeb7812 */ /* 0x000fe200078ec0ff */
[----:B---3--:R-:W-:Y:S01]  /*72c0*/  HMMA.16816.F32.BF16 R108, R4, R24, R108 ;  /* 0x00000018046c723c */ /* 0x008fe2000004186c */
[----:B------:R-:W-:-:S02]  /*72d0*/  @!P5 HFMA2.BF16_V2 R84, -RZ.H0_H0, RZ.H0_H0, -R198.H0_H0 ;  /* 0x200000ffff54d231 */ /* 0x000fc400003409c6 */
[----:B------:R-:W-:Y:S01]  /*72e0*/  @!P2 HFMA2.BF16_V2 R85, -RZ.H0_H0, RZ.H0_H0, -R209.H0_H0 ;  /* 0x200000ffff55a231 */ /* 0x000fe200003409d1 */
[----:B------:R-:W-:Y:S02]  /*72f0*/  @!P1 PRMT R210, R86, 0x5410, RZ ;  /* 0x0000541056d29816 */ /* 0x000fe400000000ff */
[----:B------:R-:W-:Y:S02]  /*7300*/  @!P5 PRMT R198, R84, 0x5410, RZ ;  /* 0x0000541054c6d816 */ /* 0x000fe400000000ff */
[----:B------:R-:W-:Y:S01]  /*7310*/  HMMA.16816.F32.BF16 R112, R4, R26, R112 ;  /* 0x0000001a0470723c */ /* 0x000fe20000041870 */
[----:B------:R-:W3:Y:S01]  /*7320*/  LDSM.16.MT88.4 R24, [R232+0x1a000] ;  /* 0x01a00000e818783b */ /* 0x000ee20000004200 */
[----:B------:R-:W-:Y:S02]  /*7330*/  ISETP.LE.U32.AND P5, PT, R98, UR7, PT ;  /* 0x0000000762007c0c */ /* 0x000fe4000bfa3070 */
[----:B------:R-:W-:Y:S02]  /*7340*/  @!P2 PRMT R209, R85, 0x5410, RZ ;  /* 0x0000541055d1a816 */ /* 0x000fe400000000ff */
[----:B------:R-:W-:-:S02]  /*7350*/  ISETP.GT.U32.AND P1, PT, R99, UR7, PT ;  /* 0x0000000763007c0c */ /* 0x000fc4000bf24070 */
[----:B------:R-:W-:Y:S01]  /*7360*/  HMMA.16816.F32.BF16 R148, R128, R152, RZ ;  /* 0x000000988094723c */ /* 0x000fe200000418ff */
[----:B------:R-:W-:-:S06]  /*7370*/  ISETP.GT.U32.AND P2, PT, R97, UR7, PT ;  /* 0x0000000761007c0c */ /* 0x000fcc000bf44070 */
[----:B------:R-:W-:Y:S01]  /*7380*/  @!P5 HFMA2.BF16_V2 R96, -RZ.H0_H0, RZ.H0_H0, -R197.H0_H0 ;  /* 0x200000ffff60d231 */ /* 0x000fe200003409c5 */
[C---:B--2---:R-:W-:Y:S03]  /*7390*/  HMMA.16816.F32.BF16 R132, R16.reuse, R20, R132 ;  /* 0x000000141084723c */ /* 0x044fe60000041884 */
[----:B------:R-:W-:Y:S01]  /*73a0*/  @P1 HFMA2.BF16_V2 R94, -RZ.H0_H0, RZ.H0_H0, -R195.H0_H0 ;  /* 0x200000ffff5e1231 */ /* 0x000fe200003409c3 */
[----:B------:R-:W-:Y:S02]  /*73b0*/  @!P5 PRMT R197, R96, 0x5410, RZ ;  /* 0x0000541060c5d816 */ /* 0x000fe400000000ff */
[----:B------:R-:W-:Y:S01]  /*73c0*/  LDSM.16.MT88.4 R96, [R230+0x1c000] ;  /* 0x01c00000e660783b */ /* 0x000fe20000004200 */
[----:B------:R-:W-:Y:S01]  /*73d0*/  @P2 HFMA2.BF16_V2 R93, -RZ.H0_H0, RZ.H0_H0, -R194.H0_H0 ;  /* 0x200000ffff5d2231 */ /* 0x000fe200003409c2 */
[----:B------:R-:W-:Y:S01]  /*73e0*/  HMMA.16816.F32.BF16 R136, R16, R22, R136 ;  /* 0x000000161088723c */ /* 0x000fe20000041888 */
[----:B------:R-:W-:Y:S01]  /*73f0*/  @P1 PRMT R195, R94, 0x5410, RZ ;  /* 0x000054105ec31816 */ /* 0x000fe200000000ff */
[----:B------:R-:W2:Y:S01]  /*7400*/  LDSM.16.MT88.4 R20, [R230+0x18800] ;  /* 0x01880000e614783b */ /* 0x000ea20000004200 */
[----:B------:R-:W-:-:S02]  /*7410*/  ISETP.LE.U32.AND P1, PT, R239, UR7, PT ;  /* 0x00000007ef007c0c */ /* 0x000fc4000bf23070 */
[----:B------:R-:W-:Y:S02]  /*7420*/  @P2 PRMT R194, R93, 0x5410, RZ ;  /* 0x000054105dc22816 */ /* 0x000fe400000000ff */
[----:B------:R-:W-:Y:S01]  /*7430*/  ISETP.LE.U32.AND P2, PT, R240, UR7, PT ;  /* 0x00000007f0007c0c */ /* 0x000fe2000bf43070 */
[----:B------:R-:W-:Y:S01]  /*7440*/  HMMA.16816.F32.BF16 R44, R4, R40, R44 ;  /* 0x00000028042c723c */ /* 0x000fe2000004182c */
[----:B------:R-:W-:-:S07]  /*7450*/  ISETP.GT.U32.AND P5, PT, R241, UR7, PT ;  /* 0x00000007f1007c0c */ /* 0x000fce000bfa4070 */
[----:B------:R-:W-:Y:S01]  /*7460*/  HMMA.16816.F32.BF16 R48, R4, R42, R48 ;  /* 0x0000002a0430723c */ /* 0x000fe20000041830 */
[----:B------:R-:W4:Y:S01]  /*7470*/  LDSM.16.MT88.4 R40, [R232+0x1a800] ;  /* 0x01a80000e828783b */ /* 0x000f220000004200 */
[----:B------:R-:W-:Y:S02]  /*7480*/  @!P1 HFMA2.BF16_V2 R104, -RZ.H0_H0, RZ.H0_H0, -R192.H0_H0 ;  /* 0x200000ffff689231 */ /* 0x000fe400003409c0 */
[----:B------:R-:W-:Y:S02]  /*7490*/  @!P2 HFMA2.BF16_V2 R102, -RZ.H0_H0, RZ.H0_H0, -R190.H0_H0 ;  /* 0x200000ffff66a231 */ /* 0x000fe400003409be */
[----:B------:R-:W-:Y:S01]  /*74a0*/  @P5 HFMA2.BF16_V2 R116, -RZ.H0_H0, RZ.H0_H0, -R185.H0_H0 ;  /* 0x200000ffff745231 */ /* 0x000fe200003409b9 */
[----:B------:R-:W-:Y:S01]  /*74b0*/  @!P1 PRMT R192, R104, 0x5410, RZ ;  /* 0x0000541068c09816 */ /* 0x000fe200000000ff */
[----:B-1----:R-:W-:Y:S01]  /*74c0*/  HMMA.16816.F32.BF16 R148, R16, R52, R148 ;  /* 0x000000341094723c */ /* 0x002fe20000041894 */
[----:B------:R-:W-:Y:S01]  /*74d0*/  IMAD.MOV.U32 R52, RZ, RZ, R156 ;  /* 0x000000ffff347224 */ /* 0x000fe200078e009c */
[----:B------:R-:W-:Y:S01]  /*74e0*/  ISETP.LE.U32.AND P1, PT, R106, UR7, PT ;  /* 0x000000076a007c0c */ /* 0x000fe2000bf23070 */
[----:B------:R-:W-:Y:S01]  /*74f0*/  IMAD.MOV.U32 R53, RZ, RZ, R157 ;  /* 0x000000ffff357224 */ /* 0x000fe200078e009d */
[----:B------:R-:W-:Y:S01]  /*7500*/  @!P2 PRMT R190, R102, 0x5410, RZ ;  /* 0x0000541066bea816 */ /* 0x000fe200000000ff */
[----:B------:R-:W-:Y:S01]  /*7510*/  IMAD.MOV.U32 R66, RZ, RZ, R52 ;  /* 0x000000ffff427224 */ /* 0x000fe200078e0034 */
[----:B------:R-:W-:Y:S01]  /*7520*/  @P5 PRMT R185, R116, 0x5410, RZ ;  /* 0x0000541074b95816 */ /* 0x000fe200000000ff */
[----:B------:R-:W-:Y:S01]  /*7530*/  IMAD.MOV.U32 R67, RZ, RZ, R53 ;  /* 0x000000ffff437224 */ /* 0x000fe200078e0035 */
[----:B------:R-:W-:Y:S01]  /*7540*/  HMMA.16816.F32.BF16 R152, R128, R154, RZ ;  /* 0x0000009a8098723c */ /* 0x000fe200000418ff */
[----:B------:R-:W-:-:S02]  /*7550*/  ISETP.LE.U32.AND P5, PT, R236, UR7, PT ;  /* 0x00000007ec007c0c */ /* 0x000fc4000bfa3070 */
[----:B------:R-:W-:-:S04]  /*7560*/  ISETP.GT.U32.AND P2, PT, R244, UR7, PT ;  /* 0x00000007f4007c0c */ /* 0x000fc8000bf44070 */
[----:B------:R-:W-:Y:S01]  /*7570*/  @!P1 HFMA2.BF16_V2 R101, -RZ.H0_H0, RZ.H0_H0, -R189.H0_H0 ;  /* 0x200000ffff659231 */ /* 0x000fe200003409bd */
[----:B------:R-:W-:Y:S04]  /*7580*/  HMMA.16816.F32.BF16 R156, R128, R160, RZ ;  /* 0x000000a0809c723c */ /* 0x000fe800000418ff */
[----:B------:R-:W-:Y:S02]  /*7590*/  @!P1 PRMT R189, R101, 0x5410, RZ ;  /* 0x0000541065bd9816 */ /* 0x000fe400000000ff */
[----:B------:R-:W-:Y:S01]  /*75a0*/  ISETP.GT.U32.AND P1, PT, R242, UR7, PT ;  /* 0x00000007f2007c0c */ /* 0x000fe2000bf24070 */
[----:B------:R-:W-:Y:S01]  /*75b0*/  @!P5 HFMA2.BF16_V2 R34, -RZ.H0_H0, RZ.H0_H0, -R179.H0_H0 ;  /* 0x200000ffff22d231 */ /* 0x000fe200003409b3 */
[----:B------:R-:W-:Y:S01]  /*75c0*/  HMMA.16816.F32.BF16 R76, R4, R36, R76 ;  /* 0x00000024044c723c */ /* 0x000fe2000004184c */
[----:B------:R-:W-:-:S03]  /*75d0*/  @P2 HFMA2.BF16_V2 R31, -RZ.H0_H0, RZ.H0_H0, -R174.H0_H0 ;  /* 0x200000ffff1f2231 */ /* 0x000fc600003409ae */
[----:B------:R-:W-:Y:S02]  /*75e0*/  @!P5 PRMT R179, R34, 0x5410, RZ ;  /* 0x0000541022b3d816 */ /* 0x000fe400000000ff */
[----:B------:R-:W-:Y:S02]  /*75f0*/  @P2 PRMT R174, R31, 0x5410, RZ ;  /* 0x000054101fae2816 */ /* 0x000fe400000000ff */
[----:B------:R-:W-:Y:S03]  /*7600*/  HMMA.16816.F32.BF16 R80, R4, R38, R80 ;  /* 0x000000260450723c */ /* 0x000fe60000041850 */
[----:B------:R-:W-:-:S05]  /*7610*/  @P1 HFMA2.BF16_V2 R30, -RZ.H0_H0, RZ.H0_H0, -R173.H0_H0 ;  /* 0x200000ffff1e1231 */ /* 0x000fca00003409ad */
[----:B---3--:R-:W-:Y:S01]  /*7620*/  HMMA.16816.F32.BF16 R36, R128, R24, RZ ;  /* 0x000000188024723c */ /* 0x008fe200000418ff */
[----:B------:R-:W-:-:S07]  /*7630*/  @P1 PRMT R173, R30, 0x5410, RZ ;  /* 0x000054101ead1816 */ /* 0x000fce00000000ff */
[----:B------:R-:W-:Y:S01]  /*7640*/  HMMA.16816.F32.BF16 R152, R16, R54, R152 ;  /* 0x000000361098723c */ /* 0x000fe20000041898 */
[----:B------:R-:W-:Y:S02]  /*7650*/  IMAD.MOV.U32 R54, RZ, RZ, R56 ;  /* 0x000000ffff367224 */ /* 0x000fe400078e0038 */
[----:B------:R-:W-:-:S05]  /*7660*/  IMAD.MOV.U32 R55, RZ, RZ, R57 ;  /* 0x000000ffff377224 */ /* 0x000fca00078e0039 */
[----:B--2---:R-:W-:Y:S01]  /*7670*/  HMMA.16816.F32.BF16 R156, R16, R20, R156 ;  /* 0x00000014109c723c */ /* 0x004fe2000004189c */
[----:B------:R-:W-:Y:S02]  /*7680*/  IMAD.MOV.U32 R20, RZ, RZ, R58 ;  /* 0x000000ffff147224 */ /* 0x000fe400078e003a */
[----:B------:R-:W-:Y:S02]  /*7690*/  IMAD.MOV.U32 R21, RZ, RZ, R59 ;  /* 0x000000ffff157224 */ /* 0x000fe400078e003b */
[----:B------:R-:W1:Y:S03]  /*76a0*/  LDSM.16.MT88.4 R56, [R231+0x1a000] ;  /* 0x01a00000e738783b */ /* 0x000e660000004200 */
[C---:B------:R-:W-:Y:S08]  /*76b0*/  HMMA.16816.F32.BF16 R24, R128.reuse, R26, RZ ;  /* 0x0000001a8018723c */ /* 0x040ff000000418ff */
[----:B------:R-:W-:Y:S08]  /*76c0*/  HMMA.16816.F32.BF16 R160, R128, R162, RZ ;  /* 0x000000a280a0723c */ /* 0x000ff000000418ff */
[C---:B----4-:R-:W-:Y:S08]  /*76d0*/  HMMA.16816.F32.BF16 R36, R16.reuse, R40, R36 ;  /* 0x000000281024723c */ /* 0x050ff00000041824 */
[----:B------:R-:W-:Y:S01]  /*76e0*/  HMMA.16816.F32.BF16 R40, R16, R42, R24 ;  /* 0x0000002a1028723c */ /* 0x000fe20000041818 */
[----:B------:R-:W-:-:S02]  /*76f0*/  IMAD.MOV.U32 R25, RZ, RZ, R20 ;  /* 0x000000ffff197224 */ /* 0x000fc400078e0014 */
[----:B------:R-:W-:Y:S02]  /*7700*/  IMAD.MOV.U32 R24, RZ, RZ, R21 ;  /* 0x000000ffff187224 */ /* 0x000fe400078e0015 */
[----:B------:R-:W-:Y:S02]  /*7710*/  IMAD.MOV.U32 R26, RZ, RZ, R54 ;  /* 0x000000ffff1a7224 */ /* 0x000fe400078e0036 */
[----:B------:R-:W-:Y:S01]  /*7720*/  IMAD.MOV.U32 R27, RZ, RZ, R55 ;  /* 0x000000ffff1b7224 */ /* 0x000fe200078e0037 */
[----:B------:R-:W-:Y:S01]  /*7730*/  HMMA.16816.F32.BF16 R160, R16, R22, R160 ;  /* 0x0000001610a0723c */ /* 0x000fe200000418a0 */
[----:B------:R-:W2:Y:S01]  /*7740*/  LDSM.16.MT88.4 R20, [R231+0x1a800] ;  /* 0x01a80000e714783b */ /* 0x000ea20000004200 */
[----:B------:R-:W-:-:S06]  /*7750*/  IMAD.MOV.U32 R73, RZ, RZ, R25 ;  /* 0x000000ffff497224 */ /* 0x000fcc00078e0019 */
[C---:B-1----:R-:W-:Y:S08]  /*7760*/  HMMA.16816.F32.BF16 R52, R128.reuse, R56, RZ ;  /* 0x000000388034723c */ /* 0x042ff000000418ff */
[C---:B------:R-:W-:Y:S08]  /*7770*/  HMMA.16816.F32.BF16 R56, R128.reuse, R58, RZ ;  /* 0x0000003a8038723c */ /* 0x040ff000000418ff */
[C---:B------:R-:W-:Y:S08]  /*7780*/  HMMA.16816.F32.BF16 R84, R128.reuse, R88, RZ ;  /* 0x000000588054723c */ /* 0x040ff000000418ff */
[----:B------:R-:W-:Y:S08]  /*7790*/  HMMA.16816.F32.BF16 R88, R128, R90, RZ ;  /* 0x0000005a8058723c */ /* 0x000ff000000418ff */
[----:B--2---:R-:W-:Y:S01]  /*77a0*/  HMMA.16816.F32.BF16 R52, R16, R20, R52 ;  /* 0x000000141034723c */ /* 0x004fe20000041834 */
[----:B------:R-:W-:-:S02]  /*77b0*/  IMAD.MOV.U32 R20, RZ, RZ, R66 ;  /* 0x000000ffff147224 */ /* 0x000fc400078e0042 */
[----:B------:R-:W-:Y:S02]  /*77c0*/  IMAD.MOV.U32 R21, RZ, RZ, R67 ;  /* 0x000000ffff157224 */ /* 0x000fe400078e0043 */
[----:B------:R-:W1:Y:S01]  /*77d0*/  LDSM.16.MT88.4 R64, [R230+0x1a000] ;  /* 0x01a00000e640783b */ /* 0x000e620000004200 */
[----:B------:R-:W-:Y:S02]  /*77e0*/  PRMT R25, R20, 0x7770, RZ ;  /* 0x0000777014197816 */ /* 0x000fe400000000ff */
[----:B------:R-:W-:Y:S01]  /*77f0*/  HMMA.16816.F32.BF16 R56, R16, R22, R56 ;  /* 0x000000161038723c */ /* 0x000fe20000041838 */
[----:B------:R-:W2:Y:S01]  /*7800*/  LDSM.16.MT88.4 R20, [R230+0x1a800] ;  /* 0x01a80000e614783b */ /* 0x000ea20000004200 */
[----:B------:R-:W-:-:S13]  /*7810*/  ISETP.LE.U32.AND P0, PT, R25, UR7, PT ;  /* 0x0000000719007c0c */ /* 0x000fda000bf03070 */
[----:B------:R-:W-:-:S05]  /*7820*/  @!P0 HFMA2.BF16_V2 R100, -RZ.H0_H0, RZ.H0_H0, -R187.H0_H0 ;  /* 0x200000ffff648231 */ /* 0x000fca00003409bb */
[----:B------:R-:W-:Y:S02]  /*7830*/  @!P0 PRMT R187, R100, 0x5410, RZ ;  /* 0x0000541064bb8816 */ /* 0x000fe400000000ff */
[----:B------:R-:W-:-:S13]  /*7840*/  ISETP.GT.U32.AND P0, PT, R243, UR7, PT ;  /* 0x00000007f3007c0c */ /* 0x000fda000bf04070 */
[----:B------:R-:W-:Y:S01]  /*7850*/  @P0 HFMA2.BF16_V2 R28, -RZ.H0_H0, RZ.H0_H0, -R172.H0_H0 ;  /* 0x200000ffff1c0231 */ /* 0x000fe200003409ac */
[----:B-1----:R-:W-:Y:S04]  /*7860*/  HMMA.16816.F32.BF16 R60, R128, R64, RZ ;  /* 0x00000040803c723c */ /* 0x002fe800000418ff */
[----:B------:R-:W-:-:S04]  /*7870*/  @P0 PRMT R172, R28, 0x5410, RZ ;  /* 0x000054101cac0816 */ /* 0x000fc800000000ff */
[----:B------:R-:W-:-:S12]  /*7880*/  HMMA.16816.F32.BF16 R64, R128, R66, RZ ;  /* 0x000000428040723c */ /* 0x000fd800000418ff */
[C---:B--2---:R-:W-:Y:S01]  /*7890*/  HMMA.16816.F32.BF16 R60, R16.reuse, R20, R60 ;  /* 0x00000014103c723c */ /* 0x044fe2000004183c */
[----:B------:R-:W-:Y:S01]  /*78a0*/  IMAD.MOV.U32 R21, RZ, RZ, R24 ;  /* 0x000000ffff157224 */ /* 0x000fe200078e0018 */
[----:B------:R-:W-:Y:S01]  /*78b0*/  PRMT R24, R74, 0x7770, RZ ;  /* 0x000077704a187816 */ /* 0x000fe200000000ff */
[----:B------:R-:W-:Y:S02]  /*78c0*/  IMAD.MOV.U32 R20, RZ, RZ, R73 ;  /* 0x000000ffff147224 */ /* 0x000fe400078e0049 */
[----:B------:R-:W1:Y:S01]  /*78d0*/  LDSM.16.MT88.4 R72, [R232+0x1c000] ;  /* 0x01c00000e848783b */ /* 0x000e620000004200 */
[----:B------:R-:W-:Y:S02]  /*78e0*/  ISETP.GT.U32.AND P4, PT, R21, UR7, PT ;  /* 0x0000000715007c0c */ /* 0x000fe4000bf84070 */
[----:B------:R-:W-:Y:S01]  /*78f0*/  HMMA.16816.F32.BF16 R64, R16, R22, R64 ;  /* 0x000000161040723c */ /* 0x000fe20000041840 */
[----:B------:R-:W-:Y:S02]  /*7900*/  ISETP.GT.U32.AND P6, PT, R20, UR7, PT ;  /* 0x0000000714007c0c */ /* 0x000fe4000bfc4070 */
[----:B------:R-:W2:Y:S01]  /*7910*/  LDSM.16.MT88.4 R20, [R232+0x1c800] ;  /* 0x01c80000e814783b */ /* 0x000ea20000004200 */
[----:B------:R-:W-:Y:S01]  /*7920*/  ISETP.LE.U32.AND P3, PT, R24, UR7, PT ;  /* 0x0000000718007c0c */ /* 0x000fe2000bf63070 */
[----:B------:R-:W-:-:S04]  /*7930*/  FADD.FTZ R24, R121, R120 ;  /* 0x0000007879187221 */ /* 0x000fc80000010000 */
[----:B------:R-:W-:Y:S02]  /*7940*/  FADD.FTZ R24, R119, R24 ;  /* 0x0000001877187221 */ /* 0x000fe40000010000 */
[----:B------:R-:W-:Y:S02]  /*7950*/  @P4 HFMA2.BF16_V2 R117, -RZ.H0_H0, RZ.H0_H0, -R184.H0_H0 ;  /* 0x200000ffff754231 */ /* 0x000fe400003409b8 */
[----:B------:R-:W-:Y:S01]  /*7960*/  FADD.FTZ R24, R125, R24 ;  /* 0x000000187d187221 */ /* 0x000fe20000010000 */
[----:B------:R-:W-:Y:S02]  /*7970*/  @P6 HFMA2.BF16_V2 R118, -RZ.H0_H0, RZ.H0_H0, -R186.H0_H0 ;  /* 0x200000ffff766231 */ /* 0x000fe400003409ba */
[----:B------:R-:W-:Y:S01]  /*7980*/  @P4 PRMT R184, R117, 0x5410, RZ ;  /* 0x0000541075b84816 */ /* 0x000fe200000000ff */
[----:B------:R-:W-:Y:S02]  /*7990*/  @!P3 HFMA2.BF16_V2 R95, -RZ.H0_H0, RZ.H0_H0, -R196.H0_H0 ;  /* 0x200000ffff5fb231 */ /* 0x000fe400003409c4 */
[----:B------:R-:W-:Y:S01]  /*79a0*/  FADD.FTZ R233, R233, R24 ;  /* 0x00000018e9e97221 */ /* 0x000fe20000010000 */
[----:B------:R-:W-:-:S02]  /*79b0*/  @P6 PRMT R186, R118, 0x5410, RZ ;  /* 0x0000541076ba6816 */ /* 0x000fc400000000ff */
[----:B------:R-:W-:Y:S01]  /*79c0*/  ISETP.LE.U32.AND P6, PT, R238, UR7, PT ;  /* 0x00000007ee007c0c */ /* 0x000fe2000bfc3070 */
[----:B------:R-:W-:Y:S01]  /*79d0*/  FADD.FTZ R233, R228, R233 ;  /* 0x000000e9e4e97221 */ /* 0x000fe20000010000 */
[----:B------:R-:W-:Y:S02]  /*79e0*/  @!P3 PRMT R196, R95, 0x5410, RZ ;  /* 0x000054105fc4b816 */ /* 0x000fe400000000ff */
[----:B------:R-:W-:Y:S01]  /*79f0*/  ISETP.GT.U32.AND P3, PT, R105, UR7, PT ;  /* 0x0000000769007c0c */ /* 0x000fe2000bf64070 */
[----:B------:R-:W-:Y:S01]  /*7a00*/  FADD.FTZ R224, R224, R233 ;  /* 0x000000e9e0e07221 */ /* 0x000fe20000010000 */
[----:B------:R-:W-:-:S03]  /*7a10*/  ISETP.LE.U32.AND P4, PT, R237, UR7, PT ;  /* 0x00000007ed007c0c */ /* 0x000fc6000bf83070 */
[----:B------:R-:W-:-:S04]  /*7a20*/  FADD.FTZ R224, R222, R224 ;  /* 0x000000e0dee07221 */ /* 0x000fc80000010000 */
[----:B------:R-:W-:Y:S02]  /*7a30*/  @!P6 HFMA2.BF16_V2 R124, -RZ.H0_H0, RZ.H0_H0, -R183.H0_H0 ;  /* 0x200000ffff7ce231 */ /* 0x000fe400003409b7 */
[----:B------:R-:W-:Y:S01]  /*7a40*/  FADD.FTZ R224, R218, R224 ;  /* 0x000000e0dae07221 */ /* 0x000fe20000010000 */
[C---:B-1----:R-:W-:Y:S01]  /*7a50*/  HMMA.16816.F32.BF16 R68, R128.reuse, R72, RZ ;  /* 0x000000488044723c */ /* 0x042fe200000418ff */
[----:B------:R-:W-:Y:S01]  /*7a60*/  @P3 HFMA2.BF16_V2 R92, -RZ.H0_H0, RZ.H0_H0, -R193.H0_H0 ;  /* 0x200000ffff5c3231 */ /* 0x000fe200003409c1 */
[----:B------:R-:W-:Y:S01]  /*7a70*/  @!P6 PRMT R183, R124, 0x5410, RZ ;  /* 0x000054107cb7e816 */ /* 0x000fe200000000ff */
[----:B------:R-:W-:Y:S01]  /*7a80*/  FADD.FTZ R224, R213, R224 ;  /* 0x000000e0d5e07221 */ /* 0x000fe20000010000 */
[----:B------:R-:W-:Y:S01]  /*7a90*/  ISETP.LE.U32.AND P6, PT, R235, UR7, PT ;  /* 0x00000007eb007c0c */ /* 0x000fe2000bfc3070 */
[----:B------:R-:W-:Y:S01]  /*7aa0*/  @!P4 HFMA2.BF16_V2 R33, -RZ.H0_H0, RZ.H0_H0, -R178.H0_H0 ;  /* 0x200000ffff21c231 */ /* 0x000fe200003409b2 */
[----:B------:R-:W-:Y:S01]  /*7ab0*/  @P3 PRMT R193, R92, 0x5410, RZ ;  /* 0x000054105cc13816 */ /* 0x000fe200000000ff */
[----:B------:R-:W-:Y:S01]  /*7ac0*/  FADD.FTZ R224, R200, R224 ;  /* 0x000000e0c8e07221 */ /* 0x000fe20000010000 */
[----:B------:R-:W-:Y:S01]  /*7ad0*/  HMMA.16816.F32.BF16 R72, R128, R74, RZ ;  /* 0x0000004a8048723c */ /* 0x000fe200000418ff */
[----:B------:R-:W-:-:S02]  /*7ae0*/  ISETP.LE.U32.AND P3, PT, R107, UR7, PT ;  /* 0x000000076b007c0c */ /* 0x000fc4000bf63070 */
[----:B------:R-:W1:Y:S01]  /*7af0*/  LDSM.16.MT88.4 R104, [R232+0x1e000] ;  /* 0x01e00000e868783b */ /* 0x000e620000004200 */
[----:B------:R-:W-:Y:S01]  /*7b00*/  FADD.FTZ R199, R199, R224 ;  /* 0x000000e0c7c77221 */ /* 0x000fe20000010000 */
[----:B------:R-:W-:-:S03]  /*7b10*/  @!P4 PRMT R178, R33, 0x5410, RZ ;  /* 0x0000541021b2c816 */ /* 0x000fc600000000ff */
[----:B------:R-:W-:Y:S01]  /*7b20*/  HMMA.16816.F32.BF16 R92, R128, R96, RZ ;  /* 0x00000060805c723c */ /* 0x000fe200000418ff */
[----:B------:R-:W-:Y:S01]  /*7b30*/  FADD.FTZ R199, R176, R199 ;  /* 0x000000c7b0c77221 */ /* 0x000fe20000010000 */
[----:B------:R-:W-:-:S03]  /*7b40*/  @!P6 HFMA2.BF16_V2 R29, -RZ.H0_H0, RZ.H0_H0, -R182.H0_H0 ;  /* 0x200000ffff1de231 */ /* 0x000fc600003409b6 */
[----:B------:R-:W-:Y:S01]  /*7b50*/  FADD.FTZ R199, R169, R199 ;  /* 0x000000c7a9c77221 */ /* 0x000fe20000010000 */
[----:B------:R-:W-:Y:S01]  /*7b60*/  @!P3 HFMA2.BF16_V2 R103, -RZ.H0_H0, RZ.H0_H0, -R191.H0_H0 ;  /* 0x200000ffff67b231 */ /* 0x000fe200003409bf */
[----:B------:R-:W-:Y:S01]  /*7b70*/  @!P6 PRMT R182, R29, 0x5410, RZ ;  /* 0x000054101db6e816 */ /* 0x000fe200000000ff */
[----:B--2---:R-:W-:Y:S01]  /*7b80*/  HMMA.16816.F32.BF16 R68, R16, R20, R68 ;  /* 0x000000141044723c */ /* 0x004fe20000041844 */
[----:B------:R-:W-:Y:S02]  /*7b90*/  FADD.FTZ R199, R167, R199 ;  /* 0x000000c7a7c77221 */ /* 0x000fe40000010000 */
[----:B------:R-:W-:Y:S02]  /*7ba0*/  @!P3 PRMT R191, R103, 0x5410, RZ ;  /* 0x0000541067bfb816 */ /* 0x000fe400000000ff */
[----:B------:R-:W-:-:S03]  /*7bb0*/  FADD.FTZ R224, R166, R199 ;  /* 0x000000c7a6e07221 */ /* 0x000fc60000010000 */
[----:B------:R-:W-:Y:S01]  /*7bc0*/  HMMA.16816.F32.BF16 R72, R16, R22, R72 ;  /* 0x000000161048723c */ /* 0x000fe20000041848 */
[----:B------:R-:W2:Y:S07]  /*7bd0*/  LDSM.16.MT88.4 R20, [R231+0x1c800] ;  /* 0x01c80000e714783b */ /* 0x000eae0000004200 */
[C---:B------:R-:W-:Y:S08]  /*7be0*/  HMMA.16816.F32.BF16 R96, R128.reuse, R98, RZ ;  /* 0x000000628060723c */ /* 0x040ff000000418ff */
[C---:B-1----:R-:W-:Y:S08]  /*7bf0*/  HMMA.16816.F32.BF16 R100, R128.reuse, R104, RZ ;  /* 0x000000688064723c */ /* 0x042ff000000418ff */
[----:B------:R-:W-:Y:S08]  /*7c00*/  HMMA.16816.F32.BF16 R104, R128, R106, RZ ;  /* 0x0000006a8068723c */ /* 0x000ff000000418ff */
[C---:B--2---:R-:W-:Y:S08]  /*7c10*/  HMMA.16816.F32.BF16 R84, R16.reuse, R20, R84 ;  /* 0x000000141054723c */ /* 0x044ff00000041854 */
[C---:B------:R-:W-:Y:S01]  /*7c20*/  HMMA.16816.F32.BF16 R88, R16.reuse, R22, R88 ;  /* 0x000000161058723c */ /* 0x040fe20000041858 */
[----:B------:R-:W1:Y:S07]  /*7c30*/  LDSM.16.MT88.4 R20, [R230+0x1c800] ;  /* 0x01c80000e614783b */ /* 0x000e6e0000004200 */
[----:B-1----:R-:W-:Y:S01]  /*7c40*/  HMMA.16816.F32.BF16 R92, R16, R20, R92 ;  /* 0x00000014105c723c */ /* 0x002fe2000004185c */
[----:B------:R-:W-:-:S04]  /*7c50*/  PRMT R20, R26, 0x7770, RZ ;  /* 0x000077701a147816 */ /* 0x000fc800000000ff */
[----:B------:R-:W-:-:S03]  /*7c60*/  ISETP.LE.U32.AND P3, PT, R20, UR7, PT ;  /* 0x0000000714007c0c */ /* 0x000fc6000bf63070 */
[----:B------:R-:W-:Y:S01]  /*7c70*/  HMMA.16816.F32.BF16 R96, R16, R22, R96 ;  /* 0x000000161060723c */ /* 0x000fe20000041860 */
[----:B------:R-:W1:Y:S09]  /*7c80*/  LDSM.16.MT88.4 R20, [R232+0x1e800] ;  /* 0x01e80000e814783b */ /* 0x000e720000004200 */
[----:B------:R-:W-:-:S05]  /*7c90*/  @!P3 HFMA2.BF16_V2 R32, -RZ.H0_H0, RZ.H0_H0, -R175.H0_H0 ;  /* 0x200000ffff20b231 */ /* 0x000fca00003409af */
[----:B------:R-:W-:Y:S01]  /*7ca0*/  @!P3 PRMT R175, R32, 0x5410, RZ ;  /* 0x0000541020afb816 */ /* 0x000fe200000000ff */
[----:B-1----:R-:W-:Y:S01]  /*7cb0*/  HMMA.16816.F32.BF16 R100, R16, R20, R100 ;  /* 0x000000141064723c */ /* 0x002fe20000041864 */
[----:B------:R-:W-:Y:S02]  /*7cc0*/  FADD.FTZ R20, R123, R122 ;  /* 0x0000007a7b147221 */ /* 0x000fe40000010000 */
[----:B------:R-:W1:Y:S02]  /*7cd0*/  LDSM.16.MT88.4 R120, [R231+0x1e000] ;  /* 0x01e00000e778783b */ /* 0x000e640000004200 */
[----:B------:R-:W-:-:S03]  /*7ce0*/  FADD.FTZ R127, R127, R20 ;  /* 0x000000147f7f7221 */ /* 0x000fc60000010000 */
[----:B------:R-:W-:Y:S01]  /*7cf0*/  HMMA.16816.F32.BF16 R104, R16, R22, R104 ;  /* 0x000000161068723c */ /* 0x000fe20000041868 */
[----:B------:R-:W2:Y:S01]  /*7d00*/  LDSM.16.MT88.4 R20, [R231+0x1e800] ;  /* 0x01e80000e714783b */ /* 0x000ea20000004200 */
[----:B------:R-:W-:-:S04]  /*7d10*/  FADD.FTZ R25, R126, R127 ;  /* 0x0000007f7e197221 */ /* 0x000fc80000010000 */
[----:B------:R-:W-:Y:S02]  /*7d20*/  FADD.FTZ R234, R234, R25 ;  /* 0x00000019eaea7221 */ /* 0x000fe40000010000 */
[----:B------:R-:W-:Y:S02]  /*7d30*/  LDSM.16.MT88.4 R24, [R231+0x19800] ;  /* 0x01980000e718783b */ /* 0x000fe40000004200 */
[----:B------:R-:W-:-:S04]  /*7d40*/  FADD.FTZ R234, R229, R234 ;  /* 0x000000eae5ea7221 */ /* 0x000fc80000010000 */
[----:B------:R-:W-:-:S04]  /*7d50*/  FADD.FTZ R225, R225, R234 ;  /* 0x000000eae1e17221 */ /* 0x000fc80000010000 */
[----:B------:R-:W-:-:S04]  /*7d60*/  FADD.FTZ R225, R223, R225 ;  /* 0x000000e1dfe17221 */ /* 0x000fc80000010000 */
[----:B------:R-:W-:-:S04]  /*7d70*/  FADD.FTZ R225, R219, R225 ;  /* 0x000000e1dbe17221 */ /* 0x000fc80000010000 */
[----:B------:R-:W-:-:S04]  /*7d80*/  FADD.FTZ R225, R215, R225 ;  /* 0x000000e1d7e17221 */ /* 0x000fc80000010000 */
[----:B------:R-:W-:-:S04]  /*7d90*/  FADD.FTZ R225, R214, R225 ;  /* 0x000000e1d6e17221 */ /* 0x000fc80000010000 */
[----:B------:R-:W-:Y:S01]  /*7da0*/  FADD.FTZ R204, R204, R225 ;  /* 0x000000e1cccc7221 */ /* 0x000fe20000010000 */
[----:B-1----:R-:W-:Y:S03]  /*7db0*/  HMMA.16816.F32.BF16 R116, R128, R120, RZ ;  /* 0x000000788074723c */ /* 0x002fe600000418ff */
[----:B------:R-:W-:-:S04]  /*7dc0*/  FADD.FTZ R204, R177, R204 ;  /* 0x000000ccb1cc7221 */ /* 0x000fc80000010000 */
[----:B------:R-:W-:Y:S01]  /*7dd0*/  FADD.FTZ R204, R171, R204 ;  /* 0x000000ccabcc7221 */ /* 0x000fe20000010000 */
[----:B------:R-:W-:Y:S03]  /*7de0*/  HMMA.16816.F32.BF16 R120, R128, R122, RZ ;  /* 0x0000007a8078723c */ /* 0x000fe600000418ff */
[----:B------:R-:W-:-:S04]  /*7df0*/  FADD.FTZ R204, R170, R204 ;  /* 0x000000ccaacc7221 */ /* 0x000fc80000010000 */
[----:B------:R-:W-:-:S05]  /*7e00*/  FADD.FTZ R233, R168, R204 ;  /* 0x000000cca8e97221 */ /* 0x000fca0000010000 */
[C---:B--2---:R-:W-:Y:S08]  /*7e10*/  HMMA.16816.F32.BF16 R116, R16.reuse, R20, R116 ;  /* 0x000000141074723c */ /* 0x044ff00000041874 */
        /* <DEDUP_REMOVED lines=78> */
[----:B------:R-:W2:Y:S04]  /*8300*/  LDSM.16.MT88.4 R12, [R232+0x1b800] ;  /* 0x01b80000e80c783b */ /* 0x000ea80000004200 */
[----:B------:R-:W3:Y:S03]  /*8310*/  LDSM.16.MT88.4 R16, [R232+0x19800] ;  /* 0x01980000e810783b */ /* 0x000ee60000004200 */
        /* <DEDUP_REMOVED lines=10> */
[C---:B------:R-:W-:Y:S08]  /*83c0*/  HMMA.16816.F32.BF16 R64, R4.reuse, R22, R64 ;  /* 0x000000160440723c */ /* 0x040ff00000041840 */
        /* <DEDUP_REMOVED lines=16> */
[C---:B------:R-:W-:Y:S08]  /*84d0*/  HMMA.16816.F32.BF16 R96, R4.reuse, R18, R96 ;  /* 0x000000120460723c */ /* 0x040ff00000041860 */
[C---:B-1----:R-:W-:Y:S08]  /*84e0*/  HMMA.16816.F32.BF16 R124, R4.reuse, R12, R124 ;  /* 0x0000000c047c723c */ /* 0x042ff0000004187c */
        /* <DEDUP_REMOVED lines=8> */
[----:B------:R-:W3:Y:S04]  /*8570*/  LDL R240, [R1+0x28] ;  /* 0x0000280001f07983 */ /* 0x000ee80000100800 */
[----:B------:R-:W4:Y:S04]  /*8580*/  LDL R239, [R1+0x24] ;  /* 0x0000240001ef7983 */ /* 0x000f280000100800 */
[----:B------:R-:W5:Y:S01]  /*8590*/  LDL R241, [R1+0x20] ;  /* 0x0000200001f17983 */ /* 0x000f620000100800 */
        /* <DEDUP_REMOVED lines=10> */
[----:B------:R-:W-:Y:S01]  /*8640*/  IMAD.U32 R17, RZ, RZ, UR35 ;  /* 0x00000023ff117e24 */ /* 0x000fe2000f8e00ff */
[----:B------:R-:W-:Y:S01]  /*8650*/  ULEA UR27, UP0, UR8, UR27, 0x5 ;  /* 0x0000001b081b7291 */ /* 0x000fe2000f8028ff */
[----:B------:R-:W-:Y:S01]  /*8660*/  SEL R204, R207, 0xffffffe0, !P4 ;  /* 0xffffffe0cfcc7807 */ /* 0x000fe20006000000 */
[----:B------:R-:W-:Y:S01]  /*8670*/  USHF.L.U64.HI UR17, UR34, 0x6, UR19 ;  /* 0x0000000622117899 */ /* 0x000fe20008010213 */
[-C--:B------:R-:W-:Y:S01]  /*8680*/  LEA R14, P1, R16, R249.reuse, 0x7 ;  /* 0x000000f9100e7211 */ /* 0x080fe200078238ff */
[----:B------:R-:W-:Y:S01]  /*8690*/  IMAD.U32 R6, RZ, RZ, UR19 ;  /* 0x00000013ff067e24 */ /* 0x000fe2000f8e00ff */
[----:B------:R-:W-:Y:S01]  /*86a0*/  UISETP.GT.U32.AND UP1, UPT, UR24, UR21, UPT ;  /* 0x000000151800728c */ /* 0x000fe2000bf24070 */
[----:B------:R-:W-:Y:S01]  /*86b0*/  IMAD.U32 R5, RZ, RZ, UR27 ;  /* 0x0000001bff057e24 */ /* 0x000fe2000f8e00ff */
[----:B------:R-:W-:Y:S01]  /*86c0*/  ULEA.HI.X UR17, UR8, UR17, UR9, 0x5, UP0 ;  /* 0x0000001108117291 */ /* 0x000fe200080f2c09 */
[----:B------:R-:W-:Y:S01]  /*86d0*/  IMAD.IADD R183, R204, 0x1, R200 ;  /* 0x00000001ccb77824 */ /* 0x000fe200078e02c8 */
[----:B------:R-:W-:Y:S01]  /*86e0*/  LEA.HI.X R15, R16, R248, R6, 0x7, P1 ;  /* 0x000000f8100f7211 */ /* 0x000fe200008f3c06 */
[----:B------:R-:W-:Y:S01]  /*86f0*/  IMAD.IADD R182, R206, 0x1, R204 ;  /* 0x00000001ceb67824 */ /* 0x000fe200078e02cc */
[----:B------:R-:W-:Y:S01]  /*8700*/  BAR.SYNC.DEFER_BLOCKING 0x0 ;  /* 0x0000000000007b1d */ /* 0x000fe20000010000 */
[----:B-1----:R-:W-:Y:S01]  /*8710*/  ISETP.GE.AND P3, PT, R201, UR15, PT ;  /* 0x0000000fc9007c0c */ /* 0x002fe2000bf66270 */
[----:B--2---:R-:W-:Y:S01]  /*8720*/  IMAD.U32 R4, RZ, RZ, UR17 ;  /* 0x00000011ff047e24 */ /* 0x004fe2000f8e00ff */
[----:B------:R-:W-:Y:S01]  /*8730*/  LEA R12, P0, R5, R249, 0x1 ;  /* 0x000000f9050c7211 */ /* 0x000fe200078008ff */
[----:B------:R-:W-:-:S02]  /*8740*/  IMAD.IADD R210, R188, 0x1, R200 ;  /* 0x00000001bcd27824 */ /* 0x000fc400078e02c8 */
[C---:B------:R-:W-:Y:S01]  /*8750*/  IMAD.IADD R209, R204.reuse, 0x1, R208 ;  /* 0x00000001ccd17824 */ /* 0x040fe200078e02d0 */
[----:B------:R-:W-:Y:S01]  /*8760*/  LEA.HI.X R13, R5, R248, R4, 0x1, P0 ;  /* 0x000000f8050d7211 */ /* 0x000fe200000f0c04 */
[----:B------:R-:W-:-:S06]  /*8770*/  IMAD.IADD R211, R204, 0x1, R210 ;  /* 0x00000001ccd37824 */ /* 0x000fcc00078e02d2 */
[----:B------:R-:W-:Y:S01]  /*8780*/  @!PT LDS RZ, [RZ] ;  /* 0x00000000fffff984 */ /* 0x000fe20000000800 */
[----:B------:R-:W-:Y:S01]  /*8790*/  @!PT LDS RZ, [RZ] ;  /* 0x00000000fffff984 */ /* 0x000fe20000000800 */
[----:B------:R-:W-:Y:S01]  /*87a0*/  @!PT LDS RZ, [RZ] ;  /* 0x00000000fffff984 */ /* 0x000fe20000000800 */
[----:B------:R-:W-:Y:S04]  /*87b0*/  @!P3 LDGSTS.E.BYPASS.LTC128B.128 [R252+0x18000], desc[UR32][R14.64] ;  /* 0x180000000efcbfae */ /* 0x000fe8000b981a20 */
[----:B------:R-:W-:Y:S01]  /*87c0*/  @P3 STS.128 [R252+0x18000], RZ ;  /* 0x018000fffc003388 */ /* 0x000fe20000000c00 */
[----:B---3--:R-:W-:Y:S02]  /*87d0*/  ISETP.GE.AND P2, PT, R240, UR15, PT ;  /* 0x0000000ff0007c0c */ /* 0x008fe4000bf46270 */
        /* <DEDUP_REMOVED lines=213> */
[----:B------:R-:W4:Y:S03]  /*9530*/  LDSM.16.M88.4 R4, [R208+0x16000] ;  /* 0x01600000d004783b */ /* 0x000f260000000200 */
[C---:B--2---:R-:W-:Y:S08]  /*9540*/  HMMA.16816.F32.BF16 R172, R196.reuse, R192, R172 ;  /* 0x000000c0c4ac723c */ /* 0x044ff000000418ac */
[C---:B------:R-:W-:Y:S01]  /*9550*/  HMMA.16816.F32.BF16 R168, R196.reuse, R194, R168 ;  /* 0x000000c2c4a8723c */ /* 0x040fe200000418a8 */
[----:B------:R-:W-:Y:S07]  /*9560*/  LDSM.16.M88.4 R192, [R208+0x17800] ;  /* 0x01780000d0c0783b */ /* 0x000fee0000000200 */
[C---:B-1----:R-:W-:Y:S08]  /*9570*/  HMMA.16816.F32.BF16 R20, R196.reuse, R176, R20 ;  /* 0x000000b0c414723c */ /* 0x042ff00000041814 */
[C---:B------:R-:W-:Y:S01]  /*9580*/  HMMA.16816.F32.BF16 R16, R196.reuse, R178, R16 ;  /* 0x000000b2c410723c */ /* 0x040fe20000041810 */
[----:B------:R-:W1:Y:S07]  /*9590*/  LDSM.16.M88.4 R176, [R208+0x16800] ;  /* 0x01680000d0b0783b */ /* 0x000e6e0000000200 */
[C---:B---3--:R-:W-:Y:S08]  /*95a0*/  HMMA.16816.F32.BF16 R164, R196.reuse, R188, R164 ;  /* 0x000000bcc4a4723c */ /* 0x048ff000000418a4 */
[----:B------:R-:W-:Y:S01]  /*95b0*/  HMMA.16816.F32.BF16 R32, R196, R190, R32 ;  /* 0x000000bec420723c */ /* 0x000fe20000041820 */
[----:B------:R-:W-:Y:S07]  /*95c0*/  LDSM.16.M88.4 R188, [R211+0xc000] ;  /* 0x00c00000d3bc783b */ /* 0x000fee0000000200 */
[C---:B----4-:R-:W-:Y:S08]  /*95d0*/  HMMA.16816.F32.BF16 R172, R12.reuse, R4, R172 ;  /* 0x000000040cac723c */ /* 0x050ff000000418ac */
[----:B------:R-:W-:Y:S01]  /*95e0*/  HMMA.16816.F32.BF16 R168, R12, R6, R168 ;  /* 0x000000060ca8723c */ /* 0x000fe200000418a8 */
[----:B------:R-:W2:Y:S07]  /*95f0*/  LDSM.16.M88.4 R4, [R209+0x16000] ;  /* 0x01600000d104783b */ /* 0x000eae0000000200 */
[C---:B------:R-:W-:Y:S08]  /*9600*/  HMMA.16816.F32.BF16 R28, R196.reuse, R184, R28 ;  /* 0x000000b8c41c723c */ /* 0x040ff0000004181c */
[----:B------:R-:W-:Y:S01]  /*9610*/  HMMA.16816.F32.BF16 R24, R196, R186, R24 ;  /* 0x000000bac418723c */ /* 0x000fe20000041818 */
[----:B------:R-:W3:Y:S07]  /*9620*/  LDSM.16.M88.4 R184, [R208+0x17000] ;  /* 0x01700000d0b8783b */ /* 0x000eee0000000200 */
[----:B-1----:R-:W-:Y:S01]  /*9630*/  HMMA.16816.F32.BF16 R32, R12, R178, R32 ;  /* 0x000000b20c20723c */ /* 0x002fe20000041820 */
[----:B------:R-:W-:-:S04]  /*9640*/  IMAD.U32 R178, RZ, RZ, UR25 ;  /* 0x00000019ffb27e24 */ /* 0x000fc8000f8e00ff */
[----:B------:R-:W-:-:S03]  /*9650*/  IMAD R178, R178, 0x40, R181 ;  /* 0x00000040b2b27824 */ /* 0x000fc600078e02b5 */
[----:B------:R-:W-:Y:S01]  /*9660*/  HMMA.16816.F32.BF16 R164, R12, R176, R164 ;  /* 0x000000b00ca4723c */ /* 0x000fe200000418a4 */
[----:B------:R-:W-:-:S07]  /*9670*/  VIADD R179, R178, UR23 ;  /* 0x00000017b2b37c36 */ /* 0x000fce0008000000 */
[----:B------:R-:W-:Y:S08]  /*9680*/  HMMA.16816.F32.BF16 R20, R12, R192, R20 ;  /* 0x000000c00c14723c */ /* 0x000ff00000041814 */
[----:B--2---:R-:W-:Y:S01]  /*9690*/  HMMA.16816.F32.BF16 R172, R188, R4, R172 ;  /* 0x00000004bcac723c */ /* 0x004fe200000418ac */
[----:B------:R-:W-:Y:S01]  /*96a0*/  IADD3 R4, PT, PT, R247, 0x80, -R179 ;  /* 0x00000080f7047810 */ /* 0x000fe20007ffe8b3 */
[----:B------:R-:W-:-:S03]  /*96b0*/  VIADD R5, R178, 0xffffff80 ;  /* 0xffffff80b2057836 */ /* 0x000fc60000000000 */
[----:B------:R-:W-:Y:S02]  /*96c0*/  IABS R4, R4 ;  /* 0x0000000400047213 */ /* 0x000fe40000000000 */
[----:B------:R-:W-:Y:S01]  /*96d0*/  ISETP.GE.AND P5, PT, R5, R246, PT ;  /* 0x000000f60500720c */ /* 0x000fe20003fa6270 */
[----:B------:R-:W-:Y:S01]  /*96e0*/  HMMA.16816.F32.BF16 R16, R12, R194, R16 ;  /* 0x000000c20c10723c */ /* 0x000fe20000041810 */
[----:B------:R-:W-:-:S07]  /*96f0*/  I2FP.F32.S32 R4, R4 ;  /* 0x0000000400047245 */ /* 0x000fce0000201400 */
[----:B---3--:R-:W-:Y:S01]  /*9700*/  HMMA.16816.F32.BF16 R28, R12, R184, R28 ;  /* 0x000000b80c1c723c */ /* 0x008fe2000004181c */
[----:B------:R-:W-:-:S05]  /*9710*/  IMAD.U32 R185, RZ, RZ, UR23 ;  /* 0x00000017ffb97e24 */ /* 0x000fca000f8e00ff */
[C---:B------:R-:W-:Y:S02]  /*9720*/  IADD3 R185, PT, PT, R247.reuse, -UR29, -R185 ;  /* 0x8000001df7b97c10 */ /* 0x040fe4000fffe8b9 */
[----:B------:R-:W-:Y:S01]  /*9730*/  HMMA.16816.F32.BF16 R24, R12, R186, R24 ;  /* 0x000000ba0c18723c */ /* 0x000fe20000041818 */
[----:B------:R-:W-:Y:S02]  /*9740*/  VIADD R187, R247, 0x8 ;  /* 0x00000008f7bb7836 */ /* 0x000fe40000000000 */
[----:B------:R-:W-:Y:S01]  /*9750*/  FFMA.FTZ R13, R4, -UR6, R172 ;  /* 0x80000006040d7c23 */ /* 0x000fe200080100ac */
[----:B------:R-:W-:Y:S01]  /*9760*/  IMAD.U32 R172, RZ, RZ, UR23 ;  /* 0x00000017ffac7e24 */ /* 0x000fe2000f8e00ff */
[----:B------:R-:W-:Y:S02]  /*9770*/  ISETP.GT.AND P6, PT, R185, R5, PT ;  /* 0x00000005b900720c */ /* 0x000fe40003fc4270 */
[C---:B------:R-:W-:Y:S02]  /*9780*/  IADD3 R4, PT, PT, R187.reuse, 0x80, -R179 ;  /* 0x00000080bb047810 */ /* 0x040fe40007ffe8b3 */
[----:B------:R-:W-:Y:S01]  /*9790*/  IADD3 R172, PT, PT, R187, -UR29, -R172 ;  /* 0x8000001dbbac7c10 */ /* 0x000fe2000fffe8ac */
[----:B------:R-:W-:Y:S01]  /*97a0*/  HMMA.16816.F32.BF16 R168, R188, R6, R168 ;  /* 0x00000006bca8723c */ /* 0x000fe200000418a8 */
[----:B------:R-:W-:-:S02]  /*97b0*/  IABS R4, R4 ;  /* 0x0000000400047213 */ /* 0x000fc40000000000 */
[----:B------:R-:W-:Y:S02]  /*97c0*/  FSEL R13, R13, -INF , !P6 ;  /* 0xff8000000d0d7808 */ /* 0x000fe40007000000 */
[----:B------:R-:W-:Y:S02]  /*97d0*/  ISETP.GT.AND P4, PT, R172, R5, PT ;  /* 0x00000005ac00720c */ /* 0x000fe40003f84270 */
[----:B------:R-:W-:Y:S02]  /*97e0*/  ISETP.GE.AND P6, PT, R5, R245, PT ;  /* 0x000000f50500720c */ /* 0x000fe40003fc6270 */
[----:B------:R-:W-:Y:S02]  /*97f0*/  I2FP.F32.S32 R14, R4 ;  /* 0x00000004000e7245 */ /* 0x000fe40000201400 */
[----:B------:R-:W1:Y:S01]  /*9800*/  LDSM.16.M88.4 R4, [R209+0x16800] ;  /* 0x01680000d104783b */ /* 0x000e620000000200 */
[--C-:B------:R-:W-:Y:S02]  /*9810*/  IADD3 R12, PT, PT, R247, 0x7f, -R179.reuse ;  /* 0x0000007ff70c7810 */ /* 0x100fe40007ffe8b3 */
[--C-:B------:R-:W-:Y:S01]  /*9820*/  IADD3 R176, PT, PT, R187, 0x7f, -R179.reuse ;  /* 0x0000007fbbb07810 */ /* 0x100fe20007ffe8b3 */
[----:B------:R-:W-:Y:S01]  /*9830*/  FFMA.FTZ R174, R14, -UR6, R174 ;  /* 0x800000060eae7c23 */ /* 0x000fe200080100ae */
[----:B------:R-:W-:Y:S01]  /*9840*/  IABS R12, R12 ;  /* 0x0000000c000c7213 */ /* 0x000fe20000000000 */
[----:B------:R-:W-:Y:S01]  /*9850*/  VIADD R14, R178, 0xffffff81 ;  /* 0xffffff81b20e7836 */ /* 0x000fe20000000000 */
[----:B------:R-:W-:-:S02]  /*9860*/  IADD3 R15, PT, PT, R247, 0x78, -R179 ;  /* 0x00000078f70f7810 */ /* 0x000fc40007ffe8b3 */
[----:B------:R-:W-:Y:S02]  /*9870*/  I2FP.F32.S32 R12, R12 ;  /* 0x0000000c000c7245 */ /* 0x000fe40000201400 */
[----:B------:R-:W-:Y:S02]  /*9880*/  IABS R15, R15 ;  /* 0x0000000f000f7213 */ /* 0x000fe40000000000 */
[----:B------:R-:W-:Y:S01]  /*9890*/  FSEL R184, R174, -INF , !P4 ;  /* 0xff800000aeb87808 */ /* 0x000fe20006000000 */
[----:B------:R-:W-:Y:S01]  /*98a0*/  FFMA.FTZ R12, R12, -UR6, R173 ;  /* 0x800000060c0c7c23 */ /* 0x000fe200080100ad */
[----:B------:R-:W-:Y:S02]  /*98b0*/  FSEL R173, R13, -INF , !P5 ;  /* 0xff8000000dad7808 */ /* 0x000fe40006800000 */
[----:B------:R-:W-:Y:S02]  /*98c0*/  IABS R13, R176 ;  /* 0x000000b0000d7213 */ /* 0x000fe40000000000 */
[----:B------:R-:W-:-:S02]  /*98d0*/  ISETP.GT.AND P5, PT, R185, R14, PT ;  /* 0x0000000eb900720c */ /* 0x000fc40003fa4270 */
[----:B------:R-:W-:Y:S02]  /*98e0*/  I2FP.F32.S32 R13, R13 ;  /* 0x0000000d000d7245 */ /* 0x000fe40000201400 */
[----:B------:R-:W-:Y:S02]  /*98f0*/  I2FP.F32.S32 R15, R15 ;  /* 0x0000000f000f7245 */ /* 0x000fe40000201400 */
[----:B------:R-:W-:Y:S01]  /*9900*/  FSEL R198, R12, -INF , !P5 ;  /* 0xff8000000cc67808 */ /* 0x000fe20006800000 */
[----:B------:R-:W-:Y:S01]  /*9910*/  VIADD R12, R178, 0xffffff88 ;  /* 0xffffff88b20c7836 */ /* 0x000fe20000000000 */
[----:B------:R-:W-:Y:S01]  /*9920*/  ISETP.GE.AND P4, PT, R14, R246, PT ;  /* 0x000000f60e00720c */ /* 0x000fe20003f86270 */
[----:B------:R-:W-:Y:S01]  /*9930*/  FFMA.FTZ R175, R13, -UR6, R175 ;  /* 0x800000060daf7c23 */ /* 0x000fe200080100af */
[----:B------:R-:W-:Y:S01]  /*9940*/  FSEL R184, R184, -INF , !P6 ;  /* 0xff800000b8b87808 */ /* 0x000fe20007000000 */
[----:B------:R-:W-:Y:S01]  /*9950*/  FFMA.FTZ R168, R15, -UR6, R168 ;  /* 0x800000060fa87c23 */ /* 0x000fe200080100a8 */
[----:B------:R-:W-:-:S02]  /*9960*/  ISETP.GT.AND P6, PT, R172, R14, PT ;  /* 0x0000000eac00720c */ /* 0x000fc40003fc4270 */
[----:B------:R-:W-:Y:S02]  /*9970*/  ISETP.GE.AND P5, PT, R14, R245, PT ;  /* 0x000000f50e00720c */ /* 0x000fe40003fa6270 */
[----:B------:R-:W-:Y:S02]  /*9980*/  IADD3 R14, PT, PT, R187, 0x78, -R179 ;  /* 0x00000078bb0e7810 */ /* 0x000fe40007ffe8b3 */
[----:B------:R-:W-:Y:S02]  /*9990*/  FSEL R198, R198, -INF , !P4 ;  /* 0xff800000c6c67808 */ /* 0x000fe40006000000 */
[----:B------:R-:W-:Y:S01]  /*99a0*/  ISETP.GT.AND P4, PT, R185, R12, PT ;  /* 0x0000000cb900720c */ /* 0x000fe20003f84270 */
[----:B-1----:R-:W-:Y:S01]  /*99b0*/  HMMA.16816.F32.BF16 R164, R188, R4, R164 ;  /* 0x00000004bca4723c */ /* 0x002fe200000418a4 */
[----:B------:R-:W-:Y:S02]  /*99c0*/  FSEL R186, R175, -INF , !P6 ;  /* 0xff800000afba7808 */ /* 0x000fe40007000000 */
[----:B------:R-:W-:-:S02]  /*99d0*/  IABS R14, R14 ;  /* 0x0000000e000e7213 */ /* 0x000fc40000000000 */
[----:B------:R-:W-:Y:S02]  /*99e0*/  IADD3 R13, PT, PT, R247, 0x77, -R179 ;  /* 0x00000077f70d7810 */ /* 0x000fe40007ffe8b3 */
[----:B------:R-:W-:Y:S01]  /*99f0*/  FSEL R186, R186, -INF , !P5 ;  /* 0xff800000baba7808 */ /* 0x000fe20006800000 */
[----:B------:R-:W-:Y:S01]  /*9a00*/  HMMA.16816.F32.BF16 R32, R188, R6, R32 ;  /* 0x00000006bc20723c */ /* 0x000fe20000041820 */
[----:B------:R-:W-:Y:S02]  /*9a10*/  FSEL R168, R168, -INF , !P4 ;  /* 0xff800000a8a87808 */ /* 0x000fe40006000000 */
[----:B------:R-:W-:Y:S02]  /*9a20*/  ISETP.GE.AND P6, PT, R12, R246, PT ;  /* 0x000000f60c00720c */ /* 0x000fe40003fc6270 */
[----:B------:R-:W-:Y:S02]  /*9a30*/  ISETP.GT.AND P5, PT, R172, R12, PT ;  /* 0x0000000cac00720c */ /* 0x000fe40003fa4270 */
[----:B------:R-:W-:-:S02]  /*9a40*/  ISETP.GE.AND P4, PT, R12, R245, PT ;  /* 0x000000f50c00720c */ /* 0x000fc40003f86270 */
[----:B------:R-:W-:Y:S01]  /*9a50*/  I2FP.F32.S32 R12, R14 ;  /* 0x0000000e000c7245 */ /* 0x000fe20000201400 */
[----:B------:R-:W-:Y:S01]  /*9a60*/  VIADD R14, R178, 0xffffff91 ;  /* 0xffffff91b20e7836 */ /* 0x000fe20000000000 */
[----:B------:R-:W-:Y:S02]  /*9a70*/  IABS R13, R13 ;  /* 0x0000000d000d7213 */ /* 0x000fe40000000000 */
[--C-:B------:R-:W-:Y:S01]  /*9a80*/  IADD3 R4, PT, PT, R187, 0x77, -R179.reuse ;  /* 0x00000077bb047810 */ /* 0x100fe20007ffe8b3 */
[----:B------:R-:W-:Y:S01]  /*9a90*/  FFMA.FTZ R170, R12, -UR6, R170 ;  /* 0x800000060caa7c23 */ /* 0x000fe200080100aa */
[----:B------:R-:W-:Y:S01]  /*9aa0*/  I2FP.F32.S32 R13, R13 ;  /* 0x0000000d000d7245 */ /* 0x000fe20000201400 */
[----:B------:R-:W-:Y:S01]  /*9ab0*/  VIADD R12, R178, 0xffffff89 ;  /* 0xffffff89b20c7836 */ /* 0x000fe20000000000 */
[----:B------:R-:W-:Y:S02]  /*9ac0*/  IABS R4, R4 ;  /* 0x0000000400047213 */ /* 0x000fe40000000000 */
[----:B------:R-:W-:Y:S01]  /*9ad0*/  IADD3 R5, PT, PT, R247, 0x70, -R179 ;  /* 0x00000070f7057810 */ /* 0x000fe20007ffe8b3 */
[----:B------:R-:W-:Y:S01]  /*9ae0*/  FFMA.FTZ R13, R13, -UR6, R169 ;  /* 0x800000060d0d7c23 */ /* 0x000fe200080100a9 */
[----:B------:R-:W-:-:S02]  /*9af0*/  I2FP.F32.S32 R4, R4 ;  /* 0x0000000400047245 */ /* 0x000fc40000201400 */
[----:B------:R-:W-:Y:S02]  /*9b00*/  IABS R5, R5 ;  /* 0x0000000500057213 */ /* 0x000fe40000000000 */
[----:B------:R-:W-:Y:S01]  /*9b10*/  FSEL R168, R168, -INF , !P6 ;  /* 0xff800000a8a87808 */ /* 0x000fe20007000000 */
[----:B------:R-:W-:Y:S01]  /*9b20*/  FFMA.FTZ R171, R4, -UR6, R171 ;  /* 0x8000000604ab7c23 */ /* 0x000fe200080100ab */
[----:B------:R-:W-:Y:S01]  /*9b30*/  ISETP.GT.AND P6, PT, R185, R12, PT ;  /* 0x0000000cb900720c */ /* 0x000fe20003fc4270 */
[----:B------:R-:W-:Y:S01]  /*9b40*/  VIADD R4, R178, 0xffffff90 ;  /* 0xffffff90b2047836 */ /* 0x000fe20000000000 */
[----:B------:R-:W-:Y:S02]  /*9b50*/  FSEL R170, R170, -INF , !P5 ;  /* 0xff800000aaaa7808 */ /* 0x000fe40006800000 */
[----:B------:R-:W-:Y:S02]  /*9b60*/  I2FP.F32.S32 R5, R5 ;  /* 0x0000000500057245 */ /* 0x000fe40000201400 */
[----:B------:R-:W-:-:S02]  /*9b70*/  ISETP.GE.AND P5, PT, R12, R246, PT ;  /* 0x000000f60c00720c */ /* 0x000fc40003fa6270 */
[----:B------:R-:W-:Y:S01]  /*9b80*/  FSEL R196, R170, -INF , !P4 ;  /* 0xff800000aac47808 */ /* 0x000fe20006000000 */
[----:B------:R-:W-:Y:S01]  /*9b90*/  FFMA.FTZ R164, R5, -UR6, R164 ;  /* 0x8000000605a47c23 */ /* 0x000fe200080100a4 */
[----:B------:R-:W-:Y:S02]  /*9ba0*/  FSEL R13, R13, -INF , !P6 ;  /* 0xff8000000d0d7808 */ /* 0x000fe40007000000 */
[----:B------:R-:W-:Y:S02]  /*9bb0*/  ISETP.GT.AND P4, PT, R172, R12, PT ;  /* 0x0000000cac00720c */ /* 0x000fe40003f84270 */
[----:B------:R-:W-:Y:S02]  /*9bc0*/  FSEL R169, R13, -INF , !P5 ;  /* 0xff8000000da97808 */ /* 0x000fe40006800000 */
[----:B------:R-:W-:Y:S02]  /*9bd0*/  ISETP.GE.AND P6, PT, R12, R245, PT ;  /* 0x000000f50c00720c */ /* 0x000fe40003fc6270 */
[----:B------:R-:W-:-:S02]  /*9be0*/  IADD3 R5, PT, PT, R247, 0x6f, -R179 ;  /* 0x0000006ff7057810 */ /* 0x000fc40007ffe8b3 */
[----:B------:R-:W-:Y:S02]  /*9bf0*/  ISETP.GT.AND P5, PT, R185, R4, PT ;  /* 0x00000004b900720c */ /* 0x000fe40003fa4270 */
[----:B------:R-:W-:Y:S02]  /*9c00*/  FSEL R197, R171, -INF , !P4 ;  /* 0xff800000abc57808 */ /* 0x000fe40006000000 */
[----:B------:R-:W-:Y:S02]  /*9c10*/  FSEL R164, R164, -INF , !P5 ;  /* 0xff800000a4a47808 */ /* 0x000fe40006800000 */
[----:B------:R-:W-:Y:S02]  /*9c20*/  FSEL R197, R197, -INF , !P6 ;  /* 0xff800000c5c57808 */ /* 0x000fe40007000000 */
[----:B------:R-:W-:Y:S02]  /*9c30*/  IABS R13, R5 ;  /* 0x00000005000d7213 */ /* 0x000fe40000000000 */
[----:B------:R-:W-:-:S02]  /*9c40*/  ISETP.GE.AND P4, PT, R4, R246, PT ;  /* 0x000000f60400720c */ /* 0x000fc40003f86270 */
[----:B------:R-:W-:Y:S02]  /*9c50*/  ISETP.GT.AND P6, PT, R172, R4, PT ;  /* 0x00000004ac00720c */ /* 0x000fe40003fc4270 */
[----:B------:R-:W-:Y:S02]  /*9c60*/  ISETP.GE.AND P5, PT, R4, R245, PT ;  /* 0x000000f50400720c */ /* 0x000fe40003fa6270 */
[----:B------:R-:W1:Y:S01]  /*9c70*/  LDSM.16.M88.4 R4, [R209+0x17000] ;  /* 0x01700000d104783b */ /* 0x000e620000000200 */
[--C-:B------:R-:W-:Y:S02]  /*9c80*/  IADD3 R12, PT, PT, R187, 0x70, -R179.reuse ;  /* 0x00000070bb0c7810 */ /* 0x100fe40007ffe8b3 */
[----:B------:R-:W-:Y:S01]  /*9c90*/  IADD3 R15, PT, PT, R247, 0x68, -R179 ;  /* 0x00000068f70f7810 */ /* 0x000fe20007ffe8b3 */
[----:B------:R-:W2:Y:S01]  /*9ca0*/  LDSM.16.M88.4 R208, [R209+0x17800] ;  /* 0x01780000d1d0783b */ /* 0x000ea20000000200 */
[----:B------:R-:W-:Y:S01]  /*9cb0*/  IABS R12, R12 ;  /* 0x0000000c000c7213 */ /* 0x000fe20000000000 */
[----:B------:R-:W-:-:S04]  /*9cc0*/  DEPBAR.LE SB0, 0x0 ;  /* 0x000080000000791a */ /* 0x000fc80000000000 */
[----:B------:R-:W-:Y:S02]  /*9cd0*/  I2FP.F32.S32 R12, R12 ;  /* 0x0000000c000c7245 */ /* 0x000fe40000201400 */
[----:B------:R-:W-:Y:S02]  /*9ce0*/  I2FP.F32.S32 R13, R13 ;  /* 0x0000000d000d7245 */ /* 0x000fe40000201400 */
[----:B------:R-:W-:Y:S01]  /*9cf0*/  IABS R15, R15 ;  /* 0x0000000f000f7213 */ /* 0x000fe20000000000 */
[----:B------:R-:W-:Y:S01]  /*9d00*/  FFMA.FTZ R166, R12, -UR6, R166 ;  /* 0x800000060ca67c23 */ /* 0x000fe200080100a6 */
[----:B------:R-:W-:Y:S01]  /*9d10*/  IADD3 R12, PT, PT, R187, 0x6f, -R179 ;  /* 0x0000006fbb0c7810 */ /* 0x000fe20007ffe8b3 */
[----:B------:R-:W-:Y:S01]  /*9d20*/  FFMA.FTZ R13, R13, -UR6, R165 ;  /* 0x800000060d0d7c23 */ /* 0x000fe200080100a5 */
[----:B------:R-:W-:Y:S02]  /*9d30*/  FSEL R164, R164, -INF , !P4 ;  /* 0xff800000a4a47808 */ /* 0x000fe40006000000 */
[----:B------:R-:W-:-:S02]  /*9d40*/  IABS R12, R12 ;  /* 0x0000000c000c7213 */ /* 0x000fc40000000000 */
[----:B------:R-:W-:Y:S02]  /*9d50*/  I2FP.F32.S32 R15, R15 ;  /* 0x0000000f000f7245 */ /* 0x000fe40000201400 */
[----:B------:R-:W-:Y:S02]  /*9d60*/  ISETP.GT.AND P4, PT, R185, R14, PT ;  /* 0x0000000eb900720c */ /* 0x000fe40003f84270 */
[----:B------:R-:W-:Y:S01]  /*9d70*/  I2FP.F32.S32 R12, R12 ;  /* 0x0000000c000c7245 */ /* 0x000fe20000201400 */
[----:B------:R-:W-:Y:S01]  /*9d80*/  FFMA.FTZ R32, R15, -UR6, R32 ;  /* 0x800000060f207c23 */ /* 0x000fe20008010020 */
[----:B------:R-:W-:Y:S02]  /*9d90*/  FSEL R176, R166, -INF , !P6 ;  /* 0xff800000a6b07808 */ /* 0x000fe40007000000 */
[----:B------:R-:W-:Y:S01]  /*9da0*/  ISETP.GE.AND P6, PT, R14, R246, PT ;  /* 0x000000f60e00720c */ /* 0x000fe20003fc6270 */
[----:B------:R-:W-:Y:S01]  /*9db0*/  FFMA.FTZ R167, R12, -UR6, R167 ;  /* 0x800000060ca77c23 */ /* 0x000fe200080100a7 */
[----:B------:R-:W-:-:S02]  /*9dc0*/  FSEL R13, R13, -INF , !P4 ;  /* 0xff8000000d0d7808 */ /* 0x000fc40006000000 */
[--C-:B------:R-:W-:Y:S02]  /*9dd0*/  IADD3 R15, PT, PT, R247, 0x67, -R179.reuse ;  /* 0x00000067f70f7810 */ /* 0x100fe40007ffe8b3 */
[----:B------:R-:W-:Y:S02]  /*9de0*/  IADD3 R12, PT, PT, R187, 0x68, -R179 ;  /* 0x00000068bb0c7810 */ /* 0x000fe40007ffe8b3 */
[----:B------:R-:W-:Y:S02]  /*9df0*/  FSEL R165, R13, -INF , !P6 ;  /* 0xff8000000da57808 */ /* 0x000fe40007000000 */
[----:B------:R-:W-:Y:S01]  /*9e00*/  FSEL R176, R176, -INF , !P5 ;  /* 0xff800000b0b07808 */ /* 0x000fe20006800000 */
[----:B-1----:R-:W-:Y:S01]  /*9e10*/  HMMA.16816.F32.BF16 R28, R188, R4, R28 ;  /* 0x00000004bc1c723c */ /* 0x002fe2000004181c */
[----:B------:R-:W-:Y:S02]  /*9e20*/  IABS R13, R15 ;  /* 0x0000000f000d7213 */ /* 0x000fe40000000000 */
[----:B------:R-:W-:-:S02]  /*9e30*/  ISETP.GT.AND P5, PT, R172, R14, PT ;  /* 0x0000000eac00720c */ /* 0x000fc40003fa4270 */
[----:B------:R-:W-:Y:S01]  /*9e40*/  ISETP.GE.AND P4, PT, R14, R245, PT ;  /* 0x000000f50e00720c */ /* 0x000fe20003f86270 */
[----:B------:R-:W-:Y:S01]  /*9e50*/  VIADD R14, R178, 0xffffff98 ;  /* 0xffffff98b20e7836 */ /* 0x000fe20000000000 */
[----:B------:R-:W-:Y:S01]  /*9e60*/  IABS R12, R12 ;  /* 0x0000000c000c7213 */ /* 0x000fe20000000000 */
[C---:B------:R-:W-:Y:S01]  /*9e70*/  HMMA.16816.F32.BF16 R24, R188.reuse, R6, R24 ;  /* 0x00000006bc18723c */ /* 0x040fe20000041818 */
[----:B------:R-:W-:Y:S02]  /*9e80*/  I2FP.F32.S32 R13, R13 ;  /* 0x0000000d000d7245 */ /* 0x000fe40000201400 */
[----:B------:R-:W-:Y:S02]  /*9e90*/  I2FP.F32.S32 R12, R12 ;  /* 0x0000000c000c7245 */ /* 0x000fe40000201400 */
[----:B------:R-:W-:Y:S01]  /*9ea0*/  IADD3 R4, PT, PT, R187, 0x67, -R179 ;  /* 0x00000067bb047810 */ /* 0x000fe20007ffe8b3 */
[----:B------:R-:W-:Y:S01]  /*9eb0*/  FFMA.FTZ R33, R13, -UR6, R33 ;  /* 0x800000060d217c23 */ /* 0x000fe20008010021 */
[----:B------:R-:W-:Y:S01]  /*9ec0*/  IADD3 R5, PT, PT, R247, 0x60, -R179 ;  /* 0x00000060f7057810 */ /* 0x000fe20007ffe8b3 */
[----:B------:R-:W-:Y:S01]  /*9ed0*/  FFMA.FTZ R13, R12, -UR6, R34 ;  /* 0x800000060c0d7c23 */ /* 0x000fe20008010022 */
[----:B------:R-:W-:Y:S01]  /*9ee0*/  ISETP.GT.AND P6, PT, R185, R14, PT ;  /* 0x0000000eb900720c */ /* 0x000fe20003fc4270 */
[----:B------:R-:W-:Y:S01]  /*9ef0*/  VIADD R12, R178, 0xffffff99 ;  /* 0xffffff99b20c7836 */ /* 0x000fe20000000000 */
[----:B------:R-:W-:Y:S01]  /*9f00*/  FSEL R177, R167, -INF , !P5 ;  /* 0xff800000a7b17808 */ /* 0x000fe20006800000 */
[----:B--2---:R-:W-:Y:S01]  /*9f10*/  HMMA.16816.F32.BF16 R20, R188, R208, R20 ;  /* 0x000000d0bc14723c */ /* 0x004fe20000041814 */
[----:B------:R-:W-:-:S02]  /*9f20*/  IABS R4, R4 ;  /* 0x0000000400047213 */ /* 0x000fc40000000000 */
[----:B------:R-:W-:Y:S02]  /*9f30*/  IABS R5, R5 ;  /* 0x0000000500057213 */ /* 0x000fe40000000000 */
[----:B------:R-:W-:Y:S02]  /*9f40*/  ISETP.GE.AND P5, PT, R14, R246, PT ;  /* 0x000000f60e00720c */ /* 0x000fe40003fa6270 */
[----:B------:R-:W-:Y:S01]  /*9f50*/  FSEL R177, R177, -INF , !P4 ;  /* 0xff800000b1b17808 */ /* 0x000fe20006000000 */
[----:B------:R-:W-:Y:S01]  /*9f60*/  HMMA.16816.F32.BF16 R16, R188, R210, R16 ;  /* 0x000000d2bc10723c */ /* 0x000fe20000041810 */
[----:B------:R-:W-:Y:S02]  /*9f70*/  FSEL R175, R32, -INF , !P6 ;  /* 0xff80000020af7808 */ /* 0x000fe40007000000 */
[----:B------:R-:W-:Y:S02]  /*9f80*/  ISETP.GT.AND P4, PT, R172, R14, PT ;  /* 0x0000000eac00720c */ /* 0x000fe40003f84270 */
[----:B------:R-:W-:-:S02]  /*9f90*/  I2FP.F32.S32 R4, R4 ;  /* 0x0000000400047245 */ /* 0x000fc40000201400 */
[----:B------:R-:W-:Y:S02]  /*9fa0*/  I2FP.F32.S32 R5, R5 ;  /* 0x0000000500057245 */ /* 0x000fe40000201400 */
[----:B------:R-:W-:Y:S01]  /*9fb0*/  FSEL R175, R175, -INF , !P5 ;  /* 0xff800000afaf7808 */ /* 0x000fe20006800000 */
[----:B------:R-:W-:Y:S01]  /*9fc0*/  FFMA.FTZ R15, R4, -UR6, R35 ;  /* 0x80000006040f7c23 */ /* 0x000fe20008010023 */
[----:B------:R-:W-:Y:S01]  /*9fd0*/  ISETP.GE.AND P6, PT, R14, R245, PT ;  /* 0x000000f50e00720c */ /* 0x000fe20003fc6270 */
[----:B------:R-:W-:Y:S01]  /*9fe0*/  FFMA.FTZ R6, R5, -UR6, R28 ;  /* 0x8000000605067c23 */ /* 0x000fe2000801001c */
[----:B------:R-:W-:Y:S01]  /*9ff0*/  ISETP.GT.AND P5, PT, R185, R12, PT ;  /* 0x0000000cb900720c */ /* 0x000fe20003fa4270 */
[----:B------:R-:W-:Y:S01]  /*a000*/  VIADD R5, R178, 0xffffffa0 ;  /* 0xffffffa0b2057836 */ /* 0x000fe20000000000 */
[----:B------:R-:W-:Y:S02]  /*a010*/  FSEL R13, R13, -INF , !P4 ;  /* 0xff8000000d0d7808 */ /* 0x000fe40006000000 */
[----:B------:R-:W-:-:S02]  /*a020*/  IADD3 R4, PT, PT, R187, 0x60, -R179 ;  /* 0x00000060bb047810 */ /* 0x000fc40007ffe8b3 */
[----:B------:R-:W-:Y:S02]  /*a030*/  ISETP.GE.AND P4, PT, R12, R246, PT ;  /* 0x000000f60c00720c */ /* 0x000fe40003f86270 */
[----:B------:R-:W-:Y:S02]  /*a040*/  FSEL R13, R13, -INF , !P6 ;  /* 0xff8000000d0d7808 */ /* 0x000fe40007000000 */
[----:B------:R-:W-:Y:S02]  /*a050*/  FSEL R192, R33, -INF , !P5 ;  /* 0xff80000021c07808 */ /* 0x000fe40006800000 */
[----:B------:R-:W-:Y:S02]  /*a060*/  ISETP.GT.AND P6, PT, R172, R12, PT ;  /* 0x0000000cac00720c */ /* 0x000fe40003fc4270 */
[----:B------:R-:W-:Y:S02]  /*a070*/  IADD3 R14, PT, PT, R247, 0x5f, -R179 ;  /* 0x0000005ff70e7810 */ /* 0x000fe40007ffe8b3 */
[----:B------:R-:W-:-:S02]  /*a080*/  IABS R4, R4 ;  /* 0x0000000400047213 */ /* 0x000fc40000000000 */
[----:B------:R-:W-:Y:S02]  /*a090*/  FSEL R192, R192, -INF , !P4 ;  /* 0xff800000c0c07808 */ /* 0x000fe40006000000 */
[----:B------:R-:W-:Y:S01]  /*a0a0*/  ISETP.GE.AND P5, PT, R12, R245, PT ;  /* 0x000000f50c00720c */ /* 0x000fe20003fa6270 */
[----:B------:R-:W-:Y:S01]  /*a0b0*/  VIADD R12, R178, 0xffffffa1 ;  /* 0xffffffa1b20c7836 */ /* 0x000fe20000000000 */
[----:B------:R-:W-:Y:S02]  /*a0c0*/  ISETP.GT.AND P4, PT, R185, R5, PT ;  /* 0x00000005b900720c */ /* 0x000fe40003f84270 */
[----:B------:R-:W-:Y:S02]  /*a0d0*/  FSEL R15, R15, -INF , !P6 ;  /* 0xff8000000f0f7808 */ /* 0x000fe40007000000 */
[----:B------:R-:W-:Y:S02]  /*a0e0*/  IABS R14, R14 ;  /* 0x0000000e000e7213 */ /* 0x000fe40000000000 */
[----:B------:R-:W-:-:S02]  /*a0f0*/  I2FP.F32.S32 R4, R4 ;  /* 0x0000000400047245 */ /* 0x000fc40000201400 */
[----:B------:R-:W-:Y:S02]  /*a100*/  FSEL R15, R15, -INF , !P5 ;  /* 0xff8000000f0f7808 */ /* 0x000fe40006800000 */
[----:B------:R-:W-:Y:S01]  /*a110*/  FSEL R6, R6, -INF , !P4 ;  /* 0xff80000006067808 */ /* 0x000fe20006000000 */
[----:B------:R-:W-:Y:S01]  /*a120*/  FFMA.FTZ R4, R4, -UR6, R30 ;  /* 0x8000000604047c23 */ /* 0x000fe2000801001e */
[C---:B------:R-:W-:Y:S02]  /*a130*/  ISETP.GE.AND P6, PT, R5.reuse, R246, PT ;  /* 0x000000f60500720c */ /* 0x040fe40003fc6270 */
[----:B------:R-:W-:Y:S02]  /*a140*/  ISETP.GT.AND P5, PT, R172, R5, PT ;  /* 0x00000005ac00720c */ /* 0x000fe40003fa4270 */
[----:B------:R-:W-:Y:S02]  /*a150*/  ISETP.GE.AND P4, PT, R5, R245, PT ;  /* 0x000000f50500720c */ /* 0x000fe40003f86270 */
[----:B------:R-:W-:-:S02]  /*a160*/  IADD3 R7, PT, PT, R247, 0x58, -R179 ;  /* 0x00000058f7077810 */ /* 0x000fc40007ffe8b3 */
[----:B------:R-:W-:Y:S02]  /*a170*/  I2FP.F32.S32 R14, R14 ;  /* 0x0000000e000e7245 */ /* 0x000fe40000201400 */
[----:B------:R-:W-:Y:S02]  /*a180*/  IADD3 R5, PT, PT, R187, 0x5f, -R179 ;  /* 0x0000005fbb057810 */ /* 0x000fe40007ffe8b3 */
[----:B------:R-:W-:Y:S01]  /*a190*/  IABS R7, R7 ;  /* 0x0000000700077213 */ /* 0x000fe20000000000 */
[----:B------:R-:W-:Y:S01]  /*a1a0*/  FFMA.FTZ R14, R14, -UR6, R29 ;  /* 0x800000060e0e7c23 */ /* 0x000fe2000801001d */
[----:B------:R-:W-:Y:S02]  /*a1b0*/  IABS R5, R5 ;  /* 0x0000000500057213 */ /* 0x000fe40000000000 */
[----:B------:R-:W-:Y:S01]  /*a1c0*/  FSEL R6, R6, -INF , !P6 ;  /* 0xff80000006067808 */ /* 0x000fe20007000000 */
[----:B------:R-:W-:Y:S01]  /*a1d0*/  BAR.SYNC.DEFER_BLOCKING 0x0 ;  /* 0x0000000000007b1d */ /* 0x000fe20000010000 */
[----:B------:R-:W-:-:S02]  /*a1e0*/  ISETP.GT.AND P6, PT, R185, R12, PT ;  /* 0x0000000cb900720c */ /* 0x000fc40003fc4270 */
[----:B------:R-:W-:Y:S02]  /*a1f0*/  FSEL R4, R4, -INF , !P5 ;  /* 0xff80000004047808 */ /* 0x000fe40006800000 */
[----:B------:R-:W-:Y:S02]  /*a200*/  I2FP.F32.S32 R7, R7 ;  /* 0x0000000700077245 */ /* 0x000fe40000201400 */
[----:B------:R-:W-:Y:S02]  /*a210*/  I2FP.F32.S32 R5, R5 ;  /* 0x0000000500057245 */ /* 0x000fe40000201400 */
[----:B------:R-:W-:Y:S01]  /*a220*/  FSEL R4, R4, -INF , !P4 ;  /* 0xff80000004047808 */ /* 0x000fe20006000000 */
[----:B------:R-:W-:Y:S01]  /*a230*/  FFMA.FTZ R24, R7, -UR6, R24 ;  /* 0x8000000607187c23 */ /* 0x000fe20008010018 */
[----:B------:R-:W-:Y:S01]  /*a240*/  FSEL R14, R14, -INF , !P6 ;  /* 0xff8000000e0e7808 */ /* 0x000fe20007000000 */
[----:B------:R-:W-:Y:S01]  /*a250*/  VIADD R7, R178, 0xffffffa8 ;  /* 0xffffffa8b2077836 */ /* 0x000fe20000000000 */
[----:B------:R-:W-:Y:S01]  /*a260*/  ISETP.GE.AND P5, PT, R12, R246, PT ;  /* 0x000000f60c00720c */ /* 0x000fe20003fa6270 */
[----:B------:R-:W-:Y:S01]  /*a270*/  FFMA.FTZ R5, R5, -UR6, R31 ;  /* 0x8000000605057c23 */ /* 0x000fe2000801001f */
[----:B------:R-:W-:-:S02]  /*a280*/  ISETP.GT.AND P4, PT, R172, R12, PT ;  /* 0x0000000cac00720c */ /* 0x000fc40003f84270 */
[----:B------:R-:W-:Y:S02]  /*a290*/  ISETP.GE.AND P6, PT, R12, R245, PT ;  /* 0x000000f50c00720c */ /* 0x000fe40003fc6270 */
[--C-:B------:R-:W-:Y:S02]  /*a2a0*/  IADD3 R12, PT, PT, R247, 0x57, -R179.reuse ;  /* 0x00000057f70c7810 */ /* 0x100fe40007ffe8b3 */
[----:B------:R-:W-:Y:S02]  /*a2b0*/  IADD3 R28, PT, PT, R187, 0x58, -R179 ;  /* 0x00000058bb1c7810 */ /* 0x000fe40007ffe8b3 */
[----:B------:R-:W-:Y:S02]  /*a2c0*/  IABS R12, R12 ;  /* 0x0000000c000c7213 */ /* 0x000fe40000000000 */
[----:B------:R-:W-:Y:S02]  /*a2d0*/  FSEL R14, R14, -INF , !P5 ;  /* 0xff8000000e0e7808 */ /* 0x000fe40006800000 */
[----:B------:R-:W-:-:S02]  /*a2e0*/  ISETP.GT.AND P5, PT, R185, R7, PT ;  /* 0x00000007b900720c */ /* 0x000fc40003fa4270 */
[----:B------:R-:W-:Y:S02]  /*a2f0*/  FSEL R5, R5, -INF , !P4 ;  /* 0xff80000005057808 */ /* 0x000fe40006000000 */
[----:B------:R-:W-:Y:S02]  /*a300*/  IABS R28, R28 ;  /* 0x0000001c001c7213 */ /* 0x000fe40000000000 */
[----:B------:R-:W-:Y:S02]  /*a310*/  I2FP.F32.S32 R12, R12 ;  /* 0x0000000c000c7245 */ /* 0x000fe40000201400 */
[----:B------:R-:W-:Y:S02]  /*a320*/  FSEL R5, R5, -INF , !P6 ;  /* 0xff80000005057808 */ /* 0x000fe40007000000 */
[----:B------:R-:W-:Y:S01]  /*a330*/  FSEL R174, R24, -INF , !P5 ;  /* 0xff80000018ae7808 */ /* 0x000fe20006800000 */
[----:B------:R-:W-:Y:S01]  /*a340*/  FFMA.FTZ R12, R12, -UR6, R25 ;  /* 0x800000060c0c7c23 */ /* 0x000fe20008010019 */
[----:B------:R-:W-:-:S02]  /*a350*/  ISETP.GE.AND P4, PT, R7, R246, PT ;  /* 0x000000f60700720c */ /* 0x000fc40003f86270 */
[----:B------:R-:W-:Y:S02]  /*a360*/  ISETP.GT.AND P6, PT, R172, R7, PT ;  /* 0x00000007ac00720c */ /* 0x000fe40003fc4270 */
[----:B------:R-:W-:Y:S02]  /*a370*/  ISETP.GE.AND P5, PT, R7, R245, PT ;  /* 0x000000f50700720c */ /* 0x000fe40003fa6270 */
[----:B------:R-:W-:Y:S02]  /*a380*/  I2FP.F32.S32 R7, R28 ;  /* 0x0000001c00077245 */ /* 0x000fe40000201400 */
[--C-:B------:R-:W-:Y:S02]  /*a390*/  IADD3 R25, PT, PT, R247, 0x50, -R179.reuse ;  /* 0x00000050f7197810 */ /* 0x100fe40007ffe8b3 */
[----:B------:R-:W-:Y:S01]  /*a3a0*/  IADD3 R24, PT, PT, R187, 0x57, -R179 ;  /* 0x00000057bb187810 */ /* 0x000fe20007ffe8b3 */
[----:B------:R-:W-:Y:S01]  /*a3b0*/  FFMA.FTZ R7, R7, -UR6, R26 ;  /* 0x8000000607077c23 */ /* 0x000fe2000801001a */
[----:B------:R-:W-:Y:S01]  /*a3c0*/  VIADD R26, R178, 0xffffffa9 ;  /* 0xffffffa9b21a7836 */ /* 0x000fe20000000000 */
[----:B------:R-:W-:-:S02]  /*a3d0*/  IABS R25, R25 ;  /* 0x0000001900197213 */ /* 0x000fc40000000000 */
[----:B------:R-:W-:Y:S02]  /*a3e0*/  IABS R24, R24 ;  /* 0x0000001800187213 */ /* 0x000fe40000000000 */
[----:B------:R-:W-:Y:S02]  /*a3f0*/  FSEL R174, R174, -INF , !P4 ;  /* 0xff800000aeae7808 */ /* 0x000fe40006000000 */
[----:B------:R-:W-:Y:S02]  /*a400*/  I2FP.F32.S32 R25, R25 ;  /* 0x0000001900197245 */ /* 0x000fe40000201400 */
[----:B------:R-:W-:Y:S02]  /*a410*/  ISETP.GT.AND P4, PT, R185, R26, PT ;  /* 0x0000001ab900720c */ /* 0x000fe40003f84270 */
[----:B------:R-:W-:Y:S01]  /*a420*/  FSEL R7, R7, -INF , !P6 ;  /* 0xff80000007077808 */ /* 0x000fe20007000000 */
[----:B------:R-:W-:Y:S01]  /*a430*/  FFMA.FTZ R25, R25, -UR6, R20 ;  /* 0x8000000619197c23 */ /* 0x000fe20008010014 */
[----:B------:R-:W-:-:S02]  /*a440*/  I2FP.F32.S32 R24, R24 ;  /* 0x0000001800187245 */ /* 0x000fc40000201400 */
[----:B------:R-:W-:Y:S02]  /*a450*/  FSEL R7, R7, -INF , !P5 ;  /* 0xff80000007077808 */ /* 0x000fe40006800000 */
[----:B------:R-:W-:Y:S01]  /*a460*/  FSEL R12, R12, -INF , !P4 ;  /* 0xff8000000c0c7808 */ /* 0x000fe20006000000 */
[----:B------:R-:W-:Y:S01]  /*a470*/  FFMA.FTZ R28, R24, -UR6, R27 ;  /* 0x80000006181c7c23 */ /* 0x000fe2000801001b */
[----:B------:R-:W-:Y:S02]  /*a480*/  ISETP.GE.AND P6, PT, R26, R246, PT ;  /* 0x000000f61a00720c */ /* 0x000fe40003fc6270 */
[----:B------:R-:W-:Y:S02]  /*a490*/  ISETP.GT.AND P5, PT, R172, R26, PT ;  /* 0x0000001aac00720c */ /* 0x000fe40003fa4270 */
[----:B------:R-:W-:Y:S01]  /*a4a0*/  ISETP.GE.AND P4, PT, R26, R245, PT ;  /* 0x000000f51a00720c */ /* 0x000fe20003f86270 */
[----:B------:R-:W-:Y:S01]  /*a4b0*/  VIADD R26, R178, 0xffffffb0 ;  /* 0xffffffb0b21a7836 */ /* 0x000fe20000000000 */
[----:B------:R-:W-:-:S02]  /*a4c0*/  IADD3 R20, PT, PT, R187, 0x50, -R179 ;  /* 0x00000050bb147810 */ /* 0x000fc40007ffe8b3 */
[----:B------:R-:W-:Y:S02]  /*a4d0*/  IADD3 R24, PT, PT, R247, 0x4f, -R179 ;  /* 0x0000004ff7187810 */ /* 0x000fe40007ffe8b3 */
[----:B------:R-:W-:Y:S02]  /*a4e0*/  IABS R20, R20 ;  /* 0x0000001400147213 */ /* 0x000fe40000000000 */
[----:B------:R-:W-:Y:S02]  /*a4f0*/  FSEL R27, R12, -INF , !P6 ;  /* 0xff8000000c1b7808 */ /* 0x000fe40007000000 */
[----:B------:R-:W-:Y:S02]  /*a500*/  IABS R24, R24 ;  /* 0x0000001800187213 */ /* 0x000fe40000000000 */
[----:B------:R-:W-:Y:S02]  /*a510*/  ISETP.GT.AND P6, PT, R185, R26, PT ;  /* 0x0000001ab900720c */ /* 0x000fe40003fc4270 */
[----:B------:R-:W-:-:S02]  /*a520*/  FSEL R12, R28, -INF , !P5 ;  /* 0xff8000001c0c7808 */ /* 0x000fc40006800000 */
[----:B------:R-:W-:Y:S02]  /*a530*/  I2FP.F32.S32 R20, R20 ;  /* 0x0000001400147245 */ /* 0x000fe40000201400 */
[----:B------:R-:W-:Y:S02]  /*a540*/  I2FP.F32.S32 R24, R24 ;  /* 0x0000001800187245 */ /* 0x000fe40000201400 */
[----:B------:R-:W-:Y:S01]  /*a550*/  FSEL R194, R25, -INF , !P6 ;  /* 0xff80000019c27808 */ /* 0x000fe20007000000 */
[----:B------:R-:W-:Y:S01]  /*a560*/  FFMA.FTZ R195, R20, -UR6, R22 ;  /* 0x8000000614c37c23 */ /* 0x000fe20008010016 */
[----:B------:R-:W-:Y:S01]  /*a570*/  IADD3 R25, PT, PT, R247, 0x48, -R179 ;  /* 0x00000048f7197810 */ /* 0x000fe20007ffe8b3 */
[----:B------:R-:W-:Y:S01]  /*a580*/  FFMA.FTZ R24, R24, -UR6, R21 ;  /* 0x8000000618187c23 */ /* 0x000fe20008010015 */
[----:B------:R-:W-:Y:S01]  /*a590*/  FSEL R12, R12, -INF , !P4 ;  /* 0xff8000000c0c7808 */ /* 0x000fe20006000000 */
[----:B------:R-:W-:Y:S01]  /*a5a0*/  VIADD R21, R178, 0xffffffb1 ;  /* 0xffffffb1b2157836 */ /* 0x000fe20000000000 */
[----:B------:R-:W-:Y:S01]  /*a5b0*/  ISETP.GE.AND P5, PT, R26, R246, PT ;  /* 0x000000f61a00720c */ /* 0x000fe20003fa6270 */
[----:B------:R-:W-:Y:S01]  /*a5c0*/  VIADD R20, R178, 0xffffffb8 ;  /* 0xffffffb8b2147836 */ /* 0x000fe20000000000 */
[----:B------:R-:W-:Y:S01]  /*a5d0*/  ISETP.GT.AND P4, PT, R172, R26, PT ;  /* 0x0000001aac00720c */ /* 0x000fe20003f84270 */
[----:B------:R-:W-:Y:S01]  /*a5e0*/  VIADD R178, R178, 0xffffffb9 ;  /* 0xffffffb9b2b27836 */ /* 0x000fe20000000000 */
[----:B------:R-:W-:-:S02]  /*a5f0*/  ISETP.GE.AND P6, PT, R26, R245, PT ;  /* 0x000000f51a00720c */ /* 0x000fc40003fc6270 */
[C-C-:B------:R-:W-:Y:S02]  /*a600*/  IADD3 R22, PT, PT, R187.reuse, 0x4f, -R179.reuse ;  /* 0x0000004fbb167810 */ /* 0x140fe40007ffe8b3 */
[C-C-:B------:R-:W-:Y:S02]  /*a610*/  IADD3 R208, PT, PT, R187.reuse, 0x48, -R179.reuse ;  /* 0x00000048bbd07810 */ /* 0x140fe40007ffe8b3 */
[--C-:B------:R-:W-:Y:S02]  /*a620*/  IADD3 R199, PT, PT, R187, 0x47, -R179.reuse ;  /* 0x00000047bbc77810 */ /* 0x100fe40007ffe8b3 */
[----:B------:R-:W-:Y:S02]  /*a630*/  FMNMX3.FTZ R26, R2, R173, R198, !PT ;  /* 0x000000ad021a7276 */ /* 0x000fe400078100c6 */
[----:B------:R-:W-:Y:S02]  /*a640*/  IADD3 R179, PT, PT, R247, 0x47, -R179 ;  /* 0x00000047f7b37810 */ /* 0x000fe40007ffe8b3 */
[----:B------:R-:W-:-:S02]  /*a650*/  IABS R25, R25 ;  /* 0x0000001900197213 */ /* 0x000fc40000000000 */
[----:B------:R-:W-:Y:S02]  /*a660*/  FMNMX3.FTZ R26, R26, R168, R169, !PT ;  /* 0x000000a81a1a7276 */ /* 0x000fe400078100a9 */
[----:B------:R-:W-:Y:S02]  /*a670*/  FSEL R194, R194, -INF , !P5 ;  /* 0xff800000c2c27808 */ /* 0x000fe40006800000 */
[----:B------:R-:W-:Y:S02]  /*a680*/  IABS R179, R179 ;  /* 0x000000b300b37213 */ /* 0x000fe40000000000 */
[----:B------:R-:W-:Y:S02]  /*a690*/  I2FP.F32.S32 R25, R25 ;  /* 0x0000001900197245 */ /* 0x000fe40000201400 */
[----:B------:R-:W-:Y:S02]  /*a6a0*/  ISETP.GT.AND P5, PT, R185, R21, PT ;  /* 0x00000015b900720c */ /* 0x000fe40003fa4270 */
[----:B------:R-:W-:Y:S01]  /*a6b0*/  FMNMX3.FTZ R26, R26, R164, R165, !PT ;  /* 0x000000a41a1a7276 */ /* 0x000fe200078100a5 */
[----:B------:R-:W-:Y:S01]  /*a6c0*/  FFMA.FTZ R16, R25, -UR6, R16 ;  /* 0x8000000619107c23 */ /* 0x000fe20008010010 */
[----:B------:R-:W-:-:S02]  /*a6d0*/  FSEL R195, R195, -INF , !P4 ;  /* 0xff800000c3c37808 */ /* 0x000fc40006000000 */
[----:B------:R-:W-:Y:S02]  /*a6e0*/  I2FP.F32.S32 R179, R179 ;  /* 0x000000b300b37245 */ /* 0x000fe40000201400 */
[----:B------:R-:W-:Y:S02]  /*a6f0*/  ISETP.GE.AND P4, PT, R21, R246, PT ;  /* 0x000000f61500720c */ /* 0x000fe40003f86270 */
[----:B------:R-:W-:Y:S01]  /*a700*/  FSEL R24, R24, -INF , !P5 ;  /* 0xff80000018187808 */ /* 0x000fe20006800000 */
[----:B------:R-:W-:Y:S01]  /*a710*/  FFMA.FTZ R17, R179, -UR6, R17 ;  /* 0x80000006b3117c23 */ /* 0x000fe20008010011 */
[----:B------:R-:W-:Y:S02]  /*a720*/  ISETP.GT.AND P5, PT, R185, R20, PT ;  /* 0x00000014b900720c */ /* 0x000fe40003fa4270 */
[----:B------:R-:W-:Y:S02]  /*a730*/  FMNMX3.FTZ R26, R26, R175, R192, !PT ;  /* 0x000000af1a1a7276 */ /* 0x000fe400078100c0 */
[----:B------:R-:W-:-:S02]  /*a740*/  IABS R22, R22 ;  /* 0x0000001600167213 */ /* 0x000fc40000000000 */
[----:B------:R-:W-:Y:S02]  /*a750*/  FSEL R193, R24, -INF , !P4 ;  /* 0xff80000018c17808 */ /* 0x000fe40006000000 */
[----:B------:R-:W-:Y:S02]  /*a760*/  ISETP.GT.AND P4, PT, R185, R178, PT ;  /* 0x000000b2b900720c */ /* 0x000fe40003f84270 */
[----:B------:R-:W-:Y:S02]  /*a770*/  FSEL R211, R16, -INF , !P5 ;  /* 0xff80000010d37808 */ /* 0x000fe40006800000 */
[----:B------:R-:W-:Y:S02]  /*a780*/  FMNMX3.FTZ R16, R26, R6, R14, !PT ;  /* 0x000000061a107276 */ /* 0x000fe4000781000e */
[----:B------:R-:W-:Y:S02]  /*a790*/  I2FP.F32.S32 R22, R22 ;  /* 0x0000001600167245 */ /* 0x000fe40000201400 */
[----:B------:R-:W-:-:S02]  /*a7a0*/  FSEL R17, R17, -INF , !P4 ;  /* 0xff80000011117808 */ /* 0x000fc40006000000 */
[-C--:B------:R-:W-:Y:S01]  /*a7b0*/  ISETP.GE.AND P5, PT, R20, R246.reuse, PT ;  /* 0x000000f61400720c */ /* 0x080fe20003fa6270 */
[----:B------:R-:W-:Y:S01]  /*a7c0*/  FFMA.FTZ R22, R22, -UR6, R23 ;  /* 0x8000000616167c23 */ /* 0x000fe20008010017 */
[----:B------:R-:W-:Y:S02]  /*a7d0*/  ISETP.GE.AND P4, PT, R178, R246, PT ;  /* 0x000000f6b200720c */ /* 0x000fe40003f86270 */
[----:B------:R-:W-:Y:S02]  /*a7e0*/  FMNMX3.FTZ R16, R16, R174, R27, !PT ;  /* 0x000000ae10107276 */ /* 0x000fe4000781001b */
[----:B------:R-:W-:Y:S02]  /*a7f0*/  FSEL R211, R211, -INF , !P5 ;  /* 0xff800000d3d37808 */ /* 0x000fe40006800000 */
[----:B------:R-:W-:Y:S02]  /*a800*/  FSEL R23, R17, -INF , !P4 ;  /* 0xff80000011177808 */ /* 0x000fe40006000000 */
[----:B------:R-:W-:-:S02]  /*a810*/  FMNMX3.FTZ R16, R16, R194, R193, !PT ;  /* 0x000000c210107276 */ /* 0x000fc400078100c1 */
        /* <DEDUP_REMOVED lines=60> */
.L_x_2259:
[----:B------:R-:W2:Y:S04]  /*abe0*/  LDL.64 R226, [R1+0x10] ;  /* 0x0000100001e27983 */ /* 0x000ea80000100a00 */
[----:B------:R-:W3:Y:S04]  /*abf0*/  LDL.64 R240, [R1] ;  /* 0x0000000001f07983 */ /* 0x000ee80000100a00 */
[----:B------:R-:W4:Y:S01]  /*ac00*/  LDL.64 R242, [R1+0x8] ;  /* 0x0000080001f27983 */ /* 0x000f220000100a00 */
[----:B------:R-:W5:Y:S03]  /*ac10*/  S2R R216, SR_CTAID.X ;  /* 0x0000000000d87919 */ /* 0x000f660000002500 */
[----:B------:R-:W1:Y:S01]  /*ac20*/  SHFL.BFLY PT, R170, R16, 0x2, 0x1f ;  /* 0x0c401f0010aa7f89 */ /* 0x000e6200000e0000 */
[----:B------:R-:W-:-:S02]  /*ac30*/  FMNMX3.FTZ R166, R0, R184, R186, !PT ;  /* 0x000000b800a67276 */ /* 0x000fc400078100ba */
[----:B------:R-:W-:Y:S02]  /*ac40*/  IABS R208, R208 ;  /* 0x000000d000d07213 */ /* 0x000fe40000000000 */
[----:B------:R-:W-:Y:S02]  /*ac50*/  FMNMX3.FTZ R166, R166, R196, R197, !PT ;  /* 0x000000c4a6a67276 */ /* 0x000fe400078100c5 */
[----:B------:R-:W-:Y:S02]  /*ac60*/  IABS R199, R199 ;  /* 0x000000c700c77213 */ /* 0x000fe40000000000 */
[----:B------:R-:W-:Y:S02]  /*ac70*/  FMNMX3.FTZ R166, R166, R176, R177, !PT ;  /* 0x000000b0a6a67276 */ /* 0x000fe400078100b1 */
[----:B------:R-:W-:Y:S01]  /*ac80*/  I2FP.F32.S32 R208, R208 ;  /* 0x000000d000d07245 */ /* 0x000fe20000201400 */
[----:B------:R-:W-:Y:S01]  /*ac90*/  ULEA UR15, UR25, 0xfffffffc, 0x1 ;  /* 0xfffffffc190f7891 */ /* 0x000fe2000f8e08ff */
[----:B------:R-:W-:Y:S01]  /*aca0*/  I2FP.F32.S32 R199, R199 ;  /* 0x000000c700c77245 */ /* 0x000fe20000201400 */
[----:B------:R-:W-:Y:S01]  /*acb0*/  IMAD.U32 R214, RZ, RZ, UR39 ;  /* 0x00000027ffd67e24 */ /* 0x000fe2000f8e00ff */
[----:B------:R-:W-:Y:S01]  /*acc0*/  FMNMX3.FTZ R166, R166, R13, R15, !PT ;  /* 0x0000000da6a67276 */ /* 0x000fe2000781000f */
[----:B------:R-:W-:Y:S01]  /*acd0*/  FFMA.FTZ R208, R208, -UR6, R18 ;  /* 0x80000006d0d07c23 */ /* 0x000fe20008010012 */
[----:B------:R-:W-:Y:S01]  /*ace0*/  SHF.R.U32.HI R210, RZ, 0x5, R203 ;  /* 0x00000005ffd27819 */ /* 0x000fe200000116cb */
[----:B------:R-:W-:Y:S01]  /*acf0*/  FFMA.FTZ R199, R199, -UR6, R19 ;  /* 0x80000006c7c77c23 */ /* 0x000fe20008010013 */
[----:B------:R-:W-:-:S02]  /*ad00*/  FSEL R195, R195, -INF , !P6 ;  /* 0xff800000c3c37808 */ /* 0x000fc40007000000 */
[----:B------:R-:W-:Y:S02]  /*ad10*/  ISETP.GE.AND P4, PT, R21, R245, PT ;  /* 0x000000f51500720c */ /* 0x000fe40003f86270 */
[----:B------:R-:W-:Y:S02]  /*ad20*/  ISETP.GT.AND P6, PT, R172, R20, PT ;  /* 0x00000014ac00720c */ /* 0x000fe40003fc4270 */
[----:B------:R-:W-:Y:S02]  /*ad30*/  FSEL R189, R22, -INF , !P5 ;  /* 0xff80000016bd7808 */ /* 0x000fe40006800000 */
[----:B------:R-:W-:Y:S02]  /*ad40*/  ISETP.GT.AND P5, PT, R172, R178, PT ;  /* 0x000000b2ac00720c */ /* 0x000fe40003fa4270 */
[----:B------:R-:W-:Y:S01]  /*ad50*/  FMNMX3.FTZ R166, R166, R4, R5, !PT ;  /* 0x00000004a6a67276 */ /* 0x000fe20007810005 */
[----:B-----5:R-:W-:Y:S01]  /*ad60*/  IMAD R216, R216, 0x8, R210 ;  /* 0x00000008d8d87824 */ /* 0x020fe200078e02d2 */
[----:B------:R-:W-:-:S02]  /*ad70*/  FSEL R189, R189, -INF , !P4 ;  /* 0xff800000bdbd7808 */ /* 0x000fc40006000000 */
[----:B------:R-:W-:Y:S02]  /*ad80*/  FSEL R208, R208, -INF , !P6 ;  /* 0xff800000d0d07808 */ /* 0x000fe40007000000 */
[-C--:B------:R-:W-:Y:S02]  /*ad90*/  ISETP.GE.AND P4, PT, R20, R245.reuse, PT ;  /* 0x000000f51400720c */ /* 0x080fe40003f86270 */
[----:B-1----:R-:W-:Y:S02]  /*ada0*/  FMNMX.FTZ R170, R16, R170, !PT ;  /* 0x000000aa10aa7209 */ /* 0x002fe40007810000 */
[----:B------:R-:W-:Y:S02]  /*adb0*/  ISETP.GE.AND P6, PT, R178, R245, PT ;  /* 0x000000f5b200720c */ /* 0x000fe40003fc6270 */
[----:B------:R-:W-:Y:S02]  /*adc0*/  FSEL R199, R199, -INF , !P5 ;  /* 0xff800000c7c77808 */ /* 0x000fe40006800000 */
[----:B------:R-:W-:Y:S01]  /*add0*/  FMNMX3.FTZ R166, R166, R7, R12, !PT ;  /* 0x00000007a6a67276 */ /* 0x000fe2000781000c */
[----:B------:R-:W-:Y:S01]  /*ade0*/  IMAD.WIDE.U32 R216, R216, -0x326172a9, RZ ;  /* 0xcd9e8d57d8d87825 */ /* 0x000fe200078e00ff */
[----:B------:R-:W-:Y:S01]  /*adf0*/  FSEL R208, R208, -INF , !P4 ;  /* 0xff800000d0d07808 */ /* 0x000fe20006000000 */
[----:B------:R-:W1:Y:S01]  /*ae00*/  SHFL.BFLY PT, R29, R170, 0x1, 0x1f ;  /* 0x0c201f00aa1d7f89 */ /* 0x000e6200000e0000 */
[----:B------:R-:W-:-:S02]  /*ae10*/  FSEL R199, R199, -INF , !P6 ;  /* 0xff800000c7c77808 */ /* 0x000fc40007000000 */
[----:B------:R-:W-:-:S04]  /*ae20*/  FMNMX3.FTZ R166, R166, R195, R189, !PT ;  /* 0x000000c3a6a67276 */ /* 0x000fc800078100bd */
[----:B------:R-:W-:Y:S01]  /*ae30*/  FMNMX3.FTZ R166, R166, R208, R199, !PT ;  /* 0x000000d0a6a67276 */ /* 0x000fe200078100c7 */
[----:B------:R-:W-:Y:S02]  /*ae40*/  UIADD3 UR17, UPT, UPT, UR39, 0x76cf5d0a, URZ ;  /* 0x76cf5d0a27117890 */ /* 0x000fe4000fffe0ff */
        /* <DEDUP_REMOVED lines=11> */
[----:B------:R-:W-:Y:S01]  /*af00*/  PRMT R232, R173, 0x5410, R172 ;  /* 0x00005410ade87816 */ /* 0x000fe200000000ac */
[----:B------:R-:W-:-:S06]  /*af10*/  FFMA.FTZ R179, R168, UR31, -R209 ;  /* 0x0000001fa8b37c23 */ /* 0x000fcc00080108d1 */
[----:B------:R-:W-:Y:S01]  /*af20*/  MUFU.EX2 R179, R179 ;  /* 0x000000b300b37308 */ /* 0x000fe20000000800 */
        /* <DEDUP_REMOVED lines=16> */
[----:B-1----:R-:W-:Y:S02]  /*b030*/  FMNMX.FTZ R28, R166, R28, !PT ;  /* 0x0000001ca61c7209 */ /* 0x002fe40007810000 */
[----:B------:R-:W-:Y:S02]  /*b040*/  LOP3.LUT R214, R214, UR16, R235, 0x96, !PT ;  /* 0x00000010d6d67c12 */ /* 0x000fe4000f8e96eb */
[----:B------:R-:W-:Y:S01]  /*b050*/  LOP3.LUT R234, R234, UR15, R191, 0x96, !PT ;  /* 0x0000000feaea7c12 */ /* 0x000fe2000f8e96bf */
[----:B------:R-:W1:Y:S02]  /*b060*/  SHFL.BFLY PT, R167, R28, 0x1, 0x1f ;  /* 0x0c201f001ca77f89 */ /* 0x000e6400000e0000 */
[----:B------:R-:W-:-:S04]  /*b070*/  IMAD.WIDE.U32 R214, R214, -0x326172a9, RZ ;  /* 0xcd9e8d57d6d67825 */ /* 0x000fc800078e00ff */
[----:B------:R-:W-:-:S05]  /*b080*/  IMAD.WIDE.U32 R234, R234, -0x326172a9, RZ ;  /* 0xcd9e8d57eaea7825 */ /* 0x000fca00078e00ff */
[----:B------:R-:W-:-:S04]  /*b090*/  LOP3.LUT R223, R214, UR14, R235, 0x96, !PT ;  /* 0x0000000ed6df7c12 */ /* 0x000fc8000f8e96eb */
[----:B------:R-:W-:-:S04]  /*b0a0*/  LOP3.LUT R166, R223, 0xff, RZ, 0xc0, !PT ;  /* 0x000000ffdfa67812 */ /* 0x000fc800078ec0ff */
[----:B------:R-:W-:Y:S02]  /*b0b0*/  ISETP.LE.U32.AND P4, PT, R166, UR7, PT ;  /* 0x00000007a6007c0c */ /* 0x000fe4000bf83070 */
[----:B------:R-:W-:Y:S02]  /*b0c0*/  LOP3.LUT R166, R223, 0xffff, RZ, 0xc0, !PT ;  /* 0x0000ffffdfa67812 */ /* 0x000fe400078ec0ff */
[----:B-1----:R-:W-:Y:S02]  /*b0d0*/  FMNMX.FTZ R28, R28, R167, !PT ;  /* 0x000000a71c1c7209 */ /* 0x002fe40007810000 */
[----:B------:R-:W-:Y:S02]  /*b0e0*/  SHF.R.U32.HI R166, RZ, 0x8, R166 ;  /* 0x00000008ffa67819 */ /* 0x000fe400000116a6 */
[C---:B------:R-:W-:Y:S01]  /*b0f0*/  FSETP.NEU.FTZ.AND P5, PT, R28.reuse, -INF , PT ;  /* 0xff8000001c00780b */ /* 0x040fe20003fbd000 */
[----:B------:R-:W-:Y:S01]  /*b100*/  FMUL.FTZ R187, R28, UR31 ;  /* 0x0000001f1cbb7c20 */ /* 0x000fe20008410000 */
[----:B------:R-:W-:-:S03]  /*b110*/  LOP3.LUT R166, R166, 0xffff, RZ, 0xc0, !PT ;  /* 0x0000ffffa6a67812 */ /* 0x000fc600078ec0ff */
[----:B------:R-:W-:Y:S01]  /*b120*/  @!P4 HFMA2.BF16_V2 R35, -RZ.H0_H0, RZ.H0_H0, -R173.H0_H0 ;  /* 0x200000ffff23c231 */ /* 0x000fe200003409ad */
[----:B------:R-:W-:-:S04]  /*b130*/  FSEL R187, R187, RZ, P5 ;  /* 0x000000ffbbbb7208 */ /* 0x000fc80002800000 */
[----:B------:R-:W-:Y:S02]  /*b140*/  @!P4 PRMT R173, R35, 0x5410, RZ ;  /* 0x0000541023adc816 */ /* 0x000fe400000000ff */
[----:B------:R-:W-:Y:S01]  /*b150*/  ISETP.LE.U32.AND P4, PT, R166, UR7, PT ;  /* 0x00000007a6007c0c */ /* 0x000fe2000bf83070 */
[--C-:B------:R-:W-:Y:S01]  /*b160*/  FFMA.FTZ R35, R184, UR31, -R187.reuse ;  /* 0x0000001fb8237c23 */ /* 0x100fe200080108bb */
[----:B------:R-:W-:-:S03]  /*b170*/  FFMA.FTZ R184, R186, UR31, -R187 ;  /* 0x0000001fbab87c23 */ /* 0x000fc600080108bb */
[----:B------:R1:W-:Y:S04]  /*b180*/  MUFU.EX2 R186, R35 ;  /* 0x0000002300ba7308 */ /* 0x0003e80000000800 */
[----:B------:R-:W2:Y:S04]  /*b190*/  MUFU.EX2 R184, R184 ;  /* 0x000000b800b87308 */ /* 0x000ea80000000800 */
[----:B------:R-:W-:Y:S01]  /*b1a0*/  @!P4 HFMA2.BF16_V2 R34, -RZ.H0_H0, RZ.H0_H0, -R172.H0_H0 ;  /* 0x200000ffff22c231 */ /* 0x000fe200003409ac */
[----:B-1----:R-:W-:-:S04]  /*b1b0*/  PRMT R35, R223, 0x7632, R35 ;  /* 0x00007632df237816 */ /* 0x002fc80000000023 */
[----:B------:R-:W-:Y:S02]  /*b1c0*/  LOP3.LUT R35, R35, 0xff, RZ, 0xc0, !PT ;  /* 0x000000ff23237812 */ /* 0x000fe400078ec0ff */
[----:B------:R-:W-:Y:S02]  /*b1d0*/  @!P4 PRMT R172, R34, 0x5410, RZ ;  /* 0x0000541022acc816 */ /* 0x000fe400000000ff */
[----:B------:R-:W-:Y:S02]  /*b1e0*/  ISETP.LE.U32.AND P4, PT, R35, UR7, PT ;  /* 0x0000000723007c0c */ /* 0x000fe4000bf83070 */
[----:B--2---:R-:W-:Y:S02]  /*b1f0*/  F2FP.BF16.F32.PACK_AB R171, R184, R186 ;  /* 0x000000bab8ab723e */ /* 0x004fe400000010ff */
[----:B------:R-:W-:Y:S02]  /*b200*/  SHF.R.U32.HI R34, RZ, 0x18, R223 ;  /* 0x00000018ff227819 */ /* 0x000fe400000116df */
[----:B------:R-:W-:-:S07]  /*b210*/  PRMT R170, R171, 0x7632, R170 ;  /* 0x00007632abaa7816 */ /* 0x000fce00000000aa */
[----:B------:R-:W-:Y:S01]  /*b220*/  @!P4 HFMA2.BF16_V2 R33, -RZ.H0_H0, RZ.H0_H0, -R171.H0_H0 ;  /* 0x200000ffff21c231 */ /* 0x000fe200003409ab */
[----:B------:R-:W-:-:S04]  /*b230*/  PRMT R219, R171, 0x5410, R170 ;  /* 0x00005410abdb7816 */ /* 0x000fc800000000aa */
[----:B------:R-:W-:Y:S02]  /*b240*/  @!P4 PRMT R171, R33, 0x5410, RZ ;  /* 0x0000541021abc816 */ /* 0x000fe400000000ff */
[----:B------:R-:W-:Y:S01]  /*b250*/  ISETP.LE.U32.AND P4, PT, R34, UR7, PT ;  /* 0x0000000722007c0c */ /* 0x000fe2000bf83070 */
[----:B------:R-:W-:Y:S01]  /*b260*/  FFMA.FTZ R214, R169, UR31, -R209 ;  /* 0x0000001fa9d67c23 */ /* 0x000fe200080108d1 */
[----:B------:R-:W-:-:S05]  /*b270*/  IMAD.MOV.U32 R33, RZ, RZ, R234 ;  /* 0x000000ffff217224 */ /* 0x000fca00078e00ea */
[----:B------:R-:W1:Y:S01]  /*b280*/  MUFU.EX2 R214, R214 ;  /* 0x000000d600d67308 */ /* 0x000e620000000800 */
[----:B------:R-:W-:-:S05]  /*b290*/  LOP3.LUT R33, R33, 0xff, RZ, 0xc0, !PT ;  /* 0x000000ff21217812 */ /* 0x000fca00078ec0ff */
        /* <DEDUP_REMOVED lines=85> */
[----:B-1----:R-:W-:-:S04]  /*b7f0*/  F2FP.BF16.F32.PACK_AB R31, R20, R229 ;  /* 0x000000e5141f723e */ /* 0x002fc800000010ff */
[----:B------:R-:W-:-:S07]  /*b800*/  PRMT R30, R31, 0x7632, R30 ;  /* 0x000076321f1e7816 */ /* 0x000fce000000001e */
[----:B------:R-:W-:Y:S01]  /*b810*/  @P4 HFMA2.BF16_V2 R24, -RZ.H0_H0, RZ.H0_H0, -R31.H0_H0 ;  /* 0x200000ffff184231 */ /* 0x000fe2000034091f */
[----:B------:R-:W-:Y:S01]  /*b820*/  PRMT R228, R31, 0x5410, R30 ;  /* 0x000054101fe47816 */ /* 0x000fe2000000001e */
[----:B------:R-:W-:-:S03]  /*b830*/  ULEA UR27, UR25, 0xfffffffd, 0x1 ;  /* 0xfffffffd191b7891 */ /* 0x000fc6000f8e08ff */
[----:B------:R-:W-:Y:S01]  /*b840*/  @P4 PRMT R31, R24, 0x5410, RZ ;  /* 0x00005410181f4816 */ /* 0x000fe200000000ff */
[----:B------:R-:W-:Y:S01]  /*b850*/  IMAD.U32 R24, RZ, RZ, UR39 ;  /* 0x00000027ff187e24 */ /* 0x000fe2000f8e00ff */
[----:B------:R-:W-:-:S04]  /*b860*/  PRMT R25, R230, 0x7773, RZ ;  /* 0x00007773e6197816 */ /* 0x000fc800000000ff */
[----:B------:R-:W-:Y:S02]  /*b870*/  LOP3.LUT R24, R24, UR27, R227, 0x96, !PT ;  /* 0x0000001b18187c12 */ /* 0x000fe4000f8e96e3 */
[----:B------:R-:W-:-:S03]  /*b880*/  ISETP.GT.U32.AND P4, PT, R25, UR7, PT ;  /* 0x0000000719007c0c */ /* 0x000fc6000bf84070 */
[----:B------:R-:W-:-:S05]  /*b890*/  IMAD.WIDE.U32 R24, R24, -0x326172a9, RZ ;  /* 0xcd9e8d5718187825 */ /* 0x000fca00078e00ff */
[----:B------:R-:W-:-:S05]  /*b8a0*/  LOP3.LUT R25, R216, UR28, R25, 0x96, !PT ;  /* 0x0000001cd8197c12 */ /* 0x000fca000f8e9619 */
[----:B------:R-:W-:Y:S02]  /*b8b0*/  @P4 HFMA2.BF16_V2 R22, -RZ.H0_H0, RZ.H0_H0, -R30.H0_H0 ;  /* 0x200000ffff164231 */ /* 0x000fe4000034091e */
[----:B------:R-:W-:-:S03]  /*b8c0*/  IMAD.WIDE.U32 R226, R25, -0x2daee0ad, RZ ;  /* 0xd2511f5319e27825 */ /* 0x000fc600078e00ff */
[----:B------:R-:W-:Y:S02]  /*b8d0*/  @P4 PRMT R30, R22, 0x5410, RZ ;  /* 0x00005410161e4816 */ /* 0x000fe400000000ff */
        /* <DEDUP_REMOVED lines=13> */
[----:B------:R-:W-:-:S05]  /*b9b0*/  IMAD.WIDE.U32 R226, R226, -0x326172a9, RZ ;  /* 0xcd9e8d57e2e27825 */ /* 0x000fca00078e00ff */
[----:B------:R-:W-:-:S04]  /*b9c0*/  LOP3.LUT R22, R238, UR14, R227, 0x96, !PT ;  /* 0x0000000eee167c12 */ /* 0x000fc8000f8e96e3 */
[----:B------:R-:W-:Y:S02]  /*b9d0*/  LOP3.LUT R24, R22, 0xff, RZ, 0xc0, !PT ;  /* 0x000000ff16187812 */ /* 0x000fe400078ec0ff */
[----:B------:R-:W-:Y:S02]  /*b9e0*/  FSEL R25, R28, RZ, P5 ;  /* 0x000000ff1c197208 */ /* 0x000fe40002800000 */
[----:B------:R-:W-:Y:S02]  /*b9f0*/  ISETP.LE.U32.AND P5, PT, R24, UR7, PT ;  /* 0x0000000718007c0c */ /* 0x000fe4000bfa3070 */
[----:B------:R-:W-:Y:S02]  /*ba00*/  LOP3.LUT R24, R22, 0xffff, RZ, 0xc0, !PT ;  /* 0x0000ffff16187812 */ /* 0x000fe400078ec0ff */
[----:B------:R-:W-:Y:S01]  /*ba10*/  FSEL R221, R29, RZ, P6 ;  /* 0x000000ff1ddd7208 */ /* 0x000fe20003000000 */
[--C-:B------:R-:W-:Y:S01]  /*ba20*/  FFMA.FTZ R26, R6, UR31, -R209.reuse ;  /* 0x0000001f061a7c23 */ /* 0x100fe200080108d1 */
[----:B------:R-:W-:Y:S01]  /*ba30*/  FFMA.FTZ R196, R14, UR31, -R209 ;  /* 0x0000001f0ec47c23 */ /* 0x000fe200080108d1 */
[----:B------:R-:W-:Y:S01]  /*ba40*/  SHF.R.U32.HI R24, RZ, 0x8, R24 ;  /* 0x00000008ff187819 */ /* 0x000fe20000011618 */
[----:B------:R-:W-:Y:S01]  /*ba50*/  FADD.FTZ R25, R0, -R25 ;  /* 0x8000001900197221 */ /* 0x000fe20000010000 */
[----:B------:R-:W-:-:S02]  /*ba60*/  FADD.FTZ R221, R2, -R221 ;  /* 0x800000dd02dd7221 */ /* 0x000fc40000010000 */
[----:B------:R-:W-:Y:S01]  /*ba70*/  LOP3.LUT R24, R24, 0xffff, RZ, 0xc0, !PT ;  /* 0x0000ffff18187812 */ /* 0x000fe200078ec0ff */
[----:B------:R-:W-:Y:S01]  /*ba80*/  MUFU.EX2 R26, R26 ;  /* 0x0000001a001a7308 */ /* 0x000fe20000000800 */
[----:B------:R-:W-:Y:S01]  /*ba90*/  FMUL.FTZ R25, R25, UR31 ;  /* 0x0000001f19197c20 */ /* 0x000fe20008410000 */
[----:B------:R-:W-:Y:S02]  /*baa0*/  FMUL.FTZ R221, R221, UR31 ;  /* 0x0000001fdddd7c20 */ /* 0x000fe40008410000 */
[----:B------:R-:W1:Y:S01]  /*bab0*/  MUFU.EX2 R196, R196 ;  /* 0x000000c400c47308 */ /* 0x000e620000000800 */
[----:B------:R-:W-:Y:S02]  /*bac0*/  LOP3.LUT R216, R212, UR12, R239, 0x96, !PT ;  /* 0x0000000cd4d87c12 */ /* 0x000fe4000f8e96ef */
[----:B------:R-:W-:Y:S01]  /*bad0*/  ISETP.LE.U32.AND P6, PT, R24, UR7, PT ;  /* 0x0000000718007c0c */ /* 0x000fe2000bfc3070 */
[----:B------:R2:W3:Y:S01]  /*bae0*/  MUFU.EX2 R212, R25 ;  /* 0x0000001900d47308 */ /* 0x0004e20000000800 */
[----:B------:R-:W-:Y:S01]  /*baf0*/  PRMT R24, R22, 0x7632, R24 ;  /* 0x0000763216187816 */ /* 0x000fe20000000018 */
[--C-:B------:R-:W-:Y:S01]  /*bb00*/  FFMA.FTZ R213, R4, UR31, -R187.reuse ;  /* 0x0000001f04d57c23 */ /* 0x100fe200080108bb */
[--C-:B------:R-:W-:Y:S01]  /*bb10*/  FFMA.FTZ R210, R5, UR31, -R187.reuse ;  /* 0x0000001f05d27c23 */ /* 0x100fe200080108bb */
[----:B------:R-:W4:Y:S01]  /*bb20*/  MUFU.EX2 R221, R221 ;  /* 0x000000dd00dd7308 */ /* 0x000f220000000800 */
[----:B------:R-:W-:Y:S01]  /*bb30*/  LOP3.LUT R24, R24, 0xff, RZ, 0xc0, !PT ;  /* 0x000000ff18187812 */ /* 0x000fe200078ec0ff */
[--C-:B------:R-:W-:Y:S01]  /*bb40*/  FFMA.FTZ R195, R195, UR31, -R187.reuse ;  /* 0x0000001fc3c37c23 */ /* 0x100fe200080108bb */
[--C-:B------:R-:W-:Y:S01]  /*bb50*/  FFMA.FTZ R189, R189, UR31, -R187.reuse ;  /* 0x0000001fbdbd7c23 */ /* 0x100fe200080108bb */
[--C-:B------:R-:W-:Y:S01]  /*bb60*/  FFMA.FTZ R208, R208, UR31, -R187.reuse ;  /* 0x0000001fd0d07c23 */ /* 0x100fe200080108bb */
[----:B------:R-:W-:Y:S01]  /*bb70*/  ISETP.LE.U32.AND P4, PT, R24, UR7, PT ;  /* 0x0000000718007c0c */ /* 0x000fe2000bf83070 */
[--C-:B------:R-:W-:Y:S01]  /*bb80*/  FFMA.FTZ R24, R12, UR31, -R187.reuse ;  /* 0x0000001f0c187c23 */ /* 0x100fe200080108bb */
[--C-:B------:R-:W-:Y:S01]  /*bb90*/  FFMA.FTZ R199, R199, UR31, -R187.reuse ;  /* 0x0000001fc7c77c23 */ /* 0x100fe200080108bb */
[----:B------:R-:W-:Y:S01]  /*bba0*/  MUFU.EX2 R213, R213 ;  /* 0x000000d500d57308 */ /* 0x000fe20000000800 */
[----:B--2---:R-:W-:Y:S01]  /*bbb0*/  FFMA.FTZ R25, R7, UR31, -R187 ;  /* 0x0000001f07197c23 */ /* 0x004fe200080108bb */
[----:B-1----:R-:W-:-:S02]  /*bbc0*/  F2FP.BF16.F32.PACK_AB R187, R196, R26 ;  /* 0x0000001ac4bb723e */ /* 0x002fc400000010ff */
[----:B------:R-:W1:Y:S01]  /*bbd0*/  MUFU.EX2 R210, R210 ;  /* 0x000000d200d27308 */ /* 0x000e620000000800 */
[--C-:B------:R-:W-:Y:S01]  /*bbe0*/  FFMA.FTZ R192, R194, UR31, -R209.reuse ;  /* 0x0000001fc2c07c23 */ /* 0x100fe200080108d1 */
[----:B------:R-:W-:Y:S01]  /*bbf0*/  FFMA.FTZ R231, R193, UR31, -R209 ;  /* 0x0000001fc1e77c23 */ /* 0x000fe200080108d1 */
[----:B------:R-:W-:Y:S02]  /*bc00*/  IMAD.MOV.U32 R194, RZ, RZ, R226 ;  /* 0x000000ffffc27224 */ /* 0x000fe400078e00e2 */
[--C-:B---3--:R-:W-:Y:S01]  /*bc10*/  FFMA.FTZ R193, R224, R212, R186.reuse ;  /* 0x000000d4e0c17223 */ /* 0x108fe200000100ba */
[----:B------:R-:W-:Y:S01]  /*bc20*/  @!P5 HFMA2.BF16_V2 R177, -RZ.H0_H0, RZ.H0_H0, -R187.H0_H0 ;  /* 0x200000ffffb1d231 */ /* 0x000fe200003409bb */
[----:B------:R-:W-:Y:S01]  /*bc30*/  PRMT R186, R187, 0x7632, R186 ;  /* 0x00007632bbba7816 */ /* 0x000fe200000000ba */
[----:B----4-:R-:W-:Y:S01]  /*bc40*/  FFMA.FTZ R185, R233, R221, R185 ;  /* 0x000000dde9b97223 */ /* 0x010fe200000100b9 */
[----:B------:R-:W-:Y:S01]  /*bc50*/  LOP3.LUT R194, R194, 0xff, RZ, 0xc0, !PT ;  /* 0x000000ffc2c27812 */ /* 0x000fe200078ec0ff */
[--C-:B------:R-:W-:Y:S01]  /*bc60*/  FFMA.FTZ R217, R174, UR31, -R209.reuse ;  /* 0x0000001faed97c23 */ /* 0x100fe200080108d1 */
[----:B------:R-:W-:Y:S01]  /*bc70*/  PRMT R224, R187, 0x5410, R186 ;  /* 0x00005410bbe07816 */ /* 0x000fe200000000ba */
[----:B------:R-:W-:Y:S01]  /*bc80*/  FFMA.FTZ R215, R27, UR31, -R209 ;  /* 0x0000001f1bd77c23 */ /* 0x000fe200080108d1 */
[----:B------:R-:W-:Y:S01]  /*bc90*/  @!P5 PRMT R187, R177, 0x5410, RZ ;  /* 0x00005410b1bbd816 */ /* 0x000fe200000000ff */
[----:B------:R-:W-:Y:S01]  /*bca0*/  FADD.FTZ R177, R178, R185 ;  /* 0x000000b9b2b17221 */ /* 0x000fe20000010000 */
[----:B------:R-:W-:-:S02]  /*bcb0*/  @!P6 HFMA2.BF16_V2 R27, -RZ.H0_H0, RZ.H0_H0, -R186.H0_H0 ;  /* 0x200000ffff1be231 */ /* 0x000fc400003409ba */
[----:B------:R-:W-:Y:S01]  /*bcc0*/  FADD.FTZ R178, R184, R193 ;  /* 0x000000c1b8b27221 */ /* 0x000fe20000010000 */
[----:B------:R-:W-:Y:S01]  /*bcd0*/  ISETP.LE.U32.AND P5, PT, R194, UR7, PT ;  /* 0x00000007c2007c0c */ /* 0x000fe2000bfa3070 */
[----:B------:R2:W-:Y:S01]  /*bce0*/  MUFU.EX2 R193, R215 ;  /* 0x000000d700c17308 */ /* 0x0005e20000000800 */
[----:B-1----:R-:W-:Y:S02]  /*bcf0*/  F2FP.BF16.F32.PACK_AB R185, R210, R213 ;  /* 0x000000d5d2b9723e */ /* 0x002fe400000010ff */
[----:B------:R-:W-:Y:S01]  /*bd00*/  SHF.R.U32.HI R184, RZ, 0x18, R22 ;  /* 0x00000018ffb87819 */ /* 0x000fe20000011616 */
[----:B------:R-:W1:Y:S01]  /*bd10*/  MUFU.EX2 R194, R217 ;  /* 0x000000d900c27308 */ /* 0x000e620000000800 */
[----:B------:R-:W-:Y:S01]  /*bd20*/  @!P6 PRMT R186, R27, 0x5410, RZ ;  /* 0x000054101bbae816 */ /* 0x000fe200000000ff */
[----:B------:R-:W-:Y:S01]  /*bd30*/  @!P4 HFMA2.BF16_V2 R176, -RZ.H0_H0, RZ.H0_H0, -R185.H0_H0 ;  /* 0x200000ffffb0c231 */ /* 0x000fe200003409b9 */
[----:B------:R-:W-:Y:S02]  /*bd40*/  ISETP.LE.U32.AND P6, PT, R184, UR7, PT ;  /* 0x00000007b8007c0c */ /* 0x000fe4000bfc3070 */
[----:B------:R-:W-:-:S02]  /*bd50*/  PRMT R184, R185, 0x7632, R184 ;  /* 0x00007632b9b87816 */ /* 0x000fc400000000b8 */
[----:B--2---:R-:W-:Y:S02]  /*bd60*/  PRMT R215, R226, 0x7771, RZ ;  /* 0x00007771e2d77816 */ /* 0x004fe400000000ff */
[----:B------:R-:W-:Y:S02]  /*bd70*/  PRMT R27, R185, 0x5410, R184 ;  /* 0x00005410b91b7816 */ /* 0x000fe400000000b8 */
[----:B------:R-:W-:Y:S02]  /*bd80*/  @!P4 PRMT R185, R176, 0x5410, RZ ;  /* 0x00005410b0b9c816 */ /* 0x000fe400000000ff */
[----:B------:R-:W-:Y:S01]  /*bd90*/  ISETP.GT.U32.AND P4, PT, R215, UR7, PT ;  /* 0x00000007d7007c0c */ /* 0x000fe2000bf84070 */
[----:B------:R-:W-:Y:S01]  /*bda0*/  FADD.FTZ R177, R179, R177 ;  /* 0x000000b1b3b17221 */ /* 0x000fe20000010000 */
[----:B-1----:R-:W-:Y:S01]  /*bdb0*/  F2FP.BF16.F32.PACK_AB R179, R193, R194 ;  /* 0x000000c2c1b3723e */ /* 0x002fe200000010ff */
[----:B------:R-:W-:Y:S01]  /*bdc0*/  FADD.FTZ R176, R191, R178 ;  /* 0x000000b2bfb07221 */ /* 0x000fe20000010000 */
[----:B------:R-:W-:-:S02]  /*bdd0*/  FFMA.FTZ R211, R211, UR31, -R209 ;  /* 0x0000001fd3d37c23 */ /* 0x000fc400080108d1 */
[----:B------:R-:W-:Y:S01]  /*bde0*/  PRMT R178, R179, 0x7632, R178 ;  /* 0x00007632b3b27816 */ /* 0x000fe200000000b2 */
[----:B------:R-:W-:Y:S01]  /*bdf0*/  FFMA.FTZ R209, R23, UR31, -R209 ;  /* 0x0000001f17d17c23 */ /* 0x000fe200080108d1 */
[----:B------:R-:W-:-:S04]  /*be00*/  IMAD.WIDE.U32 R216, R216, -0x2daee0ad, RZ ;  /* 0xd2511f53d8d87825 */ /* 0x000fc800078e00ff */
[----:B------:R-:W-:Y:S02]  /*be10*/  @!P6 HFMA2.BF16_V2 R23, -RZ.H0_H0, RZ.H0_H0, -R184.H0_H0 ;  /* 0x200000ffff17e231 */ /* 0x000fe400003409b8 */
[----:B------:R-:W-:Y:S01]  /*be20*/  @P4 HFMA2.BF16_V2 R174, -RZ.H0_H0, RZ.H0_H0, -R178.H0_H0 ;  /* 0x200000ffffae4231 */ /* 0x000fe200003409b2 */
[----:B------:R-:W-:Y:S02]  /*be30*/  LOP3.LUT R215, R236, UR4, R217, 0x96, !PT ;  /* 0x00000004ecd77c12 */ /* 0x000fe4000f8e96d9 */
[----:B------:R-:W-:Y:S02]  /*be40*/  @!P6 PRMT R184, R23, 0x5410, RZ ;  /* 0x0000541017b8e816 */ /* 0x000fe400000000ff */
[----:B------:R-:W-:Y:S02]  /*be50*/  PRMT R23, R179, 0x5410, R178 ;  /* 0x00005410b3177816 */ /* 0x000fe400000000b2 */
[----:B------:R-:W-:Y:S02]  /*be60*/  @P4 PRMT R178, R174, 0x5410, RZ ;  /* 0x00005410aeb24816 */ /* 0x000fe400000000ff */
[----:B------:R-:W-:Y:S01]  /*be70*/  LOP3.LUT R174, R215, 0xff, RZ, 0xc0, !PT ;  /* 0x000000ffd7ae7812 */ /* 0x000fe200078ec0ff */
[----:B------:R-:W-:-:S03]  /*be80*/  @!P5 HFMA2.BF16_V2 R175, -RZ.H0_H0, RZ.H0_H0, -R179.H0_H0 ;  /* 0x200000ffffafd231 */ /* 0x000fc600003409b3 */
[----:B------:R-:W-:Y:S02]  /*be90*/  ISETP.LE.U32.AND P4, PT, R174, UR7, PT ;  /* 0x00000007ae007c0c */ /* 0x000fe4000bf83070 */
[----:B------:R-:W-:Y:S01]  /*bea0*/  LOP3.LUT R174, R215, 0xffff, RZ, 0xc0, !PT ;  /* 0x0000ffffd7ae7812 */ /* 0x000fe200078ec0ff */
[----:B------:R-:W-:Y:S01]  /*beb0*/  MUFU.EX2 R192, R192 ;  /* 0x000000c000c07308 */ /* 0x000fe20000000800 */
[----:B------:R-:W-:-:S03]  /*bec0*/  @!P5 PRMT R179, R175, 0x5410, RZ ;  /* 0x00005410afb3d816 */ /* 0x000fc600000000ff */
[----:B------:R-:W1:Y:S01]  /*bed0*/  MUFU.EX2 R191, R231 ;  /* 0x000000e700bf7308 */ /* 0x000e620000000800 */
[----:B------:R-:W-:Y:S02]  /*bee0*/  SHF.R.U32.HI R174, RZ, 0x8, R174 ;  /* 0x00000008ffae7819 */ /* 0x000fe400000116ae */
[----:B------:R-:W-:Y:S02]  /*bef0*/  PRMT R175, R215, 0x7632, R175 ;  /* 0x00007632d7af7816 */ /* 0x000fe400000000af */
[----:B------:R-:W-:Y:S02]  /*bf00*/  LOP3.LUT R174, R174, 0xffff, RZ, 0xc0, !PT ;  /* 0x0000ffffaeae7812 */ /* 0x000fe400078ec0ff */
[----:B------:R-:W-:Y:S02]  /*bf10*/  LOP3.LUT R175, R175, 0xff, RZ, 0xc0, !PT ;  /* 0x000000ffafaf7812 */ /* 0x000fe400078ec0ff */
[----:B------:R-:W-:Y:S02]  /*bf20*/  ISETP.LE.U32.AND P5, PT, R174, UR7, PT ;  /* 0x00000007ae007c0c */ /* 0x000fe4000bfa3070 */
[----:B------:R-:W-:Y:S01]  /*bf30*/  ISETP.LE.U32.AND P6, PT, R175, UR7, PT ;  /* 0x00000007af007c0c */ /* 0x000fe2000bfc3070 */
[----:B------:R-:W-:Y:S01]  /*bf40*/  FADD.FTZ R175, R214, R177 ;  /* 0x000000b1d6af7221 */ /* 0x000fe20000010000 */
[----:B-1----:R-:W-:Y:S01]  /*bf50*/  F2FP.BF16.F32.PACK_AB R177, R191, R192 ;  /* 0x000000c0bfb1723e */ /* 0x002fe200000010ff */
[----:B------:R-:W-:-:S03]  /*bf60*/  FADD.FTZ R174, R222, R176 ;  /* 0x000000b0deae7221 */ /* 0x000fc60000010000 */
[C---:B------:R-:W-:Y:S01]  /*bf70*/  PRMT R176, R177.reuse, 0x7632, R176 ;  /* 0x00007632b1b07816 */ /* 0x040fe200000000b0 */
[----:B------:R-:W-:Y:S01]  /*bf80*/  IMAD.MOV.U32 R214, RZ, RZ, R216 ;  /* 0x000000ffffd67224 */ /* 0x000fe200078e00d8 */
[----:B------:R-:W-:Y:S03]  /*bf90*/  MUFU.EX2 R195, R195 ;  /* 0x000000c300c37308 */ /* 0x000fe60000000800 */
[----:B------:R-:W-:Y:S01]  /*bfa0*/  @!P5 HFMA2.BF16_V2 R4, -RZ.H0_H0, RZ.H0_H0, -R176.H0_H0 ;  /* 0x200000ffff04d231 */ /* 0x000fe200003409b0 */
[----:B------:R-:W1:Y:S01]  /*bfb0*/  MUFU.EX2 R189, R189 ;  /* 0x000000bd00bd7308 */ /* 0x000e620000000800 */
[----:B------:R-:W-:Y:S02]  /*bfc0*/  LOP3.LUT R217, R214, 0xff, RZ, 0xc0, !PT ;  /* 0x000000ffd6d97812 */ /* 0x000fe400078ec0ff */
[----:B------:R-:W-:Y:S02]  /*bfd0*/  PRMT R214, R177, 0x5410, R176 ;  /* 0x00005410b1d67816 */ /* 0x000fe400000000b0 */
[----:B------:R-:W-:Y:S01]  /*bfe0*/  @!P5 PRMT R176, R4, 0x5410, RZ ;  /* 0x0000541004b0d816 */ /* 0x000fe200000000ff */
[----:B------:R-:W-:Y:S01]  /*bff0*/  FADD.FTZ R4, R190, R174 ;  /* 0x000000aebe047221 */ /* 0x000fe20000010000 */
[----:B------:R-:W-:Y:S01]  /*c000*/  @!P4 HFMA2.BF16_V2 R15, -RZ.H0_H0, RZ.H0_H0, -R177.H0_H0 ;  /* 0x200000ffff0fc231 */ /* 0x000fe200003409b1 */
[----:B------:R-:W-:Y:S01]  /*c010*/  SHF.R.U32.HI R174, RZ, 0x18, R215 ;  /* 0x00000018ffae7819 */ /* 0x000fe200000116d7 */
[----:B------:R-:W-:-:S03]  /*c020*/  FMUL.FTZ R134, R134, R212 ;  /* 0x000000d486867220 */ /* 0x000fc60000410000 */
[----:B------:R-:W-:Y:S02]  /*c030*/  ISETP.LE.U32.AND P5, PT, R174, UR7, PT ;  /* 0x00000007ae007c0c */ /* 0x000fe4000bfa3070 */
[----:B------:R-:W-:Y:S01]  /*c040*/  @!P4 PRMT R177, R15, 0x5410, RZ ;  /* 0x000054100fb1c816 */ /* 0x000fe200000000ff */
[----:B------:R-:W-:Y:S01]  /*c050*/  FADD.FTZ R15, R188, R175 ;  /* 0x000000afbc0f7221 */ /* 0x000fe20000010000 */
        /* <DEDUP_REMOVED lines=63> */
[----:B------:R2:W-:Y:S01]  /*c450*/  MUFU.EX2 R190, R211 ;  /* 0x000000d300be7308 */ /* 0x0005e20000000800 */
[----:B-1----:R-:W-:-:S03]  /*c460*/  F2FP.BF16.F32.PACK_AB R212, R189, R195 ;  /* 0x000000c3bdd4723e */ /* 0x002fc600000010ff */
[----:B------:R-:W1:Y:S01]  /*c470*/  MUFU.EX2 R175, R209 ;  /* 0x000000d100af7308 */ /* 0x000e620000000800 */
[----:B------:R-:W-:Y:S01]  /*c480*/  ISETP.LE.U32.AND P4, PT, R217, UR7, PT ;  /* 0x00000007d9007c0c */ /* 0x000fe2000bf83070 */
[----:B------:R-:W-:Y:S01]  /*c490*/  @!P6 HFMA2.BF16_V2 R14, -RZ.H0_H0, RZ.H0_H0, -R212.H0_H0 ;  /* 0x200000ffff0ee231 */ /* 0x000fe200003409d4 */
[----:B------:R-:W-:Y:S02]  /*c4a0*/  PRMT R174, R216, 0x7771, RZ ;  /* 0x00007771d8ae7816 */ /* 0x000fe400000000ff */
[----:B--2---:R-:W-:-:S05]  /*c4b0*/  PRMT R211, R212, 0x7632, R211 ;  /* 0x00007632d4d37816 */ /* 0x004fca00000000d3 */
[----:B------:R-:W-:Y:S01]  /*c4c0*/  @!P5 HFMA2.BF16_V2 R13, -RZ.H0_H0, RZ.H0_H0, -R211.H0_H0 ;  /* 0x200000ffff0dd231 */ /* 0x000fe200003409d3 */
[----:B------:R-:W-:Y:S02]  /*c4d0*/  PRMT R222, R212, 0x5410, R211 ;  /* 0x00005410d4de7816 */ /* 0x000fe400000000d3 */
[----:B------:R-:W-:Y:S01]  /*c4e0*/  @!P6 PRMT R212, R14, 0x5410, RZ ;  /* 0x000054100ed4e816 */ /* 0x000fe200000000ff */
[----:B------:R2:W-:Y:S01]  /*c4f0*/  MUFU.EX2 R188, R208 ;  /* 0x000000d000bc7308 */ /* 0x0005e20000000800 */
[----:B------:R-:W-:Y:S02]  /*c500*/  ISETP.GT.U32.AND P6, PT, R174, UR7, PT ;  /* 0x00000007ae007c0c */ /* 0x000fe4000bfc4070 */
[----:B-1----:R-:W-:Y:S01]  /*c510*/  F2FP.BF16.F32.PACK_AB R209, R175, R190 ;  /* 0x000000beafd1723e */ /* 0x002fe200000010ff */
[----:B------:R-:W1:Y:S01]  /*c520*/  MUFU.EX2 R174, R199 ;  /* 0x000000c700ae7308 */ /* 0x000e620000000800 */
[----:B------:R-:W-:Y:S02]  /*c530*/  @!P5 PRMT R211, R13, 0x5410, RZ ;  /* 0x000054100dd3d816 */ /* 0x000fe400000000ff */
[----:B------:R-:W-:Y:S01]  /*c540*/  PRMT R13, R216, 0x7772, RZ ;  /* 0x00007772d80d7816 */ /* 0x000fe200000000ff */
[----:B------:R-:W-:-:S02]  /*c550*/  @!P4 HFMA2.BF16_V2 R12, -RZ.H0_H0, RZ.H0_H0, -R209.H0_H0 ;  /* 0x200000ffff0cc231 */ /* 0x000fc400003409d1 */
[-C--:B------:R-:W-:Y:S01]  /*c560*/  FMUL.FTZ R132, R132, R221.reuse ;  /* 0x000000dd84847220 */ /* 0x080fe20000410000 */
[----:B------:R-:W-:Y:S02]  /*c570*/  ISETP.GT.U32.AND P5, PT, R13, UR7, PT ;  /* 0x000000070d007c0c */ /* 0x000fe4000bfa4070 */
[----:B--2---:R-:W-:Y:S01]  /*c580*/  PRMT R208, R209, 0x7632, R208 ;  /* 0x00007632d1d07816 */ /* 0x004fe200000000d0 */
        /* <DEDUP_REMOVED lines=64> */
[----:B------:R-:W-:-:S02]  /*c990*/  PRMT R221, R209, 0x5410, R208 ;  /* 0x00005410d1dd7816 */ /* 0x000fc400000000d0 */
[----:B------:R-:W-:Y:S02]  /*c9a0*/  @!P4 PRMT R209, R12, 0x5410, RZ ;  /* 0x000054100cd1c816 */ /* 0x000fe400000000ff */
[----:B------:R-:W-:Y:S01]  /*c9b0*/  ISETP.GT.U32.AND P4, PT, R13, UR7, PT ;  /* 0x000000070d007c0c */ /* 0x000fe2000bf84070 */
[----:B------:R-:W-:Y:S01]  /*c9c0*/  @P6 HFMA2.BF16_V2 R7, -RZ.H0_H0, RZ.H0_H0, -R208.H0_H0 ;  /* 0x200000ffff076231 */ /* 0x000fe200003409d0 */
[----:B-1----:R-:W-:Y:S01]  /*c9d0*/  F2FP.BF16.F32.PACK_AB R199, R174, R188 ;  /* 0x000000bcaec7723e */ /* 0x002fe200000010ff */
[----:B------:R-:W-:-:S03]  /*c9e0*/  FADD.FTZ R15, R198, R15 ;  /* 0x0000000fc60f7221 */ /* 0x000fc60000010000 */
[----:B------:R-:W-:Y:S01]  /*c9f0*/  @P6 PRMT R208, R7, 0x5410, RZ ;  /* 0x0000541007d06816 */ /* 0x000fe200000000ff */
[----:B------:R-:W-:Y:S01]  /*ca00*/  FADD.FTZ R7, R220, R4 ;  /* 0x00000004dc077221 */ /* 0x000fe20000010000 */
[----:B------:R-:W-:Y:S01]  /*ca10*/  PRMT R198, R199, 0x7632, R198 ;  /* 0x00007632c7c67816 */ /* 0x000fe200000000c6 */
[----:B------:R-:W-:Y:S02]  /*ca20*/  FADD.FTZ R227, R225, R15 ;  /* 0x0000000fe1e37221 */ /* 0x000fe40000010000 */
[----:B------:R-:W-:Y:S01]  /*ca30*/  FADD.FTZ R225, R229, R7 ;  /* 0x00000007e5e17221 */ /* 0x000fe20000010000 */
[----:B------:R-:W-:Y:S01]  /*ca40*/  PRMT R7, R226, 0x7772, RZ ;  /* 0x00007772e2077816 */ /* 0x000fe200000000ff */
[----:B------:R-:W-:Y:S01]  /*ca50*/  @P4 HFMA2.BF16_V2 R5, -RZ.H0_H0, RZ.H0_H0, -R198.H0_H0 ;  /* 0x200000ffff054231 */ /* 0x000fe200003409c6 */
[----:B------:R-:W-:Y:S01]  /*ca60*/  PRMT R220, R199, 0x5410, R198 ;  /* 0x00005410c7dc7816 */ /* 0x000fe200000000c6 */
[----:B------:R-:W-:Y:S01]  /*ca70*/  @P5 HFMA2.BF16_V2 R6, -RZ.H0_H0, RZ.H0_H0, -R199.H0_H0 ;  /* 0x200000ffff065231 */ /* 0x000fe200003409c7 */
[----:B------:R-:W-:-:S02]  /*ca80*/  ISETP.GT.U32.AND P6, PT, R7, UR7, PT ;  /* 0x0000000707007c0c */ /* 0x000fc4000bfc4070 */
[----:B------:R-:W-:Y:S02]  /*ca90*/  @P4 PRMT R198, R5, 0x5410, RZ ;  /* 0x0000541005c64816 */ /* 0x000fe400000000ff */
[----:B------:R-:W-:Y:S02]  /*caa0*/  PRMT R7, R226, 0x7773, RZ ;  /* 0x00007773e2077816 */ /* 0x000fe400000000ff */
[C---:B------:R-:W-:Y:S02]  /*cab0*/  PRMT R12, R234.reuse, 0x7773, RZ ;  /* 0x00007773ea0c7816 */ /* 0x040fe400000000ff */
[----:B------:R-:W-:Y:S02]  /*cac0*/  PRMT R5, R234, 0x7772, RZ ;  /* 0x00007772ea057816 */ /* 0x000fe400000000ff */
[----:B------:R-:W-:Y:S02]  /*cad0*/  @P5 PRMT R199, R6, 0x5410, RZ ;  /* 0x0000541006c75816 */ /* 0x000fe400000000ff */
[----:B------:R-:W-:-:S02]  /*cae0*/  ISETP.GT.U32.AND P5, PT, R7, UR7, PT ;  /* 0x0000000707007c0c */ /* 0x000fc4000bfa4070 */
[----:B------:R-:W-:Y:S02]  /*caf0*/  PRMT R5, R5, 0x5410, R12 ;  /* 0x0000541005057816 */ /* 0x000fe4000000000c */
[C---:B------:R-:W-:Y:S02]  /*cb00*/  PRMT R7, R230.reuse, 0x7773, RZ ;  /* 0x00007773e6077816 */ /* 0x040fe400000000ff */
[----:B------:R-:W-:Y:S02]  /*cb10*/  PRMT R229, R230, 0x7772, RZ ;  /* 0x00007772e6e57816 */ /* 0x000fe400000000ff */
[----:B------:R-:W-:Y:S02]  /*cb20*/  LOP3.LUT R12, R223, 0xffff, RZ, 0xc0, !PT ;  /* 0x0000ffffdf0c7812 */ /* 0x000fe400078ec0ff */
[----:B------:R-:W-:Y:S02]  /*cb30*/  PRMT R229, R229, 0x5410, R7 ;  /* 0x00005410e5e57816 */ /* 0x000fe40000000007 */
[----:B------:R-:W-:-:S02]  /*cb40*/  SHF.R.U32.HI R12, RZ, 0x8, R12 ;  /* 0x00000008ff0c7819 */ /* 0x000fc4000001160c */
[----:B------:R-:W-:-:S04]  /*cb50*/  LOP3.LUT R7, R223, 0xff, RZ, 0xc0, !PT ;  /* 0x000000ffdf077812 */ /* 0x000fc800078ec0ff */
[----:B------:R-:W-:Y:S02]  /*cb60*/  PRMT R12, R7, 0x5410, R12 ;  /* 0x00005410070c7816 */ /* 0x000fe4000000000c */
[----:B------:R-:W-:Y:S02]  /*cb70*/  PRMT R7, R223, 0x7632, R7 ;  /* 0x00007632df077816 */ /* 0x000fe40000000007 */
[----:B------:R-:W-:Y:S02]  /*cb80*/  SHF.R.U32.HI R223, RZ, 0x18, R223 ;  /* 0x00000018ffdf7819 */ /* 0x000fe400000116df */
[----:B------:R-:W-:-:S04]  /*cb90*/  LOP3.LUT R7, R7, 0xff, RZ, 0xc0, !PT ;  /* 0x000000ff07077812 */ /* 0x000fc800078ec0ff */
[----:B------:R-:W-:Y:S02]  /*cba0*/  PRMT R7, R7, 0x5410, R223 ;  /* 0x0000541007077816 */ /* 0x000fe400000000df */
[----:B------:R-:W1:Y:S01]  /*cbb0*/  LDC R223, c[0x0][0x4f8] ;  /* 0x00013e00ffdf7b82 */ /* 0x000e620000000800 */
[----:B------:R-:W-:Y:S01]  /*cbc0*/  IMAD.MOV.U32 R4, RZ, RZ, R234 ;  /* 0x000000ffff047224 */ /* 0x000fe200078e00ea */
[----:B------:R-:W-:-:S04]  /*cbd0*/  PRMT R6, R234, 0x7771, RZ ;  /* 0x00007771ea067816 */ /* 0x000fc800000000ff */
[----:B------:R-:W-:-:S04]  /*cbe0*/  LOP3.LUT R4, R4, 0xff, RZ, 0xc0, !PT ;  /* 0x000000ff04047812 */ /* 0x000fc800078ec0ff */
[----:B------:R-:W-:Y:S02]  /*cbf0*/  PRMT R6, R4, 0x5410, R6 ;  /* 0x0000541004067816 */ /* 0x000fe40000000006 */
[----:B-1----:R-:W-:-:S05]  /*cc00*/  LOP3.LUT R223, R223, 0xff, RZ, 0xc0, !PT ;  /* 0x000000ffdfdf7812 */ /* 0x002fca00078ec0ff */
[----:B------:R-:W-:-:S05]  /*cc10*/  IMAD R223, R223, 0x10000, R223 ;  /* 0x00010000dfdf7824 */ /* 0x000fca00078e02df */
[----:B------:R-:W-:-:S05]  /*cc20*/  HSET2.LE.AND R12, R12, R223, PT ;  /* 0x000000df0c0c7233 */ /* 0x000fca0003803000 */
[----:B------:R-:W-:Y:S02]  /*cc30*/  LOP3.LUT R4, R232, R12, RZ, 0xc0, !PT ;  /* 0x0000000ce8047212 */ /* 0x000fe400078ec0ff */
[----:B------:R-:W-:Y:S02]  /*cc40*/  LOP3.LUT R12, R5, 0xff00ff, RZ, 0xc0, !PT ;  /* 0x00ff00ff050c7812 */ /* 0x000fe400078ec0ff */
[----:B------:R-:W-:-:S05]  /*cc50*/  HSET2.LE.AND R5, R7, R223, PT ;  /* 0x000000df07057233 */ /* 0x000fca0003803000 */
[----:B------:R-:W-:Y:S02]  /*cc60*/  LOP3.LUT R5, R219, R5, RZ, 0xc0, !PT ;  /* 0x00000005db057212 */ /* 0x000fe400078ec0ff */
[----:B------:R-:W-:Y:S02]  /*cc70*/  LEA R219, R9, UR5, 0x1 ;  /* 0x0000000509db7c11 */ /* 0x000fe4000f8e08ff */
[----:B------:R-:W-:-:S03]  /*cc80*/  HSET2.LE.AND R7, R12, R223, PT ;  /* 0x000000df0c077233 */ /* 0x000fc60003803000 */
[----:B------:R-:W1:Y:S01]  /*cc90*/  LDSM.16.MT88.4 R12, [R219+0x18000] ;  /* 0x01800000db0c783b */ /* 0x000e620000004200 */
[----:B------:R-:W-:Y:S02]  /*cca0*/  HSET2.LE.AND R6, R6, R223, PT ;  /* 0x000000df06067233 */ /* 0x000fe40003803000 */
[----:B------:R-:W-:Y:S02]  /*ccb0*/  LOP3.LUT P4, RZ, R203, 0x2, RZ, 0xc0, !PT ;  /* 0x00000002cbff7812 */ /* 0x000fe4000788c0ff */
[----:B------:R-:W-:Y:S02]  /*ccc0*/  LOP3.LUT R7, R197, R7, RZ, 0xc0, !PT ;  /* 0x00000007c5077212 */ /* 0x000fe400078ec0ff */
[----:B------:R-:W-:Y:S02]  /*ccd0*/  SEL R207, R207, 0xffffffe0, !P4 ;  /* 0xffffffe0cfcf7807 */ /* 0x000fe40006000000 */
[----:B------:R-:W-:Y:S02]  /*cce0*/  LOP3.LUT R6, R218, R6, RZ, 0xc0, !PT ;  /* 0x00000006da067212 */ /* 0x000fe400078ec0ff */
[----:B------:R-:W-:Y:S01]  /*ccf0*/  LOP3.LUT P4, R197, R203, 0x4, RZ, 0xc0, !PT ;  /* 0x00000004cbc57812 */ /* 0x000fe2000788c0ff */
[----:B------:R-:W-:-:S02]  /*cd00*/  IMAD.IADD R218, R207, 0x1, R219 ;  /* 0x00000001cfda7824 */ /* 0x000fc400078e02db */
[C---:B------:R-:W-:Y:S02]  /*cd10*/  VIADD R217, R219.reuse, 0x18040 ;  /* 0x00018040dbd97836 */ /* 0x040fe40000000000 */
[----:B-1----:R-:W-:Y:S01]  /*cd20*/  HMMA.16816.F32.BF16 R132, R4, R12, R132 ;  /* 0x0000000c0484723c */ /* 0x002fe20000041884 */
[----:B------:R-:W-:-:S07]  /*cd30*/  VIADD R12, R219, 0x18000 ;  /* 0x00018000db0c7836 */ /* 0x000fce0000000000 */
[----:B------:R-:W-:Y:S01]  /*cd40*/  @P4 VIADD R217, R12, 0xffffffc0 ;  /* 0xffffffc00cd94836 */ /* 0x000fe20000000000 */
[----:B------:R-:W-:Y:S01]  /*cd50*/  HMMA.16816.F32.BF16 R136, R4, R14, R136 ;  /* 0x0000000e0488723c */ /* 0x000fe20000041888 */
[----:B------:R-:W1:Y:S02]  /*cd60*/  LDSM.16.MT88.4 R12, [R218+0x18000] ;  /* 0x01800000da0c783b */ /* 0x000e640000004200 */
[----:B------:R-:W-:-:S05]  /*cd70*/  IMAD.IADD R207, R207, 0x1, R217 ;  /* 0x00000001cfcf7824 */ /* 0x000fca00078e02d9 */
        /* <DEDUP_REMOVED lines=42> */
[----:B------:R-:W-:Y:S01]  /*d020*/  IMAD.MOV.U32 R231, RZ, RZ, R230 ;  /* 0x000000ffffe77224 */ /* 0x000fe200078e00e6 */
[----:B------:R-:W-:-:S04]  /*d030*/  PRMT R230, R230, 0x7771, RZ ;  /* 0x00007771e6e67816 */ /* 0x000fc800000000ff */
[----:B------:R-:W-:-:S04]  /*d040*/  LOP3.LUT R231, R231, 0xff, RZ, 0xc0, !PT ;  /* 0x000000ffe7e77812 */ /* 0x000fc800078ec0ff */
[----:B------:R-:W-:Y:S01]  /*d050*/  PRMT R230, R231, 0x5410, R230 ;  /* 0x00005410e7e67816 */ /* 0x000fe200000000e6 */
        /* <DEDUP_REMOVED lines=62> */
[----:B------:R-:W2:Y:S01]  /*d440*/  LDSM.16.MT88.4 R16, [R217+0x6800] ;  /* 0x00680000d910783b */ /* 0x000ea20000004200 */
[----:B------:R-:W-:Y:S06]  /*d450*/  MUFU.EX2 R228, R25 ;  /* 0x0000001900e47308 */ /* 0x000fec0000000800 */
[----:B-1----:R-:W-:Y:S01]  /*d460*/  HMMA.16816.F32.BF16 R124, R4, R12, R124 ;  /* 0x0000000c047c723c */ /* 0x002fe2000004187c */
[----:B------:R-:W-:-:S07]  /*d470*/  LOP3.LUT R12, R22, 0xffff, RZ, 0xc0, !PT ;  /* 0x0000ffff160c7812 */ /* 0x000fce00078ec0ff */
[----:B------:R-:W-:Y:S01]  /*d480*/  HMMA.16816.F32.BF16 R128, R4, R14, R128 ;  /* 0x0000000e0480723c */ /* 0x000fe20000041880 */
[----:B------:R-:W-:-:S07]  /*d490*/  SHF.R.U32.HI R12, RZ, 0x8, R12 ;  /* 0x00000008ff0c7819 */ /* 0x000fce000001160c */
[C---:B--2---:R-:W-:Y:S08]  /*d4a0*/  HMMA.16816.F32.BF16 R116, R4.reuse, R16, R116 ;  /* 0x000000100474723c */ /* 0x044ff00000041874 */
[----:B------:R-:W-:Y:S01]  /*d4b0*/  HMMA.16816.F32.BF16 R120, R4, R18, R120 ;  /* 0x000000120478723c */ /* 0x000fe20000041878 */
[----:B------:R-:W-:Y:S01]  /*d4c0*/  IMAD.MOV.U32 R4, RZ, RZ, R226 ;  /* 0x000000ffff047224 */ /* 0x000fe200078e00e2 */
[----:B------:R-:W-:Y:S01]  /*d4d0*/  PRMT R6, R226, 0x7771, RZ ;  /* 0x00007771e2067816 */ /* 0x000fe200000000ff */
[----:B------:R-:W-:Y:S01]  /*d4e0*/  FADD.FTZ R229, R20, R225 ;  /* 0x000000e114e57221 */ /* 0x000fe20000010000 */
[----:B------:R-:W-:Y:S01]  /*d4f0*/  PRMT R7, R226, 0x7773, RZ ;  /* 0x00007773e2077816 */ /* 0x000fe200000000ff */
[----:B------:R-:W1:Y:S01]  /*d500*/  LDSM.16.MT88.4 R16, [R217+0x1000] ;  /* 0x00100000d910783b */ /* 0x000e620000004200 */
[----:B------:R-:W-:-:S02]  /*d510*/  LOP3.LUT R4, R4, 0xff, RZ, 0xc0, !PT ;  /* 0x000000ff04047812 */ /* 0x000fc400078ec0ff */
[----:B------:R-:W-:Y:S02]  /*d520*/  PRMT R5, R226, 0x7772, RZ ;  /* 0x00007772e2057816 */ /* 0x000fe400000000ff */
[----:B------:R-:W2:Y:S01]  /*d530*/  MUFU.EX2 R226, R24 ;  /* 0x0000001800e27308 */ /* 0x000ea20000000800 */
[----:B------:R-:W-:Y:S02]  /*d540*/  PRMT R6, R4, 0x5410, R6 ;  /* 0x0000541004067816 */ /* 0x000fe40000000006 */
[----:B------:R-:W-:-:S04]  /*d550*/  LOP3.LUT R4, R22, 0xff, RZ, 0xc0, !PT ;  /* 0x000000ff16047812 */ /* 0x000fc800078ec0ff */
[----:B------:R-:W-:Y:S02]  /*d560*/  PRMT R4, R4, 0x5410, R12 ;  /* 0x0000541004047816 */ /* 0x000fe4000000000c */
[----:B------:R-:W-:-:S03]  /*d570*/  PRMT R7, R5, 0x5410, R7 ;  /* 0x0000541005077816 */ /* 0x000fc60000000007 */
[----:B------:R-:W-:Y:S02]  /*d580*/  HSET2.LE.AND R4, R4, R223, PT ;  /* 0x000000df04047233 */ /* 0x000fe40003803000 */
[----:B--2---:R-:W-:Y:S02]  /*d590*/  F2FP.BF16.F32.PACK_AB R225, R226, R228 ;  /* 0x000000e4e2e1723e */ /* 0x004fe400000010ff */
[----:B------:R-:W-:Y:S02]  /*d5a0*/  LOP3.LUT R7, R7, 0xff00ff, RZ, 0xc0, !PT ;  /* 0x00ff00ff07077812 */ /* 0x000fe400078ec0ff */
[----:B------:R-:W-:Y:S02]  /*d5b0*/  LOP3.LUT R4, R224, R4, RZ, 0xc0, !PT ;  /* 0x00000004e0047212 */ /* 0x000fe400078ec0ff */
[----:B------:R-:W-:Y:S02]  /*d5c0*/  PRMT R5, R22, 0x7632, R5 ;  /* 0x0000763216057816 */ /* 0x000fe40000000005 */
[----:B------:R-:W-:-:S02]  /*d5d0*/  PRMT R224, R225, 0x7632, R224 ;  /* 0x00007632e1e07816 */ /* 0x000fc400000000e0 */
[----:B------:R-:W-:Y:S02]  /*d5e0*/  SHF.R.U32.HI R22, RZ, 0x18, R22 ;  /* 0x00000018ff167819 */ /* 0x000fe40000011616 */
[----:B------:R-:W-:Y:S02]  /*d5f0*/  LOP3.LUT R5, R5, 0xff, RZ, 0xc0, !PT ;  /* 0x000000ff05057812 */ /* 0x000fe400078ec0ff */
[----:B------:R-:W-:Y:S02]  /*d600*/  HSET2.LE.AND R7, R7, R223, PT ;  /* 0x000000df07077233 */ /* 0x000fe40003803000 */
[----:B------:R-:W-:Y:S02]  /*d610*/  PRMT R12, R225, 0x5410, R224 ;  /* 0x00005410e10c7816 */ /* 0x000fe400000000e0 */
[----:B------:R-:W-:Y:S02]  /*d620*/  PRMT R5, R5, 0x5410, R22 ;  /* 0x0000541005057816 */ /* 0x000fe40000000016 */
[----:B------:R-:W-:-:S02]  /*d630*/  LOP3.LUT R7, R12, R7, RZ, 0xc0, !PT ;  /* 0x000000070c077212 */ /* 0x000fc400078ec0ff */
[----:B------:R-:W2:Y:S01]  /*d640*/  LDSM.16.MT88.4 R12, [R207+0x1000] ;  /* 0x00100000cf0c783b */ /* 0x000ea20000004200 */
[--C-:B------:R-:W-:Y:S01]  /*d650*/  HSET2.LE.AND R5, R5, R223.reuse, PT ;  /* 0x000000df05057233 */ /* 0x100fe20003803000 */
[----:B------:R-:W-:Y:S01]  /*d660*/  FADD.FTZ R227, R21, R227 ;  /* 0x000000e315e37221 */ /* 0x000fe20000010000 */
[----:B------:R-:W-:-:S03]  /*d670*/  HSET2.LE.AND R6, R6, R223, PT ;  /* 0x000000df06067233 */ /* 0x000fc60003803000 */
[----:B------:R-:W-:Y:S01]  /*d680*/  FADD.FTZ R227, R26, R227 ;  /* 0x000000e31ae37221 */ /* 0x000fe20000010000 */
[----:B------:R-:W-:Y:S02]  /*d690*/  LOP3.LUT R5, R27, R5, RZ, 0xc0, !PT ;  /* 0x000000051b057212 */ /* 0x000fe400078ec0ff */
[----:B------:R-:W-:Y:S01]  /*d6a0*/  LOP3.LUT R6, R23, R6, RZ, 0xc0, !PT ;  /* 0x0000000617067212 */ /* 0x000fe200078ec0ff */
[----:B------:R-:W3:Y:S04]  /*d6b0*/  LDSM.16.MT88.4 R24, [R219+0x19000] ;  /* 0x01900000db18783b */ /* 0x000ee80000004200 */
[----:B------:R-:W4:Y:S02]  /*d6c0*/  LDSM.16.MT88.4 R20, [R218+0x19000] ;  /* 0x01900000da14783b */ /* 0x000f240000004200 */
        /* <DEDUP_REMOVED lines=45> */
[----:B----4-:R-:W-:Y:S01]  /*d9a0*/  HMMA.16816.F32.BF16 R108, R4, R20, R108 ;  /* 0x00000014046c723c */ /* 0x010fe2000004186c */
[----:B------:R-:W-:-:S07]  /*d9b0*/  LOP3.LUT R21, R215, 0xffff, RZ, 0xc0, !PT ;  /* 0x0000ffffd7157812 */ /* 0x000fce00078ec0ff */
[----:B------:R-:W-:Y:S01]  /*d9c0*/  HMMA.16816.F32.BF16 R112, R4, R22, R112 ;  /* 0x000000160470723c */ /* 0x000fe20000041870 */
[----:B------:R-:W-:Y:S01]  /*d9d0*/  IMAD.MOV.U32 R4, RZ, RZ, R216 ;  /* 0x000000ffff047224 */ /* 0x000fe200078e00d8 */
[C---:B------:R-:W-:Y:S02]  /*d9e0*/  PRMT R6, R216.reuse, 0x7771, RZ ;  /* 0x00007771d8067816 */ /* 0x040fe400000000ff */
[C---:B------:R-:W-:Y:S02]  /*d9f0*/  PRMT R7, R216.reuse, 0x7773, RZ ;  /* 0x00007773d8077816 */ /* 0x040fe400000000ff */
[----:B------:R-:W-:Y:S02]  /*da00*/  PRMT R5, R216, 0x7772, RZ ;  /* 0x00007772d8057816 */ /* 0x000fe400000000ff */
[----:B------:R-:W-:Y:S02]  /*da10*/  LOP3.LUT R4, R4, 0xff, RZ, 0xc0, !PT ;  /* 0x000000ff04047812 */ /* 0x000fe400078ec0ff */
[----:B------:R-:W-:-:S02]  /*da20*/  PRMT R20, R215, 0x7632, R20 ;  /* 0x00007632d7147816 */ /* 0x000fc40000000014 */
[----:B------:R-:W-:Y:S02]  /*da30*/  PRMT R7, R5, 0x5410, R7 ;  /* 0x0000541005077816 */ /* 0x000fe40000000007 */
[----:B------:R-:W-:Y:S02]  /*da40*/  PRMT R6, R4, 0x5410, R6 ;  /* 0x0000541004067816 */ /* 0x000fe40000000006 */
[----:B------:R-:W-:Y:S02]  /*da50*/  LOP3.LUT R4, R215, 0xff, RZ, 0xc0, !PT ;  /* 0x000000ffd7047812 */ /* 0x000fe400078ec0ff */
[----:B------:R-:W-:Y:S02]  /*da60*/  SHF.R.U32.HI R5, RZ, 0x18, R215 ;  /* 0x00000018ff057819 */ /* 0x000fe400000116d7 */
[----:B------:R-:W-:Y:S02]  /*da70*/  SHF.R.U32.HI R21, RZ, 0x8, R21 ;  /* 0x00000008ff157819 */ /* 0x000fe40000011615 */
[----:B------:R-:W-:-:S02]  /*da80*/  LOP3.LUT R20, R20, 0xff, RZ, 0xc0, !PT ;  /* 0x000000ff14147812 */ /* 0x000fc400078ec0ff */
[----:B------:R-:W-:Y:S02]  /*da90*/  PRMT R4, R4, 0x5410, R21 ;  /* 0x0000541004047816 */ /* 0x000fe40000000015 */
[----:B------:R-:W-:Y:S02]  /*daa0*/  PRMT R5, R20, 0x5410, R5 ;  /* 0x0000541014057816 */ /* 0x000fe40000000005 */
[----:B------:R-:W-:Y:S01]  /*dab0*/  LOP3.LUT R7, R7, 0xff00ff, RZ, 0xc0, !PT ;  /* 0x00ff00ff07077812 */ /* 0x000fe200078ec0ff */
[----:B------:R-:W3:Y:S01]  /*dac0*/  LDSM.16.MT88.4 R20, [R219+0x1d800] ;  /* 0x01d80000db14783b */ /* 0x000ee20000004200 */
[--C-:B------:R-:W-:Y:S02]  /*dad0*/  HSET2.LE.AND R4, R4, R223.reuse, PT ;  /* 0x000000df04047233 */ /* 0x100fe40003803000 */
[--C-:B------:R-:W-:Y:S02]  /*dae0*/  HSET2.LE.AND R5, R5, R223.reuse, PT ;  /* 0x000000df05057233 */ /* 0x100fe40003803000 */
[----:B------:R-:W-:-:S02]  /*daf0*/  HSET2.LE.AND R6, R6, R223, PT ;  /* 0x000000df06067233 */ /* 0x000fc40003803000 */
[----:B------:R-:W-:Y:S02]  /*db00*/  HSET2.LE.AND R7, R7, R223, PT ;  /* 0x000000df07077233 */ /* 0x000fe40003803000 */
[----:B------:R-:W-:Y:S02]  /*db10*/  LOP3.LUT R4, R214, R4, RZ, 0xc0, !PT ;  /* 0x00000004d6047212 */ /* 0x000fe400078ec0ff */
[----:B------:R-:W-:Y:S02]  /*db20*/  LOP3.LUT R5, R222, R5, RZ, 0xc0, !PT ;  /* 0x00000005de057212 */ /* 0x000fe400078ec0ff */
[----:B------:R-:W-:Y:S02]  /*db30*/  LOP3.LUT R6, R221, R6, RZ, 0xc0, !PT ;  /* 0x00000006dd067212 */ /* 0x000fe400078ec0ff */
[----:B------:R-:W-:-:S07]  /*db40*/  LOP3.LUT R7, R220, R7, RZ, 0xc0, !PT ;  /* 0x00000007dc077212 */ /* 0x000fce00078ec0ff */
        /* <DEDUP_REMOVED lines=29> */
[----:B------:R-:W-:-:S06]  /*dd20*/  FADD.FTZ R229, R213, R229 ;  /* 0x000000e5d5e57221 */ /* 0x000fcc0000010000 */
[C---:B---3--:R-:W-:Y:S08]  /*dd30*/  HMMA.16816.F32.BF16 R84, R4.reuse, R20, R84 ;  /* 0x000000140454723c */ /* 0x048ff00000041854 */
        /* <DEDUP_REMOVED lines=21> */
[----:B------:R-:W-:Y:S02]  /*de90*/  @P6 HFMA2.BF16_V2 R2, -RZ.H0_H0, RZ.H0_H0, -R225.H0_H0 ;  /* 0x200000ffff026231 */ /* 0x000fe400003409e1 */
[----:B------:R-:W-:Y:S01]  /*dea0*/  STG.E.U16 desc[UR32][R10.64+-0x7e], R172 ;  /* 0xffff82ac0a007986 */ /* 0x000fe2000c101520 */
[----:B------:R-:W-:-:S03]  /*deb0*/  FADD.FTZ R226, R189, R226 ;  /* 0x000000e2bde27221 */ /* 0x000fc60000010000 */
[----:B------:R-:W-:Y:S01]  /*dec0*/  STG.E.U16 desc[UR32][R24.64+-0x80], R171 ;  /* 0xffff80ab18007986 */ /* 0x000fe2000c101520 */
[----:B------:R-:W-:-:S03]  /*ded0*/  @P5 PRMT R224, R0, 0x5410, RZ ;  /* 0x0000541000e05816 */ /* 0x000fc600000000ff */
[----:B------:R-:W-:Y:S01]  /*dee0*/  STG.E.U16 desc[UR32][R24.64+-0x7e], R170 ;  /* 0xffff82aa18007986 */ /* 0x000fe2000c101520 */
[----:B------:R-:W-:-:S03]  /*def0*/  FADD.FTZ R193, R190, R193 ;  /* 0x000000c1bec17221 */ /* 0x000fc60000010000 */
[----:B------:R-:W-:Y:S01]  /*df00*/  STG.E.U16 desc[UR32][R10.64+-0x70], R169 ;  /* 0xffff90a90a007986 */ /* 0x000fe2000c101520 */
[----:B------:R-:W-:-:S03]  /*df10*/  IADD3 R0, P4, PT, R10, -0x100, RZ ;  /* 0xffffff000a007810 */ /* 0x000fc60007f9e0ff */
[----:B------:R-:W-:Y:S01]  /*df20*/  STG.E.U16 desc[UR32][R10.64+-0x6e], R168 ;  /* 0xffff92a80a007986 */ /* 0x000fe2000c101520 */
[----:B------:R-:W-:-:S03]  /*df30*/  @P6 PRMT R225, R2, 0x5410, RZ ;  /* 0x0000541002e16816 */ /* 0x000fc600000000ff */
        /* <DEDUP_REMOVED lines=115> */
[----:B--2---:R-:W2:Y:S04]  /*e670*/  LDSM.16.M88.4 R4, [R206+0x10000] ;  /* 0x01000000ce04783b */ /* 0x004ea80000000200 */
[----:B------:R-:W4:Y:S04]  /*e680*/  LDSM.16.M88.4 R168, [R206+0x10800] ;  /* 0x01080000cea8783b */ /* 0x000f280000000200 */
[----:B------:R-:W5:Y:S04]  /*e690*/  LDSM.16.M88.4 R24, [R206+0x11000] ;  /* 0x01100000ce18783b */ /* 0x000f680000000200 */
[----:B------:R-:W3:Y:S04]  /*e6a0*/  LDSM.16.M88.4 R188, [R206+0x11800] ;  /* 0x01180000cebc783b */ /* 0x000ee80000000200 */
[----:B------:R-:W-:Y:S04]  /*e6b0*/  LDSM.16.M88.4 R164, [R183] ;  /* 0x00000000b7a4783b */ /* 0x000fe80000000200 */
[----:B------:R-:W1:Y:S04]  /*e6c0*/  LDSM.16.M88.4 R184, [R182+0x10000] ;  /* 0x01000000b6b8783b */ /* 0x000e680000000200 */
[----:B------:R-:W1:Y:S04]  /*e6d0*/  LDSM.16.M88.4 R176, [R182+0x10800] ;  /* 0x01080000b6b0783b */ /* 0x000e680000000200 */
[----:B------:R-:W1:Y:S04]  /*e6e0*/  LDSM.16.M88.4 R208, [R182+0x11000] ;  /* 0x01100000b6d0783b */ /* 0x000e680000000200 */
[----:B------:R-:W1:Y:S04]  /*e6f0*/  LDSM.16.M88.4 R196, [R182+0x11800] ;  /* 0x01180000b6c4783b */ /* 0x000e680000000200 */
[----:B------:R-:W-:Y:S01]  /*e700*/  LDSM.16.M88.4 R192, [R2] ;  /* 0x0000000002c0783b */ /* 0x000fe20000000200 */
[C---:B--2---:R-:W-:Y:S03]  /*e710*/  HMMA.16816.F32.BF16 R12, R16.reuse, R4, RZ ;  /* 0x00000004100c723c */ /* 0x044fe600000418ff */
        /* <DEDUP_REMOVED lines=17> */
[----:B------:R-:W-:Y:S07]  /*e830*/  LDSM.16.M88.4 R208, [R30] ;  /* 0x000000001ed0783b */ /* 0x000fee0000000200 */
        /* <DEDUP_REMOVED lines=135> */
[C---:B--2---:R-:W-:Y:S08]  /*f0b0*/  HMMA.16816.F32.BF16 R172, R196.reuse, R16, R172 ;  /* 0x00000010c4ac723c */ /* 0x044ff000000418ac */
[C---:B------:R-:W-:Y:S01]  /*f0c0*/  HMMA.16816.F32.BF16 R168, R196.reuse, R18, R168 ;  /* 0x00000012c4a8723c */ /* 0x040fe200000418a8 */
[----:B------:R-:W2:Y:S07]  /*f0d0*/  LDSM.16.M88.4 R16, [R182+0x16800] ;  /* 0x01680000b610783b */ /* 0x000eae0000000200 */
[C---:B------:R-:W-:Y:S01]  /*f0e0*/  HMMA.16816.F32.BF16 R4, R196.reuse, R194, R4 ;  /* 0x000000c2c404723c */ /* 0x040fe20000041804 */
[----:B------:R-:W-:Y:S07]  /*f0f0*/  LDSM.16.M88.4 R192, [R182+0x17800] ;  /* 0x01780000b6c0783b */ /* 0x000fee0000000200 */
[C---:B-1----:R-:W-:Y:S08]  /*f100*/  HMMA.16816.F32.BF16 R32, R196.reuse, R164, R32 ;  /* 0x000000a4c420723c */ /* 0x042ff00000041820 */
[----:B------:R-:W-:Y:S01]  /*f110*/  HMMA.16816.F32.BF16 R24, R196, R166, R24 ;  /* 0x000000a6c418723c */ /* 0x000fe20000041818 */
[----:B------:R-:W1:Y:S04]  /*f120*/  LDSM.16.M88.4 R164, [R182+0x17000] ;  /* 0x01700000b6a4783b */ /* 0x000e680000000200 */
[----:B------:R-:W-:Y:S03]  /*f130*/  LDSM.16.M88.4 R180, [R0+0x16000] ;  /* 0x0160000000b4783b */ /* 0x000fe60000000200 */
[C---:B---3--:R-:W-:Y:S08]  /*f140*/  HMMA.16816.F32.BF16 R12, R188.reuse, R184, R12 ;  /* 0x000000b8bc0c723c */ /* 0x048ff0000004180c */
[----:B------:R-:W-:Y:S01]  /*f150*/  HMMA.16816.F32.BF16 R4, R188, R186, R4 ;  /* 0x000000babc04723c */ /* 0x000fe20000041804 */
[----:B------:R-:W3:Y:S07]  /*f160*/  LDSM.16.M88.4 R184, [R2+0xc000] ;  /* 0x00c0000002b8783b */ /* 0x000eee0000000200 */
[C---:B----4-:R-:W-:Y:S08]  /*f170*/  HMMA.16816.F32.BF16 R20, R196.reuse, R176, R20 ;  /* 0x000000b0c414723c */ /* 0x050ff00000041814 */
[----:B------:R-:W-:Y:S01]  /*f180*/  HMMA.16816.F32.BF16 R208, R196, R178, R208 ;  /* 0x000000b2c4d0723c */ /* 0x000fe200000418d0 */
        /* <DEDUP_REMOVED lines=17> */
[----:B--2---:R-:W-:Y:S01]  /*f2a0*/  HMMA.16816.F32.BF16 R196, R184, R16, R32 ;  /* 0x00000010b8c4723c */ /* 0x004fe20000041820 */
[----:B------:R-:W2:Y:S01]  /*f2b0*/  LDSM.16.M88.4 R32, [R204+0x17800] ;  /* 0x01780000cc20783b */ /* 0x000ea20000000200 */
[----:B------:R-:W-:Y:S01]  /*f2c0*/  IMAD.U32 R16, RZ, RZ, UR25 ;  /* 0x00000019ff107e24 */ /* 0x000fe2000f8e00ff */
[----:B------:R-:W-:-:S04]  /*f2d0*/  DEPBAR.LE SB0, 0x0 ;  /* 0x000080000000791a */ /* 0x000fc80000000000 */
[----:B------:R-:W-:Y:S01]  /*f2e0*/  IMAD.U32 R17, RZ, RZ, UR4 ;  /* 0x00000004ff117e24 */ /* 0x000fe2000f8e00ff */
[----:B------:R-:W-:Y:S01]  /*f2f0*/  HMMA.16816.F32.BF16 R24, R184, R18, R24 ;  /* 0x00000012b818723c */ /* 0x000fe20000041818 */
[----:B------:R-:W-:-:S03]  /*f300*/  VIADD R19, R247, 0x8 ;  /* 0x00000008f7137836 */ /* 0x000fc60000000000 */
[--C-:B------:R-:W-:Y:S02]  /*f310*/  IADD3 R18, PT, PT, R247, -UR23, -R17.reuse ;  /* 0x80000017f7127c10 */ /* 0x100fe4000fffe811 */
[----:B------:R-:W-:Y:S02]  /*f320*/  IADD3 R17, PT, PT, R19, -UR23, -R17 ;  /* 0x8000001713117c10 */ /* 0x000fe4000fffe811 */
[C---:B-1----:R-:W-:Y:S08]  /*f330*/  HMMA.16816.F32.BF16 R20, R184.reuse, R188, R20 ;  /* 0x000000bcb814723c */ /* 0x042ff00000041814 */
[----:B------:R-:W-:Y:S08]  /*f340*/  HMMA.16816.F32.BF16 R208, R184, R190, R208 ;  /* 0x000000beb8d0723c */ /* 0x000ff000000418d0 */
[----:B---3--:R-:W-:Y:S01]  /*f350*/  HMMA.16816.F32.BF16 R12, R164, R180, R12 ;  /* 0x000000b4a40c723c */ /* 0x008fe2000004180c */
[----:B------:R-:W-:-:S05]  /*f360*/  IMAD.SHL.U32 R180, R203, 0x2, RZ ;  /* 0x00000002cbb47824 */ /* 0x000fca00078e00ff */
[----:B------:R-:W-:Y:S02]  /*f370*/  LOP3.LUT R181, R180, 0x6, RZ, 0xc0, !PT ;  /* 0x00000006b4b57812 */ /* 0x000fe400078ec0ff */
[----:B------:R-:W-:Y:S03]  /*f380*/  HMMA.16816.F32.BF16 R4, R164, R182, R4 ;  /* 0x000000b6a404723c */ /* 0x000fe60000041804 */
[----:B------:R-:W-:-:S04]  /*f390*/  IMAD R16, R16, 0x40, R181 ;  /* 0x0000004010107824 */ /* 0x000fc800078e02b5 */
[C---:B------:R-:W-:Y:S01]  /*f3a0*/  VIADD R2, R16.reuse, UR23 ;  /* 0x0000001710027c36 */ /* 0x040fe20008000000 */
[----:B------:R-:W-:Y:S01]  /*f3b0*/  HMMA.16816.F32.BF16 R172, R164, R192, R172 ;  /* 0x000000c0a4ac723c */ /* 0x000fe200000418ac */
[----:B------:R-:W-:-:S03]  /*f3c0*/  VIADD R31, R16, 0xffffff40 ;  /* 0xffffff40101f7836 */ /* 0x000fc60000000000 */
[----:B------:R-:W-:Y:S02]  /*f3d0*/  IADD3 R0, PT, PT, R19, 0xc0, -R2 ;  /* 0x000000c013007810 */ /* 0x000fe40007ffe802 */
[C---:B------:R-:W-:Y:S02]  /*f3e0*/  ISETP.GE.AND P4, PT, R31.reuse, R246, PT ;  /* 0x000000f61f00720c */ /* 0x040fe40003f86270 */
[----:B------:R-:W-:Y:S01]  /*f3f0*/  HMMA.16816.F32.BF16 R168, R164, R194, R168 ;  /* 0x000000c2a4a8723c */ /* 0x000fe200000418a8 */
[----:B------:R-:W-:Y:S01]  /*f400*/  BAR.SYNC.DEFER_BLOCKING 0x0 ;  /* 0x0000000000007b1d */ /* 0x000fe20000010000 */
[----:B------:R-:W-:Y:S02]  /*f410*/  ISETP.GT.AND P6, PT, R18, R31, PT ;  /* 0x0000001f1200720c */ /* 0x000fe40003fc4270 */
[----:B------:R-:W-:Y:S02]  /*f420*/  ISETP.GE.AND P5, PT, R31, R245, PT ;  /* 0x000000f51f00720c */ /* 0x000fe40003fa6270 */
[----:B------:R-:W-:-:S02]  /*f430*/  P2R R30, PR, RZ, 0x10 ;  /* 0x00000010ff1e7803 */ /* 0x000fc40000000000 */
[C---:B----4-:R-:W-:Y:S08]  /*f440*/  HMMA.16816.F32.BF16 R24, R164.reuse, R178, R24 ;  /* 0x000000b2a418723c */ /* 0x050ff00000041818 */
[C---:B--2---:R-:W-:Y:S08]  /*f450*/  HMMA.16816.F32.BF16 R20, R164.reuse, R32, R20 ;  /* 0x00000020a414723c */ /* 0x044ff00000041814 */
[C---:B------:R-:W-:Y:S08]  /*f460*/  HMMA.16816.F32.BF16 R208, R164.reuse, R34, R208 ;  /* 0x00000022a4d0723c */ /* 0x040ff000000418d0 */
[----:B------:R-:W-:Y:S01]  /*f470*/  HMMA.16816.F32.BF16 R196, R164, R176, R196 ;  /* 0x000000b0a4c4723c */ /* 0x000fe200000418c4 */
[----:B------:R-:W-:-:S02]  /*f480*/  IADD3 R177, PT, PT, R247, 0xc0, -R2 ;  /* 0x000000c0f7b17810 */ /* 0x000fc40007ffe802 */
[----:B------:R-:W-:Y:S02]  /*f490*/  IADD3 R176, PT, PT, R247, 0xbf, -R2 ;  /* 0x000000bff7b07810 */ /* 0x000fe40007ffe802 */
[----:B------:R-:W-:-:S04]  /*f4a0*/  IABS R177, R177 ;  /* 0x000000b100b17213 */ /* 0x000fc80000000000 */
[----:B------:R-:W-:Y:S01]  /*f4b0*/  I2FP.F32.S32 R177, R177 ;  /* 0x000000b100b17245 */ /* 0x000fe20000201400 */
[----:B------:R-:W-:Y:S10]  /*f4c0*/  BRA.U !UP0, `(.L_x_2260) ;  /* 0x0000000108e47547 */ /* 0x000ff4000b800000 */
        /* <DEDUP_REMOVED lines=57> */
.L_x_2260:
[----:B------:R-:W2:Y:S01]  /*f860*/  LDL.64 R214, [R1+0x10] ;  /* 0x0000100001d67983 */ /* 0x000ea20000100a00 */
[----:B------:R-:W-:Y:S01]  /*f870*/  IABS R0, R0 ;  /* 0x0000000000007213 */ /* 0x000fe20000000000 */
[----:B------:R-:W-:Y:S01]  /*f880*/  VIADD R167, R16, 0xffffff41 ;  /* 0xffffff4110a77836 */ /* 0x000fe20000000000 */
[----:B------:R-:W-:Y:S01]  /*f890*/  IABS R176, R176 ;  /* 0x000000b000b07213 */ /* 0x000fe20000000000 */
[----:B------:R-:W-:Y:S01]  /*f8a0*/  FFMA.FTZ R177, R177, -UR6, R12 ;  /* 0x80000006b1b17c23 */ /* 0x000fe2000801000c */
[----:B------:R-:W-:Y:S01]  /*f8b0*/  I2FP.F32.S32 R185, R0 ;  /* 0x0000000000b97245 */ /* 0x000fe20000201400 */
[----:B------:R-:W-:Y:S01]  /*f8c0*/  ULEA UR9, UR25, 0xfffffffa, 0x1 ;  /* 0xfffffffa19097891 */ /* 0x000fe2000f8e08ff */
[----:B------:R-:W-:Y:S01]  /*f8d0*/  I2FP.F32.S32 R176, R176 ;  /* 0x000000b000b07245 */ /* 0x000fe20000201400 */
[----:B------:R-:W-:Y:S01]  /*f8e0*/  ULEA UR8, UR25, 0xfffffffb, 0x1 ;  /* 0xfffffffb19087891 */ /* 0x000fe2000f8e08ff */
[----:B------:R-:W-:Y:S01]  /*f8f0*/  ISETP.GT.AND P1, PT, R17, R31, PT ;  /* 0x0000001f1100720c */ /* 0x000fe20003f24270 */
[----:B------:R-:W-:Y:S01]  /*f900*/  FFMA.FTZ R185, R185, -UR6, R14 ;  /* 0x80000006b9b97c23 */ /* 0x000fe2000801000e */
[----:B------:R-:W-:Y:S01]  /*f910*/  ISETP.GT.AND P2, PT, R18, R167, PT ;  /* 0x000000a71200720c */ /* 0x000fe20003f44270 */
[----:B------:R-:W-:Y:S01]  /*f920*/  FFMA.FTZ R176, R176, -UR6, R13 ;  /* 0x80000006b0b07c23 */ /* 0x000fe2000801000d */
[C---:B------:R-:W-:Y:S01]  /*f930*/  ISETP.GE.AND P3, PT, R167.reuse, R246, PT ;  /* 0x000000f6a700720c */ /* 0x040fe20003f66270 */
[----:B------:R-:W-:Y:S01]  /*f940*/  UIADD3 UR4, UPT, UPT, UR38, -0x61c88647, URZ ;  /* 0x9e3779b926047890 */ /* 0x000fe2000fffe0ff */
[----:B------:R-:W-:Y:S01]  /*f950*/  ISETP.GE.AND P0, PT, R167, R245, PT ;  /* 0x000000f5a700720c */ /* 0x000fe20003f06270 */
[----:B------:R-:W-:Y:S01]  /*f960*/  UISETP.GT.U32.AND UP0, UPT, UR24, UR21, UPT ;  /* 0x000000151800728c */ /* 0x000fe2000bf04070 */
[----:B------:R-:W-:Y:S01]  /*f970*/  FSEL R0, R177, -INF , !P6 ;  /* 0xff800000b1007808 */ /* 0x000fe20007000000 */
[C---:B------:R-:W-:Y:S01]  /*f980*/  VIADD R177, R16.reuse, 0xffffff49 ;  /* 0xffffff4910b17836 */ /* 0x040fe20000000000 */
[----:B------:R-:W-:Y:S01]  /*f990*/  ISETP.GT.AND P4, PT, R17, R167, PT ;  /* 0x000000a71100720c */ /* 0x000fe20003f84270 */
[----:B------:R-:W-:Y:S01]  /*f9a0*/  VIADD R167, R16, 0xffffff48 ;  /* 0xffffff4810a77836 */ /* 0x000fe20000000000 */
[----:B------:R-:W-:-:S02]  /*f9b0*/  ISETP.NE.AND P6, PT, R30, RZ, PT ;  /* 0x000000ff1e00720c */ /* 0x000fc40003fc5270 */
[----:B------:R-:W-:Y:S02]  /*f9c0*/  FSEL R185, R185, -INF , !P1 ;  /* 0xff800000b9b97808 */ /* 0x000fe40004800000 */
[----:B------:R-:W-:Y:S02]  /*f9d0*/  FSEL R0, R0, -INF , !P6 ;  /* 0xff80000000007808 */ /* 0x000fe40007000000 */
[----:B------:R-:W-:Y:S01]  /*f9e0*/  FSEL R185, R185, -INF , !P5 ;  /* 0xff800000b9b97808 */ /* 0x000fe20006800000 */
[----:B------:R-:W-:Y:S01]  /*f9f0*/  @UP0 UIADD3 UR25, UPT, UPT, UR25, -0x4, URZ ;  /* 0xfffffffc19190890 */ /* 0x000fe2000fffe0ff */
[----:B------:R-:W-:Y:S02]  /*fa00*/  FSEL R176, R176, -INF , !P2 ;  /* 0xff800000b0b07808 */ /* 0x000fe40005000000 */
[----:B------:R-:W-:Y:S02]  /*fa10*/  IADD3 R212, PT, PT, R19, 0xbf, -R2 ;  /* 0x000000bf13d47810 */ /* 0x000fe40007ffe802 */
[----:B------:R-:W-:-:S02]  /*fa20*/  ISETP.GT.AND P6, PT, R18, R167, PT ;  /* 0x000000a71200720c */ /* 0x000fc40003fc4270 */
[C---:B------:R-:W-:Y:S02]  /*fa30*/  ISETP.GE.AND P1, PT, R167.reuse, R246, PT ;  /* 0x000000f6a700720c */ /* 0x040fe40003f26270 */
[----:B------:R-:W-:Y:S02]  /*fa40*/  ISETP.GE.AND P5, PT, R167, R245, PT ;  /* 0x000000f5a700720c */ /* 0x000fe40003fa6270 */
[----:B------:R-:W-:Y:S02]  /*fa50*/  ISETP.GT.AND P2, PT, R17, R167, PT ;  /* 0x000000a71100720c */ /* 0x000fe40003f44270 */
[----:B------:R-:W-:Y:S02]  /*fa60*/  IADD3 R167, PT, PT, R247, 0xb7, -R2 ;  /* 0x000000b7f7a77810 */ /* 0x000fe40007ffe802 */
[----:B------:R-:W-:Y:S02]  /*fa70*/  IABS R212, R212 ;  /* 0x000000d400d47213 */ /* 0x000fe40000000000 */
[----:B------:R-:W-:-:S02]  /*fa80*/  IABS R167, R167 ;  /* 0x000000a700a77213 */ /* 0x000fc40000000000 */
[--C-:B------:R-:W-:Y:S02]  /*fa90*/  IADD3 R204, PT, PT, R247, 0xb8, -R2.reuse ;  /* 0x000000b8f7cc7810 */ /* 0x100fe40007ffe802 */
[----:B------:R-:W-:Y:S02]  /*faa0*/  I2FP.F32.S32 R212, R212 ;  /* 0x000000d400d47245 */ /* 0x000fe40000201400 */
[--C-:B------:R-:W-:Y:S02]  /*fab0*/  IADD3 R190, PT, PT, R19, 0xb8, -R2.reuse ;  /* 0x000000b813be7810 */ /* 0x100fe40007ffe802 */
[----:B------:R-:W-:Y:S01]  /*fac0*/  I2FP.F32.S32 R167, R167 ;  /* 0x000000a700a77245 */ /* 0x000fe20000201400 */
[----:B------:R-:W-:Y:S01]  /*fad0*/  FFMA.FTZ R212, R212, -UR6, R15 ;  /* 0x80000006d4d47c23 */ /* 0x000fe2000801000f */
[----:B------:R-:W-:Y:S02]  /*fae0*/  IADD3 R194, PT, PT, R247, 0xb0, -R2 ;  /* 0x000000b0f7c27810 */ /* 0x000fe40007ffe802 */
[----:B------:R-:W-:Y:S01]  /*faf0*/  IABS R204, R204 ;  /* 0x000000cc00cc7213 */ /* 0x000fe20000000000 */
[----:B------:R-:W-:Y:S01]  /*fb00*/  FFMA.FTZ R167, R167, -UR6, R5 ;  /* 0x80000006a7a77c23 */ /* 0x000fe20008010005 */
[----:B------:R-:W-:-:S02]  /*fb10*/  IABS R190, R190 ;  /* 0x000000be00be7213 */ /* 0x000fc40000000000 */
[----:B------:R-:W-:Y:S02]  /*fb20*/  IABS R194, R194 ;  /* 0x000000c200c27213 */ /* 0x000fe40000000000 */
[----:B------:R-:W-:Y:S02]  /*fb30*/  I2FP.F32.S32 R204, R204 ;  /* 0x000000cc00cc7245 */ /* 0x000fe40000201400 */
[----:B------:R-:W-:Y:S02]  /*fb40*/  FSEL R176, R176, -INF , !P3 ;  /* 0xff800000b0b07808 */ /* 0x000fe40005800000 */
[----:B------:R-:W-:Y:S01]  /*fb50*/  IADD3 R195, PT, PT, R19, 0xb7, -R2 ;  /* 0x000000b713c37810 */ /* 0x000fe20007ffe802 */
[----:B------:R-:W-:Y:S01]  /*fb60*/  FFMA.FTZ R204, R204, -UR6, R4 ;  /* 0x80000006cccc7c23 */ /* 0x000fe20008010004 */
[----:B------:R-:W-:Y:S02]  /*fb70*/  ISETP.GT.AND P3, PT, R18, R177, PT ;  /* 0x000000b11200720c */ /* 0x000fe40003f64270 */
[----:B------:R-:W-:-:S02]  /*fb80*/  I2FP.F32.S32 R190, R190 ;  /* 0x000000be00be7245 */ /* 0x000fc40000201400 */
[----:B------:R-:W-:Y:S02]  /*fb90*/  I2FP.F32.S32 R194, R194 ;  /* 0x000000c200c27245 */ /* 0x000fe40000201400 */
[----:B------:R-:W-:Y:S01]  /*fba0*/  FSEL R212, R212, -INF , !P4 ;  /* 0xff800000d4d47808 */ /* 0x000fe20006000000 */
[----:B------:R-:W-:Y:S01]  /*fbb0*/  FFMA.FTZ R190, R190, -UR6, R6 ;  /* 0x80000006bebe7c23 */ /* 0x000fe20008010006 */
[----:B------:R-:W-:Y:S01]  /*fbc0*/  IABS R195, R195 ;  /* 0x000000c300c37213 */ /* 0x000fe20000000000 */
[----:B------:R-:W-:Y:S01]  /*fbd0*/  FFMA.FTZ R194, R194, -UR6, R172 ;  /* 0x80000006c2c27c23 */ /* 0x000fe200080100ac */
[----:B------:R-:W-:Y:S02]  /*fbe0*/  ISETP.GE.AND P4, PT, R177, R246, PT ;  /* 0x000000f6b100720c */ /* 0x000fe40003f86270 */
[----:B------:R-:W-:Y:S02]  /*fbf0*/  FSEL R167, R167, -INF , !P3 ;  /* 0xff800000a7a77808 */ /* 0x000fe40005800000 */
[----:B------:R-:W-:-:S02]  /*fc00*/  IADD3 R178, PT, PT, R247, 0xaf, -R2 ;  /* 0x000000aff7b27810 */ /* 0x000fc40007ffe802 */
[----:B------:R-:W-:Y:S02]  /*fc10*/  IADD3 R179, PT, PT, R19, 0xb0, -R2 ;  /* 0x000000b013b37810 */ /* 0x000fe40007ffe802 */
[----:B------:R-:W-:Y:S02]  /*fc20*/  I2FP.F32.S32 R195, R195 ;  /* 0x000000c300c37245 */ /* 0x000fe40000201400 */
[----:B------:R-:W-:Y:S02]  /*fc30*/  IABS R178, R178 ;  /* 0x000000b200b27213 */ /* 0x000fe40000000000 */
[----:B------:R-:W-:Y:S01]  /*fc40*/  FSEL R172, R167, -INF , !P4 ;  /* 0xff800000a7ac7808 */ /* 0x000fe20006000000 */
[----:B------:R-:W-:Y:S01]  /*fc50*/  FFMA.FTZ R195, R195, -UR6, R7 ;  /* 0x80000006c3c37c23 */ /* 0x000fe20008010007 */
[----:B------:R-:W-:Y:S02]  /*fc60*/  FSEL R212, R212, -INF , !P0 ;  /* 0xff800000d4d47808 */ /* 0x000fe40004000000 */
[----:B------:R-:W-:-:S02]  /*fc70*/  FSEL R204, R204, -INF , !P6 ;  /* 0xff800000cccc7808 */ /* 0x000fc40007000000 */
[----:B------:R-:W-:Y:S02]  /*fc80*/  IABS R167, R179 ;  /* 0x000000b300a77213 */ /* 0x000fe40000000000 */
[----:B------:R-:W-:Y:S02]  /*fc90*/  IADD3 R191, PT, PT, R247, 0xa7, -R2 ;  /* 0x000000a7f7bf7810 */ /* 0x000fe40007ffe802 */
[----:B------:R-:W-:Y:S02]  /*fca0*/  ISETP.GE.AND P0, PT, R177, R245, PT ;  /* 0x000000f5b100720c */ /* 0x000fe40003f06270 */
[----:B------:R-:W-:Y:S01]  /*fcb0*/  ISETP.GT.AND P6, PT, R17, R177, PT ;  /* 0x000000b11100720c */ /* 0x000fe20003fc4270 */
[----:B------:R-:W-:Y:S01]  /*fcc0*/  VIADD R177, R16, 0xffffff50 ;  /* 0xffffff5010b17836 */ /* 0x000fe20000000000 */
[----:B------:R-:W-:Y:S02]  /*fcd0*/  FSEL R190, R190, -INF , !P2 ;  /* 0xff800000bebe7808 */ /* 0x000fe40005000000 */
[----:B------:R-:W-:-:S02]  /*fce0*/  I2FP.F32.S32 R178, R178 ;  /* 0x000000b200b27245 */ /* 0x000fc40000201400 */
[----:B------:R-:W-:Y:S02]  /*fcf0*/  I2FP.F32.S32 R167, R167 ;  /* 0x000000a700a77245 */ /* 0x000fe40000201400 */
[----:B------:R-:W-:Y:S01]  /*fd00*/  IABS R191, R191 ;  /* 0x000000bf00bf7213 */ /* 0x000fe20000000000 */
[----:B------:R-:W-:Y:S01]  /*fd10*/  FFMA.FTZ R178, R178, -UR6, R173 ;  /* 0x80000006b2b27c23 */ /* 0x000fe200080100ad */
[----:B------:R-:W-:Y:S01]  /*fd20*/  FSEL R204, R204, -INF , !P1 ;  /* 0xff800000cccc7808 */ /* 0x000fe20004800000 */
[----:B------:R-:W-:Y:S01]  /*fd30*/  FFMA.FTZ R167, R167, -UR6, R174 ;  /* 0x80000006a7a77c23 */ /* 0x000fe200080100ae */
[----:B------:R-:W-:Y:S02]  /*fd40*/  FSEL R190, R190, -INF , !P5 ;  /* 0xff800000bebe7808 */ /* 0x000fe40006800000 */
[----:B------:R-:W-:Y:S02]  /*fd50*/  ISETP.GT.AND P1, PT, R18, R177, PT ;  /* 0x000000b11200720c */ /* 0x000fe40003f24270 */
[----:B------:R-:W-:-:S02]  /*fd60*/  ISETP.GE.AND P2, PT, R177, R246, PT ;  /* 0x000000f6b100720c */ /* 0x000fc40003f46270 */
[----:B------:R-:W-:Y:S02]  /*fd70*/  ISETP.GE.AND P5, PT, R177, R245, PT ;  /* 0x000000f5b100720c */ /* 0x000fe40003fa6270 */
[----:B------:R-:W-:Y:S01]  /*fd80*/  ISETP.GT.AND P3, PT, R17, R177, PT ;  /* 0x000000b11100720c */ /* 0x000fe20003f64270 */
[----:B------:R-:W-:Y:S01]  /*fd90*/  VIADD R177, R16, 0xffffff51 ;  /* 0xffffff5110b17836 */ /* 0x000fe20000000000 */
[----:B------:R-:W-:Y:S02]  /*fda0*/  FSEL R195, R195, -INF , !P6 ;  /* 0xff800000c3c37808 */ /* 0x000fe40007000000 */
[----:B------:R-:W-:Y:S02]  /*fdb0*/  I2FP.F32.S32 R191, R191 ;  /* 0x000000bf00bf7245 */ /* 0x000fe40000201400 */
[--C-:B------:R-:W-:Y:S02]  /*fdc0*/  IADD3 R192, PT, PT, R247, 0xa8, -R2.reuse ;  /* 0x000000a8f7c07810 */ /* 0x100fe40007ffe802 */
[----:B------:R-:W-:Y:S01]  /*fdd0*/  IADD3 R173, PT, PT, R19, 0xaf, -R2 ;  /* 0x000000af13ad7810 */ /* 0x000fe20007ffe802 */
        /* <DEDUP_REMOVED lines=8> */
[----:B------:R-:W-:-:S02]  /*fe60*/  IABS R192, R192 ;  /* 0x000000c000c07213 */ /* 0x000fc40000000000 */
[----:B------:R-:W-:Y:S02]  /*fe70*/  IABS R173, R173 ;  /* 0x000000ad00ad7213 */ /* 0x000fe40000000000 */
[--C-:B------:R-:W-:Y:S02]  /*fe80*/  IADD3 R189, PT, PT, R19, 0xa8, -R2.reuse ;  /* 0x000000a813bd7810 */ /* 0x100fe40007ffe802 */
[----:B------:R-:W-:Y:S02]  /*fe90*/  FSEL R167, R167, -INF , !P3 ;  /* 0xff800000a7a77808 */ /* 0x000fe40005800000 */
[----:B------:R-:W-:Y:S02]  /*fea0*/  IADD3 R169, PT, PT, R19, 0xa7, -R2 ;  /* 0x000000a713a97810 */ /* 0x000fe40007ffe802 */
[----:B------:R-:W-:Y:S02]  /*feb0*/  I2FP.F32.S32 R192, R192 ;  /* 0x000000c000c07245 */ /* 0x000fe40000201400 */
[----:B------:R-:W-:-:S02]  /*fec0*/  I2FP.F32.S32 R173, R173 ;  /* 0x000000ad00ad7245 */ /* 0x000fc40000201400 */
[----:B------:R-:W-:Y:S01]  /*fed0*/  IABS R189, R189 ;  /* 0x000000bd00bd7213 */ /* 0x000fe20000000000 */
[----:B------:R-:W-:Y:S01]  /*fee0*/  FFMA.FTZ R192, R192, -UR6, R168 ;  /* 0x80000006c0c07c23 */ /* 0x000fe200080100a8 */
[----:B------:R-:W-:Y:S01]  /*fef0*/  FSEL R194, R194, -INF , !P2 ;  /* 0xff800000c2c27808 */ /* 0x000fe20005000000 */
[----:B------:R-:W-:Y:S01]  /*ff00*/  FFMA.FTZ R175, R173, -UR6, R175 ;  /* 0x80000006adaf7c23 */ /* 0x000fe200080100af */
[----:B------:R-:W-:Y:S01]  /*ff10*/  FSEL R167, R167, -INF , !P5 ;  /* 0xff800000a7a77808 */ /* 0x000fe20006800000 */
[----:B------:R-:W-:Y:S01]  /*ff20*/  VIADD R173, R16, 0xffffff59 ;  /* 0xffffff5910ad7836 */ /* 0x000fe20000000000 */
[----:B------:R-:W-:Y:S02]  /*ff30*/  FSEL R174, R178, -INF , !P4 ;  /* 0xff800000b2ae7808 */ /* 0x000fe40006000000 */
[----:B------:R-:W-:Y:S02]  /*ff40*/  IADD3 R179, PT, PT, R247, 0xa0, -R2 ;  /* 0x000000a0f7b37810 */ /* 0x000fe40007ffe802 */
[----:B------:R-:W-:-:S02]  /*ff50*/  IABS R169, R169 ;  /* 0x000000a900a97213 */ /* 0x000fc40000000000 */
[----:B------:R-:W-:Y:S02]  /*ff60*/  ISETP.GT.AND P2, PT, R18, R177, PT ;  /* 0x000000b11200720c */ /* 0x000fe40003f44270 */
[C---:B------:R-:W-:Y:S02]  /*ff70*/  ISETP.GE.AND P3, PT, R177.reuse, R246, PT ;  /* 0x000000f6b100720c */ /* 0x040fe40003f66270 */
[----:B------:R-:W-:Y:S02]  /*ff80*/  ISETP.GE.AND P5, PT, R177, R245, PT ;  /* 0x000000f5b100720c */ /* 0x000fe40003fa6270 */
[----:B------:R-:W-:Y:S02]  /*ff90*/  ISETP.GT.AND P4, PT, R17, R177, PT ;  /* 0x000000b11100720c */ /* 0x000fe40003f84270 */
[----:B------:R-:W-:Y:S02]  /*ffa0*/  IADD3 R177, PT, PT, R19, 0xa0, -R2 ;  /* 0x000000a013b17810 */ /* 0x000fe40007ffe802 */
[----:B------:R-:W-:-:S02]  /*ffb0*/  I2FP.F32.S32 R189, R189 ;  /* 0x000000bd00bd7245 */ /* 0x000fc40000201400 */
[----:B------:R-:W-:Y:S02]  /*ffc0*/  IABS R179, R179 ;  /* 0x000000b300b37213 */ /* 0x000fe40000000000 */
[----:B------:R-:W-:Y:S01]  /*ffd0*/  I2FP.F32.S32 R169, R169 ;  /* 0x000000a900a97245 */ /* 0x000fe20000201400 */
[----:B------:R-:W-:Y:S01]  /*ffe0*/  FFMA.FTZ R189, R189, -UR6, R170 ;  /* 0x80000006bdbd7c23 */ /* 0x000fe200080100aa */
[----:B------:R-:W-:Y:S01]  /*fff0*/  IADD3 R182, PT, PT, R247, 0x9f, -R2 ;  /* 0x0000009ff7b67810 */ /* 0x000fe20007ffe802 */
[C---:B------:R-:W-:Y:S01]  /*10000*/  VIADD R170, R16.reuse, 0xffffff60 ;  /* 0xffffff6010aa7836 */ /* 0x040fe20000000000 */
[----:B------:R-:W-:Y:S01]  /*10010*/  IABS R177, R177 ;  /* 0x000000b100b17213 */ /* 0x000fe20000000000 */
[----:B------:R-:W-:Y:S01]  /*10020*/  FFMA.FTZ R171, R169, -UR6, R171 ;  /* 0x80000006a9ab7c23 */ /* 0x000fe200080100ab */
[----:B------:R-:W-:Y:S01]  /*10030*/  I2FP.F32.S32 R179, R179 ;  /* 0x000000b300b37245 */ /* 0x000fe20000201400 */
[----:B------:R-:W-:Y:S01]  /*10040*/  VIADD R169, R16, 0xffffff61 ;  /* 0xffffff6110a97836 */ /* 0x000fe20000000000 */
[----:B------:R-:W-:-:S02]  /*10050*/  FSEL R168, R174, -INF , !P6 ;  /* 0xff800000aea87808 */ /* 0x000fc40007000000 */
[----:B------:R-:W-:Y:S01]  /*10060*/  FSEL R193, R175, -INF , !P1 ;  /* 0xff800000afc17808 */ /* 0x000fe20004800000 */
[----:B------:R-:W-:Y:S01]  /*10070*/  FFMA.FTZ R179, R179, -UR6, R196 ;  /* 0x80000006b3b37c23 */ /* 0x000fe200080100c4 */
[----:B------:R-:W-:Y:S01]  /*10080*/  FSEL R192, R192, -INF , !P2 ;  /* 0xff800000c0c07808 */ /* 0x000fe20005000000 */
[----:B------:R-:W-:Y:S01]  /*10090*/  VIADD R175, R16, 0xffffff78 ;  /* 0xffffff7810af7836 */ /* 0x000fe20000000000 */
[-C--:B------:R-:W-:Y:S02]  /*100a0*/  ISETP.GT.AND P6, PT, R18, R173.reuse, PT ;  /* 0x000000ad1200720c */ /* 0x080fe40003fc4270 */
[----:B------:R-:W-:Y:S02]  /*100b0*/  ISETP.GT.AND P2, PT, R17, R173, PT ;  /* 0x000000ad1100720c */ /* 0x000fe40003f44270 */
[----:B------:R-:W-:Y:S02]  /*100c0*/  IABS R182, R182 ;  /* 0x000000b600b67213 */ /* 0x000fe40000000000 */
[----:B------:R-:W-:-:S02]  /*100d0*/  I2FP.F32.S32 R177, R177 ;  /* 0x000000b100b17245 */ /* 0x000fc40000201400 */
[----:B------:R-:W-:Y:S02]  /*100e0*/  FSEL R193, R193, -INF , !P0 ;  /* 0xff800000c1c17808 */ /* 0x000fe40004000000 */
[----:B------:R-:W-:Y:S01]  /*100f0*/  FSEL R192, R192, -INF , !P3 ;  /* 0xff800000c0c07808 */ /* 0x000fe20005800000 */
[----:B------:R-:W-:Y:S01]  /*10100*/  FFMA.FTZ R177, R177, -UR6, R198 ;  /* 0x80000006b1b17c23 */ /* 0x000fe200080100c6 */
[C---:B------:R-:W-:Y:S02]  /*10110*/  ISETP.GE.AND P1, PT, R173.reuse, R246, PT ;  /* 0x000000f6ad00720c */ /* 0x040fe40003f26270 */
[----:B------:R-:W-:Y:S02]  /*10120*/  ISETP.GE.AND P0, PT, R173, R245, PT ;  /* 0x000000f5ad00720c */ /* 0x000fe40003f06270 */
[----:B------:R-:W-:Y:S02]  /*10130*/  ISETP.GT.AND P3, PT, R18, R170, PT ;  /* 0x000000aa1200720c */ /* 0x000fe40003f64270 */
[----:B------:R-:W-:-:S02]  /*10140*/  FSEL R191, R191, -INF , !P6 ;  /* 0xff800000bfbf7808 */ /* 0x000fc40007000000 */
[----:B------:R-:W-:Y:S02]  /*10150*/  FSEL R184, R171, -INF , !P2 ;  /* 0xff800000abb87808 */ /* 0x000fe40005000000 */
[----:B------:R-:W-:Y:S02]  /*10160*/  I2FP.F32.S32 R182, R182 ;  /* 0x000000b600b67245 */ /* 0x000fe40000201400 */
[----:B------:R-:W-:Y:S02]  /*10170*/  FSEL R189, R189, -INF , !P4 ;  /* 0xff800000bdbd7808 */ /* 0x000fe40006000000 */
[----:B------:R-:W-:Y:S01]  /*10180*/  ISETP.GT.AND P6, PT, R17, R170, PT ;  /* 0x000000aa1100720c */ /* 0x000fe20003fc4270 */
[----:B------:R-:W-:Y:S01]  /*10190*/  FFMA.FTZ R182, R182, -UR6, R197 ;  /* 0x80000006b6b67c23 */ /* 0x000fe200080100c5 */
[----:B------:R-:W-:Y:S02]  /*101a0*/  FSEL R191, R191, -INF , !P1 ;  /* 0xff800000bfbf7808 */ /* 0x000fe40004800000 */
[----:B------:R-:W-:-:S02]  /*101b0*/  FSEL R184, R184, -INF , !P0 ;  /* 0xff800000b8b87808 */ /* 0x000fc40004000000 */
[----:B------:R-:W-:Y:S02]  /*101c0*/  FSEL R179, R179, -INF , !P3 ;  /* 0xff800000b3b37808 */ /* 0x000fe40005800000 */
[----:B------:R-:W-:Y:S02]  /*101d0*/  FSEL R189, R189, -INF , !P5 ;  /* 0xff800000bdbd7808 */ /* 0x000fe40006800000 */
[----:B------:R-:W-:Y:S02]  /*101e0*/  ISETP.GT.AND P1, PT, R18, R169, PT ;  /* 0x000000a91200720c */ /* 0x000fe40003f24270 */
[CC--:B------:R-:W-:Y:S02]  /*101f0*/  ISETP.GE.AND P2, PT, R169.reuse, R246.reuse, PT ;  /* 0x000000f6a900720c */ /* 0x0c0fe40003f46270 */
[----:B------:R-:W-:Y:S02]  /*10200*/  ISETP.GE.AND P0, PT, R169, R245, PT ;  /* 0x000000f5a900720c */ /* 0x000fe40003f06270 */
[----:B------:R-:W-:Y:S01]  /*10210*/  ISETP.GT.AND P3, PT, R17, R169, PT ;  /* 0x000000a91100720c */ /* 0x000fe20003f64270 */
[----:B------:R-:W-:Y:S01]  /*10220*/  VIADD R169, R16, 0xffffff68 ;  /* 0xffffff6810a97836 */ /* 0x000fe20000000000 */
[----:B------:R-:W-:-:S02]  /*10230*/  ISETP.GE.AND P4, PT, R170, R246, PT ;  /* 0x000000f6aa00720c */ /* 0x000fc40003f86270 */
[----:B------:R-:W-:Y:S01]  /*10240*/  ISETP.GE.AND P5, PT, R170, R245, PT ;  /* 0x000000f5aa00720c */ /* 0x000fe20003fa6270 */
[----:B------:R-:W-:Y:S01]  /*10250*/  VIADD R170, R16, 0xffffff69 ;  /* 0xffffff6910aa7836 */ /* 0x000fe20000000000 */
[----:B------:R-:W-:Y:S02]  /*10260*/  FSEL R177, R177, -INF , !P6 ;  /* 0xff800000b1b17808 */ /* 0x000fe40007000000 */
[----:B------:R-:W-:Y:S02]  /*10270*/  FSEL R179, R179, -INF , !P4 ;  /* 0xff800000b3b37808 */ /* 0x000fe40006000000 */
[----:B------:R-:W-:Y:S02]  /*10280*/  FSEL R177, R177, -INF , !P5 ;  /* 0xff800000b1b17808 */ /* 0x000fe40006800000 */
[----:B------:R-:W-:Y:S02]  /*10290*/  FSEL R182, R182, -INF , !P1 ;  /* 0xff800000b6b67808 */ /* 0x000fe40004800000 */
[----:B------:R-:W-:-:S02]  /*102a0*/  IADD3 R178, PT, PT, R19, 0x9f, -R2 ;  /* 0x0000009f13b27810 */ /* 0x000fc40007ffe802 */
[----:B------:R-:W-:Y:S02]  /*102b0*/  ISETP.GT.AND P4, PT, R18, R169, PT ;  /* 0x000000a91200720c */ /* 0x000fe40003f84270 */
[C---:B------:R-:W-:Y:S02]  /*102c0*/  ISETP.GE.AND P6, PT, R169.reuse, R246, PT ;  /* 0x000000f6a900720c */ /* 0x040fe40003fc6270 */
[----:B------:R-:W-:Y:S02]  /*102d0*/  ISETP.GE.AND P5, PT, R169, R245, PT ;  /* 0x000000f5a900720c */ /* 0x000fe40003fa6270 */
[----:B------:R-:W-:Y:S02]  /*102e0*/  ISETP.GT.AND P1, PT, R17, R169, PT ;  /* 0x000000a91100720c */ /* 0x000fe40003f24270 */
[--C-:B------:R-:W-:Y:S02]  /*102f0*/  IADD3 R186, PT, PT, R247, 0x98, -R2.reuse ;  /* 0x00000098f7ba7810 */ /* 0x100fe40007ffe802 */
[----:B------:R-:W-:-:S02]  /*10300*/  IADD3 R169, PT, PT, R19, 0x98, -R2 ;  /* 0x0000009813a97810 */ /* 0x000fc40007ffe802 */
[----:B------:R-:W-:Y:S02]  /*10310*/  IABS R178, R178 ;  /* 0x000000b200b27213 */ /* 0x000fe40000000000 */
[----:B------:R-:W-:Y:S02]  /*10320*/  IABS R186, R186 ;  /* 0x000000ba00ba7213 */ /* 0x000fe40000000000 */
[----:B------:R-:W-:Y:S02]  /*10330*/  IADD3 R200, PT, PT, R247, 0x97, -R2 ;  /* 0x00000097f7c87810 */ /* 0x000fe40007ffe802 */
[----:B------:R-:W-:Y:S02]  /*10340*/  IABS R169, R169 ;  /* 0x000000a900a97213 */ /* 0x000fe40000000000 */
[----:B------:R-:W-:Y:S02]  /*10350*/  I2FP.F32.S32 R178, R178 ;  /* 0x000000b200b27245 */ /* 0x000fe40000201400 */
[----:B------:R-:W-:-:S02]  /*10360*/  I2FP.F32.S32 R186, R186 ;  /* 0x000000ba00ba7245 */ /* 0x000fc40000201400 */
[----:B------:R-:W-:Y:S01]  /*10370*/  IABS R200, R200 ;  /* 0x000000c800c87213 */ /* 0x000fe20000000000 */
[----:B------:R-:W-:Y:S01]  /*10380*/  FFMA.FTZ R178, R178, -UR6, R199 ;  /* 0x80000006b2b27c23 */ /* 0x000fe200080100c7 */
[----:B------:R-:W-:Y:S01]  /*10390*/  I2FP.F32.S32 R169, R169 ;  /* 0x000000a900a97245 */ /* 0x000fe20000201400 */
[----:B------:R-:W-:Y:S01]  /*103a0*/  FFMA.FTZ R186, R186, -UR6, R24 ;  /* 0x80000006baba7c23 */ /* 0x000fe20008010018 */
[----:B------:R-:W-:Y:S02]  /*103b0*/  I2FP.F32.S32 R200, R200 ;  /* 0x000000c800c87245 */ /* 0x000fe40000201400 */
[----:B------:R-:W-:Y:S01]  /*103c0*/  IADD3 R227, PT, PT, R247, 0x90, -R2 ;  /* 0x00000090f7e37810 */ /* 0x000fe20007ffe802 */
[----:B------:R-:W-:Y:S01]  /*103d0*/  FFMA.FTZ R199, R169, -UR6, R26 ;  /* 0x80000006a9c77c23 */ /* 0x000fe2000801001a */
[--C-:B------:R-:W-:Y:S01]  /*103e0*/  IADD3 R198, PT, PT, R19, 0x97, -R2.reuse ;  /* 0x0000009713c67810 */ /* 0x100fe20007ffe802 */
[----:B------:R-:W-:Y:S01]  /*103f0*/  FFMA.FTZ R200, R200, -UR6, R25 ;  /* 0x80000006c8c87c23 */ /* 0x000fe20008010019 */
[----:B------:R-:W-:Y:S01]  /*10400*/  IADD3 R174, PT, PT, R247, 0x8f, -R2 ;  /* 0x0000008ff7ae7810 */ /* 0x000fe20007ffe802 */
[----:B------:R-:W-:Y:S01]  /*10410*/  VIADD R169, R16, 0xffffff70 ;  /* 0xffffff7010a97836 */ /* 0x000fe20000000000 */
[----:B------:R-:W-:-:S02]  /*10420*/  FSEL R182, R182, -INF , !P2 ;  /* 0xff800000b6b67808 */ /* 0x000fc40005000000 */
[----:B------:R-:W-:Y:S02]  /*10430*/  IABS R227, R227 ;  /* 0x000000e300e37213 */ /* 0x000fe40000000000 */
[----:B------:R-:W-:Y:S02]  /*10440*/  ISETP.GT.AND P2, PT, R18, R170, PT ;  /* 0x000000aa1200720c */ /* 0x000fe40003f44270 */
[----:B------:R-:W-:Y:S01]  /*10450*/  FSEL R186, R186, -INF , !P4 ;  /* 0xff800000baba7808 */ /* 0x000fe20006000000 */
[----:B--2---:R-:W2:Y:S01]  /*10460*/  S2R R214, SR_CTAID.X ;  /* 0x0000000000d67919 */ /* 0x004ea20000002500 */
[----:B------:R-:W-:Y:S02]  /*10470*/  IABS R198, R198 ;  /* 0x000000c600c67213 */ /* 0x000fe40000000000 */
[----:B------:R-:W-:Y:S02]  /*10480*/  FSEL R199, R199, -INF , !P1 ;  /* 0xff800000c7c77808 */ /* 0x000fe40004800000 */
[----:B------:R-:W-:-:S02]  /*10490*/  IABS R174, R174 ;  /* 0x000000ae00ae7213 */ /* 0x000fc40000000000 */
[----:B------:R-:W-:Y:S02]  /*104a0*/  I2FP.F32.S32 R227, R227 ;  /* 0x000000e300e37245 */ /* 0x000fe40000201400 */
[----:B------:R-:W-:Y:S02]  /*104b0*/  FSEL R186, R186, -INF , !P6 ;  /* 0xff800000baba7808 */ /* 0x000fe40007000000 */
[----:B------:R-:W-:Y:S01]  /*104c0*/  FSEL R199, R199, -INF , !P5 ;  /* 0xff800000c7c77808 */ /* 0x000fe20006800000 */
[----:B------:R-:W-:Y:S01]  /*104d0*/  FFMA.FTZ R227, R227, -UR6, R20 ;  /* 0x80000006e3e37c23 */ /* 0x000fe20008010014 */
[----:B------:R-:W-:Y:S02]  /*104e0*/  I2FP.F32.S32 R198, R198 ;  /* 0x000000c600c67245 */ /* 0x000fe40000201400 */
[----:B------:R-:W-:Y:S02]  /*104f0*/  FSEL R200, R200, -INF , !P2 ;  /* 0xff800000c8c87808 */ /* 0x000fe40005000000 */
[----:B------:R-:W-:Y:S01]  /*10500*/  FSEL R178, R178, -INF , !P3 ;  /* 0xff800000b2b27808 */ /* 0x000fe20005800000 */
[----:B------:R-:W-:Y:S01]  /*10510*/  FFMA.FTZ R198, R198, -UR6, R27 ;  /* 0x80000006c6c67c23 */ /* 0x000fe2000801001b */
[----:B------:R-:W-:-:S02]  /*10520*/  ISETP.GT.AND P6, PT, R18, R169, PT ;  /* 0x000000a91200720c */ /* 0x000fc40003fc4270 */
[C---:B------:R-:W-:Y:S02]  /*10530*/  ISETP.GE.AND P1, PT, R169.reuse, R246, PT ;  /* 0x000000f6a900720c */ /* 0x040fe40003f26270 */
[----:B------:R-:W-:Y:S02]  /*10540*/  ISETP.GE.AND P5, PT, R169, R245, PT ;  /* 0x000000f5a900720c */ /* 0x000fe40003fa6270 */
[C---:B------:R-:W-:Y:S01]  /*10550*/  ISETP.GT.AND P2, PT, R17.reuse, R169, PT ;  /* 0x000000a91100720c */ /* 0x040fe20003f44270 */
[----:B------:R-:W-:Y:S01]  /*10560*/  VIADD R169, R16, 0xffffff71 ;  /* 0xffffff7110a97836 */ /* 0x000fe20000000000 */
[----:B------:R-:W-:Y:S02]  /*10570*/  I2FP.F32.S32 R174, R174 ;  /* 0x000000ae00ae7245 */ /* 0x000fe40000201400 */
[----:B------:R-:W-:Y:S02]  /*10580*/  ISETP.GE.AND P3, PT, R170, R246, PT ;  /* 0x000000f6aa00720c */ /* 0x000fe40003f66270 */
[----:B------:R-:W-:Y:S01]  /*10590*/  ISETP.GT.AND P4, PT, R17, R170, PT ;  /* 0x000000aa1100720c */ /* 0x000fe20003f84270 */
[----:B------:R-:W-:Y:S01]  /*105a0*/  FFMA.FTZ R174, R174, -UR6, R21 ;  /* 0x80000006aeae7c23 */ /* 0x000fe20008010015 */
[----:B------:R-:W-:-:S02]  /*105b0*/  FSEL R200, R200, -INF , !P3 ;  /* 0xff800000c8c87808 */ /* 0x000fc40005800000 */
[----:B------:R-:W-:Y:S02]  /*105c0*/  ISETP.GT.AND P3, PT, R18, R169, PT ;  /* 0x000000a91200720c */ /* 0x000fe40003f64270 */
[----:B------:R-:W-:Y:S02]  /*105d0*/  FSEL R227, R227, -INF , !P6 ;  /* 0xff800000e3e37808 */ /* 0x000fe40007000000 */
[----:B------:R-:W-:Y:S02]  /*105e0*/  FSEL R198, R198, -INF , !P4 ;  /* 0xff800000c6c67808 */ /* 0x000fe40006000000 */
[----:B------:R-:W-:Y:S02]  /*105f0*/  ISETP.GE.AND P4, PT, R169, R246, PT ;  /* 0x000000f6a900720c */ /* 0x000fe40003f86270 */
[----:B------:R-:W-:Y:S02]  /*10600*/  FSEL R174, R174, -INF , !P3 ;  /* 0xff800000aeae7808 */ /* 0x000fe40005800000 */
[----:B------:R-:W-:-:S02]  /*10610*/  IADD3 R183, PT, PT, R19, 0x90, -R2 ;  /* 0x0000009013b77810 */ /* 0x000fc40007ffe802 */
[----:B------:R-:W-:Y:S02]  /*10620*/  FSEL R178, R178, -INF , !P0 ;  /* 0xff800000b2b27808 */ /* 0x000fe40004000000 */
[----:B------:R-:W-:Y:S02]  /*10630*/  FSEL R227, R227, -INF , !P1 ;  /* 0xff800000e3e37808 */ /* 0x000fe40004800000 */
[-C--:B------:R-:W-:Y:S02]  /*10640*/  ISETP.GE.AND P0, PT, R170, R245.reuse, PT ;  /* 0x000000f5aa00720c */ /* 0x080fe40003f06270 */
[----:B------:R-:W-:Y:S02]  /*10650*/  ISETP.GE.AND P6, PT, R169, R245, PT ;  /* 0x000000f5a900720c */ /* 0x000fe40003fc6270 */
[----:B------:R-:W-:Y:S02]  /*10660*/  ISETP.GT.AND P1, PT, R17, R169, PT ;  /* 0x000000a91100720c */ /* 0x000fe40003f24270 */
[----:B------:R-:W-:-:S02]  /*10670*/  IADD3 R171, PT, PT, R19, 0x8f, -R2 ;  /* 0x0000008f13ab7810 */ /* 0x000fc40007ffe802 */
[C-C-:B------:R-:W-:Y:S02]  /*10680*/  IADD3 R170, PT, PT, R19.reuse, 0x88, -R2.reuse ;  /* 0x0000008813aa7810 */ /* 0x140fe40007ffe802 */
[--C-:B------:R-:W-:Y:S02]  /*10690*/  IADD3 R169, PT, PT, R19, 0x87, -R2.reuse ;  /* 0x0000008713a97810 */ /* 0x100fe40007ffe802 */
[C-C-:B------:R-:W-:Y:S02]  /*106a0*/  IADD3 R173, PT, PT, R247.reuse, 0x88, -R2.reuse ;  /* 0x00000088f7ad7810 */ /* 0x140fe40007ffe802 */
[----:B------:R-:W-:Y:S02]  /*106b0*/  FSEL R226, R174, -INF , !P4 ;  /* 0xff800000aee27808 */ /* 0x000fe40006000000 */
[----:B------:R-:W-:Y:S02]  /*106c0*/  IABS R183, R183 ;  /* 0x000000b700b77213 */ /* 0x000fe40000000000 */
[----:B------:R-:W-:-:S02]  /*106d0*/  IADD3 R2, PT, PT, R247, 0x87, -R2 ;  /* 0x00000087f7027810 */ /* 0x000fc40007ffe802 */
[----:B------:R-:W-:Y:S02]  /*106e0*/  FMNMX3.FTZ R174, R29, R0, R176, !PT ;  /* 0x000000001dae7276 */ /* 0x000fe400078100b0 */
[----:B------:R-:W-:Y:S02]  /*106f0*/  I2FP.F32.S32 R183, R183 ;  /* 0x000000b700b77245 */ /* 0x000fe40000201400 */
[----:B------:R-:W-:Y:S01]  /*10700*/  IABS R187, R2 ;  /* 0x0000000200bb7213 */ /* 0x000fe20000000000 */
[----:B------:R-:W-:Y:S01]  /*10710*/  VIADD R2, R16, 0xffffff79 ;  /* 0xffffff7910027836 */ /* 0x000fe20000000000 */
[----:B------:R-:W-:Y:S01]  /*10720*/  FMNMX3.FTZ R174, R174, R204, R172, !PT ;  /* 0x000000ccaeae7276 */ /* 0x000fe200078100ac */
[----:B------:R-:W-:Y:S01]  /*10730*/  FFMA.FTZ R183, R183, -UR6, R22 ;  /* 0x80000006b7b77c23 */ /* 0x000fe20008010016 */
[----:B------:R-:W-:Y:S02]  /*10740*/  IABS R173, R173 ;  /* 0x000000ad00ad7213 */ /* 0x000fe40000000000 */
[----:B------:R-:W-:-:S02]  /*10750*/  IABS R170, R170 ;  /* 0x000000aa00aa7213 */ /* 0x000fc40000000000 */
[----:B------:R-:W-:Y:S02]  /*10760*/  I2FP.F32.S32 R187, R187 ;  /* 0x000000bb00bb7245 */ /* 0x000fe40000201400 */
[----:B------:R-:W-:Y:S02]  /*10770*/  FMNMX3.FTZ R174, R174, R194, R168, !PT ;  /* 0x000000c2aeae7276 */ /* 0x000fe400078100a8 */
[----:B------:R-:W-:Y:S01]  /*10780*/  I2FP.F32.S32 R173, R173 ;  /* 0x000000ad00ad7245 */ /* 0x000fe20000201400 */
[----:B------:R-:W-:Y:S01]  /*10790*/  FFMA.FTZ R187, R187, -UR6, R209 ;  /* 0x80000006bbbb7c23 */ /* 0x000fe200080100d1 */
[----:B------:R-:W-:Y:S02]  /*107a0*/  I2FP.F32.S32 R207, R170 ;  /* 0x000000aa00cf7245 */ /* 0x000fe40000201400 */
[----:B------:R-:W-:Y:S01]  /*107b0*/  FMNMX3.FTZ R170, R174, R192, R191, !PT ;  /* 0x000000c0aeaa7276 */ /* 0x000fe200078100bf */
[----:B------:R-:W-:Y:S01]  /*107c0*/  FFMA.FTZ R173, R173, -UR6, R208 ;  /* 0x80000006adad7c23 */ /* 0x000fe200080100d0 */
[----:B------:R-:W-:Y:S01]  /*107d0*/  FSEL R183, R183, -INF , !P2 ;  /* 0xff800000b7b77808 */ /* 0x000fe20005000000 */
[----:B------:R-:W-:Y:S01]  /*107e0*/  FFMA.FTZ R207, R207, -UR6, R210 ;  /* 0x80000006cfcf7c23 */ /* 0x000fe200080100d2 */
[C---:B------:R-:W-:Y:S01]  /*107f0*/  ISETP.GT.AND P3, PT, R18.reuse, R2, PT ;  /* 0x000000021200720c */ /* 0x040fe20003f64270 */
[----:B------:R-:W-:Y:S01]  /*10800*/  IMAD.U32 R208, RZ, RZ, UR9 ;  /* 0x00000009ffd07e24 */ /* 0x000fe2000f8e00ff */
[----:B------:R-:W-:Y:S01]  /*10810*/  ISETP.GT.AND P2, PT, R18, R175, PT ;  /* 0x000000af1200720c */ /* 0x000fe20003f44270 */
[----:B------:R-:W-:Y:S01]  /*10820*/  IMAD.U32 R174, RZ, RZ, UR39 ;  /* 0x00000027ffae7e24 */ /* 0x000fe2000f8e00ff */
[----:B------:R-:W-:Y:S01]  /*10830*/  FMNMX3.FTZ R170, R170, R179, R182, !PT ;  /* 0x000000b3aaaa7276 */ /* 0x000fe200078100b6 */
[----:B------:R-:W-:Y:S01]  /*10840*/  UIADD3 UR9, UPT, UPT, UR39, 0x76cf5d0a, URZ ;  /* 0x76cf5d0a27097890 */ /* 0x000fe2000fffe0ff */
[----:B------:R-:W-:-:S02]  /*10850*/  FSEL R187, R187, -INF , !P3 ;  /* 0xff800000bbbb7808 */ /* 0x000fc40005800000 */
[-C--:B------:R-:W-:Y:S02]  /*10860*/  ISETP.GE.AND P4, PT, R175, R246.reuse, PT ;  /* 0x000000f6af00720c */ /* 0x080fe40003f86270 */
[----:B------:R-:W-:Y:S02]  /*10870*/  FSEL R173, R173, -INF , !P2 ;  /* 0xff800000adad7808 */ /* 0x000fe40005000000 */
[----:B------:R-:W-:Y:S02]  /*10880*/  ISETP.GE.AND P3, PT, R2, R246, PT ;  /* 0x000000f60200720c */ /* 0x000fe40003f66270 */
[----:B------:R-:W-:Y:S02]  /*10890*/  FMNMX3.FTZ R170, R170, R186, R200, !PT ;  /* 0x000000baaaaa7276 */ /* 0x000fe400078100c8 */
[----:B------:R-:W-:Y:S02]  /*108a0*/  FSEL R213, R173, -INF , !P4 ;  /* 0xff800000add57808 */ /* 0x000fe40006000000 */
[----:B------:R-:W-:-:S02]  /*108b0*/  FSEL R187, R187, -INF , !P3 ;  /* 0xff800000bbbb7808 */ /* 0x000fc40005800000 */
[----:B------:R-:W-:Y:S02]  /*108c0*/  ISETP.GT.AND P4, PT, R17, R2, PT ;  /* 0x000000021100720c */ /* 0x000fe40003f84270 */
[----:B------:R-:W-:Y:S02]  /*108d0*/  ISETP.GE.AND P3, PT, R2, R245, PT ;  /* 0x000000f50200720c */ /* 0x000fe40003f66270 */
[----:B------:R-:W-:Y:S02]  /*108e0*/  FMNMX3.FTZ R173, R170, R227, R226, !PT ;  /* 0x000000e3aaad7276 */ /* 0x000fe400078100e2 */
[----:B------:R-:W-:Y:S02]  /*108f0*/  IABS R169, R169 ;  /* 0x000000a900a97213 */ /* 0x000fe40000000000 */
[----:B------:R-:W-:Y:S02]  /*10900*/  FMNMX3.FTZ R2, R28, R185, R212, !PT ;  /* 0x000000b91c027276 */ /* 0x000fe400078100d4 */
[----:B------:R-:W-:Y:S01]  /*10910*/  IABS R171, R171 ;  /* 0x000000ab00ab7213 */ /* 0x000fe20000000000 */
[----:B------:R-:W-:Y:S01]  /*10920*/  IMAD.MOV.U32 R206, RZ, RZ, R169 ;  /* 0x000000ffffce7224 */ /* 0x000fe200078e00a9 */
[----:B------:R-:W-:-:S02]  /*10930*/  FMNMX3.FTZ R173, R173, R213, R187, !PT ;  /* 0x000000d5adad7276 */ /* 0x000fc400078100bb */
[----:B------:R-:W-:Y:S02]  /*10940*/  FMNMX3.FTZ R2, R2, R190, R195, !PT ;  /* 0x000000be02027276 */ /* 0x000fe400078100c3 */
[----:B------:R-:W-:Y:S01]  /*10950*/  I2FP.F32.S32 R171, R171 ;  /* 0x000000ab00ab7245 */ /* 0x000fe20000201400 */
[----:B------:R-:W3:Y:S01]  /*10960*/  SHFL.BFLY PT, R169, R173, 0x2, 0x1f ;  /* 0x0c401f00ada97f89 */ /* 0x000ee200000e0000 */
[----:B------:R-:W-:Y:S02]  /*10970*/  FMNMX3.FTZ R2, R2, R167, R193, !PT ;  /* 0x000000a702027276 */ /* 0x000fe400078100c1 */
[----:B------:R-:W-:Y:S01]  /*10980*/  I2FP.F32.S32 R206, R206 ;  /* 0x000000ce00ce7245 */ /* 0x000fe20000201400 */
[----:B------:R-:W-:Y:S01]  /*10990*/  FFMA.FTZ R171, R171, -UR6, R23 ;  /* 0x80000006abab7c23 */ /* 0x000fe20008010017 */
[----:B------:R-:W-:Y:S02]  /*109a0*/  FMNMX3.FTZ R2, R2, R189, R184, !PT ;  /* 0x000000bd02027276 */ /* 0x000fe400078100b8 */
[----:B------:R-:W-:Y:S01]  /*109b0*/  ISETP.GT.AND P2, PT, R17, R175, PT ;  /* 0x000000af1100720c */ /* 0x000fe20003f44270 */
[----:B------:R-:W-:Y:S01]  /*109c0*/  FFMA.FTZ R206, R206, -UR6, R211 ;  /* 0x80000006cece7c23 */ /* 0x000fe200080100d3 */
[----:B------:R-:W-:-:S02]  /*109d0*/  FSEL R217, R171, -INF , !P1 ;  /* 0xff800000abd97808 */ /* 0x000fc40004800000 */
[----:B------:R-:W-:Y:S02]  /*109e0*/  FSEL R198, R198, -INF , !P0 ;  /* 0xff800000c6c67808 */ /* 0x000fe40004000000 */
[----:B------:R-:W-:Y:S02]  /*109f0*/  FMNMX3.FTZ R2, R2, R177, R178, !PT ;  /* 0x000000b102027276 */ /* 0x000fe400078100b2 */
[----:B------:R-:W-:Y:S02]  /*10a00*/  SHF.R.U32.HI R188, RZ, 0x5, R203 ;  /* 0x00000005ffbc7819 */ /* 0x000fe400000116cb */
[----:B------:R-:W-:Y:S02]  /*10a10*/  ISETP.GE.AND P1, PT, R175, R245, PT ;  /* 0x000000f5af00720c */ /* 0x000fe40003f26270 */
[----:B------:R-:W-:Y:S01]  /*10a20*/  FSEL R207, R207, -INF , !P2 ;  /* 0xff800000cfcf7808 */ /* 0x000fe20005000000 */
[----:B--2---:R-:W-:Y:S01]  /*10a30*/  IMAD R214, R214, 0x8, R188 ;  /* 0x00000008d6d67824 */ /* 0x004fe200078e02bc */
[----:B------:R-:W-:-:S02]  /*10a40*/  FSEL R206, R206, -INF , !P4 ;  /* 0xff800000cece7808 */ /* 0x000fc40006000000 */
[----:B------:R-:W-:Y:S02]  /*10a50*/  FSEL R218, R183, -INF , !P5 ;  /* 0xff800000b7da7808 */ /* 0x000fe40006800000 */
[----:B------:R-:W-:Y:S02]  /*10a60*/  FSEL R217, R217, -INF , !P6 ;  /* 0xff800000d9d97808 */ /* 0x000fe40007000000 */
[----:B------:R-:W-:Y:S02]  /*10a70*/  FMNMX3.FTZ R2, R2, R199, R198, !PT ;  /* 0x000000c702027276 */ /* 0x000fe400078100c6 */
[----:B------:R-:W-:Y:S02]  /*10a80*/  LOP3.LUT R208, R208, UR39, R215, 0x96, !PT ;  /* 0x00000027d0d07c12 */ /* 0x000fe4000f8e96d7 */
[----:B------:R-:W-:Y:S02]  /*10a90*/  FSEL R207, R207, -INF , !P1 ;  /* 0xff800000cfcf7808 */ /* 0x000fe40004800000 */
[----:B------:R-:W-:Y:S01]  /*10aa0*/  FSEL R206, R206, -INF , !P3 ;  /* 0xff800000cece7808 */ /* 0x000fe20005800000 */
[----:B------:R-:W-:Y:S01]  /*10ab0*/  IMAD.WIDE.U32 R208, R208, -0x326172a9, RZ ;  /* 0xcd9e8d57d0d07825 */ /* 0x000fe200078e00ff */
[----:B------:R-:W-:-:S02]  /*10ac0*/  FMNMX3.FTZ R171, R2, R218, R217, !PT ;  /* 0x000000da02ab7276 */ /* 0x000fc400078100d9 */
[----:B------:R-:W-:Y:S01]  /*10ad0*/  LOP3.LUT R174, R174, UR8, R215, 0x96, !PT ;  /* 0x00000008aeae7c12 */ /* 0x000fe2000f8e96d7 */
[----:B------:R-:W-:Y:S01]  /*10ae0*/  IMAD.WIDE.U32 R214, R214, -0x326172a9, RZ ;  /* 0xcd9e8d57d6d67825 */ /* 0x000fe200078e00ff */
[----:B------:R-:W-:Y:S01]  /*10af0*/  FMNMX3.FTZ R171, R171, R207, R206, !PT ;  /* 0x000000cfabab7276 */ /* 0x000fe200078100ce */
[----:B------:R-:W-:Y:S01]  /*10b00*/  UIADD3 UR8, UPT, UPT, UR38, 0x3c6ef372, URZ ;  /* 0x3c6ef37226087890 */ /* 0x000fe2000fffe0ff */
[----:B---3--:R-:W-:Y:S01]  /*10b10*/  FMNMX.FTZ R169, R173, R169, !PT ;  /* 0x000000a9ada97209 */ /* 0x008fe20007810000 */
[----:B------:R-:W-:Y:S01]  /*10b20*/  IMAD.WIDE.U32 R174, R174, -0x326172a9, RZ ;  /* 0xcd9e8d57aeae7825 */ /* 0x000fe200078e00ff */
[----:B------:R-:W-:Y:S01]  /*10b30*/  LOP3.LUT R2, R214, UR4, R209, 0x96, !PT ;  /* 0x00000004d6027c12 */ /* 0x000fe2000f8e96d1 */
[----:B------:R-:W2:Y:S02]  /*10b40*/  SHFL.BFLY PT, R173, R171, 0x2, 0x1f ;  /* 0x0c401f00abad7f89 */ /* 0x000ea400000e0000 */
[----:B------:R-:W-:Y:S02]  /*10b50*/  LOP3.LUT R208, R208, UR8, R241, 0x96, !PT ;  /* 0x00000008d0d07c12 */ /* 0x000fe4000f8e96f1 */
[----:B------:R-:W-:Y:S01]  /*10b60*/  IMAD.WIDE.U32 R238, R2, -0x2daee0ad, RZ ;  /* 0xd2511f5302ee7825 */ /* 0x000fe200078e00ff */
[----:B------:R-:W-:Y:S01]  /*10b70*/  LOP3.LUT R170, R214, UR4, R175, 0x96, !PT ;  /* 0x00000004d6aa7c12 */ /* 0x000fe2000f8e96af */
[----:B------:R-:W3:Y:S01]  /*10b80*/  SHFL.BFLY PT, R2, R169, 0x1, 0x1f ;  /* 0x0c201f00a9027f89 */ /* 0x000ee200000e0000 */
[----:B------:R-:W-:Y:S01]  /*10b90*/  LOP3.LUT R210, R174, UR8, R241, 0x96, !PT ;  /* 0x00000008aed27c12 */ /* 0x000fe2000f8e96f1 */
[----:B------:R-:W-:Y:S01]  /*10ba0*/  UIADD3 UR8, UPT, UPT, UR39, 0x32370b8f, URZ ;  /* 0x32370b8f27087890 */ /* 0x000fe2000fffe0ff */
[----:B------:R-:W-:Y:S01]  /*10bb0*/  IMAD.WIDE.U32 R208, R208, -0x2daee0ad, RZ ;  /* 0xd2511f53d0d07825 */ /* 0x000fe200078e00ff */
[----:B------:R-:W-:-:S03]  /*10bc0*/  UIADD3 UR4, UPT, UPT, UR38, -0x255992d5, URZ ;  /* 0xdaa66d2b26047890 */ /* 0x000fc6000fffe0ff */
[----:B------:R-:W-:Y:S01]  /*10bd0*/  IMAD.WIDE.U32 R228, R170, -0x2daee0ad, RZ ;  /* 0xd2511f53aae47825 */ /* 0x000fe200078e00ff */
[----:B------:R-:W-:Y:S02]  /*10be0*/  LOP3.LUT R170, R242, UR9, R239, 0x96, !PT ;  /* 0x00000009f2aa7c12 */ /* 0x000fe4000f8e96ef */
[----:B------:R-:W-:Y:S01]  /*10bf0*/  LOP3.LUT R238, R238, UR8, R209, 0x96, !PT ;  /* 0x00000008eeee7c12 */ /* 0x000fe2000f8e96d1 */
        /* <DEDUP_REMOVED lines=9> */
[----:B---3--:R-:W-:Y:S02]  /*10c90*/  FMNMX.FTZ R2, R169, R2, !PT ;  /* 0x00000002a9027209 */ /* 0x008fe40007810000 */
[----:B------:R-:W2:Y:S01]  /*10ca0*/  SHFL.BFLY PT, R169, R173, 0x1, 0x1f ;  /* 0x0c201f00ada97f89 */ /* 0x000ea200000e0000 */
[----:B------:R-:W-:Y:S01]  /*10cb0*/  LOP3.LUT R170, R240, UR4, R175, 0x96, !PT ;  /* 0x00000004f0aa7c12 */ /* 0x000fe2000f8e96af */
[----:B------:R-:W-:Y:S01]  /*10cc0*/  IMAD.WIDE.U32 R228, R228, -0x326172a9, RZ ;  /* 0xcd9e8d57e4e47825 */ /* 0x000fe200078e00ff */
[----:B------:R-:W-:Y:S01]  /*10cd0*/  FSETP.NEU.FTZ.AND P1, PT, R2, -INF , PT ;  /* 0xff8000000200780b */ /* 0x000fe20003f3d000 */
[----:B------:R-:W-:Y:S02]  /*10ce0*/  UIADD3 UR4, UPT, UPT, UR39, -0x56f99767, URZ ;  /* 0xa906689927047890 */ /* 0x000fe4000fffe0ff */
[----:B------:R-:W-:Y:S01]  /*10cf0*/  IMAD.WIDE.U32 R234, R170, -0x2daee0ad, RZ ;  /* 0xd2511f53aaea7825 */ /* 0x000fe200078e00ff */
[----:B------:R-:W-:-:S02]  /*10d00*/  LOP3.LUT R170, R196, UR13, R239, 0x96, !PT ;  /* 0x0000000dc4aa7c12 */ /* 0x000fc4000f8e96ef */
[----:B------:R-:W-:Y:S01]  /*10d10*/  LOP3.LUT R174, R174, UR13, R229, 0x96, !PT ;  /* 0x0000000daeae7c12 */ /* 0x000fe2000f8e96e5 */
[----:B------:R-:W-:Y:S01]  /*10d20*/  IMAD.WIDE.U32 R196, R183, -0x2daee0ad, RZ ;  /* 0xd2511f53b7c47825 */ /* 0x000fe200078e00ff */
[----:B------:R-:W-:-:S03]  /*10d30*/  LOP3.LUT R183, R210, UR8, R235, 0x96, !PT ;  /* 0x00000008d2b77c12 */ /* 0x000fc6000f8e96eb */
[----:B------:R-:W-:Y:S01]  /*10d40*/  FMUL.FTZ R210, R2, UR31 ;  /* 0x0000001f02d27c20 */ /* 0x000fe20008410000 */
[----:B------:R-:W-:-:S04]  /*10d50*/  IMAD.WIDE.U32 R174, R174, -0x2daee0ad, RZ ;  /* 0xd2511f53aeae7825 */ /* 0x000fc800078e00ff */
[----:B------:R-:W-:Y:S01]  /*10d60*/  FSEL R210, R210, RZ, P1 ;  /* 0x000000ffd2d27208 */ /* 0x000fe20000800000 */
[----:B------:R-:W-:Y:S01]  /*10d70*/  IMAD.WIDE.U32 R214, R183, -0x326172a9, RZ ;  /* 0xcd9e8d57b7d67825 */ /* 0x000fe200078e00ff */
[----:B------:R-:W-:Y:S02]  /*10d80*/  LOP3.LUT R234, R234, UR4, R175, 0x96, !PT ;  /* 0x00000004eaea7c12 */ /* 0x000fe4000f8e96af */
[----:B------:R-:W-:Y:S01]  /*10d90*/  LOP3.LUT R175, R208, UR8, R197, 0x96, !PT ;  /* 0x00000008d0af7c12 */ /* 0x000fe2000f8e96c5 */
[----:B------:R-:W-:Y:S01]  /*10da0*/  FFMA.FTZ R224, R0, UR31, -R210 ;  /* 0x0000001f00e07c23 */ /* 0x000fe200080108d2 */
[----:B------:R-:W-:Y:S01]  /*10db0*/  IMAD.WIDE.U32 R170, R170, -0x2daee0ad, RZ ;  /* 0xd2511f53aaaa7825 */ /* 0x000fe200078e00ff */
[----:B--2---:R-:W-:-:S03]  /*10dc0*/  FMNMX.FTZ R0, R173, R169, !PT ;  /* 0x000000a9ad007209 */ /* 0x004fc60007810000 */
[----:B------:R-:W-:Y:S01]  /*10dd0*/  FFMA.FTZ R223, R176, UR31, -R210 ;  /* 0x0000001fb0df7c23 */ /* 0x000fe200080108d2 */
[----:B------:R-:W-:Y:S01]  /*10de0*/  LOP3.LUT R228, R228, UR12, R215, 0x96, !PT ;  /* 0x0000000ce4e47c12 */ /* 0x000fe2000f8e96d7 */
[----:B------:R-:W-:Y:S01]  /*10df0*/  IMAD.WIDE.U32 R208, R175, -0x326172a9, RZ ;  /* 0xcd9e8d57afd07825 */ /* 0x000fe200078e00ff */
[----:B------:R-:W-:-:S03]  /*10e00*/  FSETP.NEU.FTZ.AND P6, PT, R0, -INF , PT ;  /* 0xff8000000000780b */ /* 0x000fc60003fdd000 */
[----:B------:R-:W-:Y:S01]  /*10e10*/  FMUL.FTZ R183, R0, UR31 ;  /* 0x0000001f00b77c20 */ /* 0x000fe20008410000 */
[----:B------:R-:W-:Y:S01]  /*10e20*/  LOP3.LUT R196, R196, UR4, R171, 0x96, !PT ;  /* 0x00000004c4c47c12 */ /* 0x000fe2000f8e96ab */
[----:B------:R-:W-:Y:S01]  /*10e30*/  UIADD3 UR4, UPT, UPT, UR38, -0x4ab325aa, URZ ;  /* 0xb54cda5626047890 */ /* 0x000fe2000fffe0ff */
[----:B------:R-:W-:Y:S01]  /*10e40*/  IMAD.WIDE.U32 R234, R234, -0x326172a9, RZ ;  /* 0xcd9e8d57eaea7825 */ /* 0x000fe200078e00ff */
[----:B------:R-:W-:Y:S01]  /*10e50*/  MUFU.EX2 R224, R224 ;  /* 0x000000e000e07308 */ /* 0x000fe20000000800 */
[----:B------:R-:W-:Y:S02]  /*10e60*/  FSEL R183, R183, RZ, P6 ;  /* 0x000000ffb7b77208 */ /* 0x000fe40003000000 */
[----:B------:R-:W-:Y:S01]  /*10e70*/  FFMA.FTZ R221, R204, UR31, -R210 ;  /* 0x0000001fccdd7c23 */ /* 0x000fe200080108d2 */
[----:B------:R-:W-:Y:S01]  /*10e80*/  IMAD.WIDE.U32 R196, R196, -0x326172a9, RZ ;  /* 0xcd9e8d57c4c47825 */ /* 0x000fe200078e00ff */
[----:B------:R-:W-:Y:S01]  /*10e90*/  LOP3.LUT R188, R214, UR4, R235, 0x96, !PT ;  /* 0x00000004d6bc7c12 */ /* 0x000fe2000f8e96eb */
[----:B------:R-:W2:Y:S02]  /*10ea0*/  MUFU.EX2 R223, R223 ;  /* 0x000000df00df7308 */ /* 0x000ea40000000800 */
[--C-:B------:R-:W-:Y:S01]  /*10eb0*/  FFMA.FTZ R225, R185, UR31, -R183.reuse ;  /* 0x0000001fb9e17c23 */ /* 0x100fe200080108b7 */
[----:B------:R-:W-:Y:S01]  /*10ec0*/  FFMA.FTZ R222, R212, UR31, -R183 ;  /* 0x0000001fd4de7c23 */ /* 0x000fe200080108b7 */
[----:B------:R-:W-:Y:S01]  /*10ed0*/  LOP3.LUT R231, R208, UR4, R197, 0x96, !PT ;  /* 0x00000004d0e77c12 */ /* 0x000fe2000f8e96c5 */
[----:B------:R-:W-:Y:S01]  /*10ee0*/  IMAD.MOV.U32 R171, RZ, RZ, R234 ;  /* 0x000000ffffab7224 */ /* 0x000fe200078e00ea */
[----:B------:R-:W-:Y:S01]  /*10ef0*/  UIADD3 UR4, UPT, UPT, UR39, 0x646e171e, URZ ;  /* 0x646e171e27047890 */ /* 0x000fe2000fffe0ff */
[----:B------:R-:W-:Y:S01]  /*10f00*/  IMAD.WIDE.U32 R228, R228, -0x2daee0ad, RZ ;  /* 0xd2511f53e4e47825 */ /* 0x000fe200078e00ff */
[----:B------:R-:W-:Y:S01]  /*10f10*/  MUFU.EX2 R225, R225 ;  /* 0x000000e100e17308 */ /* 0x000fe20000000800 */
[----:B------:R-:W-:-:S02]  /*10f20*/  SHF.R.U32.HI R173, RZ, 0x18, R231 ;  /* 0x00000018ffad7819 */ /* 0x000fc400000116e7 */
[--C-:B------:R-:W-:Y:S01]  /*10f30*/  FFMA.FTZ R215, R172, UR31, -R210.reuse ;  /* 0x0000001facd77c23 */ /* 0x100fe200080108d2 */
[----:B------:R-:W-:Y:S01]  /*10f40*/  LOP3.LUT R171, R171, 0xff, RZ, 0xc0, !PT ;  /* 0x000000ffabab7812 */ /* 0x000fe200078ec0ff */
[----:B------:R-:W3:Y:S01]  /*10f50*/  MUFU.EX2 R222, R222 ;  /* 0x000000de00de7308 */ /* 0x000ee20000000800 */
[----:B------:R-:W-:Y:S01]  /*10f60*/  ISETP.LE.U32.AND P5, PT, R173, UR7, PT ;  /* 0x00000007ad007c0c */ /* 0x000fe2000bfa3070 */
[----:B------:R-:W-:Y:S01]  /*10f70*/  FFMA.FTZ R220, R190, UR31, -R183 ;  /* 0x0000001fbedc7c23 */ /* 0x000fe200080108b7 */
[----:B------:R-:W-:Y:S01]  /*10f80*/  LOP3.LUT R216, R174, UR4, R229, 0x96, !PT ;  /* 0x00000004aed87c12 */ /* 0x000fe2000f8e96e5 */
[----:B------:R-:W-:Y:S01]  /*10f90*/  MUFU.EX2 R221, R221 ;  /* 0x000000dd00dd7308 */ /* 0x000fe20000000800 */
[----:B------:R-:W-:Y:S01]  /*10fa0*/  ISETP.LE.U32.AND P3, PT, R171, UR7, PT ;  /* 0x00000007ab007c0c */ /* 0x000fe2000bf63070 */
[----:B------:R-:W-:Y:S01]  /*10fb0*/  FFMA.FTZ R212, R195, UR31, -R183 ;  /* 0x0000001fc3d47c23 */ /* 0x000fe200080108b7 */
[----:B------:R-:W-:Y:S01]  /*10fc0*/  LOP3.LUT R171, R231, 0xff, RZ, 0xc0, !PT ;  /* 0x000000ffe7ab7812 */ /* 0x000fe200078ec0ff */
[----:B------:R-:W4:Y:S01]  /*10fd0*/  MUFU.EX2 R215, R215 ;  /* 0x000000d700d77308 */ /* 0x000f220000000800 */
[----:B--2---:R-:W-:Y:S01]  /*10fe0*/  F2FP.BF16.F32.PACK_AB R176, R223, R224 ;  /* 0x000000e0dfb0723e */ /* 0x004fe200000010ff */
[----:B------:R-:W-:Y:S01]  /*10ff0*/  FFMA.FTZ R214, R194, UR31, -R210 ;  /* 0x0000001fc2d67c23 */ /* 0x000fe200080108d2 */
[----:B------:R-:W-:Y:S01]  /*11000*/  ISETP.LE.U32.AND P4, PT, R171, UR7, PT ;  /* 0x00000007ab007c0c */ /* 0x000fe2000bf83070 */
[----:B------:R-:W-:Y:S01]  /*11010*/  IMAD.MOV.U32 R171, RZ, RZ, R196 ;  /* 0x000000ffffab7224 */ /* 0x000fe200078e00c4 */
[----:B------:R-:W-:Y:S01]  /*11020*/  PRMT R175, R176, 0x7632, R175 ;  /* 0x00007632b0af7816 */ /* 0x000fe200000000af */
[----:B------:R-:W-:Y:S01]  /*11030*/  MUFU.EX2 R220, R220 ;  /* 0x000000dc00dc7308 */ /* 0x000fe20000000800 */
[----:B---3--:R-:W-:Y:S01]  /*11040*/  F2FP.BF16.F32.PACK_AB R174, R222, R225 ;  /* 0x000000e1deae723e */ /* 0x008fe200000010ff */
[----:B------:R-:W-:Y:S01]  /*11050*/  FFMA.FTZ R211, R167, UR31, -R183 ;  /* 0x0000001fa7d37c23 */ /* 0x000fe200080108b7 */
[----:B------:R-:W-:Y:S01]  /*11060*/  LOP3.LUT R171, R171, 0xff, RZ, 0xc0, !PT ;  /* 0x000000ffabab7812 */ /* 0x000fe200078ec0ff */
[----:B------:R-:W2:Y:S01]  /*11070*/  MUFU.EX2 R212, R212 ;  /* 0x000000d400d47308 */ /* 0x000ea20000000800 */
[C---:B------:R-:W-:Y:S01]  /*11080*/  PRMT R173, R174.reuse, 0x7632, R173 ;  /* 0x00007632aead7816 */ /* 0x040fe200000000ad */
[----:B------:R-:W-:Y:S01]  /*11090*/  FFMA.FTZ R208, R193, UR31, -R183 ;  /* 0x0000001fc1d07c23 */ /* 0x000fe200080108b7 */
[----:B------:R-:W-:Y:S01]  /*110a0*/  ISETP.LE.U32.AND P0, PT, R171, UR7, PT ;  /* 0x00000007ab007c0c */ /* 0x000fe2000bf03070 */
[----:B------:R-:W-:Y:S01]  /*110b0*/  MUFU.EX2 R214, R214 ;  /* 0x000000d600d67308 */ /* 0x000fe20000000800 */
[----:B------:R-:W-:Y:S01]  /*110c0*/  PRMT R235, R174, 0x5410, R173 ;  /* 0x00005410aeeb7816 */ /* 0x000fe200000000ad */
[----:B-1----:R-:W-:Y:S01]  /*110d0*/  @!P5 HFMA2.BF16_V2 R164, -RZ.H0_H0, RZ.H0_H0, -R173.H0_H0 ;  /* 0x200000ffffa4d231 */ /* 0x002fe200003409ad */
[C---:B------:R-:W-:Y:S01]  /*110e0*/  PRMT R171, R231.reuse, 0x7632, R171 ;  /* 0x00007632e7ab7816 */ /* 0x040fe200000000ab */
[----:B------:R-:W-:Y:S01]  /*110f0*/  @!P4 HFMA2.BF16_V2 R166, -RZ.H0_H0, RZ.H0_H0, -R176.H0_H0 ;  /* 0x200000ffffa6c231 */ /* 0x000fe200003409b0 */
[----:B------:R-:W-:Y:S01]  /*11100*/  LOP3.LUT R169, R231, 0xffff, RZ, 0xc0, !PT ;  /* 0x0000ffffe7a97812 */ /* 0x000fe200078ec0ff */
[----:B------:R-:W-:Y:S01]  /*11110*/  MUFU.EX2 R211, R211 ;  /* 0x000000d300d37308 */ /* 0x000fe20000000800 */
[----:B------:R-:W-:Y:S01]  /*11120*/  @!P5 PRMT R173, R164, 0x5410, RZ ;  /* 0x00005410a4add816 */ /* 0x000fe200000000ff */
[--C-:B------:R-:W-:Y:S01]  /*11130*/  FFMA.FTZ R197, R192, UR31, -R210.reuse ;  /* 0x0000001fc0c57c23 */ /* 0x100fe200080108d2 */
[----:B------:R-:W-:Y:S01]  /*11140*/  PRMT R164, R196, 0x7771, RZ ;  /* 0x00007771c4a47816 */ /* 0x000fe200000000ff */
[----:B------:R-:W-:Y:S01]  /*11150*/  MUFU.EX2 R208, R208 ;  /* 0x000000d000d07308 */ /* 0x000fe20000000800 */
[----:B------:R-:W-:Y:S01]  /*11160*/  LOP3.LUT R171, R171, 0xff, RZ, 0xc0, !PT ;  /* 0x000000ffabab7812 */ /* 0x000fe200078ec0ff */
[--C-:B------:R-:W-:Y:S01]  /*11170*/  FFMA.FTZ R195, R191, UR31, -R210.reuse ;  /* 0x0000001fbfc37c23 */ /* 0x100fe200080108d2 */
[----:B------:R-:W-:Y:S01]  /*11180*/  ISETP.GT.U32.AND P5, PT, R164, UR7, PT ;  /* 0x00000007a4007c0c */ /* 0x000fe2000bfa4070 */
[----:B------:R-:W-:Y:S01]  /*11190*/  MUFU.EX2 R197, R197 ;  /* 0x000000c500c57308 */ /* 0x000fe20000000800 */
[----:B----4-:R-:W-:Y:S01]  /*111a0*/  F2FP.BF16.F32.PACK_AB R172, R215, R221 ;  /* 0x000000ddd7ac723e */ /* 0x010fe200000010ff */
[----:B------:R-:W-:Y:S01]  /*111b0*/  FFMA.FTZ R194, R189, UR31, -R183 ;  /* 0x0000001fbdc27c23 */ /* 0x000fe200080108b7 */
[----:B------:R-:W-:Y:S01]  /*111c0*/  PRMT R236, R176, 0x5410, R175 ;  /* 0x00005410b0ec7816 */ /* 0x000fe200000000af */
[----:B------:R-:W-:Y:S01]  /*111d0*/  MUFU.EX2 R195, R195 ;  /* 0x000000c300c37308 */ /* 0x000fe20000000800 */
[----:B------:R-:W-:Y:S01]  /*111e0*/  @!P4 PRMT R176, R166, 0x5410, RZ ;  /* 0x00005410a6b0c816 */ /* 0x000fe200000000ff */
[----:B------:R-:W-:Y:S01]  /*111f0*/  @!P0 HFMA2.BF16_V2 R35, -RZ.H0_H0, RZ.H0_H0, -R172.H0_H0 ;  /* 0x200000ffff238231 */ /* 0x000fe200003409ac */
[----:B------:R-:W-:Y:S01]  /*11200*/  ISETP.LE.U32.AND P4, PT, R171, UR7, PT ;  /* 0x00000007ab007c0c */ /* 0x000fe2000bf83070 */
[----:B------:R-:W-:Y:S01]  /*11210*/  FFMA.FTZ R184, R184, UR31, -R183 ;  /* 0x0000001fb8b87c23 */ /* 0x000fe200080108b7 */
[----:B------:R-:W-:Y:S01]  /*11220*/  SHF.R.U32.HI R169, RZ, 0x8, R169 ;  /* 0x00000008ffa97819 */ /* 0x000fe200000116a9 */
[----:B------:R-:W-:Y:S01]  /*11230*/  MUFU.EX2 R194, R194 ;  /* 0x000000c200c27308 */ /* 0x000fe20000000800 */
[----:B------:R-:W-:Y:S01]  /*11240*/  PRMT R171, R172, 0x7632, R171 ;  /* 0x00007632acab7816 */ /* 0x000fe200000000ab */
[--C-:B------:R-:W-:Y:S01]  /*11250*/  FFMA.FTZ R191, R186, UR31, -R210.reuse ;  /* 0x0000001fbabf7c23 */ /* 0x100fe200080108d2 */
[----:B------:R-:W-:Y:S01]  /*11260*/  LOP3.LUT R169, R169, 0xffff, RZ, 0xc0, !PT ;  /* 0x0000ffffa9a97812 */ /* 0x000fe200078ec0ff */
[----:B------:R-:W-:Y:S01]  /*11270*/  MUFU.EX2 R184, R184 ;  /* 0x000000b800b87308 */ /* 0x000fe20000000800 */
[----:B------:R-:W-:Y:S01]  /*11280*/  PRMT R229, R172, 0x5410, R171 ;  /* 0x00005410ace57816 */ /* 0x000fe200000000ab */
[----:B------:R-:W-:Y:S01]  /*11290*/  @P5 HFMA2.BF16_V2 R34, -RZ.H0_H0, RZ.H0_H0, -R171.H0_H0 ;  /* 0x200000ffff225231 */ /* 0x000fe200003409ab */
[----:B------:R-:W-:Y:S01]  /*112a0*/  ISETP.LE.U32.AND P2, PT, R169, UR7, PT ;  /* 0x00000007a9007c0c */ /* 0x000fe2000bf43070 */
[----:B------:R-:W-:Y:S01]  /*112b0*/  FFMA.FTZ R199, R199, UR31, -R183 ;  /* 0x0000001fc7c77c23 */ /* 0x000fe200080108b7 */
[----:B------:R-:W-:Y:S01]  /*112c0*/  PRMT R169, R188, 0x7632, R169 ;  /* 0x00007632bca97816 */ /* 0x000fe200000000a9 */
[----:B------:R-:W-:Y:S01]  /*112d0*/  @!P4 HFMA2.BF16_V2 R21, -RZ.H0_H0, RZ.H0_H0, -R174.H0_H0 ;  /* 0x200000ffff15c231 */ /* 0x000fe200003409ae */
[----:B------:R-:W-:Y:S01]  /*112e0*/  @P5 PRMT R171, R34, 0x5410, RZ ;  /* 0x0000541022ab5816 */ /* 0x000fe200000000ff */
[--C-:B------:R-:W-:Y:S01]  /*112f0*/  FFMA.FTZ R198, R198, UR31, -R183.reuse ;  /* 0x0000001fc6c67c23 */ /* 0x100fe200080108b7 */
[----:B------:R-:W-:Y:S01]  /*11300*/  PRMT R34, R196, 0x7772, RZ ;  /* 0x00007772c4227816 */ /* 0x000fe200000000ff */
[----:B------:R-:W-:Y:S01]  /*11310*/  FFMA.FTZ R218, R218, UR31, -R183 ;  /* 0x0000001fdada7c23 */ /* 0x000fe200080108b7 */
[----:B------:R-:W-:Y:S01]  /*11320*/  LOP3.LUT R238, R238, UR12, R209, 0x96, !PT ;  /* 0x0000000ceeee7c12 */ /* 0x000fe2000f8e96d1 */
[----:B------:R-:W-:Y:S01]  /*11330*/  FFMA.FTZ R209, R168, UR31, -R210 ;  /* 0x0000001fa8d17c23 */ /* 0x000fe200080108d2 */
[----:B------:R-:W-:Y:S01]  /*11340*/  LOP3.LUT R169, R169, 0xff, RZ, 0xc0, !PT ;  /* 0x000000ffa9a97812 */ /* 0x000fe200078ec0ff */
[----:B------:R-:W-:Y:S01]  /*11350*/  FFMA.FTZ R217, R217, UR31, -R183 ;  /* 0x0000001fd9d97c23 */ /* 0x000fe200080108b7 */
[----:B------:R-:W-:Y:S01]  /*11360*/  ISETP.GT.U32.AND P5, PT, R34, UR7, PT ;  /* 0x0000000722007c0c */ /* 0x000fe2000bfa4070 */
[----:B------:R-:W-:Y:S01]  /*11370*/  IMAD.WIDE.U32 R238, R238, -0x2daee0ad, RZ ;  /* 0xd2511f53eeee7825 */ /* 0x000fe200078e00ff */
[----:B------:R-:W-:-:S03]  /*11380*/  FSEL R185, R2, RZ, P1 ;  /* 0x000000ff02b97208 */ /* 0x000fc60000800000 */
[----:B------:R-:W-:Y:S01]  /*11390*/  @!P2 HFMA2.BF16_V2 R165, -RZ.H0_H0, RZ.H0_H0, -R175.H0_H0 ;  /* 0x200000ffffa5a231 */ /* 0x000fe200003409af */
[----:B------:R-:W-:Y:S01]  /*113a0*/  ISETP.LE.U32.AND P1, PT, R169, UR7, PT ;  /* 0x00000007a9007c0c */ /* 0x000fe2000bf23070 */
[----:B------:R-:W1:Y:S01]  /*113b0*/  MUFU.EX2 R209, R209 ;  /* 0x000000d100d17308 */ /* 0x000e620000000800 */
[----:B------:R-:W-:Y:S01]  /*113c0*/  LOP3.LUT R169, R188, 0xffff, RZ, 0xc0, !PT ;  /* 0x0000ffffbca97812 */ /* 0x000fe200078ec0ff */
[--C-:B------:R-:W-:Y:S01]  /*113d0*/  FFMA.FTZ R207, R207, UR31, -R183.reuse ;  /* 0x0000001fcfcf7c23 */ /* 0x100fe200080108b7 */
[----:B------:R-:W-:Y:S01]  /*113e0*/  @!P4 PRMT R174, R21, 0x5410, RZ ;  /* 0x0000541015aec816 */ /* 0x000fe200000000ff */
[----:B------:R-:W-:Y:S01]  /*113f0*/  FFMA.FTZ R206, R206, UR31, -R183 ;  /* 0x0000001fcece7c23 */ /* 0x000fe200080108b7 */
[----:B------:R-:W-:Y:S01]  /*11400*/  LOP3.LUT R21, R170, UR4, R239, 0x96, !PT ;  /* 0x00000004aa157c12 */ /* 0x000fe2000f8e96ef */
[----:B------:R-:W-:Y:S01]  /*11410*/  FADD.FTZ R185, R29, -R185 ;  /* 0x800000b91db97221 */ /* 0x000fe20000010000 */
[----:B------:R-:W-:Y:S01]  /*11420*/  PRMT R34, R196, 0x7773, RZ ;  /* 0x00007773c4227816 */ /* 0x000fe200000000ff */
[----:B------:R-:W-:Y:S01]  /*11430*/  FFMA.FTZ R200, R200, UR31, -R210 ;  /* 0x0000001fc8c87c23 */ /* 0x000fe200080108d2 */
[----:B------:R-:W-:Y:S01]  /*11440*/  SHF.R.U32.HI R169, RZ, 0x8, R169 ;  /* 0x00000008ffa97819 */ /* 0x000fe200000116a9 */
[----:B------:R-:W-:Y:S01]  /*11450*/  FMUL.FTZ R185, R185, UR31 ;  /* 0x0000001fb9b97c20 */ /* 0x000fe20008410000 */
[----:B--2---:R-:W-:Y:S01]  /*11460*/  F2FP.BF16.F32.PACK_AB R170, R212, R220 ;  /* 0x000000dcd4aa723e */ /* 0x004fe200000010ff */
[----:B------:R-:W-:Y:S01]  /*11470*/  MUFU.EX2 R199, R199 ;  /* 0x000000c700c77308 */ /* 0x000fe20000000800 */
[----:B------:R-:W-:Y:S01]  /*11480*/  FSEL R190, R0, RZ, P6 ;  /* 0x000000ff00be7208 */ /* 0x000fe20003000000 */
[----:B------:R-:W-:Y:S01]  /*11490*/  IMAD.MOV.U32 R239, RZ, RZ, R196 ;  /* 0x000000ffffef7224 */ /* 0x000fe200078e00c4 */
[----:B------:R-:W-:Y:S01]  /*114a0*/  @!P2 PRMT R175, R165, 0x5410, RZ ;  /* 0x00005410a5afa816 */ /* 0x000fe200000000ff */
[----:B------:R-:W-:Y:S01]  /*114b0*/  @P5 HFMA2.BF16_V2 R33, -RZ.H0_H0, RZ.H0_H0, -R170.H0_H0 ;  /* 0x200000ffff215231 */ /* 0x000fe200003409aa */
[----:B------:R-:W-:Y:S01]  /*114c0*/  ISETP.GT.U32.AND P6, PT, R34, UR7, PT ;  /* 0x0000000722007c0c */ /* 0x000fe2000bfc4070 */
[----:B------:R-:W-:Y:S01]  /*114d0*/  MUFU.EX2 R200, R200 ;  /* 0x000000c800c87308 */ /* 0x000fe20000000800 */
[----:B------:R-:W-:Y:S01]  /*114e0*/  LOP3.LUT R165, R169, 0xffff, RZ, 0xc0, !PT ;  /* 0x0000ffffa9a57812 */ /* 0x000fe200078ec0ff */
[--C-:B------:R-:W-:Y:S01]  /*114f0*/  FFMA.FTZ R227, R227, UR31, -R210.reuse ;  /* 0x0000001fe3e37c23 */ /* 0x100fe200080108d2 */
[C---:B------:R-:W-:Y:S01]  /*11500*/  LOP3.LUT R164, R21.reuse, 0xffff, RZ, 0xc0, !PT ;  /* 0x0000ffff15a47812 */ /* 0x040fe200078ec0ff */
[----:B------:R-:W2:Y:S01]  /*11510*/  MUFU.EX2 R198, R198 ;  /* 0x000000c600c67308 */ /* 0x000ea20000000800 */
[----:B------:R-:W-:Y:S01]  /*11520*/  PRMT R169, R170, 0x7632, R169 ;  /* 0x00007632aaa97816 */ /* 0x000fe200000000a9 */
[--C-:B------:R-:W-:Y:S01]  /*11530*/  FFMA.FTZ R226, R226, UR31, -R210.reuse ;  /* 0x0000001fe2e27c23 */ /* 0x100fe200080108d2 */
[----:B------:R-:W-:Y:S01]  /*11540*/  LOP3.LUT R34, R21, 0xff, RZ, 0xc0, !PT ;  /* 0x000000ff15227812 */ /* 0x000fe200078ec0ff */
[----:B------:R-:W-:Y:S01]  /*11550*/  FFMA.FTZ R213, R213, UR31, -R210 ;  /* 0x0000001fd5d57c23 */ /* 0x000fe200080108d2 */
[----:B------:R-:W-:Y:S01]  /*11560*/  SHF.R.U32.HI R164, RZ, 0x8, R164 ;  /* 0x00000008ffa47819 */ /* 0x000fe200000116a4 */
[----:B------:R-:W-:Y:S01]  /*11570*/  MUFU.EX2 R227, R227 ;  /* 0x000000e300e37308 */ /* 0x000fe20000000800 */
[----:B------:R-:W-:Y:S01]  /*11580*/  PRMT R204, R170, 0x5410, R169 ;  /* 0x00005410aacc7816 */ /* 0x000fe200000000a9 */
[----:B------:R-:W-:Y:S01]  /*11590*/  @P6 HFMA2.BF16_V2 R22, -RZ.H0_H0, RZ.H0_H0, -R169.H0_H0 ;  /* 0x200000ffff166231 */ /* 0x000fe200003409a9 */
[----:B------:R-:W-:Y:S01]  /*115a0*/  @P5 PRMT R170, R33, 0x5410, RZ ;  /* 0x0000541021aa5816 */ /* 0x000fe200000000ff */
[----:B------:R-:W-:Y:S01]  /*115b0*/  MUFU.EX2 R226, R226 ;  /* 0x000000e200e27308 */ /* 0x000fe20000000800 */
[----:B------:R-:W-:Y:S01]  /*115c0*/  ISETP.LE.U32.AND P5, PT, R34, UR7, PT ;  /* 0x0000000722007c0c */ /* 0x000fe2000bfa3070 */
[----:B------:R-:W-:Y:S01]  /*115d0*/  STG.E.U16 desc[UR32][R10.64+-0x100], R176 ;  /* 0xffff00b00a007986 */ /* 0x000fe2000c101520 */
[----:B------:R-:W-:Y:S01]  /*115e0*/  LOP3.LUT R164, R164, 0xffff, RZ, 0xc0, !PT ;  /* 0x0000ffffa4a47812 */ /* 0x000fe200078ec0ff */
[----:B------:R-:W-:Y:S01]  /*115f0*/  MUFU.EX2 R218, R218 ;  /* 0x000000da00da7308 */ /* 0x000fe20000000800 */
[----:B------:R-:W-:Y:S01]  /*11600*/  @!P0 PRMT R172, R35, 0x5410, RZ ;  /* 0x0000541023ac8816 */ /* 0x000fe200000000ff */
[----:B------:R-:W-:Y:S01]  /*11610*/  STG.E.U16 desc[UR32][R10.64+-0xfe], R175 ;  /* 0xffff02af0a007986 */ /* 0x000fe2000c101520 */
[----:B------:R-:W-:Y:S01]  /*11620*/  ISETP.LE.U32.AND P0, PT, R164, UR7, PT ;  /* 0x00000007a4007c0c */ /* 0x000fe2000bf03070 */
[----:B------:R-:W-:Y:S01]  /*11630*/  MUFU.EX2 R217, R217 ;  /* 0x000000d900d97308 */ /* 0x000fe20000000800 */
[----:B------:R-:W-:-:S02]  /*11640*/  PRMT R33, R21, 0x7632, R33 ;  /* 0x0000763215217816 */ /* 0x000fc40000000021 */
[----:B-1----:R-:W-:Y:S01]  /*11650*/  F2FP.BF16.F32.PACK_AB R168, R209, R214 ;  /* 0x000000d6d1a8723e */ /* 0x002fe200000010ff */
[----:B------:R-:W-:Y:S01]  /*11660*/  MUFU.EX2 R213, R213 ;  /* 0x000000d500d57308 */ /* 0x000fe20000000800 */
[----:B------:R-:W-:Y:S01]  /*11670*/  @P6 PRMT R169, R22, 0x5410, RZ ;  /* 0x0000541016a96816 */ /* 0x000fe200000000ff */
[----:B------:R-:W-:Y:S01]  /*11680*/  IMAD.MOV.U32 R22, RZ, RZ, R238 ;  /* 0x000000ffff167224 */ /* 0x000fe200078e00ee */
[----:B------:R-:W-:Y:S01]  /*11690*/  LOP3.LUT R33, R33, 0xff, RZ, 0xc0, !PT ;  /* 0x000000ff21217812 */ /* 0x000fe200078ec0ff */
[----:B------:R-:W-:Y:S01]  /*116a0*/  @!P5 HFMA2.BF16_V2 R32, -RZ.H0_H0, RZ.H0_H0, -R168.H0_H0 ;  /* 0x200000ffff20d231 */ /* 0x000fe200003409a8 */
[----:B------:R-:W-:Y:S01]  /*116b0*/  PRMT R167, R168, 0x7632, R167 ;  /* 0x00007632a8a77816 */ /* 0x000fe200000000a7 */
[----:B------:R-:W-:Y:S01]  /*116c0*/  MUFU.EX2 R207, R207 ;  /* 0x000000cf00cf7308 */ /* 0x000fe20000000800 */
[----:B------:R-:W-:Y:S02]  /*116d0*/  ISETP.LE.U32.AND P6, PT, R33, UR7, PT ;  /* 0x0000000721007c0c */ /* 0x000fe4000bfc3070 */
[----:B------:R-:W-:Y:S01]  /*116e0*/  SHF.R.U32.HI R34, RZ, 0x18, R21 ;  /* 0x00000018ff227819 */ /* 0x000fe20000011615 */
[----:B------:R-:W-:Y:S01]  /*116f0*/  @!P0 HFMA2.BF16_V2 R20, -RZ.H0_H0, RZ.H0_H0, -R167.H0_H0 ;  /* 0x200000ffff148231 */ /* 0x000fe200003409a7 */
[----:B------:R-:W-:Y:S01]  /*11700*/  ISETP.LE.U32.AND P2, PT, R165, UR7, PT ;  /* 0x00000007a5007c0c */ /* 0x000fe2000bf43070 */
[----:B------:R-:W-:Y:S01]  /*11710*/  IMAD.MOV.U32 R165, RZ, RZ, R228 ;  /* 0x000000ffffa57224 */ /* 0x000fe200078e00e4 */
[----:B------:R-:W-:Y:S01]  /*11720*/  LOP3.LUT R33, R22, 0xff, RZ, 0xc0, !PT ;  /* 0x000000ff16217812 */ /* 0x000fe200078ec0ff */
[----:B------:R-:W-:Y:S01]  /*11730*/  MUFU.EX2 R206, R206 ;  /* 0x000000ce00ce7308 */ /* 0x000fe20000000800 */
[----:B------:R-:W-:-:S02]  /*11740*/  PRMT R22, R168, 0x5410, R167 ;  /* 0x00005410a8167816 */ /* 0x000fc400000000a7 */
[----:B------:R-:W-:Y:S02]  /*11750*/  @!P5 PRMT R168, R32, 0x5410, RZ ;  /* 0x0000541020a8d816 */ /* 0x000fe400000000ff */
[----:B------:R-:W-:Y:S02]  /*11760*/  ISETP.LE.U32.AND P5, PT, R34, UR7, PT ;  /* 0x0000000722007c0c */ /* 0x000fe4000bfa3070 */
[----:B------:R-:W-:Y:S02]  /*11770*/  LOP3.LUT R165, R165, 0xff, RZ, 0xc0, !PT ;  /* 0x000000ffa5a57812 */ /* 0x000fe400078ec0ff */
[----:B------:R-:W-:Y:S02]  /*11780*/  @!P0 PRMT R167, R20, 0x5410, RZ ;  /* 0x0000541014a78816 */ /* 0x000fe400000000ff */
[----:B------:R-:W-:Y:S02]  /*11790*/  F2FP.BF16.F32.PACK_AB R166, R208, R211 ;  /* 0x000000d3d0a6723e */ /* 0x000fe400000010ff */
[----:B------:R-:W-:-:S02]  /*117a0*/  ISETP.LE.U32.AND P0, PT, R33, UR7, PT ;  /* 0x0000000721007c0c */ /* 0x000fc4000bf03070 */
[----:B------:R-:W-:Y:S01]  /*117b0*/  ISETP.LE.U32.AND P4, PT, R165, UR7, PT ;  /* 0x00000007a5007c0c */ /* 0x000fe2000bf83070 */
[----:B------:R-:W-:Y:S01]  /*117c0*/  @!P6 HFMA2.BF16_V2 R27, -RZ.H0_H0, RZ.H0_H0, -R166.H0_H0 ;  /* 0x200000ffff1be231 */ /* 0x000fe200003409a6 */
[----:B------:R-:W-:Y:S02]  /*117d0*/  PRMT R165, R166, 0x7632, R165 ;  /* 0x00007632a6a57816 */ /* 0x000fe400000000a5 */
[----:B------:R-:W-:Y:S02]  /*117e0*/  PRMT R32, R216, 0x7632, R32 ;  /* 0x00007632d8207816 */ /* 0x000fe40000000020 */
[----:B------:R-:W-:Y:S01]  /*117f0*/  F2FP.BF16.F32.PACK_AB R164, R195, R197 ;  /* 0x000000c5c3a4723e */ /* 0x000fe200000010ff */
[----:B------:R-:W-:Y:S01]  /*11800*/  @!P5 HFMA2.BF16_V2 R25, -RZ.H0_H0, RZ.H0_H0, -R165.H0_H0 ;  /* 0x200000ffff19d231 */ /* 0x000fe200003409a5 */
[----:B------:R-:W-:Y:S02]  /*11810*/  LOP3.LUT R32, R32, 0xff, RZ, 0xc0, !PT ;  /* 0x000000ff20207812 */ /* 0x000fe400078ec0ff */
[----:B------:R-:W-:Y:S01]  /*11820*/  PRMT R20, R166, 0x5410, R165 ;  /* 0x00005410a6147816 */ /* 0x000fe200000000a5 */
[----:B------:R-:W-:Y:S01]  /*11830*/  @!P0 HFMA2.BF16_V2 R26, -RZ.H0_H0, RZ.H0_H0, -R164.H0_H0 ;  /* 0x200000ffff1a8231 */ /* 0x000fe200003409a4 */
[----:B------:R-:W-:-:S02]  /*11840*/  PRMT R33, R238, 0x7771, RZ ;  /* 0x00007771ee217816 */ /* 0x000fc400000000ff */
[----:B------:R-:W-:Y:S02]  /*11850*/  @!P5 PRMT R165, R25, 0x5410, RZ ;  /* 0x0000541019a5d816 */ /* 0x000fe400000000ff */
[----:B------:R-:W-:Y:S02]  /*11860*/  PRMT R35, R164, 0x7632, R35 ;  /* 0x00007632a4237816 */ /* 0x000fe40000000023 */
[----:B------:R-:W-:Y:S02]  /*11870*/  ISETP.LE.U32.AND P5, PT, R32, UR7, PT ;  /* 0x0000000720007c0c */ /* 0x000fe4000bfa3070 */
[----:B------:R-:W-:Y:S02]  /*11880*/  PRMT R32, R238, 0x7772, RZ ;  /* 0x00007772ee207816 */ /* 0x000fe400000000ff */
[----:B------:R-:W-:Y:S02]  /*11890*/  @!P6 PRMT R166, R27, 0x5410, RZ ;  /* 0x000054101ba6e816 */ /* 0x000fe400000000ff */
[----:B------:R-:W-:-:S02]  /*118a0*/  ISETP.GT.U32.AND P6, PT, R33, UR7, PT ;  /* 0x0000000721007c0c */ /* 0x000fc4000bfc4070 */
[----:B------:R-:W-:Y:S02]  /*118b0*/  PRMT R25, R164, 0x5410, R35 ;  /* 0x00005410a4197816 */ /* 0x000fe40000000023 */
[----:B------:R-:W-:Y:S02]  /*118c0*/  @!P0 PRMT R164, R26, 0x5410, RZ ;  /* 0x000054101aa48816 */ /* 0x000fe400000000ff */
[----:B------:R-:W-:Y:S02]  /*118d0*/  ISETP.GT.U32.AND P0, PT, R32, UR7, PT ;  /* 0x0000000720007c0c */ /* 0x000fe4000bf04070 */
[----:B------:R-:W-:Y:S02]  /*118e0*/  F2FP.BF16.F32.PACK_AB R34, R184, R194 ;  /* 0x000000c2b822723e */ /* 0x000fe400000010ff */
[----:B------:R-:W-:Y:S02]  /*118f0*/  PRMT R26, R238, 0x7773, RZ ;  /* 0x00007773ee1a7816 */ /* 0x000fe400000000ff */
[----:B------:R-:W-:Y:S01]  /*11900*/  PRMT R33, R34, 0x7632, R33 ;  /* 0x0000763222217816 */ /* 0x000fe20000000021 */
[----:B------:R-:W-:Y:S01]  /*11910*/  @P6 HFMA2.BF16_V2 R24, -RZ.H0_H0, RZ.H0_H0, -R35.H0_H0 ;  /* 0x200000ffff186231 */ /* 0x000fe20000340923 */
[----:B------:R-:W-:-:S02]  /*11920*/  PRMT R237, R196, 0x7772, RZ ;  /* 0x00007772c4ed7816 */ /* 0x000fc400000000ff */
[----:B------:R-:W-:Y:S02]  /*11930*/  LOP3.LUT R27, R216, 0xffff, RZ, 0xc0, !PT ;  /* 0x0000ffffd81b7812 */ /* 0x000fe400078ec0ff */
[----:B------:R-:W-:Y:S01]  /*11940*/  @P6 PRMT R35, R24, 0x5410, RZ ;  /* 0x0000541018236816 */ /* 0x000fe200000000ff */
[----:B------:R-:W-:Y:S01]  /*11950*/  @P0 HFMA2.BF16_V2 R23, -RZ.H0_H0, RZ.H0_H0, -R34.H0_H0 ;  /* 0x200000ffff170231 */ /* 0x000fe20000340922 */
[----:B------:R-:W-:Y:S02]  /*11960*/  PRMT R24, R34, 0x5410, R33 ;  /* 0x0000541022187816 */ /* 0x000fe40000000021 */
[----:B------:R-:W-:Y:S02]  /*11970*/  SHF.R.U32.HI R27, RZ, 0x8, R27 ;  /* 0x00000008ff1b7819 */ /* 0x000fe4000001161b */
[----:B------:R-:W-:Y:S02]  /*11980*/  @P0 PRMT R34, R23, 0x5410, RZ ;  /* 0x0000541017220816 */ /* 0x000fe400000000ff */
[----:B------:R-:W-:-:S02]  /*11990*/  ISETP.GT.U32.AND P0, PT, R26, UR7, PT ;  /* 0x000000071a007c0c */ /* 0x000fc4000bf04070 */
[----:B------:R-:W-:Y:S02]  /*119a0*/  PRMT R23, R196, 0x7773, RZ ;  /* 0x00007773c4177816 */ /* 0x000fe400000000ff */
[----:B------:R-:W-:Y:S02]  /*119b0*/  LOP3.LUT R27, R27, 0xffff, RZ, 0xc0, !PT ;  /* 0x0000ffff1b1b7812 */ /* 0x000fe400078ec0ff */
[----:B------:R-:W-:Y:S01]  /*119c0*/  PRMT R237, R237, 0x5410, R23 ;  /* 0x00005410eded7816 */ /* 0x000fe20000000017 */
[--C-:B------:R-:W-:Y:S01]  /*119d0*/  FFMA.FTZ R23, R179, UR31, -R210.reuse ;  /* 0x0000001fb3177c23 */ /* 0x100fe200080108d2 */
[----:B------:R-:W-:Y:S01]  /*119e0*/  FFMA.FTZ R179, R182, UR31, -R210 ;  /* 0x0000001fb6b37c23 */ /* 0x000fe200080108d2 */
[----:B------:R-:W-:Y:S01]  /*119f0*/  ISETP.LE.U32.AND P6, PT, R27, UR7, PT ;  /* 0x000000071b007c0c */ /* 0x000fe2000bfc3070 */
[--C-:B------:R-:W-:Y:S01]  /*11a00*/  FFMA.FTZ R27, R177, UR31, -R183.reuse ;  /* 0x0000001fb11b7c23 */ /* 0x100fe200080108b7 */
[----:B------:R1:W-:Y:S01]  /*11a10*/  MUFU.EX2 R186, R23 ;  /* 0x0000001700ba7308 */ /* 0x0003e20000000800 */
[----:B------:R-:W-:Y:S01]  /*11a20*/  FFMA.FTZ R177, R178, UR31, -R183 ;  /* 0x0000001fb2b17c23 */ /* 0x000fe200080108b7 */
[----:B------:R-:W-:Y:S01]  /*11a30*/  @P0 HFMA2.BF16_V2 R15, -RZ.H0_H0, RZ.H0_H0, -R33.H0_H0 ;  /* 0x200000ffff0f0231 */ /* 0x000fe20000340921 */
[----:B------:R-:W-:Y:S01]  /*11a40*/  SHF.R.U32.HI R182, RZ, 0x18, R188 ;  /* 0x00000018ffb67819 */ /* 0x000fe200000116bc */
[----:B------:R-:W3:Y:S01]  /*11a50*/  MUFU.EX2 R179, R179 ;  /* 0x000000b300b37308 */ /* 0x000ee20000000800 */
[----:B------:R-:W-:Y:S01]  /*11a60*/  PRMT R26, R196, 0x7771, RZ ;  /* 0x00007771c41a7816 */ /* 0x000fe200000000ff */
[----:B------:R-:W-:Y:S01]  /*11a70*/  FFMA.FTZ R210, R187, UR31, -R210 ;  /* 0x0000001fbbd27c23 */ /* 0x000fe200080108d2 */
[----:B------:R-:W-:Y:S01]  /*11a80*/  @P0 PRMT R33, R15, 0x5410, RZ ;  /* 0x000054100f210816 */ /* 0x000fe200000000ff */
[----:B------:R-:W-:Y:S01]  /*11a90*/  MUFU.EX2 R178, R27 ;  /* 0x0000001b00b27308 */ /* 0x000fe20000000800 */
[----:B------:R-:W-:-:S02]  /*11aa0*/  LOP3.LUT R15, R188, 0xff, RZ, 0xc0, !PT ;  /* 0x000000ffbc0f7812 */ /* 0x000fc400078ec0ff */
[----:B--2---:R-:W-:Y:S01]  /*11ab0*/  F2FP.BF16.F32.PACK_AB R192, R198, R199 ;  /* 0x000000c7c6c0723e */ /* 0x004fe200000010ff */
[----:B------:R-:W2:Y:S01]  /*11ac0*/  MUFU.EX2 R177, R177 ;  /* 0x000000b100b17308 */ /* 0x000ea20000000800 */
[----:B------:R-:W-:Y:S01]  /*11ad0*/  ISETP.LE.U32.AND P0, PT, R15, UR7, PT ;  /* 0x000000070f007c0c */ /* 0x000fe2000bf03070 */
[----:B-1----:R-:W-:Y:S01]  /*11ae0*/  FADD.FTZ R23, R28, -R190 ;  /* 0x800000be1c177221 */ /* 0x002fe20000010000 */
[----:B------:R-:W-:Y:S01]  /*11af0*/  PRMT R187, R192, 0x7632, R187 ;  /* 0x00007632c0bb7816 */ /* 0x000fe200000000bb */
[----:B------:R-:W1:Y:S01]  /*11b00*/  MUFU.EX2 R27, R185 ;  /* 0x000000b9001b7308 */ /* 0x000e620000000800 */
[----:B------:R-:W-:Y:S01]  /*11b10*/  LOP3.LUT R232, R216, 0xff, RZ, 0xc0, !PT ;  /* 0x000000ffd8e87812 */ /* 0x000fe200078ec0ff */
[----:B------:R-:W-:Y:S01]  /*11b20*/  FMUL.FTZ R23, R23, UR31 ;  /* 0x0000001f17177c20 */ /* 0x000fe20008410000 */
[----:B---3--:R-:W-:Y:S01]  /*11b30*/  F2FP.BF16.F32.PACK_AB R32, R179, R186 ;  /* 0x000000bab320723e */ /* 0x008fe200000010ff */
[----:B------:R-:W-:Y:S03]  /*11b40*/  MUFU.EX2 R185, R191 ;  /* 0x000000bf00b97308 */ /* 0x000fe60000000800 */
[C---:B------:R-:W-:Y:S01]  /*11b50*/  PRMT R15, R32.reuse, 0x7632, R15 ;  /* 0x00007632200f7816 */ /* 0x040fe2000000000f */
[----:B------:R-:W3:Y:S02]  /*11b60*/  MUFU.EX2 R23, R23 ;  /* 0x0000001700177308 */ /* 0x000ee40000000800 */
[----:B------:R-:W-:Y:S01]  /*11b70*/  @!P0 HFMA2.BF16_V2 R19, -RZ.H0_H0, RZ.H0_H0, -R32.H0_H0 ;  /* 0x200000ffff138231 */ /* 0x000fe20000340920 */
[----:B------:R-:W-:Y:S01]  /*11b80*/  PRMT R189, R32, 0x5410, R15 ;  /* 0x0000541020bd7816 */ /* 0x000fe2000000000f */
[----:B------:R-:W-:Y:S01]  /*11b90*/  @!P2 HFMA2.BF16_V2 R18, -RZ.H0_H0, RZ.H0_H0, -R15.H0_H0 ;  /* 0x200000ffff12a231 */ /* 0x000fe2000034090f */
[----:B--2---:R-:W-:Y:S01]  /*11ba0*/  F2FP.BF16.F32.PACK_AB R183, R177, R178 ;  /* 0x000000b2b1b7723e */ /* 0x004fe200000010ff */
[-C--:B-1----:R-:W-:Y:S01]  /*11bb0*/  FFMA.FTZ R224, R230, R27.reuse, R224 ;  /* 0x0000001be6e07223 */ /* 0x082fe200000100e0 */
[----:B------:R-:W-:Y:S01]  /*11bc0*/  @!P0 PRMT R32, R19, 0x5410, RZ ;  /* 0x0000541013208816 */ /* 0x000fe200000000ff */
[-C--:B------:R-:W-:Y:S01]  /*11bd0*/  FMUL.FTZ R132, R132, R27.reuse ;  /* 0x0000001b84847220 */ /* 0x080fe20000410000 */
[----:B------:R-:W-:Y:S01]  /*11be0*/  ISETP.LE.U32.AND P0, PT, R182, UR7, PT ;  /* 0x00000007b6007c0c */ /* 0x000fe2000bf03070 */
[----:B------:R-:W-:Y:S01]  /*11bf0*/  @!P1 HFMA2.BF16_V2 R17, -RZ.H0_H0, RZ.H0_H0, -R183.H0_H0 ;  /* 0x200000ffff119231 */ /* 0x000fe200003409b7 */
[----:B------:R-:W-:Y:S01]  /*11c00*/  PRMT R182, R183, 0x7632, R182 ;  /* 0x00007632b7b67816 */ /* 0x000fe200000000b6 */
[----:B------:R-:W-:Y:S01]  /*11c10*/  FMUL.FTZ R133, R133, R27 ;  /* 0x0000001b85857220 */ /* 0x000fe20000410000 */
[----:B------:R-:W-:Y:S01]  /*11c20*/  @!P2 PRMT R15, R18, 0x5410, RZ ;  /* 0x00005410120fa816 */ /* 0x000fe200000000ff */
[----:B---3--:R-:W-:Y:S01]  /*11c30*/  FFMA.FTZ R225, R219, R23, R225 ;  /* 0x00000017dbe17223 */ /* 0x008fe200000100e1 */
[----:B------:R-:W-:Y:S01]  /*11c40*/  PRMT R190, R183, 0x5410, R182 ;  /* 0x00005410b7be7816 */ /* 0x000fe200000000b6 */
[-C--:B------:R-:W-:Y:S01]  /*11c50*/  FMUL.FTZ R136, R136, R27.reuse ;  /* 0x0000001b88887220 */ /* 0x080fe20000410000 */
[----:B------:R-:W-:Y:S01]  /*11c60*/  @!P1 PRMT R183, R17, 0x5410, RZ ;  /* 0x0000541011b79816 */ /* 0x000fe200000000ff */
[----:B------:R-:W-:Y:S01]  /*11c70*/  FMUL.FTZ R137, R137, R27 ;  /* 0x0000001b89897220 */ /* 0x000fe20000410000 */
[----:B------:R-:W-:Y:S01]  /*11c80*/  F2FP.BF16.F32.PACK_AB R196, R200, R185 ;  /* 0x000000b9c8c4723e */ /* 0x000fe200000010ff */
[-C--:B------:R-:W-:Y:S01]  /*11c90*/  FMUL.FTZ R140, R140, R27.reuse ;  /* 0x0000001b8c8c7220 */ /* 0x080fe20000410000 */
[----:B------:R-:W-:Y:S01]  /*11ca0*/  PRMT R191, R192, 0x5410, R187 ;  /* 0x00005410c0bf7816 */ /* 0x000fe200000000bb */
[----:B------:R-:W-:Y:S01]  /*11cb0*/  @!P0 HFMA2.BF16_V2 R16, -RZ.H0_H0, RZ.H0_H0, -R182.H0_H0 ;  /* 0x200000ffff108231 */ /* 0x000fe200003409b6 */
[----:B------:R-:W-:Y:S01]  /*11cc0*/  PRMT R193, R196, 0x7632, R193 ;  /* 0x00007632c4c17816 */ /* 0x000fe200000000c1 */
[----:B------:R-:W-:Y:S01]  /*11cd0*/  @!P3 HFMA2.BF16_V2 R5, -RZ.H0_H0, RZ.H0_H0, -R196.H0_H0 ;  /* 0x200000ffff05b231 */ /* 0x000fe200003409c4 */
[----:B------:R-:W-:Y:S01]  /*11ce0*/  LEA R230, R9, UR5, 0x1 ;  /* 0x0000000509e67c11 */ /* 0x000fe2000f8e08ff */
[-C--:B------:R-:W-:Y:S01]  /*11cf0*/  FMUL.FTZ R141, R141, R27.reuse ;  /* 0x0000001b8d8d7220 */ /* 0x080fe20000410000 */
[----:B------:R-:W-:Y:S01]  /*11d00*/  @!P0 PRMT R182, R16, 0x5410, RZ ;  /* 0x0000541010b68816 */ /* 0x000fe200000000ff */
[-C--:B------:R-:W-:Y:S01]  /*11d10*/  FMUL.FTZ R144, R144, R27.reuse ;  /* 0x0000001b90907220 */ /* 0x080fe20000410000 */
[----:B------:R-:W-:Y:S01]  /*11d20*/  PRMT R16, R234, 0x7771, RZ ;  /* 0x00007771ea107816 */ /* 0x000fe200000000ff */
[----:B------:R-:W-:Y:S01]  /*11d30*/  VIADD R219, R230, 0x18040 ;  /* 0x00018040e6db7836 */ /* 0x000fe20000000000 */
[----:B------:R-:W-:Y:S01]  /*11d40*/  PRMT R233, R196, 0x5410, R193 ;  /* 0x00005410c4e97816 */ /* 0x000fe200000000c1 */
[-C--:B------:R-:W-:Y:S01]  /*11d50*/  FMUL.FTZ R145, R145, R27.reuse ;  /* 0x0000001b91917220 */ /* 0x080fe20000410000 */
[----:B------:R-:W-:Y:S01]  /*11d60*/  ISETP.GT.U32.AND P2, PT, R16, UR7, PT ;  /* 0x0000000710007c0c */ /* 0x000fe2000bf44070 */
[-C--:B------:R-:W-:Y:S01]  /*11d70*/  FMUL.FTZ R148, R148, R27.reuse ;  /* 0x0000001b94947220 */ /* 0x080fe20000410000 */
[----:B------:R-:W-:Y:S01]  /*11d80*/  PRMT R16, R234, 0x7772, RZ ;  /* 0x00007772ea107816 */ /* 0x000fe200000000ff */
[-C--:B------:R-:W-:Y:S01]  /*11d90*/  FMUL.FTZ R149, R149, R27.reuse ;  /* 0x0000001b95957220 */ /* 0x080fe20000410000 */
[----:B------:R-:W-:Y:S01]  /*11da0*/  @!P3 PRMT R196, R5, 0x5410, RZ ;  /* 0x0000541005c4b816 */ /* 0x000fe200000000ff */
[----:B------:R-:W-:Y:S01]  /*11db0*/  VIADD R5, R230, 0x18000 ;  /* 0x00018000e6057836 */ /* 0x000fe20000000000 */
[----:B------:R-:W-:Y:S01]  /*11dc0*/  ISETP.GT.U32.AND P1, PT, R16, UR7, PT ;  /* 0x0000000710007c0c */ /* 0x000fe2000bf24070 */
[-C--:B------:R-:W-:Y:S01]  /*11dd0*/  FMUL.FTZ R152, R152, R27.reuse ;  /* 0x0000001b98987220 */ /* 0x080fe20000410000 */
[----:B------:R-:W-:Y:S01]  /*11de0*/  PRMT R16, R234, 0x7773, RZ ;  /* 0x00007773ea107816 */ /* 0x000fe200000000ff */
[-C--:B------:R-:W-:Y:S01]  /*11df0*/  FMUL.FTZ R153, R153, R27.reuse ;  /* 0x0000001b99997220 */ /* 0x080fe20000410000 */
[-C--:B------:R-:W-:Y:S01]  /*11e00*/  FMUL.FTZ R156, R156, R27.reuse ;  /* 0x0000001b9c9c7220 */ /* 0x080fe20000410000 */
[----:B------:R-:W-:Y:S01]  /*11e10*/  FMUL.FTZ R157, R157, R27 ;  /* 0x0000001b9d9d7220 */ /* 0x000fe20000410000 */
[----:B------:R-:W-:Y:S01]  /*11e20*/  ISETP.GT.U32.AND P0, PT, R16, UR7, PT ;  /* 0x0000000710007c0c */ /* 0x000fe2000bf04070 */
[----:B------:R-:W-:-:S02]  /*11e30*/  @P2 HFMA2.BF16_V2 R4, -RZ.H0_H0, RZ.H0_H0, -R193.H0_H0 ;  /* 0x200000ffff042231 */ /* 0x000fc400003409c1 */
[-C--:B------:R-:W-:Y:S01]  /*11e40*/  FMUL.FTZ R160, R160, R27.reuse ;  /* 0x0000001ba0a07220 */ /* 0x080fe20000410000 */
[-C--:B------:R-:W-:Y:S01]  /*11e50*/  FMUL.FTZ R161, R161, R27.reuse ;  /* 0x0000001ba1a17220 */ /* 0x080fe20000410000 */
[-C--:B------:R-:W-:Y:S01]  /*11e60*/  FMUL.FTZ R36, R36, R27.reuse ;  /* 0x0000001b24247220 */ /* 0x080fe20000410000 */
[-C--:B------:R-:W-:Y:S01]  /*11e70*/  FMUL.FTZ R37, R37, R27.reuse ;  /* 0x0000001b25257220 */ /* 0x080fe20000410000 */
        /* <DEDUP_REMOVED lines=40> */
[C---:B------:R-:W-:Y:S01]  /*12100*/  LOP3.LUT R4, R231.reuse, 0xffff, RZ, 0xc0, !PT ;  /* 0x0000ffffe7047812 */ /* 0x040fe200078ec0ff */
        /* <DEDUP_REMOVED lines=110> */
[----:B------:R-:W-:Y:S01]  /*127f0*/  SEL R238, R238, 0xffffffe0, !P1 ;  /* 0xffffffe0eeee7807 */ /* 0x000fe20004800000 */
[----:B------:R-:W2:Y:S01]  /*12800*/  MUFU.EX2 R210, R210 ;  /* 0x000000d200d27308 */ /* 0x000ea20000000800 */
        /* <DEDUP_REMOVED lines=81> */
[----:B------:R-:W3:Y:S01]  /*12d20*/  LDSM.16.MT88.4 R20, [R229+0x18800] ;  /* 0x01880000e514783b */ /* 0x000ee20000004200 */
[----:B------:R-:W-:-:S03]  /*12d30*/  LOP3.LUT R6, R25, R6, RZ, 0xc0, !PT ;  /* 0x0000000619067212 */ /* 0x000fc600078ec0ff */
[----:B------:R-:W-:Y:S02]  /*12d40*/  LOP3.LUT R7, R24, R7, RZ, 0xc0, !PT ;  /* 0x0000000718077212 */ /* 0x000fe400078ec0ff */
[----:B------:R-:W4:Y:S05]  /*12d50*/  LDSM.16.MT88.4 R24, [R219+0x800] ;  /* 0x00080000db18783b */ /* 0x000f2a0000004200 */
[C---:B-1----:R-:W-:Y:S08]  /*12d60*/  HMMA.16816.F32.BF16 R132, R4.reuse, R16, R132 ;  /* 0x000000100484723c */ /* 0x042ff00000041884 */
[C---:B------:R-:W-:Y:S01]  /*12d70*/  HMMA.16816.F32.BF16 R136, R4.reuse, R18, R136 ;  /* 0x000000120488723c */ /* 0x040fe20000041888 */
[----:B------:R-:W1:Y:S07]  /*12d80*/  LDSM.16.MT88.4 R16, [R204+0x800] ;  /* 0x00080000cc10783b */ /* 0x000e6e0000004200 */
[C---:B---3--:R-:W-:Y:S08]  /*12d90*/  HMMA.16816.F32.BF16 R140, R4.reuse, R20, R140 ;  /* 0x00000014048c723c */ /* 0x048ff0000004188c */
[C---:B----4-:R-:W-:Y:S08]  /*12da0*/  HMMA.16816.F32.BF16 R148, R4.reuse, R24, R148 ;  /* 0x000000180494723c */ /* 0x050ff00000041894 */
[C---:B------:R-:W-:Y:S01]  /*12db0*/  HMMA.16816.F32.BF16 R152, R4.reuse, R26, R152 ;  /* 0x0000001a0498723c */ /* 0x040fe20000041898 */
[----:B------:R-:W3:Y:S07]  /*12dc0*/  LDSM.16.MT88.4 R24, [R230+0x1a800] ;  /* 0x01a80000e618783b */ /* 0x000eee0000004200 */
        /* <DEDUP_REMOVED lines=31> */
[----:B------:R-:W-:Y:S07]  /*12fc0*/  LDSM.16.MT88.4 R16, [R219+0x1000] ;  /* 0x00100000db10783b */ /* 0x000fee0000004200 */
[C---:B---3--:R-:W-:Y:S08]  /*12fd0*/  HMMA.16816.F32.BF16 R84, R4.reuse, R24, R84 ;  /* 0x000000180454723c */ /* 0x048ff00000041854 */
        /* <DEDUP_REMOVED lines=32> */
[----:B------:R-:W3:Y:S05]  /*131e0*/  LDSM.16.MT88.4 R188, [R204+0x1000] ;  /* 0x00100000ccbc783b */ /* 0x000eea0000004200 */
        /* <DEDUP_REMOVED lines=10> */
[C---:B----4-:R-:W-:Y:S08]  /*13290*/  HMMA.16816.F32.BF16 R44, R4.reuse, R20, R44 ;  /* 0x00000014042c723c */ /* 0x050ff0000004182c */
[C---:B------:R-:W-:Y:S01]  /*132a0*/  HMMA.16816.F32.BF16 R48, R4.reuse, R22, R48 ;  /* 0x000000160430723c */ /* 0x040fe20000041830 */
[----:B------:R-:W3:Y:S07]  /*132b0*/  LDSM.16.MT88.4 R20, [R229+0x1d000] ;  /* 0x01d00000e514783b */ /* 0x000eee0000004200 */
[C---:B-1----:R-:W-:Y:S08]  /*132c0*/  HMMA.16816.F32.BF16 R36, R4.reuse, R24, R36 ;  /* 0x000000180424723c */ /* 0x042ff00000041824 */
[C---:B------:R-:W-:Y:S01]  /*132d0*/  HMMA.16816.F32.BF16 R40, R4.reuse, R26, R40 ;  /* 0x0000001a0428723c */ /* 0x040fe20000041828 */
[----:B------:R-:W1:Y:S07]  /*132e0*/  LDSM.16.MT88.4 R24, [R230+0x1d000] ;  /* 0x01d00000e618783b */ /* 0x000e6e0000004200 */
[C---:B-----5:R-:W-:Y:S08]  /*132f0*/  HMMA.16816.F32.BF16 R52, R4.reuse, R16, R52 ;  /* 0x000000100434723c */ /* 0x060ff00000041834 */
[C---:B------:R-:W-:Y:S01]  /*13300*/  HMMA.16816.F32.BF16 R56, R4.reuse, R18, R56 ;  /* 0x000000120438723c */ /* 0x040fe20000041838 */
[----:B------:R-:W4:Y:S07]  /*13310*/  LDSM.16.MT88.4 R16, [R219+0x5000] ;  /* 0x00500000db10783b */ /* 0x000f2e0000004200 */
        /* <DEDUP_REMOVED lines=17> */
[----:B-1----:R-:W-:Y:S01]  /*13430*/  HMMA.16816.F32.BF16 R100, R4, R24, R100 ;  /* 0x000000180464723c */ /* 0x002fe20000041864 */
[----:B------:R-:W-:-:S02]  /*13440*/  PRMT R24, R228, 0x7772, RZ ;  /* 0x00007772e4187816 */ /* 0x000fc400000000ff */
[----:B------:R-:W-:-:S05]  /*13450*/  PRMT R25, R228, 0x7771, RZ ;  /* 0x00007771e4197816 */ /* 0x000fca00000000ff */
[----:B----4-:R-:W-:Y:S01]  /*13460*/  HMMA.16816.F32.BF16 R116, R4, R16, R116 ;  /* 0x000000100474723c */ /* 0x010fe20000041874 */
        /* <DEDUP_REMOVED lines=11> */
[C---:B-----5:R-:W-:Y:S01]  /*13520*/  HMMA.16816.F32.BF16 R92, R4.reuse, R188, R92 ;  /* 0x000000bc045c723c */ /* 0x060fe2000004185c */
        /* <DEDUP_REMOVED lines=23> */
[----:B---3--:R-:W-:Y:S01]  /*136a0*/  HMMA.16816.F32.BF16 R124, R4, R20, R124 ;  /* 0x00000014047c723c */ /* 0x008fe2000004187c */
        /* <DEDUP_REMOVED lines=8> */
[----:B--2---:R-:W-:Y:S01]  /*13730*/  F2FP.BF16.F32.PACK_AB R7, R210, R213 ;  /* 0x000000d5d207723e */ /* 0x004fe200000010ff */
        /* <DEDUP_REMOVED lines=123> */
.L_x_2258:
[----:B------:R-:W-:-:S12]  /*13ef0*/  UIADD3 UR25, UPT, UPT, UR24, -0x1, URZ ;  /* 0xffffffff18197890 */ /* 0x000fd8000fffe0ff */
.L_x_2261:
        /* <DEDUP_REMOVED lines=22> */
[----:B------:R-:W1:Y:S01]  /*14060*/  LDCU UR16, c[0x0][0x504] ;  /* 0x0000a080ff1077ac */ /* 0x000e620008000800 */
[----:B------:R-:W-:Y:S01]  /*14070*/  IMAD.IADD R199, R200, 0x1, R199 ;  /* 0x00000001c8c77824 */ /* 0x000fe200078e02c7 */
[----:B------:R1:W-:Y:S01]  /*14080*/  STL [R1+0x18], R0 ;  /* 0x0000180001007387 */ /* 0x0003e20000100800 */
[----:B---3--:R-:W-:Y:S01]  /*14090*/  ISETP.GE.AND P3, PT, R201, UR4, PT ;  /* 0x00000004c9007c0c */ /* 0x008fe2000bf66270 */
[----:B------:R-:W3:Y:S02]  /*140a0*/  LDCU UR4, c[0x0][0x45c] ;  /* 0x00008b80ff0477ac */ /* 0x000ee40008000800 */
[----:B------:R-:W3:Y:S01]  /*140b0*/  LDC.64 R208, c[0x0][0x3c0] ;  /* 0x0000f000ffd07b82 */ /* 0x000ee20000000a00 */
[----:B-1----:R-:W-:Y:S01]  /*140c0*/  LOP3.LUT R4, R4, 0xff, RZ, 0xc0, !PT ;  /* 0x000000ff04047812 */ /* 0x002fe200078ec0ff */
[----:B------:R-:W1:Y:S04]  /*140d0*/  LDCU.U8 UR11, c[0x0][0x4f8] ;  /* 0x00009f00ff0b77ac */ /* 0x000e680008000000 */
[----:B------:R-:W-:-:S02]  /*140e0*/  IMAD R243, R4, 0x10000, R4 ;  /* 0x0001000004f37824 */ /* 0x000fc400078e0204 */
[----:B----4-:R-:W-:Y:S02]  /*140f0*/  IMAD.SHL.U32 R244, R244, 0x8, RZ ;  /* 0x00000008f4f47824 */ /* 0x010fe400078e00ff */
[C---:B--2---:R-:W-:Y:S01]  /*14100*/  IMAD.SHL.U32 R198, R203.reuse, 0x40, RZ ;  /* 0x00000040cbc67824 */ /* 0x044fe200078e00ff */
[C---:B------:R-:W-:Y:S01]  /*14110*/  LOP3.LUT P2, RZ, R203.reuse, 0x4, RZ, 0xc0, !PT ;  /* 0x00000004cbff7812 */ /* 0x040fe2000784c0ff */
[C---:B------:R-:W-:Y:S01]  /*14120*/  IMAD.SHL.U32 R242, R203.reuse, 0x20, RZ ;  /* 0x00000020cbf27824 */ /* 0x040fe200078e00ff */
[----:B------:R-:W-:Y:S02]  /*14130*/  LOP3.LUT P0, RZ, R203, 0x2, RZ, 0xc0, !PT ;  /* 0x00000002cbff7812 */ /* 0x000fe4000780c0ff */
[----:B------:R-:W-:Y:S01]  /*14140*/  SEL R204, R204, 0xffffffc0, !P2 ;  /* 0xffffffc0cccc7807 */ /* 0x000fe20005000000 */
[----:B-----5:R-:W-:Y:S01]  /*14150*/  ULEA UR10, UR10, UR7, 0x18 ;  /* 0x000000070a0a7291 */ /* 0x020fe2000f8ec0ff */
[----:B------:R-:W-:Y:S02]  /*14160*/  SEL R196, R196, 0xffffffe0, !P0 ;  /* 0xffffffe0c4c47807 */ /* 0x000fe40004000000 */
[----:B------:R-:W-:Y:S01]  /*14170*/  LOP3.LUT R197, R198, 0x400, RZ, 0xc0, !PT ;  /* 0x00000400c6c57812 */ /* 0x000fe200078ec0ff */
[----:B-1----:R-:W-:Y:S08]  /*14180*/  BRA `(.L_x_2263) ;  /* 0x0000000000f07947 */ /* 0x002ff00003800000 */
.L_x_2265:
        /* <DEDUP_REMOVED lines=8> */
[----:B------:R-:W-:Y:S01]  /*14210*/  IMAD.SHL.U32 R2, R168, 0x40, RZ ;  /* 0x00000040a8027824 */ /* 0x000fe200078e00ff */
[----:B------:R-:W-:Y:S02]  /*14220*/  LOP3.LUT R30, R30, 0x1e00, R206, 0xf8, !PT ;  /* 0x00001e001e1e7812 */ /* 0x000fe400078ef8ce */
[--C-:B------:R-:W-:Y:S02]  /*14230*/  SHF.L.U64.HI R31, R168, 0x6, R34.reuse ;  /* 0x00000006a81f7819 */ /* 0x100fe40000010222 */
[----:B------:R-:W-:Y:S02]  /*14240*/  LEA R2, P5, R4, R2, 0x5 ;  /* 0x0000000204027211 */ /* 0x000fe400078a28ff */
        /* <DEDUP_REMOVED lines=48> */
.L_x_2263:
[----:B------:R-:W-:Y:S04]  /*14550*/  DEPBAR.LE SB0, 0x0 ;  /* 0x000080000000791a */ /* 0x000fe80000000000 */
[----:B------:R-:W-:Y:S01]  /*14560*/  BAR.SYNC.DEFER_BLOCKING 0x0 ;  /* 0x0000000000007b1d */ /* 0x000fe20000010000 */
[----:B------:R-:W-:Y:S01]  /*14570*/  IMAD.SHL.U32 R0, R203, 0x8, RZ ;  /* 0x00000008cb007824 */ /* 0x000fe200078e00ff */
[----:B------:R-:W-:Y:S01]  /*14580*/  LOP3.LUT R202, R242, 0x7c00, RZ, 0xc0, !PT ;  /* 0x00007c00f2ca7812 */ /* 0x000fe200078ec0ff */
[----:B---3--:R-:W-:Y:S01]  /*14590*/  IMAD.WIDE.U32 R12, R208, UR25, RZ ;  /* 0x00000019d00c7c25 */ /* 0x008fe2000f8e00ff */
[----:B------:R-:W-:Y:S01]  /*145a0*/  SHF.R.U32.HI R205, RZ, 0x1, R203 ;  /* 0x00000001ffcd7819 */ /* 0x000fe200000116cb */
[----:B------:R-:W-:Y:S01]  /*145b0*/  UIADD3 UR7, UPT, UPT, UR38, -0x61c88647, URZ ;  /* 0x9e3779b926077890 */ /* 0x000fe2000fffe0ff */
        /* <DEDUP_REMOVED lines=8> */
[----:B------:R-:W-:Y:S03]  /*14640*/  ISETP.GE.AND P4, PT, R15, UR17, PT ;  /* 0x000000110f007c0c */ /* 0x000fe6000bf86270 */
[----:B------:R-:W-:Y:S01]  /*14650*/  STL [R1+0x28], R15 ;  /* 0x0000280f01007387 */ /* 0x000fe20000100800 */
[----:B------:R-:W-:Y:S01]  /*14660*/  LOP3.LUT R14, R201, 0x80, RZ, 0xfc, !PT ;  /* 0x00000080c90e7812 */ /* 0x000fe200078efcff */
[----:B------:R-:W-:Y:S01]  /*14670*/  UIADD3 UR8, UPT, UPT, UR38, 0x3c6ef372, URZ ;  /* 0x3c6ef37226087890 */ /* 0x000fe2000fffe0ff */
[----:B------:R-:W-:Y:S01]  /*14680*/  SHF.L.U64.HI R5, R12, 0x6, R8 ;  /* 0x000000060c057819 */ /* 0x000fe20000010208 */
[----:B------:R-:W-:Y:S01]  /*14690*/  USHF.L.U32 UR9, UR25, 0x1, URZ ;  /* 0x0000000119097899 */ /* 0x000fe200080006ff */
[----:B------:R-:W-:Y:S01]  /*146a0*/  LEA R7, P0, R208, R7, 0x5 ;  /* 0x00000007d0077211 */ /* 0x000fe200078028ff */
[----:B------:R-:W-:Y:S01]  /*146b0*/  STL [R1+0x24], R14 ;  /* 0x0000240e01007387 */ /* 0x000fe20000100800 */
[----:B------:R-:W-:Y:S01]  /*146c0*/  ISETP.GE.AND P1, PT, R14, UR17, PT ;  /* 0x000000110e007c0c */ /* 0x000fe2000bf26270 */
[----:B------:R-:W-:Y:S01]  /*146d0*/  UISETP.GT.AND UP0, UPT, UR25, UR21, UPT ;  /* 0x000000151900728c */ /* 0x000fe2000bf04270 */
[----:B------:R-:W-:Y:S03]  /*146e0*/  LEA.HI.X R5, R208, R5, R209, 0x5, P0 ;  /* 0x00000005d0057211 */ /* 0x000fe600000f2cd1 */
[----:B------:R-:W-:Y:S01]  /*146f0*/  @!PT LDS RZ, [RZ] ;  /* 0x00000000fffff984 */ /* 0x000fe20000000800 */
[----:B------:R-:W-:Y:S01]  /*14700*/  @!PT LDS RZ, [RZ] ;  /* 0x00000000fffff984 */ /* 0x000fe20000000800 */
[----:B------:R-:W-:Y:S01]  /*14710*/  @!PT LDS RZ, [RZ] ;  /* 0x00000000fffff984 */ /* 0x000fe20000000800 */
[----:B------:R-:W-:Y:S01]  /*14720*/  @!P3 LDGSTS.E.BYPASS.LTC128B.128 [R252+0x18000], desc[UR32][R10.64] ;  /* 0x180000000afcbfae */ /* 0x000fe2000b981a20 */
[----:B------:R-:W-:Y:S01]  /*14730*/  LEA R6, P0, R7, R249, 0x1 ;  /* 0x000000f907067211 */ /* 0x000fe200078008ff */
[----:B------:R-:W-:Y:S01]  /*14740*/  UIADD3 UR15, UPT, UPT, UR39, 0x76cf5d0a, URZ ;  /* 0x76cf5d0a270f7890 */ /* 0x000fe2000fffe0ff */
[----:B------:R-:W-:Y:S03]  /*14750*/  LOP3.LUT R9, R201, 0xc0, RZ, 0xfc, !PT ;  /* 0x000000c0c9097812 */ /* 0x000fe600078efcff */
[----:B------:R-:W-:Y:S01]  /*14760*/  @P3 STS.128 [R252+0x18000], RZ ;  /* 0x018000fffc003388 */ /* 0x000fe20000000c00 */
[----:B------:R-:W-:Y:S01]  /*14770*/  LEA.HI.X R7, R7, R248, R5, 0x1, P0 ;  /* 0x000000f807077211 */ /* 0x000fe200000f0c05 */
[----:B------:R-:W-:Y:S01]  /*14780*/  UIADD3 UR14, UPT, UPT, UR39, 0x32370b8f, URZ ;  /* 0x32370b8f270e7890 */ /* 0x000fe2000fffe0ff */
[----:B------:R-:W-:Y:S03]  /*14790*/  ISETP.GE.AND P0, PT, R9, UR17, PT ;  /* 0x0000001109007c0c */ /* 0x000fe6000bf06270 */
[----:B------:R-:W-:Y:S01]  /*147a0*/  @!PT LDS RZ, [RZ] ;  /* 0x00000000fffff984 */ /* 0x000fe20000000800 */
[----:B------:R-:W-:Y:S01]  /*147b0*/  @!PT LDS RZ, [RZ] ;  /* 0x00000000fffff984 */ /* 0x000fe20000000800 */
[----:B------:R-:W-:Y:S01]  /*147c0*/  @!PT LDS RZ, [RZ] ;  /* 0x00000000fffff984 */ /* 0x000fe20000000800 */
[----:B------:R-:W-:Y:S01]  /*147d0*/  @!P4 LDGSTS.E.BYPASS.LTC128B.128 [R252+0x1a000], desc[UR32][R10.64+0x80] ;  /* 0x1a0000800afccfae */ /* 0x000fe2000b981a20 */
[--C-:B----4-:R-:W-:Y:S02]  /*147e0*/  LOP3.LUT R4, R201, 0x1c0, R198.reuse, 0xf8, !PT ;  /* 0x000001c0c9047812 */ /* 0x110fe400078ef8c6 */
[----:B------:R-:W-:Y:S03]  /*147f0*/  LOP3.LUT R2, R202, 0x200, R198, 0xf8, !PT ;  /* 0x00000200ca027812 */ /* 0x000fe600078ef8c6 */
[----:B------:R-:W-:Y:S01]  /*14800*/  @P4 STS.128 [R252+0x1a000], RZ ;  /* 0x01a000fffc004388 */ /* 0x000fe20000000c00 */
[----:B-1----:R-:W-:Y:S02]  /*14810*/  LOP3.LUT R0, R205, 0x8, RZ, 0xc0, !PT ;  /* 0x00000008cd007812 */ /* 0x002fe400078ec0ff */
[----:B------:R-:W-:Y:S03]  /*14820*/  LOP3.LUT R167, R4, 0x8, R203, 0x78, !PT ;  /* 0x0000000804a77812 */ /* 0x000fe600078e78cb */
[----:B------:R-:W-:Y:S01]  /*14830*/  @!PT LDS RZ, [RZ] ;  /* 0x00000000fffff984 */ /* 0x000fe20000000800 */
[----:B------:R-:W-:Y:S01]  /*14840*/  @!PT LDS RZ, [RZ] ;  /* 0x00000000fffff984 */ /* 0x000fe20000000800 */
[----:B------:R-:W-:Y:S01]  /*14850*/  @!PT LDS RZ, [RZ] ;  /* 0x00000000fffff984 */ /* 0x000fe20000000800 */
[----:B------:R-:W-:Y:S01]  /*14860*/  @!P1 LDGSTS.E.BYPASS.LTC128B.128 [R252+0x1c000], desc[UR32][R10.64+0x100] ;  /* 0x1c0001000afc9fae */ /* 0x000fe2000b981a20 */
[----:B------:R-:W-:Y:S05]  /*14870*/  LOP3.LUT R0, R2, R4, R0, 0xf6, !PT ;  /* 0x0000000402007212 */ /* 0x000fea00078ef600 */
[----:B------:R-:W-:Y:S01]  /*14880*/  @P1 STS.128 [R252+0x1c000], RZ ;  /* 0x01c000fffc001388 */ /* 0x000fe20000000c00 */
[----:B------:R-:W-:Y:S01]  /*14890*/  IMAD R167, R167, 0x2, R197 ;  /* 0x00000002a7a77824 */ /* 0x000fe200078e02c5 */
[----:B------:R-:W-:Y:S04]  /*148a0*/  LEA R193, R0, UR5, 0x1 ;  /* 0x0000000500c17c11 */ /* 0x000fe8000f8e08ff */
[----:B------:R-:W-:Y:S01]  /*148b0*/  @!PT LDS RZ, [RZ] ;  /* 0x00000000fffff984 */ /* 0x000fe20000000800 */
[----:B------:R-:W-:Y:S01]  /*148c0*/  @!PT LDS RZ, [RZ] ;  /* 0x00000000fffff984 */ /* 0x000fe20000000800 */
[----:B------:R-:W-:Y:S01]  /*148d0*/  @!PT LDS RZ, [RZ] ;  /* 0x00000000fffff984 */ /* 0x000fe20000000800 */
[----:B------:R1:W-:Y:S01]  /*148e0*/  @!P0 LDGSTS.E.BYPASS.LTC128B.128 [R252+0x1e000], desc[UR32][R10.64+0x180] ;  /* 0x1e0001800afc8fae */ /* 0x0003e2000b981a20 */
[----:B------:R-:W-:Y:S02]  /*148f0*/  VIADD R2, R167, UR5 ;  /* 0x00000005a7027c36 */ /* 0x000fe40008000000 */
[C-C-:B------:R-:W-:Y:S03]  /*14900*/  IMAD.IADD R165, R193.reuse, 0x1, R196.reuse ;  /* 0x00000001c1a57824 */ /* 0x140fe600078e02c4 */
[----:B------:R-:W-:Y:S01]  /*14910*/  @P0 STS.128 [R252+0x1e000], RZ ;  /* 0x01e000fffc000388 */ /* 0x000fe20000000c00 */
[C---:B------:R-:W-:Y:S02]  /*14920*/  IMAD.IADD R192, R2.reuse, 0x1, R196 ;  /* 0x0000000102c07824 */ /* 0x040fe400078e02c4 */
[--C-:B------:R-:W-:Y:S03]  /*14930*/  IMAD.IADD R166, R193, 0x1, R204.reuse ;  /* 0x00000001c1a67824 */ /* 0x100fe600078e02cc */
[----:B------:R-:W-:Y:S01]  /*14940*/  @!PT LDS RZ, [RZ] ;  /* 0x00000000fffff984 */ /* 0x000fe20000000800 */
[----:B------:R-:W-:Y:S01]  /*14950*/  @!PT LDS RZ, [RZ] ;  /* 0x00000000fffff984 */ /* 0x000fe20000000800 */
[----:B------:R-:W-:Y:S01]  /*14960*/  @!PT LDS RZ, [RZ] ;  /* 0x00000000fffff984 */ /* 0x000fe20000000800 */
[----:B------:R-:W-:Y:S01]  /*14970*/  @!P3 LDGSTS.E.BYPASS.LTC128B.128 [R252+0x19000], desc[UR32][R6.64] ;  /* 0x1900000006fcbfae */ /* 0x000fe2000b981a20 */
[----:B------:R-:W-:Y:S02]  /*14980*/  IMAD.IADD R2, R2, 0x1, R204 ;  /* 0x0000000102027824 */ /* 0x000fe400078e02cc */
[C---:B------:R-:W-:Y:S03]  /*14990*/  IMAD.IADD R206, R196.reuse, 0x1, R166 ;  /* 0x00000001c4ce7824 */ /* 0x040fe600078e02a6 */
[----:B------:R-:W-:Y:S01]  /*149a0*/  @P3 STS.128 [R252+0x19000], RZ ;  /* 0x019000fffc003388 */ /* 0x000fe20000000c00 */
[----:B------:R-:W-:Y:S05]  /*149b0*/  IMAD.IADD R0, R196, 0x1, R2 ;  /* 0x00000001c4007824 */ /* 0x000fea00078e0202 */
        /* <DEDUP_REMOVED lines=15> */
[----:B------:R-:W-:Y:S06]  /*14ab0*/  STL [R1+0x20], R9 ;  /* 0x0000200901007387 */ /* 0x000fec0000100800 */
[----:B------:R-:W-:Y:S06]  /*14ac0*/  LDSM.16.M88.4 R32, [R193] ;  /* 0x00000000c120783b */ /* 0x000fec0000000200 */
[----:B-1----:R-:W2:Y:S06]  /*14ad0*/  LDSM.16.M88.4 R8, [R167+UR5+0x10000] ;  /* 0x01000005a708783b */ /* 0x002eac0008000200 */
[----:B------:R-:W1:Y:S06]  /*14ae0*/  LDSM.16.M88.4 R16, [R167+UR5+0x10800] ;  /* 0x01080005a710783b */ /* 0x000e6c0008000200 */
[----:B------:R-:W3:Y:S06]  /*14af0*/  LDSM.16.M88.4 R24, [R167+UR5+0x11000] ;  /* 0x01100005a718783b */ /* 0x000eec0008000200 */
[----:B------:R-:W0:Y:S06]  /*14b00*/  LDGDEPBAR ;  /* 0x00000000000079af */ /* 0x000e2c0000000000 */
[----:B------:R-:W4:Y:S06]  /*14b10*/  LDSM.16.M88.4 R168, [R167+UR5+0x11800] ;  /* 0x01180005a7a8783b */ /* 0x000f2c0008000200 */
[----:B------:R-:W-:Y:S06]  /*14b20*/  LDSM.16.M88.4 R172, [R165] ;  /* 0x00000000a5ac783b */ /* 0x000fec0000000200 */
[----:B-----5:R-:W5:Y:S01]  /*14b30*/  LDSM.16.M88.4 R176, [R192+0x10000] ;  /* 0x01000000c0b0783b */ /* 0x020f620000000200 */
[C---:B--2---:R-:W-:Y:S05]  /*14b40*/  HMMA.16816.F32.BF16 R4, R32.reuse, R8, RZ ;  /* 0x000000082004723c */ /* 0x044fea00000418ff */
[----:B------:R-:W2:Y:S06]  /*14b50*/  LDSM.16.M88.4 R180, [R192+0x10800] ;  /* 0x01080000c0b4783b */ /* 0x000eac0000000200 */
[----:B------:R-:W2:Y:S01]  /*14b60*/  LDSM.16.M88.4 R184, [R192+0x11000] ;  /* 0x01100000c0b8783b */ /* 0x000ea20000000200 */
[C---:B------:R-:W-:Y:S05]  /*14b70*/  HMMA.16816.F32.BF16 R8, R32.reuse, R10, RZ ;  /* 0x0000000a2008723c */ /* 0x040fea00000418ff */
[----:B------:R-:W2:Y:S03]  /*14b80*/  LDSM.16.M88.4 R188, [R192+0x11800] ;  /* 0x01180000c0bc783b */ /* 0x000ea60000000200 */
        /* <DEDUP_REMOVED lines=10> */
[C---:B--2---:R-:W-:Y:S08]  /*14c30*/  HMMA.16816.F32.BF16 R12, R172.reuse, R180, R12 ;  /* 0x000000b4ac0c723c */ /* 0x044ff0000004180c */
        /* <DEDUP_REMOVED lines=20> */
[----:B------:R-:W3:Y:S06]  /*14d80*/  LDSM.16.M88.4 R168, [R0+0x11800] ;  /* 0x0118000000a8783b */ /* 0x000eec0000000200 */
        /* <DEDUP_REMOVED lines=12> */
[----:B------:R-:W3:Y:S06]  /*14e50*/  LDSM.16.M88.4 R168, [R167+UR5+0x13800] ;  /* 0x01380005a7a8783b */ /* 0x000eec0008000200 */
[----:B------:R-:W-:Y:S01]  /*14e60*/  LDSM.16.M88.4 R176, [R165+0x4000] ;  /* 0x00400000a5b0783b */ /* 0x000fe20000000200 */
        /* <DEDUP_REMOVED lines=11> */
[----:B------:R-:W3:Y:S06]  /*14f20*/  LDSM.16.M88.4 R168, [R192+0x13800] ;  /* 0x01380000c0a8783b */ /* 0x000eec0000000200 */
        /* <DEDUP_REMOVED lines=100> */
[----:B------:R-:W4:Y:S06]  /*15570*/  LDSM.16.M88.4 R188, [R192+0x17000] ;  /* 0x01700000c0bc783b */ /* 0x000f2c0000000200 */
[----:B------:R-:W5:Y:S01]  /*15580*/  LDSM.16.M88.4 R192, [R192+0x17800] ;  /* 0x01780000c0c0783b */ /* 0x000f620000000200 */
[C---:B---3--:R-:W-:Y:S08]  /*15590*/  HMMA.16816.F32.BF16 R28, R172.reuse, R168, R28 ;  /* 0x000000a8ac1c723c */ /* 0x048ff0000004181c */
[----:B------:R-:W-:Y:S01]  /*155a0*/  HMMA.16816.F32.BF16 R32, R172, R170, R32 ;  /* 0x000000aaac20723c */ /* 0x000fe20000041820 */
[----:B------:R-:W-:Y:S06]  /*155b0*/  LDSM.16.M88.4 R168, [R166+0xc000] ;  /* 0x00c00000a6a8783b */ /* 0x000fec0000000200 */
[----:B------:R-:W3:Y:S01]  /*155c0*/  LDSM.16.M88.4 R172, [R2+0x16000] ;  /* 0x0160000002ac783b */ /* 0x000ee20000000200 */
        /* <DEDUP_REMOVED lines=8> */
[----:B------:R4:W2:Y:S07]  /*15650*/  LDSM.16.M88.4 R188, [R2+0x17800] ;  /* 0x0178000002bc783b */ /* 0x0008ae0000000200 */
[C---:B-----5:R-:W-:Y:S08]  /*15660*/  HMMA.16816.F32.BF16 R28, R176.reuse, R192, R28 ;  /* 0x000000c0b01c723c */ /* 0x060ff0000004181c */
[----:B------:R-:W-:Y:S01]  /*15670*/  HMMA.16816.F32.BF16 R32, R176, R194, R32 ;  /* 0x000000c2b020723c */ /* 0x000fe20000041820 */
[----:B------:R-:W-:Y:S06]  /*15680*/  LDSM.16.M88.4 R176, [R206+0xc000] ;  /* 0x00c00000ceb0783b */ /* 0x000fec0000000200 */
[----:B------:R-:W5:Y:S01]  /*15690*/  LDSM.16.M88.4 R192, [R0+0x16000] ;  /* 0x0160000000c0783b */ /* 0x000f620000000200 */
[C---:B---3--:R-:W-:Y:S01]  /*156a0*/  HMMA.16816.F32.BF16 R4, R168.reuse, R172, R4 ;  /* 0x000000aca804723c */ /* 0x048fe20000041804 */
[----:B----4-:R-:W-:Y:S07]  /*156b0*/  IMAD.U32 R2, RZ, RZ, UR25 ;  /* 0x00000019ff027e24 */ /* 0x010fee000f8e00ff */
[C---:B------:R-:W-:Y:S08]  /*156c0*/  HMMA.16816.F32.BF16 R8, R168.reuse, R174, R8 ;  /* 0x000000aea808723c */ /* 0x040ff00000041808 */
[C---:B-1----:R-:W-:Y:S03]  /*156d0*/  HMMA.16816.F32.BF16 R12, R168.reuse, R180, R12 ;  /* 0x000000b4a80c723c */ /* 0x042fe6000004180c */
[----:B------:R-:W-:Y:S05]  /*156e0*/  IMAD.SHL.U32 R180, R203, 0x2, RZ ;  /* 0x00000002cbb47824 */ /* 0x000fea00078e00ff */
[----:B------:R-:W-:Y:S01]  /*156f0*/  LOP3.LUT R181, R180, 0x6, RZ, 0xc0, !PT ;  /* 0x00000006b4b57812 */ /* 0x000fe200078ec0ff */
[C---:B------:R-:W-:Y:S04]  /*15700*/  HMMA.16816.F32.BF16 R16, R168.reuse, R182, R16 ;  /* 0x000000b6a810723c */ /* 0x040fe80000041810 */
[----:B------:R-:W-:Y:S04]  /*15710*/  IMAD R2, R2, 0x40, R181 ;  /* 0x0000004002027824 */ /* 0x000fe800078e02b5 */
[C---:B--2---:R-:W-:Y:S03]  /*15720*/  HMMA.16816.F32.BF16 R20, R168.reuse, R184, R20 ;  /* 0x000000b8a814723c */ /* 0x044fe60000041814 */
[C---:B------:R-:W-:Y:S02]  /*15730*/  VIADD R166, R2.reuse, 0x38 ;  /* 0x0000003802a67836 */ /* 0x040fe40000000000 */
[----:B------:R-:W-:Y:S02]  /*15740*/  VIADD R172, R2, UR23 ;  /* 0x0000001702ac7c36 */ /* 0x000fe40008000000 */
[----:B------:R-:W-:Y:S01]  /*15750*/  VIADD R165, R166, UR23 ;  /* 0x00000017a6a57c36 */ /* 0x000fe20008000000 */
[C---:B------:R-:W-:Y:S03]  /*15760*/  HMMA.16816.F32.BF16 R24, R168.reuse, R186, R24 ;  /* 0x000000baa818723c */ /* 0x040fe60000041818 */
[----:B------:R-:W-:Y:S01]  /*15770*/  VIADD R186, R2, 0x10 ;  /* 0x0000001002ba7836 */ /* 0x000fe20000000000 */
[C-C-:B------:R-:W-:Y:S01]  /*15780*/  IADD3 R167, PT, PT, R247.reuse, 0x37, -R165.reuse ;  /* 0x00000037f7a77810 */ /* 0x140fe20007ffe8a5 */
[--C-:B------:R-:W-:Y:S01]  /*15790*/  IMAD.IADD R173, R247, 0x1, -R172.reuse ;  /* 0x00000001f7ad7824 */ /* 0x100fe200078e0aac */
[C---:B------:R-:W-:Y:S01]  /*157a0*/  IADD3 R174, PT, PT, R241.reuse, 0x37, -R165 ;  /* 0x00000037f1ae7810 */ /* 0x040fe20007ffe8a5 */
[C---:B------:R-:W-:Y:S01]  /*157b0*/  IMAD.IADD R172, R241.reuse, 0x1, -R172 ;  /* 0x00000001f1ac7824 */ /* 0x040fe200078e0aac */
[----:B------:R-:W-:Y:S01]  /*157c0*/  IABS R167, R167 ;  /* 0x000000a700a77213 */ /* 0x000fe20000000000 */
[C---:B------:R-:W-:Y:S03]  /*157d0*/  HMMA.16816.F32.BF16 R28, R168.reuse, R188, R28 ;  /* 0x000000bca81c723c */ /* 0x040fe6000004181c */
[----:B------:R-:W-:Y:S02]  /*157e0*/  I2FP.F32.S32 R167, R167 ;  /* 0x000000a700a77245 */ /* 0x000fe40000201400 */
[----:B------:R-:W-:Y:S02]  /*157f0*/  IABS R173, R173 ;  /* 0x000000ad00ad7213 */ /* 0x000fe40000000000 */
[----:B------:R-:W-:Y:S01]  /*15800*/  IABS R172, R172 ;  /* 0x000000ac00ac7213 */ /* 0x000fe20000000000 */
[----:B------:R-:W-:Y:S01]  /*15810*/  HMMA.16816.F32.BF16 R32, R168, R190, R32 ;  /* 0x000000bea820723c */ /* 0x000fe20000041820 */
[----:B------:R-:W1:Y:S02]  /*15820*/  LDSM.16.M88.4 R168, [R0+0x16800] ;  /* 0x0168000000a8783b */ /* 0x000e640000000200 */
[----:B------:R-:W-:Y:S02]  /*15830*/  SHF.R.U32.HI R191, RZ, 0x5, R203 ;  /* 0x00000005ffbf7819 */ /* 0x000fe400000116cb */
[----:B------:R-:W-:Y:S02]  /*15840*/  I2FP.F32.S32 R173, R173 ;  /* 0x000000ad00ad7245 */ /* 0x000fe40000201400 */
[----:B------:R-:W-:Y:S01]  /*15850*/  I2FP.F32.S32 R175, R172 ;  /* 0x000000ac00af7245 */ /* 0x000fe20000201400 */
[C---:B-----5:R-:W-:Y:S01]  /*15860*/  HMMA.16816.F32.BF16 R4, R176.reuse, R192, R4 ;  /* 0x000000c0b004723c */ /* 0x060fe20000041804 */
[----:B------:R-:W2:Y:S04]  /*15870*/  LDL.64 R192, [R1+0x10] ;  /* 0x0000100001c07983 */ /* 0x000ea80000100a00 */
[C-C-:B------:R-:W-:Y:S02]  /*15880*/  IADD3 R172, PT, PT, R241.reuse, 0x30, -R165.reuse ;  /* 0x00000030f1ac7810 */ /* 0x140fe40007ffe8a5 */
[----:B------:R-:W-:Y:S01]  /*15890*/  IADD3 R184, PT, PT, R241, 0x27, -R165 ;  /* 0x00000027f1b87810 */ /* 0x000fe20007ffe8a5 */
[C---:B------:R-:W-:Y:S01]  /*158a0*/  HMMA.16816.F32.BF16 R8, R176.reuse, R194, R8 ;  /* 0x000000c2b008723c */ /* 0x040fe20000041808 */
[----:B------:R-:W3:Y:S02]  /*158b0*/  S2R R194, SR_CTAID.X ;  /* 0x0000000000c27919 */ /* 0x000ee40000002500 */
[----:B------:R-:W-:Y:S04]  /*158c0*/  IABS R172, R172 ;  /* 0x000000ac00ac7213 */ /* 0x000fe80000000000 */
[----:B------:R-:W-:Y:S04]  /*158d0*/  I2FP.F32.S32 R172, R172 ;  /* 0x000000ac00ac7245 */ /* 0x000fe80000201400 */
[----:B------:R-:W-:Y:S01]  /*158e0*/  FFMA.FTZ R5, R167, -UR6, R5 ;  /* 0x80000006a7057c23 */ /* 0x000fe20008010005 */
[----:B------:R-:W-:Y:S01]  /*158f0*/  IABS R167, R174 ;  /* 0x000000ae00a77213 */ /* 0x000fe20000000000 */
[----:B------:R-:W-:Y:S01]  /*15900*/  FFMA.FTZ R4, R173, -UR6, R4 ;  /* 0x80000006ad047c23 */ /* 0x000fe20008010004 */
[--C-:B------:R-:W-:Y:S01]  /*15910*/  IADD3 R173, PT, PT, R247, 0x2f, -R165.reuse ;  /* 0x0000002ff7ad7810 */ /* 0x100fe20007ffe8a5 */
[----:B------:R-:W-:Y:S01]  /*15920*/  FFMA.FTZ R6, R175, -UR6, R6 ;  /* 0x80000006af067c23 */ /* 0x000fe20008010006 */
[----:B------:R-:W-:Y:S02]  /*15930*/  I2FP.F32.S32 R167, R167 ;  /* 0x000000a700a77245 */ /* 0x000fe40000201400 */
[----:B------:R-:W-:Y:S01]  /*15940*/  IADD3 R174, PT, PT, R247, 0x30, -R165 ;  /* 0x00000030f7ae7810 */ /* 0x000fe20007ffe8a5 */
[----:B------:R-:W-:Y:S01]  /*15950*/  FFMA.FTZ R10, R172, -UR6, R10 ;  /* 0x80000006ac0a7c23 */ /* 0x000fe2000801000a */
[----:B------:R-:W-:Y:S01]  /*15960*/  IABS R173, R173 ;  /* 0x000000ad00ad7213 */ /* 0x000fe20000000000 */
[----:B------:R-:W-:Y:S01]  /*15970*/  FFMA.FTZ R7, R167, -UR6, R7 ;  /* 0x80000006a7077c23 */ /* 0x000fe20008010007 */
[----:B------:R-:W-:Y:S01]  /*15980*/  IABS R174, R174 ;  /* 0x000000ae00ae7213 */ /* 0x000fe20000000000 */
[----:B------:R-:W-:Y:S01]  /*15990*/  IMAD.U32 R167, RZ, RZ, UR16 ;  /* 0x00000010ffa77e24 */ /* 0x000fe2000f8e00ff */
[----:B------:R-:W-:Y:S01]  /*159a0*/  I2FP.F32.S32 R173, R173 ;  /* 0x000000ad00ad7245 */ /* 0x000fe20000201400 */
[C---:B-1----:R-:W-:Y:S03]  /*159b0*/  HMMA.16816.F32.BF16 R12, R176.reuse, R168, R12 ;  /* 0x000000a8b00c723c */ /* 0x042fe6000004180c */
[----:B------:R-:W-:Y:S01]  /*159c0*/  IADD3 R168, PT, PT, R247, -UR23, -R167 ;  /* 0x80000017f7a87c10 */ /* 0x000fe2000fffe8a7 */
[----:B------:R-:W-:Y:S01]  /*159d0*/  FFMA.FTZ R9, R173, -UR6, R9 ;  /* 0x80000006ad097c23 */ /* 0x000fe20008010009 */
[C---:B------:R-:W-:Y:S01]  /*159e0*/  IADD3 R169, PT, PT, R241.reuse, -UR23, -R167 ;  /* 0x80000017f1a97c10 */ /* 0x040fe2000fffe8a7 */
[----:B------:R-:W-:Y:S01]  /*159f0*/  VIADD R167, R2, 0x1 ;  /* 0x0000000102a77836 */ /* 0x000fe20000000000 */
[----:B------:R-:W-:Y:S01]  /*15a00*/  ISETP.GT.AND P6, PT, R168, R2, PT ;  /* 0x00000002a800720c */ /* 0x000fe20003fc4270 */
[----:B---3--:R-:W-:Y:S01]  /*15a10*/  IMAD R194, R194, 0x8, R191 ;  /* 0x00000008c2c27824 */ /* 0x008fe200078e02bf */
[----:B------:R-:W-:Y:S01]  /*15a20*/  I2FP.F32.S32 R174, R174 ;  /* 0x000000ae00ae7245 */ /* 0x000fe20000201400 */
[C---:B------:R-:W-:Y:S03]  /*15a30*/  HMMA.16816.F32.BF16 R16, R176.reuse, R170, R16 ;  /* 0x000000aab010723c */ /* 0x040fe60000041810 */
[----:B------:R-:W-:Y:S01]  /*15a40*/  FSEL R172, R4, -INF , !P6 ;  /* 0xff80000004ac7808 */ /* 0x000fe20007000000 */
[----:B------:R-:W-:Y:S01]  /*15a50*/  VIADD R4, R2, 0x8 ;  /* 0x0000000802047836 */ /* 0x000fe20000000000 */
[----:B------:R-:W-:Y:S01]  /*15a60*/  ISETP.GT.AND P6, PT, R168, R167, PT ;  /* 0x000000a7a800720c */ /* 0x000fe20003fc4270 */
[----:B------:R-:W-:Y:S01]  /*15a70*/  IMAD.WIDE.U32 R194, R194, -0x326172a9, RZ ;  /* 0xcd9e8d57c2c27825 */ /* 0x000fe200078e00ff */
[----:B------:R-:W-:Y:S02]  /*15a80*/  IADD3 R173, PT, PT, R241, 0x2f, -R165 ;  /* 0x0000002ff1ad7810 */ /* 0x000fe40007ffe8a5 */
[----:B------:R-:W-:Y:S01]  /*15a90*/  FSEL R5, R5, -INF , !P6 ;  /* 0xff80000005057808 */ /* 0x000fe20007000000 */
[----:B------:R-:W-:Y:S01]  /*15aa0*/  FFMA.FTZ R8, R174, -UR6, R8 ;  /* 0x80000006ae087c23 */ /* 0x000fe20008010008 */
[----:B------:R-:W-:Y:S01]  /*15ab0*/  IABS R173, R173 ;  /* 0x000000ad00ad7213 */ /* 0x000fe20000000000 */
[----:B------:R-:W-:Y:S01]  /*15ac0*/  VIADD R174, R2, 0x9 ;  /* 0x0000000902ae7836 */ /* 0x000fe20000000000 */
[C---:B------:R-:W-:Y:S02]  /*15ad0*/  ISETP.GT.AND P6, PT, R169.reuse, R167, PT ;  /* 0x000000a7a900720c */ /* 0x040fe40003fc4270 */
[----:B------:R-:W-:Y:S02]  /*15ae0*/  ISETP.GT.AND P5, PT, R169, R2, PT ;  /* 0x00000002a900720c */ /* 0x000fe40003fa4270 */
[----:B------:R-:W-:Y:S02]  /*15af0*/  I2FP.F32.S32 R173, R173 ;  /* 0x000000ad00ad7245 */ /* 0x000fe40000201400 */
[----:B------:R-:W-:Y:S02]  /*15b00*/  FSEL R7, R7, -INF , !P6 ;  /* 0xff80000007077808 */ /* 0x000fe40007000000 */
[----:B------:R-:W-:Y:S01]  /*15b10*/  ISETP.GT.AND P6, PT, R168, R174, PT ;  /* 0x000000aea800720c */ /* 0x000fe20003fc4270 */
[----:B------:R-:W-:Y:S01]  /*15b20*/  FFMA.FTZ R11, R173, -UR6, R11 ;  /* 0x80000006ad0b7c23 */ /* 0x000fe2000801000b */
[----:B------:R-:W-:Y:S02]  /*15b30*/  FSEL R6, R6, -INF , !P5 ;  /* 0xff80000006067808 */ /* 0x000fe40006800000 */
[-C--:B------:R-:W-:Y:S02]  /*15b40*/  ISETP.GT.AND P5, PT, R168, R4.reuse, PT ;  /* 0x00000004a800720c */ /* 0x080fe40003fa4270 */
[----:B------:R-:W-:Y:S02]  /*15b50*/  FSEL R182, R9, -INF , !P6 ;  /* 0xff80000009b67808 */ /* 0x000fe40007000000 */
[----:B------:R-:W-:Y:S02]  /*15b60*/  ISETP.GT.AND P6, PT, R169, R4, PT ;  /* 0x00000004a900720c */ /* 0x000fe40003fc4270 */
[--C-:B------:R-:W-:Y:S02]  /*15b70*/  IADD3 R173, PT, PT, R247, 0x27, -R165.reuse ;  /* 0x00000027f7ad7810 */ /* 0x100fe40007ffe8a5 */
[----:B------:R-:W-:Y:S02]  /*15b80*/  FSEL R183, R8, -INF , !P5 ;  /* 0xff80000008b77808 */ /* 0x000fe40006800000 */
[----:B------:R-:W-:Y:S02]  /*15b90*/  FSEL R8, R10, -INF , !P6 ;  /* 0xff8000000a087808 */ /* 0x000fe40007000000 */
[----:B------:R-:W-:Y:S02]  /*15ba0*/  IABS R173, R173 ;  /* 0x000000ad00ad7213 */ /* 0x000fe40000000000 */
[--C-:B------:R-:W-:Y:S02]  /*15bb0*/  IADD3 R9, PT, PT, R241, 0x28, -R165.reuse ;  /* 0x00000028f1097810 */ /* 0x100fe40007ffe8a5 */
[----:B------:R-:W-:Y:S02]  /*15bc0*/  ISETP.GT.AND P6, PT, R169, R174, PT ;  /* 0x000000aea900720c */ /* 0x000fe40003fc4270 */
[----:B------:R-:W-:Y:S02]  /*15bd0*/  IADD3 R175, PT, PT, R247, 0x28, -R165 ;  /* 0x00000028f7af7810 */ /* 0x000fe40007ffe8a5 */
[----:B------:R-:W-:Y:S02]  /*15be0*/  I2FP.F32.S32 R173, R173 ;  /* 0x000000ad00ad7245 */ /* 0x000fe40000201400 */
[----:B------:R-:W-:Y:S02]  /*15bf0*/  IABS R9, R9 ;  /* 0x0000000900097213 */ /* 0x000fe40000000000 */
[----:B------:R-:W-:Y:S01]  /*15c00*/  FSEL R10, R11, -INF , !P6 ;  /* 0xff8000000b0a7808 */ /* 0x000fe20007000000 */
[----:B------:R-:W-:Y:S01]  /*15c10*/  FFMA.FTZ R13, R173, -UR6, R13 ;  /* 0x80000006ad0d7c23 */ /* 0x000fe2000801000d */
[----:B------:R-:W-:Y:S01]  /*15c20*/  IABS R175, R175 ;  /* 0x000000af00af7213 */ /* 0x000fe20000000000 */
[----:B------:R-:W-:Y:S01]  /*15c30*/  IMAD.MOV.U32 R11, RZ, RZ, R9 ;  /* 0x000000ffff0b7224 */ /* 0x000fe200078e0009 */
[-C--:B------:R-:W-:Y:S02]  /*15c40*/  ISETP.GE.AND P6, PT, R167, R246.reuse, PT ;  /* 0x000000f6a700720c */ /* 0x080fe40003fc6270 */
[C---:B------:R-:W-:Y:S02]  /*15c50*/  ISETP.GE.AND P5, PT, R2.reuse, R246, PT ;  /* 0x000000f60200720c */ /* 0x040fe40003fa6270 */
[----:B------:R-:W-:Y:S02]  /*15c60*/  I2FP.F32.S32 R175, R175 ;  /* 0x000000af00af7245 */ /* 0x000fe40000201400 */
[----:B------:R-:W-:Y:S02]  /*15c70*/  FSEL R173, R5, -INF , !P6 ;  /* 0xff80000005ad7808 */ /* 0x000fe40007000000 */
[----:B------:R-:W-:Y:S01]  /*15c80*/  ISETP.GE.AND P6, PT, R2, R245, PT ;  /* 0x000000f50200720c */ /* 0x000fe20003fc6270 */
[----:B------:R-:W-:Y:S01]  /*15c90*/  FFMA.FTZ R12, R175, -UR6, R12 ;  /* 0x80000006af0c7c23 */ /* 0x000fe2000801000c */
[----:B------:R-:W-:Y:S01]  /*15ca0*/  FSEL R9, R172, -INF , !P5 ;  /* 0xff800000ac097808 */ /* 0x000fe20006800000 */
[----:B------:R-:W-:Y:S01]  /*15cb0*/  VIADD R175, R2, 0x11 ;  /* 0x0000001102af7836 */ /* 0x000fe20000000000 */
[----:B------:R-:W-:Y:S02]  /*15cc0*/  I2FP.F32.S32 R11, R11 ;  /* 0x0000000b000b7245 */ /* 0x000fe40000201400 */
[----:B------:R-:W-:Y:S02]  /*15cd0*/  ISETP.GE.AND P5, PT, R167, R245, PT ;  /* 0x000000f5a700720c */ /* 0x000fe40003fa6270 */
[----:B------:R-:W-:Y:S01]  /*15ce0*/  FSEL R172, R6, -INF , !P6 ;  /* 0xff80000006ac7808 */ /* 0x000fe20007000000 */
[----:B------:R-:W-:Y:S01]  /*15cf0*/  FFMA.FTZ R14, R11, -UR6, R14 ;  /* 0x800000060b0e7c23 */ /* 0x000fe2000801000e */
[----:B------:R-:W-:Y:S02]  /*15d00*/  IABS R167, R184 ;  /* 0x000000b800a77213 */ /* 0x000fe40000000000 */
[-C--:B------:R-:W-:Y:S02]  /*15d10*/  ISETP.GT.AND P6, PT, R168, R186.reuse, PT ;  /* 0x000000baa800720c */ /* 0x080fe40003fc4270 */
        /* <DEDUP_REMOVED lines=8> */
[C---:B------:R-:W-:Y:S02]  /*15da0*/  ISETP.GE.AND P6, PT, R4.reuse, R246, PT ;  /* 0x000000f60400720c */ /* 0x040fe40003fc6270 */
[--C-:B------:R-:W-:Y:S02]  /*15db0*/  IADD3 R13, PT, PT, R247, 0x20, -R165.reuse ;  /* 0x00000020f70d7810 */ /* 0x100fe40007ffe8a5 */
[----:B------:R-:W-:Y:S02]  /*15dc0*/  FSEL R14, R183, -INF , !P6 ;  /* 0xff800000b70e7808 */ /* 0x000fe40007000000 */
[----:B------:R-:W-:Y:S02]  /*15dd0*/  IABS R183, R13 ;  /* 0x0000000d00b77213 */ /* 0x000fe40000000000 */
[----:B------:R-:W-:Y:S02]  /*15de0*/  ISETP.GT.AND P5, PT, R169, R175, PT ;  /* 0x000000afa900720c */ /* 0x000fe40003fa4270 */
[----:B------:R-:W-:Y:S02]  /*15df0*/  I2FP.F32.S32 R183, R183 ;  /* 0x000000b700b77245 */ /* 0x000fe40000201400 */
[--C-:B------:R-:W-:Y:S02]  /*15e00*/  IADD3 R170, PT, PT, R241, 0x20, -R165.reuse ;  /* 0x00000020f1aa7810 */ /* 0x100fe40007ffe8a5 */
[----:B------:R-:W-:Y:S01]  /*15e10*/  FSEL R11, R15, -INF , !P5 ;  /* 0xff8000000f0b7808 */ /* 0x000fe20006800000 */
[----:B------:R-:W-:Y:S01]  /*15e20*/  FFMA.FTZ R16, R183, -UR6, R16 ;  /* 0x80000006b7107c23 */ /* 0x000fe20008010010 */
[----:B------:R-:W-:Y:S01]  /*15e30*/  ISETP.GE.AND P5, PT, R4, R245, PT ;  /* 0x000000f50400720c */ /* 0x000fe20003fa6270 */
[----:B------:R-:W-:Y:S01]  /*15e40*/  VIADD R183, R2, 0x18 ;  /* 0x0000001802b77836 */ /* 0x000fe20000000000 */
[----:B------:R-:W-:Y:S01]  /*15e50*/  IADD3 R171, PT, PT, R247, 0x1f, -R165 ;  /* 0x0000001ff7ab7810 */ /* 0x000fe20007ffe8a5 */
[----:B------:R-:W1:Y:S01]  /*15e60*/  LDSM.16.M88.4 R4, [R0+0x17000] ;  /* 0x017000000004783b */ /* 0x000e620000000200 */
[----:B------:R-:W-:Y:S02]  /*15e70*/  IABS R170, R170 ;  /* 0x000000aa00aa7213 */ /* 0x000fe40000000000 */
[----:B------:R-:W-:Y:S02]  /*15e80*/  ISETP.GE.AND P6, PT, R174, R246, PT ;  /* 0x000000f6ae00720c */ /* 0x000fe40003fc6270 */
[----:B------:R-:W-:Y:S02]  /*15e90*/  IABS R171, R171 ;  /* 0x000000ab00ab7213 */ /* 0x000fe40000000000 */
[----:B------:R-:W-:Y:S02]  /*15ea0*/  I2FP.F32.S32 R170, R170 ;  /* 0x000000aa00aa7245 */ /* 0x000fe40000201400 */
[----:B------:R-:W-:Y:S02]  /*15eb0*/  FSEL R8, R8, -INF , !P5 ;  /* 0xff80000008087808 */ /* 0x000fe40006800000 */
[----:B------:R-:W-:Y:S01]  /*15ec0*/  ISETP.GT.AND P5, PT, R168, R183, PT ;  /* 0x000000b7a800720c */ /* 0x000fe20003fa4270 */
[----:B------:R-:W-:Y:S01]  /*15ed0*/  FFMA.FTZ R18, R170, -UR6, R18 ;  /* 0x80000006aa127c23 */ /* 0x000fe20008010012 */
[----:B------:R-:W-:Y:S02]  /*15ee0*/  I2FP.F32.S32 R171, R171 ;  /* 0x000000ab00ab7245 */ /* 0x000fe40000201400 */
[----:B------:R-:W-:Y:S02]  /*15ef0*/  FSEL R13, R182, -INF , !P6 ;  /* 0xff800000b60d7808 */ /* 0x000fe40007000000 */
[----:B------:R-:W-:Y:S01]  /*15f00*/  FSEL R182, R16, -INF , !P5 ;  /* 0xff80000010b67808 */ /* 0x000fe20006800000 */
[----:B------:R-:W-:Y:S01]  /*15f10*/  FFMA.FTZ R17, R171, -UR6, R17 ;  /* 0x80000006ab117c23 */ /* 0x000fe20008010011 */
[----:B------:R-:W-:Y:S01]  /*15f20*/  ISETP.GT.AND P5, PT, R169, R183, PT ;  /* 0x000000b7a900720c */ /* 0x000fe20003fa4270 */
[----:B------:R-:W-:Y:S01]  /*15f30*/  VIADD R171, R2, 0x19 ;  /* 0x0000001902ab7836 */ /* 0x000fe20000000000 */
[----:B------:R-:W-:Y:S02]  /*15f40*/  ISETP.GE.AND P6, PT, R174, R245, PT ;  /* 0x000000f5ae00720c */ /* 0x000fe40003fc6270 */
[----:B------:R-:W-:Y:S02]  /*15f50*/  FSEL R16, R18, -INF , !P5 ;  /* 0xff80000012107808 */ /* 0x000fe40006800000 */
[-C--:B------:R-:W-:Y:S02]  /*15f60*/  ISETP.GE.AND P5, PT, R186, R246.reuse, PT ;  /* 0x000000f6ba00720c */ /* 0x080fe40003fa6270 */
[----:B------:R-:W-:Y:S02]  /*15f70*/  FSEL R10, R10, -INF , !P6 ;  /* 0xff8000000a0a7808 */ /* 0x000fe40007000000 */
[----:B------:R-:W-:Y:S02]  /*15f80*/  ISETP.GT.AND P6, PT, R168, R171, PT ;  /* 0x000000aba800720c */ /* 0x000fe40003fc4270 */
[----:B------:R-:W-:Y:S02]  /*15f90*/  FSEL R18, R185, -INF , !P5 ;  /* 0xff800000b9127808 */ /* 0x000fe40006800000 */
[----:B------:R-:W-:Y:S02]  /*15fa0*/  ISETP.GE.AND P5, PT, R175, R246, PT ;  /* 0x000000f6af00720c */ /* 0x000fe40003fa6270 */
[----:B------:R-:W-:Y:S02]  /*15fb0*/  FSEL R174, R17, -INF , !P6 ;  /* 0xff80000011ae7808 */ /* 0x000fe40007000000 */
[----:B------:R-:W-:Y:S02]  /*15fc0*/  FSEL R17, R184, -INF , !P5 ;  /* 0xff800000b8117808 */ /* 0x000fe40006800000 */
[--C-:B------:R-:W-:Y:S01]  /*15fd0*/  IADD3 R15, PT, PT, R241, 0x1f, -R165.reuse ;  /* 0x0000001ff10f7810 */ /* 0x100fe20007ffe8a5 */
[----:B------:R-:W3:Y:S01]  /*15fe0*/  LDL.64 R184, [R1] ;  /* 0x0000000001b87983 */ /* 0x000ee20000100a00 */
[----:B------:R-:W-:Y:S01]  /*15ff0*/  IADD3 R170, PT, PT, R247, 0x18, -R165 ;  /* 0x00000018f7aa7810 */ /* 0x000fe20007ffe8a5 */
[C---:B-1----:R-:W-:Y:S03]  /*16000*/  HMMA.16816.F32.BF16 R20, R176.reuse, R4, R20 ;  /* 0x00000004b014723c */ /* 0x042fe60000041814 */
[----:B------:R-:W-:Y:S02]  /*16010*/  IABS R15, R15 ;  /* 0x0000000f000f7213 */ /* 0x000fe40000000000 */
[----:B------:R-:W-:Y:S02]  /*16020*/  ISETP.GT.AND P6, PT, R169, R171, PT ;  /* 0x000000aba900720c */ /* 0x000fe40003fc4270 */
[----:B------:R-:W-:Y:S01]  /*16030*/  I2FP.F32.S32 R15, R15 ;  /* 0x0000000f000f7245 */ /* 0x000fe20000201400 */
[C---:B------:R-:W-:Y:S03]  /*16040*/  HMMA.16816.F32.BF16 R24, R176.reuse, R6, R24 ;  /* 0x00000006b018723c */ /* 0x040fe60000041818 */
[----:B------:R-:W-:Y:S01]  /*16050*/  IABS R170, R170 ;  /* 0x000000aa00aa7213 */ /* 0x000fe20000000000 */
[----:B------:R-:W-:Y:S01]  /*16060*/  FFMA.FTZ R19, R15, -UR6, R19 ;  /* 0x800000060f137c23 */ /* 0x000fe20008010013 */
[--C-:B------:R-:W-:Y:S02]  /*16070*/  IADD3 R5, PT, PT, R241, 0x18, -R165.reuse ;  /* 0x00000018f1057810 */ /* 0x100fe40007ffe8a5 */
[----:B------:R-:W-:Y:S02]  /*16080*/  I2FP.F32.S32 R170, R170 ;  /* 0x000000aa00aa7245 */ /* 0x000fe40000201400 */
[----:B------:R-:W-:Y:S02]  /*16090*/  FSEL R15, R19, -INF , !P6 ;  /* 0xff800000130f7808 */ /* 0x000fe40007000000 */
[----:B------:R-:W-:Y:S01]  /*160a0*/  IADD3 R19, PT, PT, R247, 0x17, -R165 ;  /* 0x00000017f7137810 */ /* 0x000fe20007ffe8a5 */
[----:B------:R-:W-:Y:S01]  /*160b0*/  FFMA.FTZ R20, R170, -UR6, R20 ;  /* 0x80000006aa147c23 */ /* 0x000fe20008010014 */
[----:B------:R-:W-:Y:S01]  /*160c0*/  ISETP.GE.AND P5, PT, R175, R245, PT ;  /* 0x000000f5af00720c */ /* 0x000fe20003fa6270 */
[C---:B------:R-:W-:Y:S01]  /*160d0*/  VIADD R175, R2.reuse, 0x20 ;  /* 0x0000002002af7836 */ /* 0x040fe20000000000 */
[----:B------:R-:W-:Y:S01]  /*160e0*/  IABS R19, R19 ;  /* 0x0000001300137213 */ /* 0x000fe20000000000 */
[----:B------:R-:W-:Y:S01]  /*160f0*/  VIADD R170, R2, 0x21 ;  /* 0x0000002102aa7836 */ /* 0x000fe20000000000 */
[----:B------:R-:W-:Y:S02]  /*16100*/  ISETP.GE.AND P6, PT, R186, R245, PT ;  /* 0x000000f5ba00720c */ /* 0x000fe40003fc6270 */
[----:B------:R-:W-:Y:S02]  /*16110*/  I2FP.F32.S32 R19, R19 ;  /* 0x0000001300137245 */ /* 0x000fe40000201400 */
[----:B------:R-:W-:Y:S02]  /*16120*/  IABS R5, R5 ;  /* 0x0000000500057213 */ /* 0x000fe40000000000 */
[----:B------:R-:W-:Y:S01]  /*16130*/  FSEL R11, R11, -INF , !P5 ;  /* 0xff8000000b0b7808 */ /* 0x000fe20006800000 */
[----:B------:R-:W-:Y:S01]  /*16140*/  FFMA.FTZ R21, R19, -UR6, R21 ;  /* 0x8000000613157c23 */ /* 0x000fe20008010015 */
[--C-:B------:R-:W-:Y:S02]  /*16150*/  IADD3 R4, PT, PT, R241, 0x17, -R165.reuse ;  /* 0x00000017f1047810 */ /* 0x100fe40007ffe8a5 */
[-C--:B------:R-:W-:Y:S02]  /*16160*/  ISETP.GT.AND P5, PT, R168, R170.reuse, PT ;  /* 0x000000aaa800720c */ /* 0x080fe40003fa4270 */
[----:B------:R-:W-:Y:S02]  /*16170*/  I2FP.F32.S32 R5, R5 ;  /* 0x0000000500057245 */ /* 0x000fe40000201400 */
[----:B------:R-:W-:Y:S02]  /*16180*/  FSEL R187, R21, -INF , !P5 ;  /* 0xff80000015bb7808 */ /* 0x000fe40006800000 */
[----:B------:R-:W-:Y:S01]  /*16190*/  FSEL R12, R12, -INF , !P6 ;  /* 0xff8000000c0c7808 */ /* 0x000fe20007000000 */
[----:B------:R-:W-:Y:S01]  /*161a0*/  FFMA.FTZ R22, R5, -UR6, R22 ;  /* 0x8000000605167c23 */ /* 0x000fe20008010016 */
[----:B------:R-:W-:Y:S02]  /*161b0*/  ISETP.GT.AND P5, PT, R169, R170, PT ;  /* 0x000000aaa900720c */ /* 0x000fe40003fa4270 */
[----:B------:R-:W-:Y:S02]  /*161c0*/  ISETP.GT.AND P6, PT, R168, R175, PT ;  /* 0x000000afa800720c */ /* 0x000fe40003fc4270 */
[--C-:B------:R-:W-:Y:S02]  /*161d0*/  IADD3 R19, PT, PT, R247, 0xf, -R165.reuse ;  /* 0x0000000ff7137810 */ /* 0x100fe40007ffe8a5 */
[----:B------:R-:W-:Y:S02]  /*161e0*/  IABS R4, R4 ;  /* 0x0000000400047213 */ /* 0x000fe40000000000 */
[----:B------:R-:W-:Y:S02]  /*161f0*/  IABS R19, R19 ;  /* 0x0000001300137213 */ /* 0x000fe40000000000 */
[----:B------:R-:W-:Y:S02]  /*16200*/  FSEL R190, R20, -INF , !P6 ;  /* 0xff80000014be7808 */ /* 0x000fe40007000000 */
[----:B------:R-:W-:Y:S02]  /*16210*/  IADD3 R21, PT, PT, R241, 0x10, -R165 ;  /* 0x00000010f1157810 */ /* 0x000fe40007ffe8a5 */
[----:B------:R-:W-:Y:S02]  /*16220*/  I2FP.F32.S32 R4, R4 ;  /* 0x0000000400047245 */ /* 0x000fe40000201400 */
[----:B------:R-:W-:Y:S02]  /*16230*/  IABS R21, R21 ;  /* 0x0000001500157213 */ /* 0x000fe40000000000 */
[----:B------:R-:W-:Y:S01]  /*16240*/  ISETP.GT.AND P6, PT, R169, R175, PT ;  /* 0x000000afa900720c */ /* 0x000fe20003fc4270 */
[----:B------:R-:W-:Y:S01]  /*16250*/  FFMA.FTZ R23, R4, -UR6, R23 ;  /* 0x8000000604177c23 */ /* 0x000fe20008010017 */
[----:B------:R-:W-:Y:S02]  /*16260*/  I2FP.F32.S32 R21, R21 ;  /* 0x0000001500157245 */ /* 0x000fe40000201400 */
[----:B------:R-:W-:Y:S02]  /*16270*/  FSEL R22, R22, -INF , !P6 ;  /* 0xff80000016167808 */ /* 0x000fe40007000000 */
[----:B------:R-:W-:Y:S01]  /*16280*/  FSEL R23, R23, -INF , !P5 ;  /* 0xff80000017177808 */ /* 0x000fe20006800000 */
[----:B------:R-:W-:Y:S01]  /*16290*/  FFMA.FTZ R26, R21, -UR6, R26 ;  /* 0x80000006151a7c23 */ /* 0x000fe2000801001a */
[CC--:B------:R-:W-:Y:S02]  /*162a0*/  ISETP.GE.AND P6, PT, R183.reuse, R246.reuse, PT ;  /* 0x000000f6b700720c */ /* 0x0c0fe40003fc6270 */
[----:B------:R-:W-:Y:S02]  /*162b0*/  ISETP.GE.AND P5, PT, R183, R245, PT ;  /* 0x000000f5b700720c */ /* 0x000fe40003fa6270 */
[--C-:B------:R-:W-:Y:S02]  /*162c0*/  IADD3 R4, PT, PT, R247, 0x10, -R165.reuse ;  /* 0x00000010f7047810 */ /* 0x100fe40007ffe8a5 */
[----:B------:R-:W-:Y:S02]  /*162d0*/  IADD3 R183, PT, PT, R241, 0xf, -R165 ;  /* 0x0000000ff1b77810 */ /* 0x000fe40007ffe8a5 */
[----:B------:R-:W-:Y:S02]  /*162e0*/  FSEL R20, R182, -INF , !P6 ;  /* 0xff800000b6147808 */ /* 0x000fe40007000000 */
[C---:B------:R-:W-:Y:S02]  /*162f0*/  ISETP.GE.AND P6, PT, R171.reuse, R246, PT ;  /* 0x000000f6ab00720c */ /* 0x040fe40003fc6270 */
[----:B------:R-:W-:Y:S02]  /*16300*/  IABS R182, R4 ;  /* 0x0000000400b67213 */ /* 0x000fe40000000000 */
[----:B------:R-:W-:Y:S01]  /*16310*/  FSEL R16, R16, -INF , !P5 ;  /* 0xff80000010107808 */ /* 0x000fe20006800000 */
[----:B------:R1:W4:Y:S01]  /*16320*/  LDSM.16.M88.4 R4, [R0+0x17800] ;  /* 0x017800000004783b */ /* 0x0003220000000200 */
[----:B------:R-:W-:Y:S01]  /*16330*/  I2FP.F32.S32 R182, R182 ;  /* 0x000000b600b67245 */ /* 0x000fe20000201400 */
[----:B------:R-:W-:Y:S04]  /*16340*/  DEPBAR.LE SB0, 0x0 ;  /* 0x000080000000791a */ /* 0x000fe80000000000 */
[----:B------:R-:W-:Y:S01]  /*16350*/  BAR.SYNC.DEFER_BLOCKING 0x0 ;  /* 0x0000000000007b1d */ /* 0x000fe20000010000 */
[----:B------:R-:W-:Y:S01]  /*16360*/  FFMA.FTZ R24, R182, -UR6, R24 ;  /* 0x80000006b6187c23 */ /* 0x000fe20008010018 */
[----:B-1----:R-:W-:Y:S01]  /*16370*/  IABS R0, R183 ;  /* 0x000000b700007213 */ /* 0x002fe20000000000 */
[----:B------:R-:W-:Y:S01]  /*16380*/  IMAD.MOV.U32 R183, RZ, RZ, R19 ;  /* 0x000000ffffb77224 */ /* 0x000fe200078e0013 */
[----:B------:R-:W-:Y:S01]  /*16390*/  FSEL R19, R174, -INF , !P6 ;  /* 0xff800000ae137808 */ /* 0x000fe20007000000 */
[----:B------:R-:W-:Y:S01]  /*163a0*/  VIADD R174, R2, 0x28 ;  /* 0x0000002802ae7836 */ /* 0x000fe20000000000 */
[----:B------:R-:W-:Y:S01]  /*163b0*/  ISETP.GE.AND P6, PT, R171, R245, PT ;  /* 0x000000f5ab00720c */ /* 0x000fe20003fc6270 */
[----:B------:R-:W-:Y:S01]  /*163c0*/  IMAD.U32 R171, RZ, RZ, UR39 ;  /* 0x00000027ffab7e24 */ /* 0x000fe2000f8e00ff */
[----:B------:R-:W-:Y:S02]  /*163d0*/  I2FP.F32.S32 R183, R183 ;  /* 0x000000b700b77245 */ /* 0x000fe40000201400 */
[----:B------:R-:W-:Y:S02]  /*163e0*/  I2FP.F32.S32 R0, R0 ;  /* 0x0000000000007245 */ /* 0x000fe40000201400 */
[----:B--2---:R-:W-:Y:S01]  /*163f0*/  LOP3.LUT R182, R193, UR9, R171, 0x96, !PT ;  /* 0x00000009c1b67c12 */ /* 0x004fe2000f8e96ab */
[----:B------:R-:W-:Y:S01]  /*16400*/  FFMA.FTZ R25, R183, -UR6, R25 ;  /* 0x80000006b7197c23 */ /* 0x000fe20008010019 */
[----:B------:R-:W-:Y:S01]  /*16410*/  FSEL R15, R15, -INF , !P6 ;  /* 0xff8000000f0f7808 */ /* 0x000fe20007000000 */
[----:B------:R-:W-:Y:S01]  /*16420*/  FFMA.FTZ R27, R0, -UR6, R27 ;  /* 0x80000006001b7c23 */ /* 0x000fe2000801001b */
[-C--:B------:R-:W-:Y:S01]  /*16430*/  ISETP.GT.AND P5, PT, R168, R174.reuse, PT ;  /* 0x000000aea800720c */ /* 0x080fe20003fa4270 */
[----:B------:R-:W-:Y:S01]  /*16440*/  IMAD.WIDE.U32 R182, R182, -0x326172a9, RZ ;  /* 0xcd9e8d57b6b67825 */ /* 0x000fe200078e00ff */
[----:B------:R-:W-:Y:S01]  /*16450*/  UIADD3 UR9, UPT, UPT, UR9, 0x1, URZ ;  /* 0x0000000109097890 */ /* 0x000fe2000fffe0ff */
[C---:B----4-:R-:W-:Y:S05]  /*16460*/  HMMA.16816.F32.BF16 R28, R176.reuse, R4, R28 ;  /* 0x00000004b01c723c */ /* 0x050fea000004181c */
[----:B------:R-:W-:Y:S01]  /*16470*/  LOP3.LUT R21, R194, UR7, R183, 0x96, !PT ;  /* 0x00000007c2157c12 */ /* 0x000fe2000f8e96b7 */
[----:B------:R-:W-:Y:S01]  /*16480*/  VIADD R171, R2, 0x29 ;  /* 0x0000002902ab7836 */ /* 0x000fe20000000000 */
[C-C-:B------:R-:W-:Y:S01]  /*16490*/  IADD3 R5, PT, PT, R241.reuse, 0x8, -R165.reuse ;  /* 0x00000008f1057810 */ /* 0x140fe20007ffe8a5 */
[----:B------:R-:W-:Y:S03]  /*164a0*/  HMMA.16816.F32.BF16 R32, R176, R6, R32 ;  /* 0x00000006b020723c */ /* 0x000fe60000041820 */
[-C--:B------:R-:W-:Y:S01]  /*164b0*/  ISETP.GT.AND P6, PT, R168, R171.reuse, PT ;  /* 0x000000aba800720c */ /* 0x080fe20003fc4270 */
[--C-:B------:R-:W-:Y:S01]  /*164c0*/  IMAD.IADD R7, R241, 0x1, -R165.reuse ;  /* 0x00000001f1077824 */ /* 0x100fe200078e0aa5 */
[----:B------:R-:W-:Y:S02]  /*164d0*/  FSEL R24, R24, -INF , !P5 ;  /* 0xff80000018187808 */ /* 0x000fe40006800000 */
[----:B------:R-:W-:Y:S02]  /*164e0*/  FSEL R25, R25, -INF , !P6 ;  /* 0xff80000019197808 */ /* 0x000fe40007000000 */
[C---:B------:R-:W-:Y:S02]  /*164f0*/  ISETP.GT.AND P6, PT, R169.reuse, R171, PT ;  /* 0x000000aba900720c */ /* 0x040fe40003fc4270 */
[----:B------:R-:W-:Y:S02]  /*16500*/  ISETP.GT.AND P5, PT, R169, R174, PT ;  /* 0x000000aea900720c */ /* 0x000fe40003fa4270 */
[----:B------:R-:W-:Y:S02]  /*16510*/  FSEL R27, R27, -INF , !P6 ;  /* 0xff8000001b1b7808 */ /* 0x000fe40007000000 */
[CC--:B------:R-:W-:Y:S02]  /*16520*/  ISETP.GE.AND P6, PT, R170.reuse, R246.reuse, PT ;  /* 0x000000f6aa00720c */ /* 0x0c0fe40003fc6270 */
[--C-:B------:R-:W-:Y:S02]  /*16530*/  IADD3 R4, PT, PT, R241, 0x7, -R165.reuse ;  /* 0x00000007f1047810 */ /* 0x100fe40007ffe8a5 */
[----:B------:R-:W-:Y:S02]  /*16540*/  FSEL R187, R187, -INF , !P6 ;  /* 0xff800000bbbb7808 */ /* 0x000fe40007000000 */
[----:B------:R-:W-:Y:S02]  /*16550*/  ISETP.GE.AND P6, PT, R170, R245, PT ;  /* 0x000000f5aa00720c */ /* 0x000fe40003fc6270 */
[----:B------:R-:W-:Y:S02]  /*16560*/  IABS R5, R5 ;  /* 0x0000000500057213 */ /* 0x000fe40000000000 */
[--C-:B------:R-:W-:Y:S02]  /*16570*/  IADD3 R170, PT, PT, R247, 0x7, -R165.reuse ;  /* 0x00000007f7aa7810 */ /* 0x100fe40007ffe8a5 */
[----:B------:R-:W-:Y:S02]  /*16580*/  FSEL R26, R26, -INF , !P5 ;  /* 0xff8000001a1a7808 */ /* 0x000fe40006800000 */
[----:B------:R-:W-:Y:S02]  /*16590*/  ISETP.GE.AND P5, PT, R175, R246, PT ;  /* 0x000000f6af00720c */ /* 0x000fe40003fa6270 */
[----:B------:R-:W-:Y:S02]  /*165a0*/  IABS R4, R4 ;  /* 0x0000000400047213 */ /* 0x000fe40000000000 */
[----:B------:R-:W-:Y:S02]  /*165b0*/  I2FP.F32.S32 R5, R5 ;  /* 0x0000000500057245 */ /* 0x000fe40000201400 */
[----:B------:R-:W-:Y:S02]  /*165c0*/  IABS R170, R170 ;  /* 0x000000aa00aa7213 */ /* 0x000fe40000000000 */
[----:B------:R-:W-:Y:S01]  /*165d0*/  FSEL R190, R190, -INF , !P5 ;  /* 0xff800000bebe7808 */ /* 0x000fe20006800000 */
[----:B------:R-:W-:Y:S01]  /*165e0*/  FFMA.FTZ R30, R5, -UR6, R30 ;  /* 0x80000006051e7c23 */ /* 0x000fe2000801001e */
[----:B------:R-:W-:Y:S01]  /*165f0*/  ISETP.GE.AND P5, PT, R175, R245, PT ;  /* 0x000000f5af00720c */ /* 0x000fe20003fa6270 */
[C---:B------:R-:W-:Y:S01]  /*16600*/  VIADD R5, R2.reuse, 0x31 ;  /* 0x0000003102057836 */ /* 0x040fe20000000000 */
[----:B------:R-:W-:Y:S01]  /*16610*/  I2FP.F32.S32 R6, R4 ;  /* 0x0000000400067245 */ /* 0x000fe20000201400 */
[C---:B------:R-:W-:Y:S01]  /*16620*/  VIADD R4, R2.reuse, 0x30 ;  /* 0x0000003002047836 */ /* 0x040fe20000000000 */
[C---:B------:R-:W-:Y:S01]  /*16630*/  IADD3 R175, PT, PT, R247.reuse, 0x8, -R165 ;  /* 0x00000008f7af7810 */ /* 0x040fe20007ffe8a5 */
[----:B------:R-:W-:Y:S01]  /*16640*/  VIADD R2, R2, 0x39 ;  /* 0x0000003902027836 */ /* 0x000fe20000000000 */
[----:B------:R-:W-:Y:S01]  /*16650*/  I2FP.F32.S32 R170, R170 ;  /* 0x000000aa00aa7245 */ /* 0x000fe20000201400 */
[----:B------:R-:W-:Y:S01]  /*16660*/  FFMA.FTZ R31, R6, -UR6, R31 ;  /* 0x80000006061f7c23 */ /* 0x000fe2000801001f */
[----:B------:R-:W-:Y:S01]  /*16670*/  IABS R175, R175 ;  /* 0x000000af00af7213 */ /* 0x000fe20000000000 */
[----:B------:R-:W-:Y:S01]  /*16680*/  IMAD.IADD R6, R247, 0x1, -R165 ;  /* 0x00000001f7067824 */ /* 0x000fe200078e0aa5 */
[----:B------:R-:W-:Y:S01]  /*16690*/  FSEL R188, R23, -INF , !P6 ;  /* 0xff80000017bc7808 */ /* 0x000fe20007000000 */
[----:B------:R-:W-:Y:S01]  /*166a0*/  FFMA.FTZ R29, R170, -UR6, R29 ;  /* 0x80000006aa1d7c23 */ /* 0x000fe2000801001d */
[----:B------:R-:W-:Y:S02]  /*166b0*/  ISETP.GT.AND P6, PT, R168, R5, PT ;  /* 0x00000005a800720c */ /* 0x000fe40003fc4270 */
[----:B------:R-:W-:Y:S02]  /*166c0*/  I2FP.F32.S32 R175, R175 ;  /* 0x000000af00af7245 */ /* 0x000fe40000201400 */
[----:B------:R-:W-:Y:S02]  /*166d0*/  IABS R6, R6 ;  /* 0x0000000600067213 */ /* 0x000fe40000000000 */
[----:B------:R-:W-:Y:S01]  /*166e0*/  FSEL R29, R29, -INF , !P6 ;  /* 0xff8000001d1d7808 */ /* 0x000fe20007000000 */
[----:B------:R-:W-:Y:S01]  /*166f0*/  FFMA.FTZ R28, R175, -UR6, R28 ;  /* 0x80000006af1c7c23 */ /* 0x000fe2000801001c */
[----:B------:R-:W-:Y:S02]  /*16700*/  ISETP.GT.AND P6, PT, R169, R5, PT ;  /* 0x00000005a900720c */ /* 0x000fe40003fc4270 */
[----:B------:R-:W-:Y:S02]  /*16710*/  FSEL R189, R22, -INF , !P5 ;  /* 0xff80000016bd7808 */ /* 0x000fe40006800000 */
[----:B------:R-:W-:Y:S02]  /*16720*/  ISETP.GT.AND P5, PT, R168, R4, PT ;  /* 0x00000004a800720c */ /* 0x000fe40003fa4270 */
[----:B------:R-:W-:Y:S02]  /*16730*/  I2FP.F32.S32 R23, R6 ;  /* 0x0000000600177245 */ /* 0x000fe40000201400 */
[----:B------:R-:W-:Y:S02]  /*16740*/  FSEL R31, R31, -INF , !P6 ;  /* 0xff8000001f1f7808 */ /* 0x000fe40007000000 */
[----:B------:R-:W-:Y:S01]  /*16750*/  ISETP.GE.AND P6, PT, R174, R245, PT ;  /* 0x000000f5ae00720c */ /* 0x000fe20003fc6270 */
[----:B------:R-:W-:Y:S01]  /*16760*/  FFMA.FTZ R32, R23, -UR6, R32 ;  /* 0x8000000617207c23 */ /* 0x000fe20008010020 */
[----:B------:R-:W-:Y:S02]  /*16770*/  FSEL R28, R28, -INF , !P5 ;  /* 0xff8000001c1c7808 */ /* 0x000fe40006800000 */
[----:B------:R-:W-:Y:S02]  /*16780*/  ISETP.GT.AND P5, PT, R169, R4, PT ;  /* 0x00000004a900720c */ /* 0x000fe40003fa4270 */
[----:B------:R-:W-:Y:S02]  /*16790*/  FSEL R23, R26, -INF , !P6 ;  /* 0xff8000001a177808 */ /* 0x000fe40007000000 */
[----:B------:R-:W-:Y:S02]  /*167a0*/  IABS R7, R7 ;  /* 0x0000000700077213 */ /* 0x000fe40000000000 */
[----:B------:R-:W-:Y:S02]  /*167b0*/  ISETP.GT.AND P6, PT, R168, R166, PT ;  /* 0x000000a6a800720c */ /* 0x000fe40003fc4270 */
[----:B------:R-:W-:Y:S02]  /*167c0*/  FSEL R30, R30, -INF , !P5 ;  /* 0xff8000001e1e7808 */ /* 0x000fe40006800000 */
[-C--:B------:R-:W-:Y:S02]  /*167d0*/  ISETP.GE.AND P5, PT, R174, R246.reuse, PT ;  /* 0x000000f6ae00720c */ /* 0x080fe40003fa6270 */
[----:B------:R-:W-:Y:S02]  /*167e0*/  I2FP.F32.S32 R7, R7 ;  /* 0x0000000700077245 */ /* 0x000fe40000201400 */
[----:B------:R-:W-:Y:S02]  /*167f0*/  FSEL R26, R32, -INF , !P6 ;  /* 0xff800000201a7808 */ /* 0x000fe40007000000 */
[----:B------:R-:W-:Y:S01]  /*16800*/  IADD3 R22, PT, PT, R247, -0x1, -R165 ;  /* 0xfffffffff7167810 */ /* 0x000fe20007ffe8a5 */
[----:B------:R-:W-:Y:S01]  /*16810*/  FFMA.FTZ R34, R7, -UR6, R34 ;  /* 0x8000000607227c23 */ /* 0x000fe20008010022 */
[-C--:B------:R-:W-:Y:S02]  /*16820*/  ISETP.GE.AND P6, PT, R4, R246.reuse, PT ;  /* 0x000000f60400720c */ /* 0x080fe40003fc6270 */
[----:B------:R-:W-:Y:S02]  /*16830*/  FSEL R24, R24, -INF , !P5 ;  /* 0xff80000018187808 */ /* 0x000fe40006800000 */
[----:B------:R-:W-:Y:S02]  /*16840*/  ISETP.GE.AND P5, PT, R171, R246, PT ;  /* 0x000000f6ab00720c */ /* 0x000fe40003fa6270 */
[----:B------:R-:W-:Y:S02]  /*16850*/  IABS R22, R22 ;  /* 0x0000001600167213 */ /* 0x000fe40000000000 */
[----:B------:R-:W-:Y:S02]  /*16860*/  FSEL R177, R28, -INF , !P6 ;  /* 0xff8000001cb17808 */ /* 0x000fe40007000000 */
[----:B------:R-:W-:Y:S02]  /*16870*/  ISETP.GT.AND P6, PT, R169, R166, PT ;  /* 0x000000a6a900720c */ /* 0x000fe40003fc4270 */
[----:B------:R-:W-:Y:S02]  /*16880*/  FSEL R6, R25, -INF , !P5 ;  /* 0xff80000019067808 */ /* 0x000fe40006800000 */
[----:B------:R-:W-:Y:S02]  /*16890*/  I2FP.F32.S32 R25, R22 ;  /* 0x0000001600197245 */ /* 0x000fe40000201400 */
[-C--:B------:R-:W-:Y:S02]  /*168a0*/  ISETP.GE.AND P5, PT, R171, R245.reuse, PT ;  /* 0x000000f5ab00720c */ /* 0x080fe40003fa6270 */
[----:B------:R-:W-:Y:S01]  /*168b0*/  FSEL R34, R34, -INF , !P6 ;  /* 0xff80000022227808 */ /* 0x000fe20007000000 */
[----:B------:R-:W-:Y:S01]  /*168c0*/  FFMA.FTZ R33, R25, -UR6, R33 ;  /* 0x8000000619217c23 */ /* 0x000fe20008010021 */
[----:B------:R-:W-:Y:S02]  /*168d0*/  IADD3 R165, PT, PT, R241, -0x1, -R165 ;  /* 0xfffffffff1a57810 */ /* 0x000fe40007ffe8a5 */
[----:B------:R-:W-:Y:S02]  /*168e0*/  ISETP.GE.AND P6, PT, R4, R245, PT ;  /* 0x000000f50400720c */ /* 0x000fe40003fc6270 */
[----:B------:R-:W-:Y:S02]  /*168f0*/  FSEL R22, R27, -INF , !P5 ;  /* 0xff8000001b167808 */ /* 0x000fe40006800000 */
[----:B------:R-:W-:Y:S02]  /*16900*/  IABS R165, R165 ;  /* 0x000000a500a57213 */ /* 0x000fe40000000000 */
[----:B------:R-:W-:Y:S02]  /*16910*/  ISETP.GT.AND P5, PT, R168, R2, PT ;  /* 0x00000002a800720c */ /* 0x000fe40003fa4270 */
[----:B------:R-:W-:Y:S02]  /*16920*/  FSEL R175, R30, -INF , !P6 ;  /* 0xff8000001eaf7808 */ /* 0x000fe40007000000 */
[----:B------:R-:W-:Y:S02]  /*16930*/  FMNMX3.FTZ R27, R3, R9, R173, !PT ;  /* 0x00000009031b7276 */ /* 0x000fe400078100ad */
[----:B------:R-:W-:Y:S02]  /*16940*/  FMNMX3.FTZ R4, R164, R172, R167, !PT ;  /* 0x000000aca4047276 */ /* 0x000fe400078100a7 */
[----:B------:R-:W-:Y:S02]  /*16950*/  ISETP.GE.AND P6, PT, R166, R246, PT ;  /* 0x000000f6a600720c */ /* 0x000fe40003fc6270 */
[----:B------:R-:W-:Y:S02]  /*16960*/  I2FP.F32.S32 R165, R165 ;  /* 0x000000a500a57245 */ /* 0x000fe40000201400 */
[----:B------:R-:W-:Y:S02]  /*16970*/  FSEL R25, R33, -INF , !P5 ;  /* 0xff80000021197808 */ /* 0x000fe40006800000 */
[----:B------:R-:W-:Y:S01]  /*16980*/  FMNMX3.FTZ R27, R27, R14, R13, !PT ;  /* 0x0000000e1b1b7276 */ /* 0x000fe2000781000d */
[----:B------:R-:W-:Y:S01]  /*16990*/  FFMA.FTZ R35, R165, -UR6, R35 ;  /* 0x80000006a5237c23 */ /* 0x000fe20008010023 */
[----:B------:R-:W-:Y:S02]  /*169a0*/  FMNMX3.FTZ R4, R4, R8, R10, !PT ;  /* 0x0000000804047276 */ /* 0x000fe4000781000a */
[-C--:B------:R-:W-:Y:S02]  /*169b0*/  ISETP.GE.AND P5, PT, R5, R246.reuse, PT ;  /* 0x000000f60500720c */ /* 0x080fe40003fa6270 */
[----:B------:R-:W-:Y:S02]  /*169c0*/  FSEL R26, R26, -INF , !P6 ;  /* 0xff8000001a1a7808 */ /* 0x000fe40007000000 */
[C---:B------:R-:W-:Y:S02]  /*169d0*/  ISETP.GE.AND P6, PT, R2.reuse, R246, PT ;  /* 0x000000f60200720c */ /* 0x040fe40003fc6270 */
[----:B------:R-:W-:Y:S02]  /*169e0*/  FMNMX3.FTZ R27, R27, R18, R17, !PT ;  /* 0x000000121b1b7276 */ /* 0x000fe40007810011 */
[----:B------:R-:W-:Y:S01]  /*169f0*/  FSEL R176, R29, -INF , !P5 ;  /* 0xff8000001db07808 */ /* 0x000fe20006800000 */
[----:B------:R-:W-:Y:S01]  /*16a00*/  IMAD.WIDE.U32 R28, R21, -0x2daee0ad, RZ ;  /* 0xd2511f53151c7825 */ /* 0x000fe200078e00ff */
[----:B------:R-:W-:Y:S02]  /*16a10*/  ISETP.GT.AND P5, PT, R169, R2, PT ;  /* 0x00000002a900720c */ /* 0x000fe40003fa4270 */
[----:B------:R-:W-:Y:S02]  /*16a20*/  FSEL R25, R25, -INF , !P6 ;  /* 0xff80000019197808 */ /* 0x000fe40007000000 */
[-C--:B------:R-:W-:Y:S02]  /*16a30*/  ISETP.GE.AND P6, PT, R2, R245.reuse, PT ;  /* 0x000000f50200720c */ /* 0x080fe40003fc6270 */
[----:B------:R-:W-:Y:S02]  /*16a40*/  FMNMX3.FTZ R27, R27, R20, R19, !PT ;  /* 0x000000141b1b7276 */ /* 0x000fe40007810013 */
[----:B------:R-:W-:Y:S02]  /*16a50*/  FSEL R35, R35, -INF , !P5 ;  /* 0xff80000023237808 */ /* 0x000fe40006800000 */
[-C--:B------:R-:W-:Y:S02]  /*16a60*/  ISETP.GE.AND P5, PT, R5, R245.reuse, PT ;  /* 0x000000f50500720c */ /* 0x080fe40003fa6270 */
[----:B------:R-:W-:Y:S02]  /*16a70*/  FMNMX3.FTZ R27, R27, R190, R187, !PT ;  /* 0x000000be1b1b7276 */ /* 0x000fe400078100bb */
[----:B------:R-:W-:Y:S02]  /*16a80*/  FSEL R174, R31, -INF , !P5 ;  /* 0xff8000001fae7808 */ /* 0x000fe40006800000 */
[----:B------:R-:W-:Y:S02]  /*16a90*/  ISETP.GE.AND P5, PT, R166, R245, PT ;  /* 0x000000f5a600720c */ /* 0x000fe40003fa6270 */
[----:B------:R-:W-:Y:S02]  /*16aa0*/  FMNMX3.FTZ R27, R27, R24, R6, !PT ;  /* 0x000000181b1b7276 */ /* 0x000fe40007810006 */
[----:B---3--:R-:W-:Y:S02]  /*16ab0*/  LOP3.LUT R0, R185, UR8, R182, 0x96, !PT ;  /* 0x00000008b9007c12 */ /* 0x008fe4000f8e96b6 */
[----:B------:R-:W-:Y:S01]  /*16ac0*/  FMNMX3.FTZ R27, R27, R177, R176, !PT ;  /* 0x000000b11b1b7276 */ /* 0x000fe200078100b0 */
[----:B------:R-:W2:Y:S01]  /*16ad0*/  LDL.64 R182, [R1+0x8] ;  /* 0x0000080001b67983 */ /* 0x000ea20000100a00 */
[----:B------:R-:W-:Y:S01]  /*16ae0*/  FSEL R170, R34, -INF , !P5 ;  /* 0xff80000022aa7808 */ /* 0x000fe20006800000 */
[----:B------:R-:W-:Y:S01]  /*16af0*/  IMAD.WIDE.U32 R32, R0, -0x2daee0ad, RZ ;  /* 0xd2511f5300207825 */ /* 0x000fe200078e00ff */
[----:B------:R-:W-:Y:S02]  /*16b00*/  FMNMX3.FTZ R0, R4, R12, R11, !PT ;  /* 0x0000000c04007276 */ /* 0x000fe4000781000b */
[----:B------:R-:W-:Y:S02]  /*16b10*/  FSEL R21, R35, -INF , !P6 ;  /* 0xff80000023157808 */ /* 0x000fe40007000000 */
[----:B------:R-:W-:Y:S01]  /*16b20*/  FMNMX3.FTZ R2, R0, R16, R15, !PT ;  /* 0x0000001000027276 */ /* 0x000fe2000781000f */
[----:B------:R-:W-:Y:S01]  /*16b30*/  IMAD.U32 R0, RZ, RZ, UR9 ;  /* 0x00000009ff007e24 */ /* 0x000fe2000f8e00ff */
[----:B------:R-:W-:Y:S02]  /*16b40*/  LOP3.LUT R28, R28, UR14, R33, 0x96, !PT ;  /* 0x0000000e1c1c7c12 */ /* 0x000fe4000f8e9621 */
[----:B------:R-:W-:Y:S02]  /*16b50*/  FMNMX3.FTZ R2, R2, R189, R188, !PT ;  /* 0x000000bd02027276 */ /* 0x000fe400078100bc */
[----:B------:R-:W-:Y:S02]  /*16b60*/  LOP3.LUT R0, R193, UR39, R0, 0x96, !PT ;  /* 0x00000027c1007c12 */ /* 0x000fe4000f8e9600 */
[----:B------:R-:W-:Y:S02]  /*16b70*/  FMNMX3.FTZ R2, R2, R23, R22, !PT ;  /* 0x0000001702027276 */ /* 0x000fe40007810016 */
[----:B------:R-:W-:Y:S02]  /*16b80*/  FMNMX3.FTZ R27, R27, R26, R25, !PT ;  /* 0x0000001a1b1b7276 */ /* 0x000fe40007810019 */
[----:B------:R-:W-:Y:S04]  /*16b90*/  FMNMX3.FTZ R2, R2, R175, R174, !PT ;  /* 0x000000af02027276 */ /* 0x000fe800078100ae */
[----:B------:R-:W-:Y:S02]  /*16ba0*/  FMNMX3.FTZ R7, R2, R170, R21, !PT ;  /* 0x000000aa02077276 */ /* 0x000fe40007810015 */
[----:B--2---:R-:W-:Y:S01]  /*16bb0*/  LOP3.LUT R29, R182, UR15, R29, 0x96, !PT ;  /* 0x0000000fb61d7c12 */ /* 0x004fe2000f8e961d */
[----:B------:R-:W-:Y:S06]  /*16bc0*/  BRA.U.ANY UP0, `(.L_x_2265) ;  /* 0xffffffd500707547 */ /* 0x000fec000b93ffff */
.L_x_2264:
[----:B------:R-:W-:Y:S01]  /*16bd0*/  SHFL.BFLY PT, R30, R27, 0x2, 0x1f ;  /* 0x0c401f001b1e7f89 */ /* 0x000fe200000e0000 */
[----:B------:R-:W-:Y:S01]  /*16be0*/  UIADD3 UR9, UPT, UPT, UR38, -0x255992d5, URZ ;  /* 0xdaa66d2b26097890 */ /* 0x000fe2000fffe0ff */
[----:B------:R-:W-:Y:S01]  /*16bf0*/  IMAD.WIDE.U32 R34, R29, -0x326172a9, RZ ;  /* 0xcd9e8d571d227825 */ /* 0x000fe200078e00ff */
[----:B------:R-:W-:Y:S05]  /*16c00*/  UISETP.GT.AND UP0, UPT, UR25, UR21, UPT ;  /* 0x000000151900728c */ /* 0x000fea000bf04270 */
[----:B------:R-:W2:Y:S01]  /*16c10*/  SHFL.BFLY PT, R2, R7, 0x2, 0x1f ;  /* 0x0c401f0007027f89 */ /* 0x000ea200000e0000 */
[----:B------:R-:W-:Y:S01]  /*16c20*/  UIADD3 UR25, UPT, UPT, UR25, -0x1, URZ ;  /* 0xffffffff19197890 */ /* 0x000fe2000fffe0ff */
[----:B------:R-:W-:Y:S01]  /*16c30*/  IMAD.WIDE.U32 R192, R0, -0x326172a9, RZ ;  /* 0xcd9e8d5700c07825 */ /* 0x000fe200078e00ff */
[----:B------:R-:W-:Y:S05]  /*16c40*/  LOP3.LUT R0, R184, UR9, R35, 0x96, !PT ;  /* 0x00000009b8007c12 */ /* 0x000fea000f8e9623 */
[----:B------:R-:W-:Y:S01]  /*16c50*/  STL [R1+0x3c], R180 ;  /* 0x00003cb401007387 */ /* 0x000fe20000100800 */
[----:B-1----:R-:W-:Y:S01]  /*16c60*/  IMAD.WIDE.U32 R4, R28, -0x326172a9, RZ ;  /* 0xcd9e8d571c047825 */ /* 0x002fe200078e00ff */
        /* <DEDUP_REMOVED lines=9> */
[----:B------:R-:W-:Y:S02]  /*16d00*/  LOP3.LUT R182, R182, UR15, R195, 0x96, !PT ;  /* 0x0000000fb6b67c12 */ /* 0x000fe4000f8e96c3 */
[----:B--2---:R-:W-:Y:S01]  /*16d10*/  FMNMX.FTZ R7, R7, R2, !PT ;  /* 0x0000000207077209 */ /* 0x004fe20007810000 */
[----:B------:R-:W-:Y:S01]  /*16d20*/  IMAD.WIDE.U32 R192, R192, -0x2daee0ad, RZ ;  /* 0xd2511f53c0c07825 */ /* 0x000fe200078e00ff */
[----:B------:R-:W-:Y:S02]  /*16d30*/  FMNMX.FTZ R27, R27, R30, !PT ;  /* 0x0000001e1b1b7209 */ /* 0x000fe40007810000 */
[----:B------:R-:W-:Y:S01]  /*16d40*/  LOP3.LUT R32, R34, UR7, R29, 0x96, !PT ;  /* 0x0000000722207c12 */ /* 0x000fe2000f8e961d */
[----:B------:R-:W-:Y:S01]  /*16d50*/  IMAD.WIDE.U32 R34, R0, -0x326172a9, RZ ;  /* 0xcd9e8d5700227825 */ /* 0x000fe200078e00ff */
[----:B------:R-:W-:Y:S01]  /*16d60*/  LOP3.LUT R194, R194, UR14, R193, 0x96, !PT ;  /* 0x0000000ec2c27c12 */ /* 0x000fe2000f8e96c1 */
[----:B------:R-:W1:Y:S01]  /*16d70*/  SHFL.BFLY PT, R2, R27, 0x1, 0x1f ;  /* 0x0c201f001b027f89 */ /* 0x000e6200000e0000 */
[----:B------:R-:W-:Y:S01]  /*16d80*/  UIADD3 UR14, UPT, UPT, UR38, -0x4ab325aa, URZ ;  /* 0xb54cda56260e7890 */ /* 0x000fe2000fffe0ff */
[----:B------:R-:W-:Y:S01]  /*16d90*/  IMAD.WIDE.U32 R182, R182, -0x326172a9, RZ ;  /* 0xcd9e8d57b6b67825 */ /* 0x000fe200078e00ff */
[----:B------:R-:W-:Y:S05]  /*16da0*/  LOP3.LUT R4, R4, UR12, R35, 0x96, !PT ;  /* 0x0000000c04047c12 */ /* 0x000fea000f8e9623 */
[----:B------:R-:W2:Y:S01]  /*16db0*/  SHFL.BFLY PT, R0, R7, 0x1, 0x1f ;  /* 0x0c201f0007007f89 */ /* 0x000ea200000e0000 */
[----:B------:R-:W-:Y:S01]  /*16dc0*/  IMAD.WIDE.U32 R194, R194, -0x326172a9, RZ ;  /* 0xcd9e8d57c2c27825 */ /* 0x000fe200078e00ff */
[----:B------:R-:W-:Y:S01]  /*16dd0*/  LOP3.LUT R30, R184, UR9, R183, 0x96, !PT ;  /* 0x00000009b81e7c12 */ /* 0x000fe2000f8e96b7 */
[----:B------:R-:W-:Y:S02]  /*16de0*/  UIADD3 UR9, UPT, UPT, UR39, 0x646e171e, URZ ;  /* 0x646e171e27097890 */ /* 0x000fe4000fffe0ff */
[----:B------:R-:W-:Y:S01]  /*16df0*/  IMAD.WIDE.U32 R32, R32, -0x326172a9, RZ ;  /* 0xcd9e8d5720207825 */ /* 0x000fe200078e00ff */
[----:B------:R-:W-:Y:S03]  /*16e00*/  LOP3.LUT R182, R182, UR13, R195, 0x96, !PT ;  /* 0x0000000db6b67c12 */ /* 0x000fe6000f8e96c3 */
[----:B------:R-:W-:Y:S01]  /*16e10*/  IMAD.WIDE.U32 R4, R4, -0x2daee0ad, RZ ;  /* 0xd2511f5304047825 */ /* 0x000fe200078e00ff */
[----:B------:R-:W-:Y:S02]  /*16e20*/  LOP3.LUT R165, R34, UR14, R33, 0x96, !PT ;  /* 0x0000000e22a57c12 */ /* 0x000fe4000f8e9621 */
[----:B------:R-:W-:Y:S01]  /*16e30*/  PRMT R168, R32, 0x7772, RZ ;  /* 0x0000777220a87816 */ /* 0x000fe200000000ff */
[----:B------:R-:W-:Y:S01]  /*16e40*/  IMAD.WIDE.U32 R30, R30, -0x2daee0ad, RZ ;  /* 0xd2511f531e1e7825 */ /* 0x000fe200078e00ff */
[----:B------:R-:W-:Y:S02]  /*16e50*/  LOP3.LUT R184, R165, 0xffff, RZ, 0xc0, !PT ;  /* 0x0000ffffa5b87812 */ /* 0x000fe400078ec0ff */
[----:B------:R-:W-:Y:S01]  /*16e60*/  LOP3.LUT R195, R28, UR9, R5, 0x96, !PT ;  /* 0x000000091cc37c12 */ /* 0x000fe2000f8e9605 */
[----:B------:R-:W-:Y:S01]  /*16e70*/  IMAD.WIDE.U32 R182, R182, -0x2daee0ad, RZ ;  /* 0xd2511f53b6b67825 */ /* 0x000fe200078e00ff */
[----:B------:R-:W-:Y:S01]  /*16e80*/  SHF.R.U32.HI R184, RZ, 0x8, R184 ;  /* 0x00000008ffb87819 */ /* 0x000fe200000116b8 */
[----:B------:R-:W3:Y:S01]  /*16e90*/  LDL.LU R28, [R1+0x38] ;  /* 0x00003800011c7983 */ /* 0x000ee20000300800 */
[----:B------:R-:W-:Y:S01]  /*16ea0*/  LOP3.LUT R192, R192, UR8, R31, 0x96, !PT ;  /* 0x00000008c0c07c12 */ /* 0x000fe2000f8e961f */
[----:B------:R-:W-:Y:S01]  /*16eb0*/  IMAD.MOV.U32 R31, RZ, RZ, R168 ;  /* 0x000000ffff1f7224 */ /* 0x000fe200078e00a8 */
[----:B-1----:R-:W-:Y:S01]  /*16ec0*/  FMNMX.FTZ R2, R27, R2, !PT ;  /* 0x000000021b027209 */ /* 0x002fe20007810000 */
[----:B------:R-:W-:Y:S01]  /*16ed0*/  IMAD.MOV.U32 R206, RZ, RZ, R4 ;  /* 0x000000ffffce7224 */ /* 0x000fe200078e0004 */
[----:B------:R-:W-:Y:S02]  /*16ee0*/  LOP3.LUT R191, R30, UR7, R183, 0x96, !PT ;  /* 0x000000071ebf7c12 */ /* 0x000fe4000f8e96b7 */
[----:B------:R-:W-:Y:S01]  /*16ef0*/  PRMT R168, R4, 0x7772, RZ ;  /* 0x0000777204a87816 */ /* 0x000fe200000000ff */
[----:B------:R-:W-:Y:S01]  /*16f00*/  FMUL.FTZ R171, R2, UR4 ;  /* 0x0000000402ab7c20 */ /* 0x000fe20008410000 */
[C---:B------:R-:W-:Y:S02]  /*16f10*/  PRMT R183, R4.reuse, 0x7773, RZ ;  /* 0x0000777304b77816 */ /* 0x040fe400000000ff */
[----:B------:R-:W-:Y:S02]  /*16f20*/  PRMT R186, R4, 0x7771, RZ ;  /* 0x0000777104ba7816 */ /* 0x000fe400000000ff */
[----:B--2---:R-:W-:Y:S02]  /*16f30*/  FMNMX.FTZ R0, R7, R0, !PT ;  /* 0x0000000007007209 */ /* 0x004fe40007810000 */
[----:B------:R-:W-:Y:S02]  /*16f40*/  LOP3.LUT R4, R195, 0xffff, RZ, 0xc0, !PT ;  /* 0x0000ffffc3047812 */ /* 0x000fe400078ec0ff */
[----:B------:R-:W-:Y:S01]  /*16f50*/  LOP3.LUT R5, R184, 0xffff, RZ, 0xc0, !PT ;  /* 0x0000ffffb8057812 */ /* 0x000fe200078ec0ff */
[----:B------:R-:W-:Y:S01]  /*16f60*/  FMUL.FTZ R169, R0, UR4 ;  /* 0x0000000400a97c20 */ /* 0x000fe20008410000 */
[----:B------:R-:W-:Y:S02]  /*16f70*/  FSETP.NEU.FTZ.AND P1, PT, R2, -INF , PT ;  /* 0xff8000000200780b */ /* 0x000fe40003f3d000 */
[----:B------:R-:W-:Y:S02]  /*16f80*/  SHF.R.U32.HI R197, RZ, 0x8, R4 ;  /* 0x00000008ffc57819 */ /* 0x000fe40000011604 */
[----:B------:R-:W-:Y:S02]  /*16f90*/  ISETP.LE.U32.AND P5, PT, R5, UR11, PT ;  /* 0x0000000b05007c0c */ /* 0x000fe4000bfa3070 */
[----:B------:R-:W-:Y:S02]  /*16fa0*/  FSETP.NEU.FTZ.AND P0, PT, R0, -INF , PT ;  /* 0xff8000000000780b */ /* 0x000fe40003f1d000 */
[----:B------:R-:W-:Y:S02]  /*16fb0*/  FSEL R5, R2, RZ, P1 ;  /* 0x000000ff02057208 */ /* 0x000fe40000800000 */
[----:B------:R-:W-:Y:S02]  /*16fc0*/  FSEL R171, R171, RZ, P1 ;  /* 0x000000ffabab7208 */ /* 0x000fe40000800000 */
[----:B------:R-:W-:Y:S01]  /*16fd0*/  LOP3.LUT R7, R197, 0xffff, RZ, 0xc0, !PT ;  /* 0x0000ffffc5077812 */ /* 0x000fe200078ec0ff */
[----:B------:R-:W-:Y:S01]  /*16fe0*/  FADD.FTZ R5, -R5, R3 ;  /* 0x0000000305057221 */ /* 0x000fe20000010100 */
[----:B------:R-:W-:Y:S01]  /*16ff0*/  FSEL R169, R169, RZ, P0 ;  /* 0x000000ffa9a97208 */ /* 0x000fe20000000000 */
[--C-:B------:R-:W-:Y:S01]  /*17000*/  FFMA.FTZ R173, R173, UR4, -R171.reuse ;  /* 0x00000004adad7c23 */ /* 0x100fe200080108ab */
[----:B------:R-:W-:Y:S01]  /*17010*/  ISETP.LE.U32.AND P4, PT, R7, UR11, PT ;  /* 0x0000000b07007c0c */ /* 0x000fe2000bf83070 */
[----:B------:R-:W-:Y:S01]  /*17020*/  FFMA.FTZ R7, R9, UR4, -R171 ;  /* 0x0000000409077c23 */ /* 0x000fe200080108ab */
[----:B------:R-:W-:Y:S01]  /*17030*/  FMUL.FTZ R5, R5, UR4 ;  /* 0x0000000405057c20 */ /* 0x000fe20008410000 */
[----:B------:R-:W-:Y:S01]  /*17040*/  FFMA.FTZ R9, R172, UR4, -R169 ;  /* 0x00000004ac097c23 */ /* 0x000fe200080108a9 */
[--C-:B------:R-:W-:Y:S01]  /*17050*/  FFMA.FTZ R172, R14, UR4, -R171.reuse ;  /* 0x000000040eac7c23 */ /* 0x100fe200080108ab */
[----:B------:R-:W-:Y:S01]  /*17060*/  MOV R14, R165 ;  /* 0x000000a5000e7202 */ /* 0x000fe20000000f00 */
[----:B------:R1:W2:Y:S01]  /*17070*/  MUFU.EX2 R27, R173 ;  /* 0x000000ad001b7308 */ /* 0x0002a20000000800 */
[----:B------:R-:W-:Y:S01]  /*17080*/  FFMA.FTZ R165, R6, UR4, -R171 ;  /* 0x0000000406a57c23 */ /* 0x000fe200080108ab */
[--C-:B------:R-:W-:Y:S01]  /*17090*/  FFMA.FTZ R11, R11, UR4, -R169.reuse ;  /* 0x000000040b0b7c23 */ /* 0x100fe200080108a9 */
[----:B------:R-:W-:Y:S07]  /*170a0*/  FFMA.FTZ R3, R167, UR4, -R169 ;  /* 0x00000004a7037c23 */ /* 0x000fee00080108a9 */
[----:B------:R-:W4:Y:S01]  /*170b0*/  MUFU.EX2 R6, R5 ;  /* 0x0000000500067308 */ /* 0x000f220000000800 */
[--C-:B------:R-:W-:Y:S01]  /*170c0*/  FFMA.FTZ R242, R19, UR4, -R171.reuse ;  /* 0x0000000413f27c23 */ /* 0x100fe200080108ab */
[----:B------:R-:W-:Y:S01]  /*170d0*/  FSEL R4, R0, RZ, P0 ;  /* 0x000000ff00047208 */ /* 0x000fe20000000000 */
[--C-:B------:R-:W-:Y:S07]  /*170e0*/  FFMA.FTZ R180, R20, UR4, -R171.reuse ;  /* 0x0000000414b47c23 */ /* 0x100fee00080108ab */
[----:B------:R4:W-:Y:S01]  /*170f0*/  MUFU.EX2 R19, R3 ;  /* 0x0000000300137308 */ /* 0x0009e20000000800 */
[----:B------:R-:W-:Y:S01]  /*17100*/  PRMT R166, R32, 0x7771, RZ ;  /* 0x0000777120a67816 */ /* 0x000fe200000000ff */
[--C-:B------:R-:W-:Y:S01]  /*17110*/  FFMA.FTZ R185, R13, UR4, -R171.reuse ;  /* 0x000000040db97c23 */ /* 0x100fe200080108ab */
[----:B------:R-:W-:Y:S07]  /*17120*/  FADD.FTZ R4, -R4, R164 ;  /* 0x000000a404047221 */ /* 0x000fee0000010100 */
[----:B------:R4:W-:Y:S01]  /*17130*/  MUFU.EX2 R35, R9 ;  /* 0x0000000900237308 */ /* 0x0009e20000000800 */
[--C-:B------:R-:W-:Y:S01]  /*17140*/  FFMA.FTZ R18, R18, UR4, -R171.reuse ;  /* 0x0000000412127c23 */ /* 0x100fe200080108ab */
[----:B-1----:R-:W-:Y:S01]  /*17150*/  FFMA.FTZ R173, R26, UR4, -R171 ;  /* 0x000000041aad7c23 */ /* 0x002fe200080108ab */
[----:B--2---:R-:W-:Y:S02]  /*17160*/  IMAD.MOV.U32 R26, RZ, RZ, R27 ;  /* 0x000000ffff1a7224 */ /* 0x004fe400078e001b */
[----:B------:R-:W-:Y:S05]  /*17170*/  FFMA.FTZ R27, R12, UR4, -R169 ;  /* 0x000000040c1b7c23 */ /* 0x000fea00080108a9 */
[----:B------:R-:W-:Y:S01]  /*17180*/  MUFU.EX2 R7, R7 ;  /* 0x0000000700077308 */ /* 0x000fe20000000800 */
[----:B----4-:R-:W-:Y:S01]  /*17190*/  FMUL.FTZ R12, R6, R140 ;  /* 0x0000008c060c7220 */ /* 0x010fe20000410000 */
[----:B------:R-:W-:Y:S01]  /*171a0*/  MOV R140, R11 ;  /* 0x0000000b008c7202 */ /* 0x000fe20000000f00 */
[--C-:B------:R-:W-:Y:S01]  /*171b0*/  FFMA.FTZ R33, R17, UR4, -R171.reuse ;  /* 0x0000000411217c23 */ /* 0x100fe200080108ab */
[----:B------:R-:W2:Y:S01]  /*171c0*/  LDL.LU R11, [R1+0x34] ;  /* 0x00003400010b7983 */ /* 0x000ea20000300800 */
[----:B------:R-:W-:Y:S01]  /*171d0*/  FMUL.FTZ R3, R4, UR4 ;  /* 0x0000000404037c20 */ /* 0x000fe20008410000 */
[--C-:B------:R-:W-:Y:S01]  /*171e0*/  FFMA.FTZ R190, R190, UR4, -R171.reuse ;  /* 0x00000004bebe7c23 */ /* 0x100fe200080108ab */
[--C-:B------:R-:W-:Y:S01]  /*171f0*/  FFMA.FTZ R187, R187, UR4, -R171.reuse ;  /* 0x00000004bbbb7c23 */ /* 0x100fe200080108ab */
[----:B------:R-:W-:Y:S01]  /*17200*/  FFMA.FTZ R167, R24, UR4, -R171 ;  /* 0x0000000418a77c23 */ /* 0x000fe200080108ab */
[----:B------:R-:W-:Y:S01]  /*17210*/  FMUL.FTZ R9, R6, R137 ;  /* 0x0000008906097220 */ /* 0x000fe20000410000 */
[----:B------:R-:W-:Y:S01]  /*17220*/  IMAD.MOV.U32 R137, RZ, RZ, R27 ;  /* 0x000000ffff897224 */ /* 0x000fe200078e001b */
[----:B------:R-:W1:Y:S01]  /*17230*/  MUFU.EX2 R3, R3 ;  /* 0x0000000300037308 */ /* 0x000e620000000800 */
[--C-:B------:R-:W-:Y:S01]  /*17240*/  FFMA.FTZ R177, R177, UR4, -R171.reuse ;  /* 0x00000004b1b17c23 */ /* 0x100fe200080108ab */
[----:B------:R-:W-:Y:S01]  /*17250*/  FFMA.FTZ R176, R176, UR4, -R171 ;  /* 0x00000004b0b07c23 */ /* 0x000fe200080108ab */
[----:B------:R-:W-:Y:S01]  /*17260*/  FFMA.FTZ R10, R10, UR4, -R169 ;  /* 0x000000040a0a7c23 */ /* 0x000fe200080108a9 */
[----:B------:R-:W-:Y:S01]  /*17270*/  FFMA.FTZ R171, R25, UR4, -R171 ;  /* 0x0000000419ab7c23 */ /* 0x000fe200080108ab */
[----:B------:R-:W-:Y:S01]  /*17280*/  FMUL.FTZ R25, R6, R153 ;  /* 0x0000009906197220 */ /* 0x000fe20000410000 */
[----:B------:R-:W-:Y:S01]  /*17290*/  MOV R30, R166 ;  /* 0x000000a6001e7202 */ /* 0x000fe20000000f00 */
[--C-:B------:R-:W-:Y:S01]  /*172a0*/  FFMA.FTZ R178, R8, UR4, -R169.reuse ;  /* 0x0000000408b27c23 */ /* 0x100fe200080108a9 */
[C---:B------:R-:W-:Y:S02]  /*172b0*/  FMUL.FTZ R8, R6.reuse, R136 ;  /* 0x0000008806087220 */ /* 0x040fe40000410000 */
[----:B------:R4:W-:Y:S01]  /*172c0*/  MUFU.EX2 R153, R10 ;  /* 0x0000000a00997308 */ /* 0x0009e20000000800 */
[----:B------:R-:W-:Y:S01]  /*172d0*/  MOV R136, R33 ;  /* 0x0000002100887202 */ /* 0x000fe20000000f00 */
[----:B------:R-:W-:Y:S01]  /*172e0*/  FMUL.FTZ R33, R6, R161 ;  /* 0x000000a106217220 */ /* 0x000fe20000410000 */
[----:B------:R-:W-:Y:S02]  /*172f0*/  IMAD.MOV.U32 R161, RZ, RZ, R30 ;  /* 0x000000ffffa17224 */ /* 0x000fe400078e001e */
[--C-:B------:R-:W-:Y:S01]  /*17300*/  FFMA.FTZ R170, R170, UR4, -R169.reuse ;  /* 0x00000004aaaa7c23 */ /* 0x100fe200080108a9 */
[----:B-1----:R-:W-:Y:S01]  /*17310*/  FMUL.FTZ R27, R3, R155 ;  /* 0x0000009b031b7220 */ /* 0x002fe20000410000 */
[--C-:B------:R-:W-:Y:S01]  /*17320*/  FFMA.FTZ R203, R16, UR4, -R169.reuse ;  /* 0x0000000410cb7c23 */ /* 0x100fe200080108a9 */
[----:B------:R-:W2:Y:S01]  /*17330*/  LDL R155, [R1+0x18] ;  /* 0x00001800019b7983 */ /* 0x000ea20000100800 */
[--C-:B------:R-:W-:Y:S01]  /*17340*/  FFMA.FTZ R198, R15, UR4, -R169.reuse ;  /* 0x000000040fc67c23 */ /* 0x100fe200080108a9 */
[--C-:B------:R-:W-:Y:S01]  /*17350*/  FFMA.FTZ R189, R189, UR4, -R169.reuse ;  /* 0x00000004bdbd7c23 */ /* 0x100fe200080108a9 */
[--C-:B------:R-:W-:Y:S01]  /*17360*/  FFMA.FTZ R188, R188, UR4, -R169.reuse ;  /* 0x00000004bcbc7c23 */ /* 0x100fe200080108a9 */
[--C-:B------:R-:W-:Y:S01]  /*17370*/  FFMA.FTZ R166, R23, UR4, -R169.reuse ;  /* 0x0000000417a67c23 */ /* 0x100fe200080108a9 */
[--C-:B------:R-:W-:Y:S01]  /*17380*/  FFMA.FTZ R164, R22, UR4, -R169.reuse ;  /* 0x0000000416a47c23 */ /* 0x100fe200080108a9 */
[--C-:B------:R-:W-:Y:S01]  /*17390*/  FFMA.FTZ R175, R175, UR4, -R169.reuse ;  /* 0x00000004afaf7c23 */ /* 0x100fe200080108a9 */
[--C-:B------:R-:W-:Y:S01]  /*173a0*/  FFMA.FTZ R174, R174, UR4, -R169.reuse ;  /* 0x00000004aeae7c23 */ /* 0x100fe200080108a9 */
[----:B------:R-:W-:Y:S01]  /*173b0*/  FMUL.FTZ R30, R3, R158 ;  /* 0x0000009e031e7220 */ /* 0x000fe20000410000 */
[----:B------:R-:W-:Y:S01]  /*173c0*/  FFMA.FTZ R169, R21, UR4, -R169 ;  /* 0x0000000415a97c23 */ /* 0x000fe200080108a9 */
[----:B------:R-:W-:Y:S01]  /*173d0*/  MOV R179, R32 ;  /* 0x0000002000b37202 */ /* 0x000fe20000000f00 */
[----:B------:R-:W-:Y:S01]  /*173e0*/  FMUL.FTZ R4, R6, R132 ;  /* 0x0000008406047220 */ /* 0x000fe20000410000 */
[----:B------:R-:W-:Y:S01]  /*173f0*/  PRMT R193, R32, 0x7773, RZ ;  /* 0x0000777320c17816 */ /* 0x000fe200000000ff */
[C---:B------:R-:W-:Y:S01]  /*17400*/  FMUL.FTZ R5, R6.reuse, R133 ;  /* 0x0000008506057220 */ /* 0x040fe20000410000 */
[----:B------:R-:W-:Y:S01]  /*17410*/  MOV R158, R31 ;  /* 0x0000001f009e7202 */ /* 0x000fe20000000f00 */
        /* <DEDUP_REMOVED lines=62> */
[C---:B------:R-:W-:Y:S01]  /*17800*/  FMUL.FTZ R15, R3.reuse, R143 ;  /* 0x0000008f030f7220 */ /* 0x040fe20000410000 */
[----:B------:R-:W-:Y:S01]  /*17810*/  FMUL.FTZ R26, R3, R154 ;  /* 0x0000009a031a7220 */ /* 0x000fe20000410000 */
[----:B------:R-:W-:Y:S01]  /*17820*/  LOP3.LUT R154, R141, 0xff, RZ, 0xc0, !PT ;  /* 0x000000ff8d9a7812 */ /* 0x000fe200078ec0ff */
[C---:B----4-:R-:W-:Y:S01]  /*17830*/  FMUL.FTZ R10, R3.reuse, R138 ;  /* 0x0000008a030a7220 */ /* 0x050fe20000410000 */
        /* <DEDUP_REMOVED lines=53> */
[C---:B------:R-:W-:Y:S02]  /*17b90*/  PRMT R150, R132.reuse, 0x7610, R150 ;  /* 0x0000761084967816 */ /* 0x040fe40000000096 */
[----:B------:R-:W-:Y:S07]  /*17ba0*/  PRMT R149, R132, 0x7632, R149 ;  /* 0x0000763284957816 */ /* 0x000fee0000000095 */
[----:B------:R-:W-:Y:S01]  /*17bb0*/  MUFU.EX2 R185, R185 ;  /* 0x000000b900b97308 */ /* 0x000fe20000000800 */
[----:B------:R-:W-:Y:S02]  /*17bc0*/  PRMT R151, R141, 0x7632, R151 ;  /* 0x000076328d977816 */ /* 0x000fe40000000097 */
[----:B------:R-:W-:Y:S07]  /*17bd0*/  PRMT R132, R150, 0x5410, R149 ;  /* 0x0000541096847816 */ /* 0x000fee0000000095 */
[----:B------:R-:W1:Y:S01]  /*17be0*/  MUFU.EX2 R178, R178 ;  /* 0x000000b200b27308 */ /* 0x000e620000000800 */
[----:B------:R-:W-:Y:S01]  /*17bf0*/  SHF.R.U32.HI R141, RZ, 0x18, R141 ;  /* 0x00000018ff8d7819 */ /* 0x000fe2000001168d */
[----:B------:R-:W-:Y:S01]  /*17c00*/  @!P5 HFMA2.BF16_V2 R236, -RZ.H0_H0, RZ.H0_H0, -R149.H0_H0 ;  /* 0x200000ffffecd231 */ /* 0x000fe20000340995 */
[----:B------:R-:W-:Y:S07]  /*17c10*/  LOP3.LUT R151, R151, 0xff, RZ, 0xc0, !PT ;  /* 0x000000ff97977812 */ /* 0x000fee00078ec0ff */
[----:B------:R-:W-:Y:S01]  /*17c20*/  MUFU.EX2 R176, R176 ;  /* 0x000000b000b07308 */ /* 0x000fe20000000800 */
[----:B------:R-:W-:Y:S02]  /*17c30*/  ISETP.LE.U32.AND P6, PT, R154, UR11, PT ;  /* 0x0000000b9a007c0c */ /* 0x000fe4000bfc3070 */
[----:B------:R-:W-:Y:S02]  /*17c40*/  @!P5 PRMT R149, R236, 0x5410, RZ ;  /* 0x00005410ec95d816 */ /* 0x000fe400000000ff */
[----:B------:R-:W-:Y:S02]  /*17c50*/  ISETP.LE.U32.AND P1, PT, R151, UR11, PT ;  /* 0x0000000b97007c0c */ /* 0x000fe4000bf23070 */
[----:B------:R-:W-:Y:S02]  /*17c60*/  ISETP.GT.U32.AND P5, PT, R159, UR11, PT ;  /* 0x0000000b9f007c0c */ /* 0x000fe4000bfa4070 */
[----:B------:R-:W-:Y:S02]  /*17c70*/  LOP3.LUT R206, R206, 0xff, RZ, 0xc0, !PT ;  /* 0x000000ffcece7812 */ /* 0x000fe400078ec0ff */
[----:B-1----:R-:W-:Y:S03]  /*17c80*/  F2FP.BF16.F32.PACK_AB R144, R153, R178 ;  /* 0x000000b29990723e */ /* 0x002fe600000010ff */
[----:B------:R-:W-:Y:S01]  /*17c90*/  @!P6 HFMA2.BF16_V2 R237, -RZ.H0_H0, RZ.H0_H0, -R150.H0_H0 ;  /* 0x200000ffffede231 */ /* 0x000fe20000340996 */
[----:B------:R-:W-:Y:S04]  /*17ca0*/  PRMT R148, R144, 0x7632, R148 ;  /* 0x0000763290947816 */ /* 0x000fe80000000094 */
[----:B------:R-:W-:Y:S01]  /*17cb0*/  @!P6 PRMT R150, R237, 0x5410, RZ ;  /* 0x00005410ed96e816 */ /* 0x000fe200000000ff */
[C---:B---3--:R-:W-:Y:S01]  /*17cc0*/  FFMA.FTZ R34, R6.reuse, R28, R7 ;  /* 0x0000001c06227223 */ /* 0x048fe20000010007 */
[----:B------:R-:W-:Y:S01]  /*17cd0*/  FMUL.FTZ R28, R6, R156 ;  /* 0x0000009c061c7220 */ /* 0x000fe20000410000 */
[C---:B------:R-:W-:Y:S01]  /*17ce0*/  FMUL.FTZ R6, R3.reuse, R134 ;  /* 0x0000008603067220 */ /* 0x040fe20000410000 */
[----:B------:R-:W-:Y:S02]  /*17cf0*/  IMAD.MOV.U32 R134, RZ, RZ, R35 ;  /* 0x000000ffff867224 */ /* 0x000fe400078e0023 */
[C---:B------:R-:W-:Y:S01]  /*17d00*/  FMUL.FTZ R7, R3.reuse, R135 ;  /* 0x0000008703077220 */ /* 0x040fe20000410000 */
[----:B------:R-:W-:Y:S01]  /*17d10*/  MOV R161, R34 ;  /* 0x0000002200a17202 */ /* 0x000fe20000000f00 */
[----:B------:R-:W-:Y:S02]  /*17d20*/  IMAD.MOV.U32 R156, RZ, RZ, R18 ;  /* 0x000000ffff9c7224 */ /* 0x000fe400078e0012 */
[----:B------:R-:W-:Y:S01]  /*17d30*/  FMUL.FTZ R34, R3, R162 ;  /* 0x000000a203227220 */ /* 0x000fe20000410000 */
[----:B------:R-:W-:Y:S01]  /*17d40*/  F2FP.BF16.F32.PACK_AB R152, R157, R134 ;  /* 0x000000869d98723e */ /* 0x000fe200000010ff */
[----:B------:R-:W-:Y:S01]  /*17d50*/  FMUL.FTZ R18, R3, R146 ;  /* 0x0000009203127220 */ /* 0x000fe20000410000 */
[----:B------:R-:W-:Y:S01]  /*17d60*/  FADD.FTZ R142, R160, R161 ;  /* 0x000000a1a08e7221 */ /* 0x000fe20000010000 */
[----:B------:R-:W-:Y:S01]  /*17d70*/  MOV R161, R136 ;  /* 0x0000008800a17202 */ /* 0x000fe20000000f00 */
[----:B------:R-:W3:Y:S01]  /*17d80*/  LDL.LU R162, [R1+0x2c] ;  /* 0x00002c0001a27983 */ /* 0x000ee20000300800 */
[----:B------:R-:W-:Y:S01]  /*17d90*/  MOV R160, R140 ;  /* 0x0000008c00a07202 */ /* 0x000fe20000000f00 */
[----:B------:R-:W-:Y:S01]  /*17da0*/  FADD.FTZ R142, R172, R142 ;  /* 0x0000008eac8e7221 */ /* 0x000fe20000010000 */
[----:B------:R-:W-:Y:S01]  /*17db0*/  LOP3.LUT R140, R179, 0xff, RZ, 0xc0, !PT ;  /* 0x000000ffb38c7812 */ /* 0x000fe200078ec0ff */
[----:B------:R-:W-:Y:S01]  /*17dc0*/  @!P1 HFMA2.BF16_V2 R235, -RZ.H0_H0, RZ.H0_H0, -R152.H0_H0 ;  /* 0x200000ffffeb9231 */ /* 0x000fe20000340998 */
[----:B------:R-:W-:Y:S02]  /*17dd0*/  PRMT R147, R152, 0x7632, R147 ;  /* 0x0000763298937816 */ /* 0x000fe40000000093 */
[----:B------:R-:W-:Y:S02]  /*17de0*/  PRMT R134, R158, 0x5410, R193 ;  /* 0x000054109e867816 */ /* 0x000fe400000000c1 */
[----:B------:R-:W-:Y:S01]  /*17df0*/  F2FP.BF16.F32.PACK_AB R146, R185, R172 ;  /* 0x000000acb992723e */ /* 0x000fe200000010ff */
[----:B------:R-:W-:Y:S01]  /*17e00*/  VIADD R172, R200, 0x18040 ;  /* 0x00018040c8ac7836 */ /* 0x000fe20000000000 */
[----:B------:R-:W-:Y:S02]  /*17e10*/  PRMT R135, R140, 0x5410, R159 ;  /* 0x000054108c877816 */ /* 0x000fe4000000009f */
[----:B------:R-:W-:Y:S01]  /*17e20*/  LOP3.LUT R134, R134, 0xff00ff, RZ, 0xc0, !PT ;  /* 0x00ff00ff86867812 */ /* 0x000fe200078ec0ff */
[----:B------:R-:W-:Y:S01]  /*17e30*/  MUFU.EX2 R159, R160 ;  /* 0x000000a0009f7308 */ /* 0x000fe20000000800 */
[----:B------:R-:W-:Y:S02]  /*17e40*/  PRMT R145, R146, 0x7632, R145 ;  /* 0x0000763292917816 */ /* 0x000fe40000000091 */
[----:B------:R-:W-:Y:S02]  /*17e50*/  HSET2.LE.AND R135, R135, R243, PT ;  /* 0x000000f387877233 */ /* 0x000fe40003803000 */
[----:B------:R-:W-:Y:S01]  /*17e60*/  ISETP.LE.U32.AND P6, PT, R140, UR11, PT ;  /* 0x0000000b8c007c0c */ /* 0x000fe2000bfc3070 */
[----:B------:R-:W-:Y:S11]  /*17e70*/  @P5 HFMA2.BF16_V2 R231, -RZ.H0_H0, RZ.H0_H0, -R145.H0_H0 ;  /* 0x200000ffffe75231 */ /* 0x000ff60000340991 */
[----:B------:R-:W-:Y:S01]  /*17e80*/  @!UPT UIADD3 URZ, UPT, UPT, URZ, URZ, URZ ;  /* 0x000000fffffff290 */ /* 0x000fe2000fffe0ff */
[----:B------:R-:W-:Y:S02]  /*17e90*/  @!P6 HFMA2.BF16_V2 R233, -RZ.H0_H0, RZ.H0_H0, -R146.H0_H0 ;  /* 0x200000ffffe9e231 */ /* 0x000fe40000340992 */
[C---:B--2---:R-:W-:Y:S01]  /*17ea0*/  FFMA.FTZ R133, R3.reuse, R11, R35 ;  /* 0x0000000b03857223 */ /* 0x044fe20000010023 */
[C---:B------:R-:W-:Y:S01]  /*17eb0*/  FMUL.FTZ R11, R3.reuse, R139 ;  /* 0x0000008b030b7220 */ /* 0x040fe20000410000 */
[----:B------:R-:W-:Y:S01]  /*17ec0*/  FMUL.FTZ R35, R3, R163 ;  /* 0x000000a303237220 */ /* 0x000fe20000410000 */
[----:B------:R-:W-:Y:S01]  /*17ed0*/  PRMT R3, R154, 0x5410, R184 ;  /* 0x000054109a037816 */ /* 0x000fe200000000b8 */
[----:B------:R-:W-:Y:S01]  /*17ee0*/  FADD.FTZ R143, R157, R133 ;  /* 0x000000859d8f7221 */ /* 0x000fe20000010000 */
[----:B------:R-:W-:Y:S01]  /*17ef0*/  IMAD.MOV.U32 R157, RZ, RZ, R137 ;  /* 0x000000ffff9d7224 */ /* 0x000fe200078e0089 */
[----:B------:R-:W-:Y:S01]  /*17f00*/  PRMT R133, R152, 0x5410, R147 ;  /* 0x0000541098857816 */ /* 0x000fe20000000093 */
[----:B------:R-:W1:Y:S01]  /*17f10*/  LDSM.16.MT88.4 R136, [R200+0x18000] ;  /* 0x01800000c888783b */ /* 0x000e620000004200 */
[--C-:B------:R-:W-:Y:S02]  /*17f20*/  HSET2.LE.AND R3, R3, R243.reuse, PT ;  /* 0x000000f303037233 */ /* 0x100fe40003803000 */
[----:B------:R-:W-:Y:S01]  /*17f30*/  @!P1 PRMT R152, R235, 0x5410, RZ ;  /* 0x00005410eb989816 */ /* 0x000fe200000000ff */
[----:B------:R-:W2:Y:S01]  /*17f40*/  MUFU.EX2 R157, R157 ;  /* 0x0000009d009d7308 */ /* 0x000ea20000000800 */
[----:B------:R-:W-:Y:S02]  /*17f50*/  ISETP.GT.U32.AND P1, PT, R158, UR11, PT ;  /* 0x0000000b9e007c0c */ /* 0x000fe4000bf24070 */
[----:B------:R-:W-:Y:S07]  /*17f60*/  LOP3.LUT R132, R132, R3, RZ, 0xc0, !PT ;  /* 0x0000000384847212 */ /* 0x000fee00078ec0ff */
[----:B------:R-:W-:Y:S01]  /*17f70*/  MUFU.EX2 R158, R161 ;  /* 0x000000a1009e7308 */ /* 0x000fe20000000800 */
[----:B------:R-:W-:Y:S01]  /*17f80*/  PRMT R3, R151, 0x5410, R141 ;  /* 0x0000541097037816 */ /* 0x000fe2000000008d */
[----:B------:R-:W-:Y:S08]  /*17f90*/  FADD.FTZ R151, R178, R143 ;  /* 0x0000008fb2977221 */ /* 0x000ff00000010000 */
[----:B------:R4:W-:Y:S01]  /*17fa0*/  MUFU.EX2 R161, R180 ;  /* 0x000000b400a17308 */ /* 0x0009e20000000800 */
[--C-:B------:R-:W-:Y:S01]  /*17fb0*/  HSET2.LE.AND R3, R3, R243.reuse, PT ;  /* 0x000000f303037233 */ /* 0x100fe20003803000 */
[----:B------:R-:W-:Y:S01]  /*17fc0*/  FADD.FTZ R151, R153, R151 ;  /* 0x0000009799977221 */ /* 0x000fe20000010000 */
[----:B------:R-:W-:Y:S01]  /*17fd0*/  @P2 IADD3 R172, PT, PT, R155, -0x40, RZ ;  /* 0xffffffc09bac2810 */ /* 0x000fe20007ffe0ff */
[----:B------:R-:W-:Y:S02]  /*17fe0*/  IMAD.MOV.U32 R155, RZ, RZ, R156 ;  /* 0x000000ffff9b7224 */ /* 0x000fe400078e009c */
[----:B------:R-:W-:Y:S01]  /*17ff0*/  @P1 HFMA2.BF16_V2 R230, -RZ.H0_H0, RZ.H0_H0, -R144.H0_H0 ;  /* 0x200000ffffe61231 */ /* 0x000fe20000340990 */
[----:B------:R-:W-:Y:S01]  /*18000*/  LOP3.LUT R133, R133, R3, RZ, 0xc0, !PT ;  /* 0x0000000385857212 */ /* 0x000fe200078ec0ff */
[----:B------:R-:W3:Y:S01]  /*18010*/  LDL.LU R156, [R1+0x30] ;  /* 0x00003000019c7983 */ /* 0x000ee20000300800 */
[----:B------:R-:W-:Y:S01]  /*18020*/  HSET2.LE.AND R3, R134, R243, PT ;  /* 0x000000f386037233 */ /* 0x000fe20003803000 */
[----:B--2---:R-:W-:Y:S01]  /*18030*/  FADD.FTZ R160, R157, R151 ;  /* 0x000000979da07221 */ /* 0x004fe20000010000 */
[----:B------:R-:W-:Y:S01]  /*18040*/  PRMT R134, R146, 0x5410, R145 ;  /* 0x0000541092867816 */ /* 0x000fe20000000091 */
[----:B------:R-:W2:Y:S01]  /*18050*/  MUFU.EX2 R153, R155 ;  /* 0x0000009b00997308 */ /* 0x000ea20000000800 */
[----:B------:R-:W-:Y:S01]  /*18060*/  @P5 PRMT R145, R231, 0x5410, RZ ;  /* 0x00005410e7915816 */ /* 0x000fe200000000ff */
[----:B----4-:R4:W5:Y:S01]  /*18070*/  LDL.LU R180, [R1+0x3c] ;  /* 0x00003c0001b47983 */ /* 0x0109620000300800 */
[----:B------:R-:W-:Y:S07]  /*18080*/  LOP3.LUT R134, R134, R135, RZ, 0xc0, !PT ;  /* 0x0000008786867212 */ /* 0x000fee00078ec0ff */
[----:B------:R4:W-:Y:S01]  /*18090*/  MUFU.EX2 R155, R242 ;  /* 0x000000f2009b7308 */ /* 0x0009e20000000800 */
[----:B------:R-:W-:Y:S02]  /*180a0*/  PRMT R135, R144, 0x5410, R148 ;  /* 0x0000541090877816 */ /* 0x000fe40000000094 */
[----:B------:R-:W-:Y:S02]  /*180b0*/  @!P6 PRMT R146, R233, 0x5410, RZ ;  /* 0x00005410e992e816 */ /* 0x000fe400000000ff */
[----:B------:R-:W-:Y:S02]  /*180c0*/  LOP3.LUT R135, R135, R3, RZ, 0xc0, !PT ;  /* 0x0000000387877212 */ /* 0x000fe400078ec0ff */
[----:B------:R-:W-:Y:S02]  /*180d0*/  IADD3 R3, PT, PT, R196, R172, RZ ;  /* 0x000000acc4037210 */ /* 0x000fe40007ffe0ff */
[----:B------:R-:W-:Y:S02]  /*180e0*/  @P1 PRMT R144, R230, 0x5410, RZ ;  /* 0x00005410e6901816 */ /* 0x000fe400000000ff */
[----:B--2---:R-:W-:Y:S01]  /*180f0*/  F2FP.BF16.F32.PACK_AB R154, R158, R153 ;  /* 0x000000999e9a723e */ /* 0x004fe200000010ff */
[C---:B-1----:R-:W-:Y:S01]  /*18100*/  HMMA.16816.F32.BF16 R4, R132.reuse, R136, R4 ;  /* 0x000000888404723c */ /* 0x042fe20000041804 */
[----:B----4-:R-:W1:Y:S04]  /*18110*/  S2R R242, SR_TID.X ;  /* 0x0000000000f27919 */ /* 0x010e680000002100 */
[----:B------:R-:W-:Y:S01]  /*18120*/  ISETP.GT.U32.AND P1, PT, R193, UR11, PT ;  /* 0x0000000bc1007c0c */ /* 0x000fe2000bf24070 */
[----:B------:R-:W-:Y:S01]  /*18130*/  IMAD.WIDE.U32 R192, R192, -0x326172a9, RZ ;  /* 0xcd9e8d57c0c07825 */ /* 0x000fe200078e00ff */
[----:B------:R-:W-:Y:S01]  /*18140*/  ISETP.GT.U32.AND P5, PT, R186, UR11, PT ;  /* 0x0000000bba007c0c */ /* 0x000fe2000bfa4070 */
[C---:B------:R-:W-:Y:S01]  /*18150*/  HMMA.16816.F32.BF16 R8, R132.reuse, R138, R8 ;  /* 0x0000008a8408723c */ /* 0x040fe20000041808 */
[----:B------:R-:W2:Y:S02]  /*18160*/  LDSM.16.MT88.4 R136, [R199+0x18000] ;  /* 0x01800000c788783b */ /* 0x000ea40000004200 */
[----:B------:R-:W-:Y:S07]  /*18170*/  LOP3.LUT R194, R194, UR12, R193, 0x96, !PT ;  /* 0x0000000cc2c27c12 */ /* 0x000fee000f8e96c1 */
[----:B------:R-:W-:Y:S05]  /*18180*/  @P1 HFMA2.BF16_V2 R219, -RZ.H0_H0, RZ.H0_H0, -R148.H0_H0 ;  /* 0x200000ffffdb1231 */ /* 0x000fea0000340994 */
[----:B------:R-:W-:Y:S02]  /*18190*/  @P1 PRMT R148, R219, 0x5410, RZ ;  /* 0x00005410db941816 */ /* 0x000fe400000000ff */
[----:B-1----:R-:W-:Y:S01]  /*181a0*/  SHF.L.U32 R242, R242, 0x5, RZ ;  /* 0x00000005f2f27819 */ /* 0x002fe200000006ff */
[C---:B--2---:R-:W-:Y:S08]  /*181b0*/  HMMA.16816.F32.BF16 R12, R132.reuse, R136, R12 ;  /* 0x00000088840c723c */ /* 0x044ff0000004180c */
        /* <DEDUP_REMOVED lines=8> */
[C---:B-1----:R-:W-:Y:S03]  /*18240*/  HMMA.16816.F32.BF16 R36, R132.reuse, R136, R36 ;  /* 0x000000888424723c */ /* 0x042fe60000041824 */
[----:B---3--:R-:W-:Y:S05]  /*18250*/  IMAD.MOV.U32 R179, RZ, RZ, R162 ;  /* 0x000000ffffb37224 */ /* 0x008fea00078e00a2 */
[C---:B------:R-:W-:Y:S01]  /*18260*/  HMMA.16816.F32.BF16 R40, R132.reuse, R138, R40 ;  /* 0x0000008a8428723c */ /* 0x040fe20000041828 */
[----:B------:R-:W1:Y:S01]  /*18270*/  LDSM.16.MT88.4 R136, [R199+0x1a000] ;  /* 0x01a00000c788783b */ /* 0x000e620000004200 */
[----:B------:R2:W-:Y:S02]  /*18280*/  MUFU.EX2 R162, R203 ;  /* 0x000000cb00a27308 */ /* 0x0005e40000000800 */
[----:B--2---:R-:W2:Y:S04]  /*18290*/  S2R R203, SR_TID.X ;  /* 0x0000000000cb7919 */ /* 0x004ea80000002100 */
[C---:B-1----:R-:W-:Y:S08]  /*182a0*/  HMMA.16816.F32.BF16 R44, R132.reuse, R136, R44 ;  /* 0x00000088842c723c */ /* 0x042ff0000004182c */
[C---:B------:R-:W-:Y:S01]  /*182b0*/  HMMA.16816.F32.BF16 R48, R132.reuse, R138, R48 ;  /* 0x0000008a8430723c */ /* 0x040fe20000041830 */
[----:B------:R-:W1:Y:S02]  /*182c0*/  LDSM.16.MT88.4 R136, [R172+0x2000] ;  /* 0x00200000ac88783b */ /* 0x000e640000004200 */
[----:B------:R-:W-:Y:S01]  /*182d0*/  MOV R178, R156 ;  /* 0x0000009c00b27202 */ /* 0x000fe20000000f00 */
[----:B------:R-:W-:Y:S03]  /*182e0*/  FADD.FTZ R156, R185, R142 ;  /* 0x0000008eb99c7221 */ /* 0x000fe60000010000 */
[C---:B------:R-:W-:Y:S02]  /*182f0*/  LEA R184, P0, R244.reuse, R178, 0x1 ;  /* 0x000000b2f4b87211 */ /* 0x040fe400078008ff */
[----:B------:R3:W-:Y:S01]  /*18300*/  STG.E.U16 desc[UR32][R178.64], R150 ;  /* 0x00000096b2007986 */ /* 0x0007e2000c101520 */
[----:B------:R-:W-:Y:S01]  /*18310*/  FADD.FTZ R156, R153, R156 ;  /* 0x0000009c999c7221 */ /* 0x000fe20000010000 */
[----:B------:R-:W-:Y:S02]  /*18320*/  F2FP.BF16.F32.PACK_AB R153, R159, R157 ;  /* 0x0000009d9f99723e */ /* 0x000fe400000010ff */
[----:B------:R4:W-:Y:S01]  /*18330*/  STG.E.U16 desc[UR32][R178.64+0x2], R149 ;  /* 0x00000295b2007986 */ /* 0x0009e2000c101520 */
[----:B------:R-:W-:Y:S01]  /*18340*/  LEA.HI.X.SX32 R185, R244, R179, 0x1, P0 ;  /* 0x000000b3f4b97211 */ /* 0x000fe200000f0eff */
[----:B------:R-:W2:Y:S01]  /*18350*/  MUFU.EX2 R157, R198 ;  /* 0x000000c6009d7308 */ /* 0x000ea20000000800 */
[----:B------:R-:W-:Y:S01]  /*18360*/  ISETP.LE.U32.AND P0, PT, R141, UR11, PT ;  /* 0x0000000b8d007c0c */ /* 0x000fe2000bf03070 */
[----:B------:R-:W-:Y:S01]  /*18370*/  FADD.FTZ R163, R158, R156 ;  /* 0x0000009c9ea37221 */ /* 0x000fe20000010000 */
[C---:B-1----:R-:W-:Y:S01]  /*18380*/  HMMA.16816.F32.BF16 R52, R132.reuse, R136, R52 ;  /* 0x000000888434723c */ /* 0x042fe20000041834 */
[----:B------:R-:W-:Y:S02]  /*18390*/  LDSM.16.MT88.4 R140, [R172+0x6000] ;  /* 0x00600000ac8c783b */ /* 0x000fe40000004200 */
[----:B------:R-:W-:Y:S02]  /*183a0*/  PRMT R151, R153, 0x7632, R151 ;  /* 0x0000763299977816 */ /* 0x000fe40000000097 */
[----:B------:R-:W-:Y:S03]  /*183b0*/  LOP3.LUT R158, R195, 0xff, RZ, 0xc0, !PT ;  /* 0x000000ffc39e7812 */ /* 0x000fe600078ec0ff */
[C---:B------:R-:W-:Y:S01]  /*183c0*/  HMMA.16816.F32.BF16 R56, R132.reuse, R138, R56 ;  /* 0x0000008a8438723c */ /* 0x040fe20000041838 */
[----:B------:R-:W1:Y:S02]  /*183d0*/  LDSM.16.MT88.4 R136, [R3+0x2000] ;  /* 0x002000000388783b */ /* 0x000e640000004200 */
[----:B------:R-:W-:Y:S01]  /*183e0*/  @!P0 HFMA2.BF16_V2 R234, -RZ.H0_H0, RZ.H0_H0, -R147.H0_H0 ;  /* 0x200000ffffea8231 */ /* 0x000fe20000340993 */
[----:B--2---:R-:W-:Y:S02]  /*183f0*/  F2FP.BF16.F32.PACK_AB R156, R157, R162 ;  /* 0x000000a29d9c723e */ /* 0x004fe400000010ff */
[----:B------:R-:W-:Y:S02]  /*18400*/  SHF.L.U32 R198, R203, 0x6, RZ ;  /* 0x00000006cbc67819 */ /* 0x000fe400000006ff */
[----:B------:R-:W-:Y:S01]  /*18410*/  @!P0 PRMT R147, R234, 0x5410, RZ ;  /* 0x00005410ea938816 */ /* 0x000fe200000000ff */
[----:B------:R2:W-:Y:S01]  /*18420*/  STG.E.U16 desc[UR32][R184.64], R152 ;  /* 0x00000098b8007986 */ /* 0x0005e2000c101520 */
[----:B---3--:R-:W-:Y:S02]  /*18430*/  PRMT R150, R154, 0x7632, R150 ;  /* 0x000076329a967816 */ /* 0x008fe40000000096 */
[----:B------:R-:W-:Y:S01]  /*18440*/  ISETP.LE.U32.AND P0, PT, R158, UR11, PT ;  /* 0x0000000b9e007c0c */ /* 0x000fe2000bf03070 */
[----:B------:R3:W-:Y:S01]  /*18450*/  STG.E.U16 desc[UR32][R184.64+0x2], R147 ;  /* 0x00000293b8007986 */ /* 0x0007e2000c101520 */
[----:B----4-:R-:W-:Y:S01]  /*18460*/  F2FP.BF16.F32.PACK_AB R149, R155, R161 ;  /* 0x000000a19b95723e */ /* 0x010fe200000010ff */
[----:B------:R-:W-:Y:S02]  /*18470*/  @!P4 HFMA2.BF16_V2 R218, -RZ.H0_H0, RZ.H0_H0, -R150.H0_H0 ;  /* 0x200000ffffdac231 */ /* 0x000fe40000340996 */
[----:B------:R-:W-:Y:S01]  /*18480*/  FADD.FTZ R161, R161, R163 ;  /* 0x000000a3a1a17221 */ /* 0x000fe20000010000 */
[----:B------:R4:W-:Y:S01]  /*18490*/  STG.E.U16 desc[UR32][R178.64+0x12], R145 ;  /* 0x00001291b2007986 */ /* 0x0009e2000c101520 */
[----:B------:R-:W2:Y:S02]  /*184a0*/  MUFU.EX2 R163, R190 ;  /* 0x000000be00a37308 */ /* 0x000ea40000000800 */
[----:B------:R-:W-:Y:S01]  /*184b0*/  FADD.FTZ R161, R155, R161 ;  /* 0x000000a19ba17221 */ /* 0x000fe20000010000 */
[----:B------:R-:W-:Y:S07]  /*184c0*/  STG.E.U16 desc[UR32][R178.64+0x10], R146 ;  /* 0x00001092b2007986 */ /* 0x000fee000c101520 */
[----:B------:R-:W4:Y:S01]  /*184d0*/  MUFU.EX2 R155, R187 ;  /* 0x000000bb009b7308 */ /* 0x000f220000000800 */
[----:B------:R4:W-:Y:S01]  /*184e0*/  STG.E.U16 desc[UR32][R184.64+0x10], R144 ;  /* 0x00001090b8007986 */ /* 0x0009e2000c101520 */
[----:B------:R-:W-:Y:S03]  /*184f0*/  @!P0 HFMA2.BF16_V2 R229, -RZ.H0_H0, RZ.H0_H0, -R154.H0_H0 ;  /* 0x200000ffffe58231 */ /* 0x000fe6000034099a */
[----:B------:R4:W-:Y:S01]  /*18500*/  STG.E.U16 desc[UR32][R184.64+0x12], R148 ;  /* 0x00001294b8007986 */ /* 0x0009e2000c101520 */
[----:B--2---:R-:W-:Y:S01]  /*18510*/  FADD.FTZ R161, R163, R161 ;  /* 0x000000a1a3a17221 */ /* 0x004fe20000010000 */
[----:B------:R-:W-:Y:S01]  /*18520*/  PRMT R152, R149, 0x7632, R152 ;  /* 0x0000763295987816 */ /* 0x000fe20000000098 */
[----:B---3--:R-:W-:Y:S01]  /*18530*/  FADD.FTZ R147, R159, R160 ;  /* 0x000000a09f937221 */ /* 0x008fe20000010000 */
[C---:B-1----:R-:W-:Y:S03]  /*18540*/  HMMA.16816.F32.BF16 R60, R132.reuse, R136, R60 ;  /* 0x00000088843c723c */ /* 0x042fe6000004183c */
[----:B------:R-:W-:Y:S01]  /*18550*/  FADD.FTZ R162, R162, R147 ;  /* 0x00000093a2a27221 */ /* 0x000fe20000010000 */
[----:B----4-:R-:W-:Y:S01]  /*18560*/  PRMT R145, R206, 0x5410, R186 ;  /* 0x00005410ce917816 */ /* 0x010fe200000000ba */
[----:B------:R-:W-:Y:S01]  /*18570*/  @P5 HFMA2.BF16_V2 R228, -RZ.H0_H0, RZ.H0_H0, -R152.H0_H0 ;  /* 0x200000ffffe45231 */ /* 0x000fe20000340998 */
[C---:B------:R-:W-:Y:S01]  /*18580*/  PRMT R160, R156.reuse, 0x7632, R160 ;  /* 0x000076329ca07816 */ /* 0x040fe200000000a0 */
[----:B------:R-:W-:Y:S01]  /*18590*/  FADD.FTZ R162, R157, R162 ;  /* 0x000000a29da27221 */ /* 0x000fe20000010000 */
[C---:B------:R-:W-:Y:S01]  /*185a0*/  HMMA.16816.F32.BF16 R64, R132.reuse, R138, R64 ;  /* 0x0000008a8440723c */ /* 0x040fe20000041840 */
[----:B------:R-:W1:Y:S01]  /*185b0*/  LDSM.16.MT88.4 R136, [R200+0x1c000] ;  /* 0x01c00000c888783b */ /* 0x000e620000004200 */
[----:B------:R-:W-:Y:S01]  /*185c0*/  MUFU.EX2 R186, R165 ;  /* 0x000000a500ba7308 */ /* 0x000fe20000000800 */
[----:B------:R-:W-:Y:S02]  /*185d0*/  HSET2.LE.AND R145, R145, R243, PT ;  /* 0x000000f391917233 */ /* 0x000fe40003803000 */
[----:B------:R-:W-:Y:S07]  /*185e0*/  PRMT R144, R156, 0x5410, R160 ;  /* 0x000054109c907816 */ /* 0x000fee00000000a0 */
[----:B------:R-:W-:Y:S01]  /*185f0*/  MUFU.EX2 R148, R188 ;  /* 0x000000bc00947308 */ /* 0x000fe20000000800 */
[----:B------:R-:W-:Y:S02]  /*18600*/  PRMT R159, R195, 0x7632, R159 ;  /* 0x00007632c39f7816 */ /* 0x000fe4000000009f */
[----:B------:R-:W-:Y:S07]  /*18610*/  SHF.R.U32.HI R195, RZ, 0x18, R195 ;  /* 0x00000018ffc37819 */ /* 0x000fee00000116c3 */
[----:B------:R-:W-:Y:S01]  /*18620*/  MUFU.EX2 R188, R164 ;  /* 0x000000a400bc7308 */ /* 0x000fe20000000800 */
[----:B------:R-:W-:Y:S04]  /*18630*/  LOP3.LUT R159, R159, 0xff, RZ, 0xc0, !PT ;  /* 0x000000ff9f9f7812 */ /* 0x000fe800078ec0ff */
[C---:B------:R-:W-:Y:S11]  /*18640*/  ISETP.LE.U32.AND P6, PT, R159.reuse, UR11, PT ;  /* 0x0000000b9f007c0c */ /* 0x040ff6000bfc3070 */
[----:B------:R-:W-:Y:S02]  /*18650*/  @!UPT UIADD3 URZ, UPT, UPT, URZ, URZ, URZ ;  /* 0x000000fffffff290 */ /* 0x000fe4000fffe0ff */
        /* <DEDUP_REMOVED lines=388> */
.L_x_2262:
        /* <DEDUP_REMOVED lines=334> */
.L_x_2266:
        /* <DEDUP_REMOVED lines=45> */
.L_x_2268:
[----:B------:R-:W-:Y:S05]  /*1b650*/  BSYNC.RECONVERGENT B0 ;  /* 0x0000000000007941 */ /* 0x000fea0003800200 */
.L_x_2267:
        /* <DEDUP_REMOVED lines=45> */
.L_x_2270:
[----:B------:R-:W-:Y:S05]  /*1b930*/  BSYNC.RECONVERGENT B0 ;  /* 0x0000000000007941 */ /* 0x000fea0003800200 */
.L_x_2269:
        /* <DEDUP_REMOVED lines=27> */
.L_x_2272:
[----:B------:R-:W-:Y:S05]  /*1baf0*/  BSYNC.RECONVERGENT B0 ;  /* 0x0000000000007941 */ /* 0x000fea0003800200 */
.L_x_2271:
        /* <DEDUP_REMOVED lines=27> */
.L_x_2274:
[----:B------:R-:W-:Y:S05]  /*1bcb0*/  BSYNC.RECONVERGENT B0 ;  /* 0x0000000000007941 */ /* 0x000fea0003800200 */
.L_x_2273:
        /* <DEDUP_REMOVED lines=27> */
.L_x_2275:
        /* <DEDUP_REMOVED lines=9> */
.L_x_2375:


//--------------------- .text._ZN5flash16flash_fwd_kernelI23Flash_fwd_kernel_traitsILi256ELi128ELi64ELi8ELb0ELb0EN7cutlass10bfloat16_tE19Flash_kernel_traitsILi256ELi128ELi64ELi8ES3_EELb0ELb0ELb1ELb1ELb0ELb0ELb1ELb0EEEvNS_16Flash_fwd_paramsE --------------------------
	.section	.text._ZN5flash16flash_fwd_kernelI23Flash_fwd_kernel_traitsILi256ELi128ELi64ELi8ELb0ELb0EN7cutlass10bfloat16_tE19Flash_kernel_traitsILi256ELi128ELi64ELi8ES3_EELb0ELb0ELb1ELb1ELb0ELb0ELb1ELb0EEEvNS_16Flash_fwd_paramsE,"ax",@progbits
	.align	128
        .global         _ZN5flash16flash_fwd_kernelI23Flash_fwd_kernel_traitsILi256ELi128ELi64ELi8ELb0ELb0EN7cutlass10bfloat16_tE19Flash_kernel_traitsILi256ELi128ELi64ELi8ES3_EELb0ELb0ELb1ELb1ELb0ELb0ELb1ELb0EEEvNS_16Flash_fwd_paramsE
        .type           _ZN5flash16flash_fwd_kernelI23Flash_fwd_kernel_traitsILi256ELi128ELi64ELi8ELb0ELb0EN7cutlass10bfloat16_tE19Flash_kernel_traitsILi256ELi128ELi64ELi8ES3_EELb0ELb0ELb1ELb1ELb0ELb0ELb1ELb0EEEvNS_16Flash_fwd_paramsE,@function
        .size           _ZN5flash16flash_fwd_kernelI23Flash_fwd_kernel_traitsILi256ELi128ELi64ELi8ELb0ELb0EN7cutlass10bfloat16_tE19Flash_kernel_traitsILi256ELi128ELi64ELi8ES3_EELb0ELb0ELb1ELb1ELb0ELb0ELb1ELb0EEEvNS_16Flash_fwd_paramsE,(.L_x_2376 - _ZN5flash16flash_fwd_kernelI23Flash_fwd_kernel_traitsILi256ELi128ELi64ELi8ELb0ELb0EN7cutlass10bfloat16_tE19Flash_kernel_traitsILi256ELi128ELi64ELi8ES3_EELb0ELb0ELb1ELb1ELb0ELb0ELb1ELb0EEEvNS_16Flash_fwd_paramsE)
        .other          _ZN5flash16flash_fwd_kernelI23Flash_fwd_kernel_traitsILi256ELi128ELi64ELi8ELb0ELb0EN7cutlass10bfloat16_tE19Flash_kernel_traitsILi256ELi128ELi64ELi8ES3_EELb0ELb0ELb1ELb1ELb0ELb0ELb1ELb0EEEvNS_16Flash_fwd_paramsE,@"STO_CUDA_ENTRY STV_DEFAULT"
_ZN5flash16flash_fwd_kernelI23Flash_fwd_kernel_traitsILi256ELi128ELi64ELi8ELb0ELb0EN7cutlass10bfloat16_tE19Flash_kernel_traitsILi256ELi128ELi64ELi8ES3_EELb0ELb0ELb1ELb1ELb0ELb0ELb1ELb0EEEvNS_16Flash_fwd_paramsE:
.text._ZN5flash16flash_fwd_kernelI23Flash_fwd_kernel_traitsILi256ELi128ELi64ELi8ELb0ELb0EN7cutlass10bfloat16_tE19Flash_kernel_traitsILi256ELi128ELi64ELi8ES3_EELb0ELb0ELb1ELb1ELb0ELb0ELb1ELb0EEEvNS_16Flash_fwd_paramsE:
        /* <DEDUP_REMOVED lines=71> */
.L_x_2276:
        /* <DEDUP_REMOVED lines=57> */
.L_x_2278:
        /* <DEDUP_REMOVED lines=57> */
.L_x_2280:
[----:B------:R-:W-:Y:S05]  /*0b90*/  BSYNC.RECONVERGENT B0 ;  /* 0x0000000000007941 */ /* 0x000fea0003800200 */
.L_x_2279:
        /* <DEDUP_REMOVED lines=24> */
.L_x_2282:
[----:B------:R-:W-:Y:S05]  /*0d20*/  BSYNC.RECONVERGENT B0 ;  /* 0x0000000000007941 */ /* 0x000fea0003800200 */
.L_x_2281:
        /* <DEDUP_REMOVED lines=24> */
.L_x_2284:
[----:B------:R-:W-:Y:S05]  /*0eb0*/  BSYNC.RECONVERGENT B0 ;  /* 0x0000000000007941 */ /* 0x000fea0003800200 */
.L_x_2283:
        /* <DEDUP_REMOVED lines=26> */
.L_x_2286:
[----:B------:R-:W-:Y:S05]  /*1060*/  BSYNC.RECONVERGENT B0 ;  /* 0x0000000000007941 */ /* 0x000fea0003800200 */
.L_x_2285:
        /* <DEDUP_REMOVED lines=10> */
.L_x_2288:
[----:B------:R-:W-:Y:S05]  /*1110*/  BSYNC.RECONVERGENT B0 ;  /* 0x0000000000007941 */ /* 0x000fea0003800200 */
.L_x_2287:
        /* <DEDUP_REMOVED lines=10> */
.L_x_2290:
[----:B------:R-:W-:Y:S05]  /*11c0*/  BSYNC.RECONVERGENT B0 ;  /* 0x0000000000007941 */ /* 0x000fea0003800200 */
.L_x_2289:
        /* <DEDUP_REMOVED lines=10> */
.L_x_2292:
[----:B------:R-:W-:Y:S05]  /*1270*/  BSYNC.RECONVERGENT B0 ;  /* 0x0000000000007941 */ /* 0x000fea0003800200 */
.L_x_2291:
        /* <DEDUP_REMOVED lines=10> */
.L_x_2277:
        /* <DEDUP_REMOVED lines=22> */
.L_x_2293:
[----:B------:R-:W1:Y:S01]  /*1480*/  LDCU.64 UR10, c[0x0][0x3b8] ;  /* 0x00007700ff0a77ac */ /* 0x000e620008000a00 */
[----:B------:R-:W-:-:S04]  /*1490*/  UIADD3 UR14, UPT, UPT, UR12, UR13, URZ ;  /* 0x0000000d0c0e7290 */ /* 0x000fc8000fffe0ff */
[----:B-1----:R-:W-:Y:S02]  /*14a0*/  UIMAD.WIDE.U32 UR6, UR14, UR10, URZ ;  /* 0x0000000a0e0672a5 */ /* 0x002fe4000f8e00ff */
[----:B------:R-:W-:-:S04]  /*14b0*/  UIMAD UR14, UR14, UR11, URZ ;  /* 0x0000000b0e0e72a4 */ /* 0x000fc8000f8e02ff */
[----:B------:R-:W-:Y:S02]  /*14c0*/  UIADD3 UR14, UPT, UPT, UR7, UR14, URZ ;  /* 0x0000000e070e7290 */ /* 0x000fe4000fffe0ff */
.L_x_2294:
        /* <DEDUP_REMOVED lines=38> */
.L_x_2295:
[----:B------:R-:W1:Y:S01]  /*1730*/  LDCU.64 UR8, c[0x0][0x3c0] ;  /* 0x00007800ff0877ac */ /* 0x000e620008000a00 */
[----:B------:R-:W-:-:S04]  /*1740*/  UIADD3 UR12, UPT, UPT, UR12, UR13, URZ ;  /* 0x0000000d0c0c7290 */ /* 0x000fc8000fffe0ff */
[----:B-1----:R-:W-:Y:S02]  /*1750*/  UIMAD.WIDE.U32 UR4, UR12, UR8, URZ ;  /* 0x000000080c0472a5 */ /* 0x002fe4000f8e00ff */
[----:B------:R-:W-:-:S04]  /*1760*/  UIMAD UR12, UR12, UR9, URZ ;  /* 0x000000090c0c72a4 */ /* 0x000fc8000f8e02ff */
[----:B------:R-:W-:-:S12]  /*1770*/  UIADD3 UR15, UPT, UPT, UR5, UR12, URZ ;  /* 0x0000000c050f7290 */ /* 0x000fd8000fffe0ff */
.L_x_2296:
        /* <DEDUP_REMOVED lines=9> */
[----:B------:R-:W-:Y:S01]  /*1810*/  VIADD R4, R5, 0x20 ;  /* 0x0000002005047836 */ /* 0x000fe20000000000 */
[C---:B------:R-:W-:Y:S01]  /*1820*/  IADD3 R6, P1, PT, R215.reuse, UR6, RZ ;  /* 0x00000006d7067c10 */ /* 0x040fe2000ff3e0ff */
[----:B------:R-:W3:Y:S01]  /*1830*/  LDCU.64 UR16, c[0x0][0x388] ;  /* 0x00007100ff1077ac */ /* 0x000ee20008000a00 */
[----:B------:R-:W-:Y:S01]  /*1840*/  IADD3 R12, P0, PT, R215, UR4, RZ ;  /* 0x00000004d70c7c10 */ /* 0x000fe2000ff1e0ff */
[----:B------:R-:W-:Y:S01]  /*1850*/  BSSY.RECONVERGENT B0, `(.L_x_2297) ;  /* 0x0000052000007945 */ /* 0x000fe20003800200 */
        /* <DEDUP_REMOVED lines=8> */
[----:B------:R-:W-:-:S02]  /*18e0*/  USHF.L.U32 UR33, UR37, 0x7, URZ ;  /* 0x0000000725217899 */ /* 0x000fc400080006ff */
[----:B------:R-:W-:Y:S01]  /*18f0*/  IMAD.WIDE.U32 R12, R5, UR8, R12 ;  /* 0x00000008050c7c25 */ /* 0x000fe2000f8e000c */
[----:B------:R-:W-:Y:S01]  /*1900*/  IADD3.X R11, PT, PT, RZ, UR32, RZ, P0, !PT ;  /* 0x00000020ff0b7c10 */ /* 0x000fe200087fe4ff */
[----:B------:R-:W-:Y:S01]  /*1910*/  UMOV UR35, 0x400 ;  /* 0x0000040000237882 */ /* 0x000fe20000000000 */
[----:B------:R-:W-:Y:S01]  /*1920*/  LOP3.LUT R239, R239, 0x38, R216, 0x78, !PT ;  /* 0x00000038efef7812 */ /* 0x000fe200078e78d8 */
[C---:B------:R-:W-:Y:S01]  /*1930*/  IMAD R7, R5.reuse, UR11, R7 ;  /* 0x0000000b05077c24 */ /* 0x040fe2000f8e0207 */
[----:B------:R-:W-:Y:S01]  /*1940*/  USHF.R.U32.HI UR32, URZ, 0x19, UR37 ;  /* 0x00000019ff207899 */ /* 0x000fe20008011625 */
[----:B------:R-:W-:Y:S01]  /*1950*/  IMAD R13, R5, UR9, R13 ;  /* 0x00000009050d7c24 */ /* 0x000fe2000f8e020d */
[----:B------:R-:W-:Y:S01]  /*1960*/  LOP3.LUT R239, R239, R0, RZ, 0xfc, !PT ;  /* 0x00000000efef7212 */ /* 0x000fe200078efcff */
[----:B--2---:R-:W-:Y:S01]  /*1970*/  IMAD.U32 R8, RZ, RZ, UR12 ;  /* 0x0000000cff087e24 */ /* 0x004fe2000f8e00ff */
[----:B------:R-:W-:Y:S01]  /*1980*/  LOP3.LUT R242, R215, 0x40, RZ, 0xfc, !PT ;  /* 0x00000040d7f27812 */ /* 0x000fe200078efcff */
[----:B----4-:R-:W-:Y:S01]  /*1990*/  IMAD R237, R235, UR4, RZ ;  /* 0x00000004ebed7c24 */ /* 0x010fe2000f8e02ff */
[----:B------:R-:W-:Y:S01]  /*19a0*/  LOP3.LUT R241, R215, 0x80, RZ, 0xfc, !PT ;  /* 0x00000080d7f17812 */ /* 0x000fe200078efcff */
[----:B------:R-:W-:Y:S01]  /*19b0*/  IMAD R235, R235, UR6, RZ ;  /* 0x00000006ebeb7c24 */ /* 0x000fe2000f8e02ff */
[----:B------:R-:W-:Y:S01]  /*19c0*/  LOP3.LUT R240, R215, 0xc0, RZ, 0xfc, !PT ;  /* 0x000000c0d7f07812 */ /* 0x000fe200078efcff */
[C---:B------:R-:W-:Y:S01]  /*19d0*/  IMAD R237, R2.reuse, UR5, R237 ;  /* 0x0000000502ed7c24 */ /* 0x040fe2000f8e02ed */
[----:B-1----:R-:W-:Y:S01]  /*19e0*/  ULEA UR5, UR34, UR35, 0x18 ;  /* 0x0000002322057291 */ /* 0x002fe2000f8ec0ff */
[----:B------:R-:W-:-:S02]  /*19f0*/  IMAD R235, R2, UR7, R235 ;  /* 0x0000000702eb7c24 */ /* 0x000fc4000f8e02eb */
[C---:B------:R-:W-:Y:S01]  /*1a00*/  IMAD.WIDE.U32 R6, R2.reuse, UR4, R6 ;  /* 0x0000000402067c25 */ /* 0x040fe2000f8e0006 */
[----:B------:R-:W-:Y:S02]  /*1a10*/  USHF.L.U64.HI UR4, UR10, 0x6, UR11 ;  /* 0x000000060a047899 */ /* 0x000fe4000801020b */
[----:B------:R-:W-:Y:S01]  /*1a20*/  LEA R239, R239, UR5, 0x1 ;  /* 0x00000005efef7c11 */ /* 0x000fe2000f8e08ff */
[----:B------:R-:W-:Y:S01]  /*1a30*/  IMAD.WIDE.U32 R2, R2, UR6, R12 ;  /* 0x0000000602027c25 */ /* 0x000fe2000f8e000c */
[----:B---3--:R-:W-:Y:S01]  /*1a40*/  LEA R238, P2, R6, UR16, 0x1 ;  /* 0x0000001006ee7c11 */ /* 0x008fe2000f8408ff */
[----:B------:R-:W-:Y:S02]  /*1a50*/  UIADD3 UR16, UPT, UPT, UR22, -0x1, URZ ;  /* 0xffffffff16107890 */ /* 0x000fe4000fffe0ff */
[----:B------:R-:W-:Y:S01]  /*1a60*/  IMAD.IADD R235, R3, 0x1, R235 ;  /* 0x0000000103eb7824 */ /* 0x000fe200078e02eb */
[----:B-----5:R-:W-:Y:S01]  /*1a70*/  LEA R236, P0, R2, UR14, 0x1 ;  /* 0x0000000e02ec7c11 */ /* 0x020fe2000f8008ff */
[----:B------:R-:W-:Y:S01]  /*1a80*/  IMAD.IADD R237, R7, 0x1, R237 ;  /* 0x0000000107ed7824 */ /* 0x000fe200078e02ed */
[----:B------:R-:W-:Y:S01]  /*1a90*/  USHF.L.U32 UR14, UR10, 0x6, URZ ;  /* 0x000000060a0e7899 */ /* 0x000fe200080006ff */
[----:B------:R-:W-:Y:S01]  /*1aa0*/  IMAD.WIDE.U32 R8, R8, UR26, R10 ;  /* 0x0000001a08087c25 */ /* 0x000fe2000f8e000a */
[----:B------:R-:W-:Y:S01]  /*1ab0*/  LEA.HI.X R235, R2, UR15, R235, 0x1, P0 ;  /* 0x0000000f02eb7c11 */ /* 0x000fe200080f0ceb */
[----:B------:R-:W-:Y:S01]  /*1ac0*/  USHF.L.U64.HI UR15, UR10, 0x5, UR11 ;  /* 0x000000050a0f7899 */ /* 0x000fe2000801020b */
[C---:B------:R-:W-:Y:S01]  /*1ad0*/  ISETP.GE.AND P0, PT, R5.reuse, UR18, PT ;  /* 0x0000001205007c0c */ /* 0x040fe2000bf06270 */
[----:B------:R-:W-:Y:S01]  /*1ae0*/  VIADD R0, R5, 0x60 ;  /* 0x0000006005007836 */ /* 0x000fe20000000000 */
[----:B------:R-:W-:-:S02]  /*1af0*/  MOV R11, UR13 ;  /* 0x0000000d000b7c02 */ /* 0x000fc40008000f00 */
[----:B------:R-:W-:Y:S02]  /*1b00*/  LEA.HI.X R237, R6, UR17, R237, 0x1, P2 ;  /* 0x0000001106ed7c11 */ /* 0x000fe400090f0ced */
[----:B------:R-:W-:Y:S01]  /*1b10*/  LOP3.LUT R7, R5, UR33, RZ, 0xfc, !PT ;  /* 0x0000002105077c12 */ /* 0x000fe2000f8efcff */
[----:B------:R-:W-:Y:S01]  /*1b20*/  IMAD R11, R11, UR26, R9 ;  /* 0x0000001a0b0b7c24 */ /* 0x000fe2000f8e0209 */
[----:B------:R-:W-:-:S05]  /*1b30*/  ISETP.GE.AND P2, PT, R4, UR18, PT ;  /* 0x0000001204007c0c */ /* 0x000fca000bf46270 */
        /* <DEDUP_REMOVED lines=35> */
.L_x_2298:
[----:B------:R-:W-:Y:S05]  /*1d70*/  BSYNC.RECONVERGENT B0 ;  /* 0x0000000000007941 */ /* 0x000fea0003800200 */
.L_x_2297:
        /* <DEDUP_REMOVED lines=41> */
.L_x_2300:
[----:B------:R-:W-:Y:S05]  /*2010*/  BSYNC.RECONVERGENT B0 ;  /* 0x0000000000007941 */ /* 0x000fea0003800200 */
.L_x_2299:
        /* <DEDUP_REMOVED lines=41> */
.L_x_2302:
[----:B------:R-:W-:Y:S05]  /*22b0*/  BSYNC.RECONVERGENT B0 ;  /* 0x0000000000007941 */ /* 0x000fea0003800200 */
.L_x_2301:
        /* <DEDUP_REMOVED lines=41> */
.L_x_2304:
[----:B------:R-:W-:Y:S05]  /*2550*/  BSYNC.RECONVERGENT B0 ;  /* 0x0000000000007941 */ /* 0x000fea0003800200 */
.L_x_2303:
        /* <DEDUP_REMOVED lines=34> */
.L_x_2306:
[----:B------:R-:W-:Y:S05]  /*2780*/  BSYNC.RECONVERGENT B0 ;  /* 0x0000000000007941 */ /* 0x000fea0003800200 */
.L_x_2305:
        /* <DEDUP_REMOVED lines=33> */
.L_x_2308:
[----:B------:R-:W-:Y:S05]  /*29a0*/  BSYNC.RECONVERGENT B0 ;  /* 0x0000000000007941 */ /* 0x000fea0003800200 */
.L_x_2307:
        /* <DEDUP_REMOVED lines=70> */
.L_x_2310:
[----:B------:R2:W-:Y:S04]  /*2e10*/  STS.128 [R239+0x18000], RZ ;  /* 0x018000ffef007388 */ /* 0x0005e80000000c00 */
[----:B------:R2:W-:Y:S04]  /*2e20*/  STS.128 [R239+0x1a000], RZ ;  /* 0x01a000ffef007388 */ /* 0x0005e80000000c00 */
[----:B------:R2:W-:Y:S04]  /*2e30*/  STS.128 [R239+0x1c000], RZ ;  /* 0x01c000ffef007388 */ /* 0x0005e80000000c00 */
[----:B------:R2:W-:Y:S02]  /*2e40*/  STS.128 [R239+0x1e000], RZ ;  /* 0x01e000ffef007388 */ /* 0x0005e40000000c00 */
.L_x_2311:
[----:B------:R-:W-:Y:S05]  /*2e50*/  BSYNC.RECONVERGENT B0 ;  /* 0x0000000000007941 */ /* 0x000fea0003800200 */
.L_x_2309:
        /* <DEDUP_REMOVED lines=44> */
.L_x_2313:
[----:B------:R-:W-:Y:S05]  /*3120*/  BSYNC.RECONVERGENT B0 ;  /* 0x0000000000007941 */ /* 0x000fea0003800200 */
.L_x_2312:
        /* <DEDUP_REMOVED lines=10> */
[----:B------:R-:W2:Y:S01]  /*31d0*/  LDCU UR7, c[0x0][0x50c] ;  /* 0x0000a180ff0777ac */ /* 0x000ea20008000800 */
[----:B------:R-:W-:Y:S01]  /*31e0*/  IMAD.SHL.U32 R200, R216, 0x2, RZ ;  /* 0x00000002d8c87824 */ /* 0x000fe200078e00ff */
[----:B------:R-:W3:Y:S01]  /*31f0*/  LDSM.16.M88.4 R40, [R98+UR5+0x11000] ;  /* 0x011000056228783b */ /* 0x000ee20008000200 */
[C-C-:B------:R-:W-:Y:S01]  /*3200*/  IMAD.IADD R97, R99.reuse, 0x1, R93.reuse ;  /* 0x0000000163617824 */ /* 0x140fe200078e025d */
[----:B------:R-:W-:Y:S01]  /*3210*/  SEL R180, R180, 0xffffffc0, !P0 ;  /* 0xffffffc0b4b47807 */ /* 0x000fe20004000000 */
[----:B------:R-:W-:Y:S01]  /*3220*/  IMAD.IADD R95, R214, 0x1, R93 ;  /* 0x00000001d65f7824 */ /* 0x000fe200078e025d */
[----:B------:R-:W2:Y:S01]  /*3230*/  LDSM.16.M88.4 R32, [R98+UR5+0x11800] ;  /* 0x011800056220783b */ /* 0x000ea20008000200 */
[----:B------:R-:W-:Y:S01]  /*3240*/  LOP3.LUT R202, R200, 0x6, RZ, 0xc0, !PT ;  /* 0x00000006c8ca7812 */ /* 0x000fe200078ec0ff */
[----:B------:R-:W-:Y:S01]  /*3250*/  UIADD3 UR24, UPT, UPT, UR31, UR24, -UR21 ;  /* 0x000000181f187290 */ /* 0x000fe2000fffe815 */
[--C-:B------:R-:W-:Y:S01]  /*3260*/  IMAD.IADD R96, R99, 0x1, R180.reuse ;  /* 0x0000000163607824 */ /* 0x100fe200078e02b4 */
[----:B------:R-:W-:Y:S01]  /*3270*/  LDSM.16.M88.4 R28, [R97] ;  /* 0x00000000611c783b */ /* 0x000fe20000000200 */
[----:B------:R-:W-:Y:S01]  /*3280*/  IMAD.IADD R166, R214, 0x1, R180 ;  /* 0x00000001d6a67824 */ /* 0x000fe200078e02b4 */
[----:B------:R-:W-:Y:S01]  /*3290*/  UISETP.GT.U32.AND UP0, UPT, UR16, UR19, UPT ;  /* 0x000000131000728c */ /* 0x000fe2000bf04070 */
[C---:B------:R-:W-:Y:S01]  /*32a0*/  IMAD.IADD R94, R93.reuse, 0x1, R96 ;  /* 0x000000015d5e7824 */ /* 0x040fe200078e0260 */
[----:B------:R-:W2:Y:S01]  /*32b0*/  LDSM.16.M88.4 R20, [R95+0x10000] ;  /* 0x010000005f14783b */ /* 0x000ea20000000200 */
[----:B------:R-:W-:-:S02]  /*32c0*/  IMAD.IADD R92, R93, 0x1, R166 ;  /* 0x000000015d5c7824 */ /* 0x000fc400078e02a6 */
[----:B------:R-:W-:Y:S01]  /*32d0*/  IMAD.U32 R232, RZ, RZ, UR31 ;  /* 0x0000001fffe87e24 */ /* 0x000fe2000f8e00ff */
[----:B------:R-:W2:Y:S04]  /*32e0*/  LDSM.16.M88.4 R8, [R95+0x10800] ;  /* 0x010800005f08783b */ /* 0x000ea80000000200 */
[----:B------:R-:W2:Y:S04]  /*32f0*/  LDSM.16.M88.4 R72, [R95+0x11000] ;  /* 0x011000005f48783b */ /* 0x000ea80000000200 */
[----:B------:R-:W2:Y:S04]  /*3300*/  LDSM.16.M88.4 R64, [R95+0x11800] ;  /* 0x011800005f40783b */ /* 0x000ea80000000200 */
[----:B------:R-:W-:Y:S01]  /*3310*/  LDSM.16.M88.4 R24, [R96] ;  /* 0x000000006018783b */ /* 0x000fe20000000200 */
[C---:B-----5:R-:W-:Y:S03]  /*3320*/  HMMA.16816.F32.BF16 R12, R76.reuse, R56, RZ ;  /* 0x000000384c0c723c */ /* 0x060fe600000418ff */
[----:B------:R-:W5:Y:S04]  /*3330*/  LDSM.16.M88.4 R16, [R166+0x10000] ;  /* 0x01000000a610783b */ /* 0x000f680000000200 */
[----:B----4-:R-:W4:Y:S01]  /*3340*/  LDSM.16.M88.4 R4, [R166+0x10800] ;  /* 0x01080000a604783b */ /* 0x010f220000000200 */
[C---:B-1----:R-:W-:Y:S03]  /*3350*/  HMMA.16816.F32.BF16 R52, R76.reuse, R48, RZ ;  /* 0x000000304c34723c */ /* 0x042fe600000418ff */
[----:B------:R-:W1:Y:S04]  /*3360*/  LDSM.16.M88.4 R60, [R166+0x11000] ;  /* 0x01100000a63c783b */ /* 0x000e680000000200 */
[----:B------:R-:W-:Y:S01]  /*3370*/  LDSM.16.M88.4 R68, [R92+0x10800] ;  /* 0x010800005c44783b */ /* 0x000fe20000000200 */
[C---:B------:R-:W-:Y:S03]  /*3380*/  HMMA.16816.F32.BF16 R56, R76.reuse, R58, RZ ;  /* 0x0000003a4c38723c */ /* 0x040fe600000418ff */
[----:B------:R-:W-:Y:S04]  /*3390*/  LDSM.16.M88.4 R80, [R98+UR5+0x12800] ;  /* 0x012800056250783b */ /* 0x000fe80008000200 */
[----:B------:R-:W-:Y:S01]  /*33a0*/  LDSM.16.M88.4 R88, [R95+0x15800] ;  /* 0x015800005f58783b */ /* 0x000fe20000000200 */
[C---:B------:R-:W-:Y:S03]  /*33b0*/  HMMA.16816.F32.BF16 R48, R76.reuse, R50, RZ ;  /* 0x000000324c30723c */ /* 0x040fe600000418ff */
[----:B------:R-:W-:Y:S04]  /*33c0*/  LDSM.16.M88.4 R84, [R166+0x14000] ;  /* 0x01400000a654783b */ /* 0x000fe80000000200 */
[----:B------:R-:W0:Y:S01]  /*33d0*/  LDGDEPBAR ;  /* 0x00000000000079af */ /* 0x000e220000000000 */
[C---:B---3--:R-:W-:Y:S08]  /*33e0*/  HMMA.16816.F32.BF16 R44, R76.reuse, R40, RZ ;  /* 0x000000284c2c723c */ /* 0x048ff000000418ff */
[C---:B------:R-:W-:Y:S08]  /*33f0*/  HMMA.16816.F32.BF16 R40, R76.reuse, R42, RZ ;  /* 0x0000002a4c28723c */ /* 0x040ff000000418ff */
[C---:B--2---:R-:W-:Y:S08]  /*3400*/  HMMA.16816.F32.BF16 R36, R76.reuse, R32, RZ ;  /* 0x000000204c24723c */ /* 0x044ff000000418ff */
[----:B------:R-:W-:Y:S01]  /*3410*/  HMMA.16816.F32.BF16 R76, R76, R34, RZ ;  /* 0x000000224c4c723c */ /* 0x000fe200000418ff */
        /* <DEDUP_REMOVED lines=14> */
[C---:B-----5:R-:W-:Y:S08]  /*3500*/  HMMA.16816.F32.BF16 R12, R24.reuse, R16, R12 ;  /* 0x00000010180c723c */ /* 0x060ff0000004180c */
[C---:B------:R-:W-:Y:S01]  /*3510*/  HMMA.16816.F32.BF16 R56, R24.reuse, R18, R56 ;  /* 0x000000121838723c */ /* 0x040fe20000041838 */
[----:B------:R-:W-:Y:S07]  /*3520*/  LDSM.16.M88.4 R16, [R99+0x4000] ;  /* 0x004000006310783b */ /* 0x000fee0000000200 */
        /* <DEDUP_REMOVED lines=9> */
[----:B------:R-:W-:Y:S03]  /*35c0*/  LDSM.16.M88.4 R32, [R98+UR5+0x13800] ;  /* 0x013800056220783b */ /* 0x000fe60008000200 */
[C---:B---3--:R-:W-:Y:S08]  /*35d0*/  HMMA.16816.F32.BF16 R12, R20.reuse, R8, R12 ;  /* 0x00000008140c723c */ /* 0x048ff0000004180c */
[C---:B------:R-:W-:Y:S01]  /*35e0*/  HMMA.16816.F32.BF16 R56, R20.reuse, R10, R56 ;  /* 0x0000000a1438723c */ /* 0x040fe20000041838 */
[----:B------:R-:W2:Y:S07]  /*35f0*/  LDSM.16.M88.4 R8, [R95+0x12000] ;  /* 0x012000005f08783b */ /* 0x000eae0000000200 */
[C---:B------:R-:W-:Y:S08]  /*3600*/  HMMA.16816.F32.BF16 R52, R20.reuse, R68, R52 ;  /* 0x000000441434723c */ /* 0x040ff00000041834 */
[C---:B------:R-:W-:Y:S01]  /*3610*/  HMMA.16816.F32.BF16 R48, R20.reuse, R70, R48 ;  /* 0x000000461430723c */ /* 0x040fe20000041830 */
[----:B------:R-:W3:Y:S07]  /*3620*/  LDSM.16.M88.4 R68, [R95+0x13000] ;  /* 0x013000005f44783b */ /* 0x000eee0000000200 */
        /* <DEDUP_REMOVED lines=12> */
[----:B------:R-:W-:Y:S07]  /*36f0*/  LDSM.16.M88.4 R80, [R98+UR5+0x15800] ;  /* 0x015800056250783b */ /* 0x000fee0008000200 */
        /* <DEDUP_REMOVED lines=8> */
[----:B------:R-:W-:Y:S04]  /*3780*/  LDSM.16.M88.4 R16, [R94+0x4000] ;  /* 0x004000005e10783b */ /* 0x000fe80000000200 */
[----:B------:R-:W2:Y:S03]  /*3790*/  LDSM.16.M88.4 R32, [R92+0x12000] ;  /* 0x012000005c20783b */ /* 0x000ea60000000200 */
[C---:B------:R-:W-:Y:S08]  /*37a0*/  HMMA.16816.F32.BF16 R52, R24.reuse, R72, R52 ;  /* 0x000000481834723c */ /* 0x040ff00000041834 */
[C---:B------:R-:W-:Y:S01]  /*37b0*/  HMMA.16816.F32.BF16 R48, R24.reuse, R74, R48 ;  /* 0x0000004a1830723c */ /* 0x040fe20000041830 */
[----:B------:R-:W-:Y:S07]  /*37c0*/  LDSM.16.M88.4 R72, [R97+0x8000] ;  /* 0x008000006148783b */ /* 0x000fee0000000200 */
[C---:B---3--:R-:W-:Y:S08]  /*37d0*/  HMMA.16816.F32.BF16 R44, R24.reuse, R68, R44 ;  /* 0x00000044182c723c */ /* 0x048ff0000004182c */
[C---:B------:R-:W-:Y:S01]  /*37e0*/  HMMA.16816.F32.BF16 R40, R24.reuse, R70, R40 ;  /* 0x000000461828723c */ /* 0x040fe20000041828 */
[----:B------:R-:W-:Y:S07]  /*37f0*/  LDSM.16.M88.4 R68, [R92+0x13800] ;  /* 0x013800005c44783b */ /* 0x000fee0000000200 */
[C---:B-----5:R-:W-:Y:S08]  /*3800*/  HMMA.16816.F32.BF16 R36, R24.reuse, R64, R36 ;  /* 0x000000401824723c */ /* 0x060ff00000041824 */
[----:B------:R-:W-:Y:S01]  /*3810*/  HMMA.16816.F32.BF16 R76, R24, R66, R76 ;  /* 0x00000042184c723c */ /* 0x000fe2000004184c */
[----:B------:R-:W3:Y:S04]  /*3820*/  LDSM.16.M88.4 R24, [R92+0x12800] ;  /* 0x012800005c18783b */ /* 0x000ee80000000200 */
[----:B------:R-:W-:Y:S03]  /*3830*/  LDSM.16.M88.4 R64, [R98+UR5+0x14000] ;  /* 0x014000056240783b */ /* 0x000fe60008000200 */
[C---:B----4-:R-:W-:Y:S08]  /*3840*/  HMMA.16816.F32.BF16 R12, R4.reuse, R20, R12 ;  /* 0x00000014040c723c */ /* 0x050ff0000004180c */
[C---:B------:R-:W-:Y:S01]  /*3850*/  HMMA.16816.F32.BF16 R56, R4.reuse, R22, R56 ;  /* 0x000000160438723c */ /* 0x040fe20000041838 */
[----:B------:R-:W4:Y:S07]  /*3860*/  LDSM.16.M88.4 R20, [R92+0x13000] ;  /* 0x013000005c14783b */ /* 0x000f2e0000000200 */
[C---:B------:R-:W-:Y:S08]  /*3870*/  HMMA.16816.F32.BF16 R52, R4.reuse, R28, R52 ;  /* 0x0000001c0434723c */ /* 0x040ff00000041834 */
[C---:B------:R-:W-:Y:S01]  /*3880*/  HMMA.16816.F32.BF16 R48, R4.reuse, R30, R48 ;  /* 0x0000001e0430723c */ /* 0x040fe20000041830 */
[----:B------:R-:W5:Y:S07]  /*3890*/  LDSM.16.M88.4 R28, [R99+0x8000] ;  /* 0x00800000631c783b */ /* 0x000f6e0000000200 */
[C---:B-1----:R-:W-:Y:S08]  /*38a0*/  HMMA.16816.F32.BF16 R44, R4.reuse, R60, R44 ;  /* 0x0000003c042c723c */ /* 0x042ff0000004182c */
[C---:B------:R-:W-:Y:S01]  /*38b0*/  HMMA.16816.F32.BF16 R40, R4.reuse, R62, R40 ;  /* 0x0000003e0428723c */ /* 0x040fe20000041828 */
[----:B------:R-:W-:Y:S07]  /*38c0*/  LDSM.16.M88.4 R60, [R96+0x8000] ;  /* 0x00800000603c783b */ /* 0x000fee0000000200 */
[C---:B--2---:R-:W-:Y:S08]  /*38d0*/  HMMA.16816.F32.BF16 R36, R4.reuse, R8, R36 ;  /* 0x000000080424723c */ /* 0x044ff00000041824 */
[----:B------:R-:W-:Y:S01]  /*38e0*/  HMMA.16816.F32.BF16 R76, R4, R10, R76 ;  /* 0x0000000a044c723c */ /* 0x000fe2000004184c */
[----:B------:R-:W1:Y:S04]  /*38f0*/  LDSM.16.M88.4 R4, [R98+UR5+0x15000] ;  /* 0x015000056204783b */ /* 0x000e680008000200 */
[----:B------:R-:W2:Y:S03]  /*3900*/  LDSM.16.M88.4 R8, [R98+UR5+0x14800] ;  /* 0x014800056208783b */ /* 0x000ea60008000200 */
[C---:B------:R-:W-:Y:S08]  /*3910*/  HMMA.16816.F32.BF16 R12, R16.reuse, R32, R12 ;  /* 0x00000020100c723c */ /* 0x040ff0000004180c */
        /* <DEDUP_REMOVED lines=12> */
[C---:B-----5:R-:W-:Y:S08]  /*39e0*/  HMMA.16816.F32.BF16 R12, R28.reuse, R64, R12 ;  /* 0x000000401c0c723c */ /* 0x060ff0000004180c */
[C---:B-1----:R-:W-:Y:S08]  /*39f0*/  HMMA.16816.F32.BF16 R44, R28.reuse, R4, R44 ;  /* 0x000000041c2c723c */ /* 0x042ff0000004182c */
[C---:B------:R-:W-:Y:S01]  /*3a00*/  HMMA.16816.F32.BF16 R40, R28.reuse, R6, R40 ;  /* 0x000000061c28723c */ /* 0x040fe20000041828 */
[----:B------:R-:W1:Y:S07]  /*3a10*/  LDSM.16.M88.4 R4, [R166+0x15000] ;  /* 0x01500000a604783b */ /* 0x000e6e0000000200 */
        /* <DEDUP_REMOVED lines=17> */
[----:B------:R-:W4:Y:S07]  /*3b30*/  LDSM.16.M88.4 R20, [R98+UR5+0x16000] ;  /* 0x016000056214783b */ /* 0x000f2e0008000200 */
[C---:B------:R-:W-:Y:S08]  /*3b40*/  HMMA.16816.F32.BF16 R36, R72.reuse, R88, R36 ;  /* 0x000000584824723c */ /* 0x040ff00000041824 */
[----:B------:R-:W-:Y:S01]  /*3b50*/  HMMA.16816.F32.BF16 R76, R72, R90, R76 ;  /* 0x0000005a484c723c */ /* 0x000fe2000004184c */
[----:B------:R-:W-:Y:S04]  /*3b60*/  LDSM.16.M88.4 R88, [R98+UR5+0x17800] ;  /* 0x017800056258783b */ /* 0x000fe80008000200 */
[----:B------:R-:W-:Y:S03]  /*3b70*/  LDSM.16.M88.4 R72, [R97+0xc000] ;  /* 0x00c000006148783b */ /* 0x000fe60000000200 */
[C---:B------:R-:W-:Y:S08]  /*3b80*/  HMMA.16816.F32.BF16 R12, R60.reuse, R84, R12 ;  /* 0x000000543c0c723c */ /* 0x040ff0000004180c */
[C---:B------:R-:W-:Y:S01]  /*3b90*/  HMMA.16816.F32.BF16 R56, R60.reuse, R86, R56 ;  /* 0x000000563c38723c */ /* 0x040fe20000041838 */
[----:B------:R-:W-:Y:S07]  /*3ba0*/  LDSM.16.M88.4 R84, [R95+0x16000] ;  /* 0x016000005f54783b */ /* 0x000fee0000000200 */
[C---:B-1----:R-:W-:Y:S08]  /*3bb0*/  HMMA.16816.F32.BF16 R44, R60.reuse, R4, R44 ;  /* 0x000000043c2c723c */ /* 0x042ff0000004182c */
[C---:B------:R-:W-:Y:S01]  /*3bc0*/  HMMA.16816.F32.BF16 R40, R60.reuse, R6, R40 ;  /* 0x000000063c28723c */ /* 0x040fe20000041828 */
        /* <DEDUP_REMOVED lines=8> */
[C---:B------:R-:W-:Y:S08]  /*3c50*/  HMMA.16816.F32.BF16 R12, R16.reuse, R64, R12 ;  /* 0x00000040100c723c */ /* 0x040ff0000004180c */
[C---:B------:R-:W-:Y:S01]  /*3c60*/  HMMA.16816.F32.BF16 R56, R16.reuse, R66, R56 ;  /* 0x000000421038723c */ /* 0x040fe20000041838 */
[----:B------:R-:W2:Y:S07]  /*3c70*/  LDSM.16.M88.4 R64, [R95+0x17000] ;  /* 0x017000005f40783b */ /* 0x000eae0000000200 */
[C---:B-----5:R-:W-:Y:S08]  /*3c80*/  HMMA.16816.F32.BF16 R44, R16.reuse, R28, R44 ;  /* 0x0000001c102c723c */ /* 0x060ff0000004182c */
[C---:B------:R-:W-:Y:S01]  /*3c90*/  HMMA.16816.F32.BF16 R40, R16.reuse, R30, R40 ;  /* 0x0000001e1028723c */ /* 0x040fe20000041828 */
[----:B------:R-:W-:Y:S07]  /*3ca0*/  LDSM.16.M88.4 R28, [R166+0x16000] ;  /* 0x01600000a61c783b */ /* 0x000fee0000000200 */
[C---:B---3--:R-:W-:Y:S08]  /*3cb0*/  HMMA.16816.F32.BF16 R36, R16.reuse, R24, R36 ;  /* 0x000000181024723c */ /* 0x048ff00000041824 */
[C---:B------:R-:W-:Y:S01]  /*3cc0*/  HMMA.16816.F32.BF16 R76, R16.reuse, R26, R76 ;  /* 0x0000001a104c723c */ /* 0x040fe2000004184c */
[----:B------:R-:W-:Y:S07]  /*3cd0*/  LDSM.16.M88.4 R24, [R166+0x16800] ;  /* 0x01680000a618783b */ /* 0x000fee0000000200 */
[C---:B------:R-:W-:Y:S08]  /*3ce0*/  HMMA.16816.F32.BF16 R52, R16.reuse, R32, R52 ;  /* 0x000000201034723c */ /* 0x040ff00000041834 */
[----:B------:R-:W-:Y:S01]  /*3cf0*/  HMMA.16816.F32.BF16 R48, R16, R34, R48 ;  /* 0x000000221030723c */ /* 0x000fe20000041830 */
[----:B------:R-:W3:Y:S04]  /*3d00*/  LDSM.16.M88.4 R32, [R96+0xc000] ;  /* 0x00c000006020783b */ /* 0x000ee80000000200 */
[----:B------:R-:W5:Y:S03]  /*3d10*/  LDSM.16.M88.4 R16, [R166+0x17800] ;  /* 0x01780000a610783b */ /* 0x000f660000000200 */
[C---:B----4-:R-:W-:Y:S08]  /*3d20*/  HMMA.16816.F32.BF16 R12, R80.reuse, R20, R12 ;  /* 0x00000014500c723c */ /* 0x050ff0000004180c */
[C---:B-1----:R-:W-:Y:S08]  /*3d30*/  HMMA.16816.F32.BF16 R44, R80.reuse, R4, R44 ;  /* 0x00000004502c723c */ /* 0x042ff0000004182c */
[C---:B------:R-:W-:Y:S01]  /*3d40*/  HMMA.16816.F32.BF16 R40, R80.reuse, R6, R40 ;  /* 0x000000065028723c */ /* 0x040fe20000041828 */
[----:B------:R-:W-:Y:S07]  /*3d50*/  LDSM.16.M88.4 R4, [R94+0xc000] ;  /* 0x00c000005e04783b */ /* 0x000fee0000000200 */
[C---:B------:R-:W-:Y:S08]  /*3d60*/  HMMA.16816.F32.BF16 R36, R80.reuse, R88, R36 ;  /* 0x000000585024723c */ /* 0x040ff00000041824 */
[C---:B------:R-:W-:Y:S08]  /*3d70*/  HMMA.16816.F32.BF16 R76, R80.reuse, R90, R76 ;  /* 0x0000005a504c723c */ /* 0x040ff0000004184c */
[C---:B--2---:R-:W-:Y:S08]  /*3d80*/  HMMA.16816.F32.BF16 R52, R80.reuse, R8, R52 ;  /* 0x000000085034723c */ /* 0x044ff00000041834 */
[C---:B------:R-:W-:Y:S01]  /*3d90*/  HMMA.16816.F32.BF16 R56, R80.reuse, R22, R56 ;  /* 0x000000165038723c */ /* 0x040fe20000041838 */
[----:B------:R-:W-:Y:S07]  /*3da0*/  LDSM.16.M88.4 R20, [R166+0x17000] ;  /* 0x01700000a614783b */ /* 0x000fee0000000200 */
[----:B------:R-:W-:Y:S01]  /*3db0*/  HMMA.16816.F32.BF16 R48, R80, R10, R48 ;  /* 0x0000000a5030723c */ /* 0x000fe20000041830 */
[----:B------:R-:W1:Y:S07]  /*3dc0*/  LDSM.16.M88.4 R8, [R92+0x16000] ;  /* 0x016000005c08783b */ /* 0x000e6e0000000200 */
[C---:B------:R-:W-:Y:S08]  /*3dd0*/  HMMA.16816.F32.BF16 R12, R72.reuse, R84, R12 ;  /* 0x00000054480c723c */ /* 0x040ff0000004180c */
[C---:B------:R-:W-:Y:S08]  /*3de0*/  HMMA.16816.F32.BF16 R44, R72.reuse, R64, R44 ;  /* 0x00000040482c723c */ /* 0x040ff0000004182c */
[C---:B------:R-:W-:Y:S01]  /*3df0*/  HMMA.16816.F32.BF16 R40, R72.reuse, R66, R40 ;  /* 0x000000424828723c */ /* 0x040fe20000041828 */
[----:B------:R-:W2:Y:S07]  /*3e00*/  LDSM.16.M88.4 R64, [R92+0x16800] ;  /* 0x016800005c40783b */ /* 0x000eae0000000200 */
[C---:B------:R-:W-:Y:S08]  /*3e10*/  HMMA.16816.F32.BF16 R36, R72.reuse, R60, R36 ;  /* 0x0000003c4824723c */ /* 0x040ff00000041824 */
[C---:B------:R-:W-:Y:S01]  /*3e20*/  HMMA.16816.F32.BF16 R76, R72.reuse, R62, R76 ;  /* 0x0000003e484c723c */ /* 0x040fe2000004184c */
[----:B------:R-:W4:Y:S07]  /*3e30*/  LDSM.16.M88.4 R60, [R92+0x17000] ;  /* 0x017000005c3c783b */ /* 0x000f2e0000000200 */
[C---:B------:R-:W-:Y:S08]  /*3e40*/  HMMA.16816.F32.BF16 R52, R72.reuse, R68, R52 ;  /* 0x000000444834723c */ /* 0x040ff00000041834 */
[----:B------:R-:W-:Y:S08]  /*3e50*/  HMMA.16816.F32.BF16 R56, R72, R86, R56 ;  /* 0x000000564838723c */ /* 0x000ff00000041838 */
[----:B---3--:R-:W-:Y:S08]  /*3e60*/  HMMA.16816.F32.BF16 R12, R32, R28, R12 ;  /* 0x0000001c200c723c */ /* 0x008ff0000004180c */
[----:B------:R-:W-:Y:S08]  /*3e70*/  HMMA.16816.F32.BF16 R48, R72, R70, R48 ;  /* 0x000000464830723c */ /* 0x000ff00000041830 */
[C---:B-----5:R-:W-:Y:S08]  /*3e80*/  HMMA.16816.F32.BF16 R36, R32.reuse, R16, R36 ;  /* 0x000000102024723c */ /* 0x060ff00000041824 */
[----:B------:R-:W-:Y:S01]  /*3e90*/  HMMA.16816.F32.BF16 R76, R32, R18, R76 ;  /* 0x00000012204c723c */ /* 0x000fe2000004184c */
[----:B------:R-:W3:Y:S01]  /*3ea0*/  LDSM.16.M88.4 R16, [R92+0x17800] ;  /* 0x017800005c10783b */ /* 0x000ee20000000200 */
[----:B------:R-:W-:-:S06]  /*3eb0*/  DEPBAR.LE SB0, 0x0 ;  /* 0x000080000000791a */ /* 0x000fcc0000000000 */
[C---:B------:R-:W-:Y:S08]  /*3ec0*/  HMMA.16816.F32.BF16 R52, R32.reuse, R24, R52 ;  /* 0x000000182034723c */ /* 0x040ff00000041834 */
[----:B------:R-:W-:Y:S08]  /*3ed0*/  HMMA.16816.F32.BF16 R56, R32, R30, R56 ;  /* 0x0000001e2038723c */ /* 0x000ff00000041838 */
[----:B-1----:R-:W-:Y:S01]  /*3ee0*/  HMMA.16816.F32.BF16 R12, R4, R8, R12 ;  /* 0x00000008040c723c */ /* 0x002fe2000004180c */
[----:B------:R-:W-:Y:S01]  /*3ef0*/  SHF.R.U32.HI R8, RZ, 0x2, R216 ;  /* 0x00000002ff087819 */ /* 0x000fe200000116d8 */
[----:B------:R-:W-:-:S03]  /*3f00*/  IMAD.U32 R9, RZ, RZ, UR16 ;  /* 0x00000010ff097e24 */ /* 0x000fc6000f8e00ff */
[----:B------:R-:W-:-:S03]  /*3f10*/  LOP3.LUT R8, R8, 0x7, RZ, 0xc0, !PT ;  /* 0x0000000708087812 */ /* 0x000fc600078ec0ff */
[----:B------:R-:W-:Y:S01]  /*3f20*/  HMMA.16816.F32.BF16 R48, R32, R26, R48 ;  /* 0x0000001a2030723c */ /* 0x000fe20000041830 */
[----:B------:R-:W-:Y:S01]  /*3f30*/  IADD3 R31, PT, PT, R8, UR30, R3 ;  /* 0x0000001e081f7c10 */ /* 0x000fe2000fffe003 */
[----:B------:R-:W-:-:S04]  /*3f40*/  IMAD R8, R9, 0x40, R202 ;  /* 0x0000004009087824 */ /* 0x000fc800078e02ca */
[C---:B------:R-:W-:Y:S02]  /*3f50*/  VIADD R234, R31.reuse, UR31 ;  /* 0x0000001f1fea7c36 */ /* 0x040fe40008000000 */
[C---:B------:R-:W-:Y:S01]  /*3f60*/  HMMA.16816.F32.BF16 R44, R32.reuse, R20, R44 ;  /* 0x00000014202c723c */ /* 0x040fe2000004182c */
[C---:B------:R-:W-:Y:S02]  /*3f70*/  VIADD R9, R8.reuse, UR21 ;  /* 0x0000001508097c36 */ /* 0x040fe40008000000 */
[----:B------:R-:W-:Y:S02]  /*3f80*/  VIADD R3, R8, 0x38 ;  /* 0x0000003808037836 */ /* 0x000fe40000000000 */
[----:B------:R-:W-:Y:S01]  /*3f90*/  FMUL.FTZ R14, R14, UR7 ;  /* 0x000000070e0e7c20 */ /* 0x000fe20008410000 */
[----:B------:R-:W-:Y:S02]  /*3fa0*/  VIADD R31, R31, UR24 ;  /* 0x000000181f1f7c36 */ /* 0x000fe40008000000 */
[----:B------:R-:W-:Y:S01]  /*3fb0*/  FMUL.FTZ R15, R15, UR7 ;  /* 0x000000070f0f7c20 */ /* 0x000fe20008410000 */
[C---:B------:R-:W-:Y:S01]  /*3fc0*/  VIADD R26, R8.reuse, 0x20 ;  /* 0x00000020081a7836 */ /* 0x040fe20000000000 */
[----:B------:R-:W-:Y:S01]  /*3fd0*/  HMMA.16816.F32.BF16 R40, R32, R22, R40 ;  /* 0x000000162028723c */ /* 0x000fe20000041828 */
[C---:B------:R-:W-:Y:S01]  /*3fe0*/  VIADD R34, R8.reuse, 0x9 ;  /* 0x0000000908227836 */ /* 0x040fe20000000000 */
[C-C-:B------:R-:W-:Y:S01]  /*3ff0*/  VIADDMNMX R233, R31.reuse, 0x1, R232.reuse, PT ;  /* 0x000000011fe97846 */ /* 0x140fe200038001e8 */
[C---:B------:R-:W-:Y:S01]  /*4000*/  VIADD R32, R8.reuse, 0x10 ;  /* 0x0000001008207836 */ /* 0x040fe20000000000 */
[----:B------:R-:W-:Y:S01]  /*4010*/  VIADDMNMX R232, R31, 0x9, R232, PT ;  /* 0x000000091fe87846 */ /* 0x000fe200038001e8 */
[C---:B------:R-:W-:Y:S01]  /*4020*/  VIADD R25, R8.reuse, 0x28 ;  /* 0x0000002808197836 */ /* 0x040fe20000000000 */
[----:B------:R-:W-:Y:S01]  /*4030*/  ISETP.GE.AND P0, PT, R8, R233, PT ;  /* 0x000000e90800720c */ /* 0x000fe20003f06270 */
[----:B------:R-:W-:Y:S01]  /*4040*/  VIADD R167, R234, 0x8 ;  /* 0x00000008eaa77836 */ /* 0x000fe20000000000 */
[----:B--2---:R-:W-:Y:S01]  /*4050*/  HMMA.16816.F32.BF16 R52, R4, R64, R52 ;  /* 0x000000400434723c */ /* 0x004fe20000041834 */
[C---:B------:R-:W-:Y:S01]  /*4060*/  VIADD R24, R8.reuse, 0x29 ;  /* 0x0000002908187836 */ /* 0x040fe20000000000 */
[----:B------:R-:W-:Y:S01]  /*4070*/  MUFU.TANH R14, R14 ;  /* 0x0000000e000e7308 */ /* 0x000fe20000002400 */
[----:B------:R-:W-:-:S02]  /*4080*/  VIADD R23, R8, 0x30 ;  /* 0x0000003008177836 */ /* 0x000fc40000000000 */
[----:B------:R-:W-:-:S03]  /*4090*/  VIADD R31, R167, -UR23 ;  /* 0x80000017a71f7c36 */ /* 0x000fc60008000000 */
[----:B------:R-:W-:Y:S01]  /*40a0*/  HMMA.16816.F32.BF16 R56, R4, R10, R56 ;  /* 0x0000000a0438723c */ /* 0x000fe20000041838 */
[----:B------:R-:W-:Y:S01]  /*40b0*/  FMUL.FTZ R10, R12, UR7 ;  /* 0x000000070c0a7c20 */ /* 0x000fe20008410000 */
[----:B------:R-:W-:Y:S01]  /*40c0*/  FMUL.FTZ R12, R13, UR7 ;  /* 0x000000070d0c7c20 */ /* 0x000fe20008410000 */
[----:B------:R-:W-:Y:S01]  /*40d0*/  IMAD.IADD R13, R234, 0x1, -R9 ;  /* 0x00000001ea0d7824 */ /* 0x000fe200078e0a09 */
[----:B------:R-:W-:Y:S01]  /*40e0*/  MUFU.TANH R15, R15 ;  /* 0x0000000f000f7308 */ /* 0x000fe20000002400 */
[----:B------:R-:W-:-:S03]  /*40f0*/  VIADD R11, R3, UR21 ;  /* 0x00000015030b7c36 */ /* 0x000fc60008000000 */
[C---:B------:R-:W-:Y:S01]  /*4100*/  HMMA.16816.F32.BF16 R48, R4.reuse, R66, R48 ;  /* 0x000000420430723c */ /* 0x040fe20000041830 */
[----:B------:R-:W-:Y:S02]  /*4110*/  IABS R13, R13 ;  /* 0x0000000d000d7213 */ /* 0x000fe40000000000 */
[----:B------:R-:W-:Y:S01]  /*4120*/  FMUL.FTZ R52, R52, UR7 ;  /* 0x0000000734347c20 */ /* 0x000fe20008410000 */
[----:B------:R-:W1:Y:S01]  /*4130*/  MUFU.TANH R10, R10 ;  /* 0x0000000a000a7308 */ /* 0x000e620000002400 */
[----:B------:R-:W-:Y:S01]  /*4140*/  I2FP.F32.S32 R13, R13 ;  /* 0x0000000d000d7245 */ /* 0x000fe20000201400 */
[----:B------:R-:W-:Y:S01]  /*4150*/  FMUL.FTZ R29, R53, UR7 ;  /* 0x00000007351d7c20 */ /* 0x000fe20008410000 */
[C-C-:B------:R-:W-:Y:S01]  /*4160*/  IADD3 R21, PT, PT, R234.reuse, 0x28, -R11.reuse ;  /* 0x00000028ea157810 */ /* 0x140fe20007ffe80b */
[C---:B----4-:R-:W-:Y:S01]  /*4170*/  HMMA.16816.F32.BF16 R44, R4.reuse, R60, R44 ;  /* 0x0000003c042c723c */ /* 0x050fe2000004182c */
[--C-:B------:R-:W-:Y:S01]  /*4180*/  IADD3 R22, PT, PT, R234, 0x30, -R11.reuse ;  /* 0x00000030ea167810 */ /* 0x100fe20007ffe80b */
[----:B------:R-:W-:Y:S01]  /*4190*/  FMUL.FTZ R55, R55, UR7 ;  /* 0x0000000737377c20 */ /* 0x000fe20008410000 */
[----:B------:R-:W-:Y:S01]  /*41a0*/  IABS R21, R21 ;  /* 0x0000001500157213 */ /* 0x000fe20000000000 */
[----:B------:R-:W2:Y:S01]  /*41b0*/  MUFU.TANH R30, R52 ;  /* 0x00000034001e7308 */ /* 0x000ea20000002400 */
[----:B------:R-:W-:Y:S01]  /*41c0*/  FMUL.FTZ R35, R56, UR7 ;  /* 0x0000000738237c20 */ /* 0x000fe20008410000 */
[----:B------:R-:W-:Y:S01]  /*41d0*/  FMUL.FTZ R33, R57, UR7 ;  /* 0x0000000739217c20 */ /* 0x000fe20008410000 */
[----:B------:R-:W-:Y:S01]  /*41e0*/  I2FP.F32.S32 R21, R21 ;  /* 0x0000001500157245 */ /* 0x000fe20000201400 */
[C---:B------:R-:W-:Y:S01]  /*41f0*/  HMMA.16816.F32.BF16 R40, R4.reuse, R62, R40 ;  /* 0x0000003e0428723c */ /* 0x040fe20000041828 */
[--C-:B------:R-:W-:Y:S01]  /*4200*/  IADD3 R20, PT, PT, R234, 0x2f, -R11.reuse ;  /* 0x0000002fea147810 */ /* 0x100fe20007ffe80b */
[----:B------:R-:W-:Y:S01]  /*4210*/  FMUL.FTZ R59, R59, UR7 ;  /* 0x000000073b3b7c20 */ /* 0x000fe20008410000 */
[----:B------:R-:W-:Y:S01]  /*4220*/  FMUL.FTZ R28, R48, UR7 ;  /* 0x00000007301c7c20 */ /* 0x000fe20008410000 */
[----:B------:R-:W4:Y:S01]  /*4230*/  MUFU.TANH R12, R12 ;  /* 0x0000000c000c7308 */ /* 0x000f220000002400 */
[----:B------:R-:W-:Y:S01]  /*4240*/  FMUL.FTZ R27, R49, UR7 ;  /* 0x00000007311b7c20 */ /* 0x000fe20008410000 */
[--C-:B------:R-:W-:Y:S01]  /*4250*/  IADD3 R49, PT, PT, R234, 0x10, -R11.reuse ;  /* 0x00000010ea317810 */ /* 0x100fe20007ffe80b */
[----:B------:R-:W-:Y:S01]  /*4260*/  VIADD R48, R8, 0x8 ;  /* 0x0000000808307836 */ /* 0x000fe20000000000 */
[C---:B---3--:R-:W-:Y:S01]  /*4270*/  HMMA.16816.F32.BF16 R36, R4.reuse, R16, R36 ;  /* 0x000000100424723c */ /* 0x048fe20000041824 */
[----:B------:R-:W-:Y:S01]  /*4280*/  IADD3 R16, PT, PT, R234, 0x37, -R11 ;  /* 0x00000037ea107810 */ /* 0x000fe20007ffe80b */
[----:B------:R-:W-:Y:S01]  /*4290*/  FMUL.FTZ R51, R51, UR7 ;  /* 0x0000000733337c20 */ /* 0x000fe20008410000 */
[----:B------:R-:W-:Y:S01]  /*42a0*/  FMUL.FTZ R45, R45, UR7 ;  /* 0x000000072d2d7c20 */ /* 0x000fe20008410000 */
[----:B------:R-:W3:Y:S01]  /*42b0*/  MUFU.TANH R29, R29 ;  /* 0x0000001d001d7308 */ /* 0x000ee20000002400 */
[----:B------:R-:W-:Y:S01]  /*42c0*/  IABS R53, R16 ;  /* 0x0000001000357213 */ /* 0x000fe20000000000 */
[----:B-1----:R-:W-:Y:S01]  /*42d0*/  FFMA.FTZ R16, R13, -UR6, R10 ;  /* 0x800000060d107c23 */ /* 0x002fe2000801000a */
[----:B------:R-:W-:Y:S01]  /*42e0*/  FMUL.FTZ R13, R44, UR7 ;  /* 0x000000072c0d7c20 */ /* 0x000fe20008410000 */
[----:B------:R-:W-:Y:S01]  /*42f0*/  HMMA.16816.F32.BF16 R76, R4, R18, R76 ;  /* 0x00000012044c723c */ /* 0x000fe2000004184c */
[----:B------:R-:W-:Y:S01]  /*4300*/  I2FP.F32.S32 R53, R53 ;  /* 0x0000003500357245 */ /* 0x000fe20000201400 */
[----:B--2---:R-:W-:Y:S01]  /*4310*/  FFMA.FTZ R30, R21, -UR6, R30 ;  /* 0x80000006151e7c23 */ /* 0x004fe2000801001e */
[----:B------:R-:W-:Y:S01]  /*4320*/  FMUL.FTZ R40, R40, UR7 ;  /* 0x0000000728287c20 */ /* 0x000fe20008410000 */
[----:B------:R-:W1:Y:S01]  /*4330*/  MUFU.TANH R28, R28 ;  /* 0x0000001c001c7308 */ /* 0x000e620000002400 */
[----:B------:R-:W-:-:S02]  /*4340*/  VIADD R52, R8, 0x1 ;  /* 0x0000000108347836 */ /* 0x000fc40000000000 */
[----:B----4-:R-:W-:Y:S01]  /*4350*/  FFMA.FTZ R53, R53, -UR6, R12 ;  /* 0x8000000635357c23 */ /* 0x010fe2000801000c */
[C---:B------:R-:W-:Y:S01]  /*4360*/  VIADD R21, R234.reuse, -UR23 ;  /* 0x80000017ea157c36 */ /* 0x040fe20008000000 */
[C-C-:B------:R-:W-:Y:S01]  /*4370*/  IADD3 R12, PT, PT, R234.reuse, 0x27, -R11.reuse ;  /* 0x00000027ea0c7810 */ /* 0x140fe20007ffe80b */
[----:B------:R-:W-:Y:S01]  /*4380*/  FMUL.FTZ R47, R47, UR7 ;  /* 0x000000072f2f7c20 */ /* 0x000fe20008410000 */
[--C-:B------:R-:W-:Y:S01]  /*4390*/  IADD3 R17, PT, PT, R234, 0x20, -R11.reuse ;  /* 0x00000020ea117810 */ /* 0x100fe20007ffe80b */
[----:B------:R-:W-:Y:S01]  /*43a0*/  FMUL.FTZ R5, R36, UR7 ;  /* 0x0000000724057c20 */ /* 0x000fe20008410000 */
[----:B------:R-:W2:Y:S01]  /*43b0*/  MUFU.TANH R27, R27 ;  /* 0x0000001b001b7308 */ /* 0x000ea20000002400 */
[----:B------:R-:W-:Y:S01]  /*43c0*/  FMUL.FTZ R6, R37, UR7 ;  /* 0x0000000725067c20 */ /* 0x000fe20008410000 */
[--C-:B------:R-:W-:Y:S01]  /*43d0*/  IADD3 R10, PT, PT, R234, 0x1f, -R11.reuse ;  /* 0x0000001fea0a7810 */ /* 0x100fe20007ffe80b */
[----:B------:R-:W-:Y:S01]  /*43e0*/  FMUL.FTZ R46, R46, UR7 ;  /* 0x000000072e2e7c20 */ /* 0x000fe20008410000 */
[----:B------:R-:W-:Y:S01]  /*43f0*/  IADD3 R224, PT, PT, R234, 0x18, -R11 ;  /* 0x00000018eae07810 */ /* 0x000fe20007ffe80b */
[----:B------:R-:W-:Y:S01]  /*4400*/  FMUL.FTZ R43, R43, UR7 ;  /* 0x000000072b2b7c20 */ /* 0x000fe20008410000 */
[----:B------:R-:W-:Y:S01]  /*4410*/  ISETP.GT.AND P6, PT, R21, R52, PT ;  /* 0x000000341500720c */ /* 0x000fe20003fc4270 */
[----:B------:R-:W-:Y:S01]  /*4420*/  FMUL.FTZ R4, R76, UR7 ;  /* 0x000000074c047c20 */ /* 0x000fe20008410000 */
[----:B------:R-:W4:Y:S01]  /*4430*/  MUFU.TANH R35, R35 ;  /* 0x0000002300237308 */ /* 0x000f220000002400 */
[----:B------:R-:W-:Y:S01]  /*4440*/  IABS R12, R12 ;  /* 0x0000000c000c7213 */ /* 0x000fe20000000000 */
[----:B------:R-:W-:Y:S01]  /*4450*/  FMUL.FTZ R77, R77, UR7 ;  /* 0x000000074d4d7c20 */ /* 0x000fe20008410000 */
[----:B------:R-:W-:Y:S01]  /*4460*/  IABS R17, R17 ;  /* 0x0000001100117213 */ /* 0x000fe20000000000 */
[----:B------:R-:W-:Y:S01]  /*4470*/  FMUL.FTZ R39, R39, UR7 ;  /* 0x0000000727277c20 */ /* 0x000fe20008410000 */
[----:B------:R-:W-:Y:S01]  /*4480*/  IABS R10, R10 ;  /* 0x0000000a000a7213 */ /* 0x000fe20000000000 */
[----:B------:R-:W-:Y:S01]  /*4490*/  FMUL.FTZ R78, R78, UR7 ;  /* 0x000000074e4e7c20 */ /* 0x000fe20008410000 */
[----:B------:R-:W-:Y:S01]  /*44a0*/  IABS R49, R49 ;  /* 0x0000003100317213 */ /* 0x000fe20000000000 */
[----:B------:R-:W5:Y:S01]  /*44b0*/  MUFU.TANH R33, R33 ;  /* 0x0000002100217308 */ /* 0x000f620000002400 */
[----:B------:R-:W-:Y:S01]  /*44c0*/  IABS R22, R22 ;  /* 0x0000001600167213 */ /* 0x000fe20000000000 */
[----:B------:R-:W-:Y:S01]  /*44d0*/  FMUL.FTZ R79, R79, UR7 ;  /* 0x000000074f4f7c20 */ /* 0x000fe20008410000 */
[----:B------:R-:W-:-:S02]  /*44e0*/  IABS R20, R20 ;  /* 0x0000001400147213 */ /* 0x000fc40000000000 */
[----:B------:R-:W-:Y:S02]  /*44f0*/  IABS R224, R224 ;  /* 0x000000e000e07213 */ /* 0x000fe40000000000 */
[C-C-:B------:R-:W-:Y:S01]  /*4500*/  IADD3 R56, PT, PT, R234.reuse, 0x17, -R11.reuse ;  /* 0x00000017ea387810 */ /* 0x140fe20007ffe80b */
[----:B------:R-:W5:Y:S01]  /*4510*/  MUFU.TANH R13, R13 ;  /* 0x0000000d000d7308 */ /* 0x000f620000002400 */
[----:B------:R-:W-:Y:S02]  /*4520*/  IADD3 R18, PT, PT, R234, 0x8, -R11 ;  /* 0x00000008ea127810 */ /* 0x000fe40007ffe80b */
[----:B------:R-:W-:Y:S01]  /*4530*/  FSEL R44, R53, -INF , !P6 ;  /* 0xff800000352c7808 */ /* 0x000fe20007000000 */
[----:B------:R-:W-:Y:S01]  /*4540*/  FMUL.FTZ R53, R41, UR7 ;  /* 0x0000000729357c20 */ /* 0x000fe20008410000 */
[----:B------:R-:W-:Y:S01]  /*4550*/  I2FP.F32.S32 R12, R12 ;  /* 0x0000000c000c7245 */ /* 0x000fe20000201400 */
[----:B------:R-:W-:Y:S01]  /*4560*/  IMAD.MOV.U32 R41, RZ, RZ, R49 ;  /* 0x000000ffff297224 */ /* 0x000fe200078e0031 */
[----:B------:R-:W-:Y:S01]  /*4570*/  I2FP.F32.S32 R17, R17 ;  /* 0x0000001100117245 */ /* 0x000fe20000201400 */
[----:B------:R-:W5:Y:S01]  /*4580*/  MUFU.TANH R45, R45 ;  /* 0x0000002d002d7308 */ /* 0x000f620000002400 */
[----:B------:R-:W-:Y:S01]  /*4590*/  I2FP.F32.S32 R10, R10 ;  /* 0x0000000a000a7245 */ /* 0x000fe20000201400 */
[----:B---3--:R-:W-:Y:S01]  /*45a0*/  FFMA.FTZ R29, R12, -UR6, R29 ;  /* 0x800000060c1d7c23 */ /* 0x008fe2000801001d */
[----:B------:R-:W-:Y:S01]  /*45b0*/  I2FP.F32.S32 R22, R22 ;  /* 0x0000001600167245 */ /* 0x000fe20000201400 */
[----:B-1----:R-:W-:Y:S01]  /*45c0*/  FFMA.FTZ R28, R17, -UR6, R28 ;  /* 0x80000006111c7c23 */ /* 0x002fe2000801001c */
[----:B------:R-:W-:Y:S01]  /*45d0*/  I2FP.F32.S32 R20, R20 ;  /* 0x0000001400147245 */ /* 0x000fe20000201400 */
[----:B--2---:R-:W-:Y:S01]  /*45e0*/  FFMA.FTZ R27, R10, -UR6, R27 ;  /* 0x800000060a1b7c23 */ /* 0x004fe2000801001b */
[----:B------:R-:W-:Y:S01]  /*45f0*/  I2FP.F32.S32 R224, R224 ;  /* 0x000000e000e07245 */ /* 0x000fe20000201400 */
[----:B------:R-:W1:Y:S01]  /*4600*/  MUFU.TANH R40, R40 ;  /* 0x0000002800287308 */ /* 0x000e620000002400 */
[C---:B------:R-:W-:Y:S01]  /*4610*/  ISETP.GT.AND P1, PT, R21.reuse, R8, PT ;  /* 0x000000081500720c */ /* 0x040fe20003f24270 */
[----:B----4-:R-:W-:Y:S01]  /*4620*/  FFMA.FTZ R35, R22, -UR6, R35 ;  /* 0x8000000616237c23 */ /* 0x010fe20008010023 */
[----:B------:R-:W-:Y:S01]  /*4630*/  IABS R56, R56 ;  /* 0x0000003800387213 */ /* 0x000fe20000000000 */
[----:B-----5:R-:W-:Y:S01]  /*4640*/  FFMA.FTZ R33, R20, -UR6, R33 ;  /* 0x8000000614217c23 */ /* 0x020fe20008010021 */
[----:B------:R-:W-:Y:S01]  /*4650*/  IADD3 R7, PT, PT, R234, 0x7, -R11 ;  /* 0x00000007ea077810 */ /* 0x000fe20007ffe80b */
[----:B------:R-:W-:Y:S01]  /*4660*/  FFMA.FTZ R224, R224, -UR6, R13 ;  /* 0x80000006e0e07c23 */ /* 0x000fe2000801000d */
[----:B------:R-:W-:Y:S01]  /*4670*/  IABS R18, R18 ;  /* 0x0000001200127213 */ /* 0x000fe20000000000 */
[----:B------:R-:W2:Y:S01]  /*4680*/  MUFU.TANH R5, R5 ;  /* 0x0000000500057308 */ /* 0x000ea20000002400 */
[----:B------:R-:W-:Y:S01]  /*4690*/  VIADD R12, R8, 0x11 ;  /* 0x00000011080c7836 */ /* 0x000fe20000000000 */
[----:B------:R-:W-:Y:S01]  /*46a0*/  FSEL R16, R16, -INF , !P1 ;  /* 0xff80000010107808 */ /* 0x000fe20004800000 */
[C---:B------:R-:W-:Y:S01]  /*46b0*/  VIADD R17, R8.reuse, 0x18 ;  /* 0x0000001808117836 */ /* 0x040fe20000000000 */
[----:B------:R-:W-:Y:S01]  /*46c0*/  I2FP.F32.S32 R56, R56 ;  /* 0x0000003800387245 */ /* 0x000fe20000201400 */
[C---:B------:R-:W-:Y:S01]  /*46d0*/  VIADD R10, R8.reuse, 0x19 ;  /* 0x00000019080a7836 */ /* 0x040fe20000000000 */
[----:B------:R-:W-:Y:S01]  /*46e0*/  I2FP.F32.S32 R41, R41 ;  /* 0x0000002900297245 */ /* 0x000fe20000201400 */
[C---:B------:R-:W-:Y:S01]  /*46f0*/  VIADD R13, R8.reuse, 0x21 ;  /* 0x00000021080d7836 */ /* 0x040fe20000000000 */
[----:B------:R-:W3:Y:S01]  /*4700*/  MUFU.TANH R6, R6 ;  /* 0x0000000600067308 */ /* 0x000ee20000002400 */
[----:B------:R-:W-:Y:S01]  /*4710*/  IABS R7, R7 ;  /* 0x0000000700077213 */ /* 0x000fe20000000000 */
[C---:B------:R-:W-:Y:S01]  /*4720*/  VIADD R22, R8.reuse, 0x31 ;  /* 0x0000003108167836 */ /* 0x040fe20000000000 */
[----:B------:R-:W-:Y:S01]  /*4730*/  I2FP.F32.S32 R18, R18 ;  /* 0x0000001200127245 */ /* 0x000fe20000201400 */
[----:B------:R-:W-:Y:S01]  /*4740*/  VIADD R20, R8, 0x39 ;  /* 0x0000003908147836 */ /* 0x000fe20000000000 */
[C---:B------:R-:W-:Y:S01]  /*4750*/  ISETP.GT.AND P3, PT, R21.reuse, R48, PT ;  /* 0x000000301500720c */ /* 0x040fe20003f64270 */
[----:B------:R-:W-:Y:S01]  /*4760*/  FFMA.FTZ R45, R56, -UR6, R45 ;  /* 0x80000006382d7c23 */ /* 0x000fe2000801002d */
[----:B------:R-:W-:Y:S01]  /*4770*/  ISETP.GT.AND P4, PT, R21, R34, PT ;  /* 0x000000221500720c */ /* 0x000fe20003f84270 */
[----:B------:R-:W4:Y:S01]  /*4780*/  MUFU.TANH R4, R4 ;  /* 0x0000000400047308 */ /* 0x000f220000002400 */
[----:B------:R-:W-:Y:S01]  /*4790*/  FSEL R16, R16, -INF , !P0 ;  /* 0xff80000010107808 */ /* 0x000fe20004000000 */
[----:B-1----:R-:W-:Y:S01]  /*47a0*/  FFMA.FTZ R40, R41, -UR6, R40 ;  /* 0x8000000629287c23 */ /* 0x002fe20008010028 */
[----:B------:R-:W-:Y:S01]  /*47b0*/  I2FP.F32.S32 R7, R7 ;  /* 0x0000000700077245 */ /* 0x000fe20000201400 */
[----:B--2---:R-:W-:Y:S01]  /*47c0*/  FFMA.FTZ R5, R18, -UR6, R5 ;  /* 0x8000000612057c23 */ /* 0x004fe20008010005 */
[C---:B------:R-:W-:Y:S01]  /*47d0*/  ISETP.GT.AND P5, PT, R21.reuse, R32, PT ;  /* 0x000000201500720c */ /* 0x040fe20003fa4270 */
[----:B------:R-:W-:Y:S01]  /*47e0*/  IMAD.IADD R18, R234, 0x1, -R11 ;  /* 0x00000001ea127824 */ /* 0x000fe200078e0a0b */
[C---:B------:R-:W-:Y:S01]  /*47f0*/  ISETP.GT.AND P1, PT, R21.reuse, R12, PT ;  /* 0x0000000c1500720c */ /* 0x040fe20003f24270 */
[----:B------:R-:W1:Y:S01]  /*4800*/  MUFU.TANH R77, R77 ;  /* 0x0000004d004d7308 */ /* 0x000e620000002400 */
[----:B------:R-:W-:Y:S01]  /*4810*/  ISETP.GT.AND P2, PT, R21, R17, PT ;  /* 0x000000111500720c */ /* 0x000fe20003f44270 */
[----:B---3--:R-:W-:Y:S01]  /*4820*/  FFMA.FTZ R6, R7, -UR6, R6 ;  /* 0x8000000607067c23 */ /* 0x008fe20008010006 */
[----:B------:R-:W-:Y:S01]  /*4830*/  ISETP.GT.AND P0, PT, R21, R10, PT ;  /* 0x0000000a1500720c */ /* 0x000fe20003f04270 */
[----:B------:R-:W-:Y:S01]  /*4840*/  IMAD.IADD R7, R167, 0x1, -R9 ;  /* 0x00000001a7077824 */ /* 0x000fe200078e0a09 */
[----:B------:R-:W-:-:S02]  /*4850*/  ISETP.GT.AND P6, PT, R21, R26, PT ;  /* 0x0000001a1500720c */ /* 0x000fc40003fc4270 */
[----:B------:R-:W-:Y:S01]  /*4860*/  FSEL R35, R35, -INF , !P3 ;  /* 0xff80000023237808 */ /* 0x000fe20005800000 */
[----:B------:R-:W-:Y:S01]  /*4870*/  MUFU.TANH R59, R59 ;  /* 0x0000003b003b7308 */ /* 0x000fe20000002400 */
[----:B------:R-:W-:Y:S02]  /*4880*/  FSEL R33, R33, -INF , !P4 ;  /* 0xff80000021217808 */ /* 0x000fe40006000000 */
[C---:B------:R-:W-:Y:S02]  /*4890*/  ISETP.GT.AND P3, PT, R21.reuse, R13, PT ;  /* 0x0000000d1500720c */ /* 0x040fe40003f64270 */
[----:B------:R-:W-:Y:S02]  /*48a0*/  ISETP.GT.AND P4, PT, R21, R25, PT ;  /* 0x000000191500720c */ /* 0x000fe40003f84270 */
[----:B------:R-:W-:Y:S01]  /*48b0*/  FSEL R30, R30, -INF , !P5 ;  /* 0xff8000001e1e7808 */ /* 0x000fe20006800000 */
[----:B------:R-:W-:Y:S01]  /*48c0*/  MUFU.TANH R55, R55 ;  /* 0x0000003700377308 */ /* 0x000fe20000002400 */
[----:B------:R-:W-:-:S02]  /*48d0*/  FSEL R29, R29, -INF , !P1 ;  /* 0xff8000001d1d7808 */ /* 0x000fc40004800000 */
[----:B------:R-:W-:Y:S02]  /*48e0*/  FSEL R28, R28, -INF , !P2 ;  /* 0xff8000001c1c7808 */ /* 0x000fe40005000000 */
[----:B------:R-:W-:Y:S02]  /*48f0*/  FSEL R27, R27, -INF , !P0 ;  /* 0xff8000001b1b7808 */ /* 0x000fe40004000000 */
[----:B------:R-:W-:Y:S01]  /*4900*/  FSEL R224, R224, -INF , !P6 ;  /* 0xff800000e0e07808 */ /* 0x000fe20007000000 */
[----:B------:R-:W-:Y:S01]  /*4910*/  MUFU.TANH R51, R51 ;  /* 0x0000003300337308 */ /* 0x000fe20000002400 */
[C---:B------:R-:W-:Y:S02]  /*4920*/  ISETP.GT.AND P5, PT, R21.reuse, R24, PT ;  /* 0x000000181500720c */ /* 0x040fe40003fa4270 */
[C---:B------:R-:W-:Y:S02]  /*4930*/  ISETP.GT.AND P1, PT, R21.reuse, R23, PT ;  /* 0x000000171500720c */ /* 0x040fe40003f24270 */
[----:B------:R-:W-:-:S02]  /*4940*/  ISETP.GT.AND P2, PT, R21, R22, PT ;  /* 0x000000161500720c */ /* 0x000fc40003f44270 */
[C---:B------:R-:W-:Y:S01]  /*4950*/  ISETP.GT.AND P0, PT, R21.reuse, R3, PT ;  /* 0x000000031500720c */ /* 0x040fe20003f04270 */
[----:B------:R-:W-:Y:S01]  /*4960*/  MUFU.TANH R47, R47 ;  /* 0x0000002f002f7308 */ /* 0x000fe20000002400 */
[----:B------:R-:W-:Y:S02]  /*4970*/  ISETP.GT.AND P6, PT, R21, R20, PT ;  /* 0x000000141500720c */ /* 0x000fe40003fc4270 */
[----:B------:R-:W-:Y:S02]  /*4980*/  FSEL R218, R45, -INF , !P3 ;  /* 0xff8000002dda7808 */ /* 0x000fe40005800000 */
[----:B------:R-:W-:Y:S02]  /*4990*/  FSEL R212, R40, -INF , !P4 ;  /* 0xff80000028d47808 */ /* 0x000fe40006000000 */
[----:B------:R-:W-:Y:S01]  /*49a0*/  ISETP.GT.AND P3, PT, R31, R8, PT ;  /* 0x000000081f00720c */ /* 0x000fe20003f64270 */
[----:B------:R-:W2:Y:S01]  /*49b0*/  MUFU.TANH R21, R53 ;  /* 0x0000003500157308 */ /* 0x000ea20000002400 */
[----:B------:R-:W-:-:S02]  /*49c0*/  ISETP.GE.AND P4, PT, R8, R232, PT ;  /* 0x000000e80800720c */ /* 0x000fc40003f86270 */
[----:B------:R-:W-:Y:S02]  /*49d0*/  IABS R9, R18 ;  /* 0x0000001200097213 */ /* 0x000fe40000000000 */
[C-C-:B------:R-:W-:Y:S02]  /*49e0*/  IADD3 R8, PT, PT, R234.reuse, -0x1, -R11.reuse ;  /* 0xffffffffea087810 */ /* 0x140fe40007ffe80b */
[----:B------:R-:W-:Y:S01]  /*49f0*/  I2FP.F32.S32 R9, R9 ;  /* 0x0000000900097245 */ /* 0x000fe20000201400 */
[----:B------:R-:W-:Y:S01]  /*4a00*/  MUFU.TANH R46, R46 ;  /* 0x0000002e002e7308 */ /* 0x000fe20000002400 */
[----:B------:R-:W-:Y:S02]  /*4a10*/  IADD3 R36, PT, PT, R234, 0xf, -R11 ;  /* 0x0000000fea247810 */ /* 0x000fe40007ffe80b */
[----:B------:R-:W-:Y:S01]  /*4a20*/  IABS R8, R8 ;  /* 0x0000000800087213 */ /* 0x000fe20000000000 */
[----:B----4-:R-:W-:Y:S01]  /*4a30*/  FFMA.FTZ R4, R9, -UR6, R4 ;  /* 0x8000000609047c23 */ /* 0x010fe20008010004 */
[----:B------:R-:W-:-:S02]  /*4a40*/  FSEL R222, R5, -INF , !P1 ;  /* 0xff80000005de7808 */ /* 0x000fc40004800000 */
[----:B------:R-:W-:Y:S01]  /*4a50*/  IABS R7, R7 ;  /* 0x0000000700077213 */ /* 0x000fe20000000000 */
[----:B------:R-:W-:Y:S01]  /*4a60*/  MUFU.TANH R43, R43 ;  /* 0x0000002b002b7308 */ /* 0x000fe20000002400 */
[----:B------:R-:W-:Y:S02]  /*4a70*/  IADD3 R5, PT, PT, R167, 0x37, -R11 ;  /* 0x00000037a7057810 */ /* 0x000fe40007ffe80b */
[----:B------:R-:W-:Y:S02]  /*4a80*/  IABS R36, R36 ;  /* 0x0000002400247213 */ /* 0x000fe40000000000 */
[----:B------:R-:W-:Y:S02]  /*4a90*/  FSEL R220, R6, -INF , !P2 ;  /* 0xff80000006dc7808 */ /* 0x000fe40005000000 */
[----:B------:R-:W-:Y:S01]  /*4aa0*/  I2FP.F32.S32 R8, R8 ;  /* 0x0000000800087245 */ /* 0x000fe20000201400 */
[----:B------:R-:W-:Y:S01]  /*4ab0*/  MUFU.TANH R39, R39 ;  /* 0x0000002700277308 */ /* 0x000fe20000002400 */
[----:B------:R-:W-:-:S02]  /*4ac0*/  I2FP.F32.S32 R7, R7 ;  /* 0x0000000700077245 */ /* 0x000fc40000201400 */
[----:B------:R-:W-:Y:S01]  /*4ad0*/  IABS R6, R5 ;  /* 0x0000000500067213 */ /* 0x000fe20000000000 */
[----:B-1----:R-:W-:Y:S01]  /*4ae0*/  FFMA.FTZ R8, R8, -UR6, R77 ;  /* 0x8000000608087c23 */ /* 0x002fe2000801004d */
[----:B------:R-:W-:Y:S01]  /*4af0*/  IADD3 R5, PT, PT, R167, 0x30, -R11 ;  /* 0x00000030a7057810 */ /* 0x000fe20007ffe80b */
[----:B------:R-:W-:Y:S01]  /*4b00*/  FFMA.FTZ R7, R7, -UR6, R14 ;  /* 0x8000000607077c23 */ /* 0x000fe2000801000e */
[----:B------:R-:W-:Y:S01]  /*4b10*/  I2FP.F32.S32 R36, R36 ;  /* 0x0000002400247245 */ /* 0x000fe20000201400 */
[----:B------:R-:W-:Y:S01]  /*4b20*/  MUFU.TANH R79, R79 ;  /* 0x0000004f004f7308 */ /* 0x000fe20000002400 */
[----:B------:R-:W-:Y:S01]  /*4b30*/  FSEL R210, R4, -INF , !P0 ;  /* 0xff80000004d27808 */ /* 0x000fe20004000000 */
[----:B------:R-:W-:Y:S01]  /*4b40*/  FMUL.FTZ R4, R58, UR7 ;  /* 0x000000073a047c20 */ /* 0x000fe20008410000 */
[----:B------:R-:W-:Y:S01]  /*4b50*/  IABS R5, R5 ;  /* 0x0000000500057213 */ /* 0x000fe20000000000 */
[----:B--2---:R-:W-:Y:S01]  /*4b60*/  FFMA.FTZ R21, R36, -UR6, R21 ;  /* 0x8000000624157c23 */ /* 0x004fe20008010015 */
[----:B------:R-:W-:-:S02]  /*4b70*/  FSEL R209, R8, -INF , !P6 ;  /* 0xff80000008d17808 */ /* 0x000fc40007000000 */
[----:B------:R-:W-:Y:S01]  /*4b80*/  FSEL R7, R7, -INF , !P3 ;  /* 0xff80000007077808 */ /* 0x000fe20005800000 */
[----:B------:R-:W-:Y:S01]  /*4b90*/  IMAD.MOV.U32 R8, RZ, RZ, R5 ;  /* 0x000000ffff087224 */ /* 0x000fe200078e0005 */
[----:B------:R-:W1:Y:S01]  /*4ba0*/  MUFU.TANH R4, R4 ;  /* 0x0000000400047308 */ /* 0x000e620000002400 */
[----:B------:R-:W-:Y:S02]  /*4bb0*/  FSEL R208, R21, -INF , !P5 ;  /* 0xff80000015d07808 */ /* 0x000fe40006800000 */
[----:B------:R-:W-:Y:S02]  /*4bc0*/  FSEL R21, R7, -INF , !P4 ;  /* 0xff80000007157808 */ /* 0x000fe40006000000 */
[----:B------:R-:W-:Y:S02]  /*4bd0*/  I2FP.F32.S32 R6, R6 ;  /* 0x0000000600067245 */ /* 0x000fe40000201400 */
[----:B------:R-:W-:Y:S01]  /*4be0*/  I2FP.F32.S32 R7, R8 ;  /* 0x0000000800077245 */ /* 0x000fe20000201400 */
[----:B------:R-:W-:Y:S01]  /*4bf0*/  FMUL.FTZ R8, R54, UR7 ;  /* 0x0000000736087c20 */ /* 0x000fe20008410000 */
[C---:B------:R-:W-:Y:S01]  /*4c00*/  IADD3 R5, PT, PT, R167.reuse, 0x28, -R11 ;  /* 0x00000028a7057810 */ /* 0x040fe20007ffe80b */
[----:B------:R-:W-:Y:S01]  /*4c10*/  FFMA.FTZ R15, R6, -UR6, R15 ;  /* 0x80000006060f7c23 */ /* 0x000fe2000801000f */
[----:B------:R-:W-:-:S02]  /*4c20*/  IADD3 R6, PT, PT, R167, 0x2f, -R11 ;  /* 0x0000002fa7067810 */ /* 0x000fc40007ffe80b */
[----:B------:R-:W-:Y:S01]  /*4c30*/  IABS R5, R5 ;  /* 0x0000000500057213 */ /* 0x000fe20000000000 */
[----:B------:R-:W2:Y:S01]  /*4c40*/  MUFU.TANH R8, R8 ;  /* 0x0000000800087308 */ /* 0x000ea20000002400 */
[----:B------:R-:W-:Y:S02]  /*4c50*/  IABS R6, R6 ;  /* 0x0000000600067213 */ /* 0x000fe40000000000 */
[----:B------:R-:W-:Y:S01]  /*4c60*/  ISETP.GT.AND P5, PT, R31, R52, PT ;  /* 0x000000341f00720c */ /* 0x000fe20003fa4270 */
[----:B-1----:R-:W-:Y:S01]  /*4c70*/  FFMA.FTZ R4, R7, -UR6, R4 ;  /* 0x8000000607047c23 */ /* 0x002fe20008010004 */
[----:B------:R-:W-:Y:S01]  /*4c80*/  I2FP.F32.S32 R14, R6 ;  /* 0x00000006000e7245 */ /* 0x000fe20000201400 */
[----:B------:R-:W-:Y:S01]  /*4c90*/  IMAD.MOV.U32 R9, RZ, RZ, R5 ;  /* 0x000000ffff097224 */ /* 0x000fe200078e0005 */
[----:B------:R-:W-:Y:S02]  /*4ca0*/  ISETP.GE.AND P1, PT, R52, R233, PT ;  /* 0x000000e93400720c */ /* 0x000fe40003f26270 */
[----:B------:R-:W-:Y:S01]  /*4cb0*/  ISETP.GT.AND P0, PT, R31, R48, PT ;  /* 0x000000301f00720c */ /* 0x000fe20003f04270 */
[----:B------:R-:W-:Y:S01]  /*4cc0*/  FFMA.FTZ R14, R14, -UR6, R59 ;  /* 0x800000060e0e7c23 */ /* 0x000fe2000801003b */
[----:B------:R-:W-:-:S02]  /*4cd0*/  ISETP.GE.AND P2, PT, R52, R232, PT ;  /* 0x000000e83400720c */ /* 0x000fc40003f46270 */
[----:B------:R-:W-:Y:S02]  /*4ce0*/  FSEL R15, R15, -INF , !P5 ;  /* 0xff8000000f0f7808 */ /* 0x000fe40006800000 */
[----:B------:R-:W-:Y:S02]  /*4cf0*/  ISETP.GE.AND P3, PT, R48, R232, PT ;  /* 0x000000e83000720c */ /* 0x000fe40003f66270 */
[----:B------:R-:W-:Y:S02]  /*4d00*/  FSEL R18, R44, -INF , !P1 ;  /* 0xff8000002c127808 */ /* 0x000fe40004800000 */
[----:B------:R-:W-:Y:S02]  /*4d10*/  FSEL R4, R4, -INF , !P0 ;  /* 0xff80000004047808 */ /* 0x000fe40004000000 */
[----:B------:R-:W-:Y:S02]  /*4d20*/  ISETP.GT.AND P4, PT, R31, R34, PT ;  /* 0x000000221f00720c */ /* 0x000fe40003f84270 */
[----:B------:R-:W-:-:S02]  /*4d30*/  ISETP.GE.AND P1, PT, R34, R233, PT ;  /* 0x000000e92200720c */ /* 0x000fc40003f26270 */
[----:B------:R-:W-:Y:S01]  /*4d40*/  FSEL R19, R15, -INF , !P2 ;  /* 0xff8000000f137808 */ /* 0x000fe20005000000 */
[----:B------:R-:W-:Y:S01]  /*4d50*/  FMUL.FTZ R15, R50, UR7 ;  /* 0x00000007320f7c20 */ /* 0x000fe20008410000 */
[----:B------:R-:W-:Y:S02]  /*4d60*/  I2FP.F32.S32 R9, R9 ;  /* 0x0000000900097245 */ /* 0x000fe40000201400 */
[----:B------:R-:W-:Y:S02]  /*4d70*/  IADD3 R5, PT, PT, R167, 0x27, -R11 ;  /* 0x00000027a7057810 */ /* 0x000fe40007ffe80b */
[----:B------:R-:W-:Y:S01]  /*4d80*/  FSEL R7, R4, -INF , !P3 ;  /* 0xff80000004077808 */ /* 0x000fe20005800000 */
[----:B--2---:R-:W-:Y:S01]  /*4d90*/  FFMA.FTZ R8, R9, -UR6, R8 ;  /* 0x8000000609087c23 */ /* 0x004fe20008010008 */
[----:B------:R-:W-:Y:S01]  /*4da0*/  FSEL R4, R33, -INF , !P1 ;  /* 0xff80000021047808 */ /* 0x000fe20004800000 */
[----:B------:R-:W1:Y:S01]  /*4db0*/  MUFU.TANH R15, R15 ;  /* 0x0000000f000f7308 */ /* 0x000e620000002400 */
[----:B------:R-:W-:-:S02]  /*4dc0*/  FSEL R14, R14, -INF , !P4 ;  /* 0xff8000000e0e7808 */ /* 0x000fc40006000000 */
[-C--:B------:R-:W-:Y:S02]  /*4dd0*/  ISETP.GE.AND P6, PT, R48, R233.reuse, PT ;  /* 0x000000e93000720c */ /* 0x080fe40003fc6270 */
[----:B------:R-:W-:Y:S01]  /*4de0*/  ISETP.GT.AND P3, PT, R31, R12, PT ;  /* 0x0000000c1f00720c */ /* 0x000fe20003f64270 */
[----:B------:R-:W-:Y:S01]  /*4df0*/  BAR.SYNC.DEFER_BLOCKING 0x0 ;  /* 0x0000000000007b1d */ /* 0x000fe20000010000 */
[C---:B------:R-:W-:Y:S02]  /*4e00*/  ISETP.GE.AND P1, PT, R12.reuse, R233, PT ;  /* 0x000000e90c00720c */ /* 0x040fe40003f26270 */
[-C--:B------:R-:W-:Y:S02]  /*4e10*/  ISETP.GE.AND P4, PT, R12, R232.reuse, PT ;  /* 0x000000e80c00720c */ /* 0x080fe40003f86270 */
[----:B------:R-:W-:Y:S02]  /*4e20*/  ISETP.GE.AND P5, PT, R34, R232, PT ;  /* 0x000000e82200720c */ /* 0x000fe40003fa6270 */
[----:B------:R-:W-:-:S02]  /*4e30*/  IABS R12, R5 ;  /* 0x00000005000c7213 */ /* 0x000fc40000000000 */
[----:B------:R-:W-:Y:S02]  /*4e40*/  IADD3 R9, PT, PT, R167, 0x20, -R11 ;  /* 0x00000020a7097810 */ /* 0x000fe40007ffe80b */
[----:B------:R-:W-:Y:S02]  /*4e50*/  FSEL R6, R35, -INF , !P6 ;  /* 0xff80000023067808 */ /* 0x000fe40007000000 */
[----:B------:R-:W-:Y:S02]  /*4e60*/  ISETP.GE.AND P6, PT, R32, R233, PT ;  /* 0x000000e92000720c */ /* 0x000fe40003fc6270 */
[----:B------:R-:W-:Y:S01]  /*4e70*/  FSEL R5, R14, -INF , !P5 ;  /* 0xff8000000e057808 */ /* 0x000fe20006800000 */
[----:B------:R-:W-:Y:S01]  /*4e80*/  IMAD.MOV.U32 R14, RZ, RZ, R12 ;  /* 0x000000ffff0e7224 */ /* 0x000fe200078e000c */
[----:B------:R-:W-:Y:S02]  /*4e90*/  IABS R9, R9 ;  /* 0x0000000900097213 */ /* 0x000fe40000000000 */
[----:B------:R-:W-:-:S02]  /*4ea0*/  ISETP.GT.AND P2, PT, R31, R32, PT ;  /* 0x000000201f00720c */ /* 0x000fc40003f44270 */
[----:B------:R-:W-:Y:S01]  /*4eb0*/  FSEL R12, R30, -INF , !P6 ;  /* 0xff8000001e0c7808 */ /* 0x000fe20007000000 */
[----:B------:R-:W-:Y:S01]  /*4ec0*/  IMAD.MOV.U32 R30, RZ, RZ, R9 ;  /* 0x000000ffff1e7224 */ /* 0x000fe200078e0009 */
[----:B------:R-:W-:Y:S02]  /*4ed0*/  FSEL R8, R8, -INF , !P2 ;  /* 0xff80000008087808 */ /* 0x000fe40005000000 */
[----:B------:R-:W-:Y:S02]  /*4ee0*/  ISETP.GE.AND P0, PT, R32, R232, PT ;  /* 0x000000e82000720c */ /* 0x000fe40003f06270 */
[----:B------:R-:W-:Y:S02]  /*4ef0*/  ISETP.GT.AND P5, PT, R31, R17, PT ;  /* 0x000000111f00720c */ /* 0x000fe40003fa4270 */
[----:B------:R-:W-:Y:S02]  /*4f00*/  ISETP.GE.AND P6, PT, R17, R233, PT ;  /* 0x000000e91100720c */ /* 0x000fe40003fc6270 */
[----:B------:R-:W-:-:S02]  /*4f10*/  I2FP.F32.S32 R14, R14 ;  /* 0x0000000e000e7245 */ /* 0x000fc40000201400 */
[----:B------:R-:W-:Y:S02]  /*4f20*/  ISETP.GE.AND P2, PT, R17, R232, PT ;  /* 0x000000e81100720c */ /* 0x000fe40003f46270 */
[----:B------:R-:W-:Y:S01]  /*4f30*/  IADD3 R17, PT, PT, R167, 0x1f, -R11 ;  /* 0x0000001fa7117810 */ /* 0x000fe20007ffe80b */
[----:B------:R-:W-:Y:S01]  /*4f40*/  FFMA.FTZ R55, R14, -UR6, R55 ;  /* 0x800000060e377c23 */ /* 0x000fe20008010037 */
[----:B------:R-:W-:Y:S02]  /*4f50*/  FSEL R9, R8, -INF , !P0 ;  /* 0xff80000008097808 */ /* 0x000fe40004000000 */
[----:B------:R-:W-:Y:S02]  /*4f60*/  I2FP.F32.S32 R30, R30 ;  /* 0x0000001e001e7245 */ /* 0x000fe40000201400 */
[----:B------:R-:W-:Y:S02]  /*4f70*/  IABS R8, R17 ;  /* 0x0000001100087213 */ /* 0x000fe40000000000 */
[----:B------:R-:W-:Y:S01]  /*4f80*/  FSEL R14, R29, -INF , !P1 ;  /* 0xff8000001d0e7808 */ /* 0x000fe20004800000 */
[----:B-1----:R-:W-:Y:S01]  /*4f90*/  FFMA.FTZ R15, R30, -UR6, R15 ;  /* 0x800000061e0f7c23 */ /* 0x002fe2000801000f */
[----:B------:R-:W-:-:S02]  /*4fa0*/  I2FP.F32.S32 R8, R8 ;  /* 0x0000000800087245 */ /* 0x000fc40000201400 */
[----:B------:R-:W-:Y:S02]  /*4fb0*/  FSEL R55, R55, -INF , !P3 ;  /* 0xff80000037377808 */ /* 0x000fe40005800000 */
[----:B------:R-:W-:Y:S01]  /*4fc0*/  ISETP.GE.AND P1, PT, R10, R233, PT ;  /* 0x000000e90a00720c */ /* 0x000fe20003f26270 */
[----:B------:R-:W-:Y:S01]  /*4fd0*/  FFMA.FTZ R51, R8, -UR6, R51 ;  /* 0x8000000608337c23 */ /* 0x000fe20008010033 */
[----:B------:R-:W-:Y:S02]  /*4fe0*/  ISETP.GT.AND P0, PT, R31, R10, PT ;  /* 0x0000000a1f00720c */ /* 0x000fe40003f04270 */
[----:B------:R-:W-:Y:S02]  /*4ff0*/  ISETP.GE.AND P3, PT, R10, R232, PT ;  /* 0x000000e80a00720c */ /* 0x000fe40003f66270 */
[----:B------:R-:W-:Y:S02]  /*5000*/  FSEL R17, R55, -INF , !P4 ;  /* 0xff80000037117808 */ /* 0x000fe40006000000 */
[----:B------:R-:W-:-:S02]  /*5010*/  FSEL R10, R28, -INF , !P6 ;  /* 0xff8000001c0a7808 */ /* 0x000fc40007000000 */
[----:B------:R-:W-:Y:S02]  /*5020*/  FSEL R15, R15, -INF , !P5 ;  /* 0xff8000000f0f7808 */ /* 0x000fe40006800000 */
[----:B------:R-:W-:Y:S02]  /*5030*/  ISETP.GT.AND P4, PT, R31, R26, PT ;  /* 0x0000001a1f00720c */ /* 0x000fe40003f84270 */
[C---:B------:R-:W-:Y:S02]  /*5040*/  ISETP.GE.AND P6, PT, R26.reuse, R233, PT ;  /* 0x000000e91a00720c */ /* 0x040fe40003fc6270 */
[----:B------:R-:W-:Y:S02]  /*5050*/  ISETP.GE.AND P5, PT, R26, R232, PT ;  /* 0x000000e81a00720c */ /* 0x000fe40003fa6270 */
[----:B------:R-:W-:Y:S01]  /*5060*/  FSEL R8, R27, -INF , !P1 ;  /* 0xff8000001b087808 */ /* 0x000fe20004800000 */
[----:B------:R-:W-:Y:S01]  /*5070*/  FMUL.FTZ R27, R42, UR7 ;  /* 0x000000072a1b7c20 */ /* 0x000fe20008410000 */
[----:B------:R-:W-:-:S02]  /*5080*/  IADD3 R26, PT, PT, R167, 0x17, -R11 ;  /* 0x00000017a71a7810 */ /* 0x000fc40007ffe80b */
[----:B------:R-:W-:Y:S02]  /*5090*/  IADD3 R28, PT, PT, R167, 0x18, -R11 ;  /* 0x00000018a71c7810 */ /* 0x000fe40007ffe80b */
[----:B------:R-:W-:Y:S01]  /*50a0*/  IABS R26, R26 ;  /* 0x0000001a001a7213 */ /* 0x000fe20000000000 */
[----:B------:R-:W1:Y:S01]  /*50b0*/  MUFU.TANH R27, R27 ;  /* 0x0000001b001b7308 */ /* 0x000e620000002400 */
[----:B------:R-:W-:Y:S02]  /*50c0*/  IABS R28, R28 ;  /* 0x0000001c001c7213 */ /* 0x000fe40000000000 */
[----:B------:R-:W-:Y:S02]  /*50d0*/  FSEL R15, R15, -INF , !P2 ;  /* 0xff8000000f0f7808 */ /* 0x000fe40005000000 */
[----:B------:R-:W-:Y:S02]  /*50e0*/  FSEL R51, R51, -INF , !P0 ;  /* 0xff80000033337808 */ /* 0x000fe40004000000 */
[----:B------:R-:W-:-:S02]  /*50f0*/  I2FP.F32.S32 R26, R26 ;  /* 0x0000001a001a7245 */ /* 0x000fc40000201400 */
[----:B------:R-:W-:Y:S02]  /*5100*/  ISETP.GT.AND P2, PT, R31, R13, PT ;  /* 0x0000000d1f00720c */ /* 0x000fe40003f44270 */
[C---:B------:R-:W-:Y:S01]  /*5110*/  ISETP.GE.AND P1, PT, R13.reuse, R233, PT ;  /* 0x000000e90d00720c */ /* 0x040fe20003f26270 */
[----:B------:R-:W-:Y:S01]  /*5120*/  FFMA.FTZ R47, R26, -UR6, R47 ;  /* 0x800000061a2f7c23 */ /* 0x000fe2000801002f */
[----:B------:R-:W-:Y:S02]  /*5130*/  ISETP.GE.AND P0, PT, R13, R232, PT ;  /* 0x000000e80d00720c */ /* 0x000fe40003f06270 */
[----:B------:R-:W-:Y:S02]  /*5140*/  I2FP.F32.S32 R13, R28 ;  /* 0x0000001c000d7245 */ /* 0x000fe40000201400 */
[C-C-:B------:R-:W-:Y:S02]  /*5150*/  IADD3 R28, PT, PT, R167.reuse, 0x10, -R11.reuse ;  /* 0x00000010a71c7810 */ /* 0x140fe40007ffe80b */
[----:B------:R-:W-:Y:S01]  /*5160*/  IADD3 R26, PT, PT, R167, 0xf, -R11 ;  /* 0x0000000fa71a7810 */ /* 0x000fe20007ffe80b */
[----:B------:R-:W-:Y:S01]  /*5170*/  FFMA.FTZ R46, R13, -UR6, R46 ;  /* 0x800000060d2e7c23 */ /* 0x000fe2000801002e */
[----:B------:R-:W-:-:S02]  /*5180*/  IABS R28, R28 ;  /* 0x0000001c001c7213 */ /* 0x000fc40000000000 */
[----:B------:R-:W-:Y:S02]  /*5190*/  FSEL R47, R47, -INF , !P2 ;  /* 0xff8000002f2f7808 */ /* 0x000fe40005000000 */
[----:B------:R-:W-:Y:S02]  /*51a0*/  ISETP.GE.AND P2, PT, R25, R233, PT ;  /* 0x000000e91900720c */ /* 0x000fe40003f46270 */
[----:B------:R-:W-:Y:S02]  /*51b0*/  I2FP.F32.S32 R28, R28 ;  /* 0x0000001c001c7245 */ /* 0x000fe40000201400 */
[----:B------:R-:W-:Y:S02]  /*51c0*/  IABS R26, R26 ;  /* 0x0000001a001a7213 */ /* 0x000fe40000000000 */
[----:B------:R-:W-:Y:S01]  /*51d0*/  FSEL R13, R51, -INF , !P3 ;  /* 0xff800000330d7808 */ /* 0x000fe20005800000 */
[----:B-1----:R-:W-:Y:S01]  /*51e0*/  FFMA.FTZ R27, R28, -UR6, R27 ;  /* 0x800000061c1b7c23 */ /* 0x002fe2000801001b */
[----:B------:R-:W-:-:S02]  /*51f0*/  FSEL R212, R212, -INF , !P2 ;  /* 0xff800000d4d47808 */ /* 0x000fc40005000000 */
[----:B------:R-:W-:Y:S02]  /*5200*/  I2FP.F32.S32 R26, R26 ;  /* 0x0000001a001a7245 */ /* 0x000fe40000201400 */
[----:B------:R-:W-:Y:S02]  /*5210*/  ISETP.GT.AND P3, PT, R31, R25, PT ;  /* 0x000000191f00720c */ /* 0x000fe40003f64270 */
[----:B------:R-:W-:Y:S01]  /*5220*/  ISETP.GE.AND P2, PT, R25, R232, PT ;  /* 0x000000e81900720c */ /* 0x000fe20003f46270 */
[----:B------:R-:W-:Y:S01]  /*5230*/  FMUL.FTZ R25, R38, UR7 ;  /* 0x0000000726197c20 */ /* 0x000fe20008410000 */
[----:B------:R-:W-:Y:S01]  /*5240*/  FSEL R46, R46, -INF , !P4 ;  /* 0xff8000002e2e7808 */ /* 0x000fe20006000000 */
[----:B------:R-:W-:Y:S01]  /*5250*/  FFMA.FTZ R26, R26, -UR6, R43 ;  /* 0x800000061a1a7c23 */ /* 0x000fe2000801002b */
[----:B------:R-:W-:Y:S02]  /*5260*/  ISETP.GT.AND P4, PT, R31, R24, PT ;  /* 0x000000181f00720c */ /* 0x000fe40003f84270 */
[----:B------:R-:W-:Y:S01]  /*5270*/  FSEL R27, R27, -INF , !P3 ;  /* 0xff8000001b1b7808 */ /* 0x000fe20005800000 */
[----:B------:R-:W1:Y:S01]  /*5280*/  MUFU.TANH R25, R25 ;  /* 0x0000001900197308 */ /* 0x000e620000002400 */
[----:B------:R-:W-:-:S02]  /*5290*/  FSEL R26, R26, -INF , !P4 ;  /* 0xff8000001a1a7808 */ /* 0x000fc40006000000 */
[----:B------:R-:W-:Y:S02]  /*52a0*/  FSEL R223, R27, -INF , !P2 ;  /* 0xff8000001bdf7808 */ /* 0x000fe40005000000 */
[C---:B------:R-:W-:Y:S02]  /*52b0*/  ISETP.GE.AND P2, PT, R24.reuse, R232, PT ;  /* 0x000000e81800720c */ /* 0x040fe40003f46270 */
[----:B------:R-:W-:Y:S02]  /*52c0*/  IADD3 R27, PT, PT, R167, 0x8, -R11 ;  /* 0x00000008a71b7810 */ /* 0x000fe40007ffe80b */
[----:B------:R-:W-:Y:S02]  /*52d0*/  ISETP.GE.AND P3, PT, R24, R233, PT ;  /* 0x000000e91800720c */ /* 0x000fe40003f66270 */
[----:B------:R-:W-:Y:S02]  /*52e0*/  FSEL R213, R26, -INF , !P2 ;  /* 0xff8000001ad57808 */ /* 0x000fe40005000000 */
[----:B------:R-:W2:Y:S01]  /*52f0*/  MUFU.TANH R26, R78 ;  /* 0x0000004e001a7308 */ /* 0x000ea20000002400 */
[----:B------:R-:W-:-:S02]  /*5300*/  IABS R27, R27 ;  /* 0x0000001b001b7213 */ /* 0x000fc40000000000 */
[----:B------:R-:W-:Y:S02]  /*5310*/  FSEL R224, R224, -INF , !P6 ;  /* 0xff800000e0e07808 */ /* 0x000fe40007000000 */
[----:B------:R-:W-:Y:S02]  /*5320*/  FSEL R208, R208, -INF , !P3 ;  /* 0xff800000d0d07808 */ /* 0x000fe40005800000 */
[----:B------:R-:W-:Y:S02]  /*5330*/  ISETP.GT.AND P6, PT, R31, R23, PT ;  /* 0x000000171f00720c */ /* 0x000fe40003fc4270 */
[C---:B------:R-:W-:Y:S02]  /*5340*/  ISETP.GE.AND P3, PT, R23.reuse, R233, PT ;  /* 0x000000e91700720c */ /* 0x040fe40003f66270 */
[----:B------:R-:W-:Y:S01]  /*5350*/  ISETP.GE.AND P4, PT, R23, R232, PT ;  /* 0x000000e81700720c */ /* 0x000fe20003f86270 */
[C-C-:B------:R-:W-:Y:S01]  /*5360*/  IMAD.IADD R23, R167.reuse, 0x1, -R11.reuse ;  /* 0x00000001a7177824 */ /* 0x140fe200078e0a0b */
[----:B------:R-:W-:-:S02]  /*5370*/  IADD3 R24, PT, PT, R167, 0x7, -R11 ;  /* 0x00000007a7187810 */ /* 0x000fc40007ffe80b */
[----:B------:R-:W-:Y:S02]  /*5380*/  I2FP.F32.S32 R28, R27 ;  /* 0x0000001b001c7245 */ /* 0x000fe40000201400 */
[----:B------:R-:W-:Y:S02]  /*5390*/  IABS R24, R24 ;  /* 0x0000001800187213 */ /* 0x000fe40000000000 */
[----:B------:R-:W-:Y:S01]  /*53a0*/  IABS R23, R23 ;  /* 0x0000001700177213 */ /* 0x000fe20000000000 */
[----:B-1----:R-:W-:Y:S01]  /*53b0*/  FFMA.FTZ R25, R28, -UR6, R25 ;  /* 0x800000061c197c23 */ /* 0x002fe20008010019 */
[----:B------:R-:W-:Y:S02]  /*53c0*/  ISETP.GE.AND P2, PT, R22, R233, PT ;  /* 0x000000e91600720c */ /* 0x000fe40003f46270 */
[----:B------:R-:W-:Y:S02]  /*53d0*/  I2FP.F32.S32 R24, R24 ;  /* 0x0000001800187245 */ /* 0x000fe40000201400 */
[----:B------:R-:W-:-:S02]  /*53e0*/  I2FP.F32.S32 R23, R23 ;  /* 0x0000001700177245 */ /* 0x000fc40000201400 */
[----:B------:R-:W-:Y:S01]  /*53f0*/  FSEL R218, R218, -INF , !P1 ;  /* 0xff800000dada7808 */ /* 0x000fe20004800000 */
[----:B------:R-:W-:Y:S01]  /*5400*/  FFMA.FTZ R24, R24, -UR6, R39 ;  /* 0x8000000618187c23 */ /* 0x000fe20008010027 */
[----:B------:R-:W-:Y:S01]  /*5410*/  FSEL R25, R25, -INF , !P6 ;  /* 0xff80000019197808 */ /* 0x000fe20007000000 */
[----:B--2---:R-:W-:Y:S01]  /*5420*/  FFMA.FTZ R23, R23, -UR6, R26 ;  /* 0x8000000617177c23 */ /* 0x004fe2000801001a */
[----:B------:R-:W-:Y:S02]  /*5430*/  FSEL R220, R220, -INF , !P2 ;  /* 0xff800000dcdc7808 */ /* 0x000fe40005000000 */
[----:B------:R-:W-:Y:S02]  /*5440*/  ISETP.GT.AND P1, PT, R31, R3, PT ;  /* 0x000000031f00720c */ /* 0x000fe40003f24270 */
[C---:B------:R-:W-:Y:S02]  /*5450*/  ISETP.GE.AND P6, PT, R3.reuse, R233, PT ;  /* 0x000000e90300720c */ /* 0x040fe40003fc6270 */
[----:B------:R-:W-:-:S02]  /*5460*/  ISETP.GE.AND P2, PT, R3, R232, PT ;  /* 0x000000e80300720c */ /* 0x000fc40003f46270 */
[----:B------:R-:W-:Y:S02]  /*5470*/  FMNMX3.FTZ R3, R16, R18, R6, !PT ;  /* 0x0000001210037276 */ /* 0x000fe40007810006 */
[----:B------:R-:W-:Y:S02]  /*5480*/  FSEL R205, R46, -INF , !P5 ;  /* 0xff8000002ecd7808 */ /* 0x000fe40006800000 */
[----:B------:R-:W-:Y:S02]  /*5490*/  ISETP.GT.AND P5, PT, R31, R22, PT ;  /* 0x000000161f00720c */ /* 0x000fe40003fa4270 */
[----:B------:R-:W-:Y:S02]  /*54a0*/  IADD3 R11, PT, PT, R167, -0x1, -R11 ;  /* 0xffffffffa70b7810 */ /* 0x000fe40007ffe80b */
[----:B------:R-:W-:Y:S02]  /*54b0*/  FMNMX3.FTZ R3, R3, R4, R12, !PT ;  /* 0x0000000403037276 */ /* 0x000fe4000781000c */
[----:B------:R-:W-:-:S02]  /*54c0*/  FSEL R221, R47, -INF , !P0 ;  /* 0xff8000002fdd7808 */ /* 0x000fc40004000000 */
[----:B------:R-:W-:Y:S02]  /*54d0*/  IABS R11, R11 ;  /* 0x0000000b000b7213 */ /* 0x000fe40000000000 */
[----:B------:R-:W-:Y:S02]  /*54e0*/  FSEL R24, R24, -INF , !P5 ;  /* 0xff80000018187808 */ /* 0x000fe40006800000 */
[----:B------:R-:W-:Y:S02]  /*54f0*/  FSEL R203, R23, -INF , !P1 ;  /* 0xff80000017cb7808 */ /* 0x000fe40004800000 */
[----:B------:R-:W-:Y:S02]  /*5500*/  ISETP.GT.AND P0, PT, R31, R20, PT ;  /* 0x000000141f00720c */ /* 0x000fe40003f04270 */
[C---:B------:R-:W-:Y:S02]  /*5510*/  ISETP.GE.AND P5, PT, R20.reuse, R233, PT ;  /* 0x000000e91400720c */ /* 0x040fe40003fa6270 */
[----:B------:R-:W-:-:S02]  /*5520*/  ISETP.GE.AND P1, PT, R20, R232, PT ;  /* 0x000000e81400720c */ /* 0x000fc40003f26270 */
[----:B------:R-:W-:Y:S02]  /*5530*/  FSEL R222, R222, -INF , !P3 ;  /* 0xff800000dede7808 */ /* 0x000fe40005800000 */
[----:B------:R-:W-:Y:S02]  /*5540*/  FMNMX3.FTZ R20, R21, R19, R7, !PT ;  /* 0x0000001315147276 */ /* 0x000fe40007810007 */
[----:B------:R-:W-:Y:S02]  /*5550*/  FMNMX3.FTZ R3, R3, R14, R10, !PT ;  /* 0x0000000e03037276 */ /* 0x000fe4000781000a */
[----:B------:R-:W-:Y:S02]  /*5560*/  ISETP.GE.AND P3, PT, R22, R232, PT ;  /* 0x000000e81600720c */ /* 0x000fe40003f66270 */
[----:B------:R-:W-:Y:S02]  /*5570*/  I2FP.F32.S32 R22, R11 ;  /* 0x0000000b00167245 */ /* 0x000fe40000201400 */
[----:B------:R-:W-:-:S02]  /*5580*/  FMNMX3.FTZ R20, R20, R5, R9, !PT ;  /* 0x0000000514147276 */ /* 0x000fc40007810009 */
[----:B------:R-:W-:Y:S01]  /*5590*/  FMNMX3.FTZ R3, R3, R8, R224, !PT ;  /* 0x0000000803037276 */ /* 0x000fe200078100e0 */
[----:B------:R-:W-:Y:S01]  /*55a0*/  FFMA.FTZ R79, R22, -UR6, R79 ;  /* 0x80000006164f7c23 */ /* 0x000fe2000801004f */
[----:B------:R-:W-:Y:S02]  /*55b0*/  FMNMX3.FTZ R22, R20, R17, R15, !PT ;  /* 0x0000001114167276 */ /* 0x000fe4000781000f */
[----:B------:R-:W-:Y:S02]  /*55c0*/  FMNMX3.FTZ R3, R3, R218, R212, !PT ;  /* 0x000000da03037276 */ /* 0x000fe400078100d4 */
[----:B------:R-:W-:Y:S02]  /*55d0*/  FSEL R210, R210, -INF , !P6 ;  /* 0xff800000d2d27808 */ /* 0x000fe40007000000 */
[----:B------:R-:W-:Y:S02]  /*55e0*/  FMNMX3.FTZ R22, R22, R13, R205, !PT ;  /* 0x0000000d16167276 */ /* 0x000fe400078100cd */
[----:B------:R-:W-:-:S02]  /*55f0*/  FMNMX3.FTZ R3, R3, R208, R222, !PT ;  /* 0x000000d003037276 */ /* 0x000fc400078100de */
        /* <DEDUP_REMOVED lines=71> */
.L_x_2314:
        /* <DEDUP_REMOVED lines=62> */
[----:B------:R-:W4:Y:S01]  /*5e50*/  LDSM.16.MT88.4 R16, [R198+0x1e800] ;  /* 0x01e80000c610783b */ /* 0x000f220000004200 */
        /* <DEDUP_REMOVED lines=11> */
[----:B------:R-:W-:Y:S01]  /*5f10*/  FFMA.FTZ R222, R222, UR4, -R211 ;  /* 0x00000004dede7c23 */ /* 0x000fe200080108d3 */
[----:B------:R-:W-:Y:S01]  /*5f20*/  LDSM.16.MT88.4 R20, [R198+0x1c800] ;  /* 0x01c80000c614783b */ /* 0x000fe20000004200 */
[----:B------:R-:W-:Y:S01]  /*5f30*/  MUFU.EX2 R186, R186 ;  /* 0x000000ba00ba7308 */ /* 0x000fe20000000800 */
[----:B------:R-:W-:Y:S01]  /*5f40*/  FADD.FTZ R193, R194, R193 ;  /* 0x000000c1c2c17221 */ /* 0x000fe20000010000 */
[----:B--2---:R-:W-:Y:S01]  /*5f50*/  F2FP.BF16.F32.PACK_AB R129, R191, R192 ;  /* 0x000000c0bf81723e */ /* 0x004fe200000010ff */
[----:B------:R-:W-:Y:S01]  /*5f60*/  LDSM.16.MT88.4 R28, [R195+0x1a800] ;  /* 0x01a80000c31c783b */ /* 0x000fe20000004200 */
[----:B------:R-:W2:Y:S01]  /*5f70*/  MUFU.EX2 R185, R185 ;  /* 0x000000b900b97308 */ /* 0x000ea20000000800 */
[----:B------:R-:W-:Y:S01]  /*5f80*/  FADD.FTZ R191, R192, R191 ;  /* 0x000000bfc0bf7221 */ /* 0x000fe20000010000 */
[----:B------:R-:W-:Y:S01]  /*5f90*/  FADD.FTZ R190, R190, R193 ;  /* 0x000000c1bebe7221 */ /* 0x000fe20000010000 */
[----:B------:R-:W-:Y:S01]  /*5fa0*/  LDSM.16.MT88.4 R32, [R196+0x1a800] ;  /* 0x01a80000c420783b */ /* 0x000fe20000004200 */
[----:B------:R-:W-:Y:S01]  /*5fb0*/  MUFU.EX2 R182, R182 ;  /* 0x000000b600b67308 */ /* 0x000fe20000000800 */
[----:B---3--:R-:W-:-:S02]  /*5fc0*/  F2FP.BF16.F32.PACK_AB R131, R187, R188 ;  /* 0x000000bcbb83723e */ /* 0x008fc400000010ff */
[----:B------:R-:W-:Y:S01]  /*5fd0*/  LDSM.16.MT88.4 R172, [R196+0x18800] ;  /* 0x01880000c4ac783b */ /* 0x000fe20000004200 */
[----:B------:R-:W-:Y:S01]  /*5fe0*/  MUFU.EX2 R181, R181 ;  /* 0x000000b500b57308 */ /* 0x000fe20000000800 */
[----:B------:R-:W-:Y:S01]  /*5ff0*/  FADD.FTZ R188, R188, R191 ;  /* 0x000000bfbcbc7221 */ /* 0x000fe20000010000 */
[----:B------:R-:W-:Y:S01]  /*6000*/  FADD.FTZ R189, R189, R190 ;  /* 0x000000bebdbd7221 */ /* 0x000fe20000010000 */
[----:B------:R-:W-:Y:S01]  /*6010*/  LDSM.16.MT88.4 R168, [R195+0x18800] ;  /* 0x01880000c3a8783b */ /* 0x000fe20000004200 */
[----:B------:R-:W-:Y:S01]  /*6020*/  MUFU.EX2 R184, R184 ;  /* 0x000000b800b87308 */ /* 0x000fe20000000800 */
[C---:B------:R-:W-:Y:S01]  /*6030*/  HMMA.16816.F32.BF16 R44, R128.reuse, R48, RZ ;  /* 0x00000030802c723c */ /* 0x040fe200000418ff */
[----:B------:R-:W-:Y:S02]  /*6040*/  FADD.FTZ R187, R187, R188 ;  /* 0x000000bcbbbb7221 */ /* 0x000fe40000010000 */
[----:B------:R-:W3:Y:S04]  /*6050*/  MUFU.EX2 R183, R183 ;  /* 0x000000b700b77308 */ /* 0x000ee80000000800 */
[----:B------:R-:W-:Y:S01]  /*6060*/  MUFU.EX2 R179, R179 ;  /* 0x000000b300b37308 */ /* 0x000fe20000000800 */
[C---:B------:R-:W-:Y:S03]  /*6070*/  HMMA.16816.F32.BF16 R48, R128.reuse, R50, RZ ;  /* 0x000000328030723c */ /* 0x040fe600000418ff */
[----:B------:R-:W1:Y:S04]  /*6080*/  MUFU.EX2 R178, R178 ;  /* 0x000000b200b27308 */ /* 0x000e680000000800 */
[----:B------:R-:W-:Y:S01]  /*6090*/  MUFU.EX2 R199, R199 ;  /* 0x000000c700c77308 */ /* 0x000fe20000000800 */
[C---:B------:R-:W-:Y:S03]  /*60a0*/  HMMA.16816.F32.BF16 R152, R128.reuse, R148, RZ ;  /* 0x000000948098723c */ /* 0x040fe600000418ff */
[----:B------:R2:W-:Y:S04]  /*60b0*/  MUFU.EX2 R213, R223 ;  /* 0x000000df00d57308 */ /* 0x0005e80000000800 */
[----:B------:R-:W-:Y:S01]  /*60c0*/  MUFU.EX2 R224, R224 ;  /* 0x000000e000e07308 */ /* 0x000fe20000000800 */
[C---:B------:R-:W-:Y:S08]  /*60d0*/  HMMA.16816.F32.BF16 R76, R128.reuse, R80, RZ ;  /* 0x00000050804c723c */ /* 0x040ff000000418ff */
[----:B------:R-:W-:Y:S01]  /*60e0*/  HMMA.16816.F32.BF16 R108, R128, R112, RZ ;  /* 0x00000070806c723c */ /* 0x000fe200000418ff */
[----:B--2---:R-:W-:-:S02]  /*60f0*/  FFMA.FTZ R223, R220, UR4, -R211 ;  /* 0x00000004dcdf7c23 */ /* 0x004fc400080108d3 */
        /* <DEDUP_REMOVED lines=30> */
[----:B---3--:R-:W-:-:S03]  /*62e0*/  F2FP.BF16.F32.PACK_AB R5, R183, R184 ;  /* 0x000000b8b705723e */ /* 0x008fc600000010ff */
[----:B------:R-:W-:Y:S02]  /*62f0*/  FADD.FTZ R185, R185, R186 ;  /* 0x000000bab9b97221 */ /* 0x000fe40000010000 */
[----:B------:R-:W-:Y:S01]  /*6300*/  HMMA.16816.F32.BF16 R128, R128, R6, RZ ;  /* 0x000000068080723c */ /* 0x000fe200000418ff */
        /* <DEDUP_REMOVED lines=31> */
[----:B------:R-:W-:-:S06]  /*6500*/  FFMA.FTZ R218, R221, UR4, -R206 ;  /* 0x00000004ddda7c23 */ /* 0x000fcc00080108ce */
[C---:B------:R-:W-:Y:S01]  /*6510*/  HMMA.16816.F32.BF16 R56, R4.reuse, R34, R56 ;  /* 0x000000220438723c */ /* 0x040fe20000041838 */
[--C-:B------:R-:W-:Y:S01]  /*6520*/  FFMA.FTZ R34, R212, UR4, -R211.reuse ;  /* 0x00000004d4227c23 */ /* 0x100fe200080108d3 */
[----:B------:R-:W-:Y:S04]  /*6530*/  MUFU.EX2 R218, R218 ;  /* 0x000000da00da7308 */ /* 0x000fe80000000800 */
[----:B------:R4:W2:Y:S02]  /*6540*/  MUFU.EX2 R212, R12 ;  /* 0x0000000c00d47308 */ /* 0x0008a40000000800 */
[C---:B------:R-:W-:Y:S08]  /*6550*/  HMMA.16816.F32.BF16 R104, R4.reuse, R14, R104 ;  /* 0x0000000e0468723c */ /* 0x040ff00000041868 */
[C---:B------:R-:W-:Y:S01]  /*6560*/  HMMA.16816.F32.BF16 R52, R4.reuse, R32, R52 ;  /* 0x000000200434723c */ /* 0x040fe20000041834 */
[----:B------:R-:W-:Y:S01]  /*6570*/  FFMA.FTZ R33, R208, UR4, -R211 ;  /* 0x00000004d0217c23 */ /* 0x000fe200080108d3 */
[----:B------:R-:W-:Y:S01]  /*6580*/  FFMA.FTZ R32, R205, UR4, -R206 ;  /* 0x00000004cd207c23 */ /* 0x000fe200080108ce */
[----:B------:R-:W-:Y:S01]  /*6590*/  MUFU.EX2 R208, R34 ;  /* 0x0000002200d07308 */ /* 0x000fe20000000800 */
[----:B----4-:R-:W4:Y:S03]  /*65a0*/  LDSM.16.MT88.4 R12, [R198+0x1f000] ;  /* 0x01f00000c60c783b */ /* 0x010f260000004200 */
[----:B------:R-:W-:Y:S01]  /*65b0*/  MUFU.EX2 R205, R33 ;  /* 0x0000002100cd7308 */ /* 0x000fe20000000800 */
[C---:B-1----:R-:W-:Y:S03]  /*65c0*/  HMMA.16816.F32.BF16 R116, R4.reuse, R8, R116 ;  /* 0x000000080474723c */ /* 0x042fe60000041874 */
[----:B------:R1:W3:Y:S05]  /*65d0*/  MUFU.EX2 R221, R32 ;  /* 0x0000002000dd7308 */ /* 0x0002ea0000000800 */
[C---:B------:R-:W-:Y:S01]  /*65e0*/  HMMA.16816.F32.BF16 R120, R4.reuse, R10, R120 ;  /* 0x0000000a0478723c */ /* 0x040fe20000041878 */
[----:B------:R-:W4:Y:S07]  /*65f0*/  LDSM.16.MT88.4 R8, [R197+0x19000] ;  /* 0x01900000c508783b */ /* 0x000f2e0000004200 */
[C---:B-----5:R-:W-:Y:S01]  /*6600*/  HMMA.16816.F32.BF16 R84, R4.reuse, R20, R84 ;  /* 0x000000140454723c */ /* 0x060fe20000041854 */
[----:B-1----:R-:W-:Y:S07]  /*6610*/  LDSM.16.MT88.4 R32, [R196+0x1b000] ;  /* 0x01b00000c420783b */ /* 0x002fee0000004200 */
        /* <DEDUP_REMOVED lines=9> */
[----:B------:R-:W-:Y:S01]  /*66b0*/  HMMA.16816.F32.BF16 R128, R4, R30, R128 ;  /* 0x0000001e0480723c */ /* 0x000fe20000041880 */
[----:B--2---:R-:W-:Y:S01]  /*66c0*/  F2FP.BF16.F32.PACK_AB R4, R212, R199 ;  /* 0x000000c7d404723e */ /* 0x004fe200000010ff */
[----:B------:R-:W-:Y:S01]  /*66d0*/  LDSM.16.MT88.4 R28, [R195+0x1b000] ;  /* 0x01b00000c31c783b */ /* 0x000fe20000004200 */
[----:B---3--:R-:W-:-:S02]  /*66e0*/  F2FP.BF16.F32.PACK_AB R5, R218, R221 ;  /* 0x000000ddda05723e */ /* 0x008fc400000010ff */
        /* <DEDUP_REMOVED lines=29> */
[C---:B------:R-:W-:Y:S01]  /*68c0*/  HMMA.16816.F32.BF16 R60, R4.reuse, R28, R60 ;  /* 0x0000001c043c723c */ /* 0x040fe2000004183c */
[--C-:B------:R-:W-:Y:S01]  /*68d0*/  FFMA.FTZ R29, R204, UR4, -R206.reuse ;  /* 0x00000004cc1d7c23 */ /* 0x100fe200080108ce */
[--C-:B------:R-:W-:Y:S01]  /*68e0*/  FFMA.FTZ R28, R203, UR4, -R206.reuse ;  /* 0x00000004cb1c7c23 */ /* 0x100fe200080108ce */
[----:B------:R-:W-:Y:S01]  /*68f0*/  FFMA.FTZ R206, R201, UR4, -R206 ;  /* 0x00000004c9ce7c23 */ /* 0x000fe200080108ce */
[----:B------:R-:W-:Y:S04]  /*6900*/  MUFU.EX2 R204, R207 ;  /* 0x000000cf00cc7308 */ /* 0x000fe80000000800 */
[C---:B-1----:R-:W-:Y:S01]  /*6910*/  HMMA.16816.F32.BF16 R84, R4.reuse, R20, R84 ;  /* 0x000000140454723c */ /* 0x042fe20000041854 */
[--C-:B------:R-:W-:Y:S01]  /*6920*/  FFMA.FTZ R20, R210, UR4, -R211.reuse ;  /* 0x00000004d2147c23 */ /* 0x100fe200080108d3 */
[----:B------:R-:W-:Y:S01]  /*6930*/  FFMA.FTZ R210, R209, UR4, -R211 ;  /* 0x00000004d1d27c23 */ /* 0x000fe200080108d3 */
[----:B------:R-:W1:Y:S04]  /*6940*/  MUFU.EX2 R203, R29 ;  /* 0x0000001d00cb7308 */ /* 0x000e680000000800 */
[----:B------:R-:W-:Y:S01]  /*6950*/  MUFU.EX2 R209, R20 ;  /* 0x0000001400d17308 */ /* 0x000fe20000000800 */
[C---:B--2---:R-:W-:Y:S03]  /*6960*/  HMMA.16816.F32.BF16 R116, R4.reuse, R16, R116 ;  /* 0x000000100474723c */ /* 0x044fe60000041874 */
[----:B------:R-:W2:Y:S04]  /*6970*/  MUFU.EX2 R210, R210 ;  /* 0x000000d200d27308 */ /* 0x000ea80000000800 */
[----:B------:R3:W-:Y:S01]  /*6980*/  MUFU.EX2 R201, R28 ;  /* 0x0000001c00c97308 */ /* 0x0007e20000000800 */
[C---:B------:R-:W-:Y:S01]  /*6990*/  HMMA.16816.F32.BF16 R120, R4.reuse, R18, R120 ;  /* 0x000000120478723c */ /* 0x040fe20000041878 */
[----:B------:R-:W5:Y:S02]  /*69a0*/  LDSM.16.MT88.4 R16, [R198+0x1f800] ;  /* 0x01f80000c610783b */ /* 0x000f640000004200 */
[----:B------:R-:W4:Y:S05]  /*69b0*/  MUFU.EX2 R206, R206 ;  /* 0x000000ce00ce7308 */ /* 0x000f2a0000000800 */
        /* <DEDUP_REMOVED lines=10> */
[----:B---3--:R-:W-:Y:S07]  /*6a60*/  LDSM.16.MT88.4 R28, [R196+0x1b800] ;  /* 0x01b80000c41c783b */ /* 0x008fee0000004200 */
[C---:B------:R-:W-:Y:S01]  /*6a70*/  HMMA.16816.F32.BF16 R88, R4.reuse, R22, R88 ;  /* 0x000000160458723c */ /* 0x040fe20000041858 */
[----:B------:R-:W3:Y:S07]  /*6a80*/  LDSM.16.MT88.4 R20, [R198+0x1d800] ;  /* 0x01d80000c614783b */ /* 0x000eee0000004200 */
[C---:B------:R-:W-:Y:S08]  /*6a90*/  HMMA.16816.F32.BF16 R124, R4.reuse, R24, R124 ;  /* 0x00000018047c723c */ /* 0x040ff0000004187c */
[----:B------:R-:W-:Y:S01]  /*6aa0*/  HMMA.16816.F32.BF16 R128, R4, R26, R128 ;  /* 0x0000001a0480723c */ /* 0x000fe20000041880 */
[----:B------:R-:W-:Y:S01]  /*6ab0*/  F2FP.BF16.F32.PACK_AB R4, R223, R220 ;  /* 0x000000dcdf04723e */ /* 0x000fe200000010ff */
[----:B------:R-:W-:Y:S01]  /*6ac0*/  LDSM.16.MT88.4 R24, [R196+0x1d800] ;  /* 0x01d80000c418783b */ /* 0x000fe20000004200 */
[----:B-1----:R-:W-:-:S02]  /*6ad0*/  F2FP.BF16.F32.PACK_AB R5, R203, R204 ;  /* 0x000000cccb05723e */ /* 0x002fc400000010ff */
[----:B--2---:R-:W-:Y:S02]  /*6ae0*/  F2FP.BF16.F32.PACK_AB R6, R210, R209 ;  /* 0x000000d1d206723e */ /* 0x004fe400000010ff */
[----:B----4-:R-:W-:-:S07]  /*6af0*/  F2FP.BF16.F32.PACK_AB R7, R206, R201 ;  /* 0x000000c9ce07723e */ /* 0x010fce00000010ff */
[C---:B------:R-:W-:Y:S08]  /*6b00*/  HMMA.16816.F32.BF16 R152, R4.reuse, R12, R152 ;  /* 0x0000000c0498723c */ /* 0x040ff00000041898 */
[C---:B------:R-:W-:Y:S01]  /*6b10*/  HMMA.16816.F32.BF16 R148, R4.reuse, R14, R148 ;  /* 0x0000000e0494723c */ /* 0x040fe20000041894 */
[----:B------:R-:W1:Y:S07]  /*6b20*/  LDSM.16.MT88.4 R12, [R197+0x19800] ;  /* 0x01980000c50c783b */ /* 0x000e6e0000004200 */
[C---:B-----5:R-:W-:Y:S08]  /*6b30*/  HMMA.16816.F32.BF16 R44, R4.reuse, R8, R44 ;  /* 0x00000008042c723c */ /* 0x060ff0000004182c */
[C---:B------:R-:W-:Y:S01]  /*6b40*/  HMMA.16816.F32.BF16 R48, R4.reuse, R10, R48 ;  /* 0x0000000a0430723c */ /* 0x040fe20000041830 */
[----:B------:R-:W2:Y:S07]  /*6b50*/  LDSM.16.MT88.4 R8, [R196+0x19800] ;  /* 0x01980000c408783b */ /* 0x000eae0000004200 */
[C---:B------:R-:W-:Y:S08]  /*6b60*/  HMMA.16816.F32.BF16 R108, R4.reuse, R16, R108 ;  /* 0x00000010046c723c */ /* 0x040ff0000004186c */
[C---:B------:R-:W-:Y:S01]  /*6b70*/  HMMA.16816.F32.BF16 R112, R4.reuse, R18, R112 ;  /* 0x000000120470723c */ /* 0x040fe20000041870 */
[----:B------:R-:W4:Y:S07]  /*6b80*/  LDSM.16.MT88.4 R16, [R195+0x19800] ;  /* 0x01980000c310783b */ /* 0x000f2e0000004200 */
[C---:B---3--:R-:W-:Y:S08]  /*6b90*/  HMMA.16816.F32.BF16 R76, R4.reuse, R20, R76 ;  /* 0x00000014044c723c */ /* 0x048ff0000004184c */
[C---:B-1----:R-:W-:Y:S08]  /*6ba0*/  HMMA.16816.F32.BF16 R160, R4.reuse, R12, R160 ;  /* 0x0000000c04a0723c */ /* 0x042ff000000418a0 */
[C---:B------:R-:W-:Y:S01]  /*6bb0*/  HMMA.16816.F32.BF16 R156, R4.reuse, R14, R156 ;  /* 0x0000000e049c723c */ /* 0x040fe2000004189c */
[----:B------:R-:W1:Y:S07]  /*6bc0*/  LDSM.16.MT88.4 R12, [R195+0x1b800] ;  /* 0x01b80000c30c783b */ /* 0x000e6e0000004200 */
        /* <DEDUP_REMOVED lines=14> */
[----:B--2---:R-:W-:Y:S01]  /*6cb0*/  HMMA.16816.F32.BF16 R92, R4, R8, R92 ;  /* 0x00000008045c723c */ /* 0x004fe2000004185c */
[----:B------:R-:W-:Y:S01]  /*6cc0*/  FADD.FTZ R8, R182, R185 ;  /* 0x000000b9b6087221 */ /* 0x000fe20000010000 */
[----:B------:R-:W-:-:S03]  /*6cd0*/  FADD.FTZ R221, R221, R178 ;  /* 0x000000b2dddd7221 */ /* 0x000fc60000010000 */
[----:B------:R-:W-:Y:S01]  /*6ce0*/  FADD.FTZ R8, R181, R8 ;  /* 0x00000008b5087221 */ /* 0x000fe20000010000 */
[----:B------:R-:W-:Y:S02]  /*6cf0*/  FADD.FTZ R218, R218, R221 ;  /* 0x000000dddada7221 */ /* 0x000fe40000010000 */
[----:B------:R-:W-:Y:S01]  /*6d00*/  HMMA.16816.F32.BF16 R40, R4, R174, R40 ;  /* 0x000000ae0428723c */ /* 0x000fe20000041828 */
        /* <DEDUP_REMOVED lines=44> */
[CC--:B------:R-:W-:Y:S01]  /*6fd0*/  LEA R10, P1, R12.reuse, R236.reuse, 0x7 ;  /* 0x000000ec0c0a7211 */ /* 0x0c0fe200078238ff */
        /* <DEDUP_REMOVED lines=69> */
[----:B------:R-:W-:Y:S01]  /*7430*/  LDSM.16.M88.4 R180, [R166+0x10000] ;  /* 0x01000000a6b4783b */ /* 0x000fe20000000200 */
[C---:B--2---:R-:W-:Y:S03]  /*7440*/  HMMA.16816.F32.BF16 R4, R20.reuse, R176, RZ ;  /* 0x000000b01404723c */ /* 0x044fe600000418ff */
[----:B------:R-:W-:Y:S04]  /*7450*/  LDSM.16.M88.4 R28, [R166+0x10800] ;  /* 0x01080000a61c783b */ /* 0x000fe80000000200 */
[----:B------:R-:W-:Y:S01]  /*7460*/  LDSM.16.M88.4 R184, [R166+0x11800] ;  /* 0x01180000a6b8783b */ /* 0x000fe20000000200 */
[C---:B---3--:R-:W-:Y:S03]  /*7470*/  HMMA.16816.F32.BF16 R172, R20.reuse, R168, RZ ;  /* 0x000000a814ac723c */ /* 0x048fe600000418ff */
[----:B------:R-:W-:Y:S04]  /*7480*/  LDSM.16.M88.4 R204, [R213] ;  /* 0x00000000d5cc783b */ /* 0x000fe80000000200 */
[----:B------:R-:W-:Y:S01]  /*7490*/  LDSM.16.M88.4 R220, [R212+0x11000] ;  /* 0x01100000d4dc783b */ /* 0x000fe20000000200 */
[C---:B----4-:R-:W-:Y:S03]  /*74a0*/  HMMA.16816.F32.BF16 R32, R20.reuse, R196, RZ ;  /* 0x000000c41420723c */ /* 0x050fe600000418ff */
[----:B------:R-:W-:Y:S04]  /*74b0*/  LDSM.16.M88.4 R248, [R214+0x17800] ;  /* 0x01780000d6f8783b */ /* 0x000fe80000000200 */
[----:B------:R-:W-:Y:S01]  /*74c0*/  LDSM.16.M88.4 R228, [R2+0x16000] ;  /* 0x0160000002e4783b */ /* 0x000fe20000000200 */
[C---:B------:R-:W-:Y:S03]  /*74d0*/  HMMA.16816.F32.BF16 R176, R20.reuse, R178, RZ ;  /* 0x000000b214b0723c */ /* 0x040fe600000418ff */
[----:B------:R-:W-:Y:S04]  /*74e0*/  LDSM.16.M88.4 R224, [R214+0x17000] ;  /* 0x01700000d6e0783b */ /* 0x000fe80000000200 */
[----:B------:R-:W0:Y:S01]  /*74f0*/  LDGDEPBAR ;  /* 0x00000000000079af */ /* 0x000e220000000000 */
[C---:B------:R-:W-:Y:S08]  /*7500*/  HMMA.16816.F32.BF16 R168, R20.reuse, R170, RZ ;  /* 0x000000aa14a8723c */ /* 0x040ff000000418ff */
[C---:B------:R-:W-:Y:S08]  /*7510*/  HMMA.16816.F32.BF16 R196, R20.reuse, R198, RZ ;  /* 0x000000c614c4723c */ /* 0x040ff000000418ff */
[C---:B-----5:R-:W-:Y:S08]  /*7520*/  HMMA.16816.F32.BF16 R192, R20.reuse, R24, RZ ;  /* 0x0000001814c0723c */ /* 0x060ff000000418ff */
[----:B------:R-:W-:Y:S01]  /*7530*/  HMMA.16816.F32.BF16 R20, R20, R26, RZ ;  /* 0x0000001a1414723c */ /* 0x000fe200000418ff */
[----:B------:R-:W2:Y:S07]  /*7540*/  LDSM.16.M88.4 R24, [R218] ;  /* 0x00000000da18783b */ /* 0x000eae0000000200 */
[C---:B------:R-:W-:Y:S08]  /*7550*/  HMMA.16816.F32.BF16 R4, R188.reuse, R12, R4 ;  /* 0x0000000cbc04723c */ /* 0x040ff00000041804 */
[C---:B------:R-:W-:Y:S01]  /*7560*/  HMMA.16816.F32.BF16 R176, R188.reuse, R14, R176 ;  /* 0x0000000ebcb0723c */ /* 0x040fe200000418b0 */
[----:B------:R-:W3:Y:S07]  /*7570*/  LDSM.16.M88.4 R12, [R166+0x11000] ;  /* 0x01100000a60c783b */ /* 0x000eee0000000200 */
        /* <DEDUP_REMOVED lines=32> */
[C---:B-----5:R-:W-:Y:S08]  /*7780*/  HMMA.16816.F32.BF16 R192, R204.reuse, R208, R192 ;  /* 0x000000d0ccc0723c */ /* 0x060ff000000418c0 */
[----:B------:R-:W-:Y:S01]  /*7790*/  HMMA.16816.F32.BF16 R20, R204, R210, R20 ;  /* 0x000000d2cc14723c */ /* 0x000fe20000041814 */
[----:B------:R-:W5:Y:S04]  /*77a0*/  LDSM.16.M88.4 R208, [R2+0x13000] ;  /* 0x0130000002d0783b */ /* 0x000f680000000200 */
[----:B------:R-:W-:Y:S03]  /*77b0*/  LDSM.16.M88.4 R204, [R166+0x12000] ;  /* 0x01200000a6cc783b */ /* 0x000fe60000000200 */
        /* <DEDUP_REMOVED lines=19> */
[C---:B-----5:R-:W-:Y:S08]  /*78f0*/  HMMA.16816.F32.BF16 R32, R16.reuse, R208, R32 ;  /* 0x000000d01020723c */ /* 0x060ff00000041820 */
        /* <DEDUP_REMOVED lines=17> */
[----:B------:R-:W3:Y:S04]  /*7a10*/  LDSM.16.M88.4 R12, [R201+0x8000] ;  /* 0x00800000c90c783b */ /* 0x000ee80000000200 */
        /* <DEDUP_REMOVED lines=25> */
[----:B------:R-:W4:Y:S04]  /*7bb0*/  LDSM.16.M88.4 R12, [R166+0x15000] ;  /* 0x01500000a60c783b */ /* 0x000f280000000200 */
[----:B------:R-:W4:Y:S03]  /*7bc0*/  LDSM.16.M88.4 R188, [R166+0x15800] ;  /* 0x01580000a6bc783b */ /* 0x000f260000000200 */
        /* <DEDUP_REMOVED lines=8> */
[----:B------:R-:W2:Y:S07]  /*7c50*/  LDSM.16.M88.4 R8, [R212+0x14800] ;  /* 0x01480000d408783b */ /* 0x000eae0000000200 */
[C---:B---3--:R-:W-:Y:S08]  /*7c60*/  HMMA.16816.F32.BF16 R172, R184.reuse, R24, R172 ;  /* 0x00000018b8ac723c */ /* 0x048ff000000418ac */
[----:B------:R-:W-:Y:S01]  /*7c70*/  HMMA.16816.F32.BF16 R168, R184, R26, R168 ;  /* 0x0000001ab8a8723c */ /* 0x000fe200000418a8 */
[----:B------:R-:W3:Y:S07]  /*7c80*/  LDSM.16.M88.4 R24, [R212+0x15800] ;  /* 0x01580000d418783b */ /* 0x000eee0000000200 */
[C---:B------:R-:W-:Y:S08]  /*7c90*/  HMMA.16816.F32.BF16 R20, R28.reuse, R210, R20 ;  /* 0x000000d21c14723c */ /* 0x040ff00000041814 */
[----:B------:R-:W-:Y:S01]  /*7ca0*/  HMMA.16816.F32.BF16 R192, R28, R208, R192 ;  /* 0x000000d01cc0723c */ /* 0x000fe200000418c0 */
[----:B------:R-:W5:Y:S04]  /*7cb0*/  LDSM.16.M88.4 R28, [R212+0x15000] ;  /* 0x01500000d41c783b */ /* 0x000f680000000200 */
[----:B------:R-:W-:Y:S03]  /*7cc0*/  LDSM.16.M88.4 R208, [R166+0x16000] ;  /* 0x01600000a6d0783b */ /* 0x000fe60000000200 */
        /* <DEDUP_REMOVED lines=11> */
[C---:B--2---:R-:W-:Y:S08]  /*7d80*/  HMMA.16816.F32.BF16 R172, R16.reuse, R8, R172 ;  /* 0x0000000810ac723c */ /* 0x044ff000000418ac */
[C---:B------:R-:W-:Y:S01]  /*7d90*/  HMMA.16816.F32.BF16 R168, R16.reuse, R10, R168 ;  /* 0x0000000a10a8723c */ /* 0x040fe200000418a8 */
[----:B------:R-:W1:Y:S07]  /*7da0*/  LDSM.16.M88.4 R8, [R214+0x16800] ;  /* 0x01680000d608783b */ /* 0x000e6e0000000200 */
[C---:B---3--:R-:W-:Y:S08]  /*7db0*/  HMMA.16816.F32.BF16 R20, R16.reuse, R26, R20 ;  /* 0x0000001a1014723c */ /* 0x048ff00000041814 */
[C---:B------:R-:W-:Y:S01]  /*7dc0*/  HMMA.16816.F32.BF16 R176, R16.reuse, R182, R176 ;  /* 0x000000b610b0723c */ /* 0x040fe200000418b0 */
[----:B------:R2:W-:Y:S07]  /*7dd0*/  LDSM.16.M88.4 R180, [R2+0x17000] ;  /* 0x0170000002b4783b */ /* 0x0005ee0000000200 */
[C---:B-----5:R-:W-:Y:S08]  /*7de0*/  HMMA.16816.F32.BF16 R32, R16.reuse, R28, R32 ;  /* 0x0000001c1020723c */ /* 0x060ff00000041820 */
[----:B------:R-:W-:Y:S01]  /*7df0*/  HMMA.16816.F32.BF16 R196, R16, R30, R196 ;  /* 0x0000001e10c4723c */ /* 0x000fe200000418c4 */
[----:B------:R-:W3:Y:S07]  /*7e00*/  LDSM.16.M88.4 R28, [R218+0xc000] ;  /* 0x00c00000da1c783b */ /* 0x000eee0000000200 */
[----:B----4-:R-:W-:Y:S01]  /*7e10*/  HMMA.16816.F32.BF16 R4, R204, R12, R4 ;  /* 0x0000000ccc04723c */ /* 0x010fe20000041804 */
[----:B--2---:R-:W-:-:S07]  /*7e20*/  LOP3.LUT R2, R202, UR4, RZ, 0xfc, !PT ;  /* 0x00000004ca027c12 */ /* 0x004fce000f8efcff */
[----:B------:R-:W-:Y:S01]  /*7e30*/  HMMA.16816.F32.BF16 R192, R16, R24, R192 ;  /* 0x0000001810c0723c */ /* 0x000fe200000418c0 */
[----:B------:R-:W2:Y:S04]  /*7e40*/  LDSM.16.M88.4 R24, [R166+0x17800] ;  /* 0x01780000a618783b */ /* 0x000ea80000000200 */
[----:B------:R-:W-:Y:S03]  /*7e50*/  LDSM.16.M88.4 R16, [R213+0xc000] ;  /* 0x00c00000d510783b */ /* 0x000fe60000000200 */
[C---:B------:R-:W-:Y:S08]  /*7e60*/  HMMA.16816.F32.BF16 R20, R204.reuse, R250, R20 ;  /* 0x000000facc14723c */ /* 0x040ff00000041814 */
[----:B------:R-:W-:Y:S01]  /*7e70*/  HMMA.16816.F32.BF16 R176, R204, R14, R176 ;  /* 0x0000000eccb0723c */ /* 0x000fe200000418b0 */
[----:B------:R-:W4:Y:S07]  /*7e80*/  LDSM.16.M88.4 R12, [R212+0x16000] ;  /* 0x01600000d40c783b */ /* 0x000f2e0000000200 */
[----:B------:R-:W-:Y:S08]  /*7e90*/  HMMA.16816.F32.BF16 R4, R188, R228, R4 ;  /* 0x000000e4bc04723c */ /* 0x000ff00000041804 */
[C---:B-1----:R-:W-:Y:S08]  /*7ea0*/  HMMA.16816.F32.BF16 R172, R204.reuse, R8, R172 ;  /* 0x00000008ccac723c */ /* 0x042ff000000418ac */
[----:B------:R-:W-:Y:S01]  /*7eb0*/  HMMA.16816.F32.BF16 R168, R204, R10, R168 ;  /* 0x0000000acca8723c */ /* 0x000fe200000418a8 */
[----:B------:R-:W1:Y:S07]  /*7ec0*/  LDSM.16.M88.4 R8, [R212+0x17800] ;  /* 0x01780000d408783b */ /* 0x000e6e0000000200 */
[----:B------:R-:W-:Y:S08]  /*7ed0*/  HMMA.16816.F32.BF16 R20, R188, R222, R20 ;  /* 0x000000debc14723c */ /* 0x000ff00000041814 */
[----:B---3--:R-:W-:Y:S08]  /*7ee0*/  HMMA.16816.F32.BF16 R4, R28, R208, R4 ;  /* 0x000000d01c04723c */ /* 0x008ff00000041804 */
[----:B------:R-:W-:Y:S08]  /*7ef0*/  HMMA.16816.F32.BF16 R176, R188, R230, R176 ;  /* 0x000000e6bcb0723c */ /* 0x000ff000000418b0 */
[----:B--2---:R-:W-:Y:S08]  /*7f00*/  HMMA.16816.F32.BF16 R20, R28, R26, R20 ;  /* 0x0000001a1c14723c */ /* 0x004ff00000041814 */
[----:B----4-:R-:W-:Y:S01]  /*7f10*/  HMMA.16816.F32.BF16 R4, R16, R12, R4 ;  /* 0x0000000c1004723c */ /* 0x010fe20000041804 */
[----:B------:R-:W-:-:S05]  /*7f20*/  VIADD R12, R2, 0xffffff80 ;  /* 0xffffff80020c7836 */ /* 0x000fca0000000000 */
[----:B------:R-:W-:Y:S02]  /*7f30*/  ISETP.GE.AND P6, PT, R12, R233, PT ;  /* 0x000000e90c00720c */ /* 0x000fe40003fc6270 */
[C---:B------:R-:W-:Y:S08]  /*7f40*/  HMMA.16816.F32.BF16 R32, R204.reuse, R224, R32 ;  /* 0x000000e0cc20723c */ /* 0x040ff00000041820 */
[----:B------:R-:W-:Y:S03]  /*7f50*/  HMMA.16816.F32.BF16 R196, R204, R226, R196 ;  /* 0x000000e2ccc4723c */ /* 0x000fe600000418c4 */
[----:B------:R-:W-:Y:S01]  /*7f60*/  FMUL.FTZ R4, R4, UR7 ;  /* 0x0000000704047c20 */ /* 0x000fe20008410000 */
[----:B------:R-:W-:Y:S01]  /*7f70*/  FMUL.FTZ R13, R6, UR7 ;  /* 0x00000007060d7c20 */ /* 0x000fe20008410000 */
[----:B------:R-:W-:-:S03]  /*7f80*/  FMUL.FTZ R5, R5, UR7 ;  /* 0x0000000705057c20 */ /* 0x000fc60008410000 */
[----:B-1----:R-:W-:Y:S01]  /*7f90*/  HMMA.16816.F32.BF16 R20, R16, R10, R20 ;  /* 0x0000000a1014723c */ /* 0x002fe20000041814 */
[----:B------:R-:W-:Y:S01]  /*7fa0*/  VIADD R10, R2, UR21 ;  /* 0x00000015020a7c36 */ /* 0x000fe20008000000 */
[----:B------:R-:W1:Y:S04]  /*7fb0*/  MUFU.TANH R4, R4 ;  /* 0x0000000400047308 */ /* 0x000e680000002400 */
[--C-:B------:R-:W-:Y:S02]  /*7fc0*/  IADD3 R11, PT, PT, R234, 0x80, -R10.reuse ;  /* 0x00000080ea0b7810 */ /* 0x100fe40007ffe80a */
[----:B------:R-:W-:Y:S01]  /*7fd0*/  HMMA.16816.F32.BF16 R176, R28, R210, R176 ;  /* 0x000000d21cb0723c */ /* 0x000fe200000418b0 */
[----:B------:R-:W-:Y:S01]  /*7fe0*/  IADD3 R6, PT, PT, R167, 0x80, -R10 ;  /* 0x00000080a7067810 */ /* 0x000fe20007ffe80a */
[----:B------:R-:W2:Y:S01]  /*7ff0*/  MUFU.TANH R13, R13 ;  /* 0x0000000d000d7308 */ /* 0x000ea20000002400 */
[----:B------:R-:W-:-:S02]  /*8000*/  IABS R11, R11 ;  /* 0x0000000b000b7213 */ /* 0x000fc40000000000 */
[----:B------:R-:W-:Y:S02]  /*8010*/  IABS R6, R6 ;  /* 0x0000000600067213 */ /* 0x000fe40000000000 */
[----:B------:R-:W-:Y:S01]  /*8020*/  I2FP.F32.S32 R27, R11 ;  /* 0x0000000b001b7245 */ /* 0x000fe20000201400 */
[C---:B------:R-:W-:Y:S01]  /*8030*/  HMMA.16816.F32.BF16 R32, R188.reuse, R180, R32 ;  /* 0x000000b4bc20723c */ /* 0x040fe20000041820 */
[----:B------:R-:W-:Y:S01]  /*8040*/  IMAD.U32 R11, RZ, RZ, UR21 ;  /* 0x00000015ff0b7e24 */ /* 0x000fe2000f8e00ff */
[----:B------:R-:W-:Y:S01]  /*8050*/  I2FP.F32.S32 R6, R6 ;  /* 0x0000000600067245 */ /* 0x000fe20000201400 */
[----:B------:R-:W-:Y:S01]  /*8060*/  MUFU.TANH R5, R5 ;  /* 0x0000000500057308 */ /* 0x000fe20000002400 */
[----:B-1----:R-:W-:Y:S01]  /*8070*/  FFMA.FTZ R27, R27, -UR6, R4 ;  /* 0x800000061b1b7c23 */ /* 0x002fe20008010004 */
[C---:B------:R-:W-:Y:S01]  /*8080*/  IADD3 R4, PT, PT, R234.reuse, 0x48, -R10 ;  /* 0x00000048ea047810 */ /* 0x040fe20007ffe80a */
[----:B------:R-:W-:Y:S01]  /*8090*/  FMUL.FTZ R21, R21, UR7 ;  /* 0x0000000715157c20 */ /* 0x000fe20008410000 */
[----:B------:R-:W-:Y:S01]  /*80a0*/  IADD3 R26, PT, PT, R234, -UR25, -R11 ;  /* 0x80000019ea1a7c10 */ /* 0x000fe2000fffe80b */
[----:B------:R-:W-:Y:S01]  /*80b0*/  HMMA.16816.F32.BF16 R196, R188, R182, R196 ;  /* 0x000000b6bcc4723c */ /* 0x000fe200000418c4 */
[----:B------:R-:W1:Y:S01]  /*80c0*/  LDSM.16.M88.4 R180, [R166+0x16800] ;  /* 0x01680000a6b4783b */ /* 0x000e620000000200 */
[----:B------:R-:W-:Y:S01]  /*80d0*/  IABS R4, R4 ;  /* 0x0000000400047213 */ /* 0x000fe20000000000 */
[----:B------:R-:W-:Y:S01]  /*80e0*/  FMUL.FTZ R23, R23, UR7 ;  /* 0x0000000717177c20 */ /* 0x000fe20008410000 */
[----:B------:R-:W-:Y:S01]  /*80f0*/  ISETP.GT.AND P5, PT, R26, R12, PT ;  /* 0x0000000c1a00720c */ /* 0x000fe20003fa4270 */
[----:B------:R-:W-:Y:S01]  /*8100*/  MUFU.TANH R21, R21 ;  /* 0x0000001500157308 */ /* 0x000fe20000002400 */
[----:B------:R-:W-:-:S02]  /*8110*/  I2FP.F32.S32 R4, R4 ;  /* 0x0000000400047245 */ /* 0x000fc40000201400 */
[----:B------:R-:W-:Y:S01]  /*8120*/  HMMA.16816.F32.BF16 R168, R188, R186, R168 ;  /* 0x000000babca8723c */ /* 0x000fe200000418a8 */
[----:B------:R-:W-:Y:S01]  /*8130*/  FMUL.FTZ R187, R20, UR7 ;  /* 0x0000000714bb7c20 */ /* 0x000fe20008410000 */
[----:B------:R-:W-:Y:S01]  /*8140*/  IMAD.U32 R20, RZ, RZ, UR21 ;  /* 0x00000015ff147e24 */ /* 0x000fe2000f8e00ff */
[----:B------:R-:W-:Y:S02]  /*8150*/  FSEL R27, R27, -INF , !P5 ;  /* 0xff8000001b1b7808 */ /* 0x000fe40006800000 */
[----:B------:R-:W-:Y:S01]  /*8160*/  ISETP.GE.AND P5, PT, R12, R232, PT ;  /* 0x000000e80c00720c */ /* 0x000fe20003fa6270 */
[----:B------:R-:W-:Y:S01]  /*8170*/  MUFU.TANH R23, R23 ;  /* 0x0000001700177308 */ /* 0x000fe20000002400 */
[----:B------:R-:W-:Y:S01]  /*8180*/  IADD3 R11, PT, PT, R167, -UR25, -R20 ;  /* 0x80000019a70b7c10 */ /* 0x000fe2000fffe814 */
[----:B------:R-:W-:Y:S01]  /*8190*/  HMMA.16816.F32.BF16 R176, R16, R14, R176 ;  /* 0x0000000e10b0723c */ /* 0x000fe200000418b0 */
[----:B--2---:R-:W-:Y:S01]  /*81a0*/  FFMA.FTZ R20, R6, -UR6, R13 ;  /* 0x8000000606147c23 */ /* 0x004fe2000801000d */
[----:B------:R-:W-:Y:S01]  /*81b0*/  FMUL.FTZ R6, R22, UR7 ;  /* 0x0000000716067c20 */ /* 0x000fe20008410000 */
[----:B------:R-:W-:-:S02]  /*81c0*/  ISETP.GT.AND P4, PT, R11, R12, PT ;  /* 0x0000000c0b00720c */ /* 0x000fc40003f84270 */
[----:B------:R-:W2:Y:S01]  /*81d0*/  LDSM.16.M88.4 R12, [R212+0x16800] ;  /* 0x01680000d40c783b */ /* 0x000ea20000000200 */
[----:B------:R-:W3:Y:S01]  /*81e0*/  MUFU.TANH R187, R187 ;  /* 0x000000bb00bb7308 */ /* 0x000ee20000002400 */
[--C-:B------:R-:W-:Y:S01]  /*81f0*/  IADD3 R22, PT, PT, R234, 0x7f, -R10.reuse ;  /* 0x0000007fea167810 */ /* 0x100fe20007ffe80a */
[----:B------:R-:W-:Y:S01]  /*8200*/  HMMA.16816.F32.BF16 R172, R188, R184, R172 ;  /* 0x000000b8bcac723c */ /* 0x000fe200000418ac */
[----:B------:R-:W-:Y:S02]  /*8210*/  FSEL R27, R27, -INF , !P6 ;  /* 0xff8000001b1b7808 */ /* 0x000fe40007000000 */
[----:B------:R-:W-:Y:S02]  /*8220*/  IABS R22, R22 ;  /* 0x0000001600167213 */ /* 0x000fe40000000000 */
[----:B------:R-:W-:Y:S01]  /*8230*/  FSEL R20, R20, -INF , !P4 ;  /* 0xff80000014147808 */ /* 0x000fe20006000000 */
[----:B------:R-:W4:Y:S01]  /*8240*/  MUFU.TANH R6, R6 ;  /* 0x0000000600067308 */ /* 0x000f220000002400 */
[----:B------:R-:W-:Y:S01]  /*8250*/  I2FP.F32.S32 R22, R22 ;  /* 0x0000001600167245 */ /* 0x000fe20000201400 */
[----:B------:R-:W-:Y:S01]  /*8260*/  HMMA.16816.F32.BF16 R192, R204, R248, R192 ;  /* 0x000000f8ccc0723c */ /* 0x000fe200000418c0 */
[----:B------:R-:W-:-:S02]  /*8270*/  IADD3 R185, PT, PT, R167, 0x48, -R10 ;  /* 0x00000048a7b97810 */ /* 0x000fc40007ffe80a */
[----:B------:R-:W-:Y:S01]  /*8280*/  FMUL.FTZ R176, R176, UR7 ;  /* 0x00000007b0b07c20 */ /* 0x000fe20008410000 */
[----:B------:R-:W-:Y:S01]  /*8290*/  FSEL R20, R20, -INF , !P5 ;  /* 0xff80000014147808 */ /* 0x000fe20006800000 */
[----:B------:R-:W-:Y:S01]  /*82a0*/  FMUL.FTZ R178, R178, UR7 ;  /* 0x00000007b2b27c20 */ /* 0x000fe20008410000 */
[----:B------:R-:W-:Y:S01]  /*82b0*/  IABS R185, R185 ;  /* 0x000000b900b97213 */ /* 0x000fe20000000000 */
[----:B---3--:R-:W-:Y:S01]  /*82c0*/  FFMA.FTZ R187, R4, -UR6, R187 ;  /* 0x8000000604bb7c23 */ /* 0x008fe200080100bb */
[----:B------:R-:W-:Y:S01]  /*82d0*/  VIADD R4, R2, 0xffffffb8 ;  /* 0xffffffb802047836 */ /* 0x000fe20000000000 */
[----:B------:R-:W-:Y:S02]  /*82e0*/  IADD3 R184, PT, PT, R234, 0x78, -R10 ;  /* 0x00000078eab87810 */ /* 0x000fe40007ffe80a */
[----:B------:R-:W-:Y:S01]  /*82f0*/  MUFU.TANH R178, R178 ;  /* 0x000000b200b27308 */ /* 0x000fe20000002400 */
[C---:B-1----:R-:W-:Y:S01]  /*8300*/  HMMA.16816.F32.BF16 R172, R28.reuse, R180, R172 ;  /* 0x000000b41cac723c */ /* 0x042fe200000418ac */
[----:B------:R-:W-:Y:S01]  /*8310*/  FMUL.FTZ R180, R7, UR7 ;  /* 0x0000000707b47c20 */ /* 0x000fe20008410000 */
[-C--:B------:R-:W-:Y:S01]  /*8320*/  ISETP.GT.AND P6, PT, R26, R4.reuse, PT ;  /* 0x000000041a00720c */ /* 0x080fe20003fc4270 */
[----:B------:R-:W-:Y:S01]  /*8330*/  FFMA.FTZ R7, R22, -UR6, R5 ;  /* 0x8000000616077c23 */ /* 0x000fe20008010005 */
[----:B------:R-:W-:Y:S01]  /*8340*/  ISETP.GE.AND P4, PT, R4, R233, PT ;  /* 0x000000e90400720c */ /* 0x000fe20003f86270 */
[----:B------:R-:W-:Y:S01]  /*8350*/  VIADD R22, R2, 0xffffff81 ;  /* 0xffffff8102167836 */ /* 0x000fe20000000000 */
[----:B------:R-:W-:Y:S01]  /*8360*/  FSEL R187, R187, -INF , !P6 ;  /* 0xff800000bbbb7808 */ /* 0x000fe20007000000 */
[----:B------:R-:W1:Y:S01]  /*8370*/  MUFU.TANH R5, R180 ;  /* 0x000000b400057308 */ /* 0x000e620000002400 */
[----:B------:R-:W-:Y:S01]  /*8380*/  ISETP.GT.AND P5, PT, R11, R4, PT ;  /* 0x000000040b00720c */ /* 0x000fe20003fa4270 */
[----:B------:R-:W-:Y:S01]  /*8390*/  HMMA.16816.F32.BF16 R168, R28, R182, R168 ;  /* 0x000000b61ca8723c */ /* 0x000fe200000418a8 */
[----:B------:R-:W-:-:S02]  /*83a0*/  ISETP.GE.AND P6, PT, R4, R232, PT ;  /* 0x000000e80400720c */ /* 0x000fc40003fc6270 */
[----:B------:R-:W-:Y:S02]  /*83b0*/  I2FP.F32.S32 R185, R185 ;  /* 0x000000b900b97245 */ /* 0x000fe40000201400 */
[----:B------:R-:W-:Y:S01]  /*83c0*/  FSEL R187, R187, -INF , !P4 ;  /* 0xff800000bbbb7808 */ /* 0x000fe20006000000 */
[----:B------:R3:W5:Y:S01]  /*83d0*/  MUFU.TANH R4, R176 ;  /* 0x000000b000047308 */ /* 0x0007620000002400 */
[----:B------:R-:W-:Y:S01]  /*83e0*/  ISETP.GT.AND P4, PT, R26, R22, PT ;  /* 0x000000161a00720c */ /* 0x000fe20003f84270 */
[----:B----4-:R-:W-:Y:S01]  /*83f0*/  FFMA.FTZ R6, R185, -UR6, R6 ;  /* 0x80000006b9067c23 */ /* 0x010fe20008010006 */
[----:B------:R-:W-:Y:S01]  /*8400*/  IADD3 R181, PT, PT, R167, 0x7f, -R10 ;  /* 0x0000007fa7b57810 */ /* 0x000fe20007ffe80a */
[----:B------:R-:W-:Y:S01]  /*8410*/  HMMA.16816.F32.BF16 R192, R188, R220, R192 ;  /* 0x000000dcbcc0723c */ /* 0x000fe200000418c0 */
[----:B------:R-:W-:Y:S02]  /*8420*/  IABS R184, R184 ;  /* 0x000000b800b87213 */ /* 0x000fe40000000000 */
[----:B------:R-:W-:-:S02]  /*8430*/  IABS R181, R181 ;  /* 0x000000b500b57213 */ /* 0x000fc40000000000 */
[----:B------:R-:W-:Y:S02]  /*8440*/  FSEL R204, R6, -INF , !P5 ;  /* 0xff80000006cc7808 */ /* 0x000fe40006800000 */
[----:B------:R-:W-:Y:S01]  /*8450*/  I2FP.F32.S32 R6, R181 ;  /* 0x000000b500067245 */ /* 0x000fe20000201400 */
[C---:B--2---:R-:W-:Y:S01]  /*8460*/  HMMA.16816.F32.BF16 R172, R16.reuse, R12, R172 ;  /* 0x0000000c10ac723c */ /* 0x044fe200000418ac */
[----:B------:R-:W-:Y:S01]  /*8470*/  ISETP.GE.AND P5, PT, R22, R233, PT ;  /* 0x000000e91600720c */ /* 0x000fe20003fa6270 */
[----:B------:R-:W-:Y:S01]  /*8480*/  VIADD R13, R2, 0xffffff89 ;  /* 0xffffff89020d7836 */ /* 0x000fe20000000000 */
[----:B------:R-:W-:Y:S01]  /*8490*/  IADD3 R12, PT, PT, R167, 0x78, -R10 ;  /* 0x00000078a70c7810 */ /* 0x000fe20007ffe80a */
[----:B-1----:R-:W-:Y:S01]  /*84a0*/  FFMA.FTZ R5, R6, -UR6, R5 ;  /* 0x8000000606057c23 */ /* 0x002fe20008010005 */
[----:B------:R-:W-:Y:S01]  /*84b0*/  VIADD R6, R2, 0xffffff88 ;  /* 0xffffff8802067836 */ /* 0x000fe20000000000 */
[----:B---3--:R-:W-:Y:S02]  /*84c0*/  FSEL R176, R7, -INF , !P4 ;  /* 0xff80000007b07808 */ /* 0x008fe40006000000 */
[----:B------:R-:W-:Y:S01]  /*84d0*/  I2FP.F32.S32 R7, R184 ;  /* 0x000000b800077245 */ /* 0x000fe20000201400 */
[----:B------:R-:W-:Y:S01]  /*84e0*/  HMMA.16816.F32.BF16 R168, R16, R14, R168 ;  /* 0x0000000e10a8723c */ /* 0x000fe200000418a8 */
[----:B------:R-:W-:-:S02]  /*84f0*/  ISETP.GT.AND P4, PT, R11, R22, PT ;  /* 0x000000160b00720c */ /* 0x000fc40003f84270 */
[----:B------:R-:W-:Y:S01]  /*8500*/  FSEL R181, R176, -INF , !P5 ;  /* 0xff800000b0b57808 */ /* 0x000fe20006800000 */
[----:B-----5:R-:W-:Y:S01]  /*8510*/  FFMA.FTZ R7, R7, -UR6, R4 ;  /* 0x8000000607077c23 */ /* 0x020fe20008010004 */
[----:B------:R-:W-:Y:S01]  /*8520*/  FMUL.FTZ R4, R177, UR7 ;  /* 0x00000007b1047c20 */ /* 0x000fe20008410000 */
[----:B------:R-:W-:Y:S02]  /*8530*/  ISETP.GE.AND P5, PT, R22, R232, PT ;  /* 0x000000e81600720c */ /* 0x000fe40003fa6270 */
[----:B------:R-:W-:Y:S01]  /*8540*/  FSEL R22, R5, -INF , !P4 ;  /* 0xff80000005167808 */ /* 0x000fe20006000000 */
[----:B------:R-:W-:Y:S01]  /*8550*/  HMMA.16816.F32.BF16 R192, R28, R24, R192 ;  /* 0x000000181cc0723c */ /* 0x000fe200000418c0 */
[----:B------:R-:W-:Y:S01]  /*8560*/  ISETP.GT.AND P4, PT, R26, R6, PT ;  /* 0x000000061a00720c */ /* 0x000fe20003f84270 */
[----:B------:R-:W1:Y:S01]  /*8570*/  MUFU.TANH R4, R4 ;  /* 0x0000000400047308 */ /* 0x000e620000002400 */
[----:B------:R-:W-:Y:S01]  /*8580*/  IABS R12, R12 ;  /* 0x0000000c000c7213 */ /* 0x000fe20000000000 */
[----:B------:R-:W-:Y:S01]  /*8590*/  FMUL.FTZ R180, R174, UR7 ;  /* 0x00000007aeb47c20 */ /* 0x000fe20008410000 */
[----:B------:R-:W-:Y:S01]  /*85a0*/  IADD3 R5, PT, PT, R234, 0x77, -R10 ;  /* 0x00000077ea057810 */ /* 0x000fe20007ffe80a */
[----:B------:R-:W-:Y:S01]  /*85b0*/  FMUL.FTZ R173, R173, UR7 ;  /* 0x00000007adad7c20 */ /* 0x000fe20008410000 */
[----:B------:R-:W-:Y:S01]  /*85c0*/  FSEL R177, R7, -INF , !P4 ;  /* 0xff80000007b17808 */ /* 0x000fe20006000000 */
[----:B------:R-:W-:Y:S01]  /*85d0*/  FMUL.FTZ R175, R175, UR7 ;  /* 0x00000007afaf7c20 */ /* 0x000fe20008410000 */
[----:B------:R-:W-:Y:S01]  /*85e0*/  I2FP.F32.S32 R7, R12 ;  /* 0x0000000c00077245 */ /* 0x000fe20000201400 */
[----:B------:R-:W-:Y:S01]  /*85f0*/  FMUL.FTZ R12, R172, UR7 ;  /* 0x00000007ac0c7c20 */ /* 0x000fe20008410000 */
[----:B------:R-:W-:Y:S01]  /*8600*/  IABS R5, R5 ;  /* 0x0000000500057213 */ /* 0x000fe20000000000 */
[----:B------:R-:W-:Y:S01]  /*8610*/  FMUL.FTZ R172, R179, UR7 ;  /* 0x00000007b3ac7c20 */ /* 0x000fe20008410000 */
[----:B------:R-:W-:Y:S01]  /*8620*/  FSEL R22, R22, -INF , !P5 ;  /* 0xff80000016167808 */ /* 0x000fe20006800000 */
[----:B------:R-:W-:Y:S01]  /*8630*/  FFMA.FTZ R7, R7, -UR6, R178 ;  /* 0x8000000607077c23 */ /* 0x000fe200080100b2 */
[----:B------:R-:W-:Y:S01]  /*8640*/  ISETP.GE.AND P5, PT, R6, R233, PT ;  /* 0x000000e90600720c */ /* 0x000fe20003fa6270 */
[----:B------:R-:W2:Y:S01]  /*8650*/  MUFU.TANH R12, R12 ;  /* 0x0000000c000c7308 */ /* 0x000ea20000002400 */
[----:B------:R-:W-:Y:S01]  /*8660*/  I2FP.F32.S32 R5, R5 ;  /* 0x0000000500057245 */ /* 0x000fe20000201400 */
[----:B------:R-:W-:Y:S01]  /*8670*/  FMUL.FTZ R170, R170, UR7 ;  /* 0x00000007aaaa7c20 */ /* 0x000fe20008410000 */
[----:B------:R-:W-:Y:S01]  /*8680*/  ISETP.GT.AND P4, PT, R11, R6, PT ;  /* 0x000000060b00720c */ /* 0x000fe20003f84270 */
[----:B------:R-:W-:Y:S01]  /*8690*/  FMUL.FTZ R169, R169, UR7 ;  /* 0x00000007a9a97c20 */ /* 0x000fe20008410000 */
[----:B------:R-:W-:Y:S01]  /*86a0*/  FSEL R177, R177, -INF , !P5 ;  /* 0xff800000b1b17808 */ /* 0x000fe20006800000 */
[----:B-1----:R-:W-:Y:S01]  /*86b0*/  FFMA.FTZ R179, R5, -UR6, R4 ;  /* 0x8000000605b37c23 */ /* 0x002fe20008010004 */
[----:B------:R-:W-:Y:S01]  /*86c0*/  ISETP.GE.AND P5, PT, R6, R232, PT ;  /* 0x000000e80600720c */ /* 0x000fe20003fa6270 */
[----:B------:R-:W1:Y:S01]  /*86d0*/  MUFU.TANH R172, R172 ;  /* 0x000000ac00ac7308 */ /* 0x000e620000002400 */
[----:B------:R-:W-:Y:S01]  /*86e0*/  FSEL R176, R7, -INF , !P4 ;  /* 0xff80000007b07808 */ /* 0x000fe20006000000 */
[----:B------:R-:W-:Y:S01]  /*86f0*/  FMUL.FTZ R171, R171, UR7 ;  /* 0x00000007abab7c20 */ /* 0x000fe20008410000 */
[----:B------:R3:W4:Y:S01]  /*8700*/  LDSM.16.M88.4 R4, [R166+0x17000] ;  /* 0x01700000a604783b */ /* 0x0007220000000200 */
[----:B------:R-:W-:Y:S01]  /*8710*/  ISETP.GT.AND P4, PT, R26, R13, PT ;  /* 0x0000000d1a00720c */ /* 0x000fe20003f84270 */
[----:B------:R-:W-:Y:S01]  /*8720*/  HMMA.16816.F32.BF16 R192, R16, R8, R192 ;  /* 0x0000000810c0723c */ /* 0x000fe200000418c0 */
[----:B------:R-:W-:-:S02]  /*8730*/  IADD3 R183, PT, PT, R234, 0x70, -R10 ;  /* 0x00000070eab77810 */ /* 0x000fc40007ffe80a */
[----:B------:R-:W-:Y:S01]  /*8740*/  IADD3 R178, PT, PT, R167, 0x77, -R10 ;  /* 0x00000077a7b27810 */ /* 0x000fe20007ffe80a */
[----:B------:R-:W-:Y:S01]  /*8750*/  MUFU.TANH R173, R173 ;  /* 0x000000ad00ad7308 */ /* 0x000fe20000002400 */
[----:B------:R-:W-:Y:S02]  /*8760*/  FSEL R176, R176, -INF , !P5 ;  /* 0xff800000b0b07808 */ /* 0x000fe40006800000 */
[----:B------:R-:W-:Y:S02]  /*8770*/  ISETP.GE.AND P5, PT, R13, R233, PT ;  /* 0x000000e90d00720c */ /* 0x000fe40003fa6270 */
[----:B------:R-:W-:Y:S02]  /*8780*/  FSEL R179, R179, -INF , !P4 ;  /* 0xff800000b3b37808 */ /* 0x000fe40006000000 */
[----:B------:R-:W-:Y:S01]  /*8790*/  IABS R183, R183 ;  /* 0x000000b700b77213 */ /* 0x000fe20000000000 */
[----:B------:R-:W-:Y:S01]  /*87a0*/  MUFU.TANH R170, R170 ;  /* 0x000000aa00aa7308 */ /* 0x000fe20000002400 */
[----:B------:R-:W-:-:S02]  /*87b0*/  IABS R178, R178 ;  /* 0x000000b200b27213 */ /* 0x000fc40000000000 */
[----:B------:R-:W-:Y:S02]  /*87c0*/  FSEL R179, R179, -INF , !P5 ;  /* 0xff800000b3b37808 */ /* 0x000fe40006800000 */
[----:B------:R-:W-:Y:S02]  /*87d0*/  ISETP.GT.AND P4, PT, R11, R13, PT ;  /* 0x0000000d0b00720c */ /* 0x000fe40003f84270 */
[----:B------:R-:W-:Y:S01]  /*87e0*/  ISETP.GE.AND P5, PT, R13, R232, PT ;  /* 0x000000e80d00720c */ /* 0x000fe20003fa6270 */
[----:B------:R-:W-:Y:S01]  /*87f0*/  FMUL.FTZ R194, R194, UR7 ;  /* 0x00000007c2c27c20 */ /* 0x000fe20008410000 */
[----:B------:R-:W-:Y:S01]  /*8800*/  I2FP.F32.S32 R183, R183 ;  /* 0x000000b700b77245 */ /* 0x000fe20000201400 */
[----:B---3--:R-:W-:Y:S01]  /*8810*/  VIADD R166, R2, 0xffffff90 ;  /* 0xffffff9002a67836 */ /* 0x008fe20000000000 */
[----:B------:R-:W-:Y:S02]  /*8820*/  I2FP.F32.S32 R13, R178 ;  /* 0x000000b2000d7245 */ /* 0x000fe40000201400 */
[----:B------:R-:W-:Y:S01]  /*8830*/  IADD3 R174, PT, PT, R234, 0x6f, -R10 ;  /* 0x0000006feaae7810 */ /* 0x000fe20007ffe80a */
[----:B--2---:R-:W-:Y:S01]  /*8840*/  FFMA.FTZ R183, R183, -UR6, R12 ;  /* 0x80000006b7b77c23 */ /* 0x004fe2000801000c */
[----:B------:R-:W-:Y:S01]  /*8850*/  IADD3 R178, PT, PT, R167, 0x70, -R10 ;  /* 0x00000070a7b27810 */ /* 0x000fe20007ffe80a */
[----:B-1----:R-:W-:Y:S01]  /*8860*/  FFMA.FTZ R184, R13, -UR6, R172 ;  /* 0x800000060db87c23 */ /* 0x002fe200080100ac */
[----:B------:R-:W-:Y:S01]  /*8870*/  IABS R174, R174 ;  /* 0x000000ae00ae7213 */ /* 0x000fe20000000000 */
[----:B------:R-:W1:Y:S01]  /*8880*/  LDSM.16.M88.4 R12, [R212+0x17000] ;  /* 0x01700000d40c783b */ /* 0x000e620000000200 */
[----:B------:R-:W2:Y:S01]  /*8890*/  MUFU.TANH R172, R180 ;  /* 0x000000b400ac7308 */ /* 0x000ea20000002400 */
[----:B------:R-:W-:Y:S01]  /*88a0*/  IABS R178, R178 ;  /* 0x000000b200b27213 */ /* 0x000fe20000000000 */
[----:B------:R-:W-:-:S04]  /*88b0*/  DEPBAR.LE SB0, 0x0 ;  /* 0x000080000000791a */ /* 0x000fc80000000000 */
[----:B------:R-:W-:Y:S01]  /*88c0*/  FSEL R184, R184, -INF , !P4 ;  /* 0xff800000b8b87808 */ /* 0x000fe20006000000 */
[C---:B----4-:R-:W-:Y:S01]  /*88d0*/  HMMA.16816.F32.BF16 R32, R28.reuse, R4, R32 ;  /* 0x000000041c20723c */ /* 0x050fe20000041820 */
[----:B------:R-:W-:Y:S01]  /*88e0*/  BAR.SYNC.DEFER_BLOCKING 0x0 ;  /* 0x0000000000007b1d */ /* 0x000fe20000010000 */
[-C--:B------:R-:W-:Y:S01]  /*88f0*/  ISETP.GT.AND P4, PT, R26, R166.reuse, PT ;  /* 0x000000a61a00720c */ /* 0x080fe20003f84270 */
[----:B------:R-:W-:Y:S01]  /*8900*/  VIADD R4, R2, 0xffffff91 ;  /* 0xffffff9102047836 */ /* 0x000fe20000000000 */
[----:B------:R-:W-:Y:S02]  /*8910*/  FSEL R184, R184, -INF , !P5 ;  /* 0xff800000b8b87808 */ /* 0x000fe40006800000 */
[----:B------:R-:W-:Y:S02]  /*8920*/  ISETP.GE.AND P5, PT, R166, R233, PT ;  /* 0x000000e9a600720c */ /* 0x000fe40003fa6270 */
[----:B------:R-:W-:Y:S01]  /*8930*/  FSEL R191, R183, -INF , !P4 ;  /* 0xff800000b7bf7808 */ /* 0x000fe20006000000 */
[----:B------:R-:W-:Y:S01]  /*8940*/  HMMA.16816.F32.BF16 R196, R28, R6, R196 ;  /* 0x000000061cc4723c */ /* 0x000fe200000418c4 */
[----:B------:R-:W-:-:S02]  /*8950*/  ISETP.GT.AND P4, PT, R11, R166, PT ;  /* 0x000000a60b00720c */ /* 0x000fc40003f84270 */
[----:B------:R-:W-:Y:S02]  /*8960*/  FSEL R191, R191, -INF , !P5 ;  /* 0xff800000bfbf7808 */ /* 0x000fe40006800000 */
[----:B------:R-:W-:Y:S01]  /*8970*/  ISETP.GE.AND P5, PT, R166, R232, PT ;  /* 0x000000e8a600720c */ /* 0x000fe20003fa6270 */
[----:B------:R-:W-:Y:S01]  /*8980*/  IMAD.MOV.U32 R166, RZ, RZ, R174 ;  /* 0x000000ffffa67224 */ /* 0x000fe200078e00ae */
[----:B------:R-:W-:Y:S01]  /*8990*/  I2FP.F32.S32 R183, R178 ;  /* 0x000000b200b77245 */ /* 0x000fe20000201400 */
[----:B------:R-:W-:Y:S01]  /*89a0*/  FMUL.FTZ R174, R168, UR7 ;  /* 0x00000007a8ae7c20 */ /* 0x000fe20008410000 */
[C---:B------:R-:W-:Y:S02]  /*89b0*/  IADD3 R5, PT, PT, R234.reuse, 0x68, -R10 ;  /* 0x00000068ea057810 */ /* 0x040fe40007ffe80a */
[----:B------:R-:W-:Y:S01]  /*89c0*/  I2FP.F32.S32 R166, R166 ;  /* 0x000000a600a67245 */ /* 0x000fe20000201400 */
[----:B--2---:R-:W-:Y:S01]  /*89d0*/  FFMA.FTZ R172, R183, -UR6, R172 ;  /* 0x80000006b7ac7c23 */ /* 0x004fe200080100ac */
[----:B------:R-:W-:Y:S01]  /*89e0*/  IABS R5, R5 ;  /* 0x0000000500057213 */ /* 0x000fe20000000000 */
[----:B------:R-:W2:Y:S01]  /*89f0*/  MUFU.TANH R174, R174 ;  /* 0x000000ae00ae7308 */ /* 0x000ea20000002400 */
[----:B------:R-:W-:Y:S01]  /*8a00*/  IADD3 R7, PT, PT, R234, 0x60, -R10 ;  /* 0x00000060ea077810 */ /* 0x000fe20007ffe80a */
[----:B------:R-:W-:Y:S01]  /*8a10*/  FFMA.FTZ R173, R166, -UR6, R173 ;  /* 0x80000006a6ad7c23 */ /* 0x000fe200080100ad */
[----:B------:R-:W-:-:S02]  /*8a20*/  FSEL R168, R172, -INF , !P4 ;  /* 0xff800000aca87808 */ /* 0x000fc40006000000 */
[----:B------:R-:W-:Y:S02]  /*8a30*/  ISETP.GT.AND P4, PT, R26, R4, PT ;  /* 0x000000041a00720c */ /* 0x000fe40003f84270 */
[----:B------:R-:W-:Y:S01]  /*8a40*/  IADD3 R172, PT, PT, R167, 0x6f, -R10 ;  /* 0x0000006fa7ac7810 */ /* 0x000fe20007ffe80a */
[----:B------:R-:W3:Y:S01]  /*8a50*/  MUFU.TANH R166, R175 ;  /* 0x000000af00a67308 */ /* 0x000ee20000002400 */
[----:B------:R-:W-:Y:S01]  /*8a60*/  FSEL R168, R168, -INF , !P5 ;  /* 0xff800000a8a87808 */ /* 0x000fe20006800000 */
[----:B-1----:R-:W-:Y:S01]  /*8a70*/  HMMA.16816.F32.BF16 R32, R16, R12, R32 ;  /* 0x0000000c1020723c */ /* 0x002fe20000041820 */
[----:B------:R-:W-:Y:S01]  /*8a80*/  ISETP.GE.AND P5, PT, R4, R233, PT ;  /* 0x000000e90400720c */ /* 0x000fe20003fa6270 */
[----:B------:R-:W-:Y:S01]  /*8a90*/  VIADD R12, R2, 0xffffff98 ;  /* 0xffffff98020c7836 */ /* 0x000fe20000000000 */
[----:B------:R-:W-:Y:S02]  /*8aa0*/  FSEL R209, R173, -INF , !P4 ;  /* 0xff800000add17808 */ /* 0x000fe40006000000 */
[----:B------:R-:W-:-:S02]  /*8ab0*/  IABS R172, R172 ;  /* 0x000000ac00ac7213 */ /* 0x000fc40000000000 */
[----:B------:R-:W-:Y:S01]  /*8ac0*/  FSEL R209, R209, -INF , !P5 ;  /* 0xff800000d1d17808 */ /* 0x000fe20006800000 */
[----:B------:R-:W-:Y:S01]  /*8ad0*/  HMMA.16816.F32.BF16 R196, R16, R14, R196 ;  /* 0x0000000e10c4723c */ /* 0x000fe200000418c4 */
[----:B------:R-:W-:Y:S02]  /*8ae0*/  ISETP.GT.AND P4, PT, R11, R4, PT ;  /* 0x000000040b00720c */ /* 0x000fe40003f84270 */
[----:B------:R-:W-:Y:S01]  /*8af0*/  ISETP.GE.AND P5, PT, R4, R232, PT ;  /* 0x000000e80400720c */ /* 0x000fe20003fa6270 */
[----:B------:R-:W-:Y:S01]  /*8b00*/  IMAD.MOV.U32 R4, RZ, RZ, R172 ;  /* 0x000000ffff047224 */ /* 0x000fe200078e00ac */
[----:B------:R-:W-:Y:S02]  /*8b10*/  I2FP.F32.S32 R5, R5 ;  /* 0x0000000500057245 */ /* 0x000fe40000201400 */
[----:B------:R-:W-:Y:S02]  /*8b20*/  IADD3 R173, PT, PT, R167, 0x68, -R10 ;  /* 0x00000068a7ad7810 */ /* 0x000fe40007ffe80a */
[----:B------:R-:W-:Y:S01]  /*8b30*/  I2FP.F32.S32 R13, R4 ;  /* 0x00000004000d7245 */ /* 0x000fe20000201400 */
[----:B--2---:R-:W-:Y:S01]  /*8b40*/  FFMA.FTZ R5, R5, -UR6, R174 ;  /* 0x8000000605057c23 */ /* 0x004fe200080100ae */
[----:B------:R-:W-:Y:S01]  /*8b50*/  IABS R173, R173 ;  /* 0x000000ad00ad7213 */ /* 0x000fe20000000000 */
[----:B------:R-:W-:Y:S01]  /*8b60*/  FMUL.FTZ R6, R32, UR7 ;  /* 0x0000000720067c20 */ /* 0x000fe20008410000 */
[----:B------:R-:W-:Y:S01]  /*8b70*/  IADD3 R4, PT, PT, R234, 0x67, -R10 ;  /* 0x00000067ea047810 */ /* 0x000fe20007ffe80a */
[----:B---3--:R-:W-:Y:S01]  /*8b80*/  FFMA.FTZ R166, R13, -UR6, R166 ;  /* 0x800000060da67c23 */ /* 0x008fe200080100a6 */
[----:B------:R-:W-:Y:S01]  /*8b90*/  IABS R7, R7 ;  /* 0x0000000700077213 */ /* 0x000fe20000000000 */
[----:B------:R-:W1:Y:S01]  /*8ba0*/  MUFU.TANH R13, R169 ;  /* 0x000000a9000d7308 */ /* 0x000e620000002400 */
[----:B------:R-:W-:Y:S01]  /*8bb0*/  IABS R4, R4 ;  /* 0x0000000400047213 */ /* 0x000fe20000000000 */
[----:B------:R-:W-:Y:S01]  /*8bc0*/  FMUL.FTZ R34, R34, UR7 ;  /* 0x0000000722227c20 */ /* 0x000fe20008410000 */
[----:B------:R-:W-:Y:S01]  /*8bd0*/  FSEL R166, R166, -INF , !P4 ;  /* 0xff800000a6a67808 */ /* 0x000fe20006000000 */
[----:B------:R-:W-:Y:S01]  /*8be0*/  FMUL.FTZ R33, R33, UR7 ;  /* 0x0000000721217c20 */ /* 0x000fe20008410000 */
[----:B------:R-:W-:Y:S01]  /*8bf0*/  ISETP.GT.AND P4, PT, R26, R12, PT ;  /* 0x0000000c1a00720c */ /* 0x000fe20003f84270 */
[----:B------:R-:W-:Y:S01]  /*8c00*/  FMUL.FTZ R35, R35, UR7 ;  /* 0x0000000723237c20 */ /* 0x000fe20008410000 */
[----:B------:R-:W-:Y:S01]  /*8c10*/  I2FP.F32.S32 R4, R4 ;  /* 0x0000000400047245 */ /* 0x000fe20000201400 */
[----:B------:R-:W-:Y:S01]  /*8c20*/  MUFU.TANH R6, R6 ;  /* 0x0000000600067308 */ /* 0x000fe20000002400 */
[----:B------:R-:W-:Y:S01]  /*8c30*/  FSEL R172, R5, -INF , !P4 ;  /* 0xff80000005ac7808 */ /* 0x000fe20006000000 */
[----:B------:R-:W-:Y:S01]  /*8c40*/  FMUL.FTZ R196, R196, UR7 ;  /* 0x00000007c4c47c20 */ /* 0x000fe20008410000 */
[----:B------:R-:W-:Y:S01]  /*8c50*/  I2FP.F32.S32 R5, R173 ;  /* 0x000000ad00057245 */ /* 0x000fe20000201400 */
[----:B------:R-:W-:Y:S01]  /*8c60*/  FMUL.FTZ R8, R197, UR7 ;  /* 0x00000007c5087c20 */ /* 0x000fe20008410000 */
[----:B------:R-:W-:-:S02]  /*8c70*/  FSEL R166, R166, -INF , !P5 ;  /* 0xff800000a6a67808 */ /* 0x000fc40006800000 */
[----:B------:R-:W-:Y:S01]  /*8c80*/  ISETP.GE.AND P5, PT, R12, R233, PT ;  /* 0x000000e90c00720c */ /* 0x000fe20003fa6270 */
[----:B------:R-:W-:Y:S01]  /*8c90*/  FFMA.FTZ R170, R5, -UR6, R170 ;  /* 0x8000000605aa7c23 */ /* 0x000fe200080100aa */
[----:B------:R-:W-:Y:S01]  /*8ca0*/  ISETP.GT.AND P4, PT, R11, R12, PT ;  /* 0x0000000c0b00720c */ /* 0x000fe20003f84270 */
[----:B------:R-:W2:Y:S01]  /*8cb0*/  MUFU.TANH R5, R171 ;  /* 0x000000ab00057308 */ /* 0x000ea20000002400 */
[----:B-1----:R-:W-:Y:S01]  /*8cc0*/  FFMA.FTZ R13, R4, -UR6, R13 ;  /* 0x80000006040d7c23 */ /* 0x002fe2000801000d */
[----:B------:R-:W-:Y:S02]  /*8cd0*/  IADD3 R4, PT, PT, R167, 0x67, -R10 ;  /* 0x00000067a7047810 */ /* 0x000fe40007ffe80a */
[----:B------:R-:W-:Y:S02]  /*8ce0*/  FSEL R169, R172, -INF , !P5 ;  /* 0xff800000aca97808 */ /* 0x000fe40006800000 */
[----:B------:R-:W-:Y:S01]  /*8cf0*/  ISETP.GE.AND P5, PT, R12, R232, PT ;  /* 0x000000e80c00720c */ /* 0x000fe20003fa6270 */
[----:B------:R-:W-:Y:S01]  /*8d00*/  VIADD R12, R2, 0xffffff99 ;  /* 0xffffff99020c7836 */ /* 0x000fe20000000000 */
[----:B------:R-:W-:Y:S01]  /*8d10*/  IABS R4, R4 ;  /* 0x0000000400047213 */ /* 0x000fe20000000000 */
[----:B------:R-:W1:Y:S01]  /*8d20*/  MUFU.TANH R34, R34 ;  /* 0x0000002200227308 */ /* 0x000e620000002400 */
[----:B------:R-:W-:-:S02]  /*8d30*/  FSEL R170, R170, -INF , !P4 ;  /* 0xff800000aaaa7808 */ /* 0x000fc40006000000 */
[----:B------:R-:W-:Y:S02]  /*8d40*/  I2FP.F32.S32 R4, R4 ;  /* 0x0000000400047245 */ /* 0x000fe40000201400 */
[----:B------:R-:W-:Y:S02]  /*8d50*/  ISETP.GT.AND P4, PT, R26, R12, PT ;  /* 0x0000000c1a00720c */ /* 0x000fe40003f84270 */
[----:B------:R-:W-:Y:S01]  /*8d60*/  FSEL R170, R170, -INF , !P5 ;  /* 0xff800000aaaa7808 */ /* 0x000fe20006800000 */
[----:B------:R-:W-:Y:S01]  /*8d70*/  MUFU.TANH R196, R196 ;  /* 0x000000c400c47308 */ /* 0x000fe20000002400 */
[----:B------:R-:W-:Y:S01]  /*8d80*/  ISETP.GE.AND P5, PT, R12, R233, PT ;  /* 0x000000e90c00720c */ /* 0x000fe20003fa6270 */
[----:B--2---:R-:W-:Y:S01]  /*8d90*/  FFMA.FTZ R4, R4, -UR6, R5 ;  /* 0x8000000604047c23 */ /* 0x004fe20008010005 */
[----:B------:R-:W-:Y:S01]  /*8da0*/  FSEL R171, R13, -INF , !P4 ;  /* 0xff8000000dab7808 */ /* 0x000fe20006000000 */
[----:B------:R-:W-:Y:S01]  /*8db0*/  VIADD R5, R2, 0xffffffa0 ;  /* 0xffffffa002057836 */ /* 0x000fe20000000000 */
[----:B------:R-:W-:-:S02]  /*8dc0*/  I2FP.F32.S32 R7, R7 ;  /* 0x0000000700077245 */ /* 0x000fc40000201400 */
[----:B------:R-:W-:Y:S01]  /*8dd0*/  ISETP.GT.AND P4, PT, R11, R12, PT ;  /* 0x0000000c0b00720c */ /* 0x000fe20003f84270 */
[----:B------:R-:W-:Y:S01]  /*8de0*/  MUFU.TANH R8, R8 ;  /* 0x0000000800087308 */ /* 0x000fe20000002400 */
[----:B------:R-:W-:Y:S01]  /*8df0*/  FSEL R171, R171, -INF , !P5 ;  /* 0xff800000abab7808 */ /* 0x000fe20006800000 */
[----:B------:R-:W-:Y:S01]  /*8e00*/  FFMA.FTZ R173, R7, -UR6, R6 ;  /* 0x8000000607ad7c23 */ /* 0x000fe20008010006 */
[----:B------:R-:W-:Y:S01]  /*8e10*/  ISETP.GE.AND P5, PT, R12, R232, PT ;  /* 0x000000e80c00720c */ /* 0x000fe20003fa6270 */
[----:B------:R-:W-:Y:S01]  /*8e20*/  VIADD R12, R2, 0xffffffa1 ;  /* 0xffffffa1020c7836 */ /* 0x000fe20000000000 */
[----:B------:R-:W-:Y:S02]  /*8e30*/  FSEL R222, R4, -INF , !P4 ;  /* 0xff80000004de7808 */ /* 0x000fe40006000000 */
[----:B------:R-:W-:Y:S01]  /*8e40*/  ISETP.GT.AND P4, PT, R26, R5, PT ;  /* 0x000000051a00720c */ /* 0x000fe20003f84270 */
[----:B------:R-:W2:Y:S01]  /*8e50*/  MUFU.TANH R4, R33 ;  /* 0x0000002100047308 */ /* 0x000ea20000002400 */
[----:B------:R-:W-:-:S02]  /*8e60*/  IADD3 R6, PT, PT, R167, 0x60, -R10 ;  /* 0x00000060a7067810 */ /* 0x000fc40007ffe80a */
[----:B------:R-:W-:Y:S02]  /*8e70*/  FSEL R222, R222, -INF , !P5 ;  /* 0xff800000dede7808 */ /* 0x000fe40006800000 */
[----:B------:R-:W-:Y:S02]  /*8e80*/  ISETP.GE.AND P5, PT, R5, R233, PT ;  /* 0x000000e90500720c */ /* 0x000fe40003fa6270 */
[----:B------:R-:W-:Y:S02]  /*8e90*/  FSEL R173, R173, -INF , !P4 ;  /* 0xff800000adad7808 */ /* 0x000fe40006000000 */
[----:B------:R-:W-:Y:S02]  /*8ea0*/  IABS R6, R6 ;  /* 0x0000000600067213 */ /* 0x000fe40000000000 */
[----:B------:R-:W-:Y:S02]  /*8eb0*/  FSEL R173, R173, -INF , !P5 ;  /* 0xff800000adad7808 */ /* 0x000fe40006800000 */
[----:B------:R-:W-:-:S02]  /*8ec0*/  ISETP.GT.AND P4, PT, R11, R5, PT ;  /* 0x000000050b00720c */ /* 0x000fc40003f84270 */
[----:B------:R-:W-:Y:S02]  /*8ed0*/  ISETP.GE.AND P5, PT, R5, R232, PT ;  /* 0x000000e80500720c */ /* 0x000fe40003fa6270 */
[----:B------:R-:W-:Y:S02]  /*8ee0*/  I2FP.F32.S32 R5, R6 ;  /* 0x0000000600057245 */ /* 0x000fe40000201400 */
[--C-:B------:R-:W-:Y:S02]  /*8ef0*/  IADD3 R7, PT, PT, R234, 0x5f, -R10.reuse ;  /* 0x0000005fea077810 */ /* 0x100fe40007ffe80a */
[----:B------:R-:W-:Y:S01]  /*8f00*/  IADD3 R6, PT, PT, R167, 0x5f, -R10 ;  /* 0x0000005fa7067810 */ /* 0x000fe20007ffe80a */
[----:B-1----:R-:W-:Y:S01]  /*8f10*/  FFMA.FTZ R5, R5, -UR6, R34 ;  /* 0x8000000605057c23 */ /* 0x002fe20008010022 */
[----:B------:R-:W-:Y:S02]  /*8f20*/  IABS R7, R7 ;  /* 0x0000000700077213 */ /* 0x000fe40000000000 */
[----:B------:R-:W-:-:S02]  /*8f30*/  IABS R6, R6 ;  /* 0x0000000600067213 */ /* 0x000fc40000000000 */
[----:B------:R-:W-:Y:S02]  /*8f40*/  FSEL R172, R5, -INF , !P4 ;  /* 0xff80000005ac7808 */ /* 0x000fe40006000000 */
[----:B------:R-:W1:Y:S01]  /*8f50*/  MUFU.TANH R5, R35 ;  /* 0x0000002300057308 */ /* 0x000e620000002400 */
[----:B------:R-:W-:Y:S02]  /*8f60*/  I2FP.F32.S32 R7, R7 ;  /* 0x0000000700077245 */ /* 0x000fe40000201400 */
[----:B------:R-:W-:Y:S02]  /*8f70*/  I2FP.F32.S32 R6, R6 ;  /* 0x0000000600067245 */ /* 0x000fe40000201400 */
[----:B------:R-:W-:Y:S01]  /*8f80*/  ISETP.GT.AND P4, PT, R26, R12, PT ;  /* 0x0000000c1a00720c */ /* 0x000fe20003f84270 */
[----:B--2---:R-:W-:Y:S01]  /*8f90*/  FFMA.FTZ R211, R7, -UR6, R4 ;  /* 0x8000000607d37c23 */ /* 0x004fe20008010004 */
[----:B------:R-:W-:Y:S01]  /*8fa0*/  IADD3 R7, PT, PT, R234, 0x58, -R10 ;  /* 0x00000058ea077810 */ /* 0x000fe20007ffe80a */
[----:B------:R-:W-:Y:S01]  /*8fb0*/  FMUL.FTZ R4, R198, UR7 ;  /* 0x00000007c6047c20 */ /* 0x000fe20008410000 */
[----:B------:R-:W-:-:S02]  /*8fc0*/  FSEL R172, R172, -INF , !P5 ;  /* 0xff800000acac7808 */ /* 0x000fc40006800000 */
[----:B------:R-:W-:Y:S02]  /*8fd0*/  IABS R7, R7 ;  /* 0x0000000700077213 */ /* 0x000fe40000000000 */
[----:B------:R-:W-:Y:S01]  /*8fe0*/  ISETP.GE.AND P5, PT, R12, R233, PT ;  /* 0x000000e90c00720c */ /* 0x000fe20003fa6270 */
[----:B------:R-:W2:Y:S01]  /*8ff0*/  MUFU.TANH R4, R4 ;  /* 0x0000000400047308 */ /* 0x000ea20000002400 */
[----:B------:R-:W-:Y:S02]  /*9000*/  FSEL R211, R211, -INF , !P4 ;  /* 0xff800000d3d37808 */ /* 0x000fe40006000000 */
[----:B------:R-:W-:Y:S01]  /*9010*/  I2FP.F32.S32 R7, R7 ;  /* 0x0000000700077245 */ /* 0x000fe20000201400 */
[----:B-1----:R-:W-:Y:S01]  /*9020*/  FFMA.FTZ R174, R6, -UR6, R5 ;  /* 0x8000000606ae7c23 */ /* 0x002fe20008010005 */
[----:B------:R-:W-:Y:S01]  /*9030*/  ISETP.GT.AND P4, PT, R11, R12, PT ;  /* 0x0000000c0b00720c */ /* 0x000fe20003f84270 */
[----:B------:R-:W-:Y:S01]  /*9040*/  VIADD R6, R2, 0xffffffa8 ;  /* 0xffffffa802067836 */ /* 0x000fe20000000000 */
[----:B------:R-:W-:Y:S01]  /*9050*/  FSEL R211, R211, -INF , !P5 ;  /* 0xff800000d3d37808 */ /* 0x000fe20006800000 */
[----:B------:R-:W-:Y:S01]  /*9060*/  FFMA.FTZ R7, R7, -UR6, R196 ;  /* 0x8000000607077c23 */ /* 0x000fe200080100c4 */
[----:B------:R-:W-:Y:S01]  /*9070*/  ISETP.GE.AND P5, PT, R12, R232, PT ;  /* 0x000000e80c00720c */ /* 0x000fe20003fa6270 */
[----:B------:R-:W-:Y:S01]  /*9080*/  FMUL.FTZ R12, R195, UR7 ;  /* 0x00000007c30c7c20 */ /* 0x000fe20008410000 */
[----:B------:R-:W-:-:S02]  /*9090*/  FSEL R174, R174, -INF , !P4 ;  /* 0xff800000aeae7808 */ /* 0x000fc40006000000 */
[-C--:B------:R-:W-:Y:S02]  /*90a0*/  ISETP.GT.AND P4, PT, R26, R6.reuse, PT ;  /* 0x000000061a00720c */ /* 0x080fe40003f84270 */
[----:B------:R-:W-:Y:S01]  /*90b0*/  FSEL R174, R174, -INF , !P5 ;  /* 0xff800000aeae7808 */ /* 0x000fe20006800000 */
[----:B------:R-:W-:Y:S01]  /*90c0*/  MUFU.TANH R12, R12 ;  /* 0x0000000c000c7308 */ /* 0x000fe20000002400 */
[----:B------:R-:W-:Y:S02]  /*90d0*/  ISETP.GE.AND P5, PT, R6, R233, PT ;  /* 0x000000e90600720c */ /* 0x000fe40003fa6270 */
[----:B------:R-:W-:Y:S02]  /*90e0*/  FSEL R7, R7, -INF , !P4 ;  /* 0xff80000007077808 */ /* 0x000fe40006000000 */
[----:B------:R-:W-:Y:S02]  /*90f0*/  IADD3 R5, PT, PT, R167, 0x58, -R10 ;  /* 0x00000058a7057810 */ /* 0x000fe40007ffe80a */
[----:B------:R-:W-:Y:S01]  /*9100*/  FSEL R221, R7, -INF , !P5 ;  /* 0xff80000007dd7808 */ /* 0x000fe20006800000 */
[----:B------:R-:W-:Y:S01]  /*9110*/  FMUL.FTZ R7, R192, UR7 ;  /* 0x00000007c0077c20 */ /* 0x000fe20008410000 */
[----:B------:R-:W-:-:S02]  /*9120*/  ISETP.GT.AND P4, PT, R11, R6, PT ;  /* 0x000000060b00720c */ /* 0x000fc40003f84270 */
[----:B------:R-:W-:Y:S01]  /*9130*/  ISETP.GE.AND P5, PT, R6, R232, PT ;  /* 0x000000e80600720c */ /* 0x000fe20003fa6270 */
[----:B------:R-:W-:Y:S01]  /*9140*/  FMUL.FTZ R6, R199, UR7 ;  /* 0x00000007c7067c20 */ /* 0x000fe20008410000 */
[----:B------:R-:W-:Y:S01]  /*9150*/  IABS R5, R5 ;  /* 0x0000000500057213 */ /* 0x000fe20000000000 */
[----:B------:R-:W-:Y:S01]  /*9160*/  MUFU.TANH R7, R7 ;  /* 0x0000000700077308 */ /* 0x000fe20000002400 */
[--C-:B------:R-:W-:Y:S02]  /*9170*/  IADD3 R175, PT, PT, R234, 0x57, -R10.reuse ;  /* 0x00000057eaaf7810 */ /* 0x100fe40007ffe80a */
[----:B------:R-:W-:Y:S02]  /*9180*/  I2FP.F32.S32 R5, R5 ;  /* 0x0000000500057245 */ /* 0x000fe40000201400 */
[----:B------:R-:W-:Y:S02]  /*9190*/  IABS R175, R175 ;  /* 0x000000af00af7213 */ /* 0x000fe40000000000 */
[----:B------:R-:W-:Y:S01]  /*91a0*/  IADD3 R9, PT, PT, R167, 0x57, -R10 ;  /* 0x00000057a7097810 */ /* 0x000fe20007ffe80a */
[----:B------:R-:W1:Y:S01]  /*91b0*/  MUFU.TANH R6, R6 ;  /* 0x0000000600067308 */ /* 0x000e620000002400 */
[----:B------:R-:W-:Y:S01]  /*91c0*/  I2FP.F32.S32 R175, R175 ;  /* 0x000000af00af7245 */ /* 0x000fe20000201400 */
[----:B--2---:R-:W-:Y:S01]  /*91d0*/  FFMA.FTZ R220, R5, -UR6, R4 ;  /* 0x8000000605dc7c23 */ /* 0x004fe20008010004 */
[----:B------:R-:W-:Y:S01]  /*91e0*/  VIADD R4, R2, 0xffffffa9 ;  /* 0xffffffa902047836 */ /* 0x000fe20000000000 */
[----:B------:R-:W-:Y:S01]  /*91f0*/  IABS R9, R9 ;  /* 0x0000000900097213 */ /* 0x000fe20000000000 */
[----:B------:R-:W-:Y:S01]  /*9200*/  FMUL.FTZ R5, R193, UR7 ;  /* 0x00000007c1057c20 */ /* 0x000fe20008410000 */
[----:B------:R-:W-:Y:S01]  /*9210*/  FFMA.FTZ R175, R175, -UR6, R8 ;  /* 0x80000006afaf7c23 */ /* 0x000fe20008010008 */
[----:B------:R-:W-:-:S02]  /*9220*/  FSEL R220, R220, -INF , !P4 ;  /* 0xff800000dcdc7808 */ /* 0x000fc40006000000 */
[----:B------:R-:W-:Y:S02]  /*9230*/  ISETP.GT.AND P4, PT, R26, R4, PT ;  /* 0x000000041a00720c */ /* 0x000fe40003f84270 */
[----:B------:R-:W-:Y:S01]  /*9240*/  IADD3 R8, PT, PT, R234, 0x50, -R10 ;  /* 0x00000050ea087810 */ /* 0x000fe20007ffe80a */
[----:B------:R-:W2:Y:S01]  /*9250*/  MUFU.TANH R5, R5 ;  /* 0x0000000500057308 */ /* 0x000ea20000002400 */
[----:B------:R-:W-:Y:S02]  /*9260*/  I2FP.F32.S32 R9, R9 ;  /* 0x0000000900097245 */ /* 0x000fe40000201400 */
[----:B------:R-:W-:Y:S02]  /*9270*/  FSEL R220, R220, -INF , !P5 ;  /* 0xff800000dcdc7808 */ /* 0x000fe40006800000 */
[----:B------:R-:W-:Y:S01]  /*9280*/  ISETP.GE.AND P5, PT, R4, R233, PT ;  /* 0x000000e90400720c */ /* 0x000fe20003fa6270 */
[----:B-1----:R-:W-:Y:S01]  /*9290*/  FFMA.FTZ R6, R9, -UR6, R6 ;  /* 0x8000000609067c23 */ /* 0x002fe20008010006 */
[----:B------:R-:W-:-:S02]  /*92a0*/  FSEL R175, R175, -INF , !P4 ;  /* 0xff800000afaf7808 */ /* 0x000fc40006000000 */
[----:B------:R-:W-:Y:S02]  /*92b0*/  IABS R8, R8 ;  /* 0x0000000800087213 */ /* 0x000fe40000000000 */
[----:B------:R-:W-:Y:S02]  /*92c0*/  ISETP.GT.AND P4, PT, R11, R4, PT ;  /* 0x000000040b00720c */ /* 0x000fe40003f84270 */
[----:B------:R-:W-:Y:S02]  /*92d0*/  FSEL R175, R175, -INF , !P5 ;  /* 0xff800000afaf7808 */ /* 0x000fe40006800000 */
[----:B------:R-:W-:Y:S01]  /*92e0*/  ISETP.GE.AND P5, PT, R4, R232, PT ;  /* 0x000000e80400720c */ /* 0x000fe20003fa6270 */
[----:B------:R-:W-:Y:S01]  /*92f0*/  VIADD R4, R2, 0xffffffb0 ;  /* 0xffffffb002047836 */ /* 0x000fe20000000000 */
[----:B------:R-:W-:Y:S02]  /*9300*/  I2FP.F32.S32 R8, R8 ;  /* 0x0000000800087245 */ /* 0x000fe40000201400 */
[----:B------:R-:W-:-:S02]  /*9310*/  FSEL R218, R6, -INF , !P4 ;  /* 0xff80000006da7808 */ /* 0x000fc40006000000 */
[----:B------:R-:W1:Y:S01]  /*9320*/  MUFU.TANH R6, R194 ;  /* 0x000000c200067308 */ /* 0x000e620000002400 */
[----:B------:R-:W-:Y:S01]  /*9330*/  FFMA.FTZ R205, R8, -UR6, R7 ;  /* 0x8000000608cd7c23 */ /* 0x000fe20008010007 */
[----:B------:R-:W-:Y:S02]  /*9340*/  ISETP.GT.AND P4, PT, R26, R4, PT ;  /* 0x000000041a00720c */ /* 0x000fe40003f84270 */
[--C-:B------:R-:W-:Y:S02]  /*9350*/  IADD3 R9, PT, PT, R234, 0x4f, -R10.reuse ;  /* 0x0000004fea097810 */ /* 0x100fe40007ffe80a */
[----:B------:R-:W-:Y:S02]  /*9360*/  FSEL R218, R218, -INF , !P5 ;  /* 0xff800000dada7808 */ /* 0x000fe40006800000 */
[----:B------:R-:W-:Y:S02]  /*9370*/  IADD3 R8, PT, PT, R167, 0x50, -R10 ;  /* 0x00000050a7087810 */ /* 0x000fe40007ffe80a */
[----:B------:R-:W-:-:S02]  /*9380*/  ISETP.GE.AND P5, PT, R4, R233, PT ;  /* 0x000000e90400720c */ /* 0x000fc40003fa6270 */
[----:B------:R-:W-:Y:S02]  /*9390*/  FSEL R205, R205, -INF , !P4 ;  /* 0xff800000cdcd7808 */ /* 0x000fe40006000000 */
[----:B------:R-:W-:Y:S02]  /*93a0*/  IABS R9, R9 ;  /* 0x0000000900097213 */ /* 0x000fe40000000000 */
[----:B------:R-:W-:Y:S02]  /*93b0*/  IABS R8, R8 ;  /* 0x0000000800087213 */ /* 0x000fe40000000000 */
[----:B------:R-:W-:Y:S02]  /*93c0*/  FSEL R205, R205, -INF , !P5 ;  /* 0xff800000cdcd7808 */ /* 0x000fe40006800000 */
[----:B------:R-:W-:Y:S02]  /*93d0*/  ISETP.GT.AND P4, PT, R11, R4, PT ;  /* 0x000000040b00720c */ /* 0x000fe40003f84270 */
[----:B------:R-:W-:-:S02]  /*93e0*/  ISETP.GE.AND P5, PT, R4, R232, PT ;  /* 0x000000e80400720c */ /* 0x000fc40003fa6270 */
[----:B------:R-:W-:Y:S02]  /*93f0*/  I2FP.F32.S32 R4, R9 ;  /* 0x0000000900047245 */ /* 0x000fe40000201400 */
[----:B------:R-:W-:Y:S02]  /*9400*/  I2FP.F32.S32 R9, R8 ;  /* 0x0000000800097245 */ /* 0x000fe40000201400 */
[----:B------:R-:W-:Y:S01]  /*9410*/  IADD3 R7, PT, PT, R167, 0x4f, -R10 ;  /* 0x0000004fa7077810 */ /* 0x000fe20007ffe80a */
[----:B--2---:R-:W-:Y:S01]  /*9420*/  FFMA.FTZ R4, R4, -UR6, R5 ;  /* 0x8000000604047c23 */ /* 0x004fe20008010005 */
[----:B------:R-:W-:Y:S02]  /*9430*/  VIADD R5, R2, 0xffffffb1 ;  /* 0xffffffb102057836 */ /* 0x000fe40000000000 */
[----:B-1----:R-:W-:Y:S01]  /*9440*/  FFMA.FTZ R6, R9, -UR6, R6 ;  /* 0x8000000609067c23 */ /* 0x002fe20008010006 */
[----:B------:R-:W-:Y:S02]  /*9450*/  IABS R7, R7 ;  /* 0x0000000700077213 */ /* 0x000fe40000000000 */
[----:B------:R-:W-:-:S02]  /*9460*/  IADD3 R167, PT, PT, R167, 0x47, -R10 ;  /* 0x00000047a7a77810 */ /* 0x000fc40007ffe80a */
[----:B------:R-:W-:Y:S02]  /*9470*/  FSEL R6, R6, -INF , !P4 ;  /* 0xff80000006067808 */ /* 0x000fe40006000000 */
[----:B------:R-:W-:Y:S02]  /*9480*/  ISETP.GT.AND P4, PT, R26, R5, PT ;  /* 0x000000051a00720c */ /* 0x000fe40003f84270 */
[----:B------:R-:W-:Y:S02]  /*9490*/  FSEL R210, R6, -INF , !P5 ;  /* 0xff80000006d27808 */ /* 0x000fe40006800000 */
[----:B------:R-:W-:Y:S02]  /*94a0*/  FMNMX3.FTZ R6, R164, R27, R181, !PT ;  /* 0x0000001ba4067276 */ /* 0x000fe400078100b5 */
[----:B------:R-:W-:Y:S02]  /*94b0*/  IADD3 R10, PT, PT, R234, 0x47, -R10 ;  /* 0x00000047ea0a7810 */ /* 0x000fe40007ffe80a */
[----:B------:R-:W-:-:S02]  /*94c0*/  ISETP.GE.AND P5, PT, R5, R233, PT ;  /* 0x000000e90500720c */ /* 0x000fc40003fa6270 */
[----:B------:R-:W-:Y:S02]  /*94d0*/  FSEL R4, R4, -INF , !P4 ;  /* 0xff80000004047808 */ /* 0x000fe40006000000 */
[----:B------:R-:W-:Y:S02]  /*94e0*/  I2FP.F32.S32 R7, R7 ;  /* 0x0000000700077245 */ /* 0x000fe40000201400 */
[----:B------:R-:W-:Y:S02]  /*94f0*/  FMNMX3.FTZ R6, R6, R177, R179, !PT ;  /* 0x000000b106067276 */ /* 0x000fe400078100b3 */
[----:B------:R-:W-:Y:S01]  /*9500*/  IABS R10, R10 ;  /* 0x0000000a000a7213 */ /* 0x000fe20000000000 */
[----:B------:R-:W-:Y:S01]  /*9510*/  FFMA.FTZ R7, R7, -UR6, R12 ;  /* 0x8000000607077c23 */ /* 0x000fe2000801000c */
[----:B------:R-:W-:Y:S01]  /*9520*/  FSEL R207, R4, -INF , !P5 ;  /* 0xff80000004cf7808 */ /* 0x000fe20006800000 */
[----:B------:R-:W-:Y:S01]  /*9530*/  VIADD R4, R2, 0xffffffb9 ;  /* 0xffffffb902047836 */ /* 0x000fe20000000000 */
[----:B------:R-:W-:-:S02]  /*9540*/  ISETP.GT.AND P4, PT, R11, R5, PT ;  /* 0x000000050b00720c */ /* 0x000fc40003f84270 */
[----:B------:R-:W-:Y:S02]  /*9550*/  ISETP.GE.AND P5, PT, R5, R232, PT ;  /* 0x000000e80500720c */ /* 0x000fe40003fa6270 */
[----:B------:R-:W-:Y:S02]  /*9560*/  IABS R167, R167 ;  /* 0x000000a700a77213 */ /* 0x000fe40000000000 */
[----:B------:R-:W-:Y:S02]  /*9570*/  FMNMX3.FTZ R5, R3, R20, R22, !PT ;  /* 0x0000001403057276 */ /* 0x000fe40007810016 */
[----:B------:R-:W-:Y:S02]  /*9580*/  FMNMX3.FTZ R6, R6, R191, R209, !PT ;  /* 0x000000bf06067276 */ /* 0x000fe400078100d1 */
[----:B------:R-:W-:Y:S02]  /*9590*/  I2FP.F32.S32 R10, R10 ;  /* 0x0000000a000a7245 */ /* 0x000fe40000201400 */
[----:B------:R-:W-:-:S02]  /*95a0*/  I2FP.F32.S32 R8, R167 ;  /* 0x000000a700087245 */ /* 0x000fc40000201400 */
[----:B------:R-:W-:Y:S01]  /*95b0*/  FMNMX3.FTZ R5, R5, R176, R184, !PT ;  /* 0x000000b005057276 */ /* 0x000fe200078100b8 */
[----:B------:R-:W-:Y:S01]  /*95c0*/  FFMA.FTZ R10, R10, -UR6, R21 ;  /* 0x800000060a0a7c23 */ /* 0x000fe20008010015 */
[----:B------:R-:W-:Y:S01]  /*95d0*/  FMNMX3.FTZ R6, R6, R169, R171, !PT ;  /* 0x000000a906067276 */ /* 0x000fe200078100ab */
[----:B------:R-:W-:Y:S01]  /*95e0*/  FFMA.FTZ R8, R8, -UR6, R23 ;  /* 0x8000000608087c23 */ /* 0x000fe20008010017 */
[----:B------:R-:W-:Y:S02]  /*95f0*/  FSEL R7, R7, -INF , !P4 ;  /* 0xff80000007077808 */ /* 0x000fe40006000000 */
[----:B------:R-:W-:Y:S02]  /*9600*/  ISETP.GT.AND P4, PT, R26, R4, PT ;  /* 0x000000041a00720c */ /* 0x000fe40003f84270 */
[----:B------:R-:W-:Y:S02]  /*9610*/  FMNMX3.FTZ R5, R5, R168, R166, !PT ;  /* 0x000000a805057276 */ /* 0x000fe400078100a6 */
[----:B------:R-:W-:-:S02]  /*9620*/  FMNMX3.FTZ R6, R6, R173, R211, !PT ;  /* 0x000000ad06067276 */ /* 0x000fc400078100d3 */
[----:B------:R-:W-:Y:S02]  /*9630*/  FSEL R206, R7, -INF , !P5 ;  /* 0xff80000007ce7808 */ /* 0x000fe40006800000 */
        /* <DEDUP_REMOVED lines=70> */
.L_x_2316:
[----:B------:R-:W2:Y:S01]  /*9aa0*/  SHFL.BFLY PT, R7, R4, 0x2, 0x1f ;  /* 0x0c401f0004077f89 */ /* 0x000ea200000e0000 */
[----:B------:R-:W-:Y:S01]  /*9ab0*/  FSEL R204, R204, -INF , !P6 ;  /* 0xff800000cccc7808 */ /* 0x000fe20007000000 */
[----:B------:R-:W3:Y:S01]  /*9ac0*/  LDCU UR4, c[0x0][0x45c] ;  /* 0x00008b80ff0477ac */ /* 0x000ee20008000800 */
[----:B------:R-:W-:Y:S02]  /*9ad0*/  FSEL R198, R198, -INF , !P5 ;  /* 0xff800000c6c67808 */ /* 0x000fe40006800000 */
[----:B------:R-:W-:Y:S02]  /*9ae0*/  FMNMX3.FTZ R5, R5, R210, R206, !PT ;  /* 0x000000d205057276 */ /* 0x000fe400078100ce */
[----:B------:R-:W-:Y:S02]  /*9af0*/  LEA R0, R0, UR5, 0x1 ;  /* 0x0000000500007c11 */ /* 0x000fe4000f8e08ff */
[----:B-1----:R-:W-:Y:S02]  /*9b00*/  FMNMX3.FTZ R8, R5, R204, R198, !PT ;  /* 0x000000cc05087276 */ /* 0x002fe400078100c6 */
[C---:B------:R-:W-:Y:S01]  /*9b10*/  IADD3 R16, PT, PT, R0.reuse, 0x18000, RZ ;  /* 0x0001800000107810 */ /* 0x040fe20007ffe0ff */
[----:B------:R-:W-:Y:S01]  /*9b20*/  LDSM.16.MT88.4 R12, [R0+0x18000] ;  /* 0x01800000000c783b */ /* 0x000fe20000004200 */
[----:B------:R-:W-:-:S03]  /*9b30*/  IADD3 R188, PT, PT, R0, 0x18040, RZ ;  /* 0x0001804000bc7810 */ /* 0x000fc60007ffe0ff */
        /* <DEDUP_REMOVED lines=8> */
[----:B------:R-:W-:-:S05]  /*9bc0*/  FSEL R208, R208, RZ, P5 ;  /* 0x000000ffd0d07208 */ /* 0x000fca0002800000 */
[--C-:B------:R-:W-:Y:S01]  /*9bd0*/  FFMA.FTZ R4, R181, UR4, -R208.reuse ;  /* 0x00000004b5047c23 */ /* 0x100fe200080108d0 */
[----:B-1----:R-:W-:Y:S01]  /*9be0*/  FMNMX.FTZ R212, R5, R212, !PT ;  /* 0x000000d405d47209 */ /* 0x002fe20007810000 */
[--C-:B------:R-:W-:Y:S01]  /*9bf0*/  FFMA.FTZ R182, R177, UR4, -R208.reuse ;  /* 0x00000004b1b67c23 */ /* 0x100fe200080108d0 */
[----:B------:R-:W-:Y:S01]  /*9c00*/  FSEL R5, R213, RZ, P5 ;  /* 0x000000ffd5057208 */ /* 0x000fe20002800000 */
[----:B------:R1:W-:Y:S01]  /*9c10*/  MUFU.EX2 R177, R4 ;  /* 0x0000000400b17308 */ /* 0x0003e20000000800 */
[C---:B------:R-:W-:Y:S01]  /*9c20*/  FSETP.NEU.FTZ.AND P4, PT, R212.reuse, -INF , PT ;  /* 0xff800000d400780b */ /* 0x040fe20003f9d000 */
[----:B------:R-:W-:Y:S01]  /*9c30*/  FMUL.FTZ R197, R212, UR4 ;  /* 0x00000004d4c57c20 */ /* 0x000fe20008410000 */
[--C-:B------:R-:W-:Y:S01]  /*9c40*/  FFMA.FTZ R181, R179, UR4, -R208.reuse ;  /* 0x00000004b3b57c23 */ /* 0x100fe200080108d0 */
[----:B------:R-:W-:Y:S01]  /*9c50*/  FADD.FTZ R5, R164, -R5 ;  /* 0x80000005a4057221 */ /* 0x000fe20000010000 */
[--C-:B------:R-:W-:Y:S01]  /*9c60*/  FFMA.FTZ R178, R27, UR4, -R208.reuse ;  /* 0x000000041bb27c23 */ /* 0x100fe200080108d0 */
[----:B------:R-:W-:Y:S01]  /*9c70*/  MUFU.EX2 R182, R182 ;  /* 0x000000b600b67308 */ /* 0x000fe20000000800 */
[----:B------:R-:W-:Y:S01]  /*9c80*/  FSEL R197, R197, RZ, P4 ;  /* 0x000000ffc5c57208 */ /* 0x000fe20002000000 */
[----:B------:R-:W-:Y:S01]  /*9c90*/  FMUL.FTZ R185, R5, UR4 ;  /* 0x0000000405b97c20 */ /* 0x000fe20008410000 */
[--C-:B------:R-:W-:Y:S01]  /*9ca0*/  FFMA.FTZ R193, R191, UR4, -R208.reuse ;  /* 0x00000004bfc17c23 */ /* 0x100fe200080108d0 */
[----:B------:R-:W2:Y:S01]  /*9cb0*/  MUFU.EX2 R181, R181 ;  /* 0x000000b500b57308 */ /* 0x000ea20000000800 */
[----:B------:R-:W-:Y:S01]  /*9cc0*/  FFMA.FTZ R192, R209, UR4, -R208 ;  /* 0x00000004d1c07c23 */ /* 0x000fe200080108d0 */
[--C-:B------:R-:W-:Y:S01]  /*9cd0*/  FFMA.FTZ R183, R176, UR4, -R197.reuse ;  /* 0x00000004b0b77c23 */ /* 0x100fe200080108c5 */
[--C-:B------:R-:W-:Y:S01]  /*9ce0*/  FFMA.FTZ R180, R20, UR4, -R197.reuse ;  /* 0x0000000414b47c23 */ /* 0x100fe200080108c5 */
[----:B-1----:R-:W-:Y:S01]  /*9cf0*/  FSEL R4, R212, RZ, P4 ;  /* 0x000000ffd4047208 */ /* 0x002fe20002000000 */
[--C-:B------:R-:W-:Y:S01]  /*9d00*/  FFMA.FTZ R179, R22, UR4, -R197.reuse ;  /* 0x0000000416b37c23 */ /* 0x100fe200080108c5 */
[----:B------:R-:W-:Y:S01]  /*9d10*/  LOP3.LUT P4, RZ, R216, 0x2, RZ, 0xc0, !PT ;  /* 0x00000002d8ff7812 */ /* 0x000fe2000788c0ff */
[--C-:B------:R-:W-:Y:S01]  /*9d20*/  FFMA.FTZ R184, R184, UR4, -R197.reuse ;  /* 0x00000004b8b87c23 */ /* 0x100fe200080108c5 */
[----:B------:R-:W1:Y:S01]  /*9d30*/  MUFU.EX2 R178, R178 ;  /* 0x000000b200b27308 */ /* 0x000e620000000800 */
[----:B------:R-:W-:Y:S01]  /*9d40*/  FADD.FTZ R4, R3, -R4 ;  /* 0x8000000403047221 */ /* 0x000fe20000010000 */
[----:B------:R-:W-:Y:S01]  /*9d50*/  SEL R165, R165, 0xffffffe0, !P4 ;  /* 0xffffffe0a5a57807 */ /* 0x000fe20006000000 */
[--C-:B------:R-:W-:Y:S01]  /*9d60*/  FFMA.FTZ R191, R169, UR4, -R208.reuse ;  /* 0x00000004a9bf7c23 */ /* 0x100fe200080108d0 */
[----:B------:R-:W-:Y:S01]  /*9d70*/  LOP3.LUT P4, R176, R216, 0x4, RZ, 0xc0, !PT ;  /* 0x00000004d8b07812 */ /* 0x000fe2000788c0ff */
[----:B------:R-:W-:Y:S01]  /*9d80*/  FMUL.FTZ R3, R4, UR4 ;  /* 0x0000000404037c20 */ /* 0x000fe20008410000 */
[----:B------:R-:W-:Y:S01]  /*9d90*/  MUFU.EX2 R180, R180 ;  /* 0x000000b400b47308 */ /* 0x000fe20000000800 */
[----:B--2---:R-:W-:Y:S01]  /*9da0*/  F2FP.BF16.F32.PACK_AB R6, R181, R182 ;  /* 0x000000b6b506723e */ /* 0x004fe200000010ff */
[--C-:B------:R-:W-:Y:S01]  /*9db0*/  FFMA.FTZ R190, R171, UR4, -R208.reuse ;  /* 0x00000004abbe7c23 */ /* 0x100fe200080108d0 */
[----:B------:R-:W-:Y:S01]  /*9dc0*/  IADD3 R189, PT, PT, R165, R0, RZ ;  /* 0x00000000a5bd7210 */ /* 0x000fe20007ffe0ff */
[----:B------:R-:W2:Y:S01]  /*9dd0*/  MUFU.EX2 R179, R179 ;  /* 0x000000b300b37308 */ /* 0x000ea20000000800 */
[--C-:B------:R-:W-:Y:S01]  /*9de0*/  FFMA.FTZ R196, R168, UR4, -R197.reuse ;  /* 0x00000004a8c47c23 */ /* 0x100fe200080108c5 */
[--C-:B------:R-:W-:Y:S01]  /*9df0*/  FFMA.FTZ R195, R166, UR4, -R197.reuse ;  /* 0x00000004a6c37c23 */ /* 0x100fe200080108c5 */
[--C-:B------:R-:W-:Y:S01]  /*9e00*/  FFMA.FTZ R194, R170, UR4, -R197.reuse ;  /* 0x00000004aac27c23 */ /* 0x100fe200080108c5 */
[----:B------:R-:W-:Y:S01]  /*9e10*/  MUFU.EX2 R183, R183 ;  /* 0x000000b700b77308 */ /* 0x000fe20000000800 */
[----:B-1----:R-:W-:Y:S01]  /*9e20*/  F2FP.BF16.F32.PACK_AB R4, R177, R178 ;  /* 0x000000b2b104723e */ /* 0x002fe200000010ff */
[----:B------:R-:W-:Y:S01]  /*9e30*/  LDSM.16.MT88.4 R20, [R189+0x18000] ;  /* 0x01800000bd14783b */ /* 0x000fe20000004200 */
[----:B------:R-:W-:Y:S01]  /*9e40*/  @P4 IADD3 R188, PT, PT, R16, -0x40, RZ ;  /* 0xffffffc010bc4810 */ /* 0x000fe20007ffe0ff */
[----:B------:R-:W1:Y:S01]  /*9e50*/  MUFU.EX2 R184, R184 ;  /* 0x000000b800b87308 */ /* 0x000e620000000800 */
[--C-:B------:R-:W-:Y:S01]  /*9e60*/  FFMA.FTZ R209, R222, UR4, -R197.reuse ;  /* 0x00000004ded17c23 */ /* 0x100fe200080108c5 */
[----:B------:R-:W-:Y:S01]  /*9e70*/  LDSM.16.MT88.4 R168, [R189+0x1a800] ;  /* 0x01a80000bda8783b */ /* 0x000fe20000004200 */
[----:B------:R-:W-:Y:S01]  /*9e80*/  IADD3 R186, PT, PT, R165, R188, RZ ;  /* 0x000000bca5ba7210 */ /* 0x000fe20007ffe0ff */
[----:B------:R-:W3:Y:S01]  /*9e90*/  MUFU.EX2 R185, R185 ;  /* 0x000000b900b97308 */ /* 0x000ee20000000800 */
[--C-:B------:R-:W-:Y:S01]  /*9ea0*/  FFMA.FTZ R224, R221, UR4, -R208.reuse ;  /* 0x00000004dde07c23 */ /* 0x100fe200080108d0 */
[----:B------:R-:W4:Y:S01]  /*9eb0*/  LDSM.16.MT88.4 R28, [R188] ;  /* 0x00000000bc1c783b */ /* 0x000f220000004200 */
[----:B--2---:R-:W-:Y:S01]  /*9ec0*/  F2FP.BF16.F32.PACK_AB R5, R179, R180 ;  /* 0x000000b4b305723e */ /* 0x004fe200000010ff */
[----:B------:R-:W2:Y:S01]  /*9ed0*/  MUFU.EX2 R3, R3 ;  /* 0x0000000300037308 */ /* 0x000ea20000000800 */
[--C-:B------:R-:W-:Y:S01]  /*9ee0*/  FFMA.FTZ R222, R211, UR4, -R208.reuse ;  /* 0x00000004d3de7c23 */ /* 0x100fe200080108d0 */
[----:B------:R-:W-:Y:S01]  /*9ef0*/  LDSM.16.MT88.4 R164, [R188+0x2800] ;  /* 0x00280000bca4783b */ /* 0x000fe20000004200 */
[--C-:B------:R-:W-:Y:S01]  /*9f00*/  FFMA.FTZ R221, R175, UR4, -R208.reuse ;  /* 0x00000004afdd7c23 */ /* 0x100fe200080108d0 */
[----:B------:R-:W-:Y:S01]  /*9f10*/  MUFU.EX2 R193, R193 ;  /* 0x000000c100c17308 */ /* 0x000fe20000000800 */
[--C-:B------:R-:W-:Y:S01]  /*9f20*/  FFMA.FTZ R225, R172, UR4, -R197.reuse ;  /* 0x00000004ace17c23 */ /* 0x100fe200080108c5 */
[----:B-1----:R-:W-:Y:S01]  /*9f30*/  F2FP.BF16.F32.PACK_AB R7, R184, R183 ;  /* 0x000000b7b807723e */ /* 0x002fe200000010ff */
[--C-:B------:R-:W-:Y:S01]  /*9f40*/  FFMA.FTZ R223, R218, UR4, -R197.reuse ;  /* 0x00000004dadf7c23 */ /* 0x100fe200080108c5 */
[----:B------:R-:W1:Y:S01]  /*9f50*/  MUFU.EX2 R192, R192 ;  /* 0x000000c000c07308 */ /* 0x000e620000000800 */
[--C-:B------:R-:W-:Y:S01]  /*9f60*/  FFMA.FTZ R173, R173, UR4, -R208.reuse ;  /* 0x00000004adad7c23 */ /* 0x100fe200080108d0 */
[-C--:B---3--:R-:W-:Y:S01]  /*9f70*/  FMUL.FTZ R24, R144, R185.reuse ;  /* 0x000000b990187220 */ /* 0x088fe20000410000 */
        /* <DEDUP_REMOVED lines=24> */
[----:B------:R-:W3:Y:S01]  /*a100*/  LDSM.16.MT88.4 R144, [R188+0x2000] ;  /* 0x00200000bc90783b */ /* 0x000ee20000004200 */
[-C--:B------:R-:W-:Y:S01]  /*a110*/  FMUL.FTZ R52, R52, R185.reuse ;  /* 0x000000b934347220 */ /* 0x080fe20000410000 */
        /* <DEDUP_REMOVED lines=10> */
[-C--:B------:R-:W-:Y:S01]  /*a1c0*/  FMUL.FTZ R32, R136, R185.reuse ;  /* 0x000000b988207220 */ /* 0x080fe20000410000 */
[----:B------:R-:W-:Y:S01]  /*a1d0*/  FMUL.FTZ R33, R137, R185 ;  /* 0x000000b989217220 */ /* 0x000fe20000410000 */
[-C--:B------:R-:W-:Y:S01]  /*a1e0*/  FMUL.FTZ R34, R138, R3.reuse ;  /* 0x000000038a227220 */ /* 0x080fe20000410000 */
[----:B------:R-:W-:Y:S01]  /*a1f0*/  FMUL.FTZ R35, R139, R3 ;  /* 0x000000038b237220 */ /* 0x000fe20000410000 */
[----:B------:R-:W-:Y:S01]  /*a200*/  FMUL.FTZ R61, R61, R185 ;  /* 0x000000b93d3d7220 */ /* 0x000fe20000410000 */
        /* <DEDUP_REMOVED lines=24> */
[----:B------:R-:W-:Y:S01]  /*a390*/  LDSM.16.MT88.4 R152, [R186] ;  /* 0x00000000ba98783b */ /* 0x000fe20000004200 */
        /* <DEDUP_REMOVED lines=24> */
[----:B------:R-:W4:Y:S01]  /*a520*/  LDSM.16.MT88.4 R136, [R0+0x1c000] ;  /* 0x01c000000088783b */ /* 0x000f220000004200 */
        /* <DEDUP_REMOVED lines=31> */
[----:B------:R-:W-:Y:S01]  /*a720*/  LDSM.16.MT88.4 R156, [R186+0x6000] ;  /* 0x00600000ba9c783b */ /* 0x000fe20000004200 */
[----:B------:R-:W5:Y:S01]  /*a730*/  MUFU.EX2 R195, R195 ;  /* 0x000000c300c37308 */ /* 0x000f620000000800 */
[-C--:B------:R-:W-:Y:S01]  /*a740*/  FMUL.FTZ R104, R104, R185.reuse ;  /* 0x000000b968687220 */ /* 0x080fe20000410000 */
[----:B------:R-:W-:Y:S01]  /*a750*/  FMUL.FTZ R105, R105, R185 ;  /* 0x000000b969697220 */ /* 0x000fe20000410000 */
[-C--:B------:R-:W-:Y:S01]  /*a760*/  FMUL.FTZ R106, R106, R3.reuse ;  /* 0x000000036a6a7220 */ /* 0x080fe20000410000 */
[----:B------:R-:W-:Y:S01]  /*a770*/  MUFU.EX2 R194, R194 ;  /* 0x000000c200c27308 */ /* 0x000fe20000000800 */
[----:B------:R-:W-:Y:S01]  /*a780*/  FMUL.FTZ R107, R107, R3 ;  /* 0x000000036b6b7220 */ /* 0x000fe20000410000 */
[C---:B---3--:R-:W-:Y:S01]  /*a790*/  HMMA.16816.F32.BF16 R76, R4.reuse, R144, R76 ;  /* 0x00000090044c723c */ /* 0x048fe2000004184c */
[-C--:B------:R-:W-:Y:S01]  /*a7a0*/  FMUL.FTZ R108, R108, R185.reuse ;  /* 0x000000b96c6c7220 */ /* 0x080fe20000410000 */
[----:B------:R-:W3:Y:S01]  /*a7b0*/  MUFU.EX2 R209, R209 ;  /* 0x000000d100d17308 */ /* 0x000ee20000000800 */
        /* <DEDUP_REMOVED lines=28> */
[----:B------:R-:W-:Y:S01]  /*a980*/  LDSM.16.MT88.4 R160, [R0+0x1c800] ;  /* 0x01c8000000a0783b */ /* 0x000fe20000004200 */
[C---:B--2---:R-:W-:Y:S01]  /*a990*/  HMMA.16816.F32.BF16 R84, R4.reuse, R140, R84 ;  /* 0x0000008c0454723c */ /* 0x044fe20000041854 */
[--C-:B------:R-:W-:Y:S01]  /*a9a0*/  FFMA.FTZ R174, R174, UR4, -R197.reuse ;  /* 0x00000004aeae7c23 */ /* 0x100fe200080108c5 */
[----:B------:R-:W-:Y:S01]  /*a9b0*/  MUFU.EX2 R211, R173 ;  /* 0x000000ad00d37308 */ /* 0x000fe20000000800 */
[--C-:B------:R-:W-:Y:S01]  /*a9c0*/  FFMA.FTZ R205, R205, UR4, -R208.reuse ;  /* 0x00000004cdcd7c23 */ /* 0x100fe200080108d0 */
[--C-:B------:R-:W-:Y:S01]  /*a9d0*/  FFMA.FTZ R226, R207, UR4, -R208.reuse ;  /* 0x00000004cfe27c23 */ /* 0x100fe200080108d0 */
[--C-:B------:R-:W-:Y:S01]  /*a9e0*/  FFMA.FTZ R187, R187, UR4, -R208.reuse ;  /* 0x00000004bbbb7c23 */ /* 0x100fe200080108d0 */
[----:B------:R-:W2:Y:S01]  /*a9f0*/  MUFU.EX2 R222, R222 ;  /* 0x000000de00de7308 */ /* 0x000ea20000000800 */
[----:B------:R-:W-:Y:S01]  /*aa00*/  FFMA.FTZ R208, R199, UR4, -R208 ;  /* 0x00000004c7d07c23 */ /* 0x000fe200080108d0 */
[C---:B------:R-:W-:Y:S01]  /*aa10*/  HMMA.16816.F32.BF16 R88, R4.reuse, R142, R88 ;  /* 0x0000008e0458723c */ /* 0x040fe20000041858 */
[----:B------:R-:W5:Y:S01]  /*aa20*/  LDSM.16.MT88.4 R140, [R189+0x1e000] ;  /* 0x01e00000bd8c783b */ /* 0x000f620000004200 */
[----:B------:R-:W-:Y:S01]  /*aa30*/  MUFU.EX2 R224, R224 ;  /* 0x000000e000e07308 */ /* 0x000fe20000000800 */
[--C-:B------:R-:W-:Y:S01]  /*aa40*/  FFMA.FTZ R199, R206, UR4, -R197.reuse ;  /* 0x00000004cec77c23 */ /* 0x100fe200080108c5 */
[--C-:B------:R-:W-:Y:S01]  /*aa50*/  FFMA.FTZ R198, R198, UR4, -R197.reuse ;  /* 0x00000004c6c67c23 */ /* 0x100fe200080108c5 */
[--C-:B------:R-:W-:Y:S01]  /*aa60*/  FFMA.FTZ R210, R210, UR4, -R197.reuse ;  /* 0x00000004d2d27c23 */ /* 0x100fe200080108c5 */
[----:B------:R-:W-:Y:S01]  /*aa70*/  MUFU.EX2 R221, R221 ;  /* 0x000000dd00dd7308 */ /* 0x000fe20000000800 */
[----:B------:R-:W-:Y:S01]  /*aa80*/  FFMA.FTZ R204, R204, UR4, -R197 ;  /* 0x00000004cccc7c23 */ /* 0x000fe200080108c5 */
[C---:B------:R-:W-:Y:S01]  /*aa90*/  HMMA.16816.F32.BF16 R32, R4.reuse, R152, R32 ;  /* 0x000000980420723c */ /* 0x040fe20000041820 */
[----:B------:R-:W-:Y:S01]  /*aaa0*/  FFMA.FTZ R178, R247, R185, R178 ;  /* 0x000000b9f7b27223 */ /* 0x000fe200000100b2 */
[----:B------:R-:W-:Y:S01]  /*aab0*/  MUFU.EX2 R225, R225 ;  /* 0x000000e100e17308 */ /* 0x000fe20000000800 */
[----:B------:R-:W-:Y:S01]  /*aac0*/  FFMA.FTZ R180, R245, R3, R180 ;  /* 0x00000003f5b47223 */ /* 0x000fe200000100b4 */
        /* <DEDUP_REMOVED lines=11> */
[C---:B----4-:R-:W-:Y:S01]  /*ab80*/  HMMA.16816.F32.BF16 R92, R4.reuse, R136, R92 ;  /* 0x00000088045c723c */ /* 0x050fe2000004185c */
[----:B------:R-:W-:Y:S01]  /*ab90*/  FADD.FTZ R183, R184, R183 ;  /* 0x000000b7b8b77221 */ /* 0x000fe20000010000 */
[----:B------:R-:W-:Y:S04]  /*aba0*/  MUFU.EX2 R187, R187 ;  /* 0x000000bb00bb7308 */ /* 0x000fe80000000800 */
[----:B------:R-:W-:Y:S02]  /*abb0*/  MUFU.EX2 R208, R208 ;  /* 0x000000d000d07308 */ /* 0x000fe40000000800 */
[C---:B------:R-:W-:Y:S01]  /*abc0*/  HMMA.16816.F32.BF16 R96, R4.reuse, R138, R96 ;  /* 0x0000008a0460723c */ /* 0x040fe20000041860 */
[----:B------:R-:W4:Y:S01]  /*abd0*/  LDSM.16.MT88.4 R136, [R188+0x6000] ;  /* 0x00600000bc88783b */ /* 0x000f220000004200 */
[----:B------:R-:W-:Y:S04]  /*abe0*/  MUFU.EX2 R206, R210 ;  /* 0x000000d200ce7308 */ /* 0x000fe80000000800 */
[----:B------:R-:W-:Y:S02]  /*abf0*/  MUFU.EX2 R199, R199 ;  /* 0x000000c700c77308 */ /* 0x000fe40000000800 */
[C---:B------:R-:W-:Y:S02]  /*ac00*/  HMMA.16816.F32.BF16 R16, R4.reuse, R20, R16 ;  /* 0x000000140410723c */ /* 0x040fe40000041810 */
[----:B------:R-:W-:Y:S06]  /*ac10*/  MUFU.EX2 R198, R198 ;  /* 0x000000c600c67308 */ /* 0x000fec0000000800 */
[C---:B------:R-:W-:Y:S01]  /*ac20*/  HMMA.16816.F32.BF16 R20, R4.reuse, R22, R148 ;  /* 0x000000160414723c */ /* 0x040fe20000041894 */
[----:B------:R-:W2:Y:S07]  /*ac30*/  LDSM.16.MT88.4 R148, [R189+0x18800] ;  /* 0x01880000bd94783b */ /* 0x000eae0000004200 */
[C---:B-1----:R-:W-:Y:S08]  /*ac40*/  HMMA.16816.F32.BF16 R100, R4.reuse, R144, R100 ;  /* 0x000000900464723c */ /* 0x042ff00000041864 */
[C---:B------:R-:W-:Y:S01]  /*ac50*/  HMMA.16816.F32.BF16 R104, R4.reuse, R146, R104 ;  /* 0x000000920468723c */ /* 0x040fe20000041868 */
[----:B------:R-:W1:Y:S07]  /*ac60*/  LDSM.16.MT88.4 R144, [R188+0x800] ;  /* 0x00080000bc90783b */ /* 0x000e6e0000004200 */
[C---:B-----5:R-:W-:Y:S08]  /*ac70*/  HMMA.16816.F32.BF16 R108, R4.reuse, R140, R108 ;  /* 0x0000008c046c723c */ /* 0x060ff0000004186c */
[C---:B------:R-:W-:Y:S01]  /*ac80*/  HMMA.16816.F32.BF16 R112, R4.reuse, R142, R112 ;  /* 0x0000008e0470723c */ /* 0x040fe20000041870 */
[----:B------:R-:W5:Y:S07]  /*ac90*/  LDSM.16.MT88.4 R140, [R186+0x800] ;  /* 0x00080000ba8c783b */ /* 0x000f6e0000004200 */
[C---:B----4-:R-:W-:Y:S08]  /*aca0*/  HMMA.16816.F32.BF16 R116, R4.reuse, R136, R116 ;  /* 0x000000880474723c */ /* 0x050ff00000041874 */
[C---:B------:R-:W-:Y:S01]  /*acb0*/  HMMA.16816.F32.BF16 R120, R4.reuse, R138, R120 ;  /* 0x0000008a0478723c */ /* 0x040fe20000041878 */
[----:B------:R-:W-:Y:S07]  /*acc0*/  LDSM.16.MT88.4 R136, [R0+0x1a800] ;  /* 0x01a800000088783b */ /* 0x000fee0000004200 */
[C---:B------:R-:W-:Y:S08]  /*acd0*/  HMMA.16816.F32.BF16 R124, R4.reuse, R156, R124 ;  /* 0x0000009c047c723c */ /* 0x040ff0000004187c */
[----:B------:R-:W-:Y:S01]  /*ace0*/  HMMA.16816.F32.BF16 R4, R4, R158, R128 ;  /* 0x0000009e0404723c */ /* 0x000fe20000041880 */
[----:B------:R-:W-:Y:S01]  /*acf0*/  F2FP.BF16.F32.PACK_AB R128, R192, R193 ;  /* 0x000000c1c080723e */ /* 0x000fe200000010ff */
[----:B------:R-:W-:Y:S01]  /*ad00*/  LDSM.16.MT88.4 R156, [R189+0x1c800] ;  /* 0x01c80000bd9c783b */ /* 0x000fe20000004200 */
        /* <DEDUP_REMOVED lines=13> */
[----:B------:R-:W3:Y:S07]  /*ade0*/  LDSM.16.MT88.4 R152, [R186+0x2800] ;  /* 0x00280000ba98783b */ /* 0x000eee0000004200 */
[C---:B--2---:R-:W-:Y:S08]  /*adf0*/  HMMA.16816.F32.BF16 R16, R128.reuse, R148, R16 ;  /* 0x000000948010723c */ /* 0x044ff00000041810 */
[C---:B------:R-:W-:Y:S01]  /*ae00*/  HMMA.16816.F32.BF16 R20, R128.reuse, R150, R20 ;  /* 0x000000968014723c */ /* 0x040fe20000041814 */
[----:B------:R-:W-:Y:S07]  /*ae10*/  LDSM.16.MT88.4 R148, [R188+0x4800] ;  /* 0x00480000bc94783b */ /* 0x000fee0000004200 */
[C---:B-1----:R-:W-:Y:S08]  /*ae20*/  HMMA.16816.F32.BF16 R24, R128.reuse, R144, R24 ;  /* 0x000000908018723c */ /* 0x042ff00000041818 */
[C---:B------:R-:W-:Y:S01]  /*ae30*/  HMMA.16816.F32.BF16 R28, R128.reuse, R146, R28 ;  /* 0x00000092801c723c */ /* 0x040fe2000004181c */
[----:B------:R-:W-:Y:S07]  /*ae40*/  LDSM.16.MT88.4 R144, [R186+0x4800] ;  /* 0x00480000ba90783b */ /* 0x000fee0000004200 */
[C---:B-----5:R-:W-:Y:S08]  /*ae50*/  HMMA.16816.F32.BF16 R32, R128.reuse, R140, R32 ;  /* 0x0000008c8020723c */ /* 0x060ff00000041820 */
[C---:B---3--:R-:W-:Y:S08]  /*ae60*/  HMMA.16816.F32.BF16 R60, R128.reuse, R152, R60 ;  /* 0x00000098803c723c */ /* 0x048ff0000004183c */
        /* <DEDUP_REMOVED lines=17> */
[C---:B------:R-:W-:Y:S03]  /*af80*/  HMMA.16816.F32.BF16 R44, R128.reuse, R168, R44 ;  /* 0x000000a8802c723c */ /* 0x040fe6000004182c */
[----:B------:R-:W5:Y:S05]  /*af90*/  MUFU.EX2 R197, R204 ;  /* 0x000000cc00c57308 */ /* 0x000f6a0000000800 */
[C---:B------:R-:W-:Y:S01]  /*afa0*/  HMMA.16816.F32.BF16 R48, R128.reuse, R170, R48 ;  /* 0x000000aa8030723c */ /* 0x040fe20000041830 */
[----:B-1----:R-:W-:Y:S04]  /*afb0*/  LDSM.16.MT88.4 R172, [R189+0x1b000] ;  /* 0x01b00000bdac783b */ /* 0x002fe80000004200 */
[----:B------:R-:W-:Y:S03]  /*afc0*/  LDSM.16.MT88.4 R168, [R188+0x3000] ;  /* 0x00300000bca8783b */ /* 0x000fe60000004200 */
        /* <DEDUP_REMOVED lines=11> */
[----:B------:R-:W-:Y:S07]  /*b080*/  LDSM.16.MT88.4 R140, [R186+0x1000] ;  /* 0x00100000ba8c783b */ /* 0x000fee0000004200 */
[C---:B---3--:R-:W-:Y:S08]  /*b090*/  HMMA.16816.F32.BF16 R108, R128.reuse, R136, R108 ;  /* 0x00000088806c723c */ /* 0x048ff0000004186c */
[C---:B------:R-:W-:Y:S01]  /*b0a0*/  HMMA.16816.F32.BF16 R112, R128.reuse, R138, R112 ;  /* 0x0000008a8070723c */ /* 0x040fe20000041870 */
[----:B------:R-:W1:Y:S07]  /*b0b0*/  LDSM.16.MT88.4 R136, [R188+0x1000] ;  /* 0x00100000bc88783b */ /* 0x000e6e0000004200 */
        /* <DEDUP_REMOVED lines=22> */
[C---:B------:R-:W-:Y:S08]  /*b220*/  HMMA.16816.F32.BF16 R16, R4.reuse, R148, R16 ;  /* 0x000000940410723c */ /* 0x040ff00000041810 */
[C---:B------:R-:W-:Y:S01]  /*b230*/  HMMA.16816.F32.BF16 R20, R4.reuse, R150, R20 ;  /* 0x000000960414723c */ /* 0x040fe20000041814 */
[----:B------:R-:W1:Y:S07]  /*b240*/  LDSM.16.MT88.4 R148, [R189+0x1d000] ;  /* 0x01d00000bd94783b */ /* 0x000e6e0000004200 */
[C---:B------:R-:W-:Y:S01]  /*b250*/  HMMA.16816.F32.BF16 R136, R4.reuse, R140, R32 ;  /* 0x0000008c0488723c */ /* 0x040fe20000041820 */
[----:B------:R-:W-:Y:S07]  /*b260*/  LDSM.16.MT88.4 R32, [R186+0x5000] ;  /* 0x00500000ba20783b */ /* 0x000fee0000004200 */
        /* <DEDUP_REMOVED lines=34> */
[C---:B--2---:R-:W-:Y:S08]  /*b490*/  HMMA.16816.F32.BF16 R124, R4.reuse, R12, R124 ;  /* 0x0000000c047c723c */ /* 0x044ff0000004187c */
[----:B------:R-:W-:Y:S01]  /*b4a0*/  HMMA.16816.F32.BF16 R128, R4, R14, R128 ;  /* 0x0000000e0480723c */ /* 0x000fe20000041880 */
[----:B------:R-:W-:Y:S01]  /*b4b0*/  F2FP.BF16.F32.PACK_AB R4, R226, R205 ;  /* 0x000000cde204723e */ /* 0x000fe200000010ff */
[----:B------:R-:W2:Y:S01]  /*b4c0*/  LDSM.16.MT88.4 R12, [R188+0x3800] ;  /* 0x00380000bc0c783b */ /* 0x000ea20000004200 */
        /* <DEDUP_REMOVED lines=13> */
[----:B------:R-:W4:Y:S07]  /*b5a0*/  LDSM.16.MT88.4 R8, [R0+0x1d800] ;  /* 0x01d800000008783b */ /* 0x000f2e0000004200 */
[C---:B-1----:R-:W-:Y:S01]  /*b5b0*/  HMMA.16816.F32.BF16 R152, R4.reuse, R148, R16 ;  /* 0x000000940498723c */ /* 0x042fe20000041810 */
[----:B------:R-:W-:Y:S07]  /*b5c0*/  LDSM.16.MT88.4 R16, [R186+0x3800] ;  /* 0x00380000ba10783b */ /* 0x000fee0000004200 */
[C---:B---3--:R-:W-:Y:S08]  /*b5d0*/  HMMA.16816.F32.BF16 R76, R4.reuse, R144, R76 ;  /* 0x00000090044c723c */ /* 0x048ff0000004184c */
[C---:B------:R-:W-:Y:S08]  /*b5e0*/  HMMA.16816.F32.BF16 R80, R4.reuse, R146, R80 ;  /* 0x000000920450723c */ /* 0x040ff00000041850 */
[C---:B------:R-:W-:Y:S01]  /*b5f0*/  HMMA.16816.F32.BF16 R148, R4.reuse, R150, R20 ;  /* 0x000000960494723c */ /* 0x040fe20000041814 */
[----:B------:R-:W-:Y:S07]  /*b600*/  LDSM.16.MT88.4 R20, [R0+0x1b800] ;  /* 0x01b800000014783b */ /* 0x000fee0000004200 */
[C---:B------:R-:W-:Y:S08]  /*b610*/  HMMA.16816.F32.BF16 R44, R4.reuse, R32, R44 ;  /* 0x00000020042c723c */ /* 0x040ff0000004182c */
[C---:B------:R-:W-:Y:S01]  /*b620*/  HMMA.16816.F32.BF16 R48, R4.reuse, R34, R48 ;  /* 0x000000220430723c */ /* 0x040fe20000041830 */
[----:B------:R-:W1:Y:S07]  /*b630*/  LDSM.16.MT88.4 R32, [R186+0x1800] ;  /* 0x00180000ba20783b */ /* 0x000e6e0000004200 */
[C---:B------:R-:W-:Y:S01]  /*b640*/  HMMA.16816.F32.BF16 R144, R4.reuse, R140, R24 ;  /* 0x0000008c0490723c */ /* 0x040fe20000041818 */
[----:B------:R-:W-:Y:S07]  /*b650*/  LDSM.16.MT88.4 R24, [R0+0x1f800] ;  /* 0x01f800000018783b */ /* 0x000fee0000004200 */
[C---:B--2---:R-:W-:Y:S08]  /*b660*/  HMMA.16816.F32.BF16 R52, R4.reuse, R12, R52 ;  /* 0x0000000c0434723c */ /* 0x044ff00000041834 */
[C---:B------:R-:W-:Y:S01]  /*b670*/  HMMA.16816.F32.BF16 R56, R4.reuse, R14, R56 ;  /* 0x0000000e0438723c */ /* 0x040fe20000041838 */
[----:B------:R-:W2:Y:S07]  /*b680*/  LDSM.16.MT88.4 R12, [R186+0x5800] ;  /* 0x00580000ba0c783b */ /* 0x000eae0000004200 */
[C---:B----4-:R-:W-:Y:S08]  /*b690*/  HMMA.16816.F32.BF16 R68, R4.reuse, R8, R68 ;  /* 0x000000080444723c */ /* 0x050ff00000041844 */
[C---:B------:R-:W-:Y:S01]  /*b6a0*/  HMMA.16816.F32.BF16 R72, R4.reuse, R10, R72 ;  /* 0x0000000a0448723c */ /* 0x040fe20000041848 */
[----:B------:R-:W3:Y:S07]  /*b6b0*/  LDSM.16.MT88.4 R8, [R186+0x7800] ;  /* 0x00780000ba08783b */ /* 0x000eee0000004200 */
        /* <DEDUP_REMOVED lines=18> */
[----:B------:R-:W-:Y:S01]  /*b7e0*/  HMMA.16816.F32.BF16 R160, R4, R164, R160 ;  /* 0x000000a404a0723c */ /* 0x000fe200000418a0 */
[----:B------:R-:W-:Y:S01]  /*b7f0*/  MOV R164, R213 ;  /* 0x000000d500a47202 */ /* 0x000fe20000000f00 */
[----:B------:R-:W-:-:S03]  /*b800*/  NOP ;  /* 0x0000000000007918 */ /* 0x000fc60000000000 */
[----:B------:R-:W-:-:S15]  /*b810*/  BRA.U !UP1, `(.L_x_2315) ;  /* 0x00000049094c7547 */ /* 0x000fde000b800000 */
[----:B------:R-:W-:-:S04]  /*b820*/  DEPBAR.LE SB0, 0x0 ;  /* 0x000080000000791a */ /* 0x000fc80000000000 */
[----:B------:R-:W-:Y:S01]  /*b830*/  UIADD3 UR16, UPT, UPT, UR22, -0x3, URZ ;  /* 0xfffffffd16107890 */ /* 0x000fe2000fffe0ff */
[----:B------:R-:W-:Y:S01]  /*b840*/  IADD3 R223, PT, PT, R203, R201, RZ ;  /* 0x000000c9cbdf7210 */ /* 0x000fe20007ffe0ff */
[----:B------:R-:W-:Y:S02]  /*b850*/  IMAD.IADD R221, R214, 0x1, R203 ;  /* 0x00000001d6dd7824 */ /* 0x000fe400078e02cb */
[----:B------:R-:W-:Y:S01]  /*b860*/  UIMAD.WIDE.U32 UR14, UR16, UR8, URZ ;  /* 0x00000008100e72a5 */ /* 0x000fe2000f8e00ff */
[----:B------:R-:W-:-:S03]  /*b870*/  IMAD.MOV.U32 R218, RZ, RZ, 0x40 ;  /* 0x00000040ffda7424 */ /* 0x000fc600078e00ff */
        /* <DEDUP_REMOVED lines=17> */
[----:B------:R-:W2:Y:S01]  /*b990*/  LDCU UR7, c[0x0][0x504] ;  /* 0x0000a080ff0777ac */ /* 0x000ea20008000800 */
        /* <DEDUP_REMOVED lines=47> */
[----:B------:R-:W5:Y:S04]  /*bc90*/  LDSM.16.M88.4 R164, [R214+0x10000] ;  /* 0x01000000d6a4783b */ /* 0x000f680000000200 */
[----:B------:R-:W1:Y:S04]  /*bca0*/  LDSM.16.M88.4 R28, [R214+0x10800] ;  /* 0x01080000d61c783b */ /* 0x000e680000000200 */
[----:B------:R-:W2:Y:S04]  /*bcb0*/  LDSM.16.M88.4 R20, [R214+0x11000] ;  /* 0x01100000d614783b */ /* 0x000ea80000000200 */
[----:B---3--:R-:W3:Y:S04]  /*bcc0*/  LDSM.16.M88.4 R4, [R214+0x11800] ;  /* 0x01180000d604783b */ /* 0x008ee80000000200 */
[----:B------:R-:W-:Y:S04]  /*bcd0*/  LDSM.16.M88.4 R12, [R223] ;  /* 0x00000000df0c783b */ /* 0x000fe80000000200 */
[----:B------:R-:W3:Y:S04]  /*bce0*/  LDSM.16.M88.4 R184, [R221+0x10000] ;  /* 0x01000000ddb8783b */ /* 0x000ee80000000200 */
[----:B------:R-:W3:Y:S04]  /*bcf0*/  LDSM.16.M88.4 R180, [R221+0x10800] ;  /* 0x01080000ddb4783b */ /* 0x000ee80000000200 */
[----:B------:R-:W3:Y:S04]  /*bd00*/  LDSM.16.M88.4 R176, [R221+0x11000] ;  /* 0x01100000ddb0783b */ /* 0x000ee80000000200 */
[----:B------:R-:W3:Y:S04]  /*bd10*/  LDSM.16.M88.4 R172, [R221+0x11800] ;  /* 0x01180000ddac783b */ /* 0x000ee80000000200 */
[----:B----4-:R-:W-:Y:S01]  /*bd20*/  LDSM.16.M88.4 R8, [R220] ;  /* 0x00000000dc08783b */ /* 0x010fe20000000200 */
[C---:B-----5:R-:W-:Y:S03]  /*bd30*/  HMMA.16816.F32.BF16 R168, R192.reuse, R164, RZ ;  /* 0x000000a4c0a8723c */ /* 0x060fe600000418ff */
[----:B------:R-:W4:Y:S04]  /*bd40*/  LDSM.16.M88.4 R16, [R218+0x10000] ;  /* 0x01000000da10783b */ /* 0x000f280000000200 */
[----:B------:R-:W-:Y:S01]  /*bd50*/  LDSM.16.M88.4 R204, [R3+0x10000] ;  /* 0x0100000003cc783b */ /* 0x000fe20000000200 */
[C---:B-1----:R-:W-:Y:S03]  /*bd60*/  HMMA.16816.F32.BF16 R32, R192.reuse, R28, RZ ;  /* 0x0000001cc020723c */ /* 0x042fe600000418ff */
[----:B------:R-:W-:Y:S04]  /*bd70*/  LDSM.16.M88.4 R188, [R214+0x12000] ;  /* 0x01200000d6bc783b */ /* 0x000fe80000000200 */
        /* <DEDUP_REMOVED lines=24> */
[----:B------:R-:W4:Y:S07]  /*bf00*/  LDSM.16.M88.4 R16, [R222] ;  /* 0x00000000de10783b */ /* 0x000f2e0000000200 */
        /* <DEDUP_REMOVED lines=69> */
[----:B------:R-:W-:Y:S01]  /*c360*/  HMMA.16816.F32.BF16 R192, R176, R182, R192 ;  /* 0x000000b6b0c0723c */ /* 0x000fe200000418c0 */
[----:B------:R-:W-:Y:S07]  /*c370*/  LDSM.16.M88.4 R180, [R221+0x14000] ;  /* 0x01400000ddb4783b */ /* 0x000fee0000000200 */
[C---:B--2---:R-:W-:Y:S08]  /*c380*/  HMMA.16816.F32.BF16 R168, R4.reuse, R8, R168 ;  /* 0x0000000804a8723c */ /* 0x044ff000000418a8 */
[C---:B------:R-:W-:Y:S01]  /*c390*/  HMMA.16816.F32.BF16 R164, R4.reuse, R10, R164 ;  /* 0x0000000a04a4723c */ /* 0x040fe200000418a4 */
[----:B------:R-:W1:Y:S07]  /*c3a0*/  LDSM.16.M88.4 R8, [R223+0x8000] ;  /* 0x00800000df08783b */ /* 0x000e6e0000000200 */
[C---:B---3--:R-:W-:Y:S08]  /*c3b0*/  HMMA.16816.F32.BF16 R32, R4.reuse, R12, R32 ;  /* 0x0000000c0420723c */ /* 0x048ff00000041820 */
[----:B------:R-:W-:Y:S01]  /*c3c0*/  HMMA.16816.F32.BF16 R28, R4, R14, R28 ;  /* 0x0000000e041c723c */ /* 0x000fe2000004181c */
[----:B------:R-:W2:Y:S07]  /*c3d0*/  LDSM.16.M88.4 R12, [R221+0x14800] ;  /* 0x01480000dd0c783b */ /* 0x000eae0000000200 */
[C---:B------:R-:W-:Y:S08]  /*c3e0*/  HMMA.16816.F32.BF16 R24, R176.reuse, R184, R24 ;  /* 0x000000b8b018723c */ /* 0x040ff00000041818 */
[----:B------:R-:W-:Y:S01]  /*c3f0*/  HMMA.16816.F32.BF16 R20, R176, R186, R20 ;  /* 0x000000bab014723c */ /* 0x000fe20000041814 */
[----:B------:R-:W3:Y:S04]  /*c400*/  LDSM.16.M88.4 R176, [R221+0x15000] ;  /* 0x01500000ddb0783b */ /* 0x000ee80000000200 */
[----:B------:R-:W-:Y:S03]  /*c410*/  LDSM.16.M88.4 R184, [R3+0x14800] ;  /* 0x0148000003b8783b */ /* 0x000fe60000000200 */
[C---:B----4-:R-:W-:Y:S08]  /*c420*/  HMMA.16816.F32.BF16 R196, R4.reuse, R172, R196 ;  /* 0x000000ac04c4723c */ /* 0x050ff000000418c4 */
[C---:B-----5:R-:W-:Y:S08]  /*c430*/  HMMA.16816.F32.BF16 R24, R4.reuse, R16, R24 ;  /* 0x000000100418723c */ /* 0x060ff00000041818 */
[C---:B------:R-:W-:Y:S01]  /*c440*/  HMMA.16816.F32.BF16 R20, R4.reuse, R18, R20 ;  /* 0x000000120414723c */ /* 0x040fe20000041814 */
[----:B------:R-:W4:Y:S07]  /*c450*/  LDSM.16.M88.4 R16, [R221+0x15800] ;  /* 0x01580000dd10783b */ /* 0x000f2e0000000200 */
        /* <DEDUP_REMOVED lines=18> */
[----:B------:R-:W4:Y:S07]  /*c580*/  LDSM.16.M88.4 R4, [R222+0x8000] ;  /* 0x00800000de04783b */ /* 0x000f2e0000000200 */
[C---:B-1----:R-:W-:Y:S08]  /*c590*/  HMMA.16816.F32.BF16 R32, R172.reuse, R180, R32 ;  /* 0x000000b4ac20723c */ /* 0x042ff00000041820 */
[C---:B------:R-:W-:Y:S01]  /*c5a0*/  HMMA.16816.F32.BF16 R28, R172.reuse, R182, R28 ;  /* 0x000000b6ac1c723c */ /* 0x040fe2000004181c */
[----:B------:R-:W-:Y:S07]  /*c5b0*/  LDSM.16.M88.4 R180, [R214+0x16000] ;  /* 0x01600000d6b4783b */ /* 0x000fee0000000200 */
[C---:B--2---:R-:W-:Y:S08]  /*c5c0*/  HMMA.16816.F32.BF16 R24, R172.reuse, R12, R24 ;  /* 0x0000000cac18723c */ /* 0x044ff00000041818 */
[C---:B------:R-:W-:Y:S01]  /*c5d0*/  HMMA.16816.F32.BF16 R20, R172.reuse, R14, R20 ;  /* 0x0000000eac14723c */ /* 0x040fe20000041814 */
[----:B------:R-:W1:Y:S04]  /*c5e0*/  LDSM.16.M88.4 R12, [R201+0xc000] ;  /* 0x00c00000c90c783b */ /* 0x000e680000000200 */
[----:B------:R-:W-:Y:S03]  /*c5f0*/  LDSM.16.M88.4 R200, [R221+0x17800] ;  /* 0x01780000ddc8783b */ /* 0x000fe60000000200 */
        /* <DEDUP_REMOVED lines=25> */
[----:B------:R-:W3:Y:S07]  /*c790*/  LDSM.16.M88.4 R172, [R218+0x17800] ;  /* 0x01780000daac783b */ /* 0x000eee0000000200 */
[C---:B----4-:R-:W-:Y:S08]  /*c7a0*/  HMMA.16816.F32.BF16 R32, R204.reuse, R4, R32 ;  /* 0x00000004cc20723c */ /* 0x050ff00000041820 */
[----:B------:R-:W-:Y:S01]  /*c7b0*/  HMMA.16816.F32.BF16 R28, R204, R6, R28 ;  /* 0x00000006cc1c723c */ /* 0x000fe2000004181c */
[----:B------:R-:W-:Y:S07]  /*c7c0*/  LDSM.16.M88.4 R4, [R3+0x17000] ;  /* 0x017000000304783b */ /* 0x000fee0000000200 */
[C---:B------:R-:W-:Y:S08]  /*c7d0*/  HMMA.16816.F32.BF16 R196, R12.reuse, R16, R196 ;  /* 0x000000100cc4723c */ /* 0x040ff000000418c4 */
[----:B------:R-:W-:Y:S01]  /*c7e0*/  HMMA.16816.F32.BF16 R192, R12, R18, R192 ;  /* 0x000000120cc0723c */ /* 0x000fe200000418c0 */
[----:B------:R-:W-:Y:S04]  /*c7f0*/  LDSM.16.M88.4 R16, [R222+0xc000] ;  /* 0x00c00000de10783b */ /* 0x000fe80000000200 */
[----:B------:R-:W4:Y:S03]  /*c800*/  LDSM.16.M88.4 R12, [R3+0x16000] ;  /* 0x01600000030c783b */ /* 0x000f260000000200 */
[C---:B-----5:R-:W-:Y:S08]  /*c810*/  HMMA.16816.F32.BF16 R168, R204.reuse, R8, R168 ;  /* 0x00000008cca8723c */ /* 0x060ff000000418a8 */
[C---:B------:R-:W-:Y:S01]  /*c820*/  HMMA.16816.F32.BF16 R164, R204.reuse, R10, R164 ;  /* 0x0000000acca4723c */ /* 0x040fe200000418a4 */
[----:B------:R-:W5:Y:S07]  /*c830*/  LDSM.16.M88.4 R8, [R3+0x16800] ;  /* 0x016800000308783b */ /* 0x000f6e0000000200 */
[----:B------:R-:W-:Y:S08]  /*c840*/  HMMA.16816.F32.BF16 R24, R204, R208, R24 ;  /* 0x000000d0cc18723c */ /* 0x000ff00000041818 */
[C---:B-1----:R-:W-:Y:S08]  /*c850*/  HMMA.16816.F32.BF16 R32, R188.reuse, R180, R32 ;  /* 0x000000b4bc20723c */ /* 0x042ff00000041820 */
[----:B------:R-:W-:Y:S01]  /*c860*/  HMMA.16816.F32.BF16 R28, R188, R182, R28 ;  /* 0x000000b6bc1c723c */ /* 0x000fe2000004181c */
[----:B------:R1:W5:Y:S01]  /*c870*/  LDSM.16.M88.4 R180, [R3+0x17800] ;  /* 0x0178000003b4783b */ /* 0x0003620000000200 */
[----:B------:R-:W-:-:S06]  /*c880*/  DEPBAR.LE SB0, 0x0 ;  /* 0x000080000000791a */ /* 0x000fcc0000000000 */
[----:B------:R-:W-:Y:S08]  /*c890*/  HMMA.16816.F32.BF16 R192, R204, R202, R192 ;  /* 0x000000caccc0723c */ /* 0x000ff000000418c0 */
[----:B------:R-:W-:Y:S08]  /*c8a0*/  HMMA.16816.F32.BF16 R168, R188, R184, R168 ;  /* 0x000000b8bca8723c */ /* 0x000ff000000418a8 */
[----:B------:R-:W-:Y:S01]  /*c8b0*/  HMMA.16816.F32.BF16 R20, R204, R210, R20 ;  /* 0x000000d2cc14723c */ /* 0x000fe20000041814 */
[----:B-1----:R-:W-:-:S07]  /*c8c0*/  IMAD.U32 R3, RZ, RZ, UR7 ;  /* 0x00000007ff037e24 */ /* 0x002fce000f8e00ff */
[----:B------:R-:W-:Y:S08]  /*c8d0*/  HMMA.16816.F32.BF16 R196, R204, R200, R196 ;  /* 0x000000c8ccc4723c */ /* 0x000ff000000418c4 */
[C---:B--2---:R-:W-:Y:S08]  /*c8e0*/  HMMA.16816.F32.BF16 R24, R188.reuse, R176, R24 ;  /* 0x000000b0bc18723c */ /* 0x044ff00000041818 */
[C---:B------:R-:W-:Y:S08]  /*c8f0*/  HMMA.16816.F32.BF16 R164, R188.reuse, R186, R164 ;  /* 0x000000babca4723c */ /* 0x040ff000000418a4 */
[----:B---3--:R-:W-:Y:S08]  /*c900*/  HMMA.16816.F32.BF16 R192, R188, R174, R192 ;  /* 0x000000aebcc0723c */ /* 0x008ff000000418c0 */
[----:B----4-:R-:W-:Y:S08]  /*c910*/  HMMA.16816.F32.BF16 R168, R16, R12, R168 ;  /* 0x0000000c10a8723c */ /* 0x010ff000000418a8 */
[C---:B------:R-:W-:Y:S08]  /*c920*/  HMMA.16816.F32.BF16 R20, R188.reuse, R178, R20 ;  /* 0x000000b2bc14723c */ /* 0x040ff00000041814 */
[----:B------:R-:W-:Y:S08]  /*c930*/  HMMA.16816.F32.BF16 R196, R188, R172, R196 ;  /* 0x000000acbcc4723c */ /* 0x000ff000000418c4 */
[----:B-----5:R-:W-:Y:S01]  /*c940*/  HMMA.16816.F32.BF16 R28, R16, R10, R28 ;  /* 0x0000000a101c723c */ /* 0x020fe2000004181c */
[----:B------:R-:W-:-:S06]  /*c950*/  FMUL.FTZ R11, R170, UR4 ;  /* 0x00000004aa0b7c20 */ /* 0x000fcc0008410000 */
[----:B------:R-:W1:Y:S01]  /*c960*/  MUFU.TANH R11, R11 ;  /* 0x0000000b000b7308 */ /* 0x000e620000002400 */
[----:B------:R-:W-:Y:S01]  /*c970*/  HMMA.16816.F32.BF16 R24, R16, R4, R24 ;  /* 0x000000041018723c */ /* 0x000fe20000041818 */
[----:B------:R-:W-:Y:S01]  /*c980*/  FMUL.FTZ R4, R168, UR4 ;  /* 0x00000004a8047c20 */ /* 0x000fe20008410000 */
[----:B------:R-:W-:-:S05]  /*c990*/  VIADD R5, R2, UR21 ;  /* 0x0000001502057c36 */ /* 0x000fca0008000000 */
[----:B------:R-:W2:Y:S01]  /*c9a0*/  MUFU.TANH R4, R4 ;  /* 0x0000000400047308 */ /* 0x000ea20000002400 */
[C---:B------:R-:W-:Y:S08]  /*c9b0*/  HMMA.16816.F32.BF16 R164, R16.reuse, R14, R164 ;  /* 0x0000000e10a4723c */ /* 0x040ff000000418a4 */
[C---:B------:R-:W-:Y:S08]  /*c9c0*/  HMMA.16816.F32.BF16 R192, R16.reuse, R182, R192 ;  /* 0x000000b610c0723c */ /* 0x040ff000000418c0 */
[----:B------:R-:W-:Y:S01]  /*c9d0*/  HMMA.16816.F32.BF16 R20, R16, R6, R20 ;  /* 0x000000061014723c */ /* 0x000fe20000041814 */
[----:B------:R-:W-:-:S02]  /*c9e0*/  IADD3 R6, PT, PT, R2, -0xc0, RZ ;  /* 0xffffff4002067810 */ /* 0x000fc40007ffe0ff */
[--C-:B------:R-:W-:Y:S01]  /*c9f0*/  IADD3 R7, PT, PT, R234, -UR21, -R3.reuse ;  /* 0x80000015ea077c10 */ /* 0x100fe2000fffe803 */
[----:B------:R-:W-:Y:S01]  /*ca00*/  BAR.SYNC.DEFER_BLOCKING 0x0 ;  /* 0x0000000000007b1d */ /* 0x000fe20000010000 */
[C---:B------:R-:W-:Y:S02]  /*ca10*/  ISETP.GE.AND P4, PT, R6.reuse, R233, PT ;  /* 0x000000e90600720c */ /* 0x040fe40003f86270 */
[----:B------:R-:W-:Y:S01]  /*ca20*/  ISETP.GE.AND P5, PT, R6, R232, PT ;  /* 0x000000e80600720c */ /* 0x000fe20003fa6270 */
[----:B------:R-:W-:Y:S01]  /*ca30*/  HMMA.16816.F32.BF16 R196, R16, R180, R196 ;  /* 0x000000b410c4723c */ /* 0x000fe200000418c4 */
[----:B------:R-:W-:Y:S01]  /*ca40*/  VIADD R180, R234, 0x8 ;  /* 0x00000008eab47836 */ /* 0x000fe20000000000 */
[----:B------:R-:W-:Y:S02]  /*ca50*/  P2R R12, PR, RZ, 0x10 ;  /* 0x00000010ff0c7803 */ /* 0x000fe40000000000 */
[----:B------:R-:W-:Y:S02]  /*ca60*/  ISETP.GT.AND P6, PT, R7, R6, PT ;  /* 0x000000060700720c */ /* 0x000fe40003fc4270 */
[----:B------:R-:W-:-:S02]  /*ca70*/  IADD3 R3, PT, PT, R180, -UR21, -R3 ;  /* 0x80000015b4037c10 */ /* 0x000fc4000fffe803 */
[----:B------:R-:W-:Y:S01]  /*ca80*/  HMMA.16816.F32.BF16 R32, R16, R8, R32 ;  /* 0x000000081020723c */ /* 0x000fe20000041820 */
[----:B------:R-:W-:-:S04]  /*ca90*/  IADD3 R8, PT, PT, R234, 0xc0, -R5 ;  /* 0x000000c0ea087810 */ /* 0x000fc80007ffe805 */
[----:B------:R-:W-:Y:S01]  /*caa0*/  IABS R8, R8 ;  /* 0x0000000800087213 */ /* 0x000fe20000000000 */
[----:B-12---:R-:W-:-:S14]  /*cab0*/  BRA.U !UP0, `(.L_x_2317) ;  /* 0x0000000108e47547 */ /* 0x006fdc000b800000 */
        /* <DEDUP_REMOVED lines=57> */
.L_x_2317:
[----:B------:R-:W-:Y:S02]  /*ce50*/  IMAD.MOV.U32 R9, RZ, RZ, R8 ;  /* 0x000000ffff097224 */ /* 0x000fe400078e0008 */
[----:B------:R-:W-:Y:S01]  /*ce60*/  FMUL.FTZ R169, R169, UR4 ;  /* 0x00000004a9a97c20 */ /* 0x000fe20008410000 */
[--C-:B------:R-:W-:Y:S01]  /*ce70*/  IADD3 R10, PT, PT, R180, 0xc0, -R5.reuse ;  /* 0x000000c0b40a7810 */ /* 0x100fe20007ffe805 */
[----:B------:R-:W-:Y:S01]  /*ce80*/  FMUL.FTZ R164, R164, UR4 ;  /* 0x00000004a4a47c20 */ /* 0x000fe20008410000 */
[----:B------:R-:W-:Y:S01]  /*ce90*/  ISETP.GT.AND P1, PT, R3, R6, PT ;  /* 0x000000060300720c */ /* 0x000fe20003f24270 */
[----:B------:R-:W2:Y:S01]  /*cea0*/  MUFU.TANH R8, R169 ;  /* 0x000000a900087308 */ /* 0x000ea20000002400 */
[----:B------:R-:W-:Y:S01]  /*ceb0*/  I2FP.F32.S32 R9, R9 ;  /* 0x0000000900097245 */ /* 0x000fe20000201400 */
[----:B------:R-:W-:Y:S01]  /*cec0*/  FMUL.FTZ R171, R171, UR4 ;  /* 0x00000004abab7c20 */ /* 0x000fe20008410000 */
[----:B------:R-:W-:Y:S01]  /*ced0*/  IADD3 R6, PT, PT, R234, 0xbf, -R5 ;  /* 0x000000bfea067810 */ /* 0x000fe20007ffe805 */
[----:B------:R-:W-:Y:S01]  /*cee0*/  FMUL.FTZ R166, R166, UR4 ;  /* 0x00000004a6a67c20 */ /* 0x000fe20008410000 */
[----:B------:R-:W-:Y:S01]  /*cef0*/  IABS R10, R10 ;  /* 0x0000000a000a7213 */ /* 0x000fe20000000000 */
[----:B------:R-:W-:Y:S01]  /*cf00*/  FFMA.FTZ R4, R9, -UR6, R4 ;  /* 0x8000000609047c23 */ /* 0x000fe20008010004 */
[----:B------:R-:W-:Y:S01]  /*cf10*/  IABS R6, R6 ;  /* 0x0000000600067213 */ /* 0x000fe20000000000 */
[----:B------:R-:W-:Y:S01]  /*cf20*/  MUFU.TANH R171, R171 ;  /* 0x000000ab00ab7308 */ /* 0x000fe20000002400 */
[----:B------:R-:W-:Y:S01]  /*cf30*/  I2FP.F32.S32 R10, R10 ;  /* 0x0000000a000a7245 */ /* 0x000fe20000201400 */
[----:B-1----:R-:W-:Y:S01]  /*cf40*/  VIADD R14, R2, 0xffffff41 ;  /* 0xffffff41020e7836 */ /* 0x002fe20000000000 */
[----:B------:R-:W-:Y:S01]  /*cf50*/  FSEL R4, R4, -INF , !P6 ;  /* 0xff80000004047808 */ /* 0x000fe20007000000 */
[----:B------:R-:W-:Y:S01]  /*cf60*/  FMUL.FTZ R165, R165, UR4 ;  /* 0x00000004a5a57c20 */ /* 0x000fe20008410000 */
[----:B------:R-:W-:Y:S01]  /*cf70*/  ISETP.NE.AND P6, PT, R12, RZ, PT ;  /* 0x000000ff0c00720c */ /* 0x000fe20003fc5270 */
[----:B------:R-:W-:Y:S01]  /*cf80*/  FFMA.FTZ R10, R10, -UR6, R11 ;  /* 0x800000060a0a7c23 */ /* 0x000fe2000801000b */
[----:B------:R-:W-:Y:S01]  /*cf90*/  I2FP.F32.S32 R9, R6 ;  /* 0x0000000600097245 */ /* 0x000fe20000201400 */
[----:B------:R-:W-:Y:S01]  /*cfa0*/  MUFU.TANH R166, R166 ;  /* 0x000000a600a67308 */ /* 0x000fe20000002400 */
[----:B------:R-:W-:Y:S01]  /*cfb0*/  FSEL R12, R4, -INF , !P6 ;  /* 0xff800000040c7808 */ /* 0x000fe20007000000 */
[----:B------:R-:W-:Y:S01]  /*cfc0*/  FMUL.FTZ R32, R32, UR4 ;  /* 0x0000000420207c20 */ /* 0x000fe20008410000 */
[--C-:B------:R-:W-:Y:S01]  /*cfd0*/  IADD3 R11, PT, PT, R234, 0xb8, -R5.reuse ;  /* 0x000000b8ea0b7810 */ /* 0x100fe20007ffe805 */
[----:B--2---:R-:W-:Y:S01]  /*cfe0*/  FFMA.FTZ R8, R9, -UR6, R8 ;  /* 0x8000000609087c23 */ /* 0x004fe20008010008 */
[----:B------:R-:W-:Y:S01]  /*cff0*/  IADD3 R9, PT, PT, R180, 0xbf, -R5 ;  /* 0x000000bfb4097810 */ /* 0x000fe20007ffe805 */
[----:B------:R-:W-:Y:S01]  /*d000*/  FMUL.FTZ R167, R167, UR4 ;  /* 0x00000004a7a77c20 */ /* 0x000fe20008410000 */
[----:B------:R-:W-:Y:S01]  /*d010*/  IABS R11, R11 ;  /* 0x0000000b000b7213 */ /* 0x000fe20000000000 */
[----:B------:R-:W1:Y:S01]  /*d020*/  MUFU.TANH R4, R164 ;  /* 0x000000a400047308 */ /* 0x000e620000002400 */
[----:B------:R-:W-:Y:S01]  /*d030*/  IABS R9, R9 ;  /* 0x0000000900097213 */ /* 0x000fe20000000000 */
[----:B------:R-:W-:Y:S01]  /*d040*/  FMUL.FTZ R34, R34, UR4 ;  /* 0x0000000422227c20 */ /* 0x000fe20008410000 */
[----:B------:R-:W-:Y:S01]  /*d050*/  I2FP.F32.S32 R11, R11 ;  /* 0x0000000b000b7245 */ /* 0x000fe20000201400 */
[----:B------:R-:W-:Y:S01]  /*d060*/  FMUL.FTZ R15, R28, UR4 ;  /* 0x000000041c0f7c20 */ /* 0x000fe20008410000 */
[----:B------:R-:W-:Y:S01]  /*d070*/  FSEL R10, R10, -INF , !P1 ;  /* 0xff8000000a0a7808 */ /* 0x000fe20004800000 */
[----:B------:R-:W-:Y:S01]  /*d080*/  FMUL.FTZ R33, R33, UR4 ;  /* 0x0000000421217c20 */ /* 0x000fe20008410000 */
[----:B------:R-:W-:Y:S01]  /*d090*/  IADD3 R6, PT, PT, R2, -0xb8, RZ ;  /* 0xffffff4802067810 */ /* 0x000fe20007ffe0ff */
[----:B------:R-:W2:Y:S01]  /*d0a0*/  MUFU.TANH R165, R165 ;  /* 0x000000a500a57308 */ /* 0x000ea20000002400 */
[C---:B------:R-:W-:Y:S01]  /*d0b0*/  ISETP.GE.AND P3, PT, R14.reuse, R233, PT ;  /* 0x000000e90e00720c */ /* 0x040fe20003f66270 */
[----:B------:R-:W-:Y:S01]  /*d0c0*/  FMUL.FTZ R35, R35, UR4 ;  /* 0x0000000423237c20 */ /* 0x000fe20008410000 */
[----:B------:R-:W-:Y:S01]  /*d0d0*/  ISETP.GE.AND P0, PT, R14, R232, PT ;  /* 0x000000e80e00720c */ /* 0x000fe20003f06270 */
[----:B------:R-:W-:Y:S01]  /*d0e0*/  FMUL.FTZ R30, R30, UR4 ;  /* 0x000000041e1e7c20 */ /* 0x000fe20008410000 */
[-C--:B------:R-:W-:Y:S01]  /*d0f0*/  ISETP.GT.AND P2, PT, R7, R14.reuse, PT ;  /* 0x0000000e0700720c */ /* 0x080fe20003f44270 */
[----:B------:R-:W-:Y:S01]  /*d100*/  FMUL.FTZ R29, R29, UR4 ;  /* 0x000000041d1d7c20 */ /* 0x000fe20008410000 */
[----:B------:R-:W-:Y:S01]  /*d110*/  ISETP.GT.AND P4, PT, R3, R14, PT ;  /* 0x0000000e0300720c */ /* 0x000fe20003f84270 */
[----:B------:R-:W-:Y:S01]  /*d120*/  MUFU.TANH R167, R167 ;  /* 0x000000a700a77308 */ /* 0x000fe20000002400 */
[----:B------:R-:W-:Y:S01]  /*d130*/  I2FP.F32.S32 R14, R9 ;  /* 0x00000009000e7245 */ /* 0x000fe20000201400 */
[----:B-1----:R-:W-:Y:S01]  /*d140*/  FFMA.FTZ R11, R11, -UR6, R4 ;  /* 0x800000060b0b7c23 */ /* 0x002fe20008010004 */
[----:B------:R-:W-:Y:S01]  /*d150*/  FSEL R10, R10, -INF , !P5 ;  /* 0xff8000000a0a7808 */ /* 0x000fe20006800000 */
[----:B------:R-:W-:Y:S01]  /*d160*/  FMUL.FTZ R31, R31, UR4 ;  /* 0x000000041f1f7c20 */ /* 0x000fe20008410000 */
[----:B------:R-:W-:Y:S01]  /*d170*/  ISETP.GT.AND P5, PT, R7, R6, PT ;  /* 0x000000060700720c */ /* 0x000fe20003fa4270 */
[----:B------:R-:W-:Y:S01]  /*d180*/  FFMA.FTZ R14, R14, -UR6, R171 ;  /* 0x800000060e0e7c23 */ /* 0x000fe200080100ab */
[--C-:B------:R-:W-:Y:S01]  /*d190*/  IADD3 R9, PT, PT, R180, 0xb8, -R5.reuse ;  /* 0x000000b8b4097810 */ /* 0x100fe20007ffe805 */
[----:B------:R-:W-:Y:S01]  /*d1a0*/  MUFU.TANH R34, R34 ;  /* 0x0000002200227308 */ /* 0x000fe20000002400 */
[----:B------:R-:W-:Y:S01]  /*d1b0*/  FSEL R8, R8, -INF , !P2 ;  /* 0xff80000008087808 */ /* 0x000fe20005000000 */
[----:B------:R-:W-:Y:S01]  /*d1c0*/  FMUL.FTZ R26, R26, UR4 ;  /* 0x000000041a1a7c20 */ /* 0x000fe20008410000 */
[--C-:B------:R-:W-:Y:S01]  /*d1d0*/  IADD3 R4, PT, PT, R234, 0xb7, -R5.reuse ;  /* 0x000000b7ea047810 */ /* 0x100fe20007ffe805 */
[----:B------:R-:W-:Y:S01]  /*d1e0*/  FMUL.FTZ R25, R25, UR4 ;  /* 0x0000000419197c20 */ /* 0x000fe20008410000 */
[----:B------:R-:W-:Y:S01]  /*d1f0*/  FSEL R11, R11, -INF , !P5 ;  /* 0xff8000000b0b7808 */ /* 0x000fe20006800000 */
[----:B------:R-:W-:Y:S01]  /*d200*/  FMUL.FTZ R27, R27, UR4 ;  /* 0x000000041b1b7c20 */ /* 0x000fe20008410000 */
[----:B------:R-:W-:Y:S01]  /*d210*/  ISETP.GE.AND P6, PT, R6, R233, PT ;  /* 0x000000e90600720c */ /* 0x000fe20003fc6270 */
[----:B------:R-:W-:Y:S01]  /*d220*/  MUFU.TANH R33, R33 ;  /* 0x0000002100217308 */ /* 0x000fe20000002400 */
[----:B------:R-:W-:Y:S01]  /*d230*/  IABS R9, R9 ;  /* 0x0000000900097213 */ /* 0x000fe20000000000 */
[----:B------:R-:W-:Y:S01]  /*d240*/  FMUL.FTZ R22, R22, UR4 ;  /* 0x0000000416167c20 */ /* 0x000fe20008410000 */
[----:B------:R-:W-:Y:S01]  /*d250*/  FSEL R16, R8, -INF , !P3 ;  /* 0xff80000008107808 */ /* 0x000fe20005800000 */
[----:B------:R-:W-:Y:S01]  /*d260*/  FMUL.FTZ R21, R21, UR4 ;  /* 0x0000000415157c20 */ /* 0x000fe20008410000 */
[----:B------:R-:W-:Y:S01]  /*d270*/  IABS R8, R4 ;  /* 0x0000000400087213 */ /* 0x000fe20000000000 */
[----:B------:R-:W-:Y:S01]  /*d280*/  FMUL.FTZ R23, R23, UR4 ;  /* 0x0000000417177c20 */ /* 0x000fe20008410000 */
[----:B------:R-:W-:Y:S01]  /*d290*/  FSEL R4, R14, -INF , !P4 ;  /* 0xff8000000e047808 */ /* 0x000fe20006000000 */
[----:B------:R-:W-:Y:S01]  /*d2a0*/  MUFU.TANH R35, R35 ;  /* 0x0000002300237308 */ /* 0x000fe20000002400 */
[----:B------:R-:W-:Y:S01]  /*d2b0*/  I2FP.F32.S32 R9, R9 ;  /* 0x0000000900097245 */ /* 0x000fe20000201400 */
[----:B------:R-:W-:Y:S01]  /*d2c0*/  FMUL.FTZ R196, R196, UR4 ;  /* 0x00000004c4c47c20 */ /* 0x000fe20008410000 */
[----:B------:R-:W-:Y:S01]  /*d2d0*/  FSEL R14, R11, -INF , !P6 ;  /* 0xff8000000b0e7808 */ /* 0x000fe20007000000 */
[----:B------:R-:W-:Y:S01]  /*d2e0*/  FMUL.FTZ R198, R198, UR4 ;  /* 0x00000004c6c67c20 */ /* 0x000fe20008410000 */
[----:B------:R-:W-:Y:S01]  /*d2f0*/  ISETP.GE.AND P1, PT, R6, R232, PT ;  /* 0x000000e80600720c */ /* 0x000fe20003f26270 */
[----:B------:R-:W-:Y:S01]  /*d300*/  FFMA.FTZ R166, R9, -UR6, R166 ;  /* 0x8000000609a67c23 */ /* 0x000fe200080100a6 */
[----:B------:R-:W-:Y:S01]  /*d310*/  ISETP.GT.AND P2, PT, R3, R6, PT ;  /* 0x000000060300720c */ /* 0x000fe20003f44270 */
[----:B------:R1:W3:Y:S01]  /*d320*/  MUFU.TANH R11, R32 ;  /* 0x00000020000b7308 */ /* 0x0002e20000002400 */
[----:B------:R-:W-:Y:S01]  /*d330*/  VIADD R6, R2, 0xffffff49 ;  /* 0xffffff4902067836 */ /* 0x000fe20000000000 */
[--C-:B------:R-:W-:Y:S01]  /*d340*/  IADD3 R9, PT, PT, R234, 0xb0, -R5.reuse ;  /* 0x000000b0ea097810 */ /* 0x100fe20007ffe805 */
[----:B------:R-:W-:Y:S01]  /*d350*/  FMUL.FTZ R197, R197, UR4 ;  /* 0x00000004c5c57c20 */ /* 0x000fe20008410000 */
[----:B------:R-:W-:Y:S01]  /*d360*/  FSEL R4, R4, -INF , !P0 ;  /* 0xff80000004047808 */ /* 0x000fe20004000000 */
[----:B------:R-:W-:Y:S01]  /*d370*/  FMUL.FTZ R193, R193, UR4 ;  /* 0x00000004c1c17c20 */ /* 0x000fe20008410000 */
[----:B------:R-:W-:Y:S01]  /*d380*/  ISETP.GE.AND P3, PT, R6, R233, PT ;  /* 0x000000e90600720c */ /* 0x000fe20003f66270 */
[----:B------:R-:W-:Y:S01]  /*d390*/  FMUL.FTZ R194, R194, UR4 ;  /* 0x00000004c2c27c20 */ /* 0x000fe20008410000 */
[----:B------:R-:W-:Y:S01]  /*d3a0*/  ISETP.GE.AND P4, PT, R6, R232, PT ;  /* 0x000000e80600720c */ /* 0x000fe20003f86270 */
[----:B------:R-:W-:Y:S01]  /*d3b0*/  MUFU.TANH R30, R30 ;  /* 0x0000001e001e7308 */ /* 0x000fe20000002400 */
[----:B------:R-:W-:Y:S01]  /*d3c0*/  ISETP.GT.AND P0, PT, R7, R6, PT ;  /* 0x000000060700720c */ /* 0x000fe20003f04270 */
[----:B------:R-:W-:Y:S01]  /*d3d0*/  FMUL.FTZ R199, R199, UR4 ;  /* 0x00000004c7c77c20 */ /* 0x000fe20008410000 */
[----:B------:R-:W-:Y:S01]  /*d3e0*/  I2FP.F32.S32 R8, R8 ;  /* 0x0000000800087245 */ /* 0x000fe20000201400 */
[----:B------:R-:W-:Y:S01]  /*d3f0*/  FMUL.FTZ R195, R195, UR4 ;  /* 0x00000004c3c37c20 */ /* 0x000fe20008410000 */
[----:B------:R-:W-:Y:S01]  /*d400*/  ISETP.GT.AND P5, PT, R3, R6, PT ;  /* 0x000000060300720c */ /* 0x000fe20003fa4270 */
[----:B------:R-:W-:Y:S01]  /*d410*/  @UP0 UIADD3 UR22, UPT, UPT, UR22, -0x4, URZ ;  /* 0xfffffffc16160890 */ /* 0x000fe2000fffe0ff */
[----:B------:R-:W-:Y:S01]  /*d420*/  IADD3 R6, PT, PT, R180, 0xb7, -R5 ;  /* 0x000000b7b4067810 */ /* 0x000fe20007ffe805 */
[----:B--2---:R-:W-:Y:S01]  /*d430*/  FFMA.FTZ R165, R8, -UR6, R165 ;  /* 0x8000000608a57c23 */ /* 0x004fe200080100a5 */
[----:B------:R-:W-:Y:S01]  /*d440*/  IABS R9, R9 ;  /* 0x0000000900097213 */ /* 0x000fe20000000000 */
[----:B------:R-:W-:Y:S01]  /*d450*/  VIADD R8, R2, 0xffffff50 ;  /* 0xffffff5002087836 */ /* 0x000fe20000000000 */
[----:B------:R-:W-:Y:S01]  /*d460*/  IABS R6, R6 ;  /* 0x0000000600067213 */ /* 0x000fe20000000000 */
[----:B------:R-:W-:Y:S01]  /*d470*/  MUFU.TANH R29, R29 ;  /* 0x0000001d001d7308 */ /* 0x000fe20000002400 */
[----:B-1----:R-:W-:-:S02]  /*d480*/  I2FP.F32.S32 R32, R9 ;  /* 0x0000000900207245 */ /* 0x002fc40000201400 */
[----:B------:R-:W-:Y:S02]  /*d490*/  FSEL R166, R166, -INF , !P2 ;  /* 0xff800000a6a67808 */ /* 0x000fe40005000000 */
[----:B------:R-:W-:Y:S01]  /*d4a0*/  MOV R13, R6 ;  /* 0x00000006000d7202 */ /* 0x000fe20000000f00 */
[----:B---3--:R-:W-:Y:S01]  /*d4b0*/  FFMA.FTZ R11, R32, -UR6, R11 ;  /* 0x80000006200b7c23 */ /* 0x008fe2000801000b */
[----:B------:R-:W-:Y:S01]  /*d4c0*/  FSEL R6, R166, -INF , !P1 ;  /* 0xff800000a6067808 */ /* 0x000fe20004800000 */
[----:B------:R-:W-:Y:S01]  /*d4d0*/  VIADD R32, R2, 0xffffff51 ;  /* 0xffffff5102207836 */ /* 0x000fe20000000000 */
[----:B------:R-:W-:Y:S01]  /*d4e0*/  ISETP.GT.AND P1, PT, R7, R8, PT ;  /* 0x000000080700720c */ /* 0x000fe20003f24270 */
[----:B------:R-:W-:Y:S01]  /*d4f0*/  MUFU.TANH R31, R31 ;  /* 0x0000001f001f7308 */ /* 0x000fe20000002400 */
[----:B------:R-:W-:Y:S02]  /*d500*/  IADD3 R9, PT, PT, R180, 0xb0, -R5 ;  /* 0x000000b0b4097810 */ /* 0x000fe40007ffe805 */
[----:B------:R-:W-:-:S02]  /*d510*/  FSEL R11, R11, -INF , !P1 ;  /* 0xff8000000b0b7808 */ /* 0x000fc40004800000 */
[----:B------:R-:W-:Y:S02]  /*d520*/  IABS R9, R9 ;  /* 0x0000000900097213 */ /* 0x000fe40000000000 */
[----:B------:R-:W-:Y:S01]  /*d530*/  ISETP.GE.AND P6, PT, R8, R233, PT ;  /* 0x000000e90800720c */ /* 0x000fe20003fc6270 */
[----:B------:R-:W-:Y:S01]  /*d540*/  MUFU.TANH R26, R26 ;  /* 0x0000001a001a7308 */ /* 0x000fe20000002400 */
[----:B------:R-:W-:Y:S02]  /*d550*/  I2FP.F32.S32 R18, R13 ;  /* 0x0000000d00127245 */ /* 0x000fe40000201400 */
[----:B------:R-:W-:Y:S02]  /*d560*/  I2FP.F32.S32 R9, R9 ;  /* 0x0000000900097245 */ /* 0x000fe40000201400 */
[----:B------:R-:W-:Y:S01]  /*d570*/  FSEL R190, R11, -INF , !P6 ;  /* 0xff8000000bbe7808 */ /* 0x000fe20007000000 */
[----:B------:R-:W-:Y:S01]  /*d580*/  FFMA.FTZ R167, R18, -UR6, R167 ;  /* 0x8000000612a77c23 */ /* 0x000fe200080100a7 */
[----:B------:R-:W-:Y:S01]  /*d590*/  FSEL R165, R165, -INF , !P0 ;  /* 0xff800000a5a57808 */ /* 0x000fe20004000000 */
[----:B------:R1:W2:Y:S01]  /*d5a0*/  MUFU.TANH R11, R15 ;  /* 0x0000000f000b7308 */ /* 0x0002a20000002400 */
[----:B------:R-:W-:Y:S01]  /*d5b0*/  FFMA.FTZ R34, R9, -UR6, R34 ;  /* 0x8000000609227c23 */ /* 0x000fe20008010022 */
[----:B------:R-:W-:-:S02]  /*d5c0*/  ISETP.GT.AND P0, PT, R3, R8, PT ;  /* 0x000000080300720c */ /* 0x000fc40003f04270 */
[--C-:B------:R-:W-:Y:S02]  /*d5d0*/  IADD3 R13, PT, PT, R234, 0xa8, -R5.reuse ;  /* 0x000000a8ea0d7810 */ /* 0x100fe40007ffe805 */
[----:B------:R-:W-:Y:S02]  /*d5e0*/  ISETP.GE.AND P2, PT, R8, R232, PT ;  /* 0x000000e80800720c */ /* 0x000fe40003f46270 */
[----:B------:R-:W-:Y:S01]  /*d5f0*/  FSEL R8, R167, -INF , !P5 ;  /* 0xff800000a7087808 */ /* 0x000fe20006800000 */
[----:B------:R-:W-:Y:S01]  /*d600*/  MUFU.TANH R25, R25 ;  /* 0x0000001900197308 */ /* 0x000fe20000002400 */
[----:B------:R-:W-:Y:S02]  /*d610*/  FSEL R34, R34, -INF , !P0 ;  /* 0xff80000022227808 */ /* 0x000fe40004000000 */
[----:B------:R-:W-:Y:S02]  /*d620*/  IABS R13, R13 ;  /* 0x0000000d000d7213 */ /* 0x000fe40000000000 */
[----:B------:R-:W-:-:S02]  /*d630*/  IADD3 R9, PT, PT, R180, 0xaf, -R5 ;  /* 0x000000afb4097810 */ /* 0x000fc40007ffe805 */
[----:B------:R-:W-:Y:S01]  /*d640*/  FSEL R18, R165, -INF , !P3 ;  /* 0xff800000a5127808 */ /* 0x000fe20005800000 */
[----:B------:R-:W-:Y:S01]  /*d650*/  MUFU.TANH R27, R27 ;  /* 0x0000001b001b7308 */ /* 0x000fe20000002400 */
[----:B------:R-:W-:Y:S01]  /*d660*/  FSEL R8, R8, -INF , !P4 ;  /* 0xff80000008087808 */ /* 0x000fe20006000000 */
[----:B-1----:R-:W-:Y:S01]  /*d670*/  FMUL.FTZ R15, R24, UR4 ;  /* 0x00000004180f7c20 */ /* 0x002fe20008410000 */
[----:B------:R-:W-:Y:S02]  /*d680*/  FSEL R174, R34, -INF , !P2 ;  /* 0xff80000022ae7808 */ /* 0x000fe40005000000 */
[C---:B------:R-:W-:Y:S02]  /*d690*/  ISETP.GE.AND P3, PT, R32.reuse, R233, PT ;  /* 0x000000e92000720c */ /* 0x040fe40003f66270 */
[----:B------:R-:W-:Y:S01]  /*d6a0*/  ISETP.GE.AND P5, PT, R32, R232, PT ;  /* 0x000000e82000720c */ /* 0x000fe20003fa6270 */
[----:B------:R-:W-:Y:S01]  /*d6b0*/  MUFU.TANH R22, R22 ;  /* 0x0000001600167308 */ /* 0x000fe20000002400 */
[----:B------:R-:W-:-:S02]  /*d6c0*/  ISETP.GT.AND P4, PT, R7, R32, PT ;  /* 0x000000200700720c */ /* 0x000fc40003f84270 */
[----:B------:R-:W-:Y:S01]  /*d6d0*/  ISETP.GT.AND P1, PT, R3, R32, PT ;  /* 0x000000200300720c */ /* 0x000fe20003f24270 */
[----:B------:R-:W-:Y:S01]  /*d6e0*/  VIADD R32, R2, 0xffffff58 ;  /* 0xffffff5802207836 */ /* 0x000fe20000000000 */
[----:B------:R-:W-:Y:S02]  /*d6f0*/  I2FP.F32.S32 R34, R13 ;  /* 0x0000000d00227245 */ /* 0x000fe40000201400 */
[----:B------:R-:W-:Y:S01]  /*d700*/  IADD3 R164, PT, PT, R234, 0xaf, -R5 ;  /* 0x000000afeaa47810 */ /* 0x000fe20007ffe805 */
[----:B------:R-:W-:Y:S01]  /*d710*/  MUFU.TANH R21, R21 ;  /* 0x0000001500157308 */ /* 0x000fe20000002400 */
[----:B------:R-:W-:Y:S01]  /*d720*/  IABS R9, R9 ;  /* 0x0000000900097213 */ /* 0x000fe20000000000 */
[----:B--2---:R-:W-:Y:S01]  /*d730*/  FFMA.FTZ R11, R34, -UR6, R11 ;  /* 0x80000006220b7c23 */ /* 0x004fe2000801000b */
[----:B------:R-:W-:Y:S02]  /*d740*/  IABS R164, R164 ;  /* 0x000000a400a47213 */ /* 0x000fe40000000000 */
[----:B------:R-:W-:-:S02]  /*d750*/  I2FP.F32.S32 R28, R9 ;  /* 0x00000009001c7245 */ /* 0x000fc40000201400 */
[----:B------:R-:W-:Y:S01]  /*d760*/  ISETP.GT.AND P2, PT, R7, R32, PT ;  /* 0x000000200700720c */ /* 0x000fe20003f44270 */
[----:B------:R-:W-:Y:S01]  /*d770*/  MUFU.TANH R23, R23 ;  /* 0x0000001700177308 */ /* 0x000fe20000002400 */
[----:B------:R-:W-:Y:S01]  /*d780*/  IADD3 R9, PT, PT, R180, 0xa8, -R5 ;  /* 0x000000a8b4097810 */ /* 0x000fe20007ffe805 */
[----:B------:R-:W-:Y:S01]  /*d790*/  FFMA.FTZ R28, R28, -UR6, R35 ;  /* 0x800000061c1c7c23 */ /* 0x000fe20008010023 */
[----:B------:R-:W-:Y:S02]  /*d7a0*/  I2FP.F32.S32 R164, R164 ;  /* 0x000000a400a47245 */ /* 0x000fe40000201400 */
[----:B------:R-:W-:Y:S02]  /*d7b0*/  IABS R9, R9 ;  /* 0x0000000900097213 */ /* 0x000fe40000000000 */
[----:B------:R-:W-:Y:S01]  /*d7c0*/  FSEL R11, R11, -INF , !P2 ;  /* 0xff8000000b0b7808 */ /* 0x000fe20005000000 */
[----:B------:R-:W-:Y:S01]  /*d7d0*/  FFMA.FTZ R33, R164, -UR6, R33 ;  /* 0x80000006a4217c23 */ /* 0x000fe20008010021 */
[----:B------:R-:W-:Y:S01]  /*d7e0*/  ISETP.GE.AND P6, PT, R32, R233, PT ;  /* 0x000000e92000720c */ /* 0x000fe20003fc6270 */
[----:B------:R-:W-:Y:S01]  /*d7f0*/  MUFU.TANH R198, R198 ;  /* 0x000000c600c67308 */ /* 0x000fe20000002400 */
[----:B------:R-:W-:-:S02]  /*d800*/  IADD3 R13, PT, PT, R234, 0xa7, -R5 ;  /* 0x000000a7ea0d7810 */ /* 0x000fc40007ffe805 */
[----:B------:R-:W-:Y:S02]  /*d810*/  I2FP.F32.S32 R9, R9 ;  /* 0x0000000900097245 */ /* 0x000fe40000201400 */
[----:B------:R-:W-:Y:S02]  /*d820*/  IABS R13, R13 ;  /* 0x0000000d000d7213 */ /* 0x000fe40000000000 */
[----:B------:R-:W-:Y:S01]  /*d830*/  FSEL R178, R11, -INF , !P6 ;  /* 0xff8000000bb27808 */ /* 0x000fe20007000000 */
[----:B------:R-:W-:Y:S01]  /*d840*/  FFMA.FTZ R30, R9, -UR6, R30 ;  /* 0x80000006091e7c23 */ /* 0x000fe2000801001e */
[----:B------:R1:W2:Y:S01]  /*d850*/  MUFU.TANH R11, R15 ;  /* 0x0000000f000b7308 */ /* 0x0002a20000002400 */
[----:B------:R-:W-:Y:S02]  /*d860*/  FSEL R33, R33, -INF , !P4 ;  /* 0xff80000021217808 */ /* 0x000fe40006000000 */
[----:B------:R-:W-:Y:S01]  /*d870*/  FSEL R172, R28, -INF , !P1 ;  /* 0xff8000001cac7808 */ /* 0x000fe20004800000 */
[----:B------:R-:W-:Y:S01]  /*d880*/  IMAD.MOV.U32 R28, RZ, RZ, R13 ;  /* 0x000000ffff1c7224 */ /* 0x000fe200078e000d */
[----:B------:R-:W-:-:S02]  /*d890*/  ISETP.GT.AND P4, PT, R3, R32, PT ;  /* 0x000000200300720c */ /* 0x000fc40003f84270 */
[--C-:B------:R-:W-:Y:S01]  /*d8a0*/  IADD3 R13, PT, PT, R234, 0xa0, -R5.reuse ;  /* 0x000000a0ea0d7810 */ /* 0x100fe20007ffe805 */
[----:B------:R-:W-:Y:S01]  /*d8b0*/  MUFU.TANH R197, R197 ;  /* 0x000000c500c57308 */ /* 0x000fe20000002400 */
[----:B------:R-:W-:Y:S02]  /*d8c0*/  ISETP.GE.AND P0, PT, R32, R232, PT ;  /* 0x000000e82000720c */ /* 0x000fe40003f06270 */
[----:B------:R-:W-:Y:S02]  /*d8d0*/  FSEL R30, R30, -INF , !P4 ;  /* 0xff8000001e1e7808 */ /* 0x000fe40006000000 */
[----:B------:R-:W-:Y:S02]  /*d8e0*/  I2FP.F32.S32 R28, R28 ;  /* 0x0000001c001c7245 */ /* 0x000fe40000201400 */
[----:B------:R-:W-:Y:S01]  /*d8f0*/  IABS R13, R13 ;  /* 0x0000000d000d7213 */ /* 0x000fe20000000000 */
[----:B------:R-:W-:Y:S01]  /*d900*/  MUFU.TANH R193, R193 ;  /* 0x000000c100c17308 */ /* 0x000fe20000002400 */
[----:B------:R-:W-:Y:S01]  /*d910*/  IADD3 R9, PT, PT, R180, 0xa7, -R5 ;  /* 0x000000a7b4097810 */ /* 0x000fe20007ffe805 */
[----:B------:R-:W-:Y:S01]  /*d920*/  FFMA.FTZ R29, R28, -UR6, R29 ;  /* 0x800000061c1d7c23 */ /* 0x000fe2000801001d */
[----:B------:R-:W-:Y:S01]  /*d930*/  FSEL R168, R30, -INF , !P0 ;  /* 0xff8000001ea87808 */ /* 0x000fe20004000000 */
[----:B-1----:R-:W-:Y:S01]  /*d940*/  FMUL.FTZ R15, R20, UR4 ;  /* 0x00000004140f7c20 */ /* 0x002fe20008410000 */
[----:B------:R-:W-:-:S02]  /*d950*/  I2FP.F32.S32 R30, R13 ;  /* 0x0000000d001e7245 */ /* 0x000fc40000201400 */
[----:B------:R-:W-:Y:S01]  /*d960*/  IABS R9, R9 ;  /* 0x0000000900097213 */ /* 0x000fe20000000000 */
[----:B------:R-:W-:Y:S01]  /*d970*/  MUFU.TANH R194, R194 ;  /* 0x000000c200c27308 */ /* 0x000fe20000002400 */
[----:B------:R-:W-:Y:S01]  /*d980*/  IADD3 R28, PT, PT, R2, -0xa0, RZ ;  /* 0xffffff60021c7810 */ /* 0x000fe20007ffe0ff */
[----:B--2---:R-:W-:Y:S01]  /*d990*/  FFMA.FTZ R11, R30, -UR6, R11 ;  /* 0x800000061e0b7c23 */ /* 0x004fe2000801000b */
[----:B------:R-:W-:Y:S02]  /*d9a0*/  I2FP.F32.S32 R24, R9 ;  /* 0x0000000900187245 */ /* 0x000fe40000201400 */
[----:B------:R-:W-:Y:S02]  /*d9b0*/  ISETP.GT.AND P0, PT, R7, R28, PT ;  /* 0x0000001c0700720c */ /* 0x000fe40003f04270 */
[----:B------:R-:W-:Y:S01]  /*d9c0*/  IADD3 R9, PT, PT, R180, 0xa0, -R5 ;  /* 0x000000a0b4097810 */ /* 0x000fe20007ffe805 */
[----:B------:R-:W-:Y:S01]  /*d9d0*/  FFMA.FTZ R24, R24, -UR6, R31 ;  /* 0x8000000618187c23 */ /* 0x000fe2000801001f */
[----:B------:R-:W-:Y:S01]  /*d9e0*/  FSEL R11, R11, -INF , !P0 ;  /* 0xff8000000b0b7808 */ /* 0x000fe20004000000 */
[----:B------:R-:W-:Y:S01]  /*d9f0*/  MUFU.TANH R199, R199 ;  /* 0x000000c700c77308 */ /* 0x000fe20000002400 */
[----:B------:R-:W-:-:S02]  /*da00*/  IABS R9, R9 ;  /* 0x0000000900097213 */ /* 0x000fc40000000000 */
[----:B------:R-:W-:Y:S02]  /*da10*/  IADD3 R32, PT, PT, R2, -0xa7, RZ ;  /* 0xffffff5902207810 */ /* 0x000fe40007ffe0ff */
[----:B------:R-:W-:Y:S02]  /*da20*/  ISETP.GE.AND P6, PT, R28, R233, PT ;  /* 0x000000e91c00720c */ /* 0x000fe40003fc6270 */
[----:B------:R-:W-:Y:S01]  /*da30*/  IADD3 R13, PT, PT, R234, 0x9f, -R5 ;  /* 0x0000009fea0d7810 */ /* 0x000fe20007ffe805 */
[----:B------:R-:W-:Y:S01]  /*da40*/  MUFU.TANH R195, R195 ;  /* 0x000000c300c37308 */ /* 0x000fe20000002400 */
[----:B------:R-:W-:Y:S02]  /*da50*/  FSEL R172, R172, -INF , !P5 ;  /* 0xff800000acac7808 */ /* 0x000fe40006800000 */
[----:B------:R-:W-:Y:S02]  /*da60*/  I2FP.F32.S32 R9, R9 ;  /* 0x0000000900097245 */ /* 0x000fe40000201400 */
[----:B------:R-:W-:-:S02]  /*da70*/  ISETP.GT.AND P5, PT, R7, R32, PT ;  /* 0x000000200700720c */ /* 0x000fc40003fa4270 */
[----:B------:R-:W-:Y:S01]  /*da80*/  ISETP.GT.AND P2, PT, R3, R32, PT ;  /* 0x000000200300720c */ /* 0x000fe20003f44270 */
[----:B------:R-:W-:Y:S01]  /*da90*/  FFMA.FTZ R26, R9, -UR6, R26 ;  /* 0x80000006091a7c23 */ /* 0x000fe2000801001a */
[----:B------:R-:W-:Y:S02]  /*daa0*/  FSEL R226, R11, -INF , !P6 ;  /* 0xff8000000be27808 */ /* 0x000fe40007000000 */
[----:B------:R-:W-:Y:S01]  /*dab0*/  IABS R13, R13 ;  /* 0x0000000d000d7213 */ /* 0x000fe20000000000 */
[----:B------:R-:W1:Y:S01]  /*dac0*/  MUFU.TANH R11, R15 ;  /* 0x0000000f000b7308 */ /* 0x000e620000002400 */
[----:B------:R-:W-:Y:S02]  /*dad0*/  FSEL R29, R29, -INF , !P5 ;  /* 0xff8000001d1d7808 */ /* 0x000fe40006800000 */
[----:B------:R-:W-:Y:S02]  /*dae0*/  FSEL R170, R24, -INF , !P2 ;  /* 0xff80000018aa7808 */ /* 0x000fe40005000000 */
[----:B------:R-:W-:-:S02]  /*daf0*/  ISETP.GT.AND P5, PT, R3, R28, PT ;  /* 0x0000001c0300720c */ /* 0x000fc40003fa4270 */
[----:B------:R-:W-:Y:S02]  /*db00*/  MOV R24, R13 ;  /* 0x0000000d00187202 */ /* 0x000fe40000000f00 */
[----:B------:R-:W-:Y:S02]  /*db10*/  IADD3 R13, PT, PT, R234, 0x98, -R5 ;  /* 0x00000098ea0d7810 */ /* 0x000fe40007ffe805 */
[----:B------:R-:W-:Y:S01]  /*db20*/  ISETP.GE.AND P4, PT, R28, R232, PT ;  /* 0x000000e81c00720c */ /* 0x000fe20003f86270 */
[----:B------:R-:W-:Y:S01]  /*db30*/  VIADD R28, R2, 0xffffff61 ;  /* 0xffffff61021c7836 */ /* 0x000fe20000000000 */
[----:B------:R-:W-:Y:S02]  /*db40*/  I2FP.F32.S32 R24, R24 ;  /* 0x0000001800187245 */ /* 0x000fe40000201400 */
[----:B------:R-:W-:Y:S02]  /*db50*/  FSEL R26, R26, -INF , !P5 ;  /* 0xff8000001a1a7808 */ /* 0x000fe40006800000 */
[----:B------:R-:W-:Y:S01]  /*db60*/  IABS R13, R13 ;  /* 0x0000000d000d7213 */ /* 0x000fe20000000000 */
[----:B------:R-:W-:Y:S01]  /*db70*/  FFMA.FTZ R25, R24, -UR6, R25 ;  /* 0x8000000618197c23 */ /* 0x000fe20008010019 */
[----:B------:R-:W-:Y:S01]  /*db80*/  IADD3 R9, PT, PT, R180, 0x9f, -R5 ;  /* 0x0000009fb4097810 */ /* 0x000fe20007ffe805 */
[----:B------:R-:W-:Y:S01]  /*db90*/  VIADD R24, R2, 0xffffff68 ;  /* 0xffffff6802187836 */ /* 0x000fe20000000000 */
[----:B------:R-:W-:-:S02]  /*dba0*/  FSEL R218, R26, -INF , !P4 ;  /* 0xff8000001ada7808 */ /* 0x000fc40006000000 */
[----:B------:R-:W-:Y:S02]  /*dbb0*/  I2FP.F32.S32 R26, R13 ;  /* 0x0000000d001a7245 */ /* 0x000fe40000201400 */
[----:B------:R-:W-:Y:S02]  /*dbc0*/  IABS R9, R9 ;  /* 0x0000000900097213 */ /* 0x000fe40000000000 */
[----:B------:R-:W-:Y:S01]  /*dbd0*/  ISETP.GT.AND P4, PT, R7, R24, PT ;  /* 0x000000180700720c */ /* 0x000fe20003f84270 */
[----:B-1----:R-:W-:Y:S01]  /*dbe0*/  FFMA.FTZ R11, R26, -UR6, R11 ;  /* 0x800000061a0b7c23 */ /* 0x002fe2000801000b */
[----:B------:R-:W-:Y:S02]  /*dbf0*/  I2FP.F32.S32 R20, R9 ;  /* 0x0000000900147245 */ /* 0x000fe40000201400 */
[----:B------:R-:W-:Y:S02]  /*dc00*/  IADD3 R9, PT, PT, R180, 0x98, -R5 ;  /* 0x00000098b4097810 */ /* 0x000fe40007ffe805 */
[----:B------:R-:W-:Y:S01]  /*dc10*/  ISETP.GE.AND P1, PT, R32, R232, PT ;  /* 0x000000e82000720c */ /* 0x000fe20003f26270 */
[----:B------:R-:W-:Y:S01]  /*dc20*/  FFMA.FTZ R20, R20, -UR6, R27 ;  /* 0x8000000614147c23 */ /* 0x000fe2000801001b */
[----:B------:R-:W-:-:S02]  /*dc30*/  IABS R9, R9 ;  /* 0x0000000900097213 */ /* 0x000fc40000000000 */
[----:B------:R-:W-:Y:S02]  /*dc40*/  FSEL R11, R11, -INF , !P4 ;  /* 0xff8000000b0b7808 */ /* 0x000fe40006000000 */
[----:B------:R-:W-:Y:S02]  /*dc50*/  ISETP.GE.AND P6, PT, R24, R233, PT ;  /* 0x000000e91800720c */ /* 0x000fe40003fc6270 */
[----:B------:R-:W-:Y:S02]  /*dc60*/  IADD3 R13, PT, PT, R234, 0x97, -R5 ;  /* 0x00000097ea0d7810 */ /* 0x000fe40007ffe805 */
[----:B------:R-:W-:Y:S02]  /*dc70*/  FSEL R170, R170, -INF , !P1 ;  /* 0xff800000aaaa7808 */ /* 0x000fe40004800000 */
[----:B------:R-:W-:Y:S02]  /*dc80*/  I2FP.F32.S32 R9, R9 ;  /* 0x0000000900097245 */ /* 0x000fe40000201400 */
[----:B------:R-:W-:-:S02]  /*dc90*/  ISETP.GT.AND P1, PT, R7, R28, PT ;  /* 0x0000001c0700720c */ /* 0x000fc40003f24270 */
[----:B------:R-:W-:Y:S01]  /*dca0*/  ISETP.GT.AND P0, PT, R3, R28, PT ;  /* 0x0000001c0300720c */ /* 0x000fe20003f04270 */
[----:B------:R-:W-:Y:S01]  /*dcb0*/  FFMA.FTZ R22, R9, -UR6, R22 ;  /* 0x8000000609167c23 */ /* 0x000fe20008010016 */
[----:B------:R-:W-:Y:S02]  /*dcc0*/  IABS R13, R13 ;  /* 0x0000000d000d7213 */ /* 0x000fe40000000000 */
[----:B------:R-:W-:Y:S02]  /*dcd0*/  FSEL R224, R11, -INF , !P6 ;  /* 0xff8000000be07808 */ /* 0x000fe40007000000 */
[----:B------:R-:W1:Y:S01]  /*dce0*/  MUFU.TANH R11, R196 ;  /* 0x000000c4000b7308 */ /* 0x000e620000002400 */
[----:B------:R-:W-:Y:S02]  /*dcf0*/  FSEL R230, R33, -INF , !P3 ;  /* 0xff80000021e67808 */ /* 0x000fe40005800000 */
[----:B------:R-:W-:Y:S02]  /*dd00*/  ISETP.GE.AND P3, PT, R32, R233, PT ;  /* 0x000000e92000720c */ /* 0x000fe40003f66270 */
[----:B------:R-:W-:-:S02]  /*dd10*/  FSEL R25, R25, -INF , !P1 ;  /* 0xff80000019197808 */ /* 0x000fc40004800000 */
[----:B------:R-:W-:Y:S01]  /*dd20*/  FSEL R210, R20, -INF , !P0 ;  /* 0xff80000014d27808 */ /* 0x000fe20004000000 */
[----:B------:R-:W-:Y:S01]  /*dd30*/  IMAD.MOV.U32 R20, RZ, RZ, R13 ;  /* 0x000000ffff147224 */ /* 0x000fe200078e000d */
[----:B------:R-:W-:Y:S02]  /*dd40*/  ISETP.GT.AND P1, PT, R3, R24, PT ;  /* 0x000000180300720c */ /* 0x000fe40003f24270 */
[--C-:B------:R-:W-:Y:S02]  /*dd50*/  IADD3 R9, PT, PT, R180, 0x97, -R5.reuse ;  /* 0x00000097b4097810 */ /* 0x100fe40007ffe805 */
[----:B------:R-:W-:Y:S02]  /*dd60*/  IADD3 R13, PT, PT, R234, 0x90, -R5 ;  /* 0x00000090ea0d7810 */ /* 0x000fe40007ffe805 */
[----:B------:R-:W-:Y:S02]  /*dd70*/  FSEL R176, R29, -INF , !P3 ;  /* 0xff8000001db07808 */ /* 0x000fe40005800000 */
[----:B------:R-:W-:-:S02]  /*dd80*/  ISETP.GE.AND P3, PT, R28, R233, PT ;  /* 0x000000e91c00720c */ /* 0x000fc40003f66270 */
[-C--:B------:R-:W-:Y:S02]  /*dd90*/  ISETP.GE.AND P2, PT, R28, R232.reuse, PT ;  /* 0x000000e81c00720c */ /* 0x080fe40003f46270 */
[----:B------:R-:W-:Y:S02]  /*dda0*/  ISETP.GE.AND P5, PT, R24, R232, PT ;  /* 0x000000e81800720c */ /* 0x000fe40003fa6270 */
[----:B------:R-:W-:Y:S02]  /*ddb0*/  IADD3 R24, PT, PT, R2, -0x97, RZ ;  /* 0xffffff6902187810 */ /* 0x000fe40007ffe0ff */
[----:B------:R-:W-:Y:S02]  /*ddc0*/  FSEL R22, R22, -INF , !P1 ;  /* 0xff80000016167808 */ /* 0x000fe40004800000 */
[----:B------:R-:W-:Y:S02]  /*ddd0*/  I2FP.F32.S32 R20, R20 ;  /* 0x0000001400147245 */ /* 0x000fe40000201400 */
[----:B------:R-:W-:-:S02]  /*dde0*/  IABS R9, R9 ;  /* 0x0000000900097213 */ /* 0x000fc40000000000 */
[----:B------:R-:W-:Y:S01]  /*ddf0*/  IABS R13, R13 ;  /* 0x0000000d000d7213 */ /* 0x000fe20000000000 */
[----:B------:R-:W-:Y:S01]  /*de00*/  FFMA.FTZ R21, R20, -UR6, R21 ;  /* 0x8000000614157c23 */ /* 0x000fe20008010015 */
[----:B------:R-:W-:Y:S02]  /*de10*/  FSEL R228, R25, -INF , !P3 ;  /* 0xff80000019e47808 */ /* 0x000fe40005800000 */
[----:B------:R-:W-:Y:S02]  /*de20*/  FSEL R210, R210, -INF , !P2 ;  /* 0xff800000d2d27808 */ /* 0x000fe40005000000 */
[C---:B------:R-:W-:Y:S02]  /*de30*/  ISETP.GE.AND P3, PT, R24.reuse, R233, PT ;  /* 0x000000e91800720c */ /* 0x040fe40003f66270 */
[----:B------:R-:W-:Y:S02]  /*de40*/  ISETP.GE.AND P0, PT, R24, R232, PT ;  /* 0x000000e81800720c */ /* 0x000fe40003f06270 */
[----:B------:R-:W-:-:S02]  /*de50*/  ISETP.GT.AND P2, PT, R7, R24, PT ;  /* 0x000000180700720c */ /* 0x000fc40003f44270 */
[----:B------:R-:W-:Y:S02]  /*de60*/  ISETP.GT.AND P4, PT, R3, R24, PT ;  /* 0x000000180300720c */ /* 0x000fe40003f84270 */
[----:B------:R-:W-:Y:S02]  /*de70*/  FSEL R214, R22, -INF , !P5 ;  /* 0xff80000016d67808 */ /* 0x000fe40006800000 */
[----:B------:R-:W-:Y:S02]  /*de80*/  I2FP.F32.S32 R22, R9 ;  /* 0x0000000900167245 */ /* 0x000fe40000201400 */
[----:B------:R-:W-:Y:S02]  /*de90*/  I2FP.F32.S32 R24, R13 ;  /* 0x0000000d00187245 */ /* 0x000fe40000201400 */
[----:B------:R-:W-:Y:S01]  /*dea0*/  IADD3 R20, PT, PT, R2, -0x90, RZ ;  /* 0xffffff7002147810 */ /* 0x000fe20007ffe0ff */
[----:B------:R-:W-:Y:S01]  /*deb0*/  FFMA.FTZ R22, R22, -UR6, R23 ;  /* 0x8000000616167c23 */ /* 0x000fe20008010017 */
[----:B------:R-:W-:Y:S01]  /*dec0*/  IADD3 R9, PT, PT, R180, 0x90, -R5 ;  /* 0x00000090b4097810 */ /* 0x000fe20007ffe805 */
[----:B-1----:R-:W-:Y:S01]  /*ded0*/  FFMA.FTZ R11, R24, -UR6, R11 ;  /* 0x80000006180b7c23 */ /* 0x002fe2000801000b */
[----:B------:R-:W-:-:S02]  /*dee0*/  IADD3 R13, PT, PT, R234, 0x8f, -R5 ;  /* 0x0000008fea0d7810 */ /* 0x000fc40007ffe805 */
[----:B------:R-:W-:Y:S02]  /*def0*/  ISETP.GT.AND P5, PT, R7, R20, PT ;  /* 0x000000140700720c */ /* 0x000fe40003fa4270 */
[----:B------:R-:W-:Y:S02]  /*df00*/  IABS R9, R9 ;  /* 0x0000000900097213 */ /* 0x000fe40000000000 */
[----:B------:R-:W-:Y:S02]  /*df10*/  IABS R13, R13 ;  /* 0x0000000d000d7213 */ /* 0x000fe40000000000 */
[----:B------:R-:W-:Y:S02]  /*df20*/  FSEL R21, R21, -INF , !P2 ;  /* 0xff80000015157808 */ /* 0x000fe40005000000 */
[C---:B------:R-:W-:Y:S02]  /*df30*/  ISETP.GE.AND P6, PT, R20.reuse, R233, PT ;  /* 0x000000e91400720c */ /* 0x040fe40003fc6270 */
[----:B------:R-:W-:-:S02]  /*df40*/  ISETP.GE.AND P1, PT, R20, R232, PT ;  /* 0x000000e81400720c */ /* 0x000fc40003f26270 */
[----:B------:R-:W-:Y:S01]  /*df50*/  ISETP.GT.AND P2, PT, R3, R20, PT ;  /* 0x000000140300720c */ /* 0x000fe20003f44270 */
[----:B------:R-:W-:Y:S01]  /*df60*/  VIADD R20, R2, 0xffffff71 ;  /* 0xffffff7102147836 */ /* 0x000fe20000000000 */
[----:B------:R-:W-:Y:S02]  /*df70*/  FSEL R222, R22, -INF , !P4 ;  /* 0xff80000016de7808 */ /* 0x000fe40006000000 */
[----:B------:R-:W-:Y:S02]  /*df80*/  FSEL R11, R11, -INF , !P5 ;  /* 0xff8000000b0b7808 */ /* 0x000fe40006800000 */
[----:B------:R-:W-:Y:S02]  /*df90*/  I2FP.F32.S32 R9, R9 ;  /* 0x0000000900097245 */ /* 0x000fe40000201400 */
[----:B------:R-:W-:Y:S02]  /*dfa0*/  I2FP.F32.S32 R22, R13 ;  /* 0x0000000d00167245 */ /* 0x000fe40000201400 */
[----:B------:R-:W-:Y:S01]  /*dfb0*/  FSEL R220, R21, -INF , !P3 ;  /* 0xff80000015dc7808 */ /* 0x000fe20005800000 */
[----:B------:R-:W-:Y:S01]  /*dfc0*/  FFMA.FTZ R9, R9, -UR6, R198 ;  /* 0x8000000609097c23 */ /* 0x000fe200080100c6 */
[----:B------:R-:W-:Y:S01]  /*dfd0*/  FSEL R206, R11, -INF , !P6 ;  /* 0xff8000000bce7808 */ /* 0x000fe20007000000 */
[----:B------:R-:W-:Y:S01]  /*dfe0*/  FMUL.FTZ R11, R192, UR4 ;  /* 0x00000004c00b7c20 */ /* 0x000fe20008410000 */
[----:B------:R-:W-:Y:S01]  /*dff0*/  ISETP.GE.AND P3, PT, R20, R233, PT ;  /* 0x000000e91400720c */ /* 0x000fe20003f66270 */
[----:B------:R-:W-:Y:S01]  /*e000*/  FFMA.FTZ R22, R22, -UR6, R197 ;  /* 0x8000000616167c23 */ /* 0x000fe200080100c5 */
[----:B------:R-:W-:Y:S01]  /*e010*/  ISETP.GE.AND P4, PT, R20, R232, PT ;  /* 0x000000e81400720c */ /* 0x000fe20003f86270 */
[----:B------:R-:W1:Y:S01]  /*e020*/  LDCU UR4, c[0x0][0x45c] ;  /* 0x00008b80ff0477ac */ /* 0x000e620008000800 */
[-C--:B------:R-:W-:Y:S01]  /*e030*/  ISETP.GT.AND P5, PT, R7, R20.reuse, PT ;  /* 0x000000140700720c */ /* 0x080fe20003fa4270 */
[----:B------:R-:W2:Y:S01]  /*e040*/  MUFU.TANH R11, R11 ;  /* 0x0000000b000b7308 */ /* 0x000ea20000002400 */
[----:B------:R-:W-:-:S02]  /*e050*/  ISETP.GT.AND P6, PT, R3, R20, PT ;  /* 0x000000140300720c */ /* 0x000fc40003fc4270 */
[C---:B------:R-:W-:Y:S01]  /*e060*/  IADD3 R20, PT, PT, R2.reuse, -0x88, RZ ;  /* 0xffffff7802147810 */ /* 0x040fe20007ffe0ff */
[----:B------:R-:W-:Y:S01]  /*e070*/  VIADD R2, R2, 0xffffff79 ;  /* 0xffffff7902027836 */ /* 0x000fe20000000000 */
[----:B------:R-:W-:Y:S02]  /*e080*/  IADD3 R13, PT, PT, R180, 0x8f, -R5 ;  /* 0x0000008fb40d7810 */ /* 0x000fe40007ffe805 */
[----:B------:R-:W-:Y:S02]  /*e090*/  FSEL R9, R9, -INF , !P2 ;  /* 0xff80000009097808 */ /* 0x000fe40005000000 */
[----:B------:R-:W-:Y:S02]  /*e0a0*/  FSEL R22, R22, -INF , !P5 ;  /* 0xff80000016167808 */ /* 0x000fe40006800000 */
[C---:B------:R-:W-:Y:S02]  /*e0b0*/  ISETP.GT.AND P2, PT, R7.reuse, R20, PT ;  /* 0x000000140700720c */ /* 0x040fe40003f44270 */
[----:B------:R-:W-:-:S02]  /*e0c0*/  ISETP.GT.AND P5, PT, R7, R2, PT ;  /* 0x000000020700720c */ /* 0x000fc40003fa4270 */
[--C-:B------:R-:W-:Y:S02]  /*e0d0*/  IADD3 R7, PT, PT, R180, 0x88, -R5.reuse ;  /* 0x00000088b4077810 */ /* 0x100fe40007ffe805 */
[--C-:B------:R-:W-:Y:S02]  /*e0e0*/  IADD3 R15, PT, PT, R234, 0x88, -R5.reuse ;  /* 0x00000088ea0f7810 */ /* 0x100fe40007ffe805 */
[----:B------:R-:W-:Y:S02]  /*e0f0*/  IABS R13, R13 ;  /* 0x0000000d000d7213 */ /* 0x000fe40000000000 */
[--C-:B------:R-:W-:Y:S02]  /*e100*/  IADD3 R180, PT, PT, R180, 0x87, -R5.reuse ;  /* 0x00000087b4b47810 */ /* 0x100fe40007ffe805 */
[----:B------:R-:W-:Y:S02]  /*e110*/  IADD3 R5, PT, PT, R234, 0x87, -R5 ;  /* 0x00000087ea057810 */ /* 0x000fe40007ffe805 */
[----:B------:R-:W-:-:S02]  /*e120*/  I2FP.F32.S32 R24, R13 ;  /* 0x0000000d00187245 */ /* 0x000fc40000201400 */
[----:B------:R-:W-:Y:S02]  /*e130*/  IABS R5, R5 ;  /* 0x0000000500057213 */ /* 0x000fe40000000000 */
[----:B------:R-:W-:Y:S01]  /*e140*/  FMNMX3.FTZ R13, R213, R12, R16, !PT ;  /* 0x0000000cd50d7276 */ /* 0x000fe20007810010 */
[----:B------:R-:W-:Y:S01]  /*e150*/  FFMA.FTZ R24, R24, -UR6, R199 ;  /* 0x8000000618187c23 */ /* 0x000fe200080100c7 */
[----:B------:R-:W-:Y:S02]  /*e160*/  IABS R15, R15 ;  /* 0x0000000f000f7213 */ /* 0x000fe40000000000 */
[----:B------:R-:W-:Y:S02]  /*e170*/  FSEL R208, R22, -INF , !P3 ;  /* 0xff80000016d07808 */ /* 0x000fe40005800000 */
[----:B------:R-:W-:Y:S02]  /*e180*/  I2FP.F32.S32 R22, R5 ;  /* 0x0000000500167245 */ /* 0x000fe40000201400 */
[----:B------:R-:W-:-:S02]  /*e190*/  FMNMX3.FTZ R13, R13, R14, R18, !PT ;  /* 0x0000000e0d0d7276 */ /* 0x000fc40007810012 */
[----:B------:R-:W-:Y:S01]  /*e1a0*/  I2FP.F32.S32 R26, R15 ;  /* 0x0000000f001a7245 */ /* 0x000fe20000201400 */
[----:B------:R-:W-:Y:S01]  /*e1b0*/  FFMA.FTZ R22, R22, -UR6, R193 ;  /* 0x8000000616167c23 */ /* 0x000fe200080100c1 */
[----:B------:R-:W-:Y:S02]  /*e1c0*/  FMNMX3.FTZ R5, R212, R10, R4, !PT ;  /* 0x0000000ad4057276 */ /* 0x000fe40007810004 */
[----:B------:R-:W-:Y:S01]  /*e1d0*/  IABS R7, R7 ;  /* 0x0000000700077213 */ /* 0x000fe20000000000 */
[----:B--2---:R-:W-:Y:S01]  /*e1e0*/  FFMA.FTZ R11, R26, -UR6, R11 ;  /* 0x800000061a0b7c23 */ /* 0x004fe2000801000b */
[----:B------:R-:W-:Y:S02]  /*e1f0*/  FMNMX3.FTZ R13, R13, R190, R230, !PT ;  /* 0x000000be0d0d7276 */ /* 0x000fe400078100e6 */
[----:B------:R-:W-:Y:S02]  /*e200*/  FMNMX3.FTZ R5, R5, R6, R8, !PT ;  /* 0x0000000605057276 */ /* 0x000fe40007810008 */
[----:B------:R-:W-:-:S02]  /*e210*/  I2FP.F32.S32 R7, R7 ;  /* 0x0000000700077245 */ /* 0x000fc40000201400 */
[----:B------:R-:W-:Y:S02]  /*e220*/  IABS R180, R180 ;  /* 0x000000b400b47213 */ /* 0x000fe40000000000 */
[----:B------:R-:W-:Y:S01]  /*e230*/  FMNMX3.FTZ R13, R13, R178, R176, !PT ;  /* 0x000000b20d0d7276 */ /* 0x000fe200078100b0 */
[----:B------:R-:W-:Y:S01]  /*e240*/  FFMA.FTZ R7, R7, -UR6, R194 ;  /* 0x8000000607077c23 */ /* 0x000fe200080100c2 */
[----:B------:R-:W-:Y:S02]  /*e250*/  FMNMX3.FTZ R5, R5, R174, R172, !PT ;  /* 0x000000ae05057276 */ /* 0x000fe400078100ac */
[----:B------:R-:W-:Y:S02]  /*e260*/  ISETP.GE.AND P3, PT, R20, R233, PT ;  /* 0x000000e91400720c */ /* 0x000fe40003f66270 */
[----:B------:R-:W-:Y:S02]  /*e270*/  I2FP.F32.S32 R180, R180 ;  /* 0x000000b400b47245 */ /* 0x000fe40000201400 */
[----:B------:R-:W-:-:S02]  /*e280*/  FSEL R11, R11, -INF , !P2 ;  /* 0xff8000000b0b7808 */ /* 0x000fc40005000000 */
[----:B------:R-:W-:Y:S01]  /*e290*/  ISETP.GT.AND P2, PT, R3, R20, PT ;  /* 0x000000140300720c */ /* 0x000fe20003f44270 */
[----:B------:R-:W-:Y:S01]  /*e2a0*/  FFMA.FTZ R180, R180, -UR6, R195 ;  /* 0x80000006b4b47c23 */ /* 0x000fe200080100c3 */
[----:B------:R-:W-:Y:S02]  /*e2b0*/  FMNMX3.FTZ R13, R13, R226, R228, !PT ;  /* 0x000000e20d0d7276 */ /* 0x000fe400078100e4 */
[----:B------:R-:W-:Y:S02]  /*e2c0*/  FMNMX3.FTZ R5, R5, R168, R170, !PT ;  /* 0x000000a805057276 */ /* 0x000fe400078100aa */
[----:B------:R-:W-:Y:S02]  /*e2d0*/  FSEL R22, R22, -INF , !P5 ;  /* 0xff80000016167808 */ /* 0x000fe40006800000 */
[----:B------:R-:W-:Y:S02]  /*e2e0*/  FSEL R204, R11, -INF , !P3 ;  /* 0xff8000000bcc7808 */ /* 0x000fe40005800000 */
[----:B------:R-:W-:-:S02]  /*e2f0*/  ISETP.GE.AND P5, PT, R2, R233, PT ;  /* 0x000000e90200720c */ /* 0x000fc40003fa6270 */
[----:B------:R-:W-:Y:S02]  /*e300*/  FMNMX3.FTZ R11, R13, R224, R220, !PT ;  /* 0x000000e00d0b7276 */ /* 0x000fe400078100dc */
[----:B------:R-:W-:Y:S02]  /*e310*/  FSEL R7, R7, -INF , !P2 ;  /* 0xff80000007077808 */ /* 0x000fe40005000000 */
[----:B------:R-:W-:Y:S02]  /*e320*/  FSEL R24, R24, -INF , !P6 ;  /* 0xff80000018187808 */ /* 0x000fe40007000000 */
[----:B------:R-:W-:Y:S02]  /*e330*/  ISETP.GT.AND P2, PT, R3, R2, PT ;  /* 0x000000020300720c */ /* 0x000fe40003f44270 */
[----:B------:R-:W-:Y:S02]  /*e340*/  FSEL R222, R222, -INF , !P0 ;  /* 0xff800000dede7808 */ /* 0x000fe40004000000 */
[----:B------:R-:W-:-:S02]  /*e350*/  FMNMX3.FTZ R5, R5, R218, R210, !PT ;  /* 0x000000da05057276 */ /* 0x000fc400078100d2 */
[----:B------:R-:W-:Y:S02]  /*e360*/  FSEL R201, R22, -INF , !P5 ;  /* 0xff80000016c97808 */ /* 0x000fe40006800000 */
[----:B------:R-:W-:Y:S02]  /*e370*/  FMNMX3.FTZ R11, R11, R206, R208, !PT ;  /* 0x000000ce0b0b7276 */ /* 0x000fe400078100d0 */
[-C--:B------:R-:W-:Y:S02]  /*e380*/  ISETP.GE.AND P6, PT, R20, R232.reuse, PT ;  /* 0x000000e81400720c */ /* 0x080fe40003fc6270 */
[----:B------:R-:W-:Y:S02]  /*e390*/  ISETP.GE.AND P3, PT, R2, R232, PT ;  /* 0x000000e80200720c */ /* 0x000fe40003f66270 */
[----:B------:R-:W-:Y:S02]  /*e3a0*/  FSEL R180, R180, -INF , !P2 ;  /* 0xff800000b4b47808 */ /* 0x000fe40005000000 */
[----:B------:R-:W-:-:S02]  /*e3b0*/  FSEL R202, R9, -INF , !P1 ;  /* 0xff80000009ca7808 */ /* 0x000fc40004800000 */
[----:B------:R-:W-:Y:S02]  /*e3c0*/  FSEL R200, R24, -INF , !P4 ;  /* 0xff80000018c87808 */ /* 0x000fe40006000000 */
[----:B------:R-:W-:Y:S02]  /*e3d0*/  FMNMX3.FTZ R3, R5, R214, R222, !PT ;  /* 0x000000d605037276 */ /* 0x000fe400078100de */
[----:B------:R-:W-:Y:S02]  /*e3e0*/  FMNMX3.FTZ R2, R11, R204, R201, !PT ;  /* 0x000000cc0b027276 */ /* 0x000fe400078100c9 */
[----:B------:R-:W-:Y:S02]  /*e3f0*/  FSEL R198, R7, -INF , !P6 ;  /* 0xff80000007c67808 */ /* 0x000fe40007000000 */
[----:B------:R-:W-:Y:S01]  /*e400*/  FSEL R197, R180, -INF , !P3 ;  /* 0xff800000b4c57808 */ /* 0x000fe20005800000 */
[----:B------:R-:W2:Y:S01]  /*e410*/  SHFL.BFLY PT, R5, R2, 0x2, 0x1f ;  /* 0x0c401f0002057f89 */ /* 0x000ea200000e0000 */
[----:B------:R-:W-:-:S02]  /*e420*/  FMNMX3.FTZ R3, R3, R202, R200, !PT ;  /* 0x000000ca03037276 */ /* 0x000fc400078100c8 */
[----:B------:R-:W-:Y:S02]  /*e430*/  MOV R186, 0x20 ;  /* 0x0000002000ba7802 */ /* 0x000fe40000000f00 */
[----:B------:R-:W-:Y:S02]  /*e440*/  FMNMX3.FTZ R7, R3, R198, R197, !PT ;  /* 0x000000c603077276 */ /* 0x000fe400078100c5 */
[----:B------:R-:W-:-:S03]  /*e450*/  IADD3 R187, PT, PT, R0, 0x18040, RZ ;  /* 0x0001804000bb7810 */ /* 0x000fc60007ffe0ff */
        /* <DEDUP_REMOVED lines=16> */
[--C-:B------:R-:W-:Y:S01]  /*e560*/  FFMA.FTZ R166, R14, UR4, -R203.reuse ;  /* 0x000000040ea67c23 */ /* 0x100fe200080108cb */
[----:B------:R-:W-:Y:S01]  /*e570*/  FSEL R5, R3, RZ, P0 ;  /* 0x000000ff03057208 */ /* 0x000fe20000000000 */
[----:B------:R-:W-:Y:S01]  /*e580*/  FFMA.FTZ R165, R18, UR4, -R203 ;  /* 0x0000000412a57c23 */ /* 0x000fe200080108cb */
[----:B------:R-:W-:Y:S01]  /*e590*/  R2P PR, R216, 0x6 ;  /* 0x00000006d8007804 */ /* 0x000fe20000000000 */
[----:B------:R-:W-:Y:S01]  /*e5a0*/  FFMA.FTZ R183, R4, UR4, -R199 ;  /* 0x0000000404b77c23 */ /* 0x000fe200080108c7 */
[----:B------:R-:W-:Y:S01]  /*e5b0*/  FADD.FTZ R4, R213, -R16 ;  /* 0x80000010d5047221 */ /* 0x000fe20000010000 */
[----:B------:R-:W-:Y:S01]  /*e5c0*/  FADD.FTZ R5, R212, -R5 ;  /* 0x80000005d4057221 */ /* 0x000fe20000010000 */
[----:B------:R-:W-:Y:S01]  /*e5d0*/  VIADD R16, R0, 0x18000 ;  /* 0x0001800000107836 */ /* 0x000fe20000000000 */
[----:B------:R-:W-:Y:S01]  /*e5e0*/  SEL R186, R186, 0xffffffe0, !P1 ;  /* 0xffffffe0baba7807 */ /* 0x000fe20004800000 */
[----:B------:R-:W-:Y:S01]  /*e5f0*/  FMUL.FTZ R185, R4, UR4 ;  /* 0x0000000404b97c20 */ /* 0x000fe20008410000 */
[----:B------:R-:W-:Y:S01]  /*e600*/  FMUL.FTZ R184, R5, UR4 ;  /* 0x0000000405b87c20 */ /* 0x000fe20008410000 */
[--C-:B------:R-:W-:Y:S01]  /*e610*/  FFMA.FTZ R2, R10, UR4, -R199.reuse ;  /* 0x000000040a027c23 */ /* 0x100fe200080108c7 */
[----:B------:R-:W-:Y:S01]  /*e620*/  FFMA.FTZ R181, R6, UR4, -R199 ;  /* 0x0000000406b57c23 */ /* 0x000fe200080108c7 */
[----:B------:R-:W-:-:S02]  /*e630*/  IMAD.IADD R188, R0, 0x1, R186 ;  /* 0x0000000100bc7824 */ /* 0x000fc400078e02ba */
[----:B------:R-:W-:Y:S01]  /*e640*/  FFMA.FTZ R182, R8, UR4, -R199 ;  /* 0x0000000408b67c23 */ /* 0x000fe200080108c7 */
[----:B------:R-:W1:Y:S01]  /*e650*/  MUFU.EX2 R185, R185 ;  /* 0x000000b900b97308 */ /* 0x000e620000000800 */
[----:B------:R-:W-:Y:S01]  /*e660*/  @P2 IADD3 R187, PT, PT, R16, -0x40, RZ ;  /* 0xffffffc010bb2810 */ /* 0x000fe20007ffe0ff */
[----:B------:R-:W-:Y:S01]  /*e670*/  LDSM.16.MT88.4 R12, [R0+0x18000] ;  /* 0x01800000000c783b */ /* 0x000fe20000004200 */
[--C-:B------:R-:W-:Y:S01]  /*e680*/  FFMA.FTZ R192, R190, UR4, -R203.reuse ;  /* 0x00000004bec07c23 */ /* 0x100fe200080108cb */
[----:B------:R-:W2:Y:S01]  /*e690*/  MUFU.EX2 R184, R184 ;  /* 0x000000b800b87308 */ /* 0x000ea20000000800 */
[----:B------:R-:W-:Y:S01]  /*e6a0*/  FFMA.FTZ R191, R230, UR4, -R203 ;  /* 0x00000004e6bf7c23 */ /* 0x000fe200080108cb */
[----:B------:R-:W3:Y:S01]  /*e6b0*/  LDSM.16.MT88.4 R28, [R187] ;  /* 0x00000000bb1c783b */ /* 0x000ee20000004200 */
[----:B------:R-:W-:Y:S01]  /*e6c0*/  IMAD.IADD R186, R186, 0x1, R187 ;  /* 0x00000001baba7824 */ /* 0x000fe200078e02bb */
        /* <DEDUP_REMOVED lines=160> */
[--C-:B------:R-:W-:Y:S01]  /*f0d0*/  FFMA.FTZ R195, R172, UR4, -R199.reuse ;  /* 0x00000004acc37c23 */ /* 0x100fe200080108c7 */
[C---:B------:R-:W-:Y:S01]  /*f0e0*/  HMMA.16816.F32.BF16 R32, R4.reuse, R152, R32 ;  /* 0x000000980420723c */ /* 0x040fe20000041820 */
[-C--:B------:R-:W-:Y:S01]  /*f0f0*/  FMUL.FTZ R124, R124, R185.reuse ;  /* 0x000000b97c7c7220 */ /* 0x080fe20000410000 */
[-C--:B------:R-:W-:Y:S01]  /*f100*/  FMUL.FTZ R125, R125, R185.reuse ;  /* 0x000000b97d7d7220 */ /* 0x080fe20000410000 */
[-C--:B------:R-:W-:Y:S01]  /*f110*/  FMUL.FTZ R126, R126, R184.reuse ;  /* 0x000000b87e7e7220 */ /* 0x080fe20000410000 */
[-C--:B------:R-:W-:Y:S01]  /*f120*/  FMUL.FTZ R127, R127, R184.reuse ;  /* 0x000000b87f7f7220 */ /* 0x080fe20000410000 */
[--C-:B------:R-:W-:Y:S01]  /*f130*/  FFMA.FTZ R194, R168, UR4, -R199.reuse ;  /* 0x00000004a8c27c23 */ /* 0x100fe200080108c7 */
[--C-:B------:R-:W-:Y:S01]  /*f140*/  FFMA.FTZ R193, R170, UR4, -R199.reuse ;  /* 0x00000004aac17c23 */ /* 0x100fe200080108c7 */
[-C--:B------:R-:W-:Y:S01]  /*f150*/  FMUL.FTZ R128, R128, R185.reuse ;  /* 0x000000b980807220 */ /* 0x080fe20000410000 */
[C---:B-1----:R-:W-:Y:S01]  /*f160*/  HMMA.16816.F32.BF16 R92, R4.reuse, R136, R92 ;  /* 0x00000088045c723c */ /* 0x042fe2000004185c */
[-C--:B------:R-:W-:Y:S01]  /*f170*/  FMUL.FTZ R129, R129, R185.reuse ;  /* 0x000000b981817220 */ /* 0x080fe20000410000 */
[-C--:B------:R-:W-:Y:S01]  /*f180*/  FMUL.FTZ R130, R130, R184.reuse ;  /* 0x000000b882827220 */ /* 0x080fe20000410000 */
[-C--:B------:R-:W-:Y:S01]  /*f190*/  FMUL.FTZ R131, R131, R184.reuse ;  /* 0x000000b883837220 */ /* 0x080fe20000410000 */
[----:B------:R-:W-:Y:S01]  /*f1a0*/  MUFU.EX2 R192, R192 ;  /* 0x000000c000c07308 */ /* 0x000fe20000000800 */
[----:B------:R-:W-:Y:S01]  /*f1b0*/  LDSM.16.MT88.4 R176, [R0+0x1a800] ;  /* 0x01a8000000b0783b */ /* 0x000fe20000004200 */
[----:B------:R-:W-:Y:S01]  /*f1c0*/  FFMA.FTZ R209, R210, UR4, -R199 ;  /* 0x00000004d2d17c23 */ /* 0x000fe200080108c7 */
[--C-:B------:R-:W-:Y:S01]  /*f1d0*/  FFMA.FTZ R205, R226, UR4, -R203.reuse ;  /* 0x00000004e2cd7c23 */ /* 0x100fe200080108cb */
[C---:B------:R-:W-:Y:S01]  /*f1e0*/  HMMA.16816.F32.BF16 R96, R4.reuse, R138, R96 ;  /* 0x0000008a0460723c */ /* 0x040fe20000041860 */
[----:B------:R-:W1:Y:S01]  /*f1f0*/  LDSM.16.MT88.4 R136, [R187+0x6000] ;  /* 0x00600000bb88783b */ /* 0x000e620000004200 */
[----:B------:R-:W3:Y:S01]  /*f200*/  MUFU.EX2 R191, R191 ;  /* 0x000000bf00bf7308 */ /* 0x000ee20000000800 */
[--C-:B------:R-:W-:Y:S01]  /*f210*/  FFMA.FTZ R212, R228, UR4, -R203.reuse ;  /* 0x00000004e4d47c23 */ /* 0x100fe200080108cb */
[----:B------:R-:W-:Y:S01]  /*f220*/  FFMA.FTZ R207, R220, UR4, -R203 ;  /* 0x00000004dccf7c23 */ /* 0x000fe200080108cb */
[----:B------:R-:W-:Y:S01]  /*f230*/  LDSM.16.MT88.4 R172, [R188+0x1a800] ;  /* 0x01a80000bcac783b */ /* 0x000fe20000004200 */
[----:B------:R-:W-:Y:S01]  /*f240*/  MUFU.EX2 R190, R190 ;  /* 0x000000be00be7308 */ /* 0x000fe20000000800 */
[--C-:B------:R-:W-:Y:S01]  /*f250*/  FFMA.FTZ R218, R218, UR4, -R199.reuse ;  /* 0x00000004dada7c23 */ /* 0x100fe200080108c7 */
[C---:B------:R-:W-:Y:S01]  /*f260*/  HMMA.16816.F32.BF16 R132, R4.reuse, R154, R132 ;  /* 0x0000009a0484723c */ /* 0x040fe20000041884 */
[----:B------:R-:W-:Y:S01]  /*f270*/  LDSM.16.MT88.4 R152, [R186+0x6000] ;  /* 0x00600000ba98783b */ /* 0x000fe20000004200 */
[----:B------:R-:W-:Y:S01]  /*f280*/  MUFU.EX2 R189, R189 ;  /* 0x000000bd00bd7308 */ /* 0x000fe20000000800 */
[--C-:B------:R-:W-:Y:S01]  /*f290*/  FFMA.FTZ R210, R214, UR4, -R199.reuse ;  /* 0x00000004d6d27c23 */ /* 0x100fe200080108c7 */
[----:B------:R-:W-:Y:S01]  /*f2a0*/  FFMA.FTZ R211, R222, UR4, -R199 ;  /* 0x00000004ded37c23 */ /* 0x000fe200080108c7 */
[----:B------:R-:W-:Y:S01]  /*f2b0*/  LDSM.16.MT88.4 R168, [R187+0x2800] ;  /* 0x00280000bba8783b */ /* 0x000fe20000004200 */
[----:B------:R-:W-:Y:S01]  /*f2c0*/  MUFU.EX2 R196, R196 ;  /* 0x000000c400c47308 */ /* 0x000fe20000000800 */
[--C-:B------:R-:W-:Y:S01]  /*f2d0*/  FFMA.FTZ R224, R224, UR4, -R203.reuse ;  /* 0x00000004e0e07c23 */ /* 0x100fe200080108cb */
[C---:B--2---:R-:W-:Y:S01]  /*f2e0*/  HMMA.16816.F32.BF16 R84, R4.reuse, R140, R84 ;  /* 0x0000008c0454723c */ /* 0x044fe20000041854 */
[----:B------:R-:W-:Y:S01]  /*f2f0*/  LDSM.16.MT88.4 R160, [R0+0x1c800] ;  /* 0x01c8000000a0783b */ /* 0x000fe20000004200 */
[----:B------:R-:W2:Y:S01]  /*f300*/  MUFU.EX2 R195, R195 ;  /* 0x000000c300c37308 */ /* 0x000ea20000000800 */
[--C-:B------:R-:W-:Y:S01]  /*f310*/  FFMA.FTZ R206, R206, UR4, -R203.reuse ;  /* 0x00000004cece7c23 */ /* 0x100fe200080108cb */
[--C-:B------:R-:W-:Y:S01]  /*f320*/  FFMA.FTZ R213, R208, UR4, -R203.reuse ;  /* 0x00000004d0d57c23 */ /* 0x100fe200080108cb */
[--C-:B------:R-:W-:Y:S01]  /*f330*/  FFMA.FTZ R204, R204, UR4, -R203.reuse ;  /* 0x00000004cccc7c23 */ /* 0x100fe200080108cb */
[----:B------:R-:W-:Y:S01]  /*f340*/  MUFU.EX2 R194, R194 ;  /* 0x000000c200c27308 */ /* 0x000fe20000000800 */
[----:B------:R-:W-:Y:S01]  /*f350*/  FFMA.FTZ R201, R201, UR4, -R203 ;  /* 0x00000004c9c97c23 */ /* 0x000fe200080108cb */
[C---:B------:R-:W-:Y:S01]  /*f360*/  HMMA.16816.F32.BF16 R88, R4.reuse, R142, R88 ;  /* 0x0000008e0458723c */ /* 0x040fe20000041858 */
[----:B------:R-:W4:Y:S01]  /*f370*/  LDSM.16.MT88.4 R140, [R188+0x1e000] ;  /* 0x01e00000bc8c783b */ /* 0x000f220000004200 */
[----:B------:R-:W5:Y:S01]  /*f380*/  MUFU.EX2 R193, R193 ;  /* 0x000000c100c17308 */ /* 0x000f620000000800 */
[--C-:B------:R-:W-:Y:S01]  /*f390*/  FFMA.FTZ R203, R202, UR4, -R199.reuse ;  /* 0x00000004cacb7c23 */ /* 0x100fe200080108c7 */
[--C-:B------:R-:W-:Y:S01]  /*f3a0*/  FFMA.FTZ R202, R197, UR4, -R199.reuse ;  /* 0x00000004c5ca7c23 */ /* 0x100fe200080108c7 */
[----:B------:R-:W-:Y:S01]  /*f3b0*/  FFMA.FTZ R200, R200, UR4, -R199 ;  /* 0x00000004c8c87c23 */ /* 0x000fe200080108c7 */
[----:B------:R-:W-:Y:S01]  /*f3c0*/  MUFU.EX2 R205, R205 ;  /* 0x000000cd00cd7308 */ /* 0x000fe20000000800 */
[----:B------:R-:W-:Y:S01]  /*f3d0*/  FFMA.FTZ R2, R245, R184, R2 ;  /* 0x000000b8f5027223 */ /* 0x000fe20000010002 */
[----:B------:R-:W-:Y:S01]  /*f3e0*/  HMMA.16816.F32.BF16 R36, R4, R148, R36 ;  /* 0x000000940424723c */ /* 0x000fe20000041824 */
[----:B------:R-:W-:Y:S01]  /*f3f0*/  FFMA.FTZ R180, R247, R185, R180 ;  /* 0x000000b9f7b47223 */ /* 0x000fe200000100b4 */
[----:B------:R-:W5:Y:S01]  /*f400*/  MUFU.EX2 R212, R212 ;  /* 0x000000d400d47308 */ /* 0x000f620000000800 */
[----:B------:R-:W-:-:S02]  /*f410*/  FADD.FTZ R2, R183, R2 ;  /* 0x00000002b7027221 */ /* 0x000fc40000010000 */
[----:B------:R-:W-:Y:S01]  /*f420*/  FADD.FTZ R167, R167, R180 ;  /* 0x000000b4a7a77221 */ /* 0x000fe20000010000 */
[----:B------:R-:W-:Y:S01]  /*f430*/  MUFU.EX2 R220, R224 ;  /* 0x000000e000dc7308 */ /* 0x000fe20000000800 */
[----:B------:R-:W-:Y:S01]  /*f440*/  FADD.FTZ R181, R181, R2 ;  /* 0x00000002b5b57221 */ /* 0x000fe20000010000 */
[C---:B------:R-:W-:Y:S01]  /*f450*/  HMMA.16816.F32.BF16 R40, R4.reuse, R150, R40 ;  /* 0x000000960428723c */ /* 0x040fe20000041828 */
[----:B------:R-:W5:Y:S01]  /*f460*/  LDSM.16.MT88.4 R148, [R0+0x18800] ;  /* 0x018800000094783b */ /* 0x000f620000004200 */
[----:B------:R-:W-:Y:S01]  /*f470*/  MUFU.EX2 R207, R207 ;  /* 0x000000cf00cf7308 */ /* 0x000fe20000000800 */
[----:B------:R-:W-:Y:S01]  /*f480*/  FADD.FTZ R166, R166, R167 ;  /* 0x000000a7a6a67221 */ /* 0x000fe20000010000 */
[----:B------:R-:W-:Y:S02]  /*f490*/  FADD.FTZ R181, R182, R181 ;  /* 0x000000b5b6b57221 */ /* 0x000fe40000010000 */
[----:B------:R-:W-:Y:S01]  /*f4a0*/  MUFU.EX2 R218, R218 ;  /* 0x000000da00da7308 */ /* 0x000fe20000000800 */
[----:B------:R-:W-:Y:S01]  /*f4b0*/  FADD.FTZ R165, R165, R166 ;  /* 0x000000a6a5a57221 */ /* 0x000fe20000010000 */
[C---:B-1----:R-:W-:Y:S02]  /*f4c0*/  HMMA.16816.F32.BF16 R116, R4.reuse, R136, R116 ;  /* 0x000000880474723c */ /* 0x042fe40000041874 */
[----:B------:R-:W1:Y:S04]  /*f4d0*/  MUFU.EX2 R209, R209 ;  /* 0x000000d100d17308 */ /* 0x000e680000000800 */
[----:B------:R-:W-:Y:S02]  /*f4e0*/  MUFU.EX2 R210, R210 ;  /* 0x000000d200d27308 */ /* 0x000fe40000000800 */
[C---:B------:R-:W-:Y:S01]  /*f4f0*/  HMMA.16816.F32.BF16 R120, R4.reuse, R138, R120 ;  /* 0x0000008a0478723c */ /* 0x040fe20000041878 */
[----:B------:R-:W1:Y:S01]  /*f500*/  LDSM.16.MT88.4 R136, [R186+0x800] ;  /* 0x00080000ba88783b */ /* 0x000e620000004200 */
[----:B------:R-:W1:Y:S04]  /*f510*/  MUFU.EX2 R211, R211 ;  /* 0x000000d300d37308 */ /* 0x000e680000000800 */
[----:B------:R-:W-:Y:S02]  /*f520*/  MUFU.EX2 R206, R206 ;  /* 0x000000ce00ce7308 */ /* 0x000fe40000000800 */
[C---:B------:R-:W-:Y:S02]  /*f530*/  HMMA.16816.F32.BF16 R100, R4.reuse, R144, R100 ;  /* 0x000000900464723c */ /* 0x040fe40000041864 */
[----:B------:R-:W1:Y:S04]  /*f540*/  MUFU.EX2 R213, R213 ;  /* 0x000000d500d57308 */ /* 0x000e680000000800 */
[----:B------:R-:W-:Y:S02]  /*f550*/  MUFU.EX2 R204, R204 ;  /* 0x000000cc00cc7308 */ /* 0x000fe40000000800 */
[C---:B------:R-:W-:Y:S01]  /*f560*/  HMMA.16816.F32.BF16 R104, R4.reuse, R146, R104 ;  /* 0x000000920468723c */ /* 0x040fe20000041868 */
[----:B------:R-:W1:Y:S01]  /*f570*/  LDSM.16.MT88.4 R144, [R188+0x18800] ;  /* 0x01880000bc90783b */ /* 0x000e620000004200 */
[----:B------:R-:W-:Y:S04]  /*f580*/  MUFU.EX2 R201, R201 ;  /* 0x000000c900c97308 */ /* 0x000fe80000000800 */
[----:B------:R-:W-:Y:S02]  /*f590*/  MUFU.EX2 R203, R203 ;  /* 0x000000cb00cb7308 */ /* 0x000fe40000000800 */
[C---:B------:R-:W-:Y:S02]  /*f5a0*/  HMMA.16816.F32.BF16 R8, R4.reuse, R12, R8 ;  /* 0x0000000c0408723c */ /* 0x040fe40000041808 */
[----:B------:R-:W-:Y:S06]  /*f5b0*/  MUFU.EX2 R202, R202 ;  /* 0x000000ca00ca7308 */ /* 0x000fec0000000800 */
        /* <DEDUP_REMOVED lines=102> */
[----:B------:R-:W-:-:S02]  /*fc20*/  FFMA.FTZ R156, R198, UR4, -R199 ;  /* 0x00000004c69c7c23 */ /* 0x000fc400080108c7 */
[----:B------:R3:W5:Y:S04]  /*fc30*/  MUFU.EX2 R198, R200 ;  /* 0x000000c800c67308 */ /* 0x0007680000000800 */
[----:B------:R-:W5:Y:S01]  /*fc40*/  MUFU.EX2 R197, R156 ;  /* 0x0000009c00c57308 */ /* 0x000f620000000800 */
[C---:B------:R-:W-:Y:S08]  /*fc50*/  HMMA.16816.F32.BF16 R36, R4.reuse, R176, R36 ;  /* 0x000000b00424723c */ /* 0x040ff00000041824 */
[----:B------:R-:W-:Y:S01]  /*fc60*/  HMMA.16816.F32.BF16 R40, R4, R178, R40 ;  /* 0x000000b20428723c */ /* 0x000fe20000041828 */
[----:B------:R-:W-:Y:S01]  /*fc70*/  LDSM.16.MT88.4 R176, [R188+0x1b800] ;  /* 0x01b80000bcb0783b */ /* 0x000fe20000004200 */
[----:B---3--:R-:W-:-:S06]  /*fc80*/  SHF.L.U32 R200, R216, 0x1, RZ ;  /* 0x00000001d8c87819 */ /* 0x008fcc00000006ff */
        /* <DEDUP_REMOVED lines=22> */
[----:B-----5:R-:W-:Y:S01]  /*fdf0*/  F2FP.BF16.F32.PACK_AB R5, R198, R203 ;  /* 0x000000cbc605723e */ /* 0x020fe200000010ff */
[----:B------:R-:W-:Y:S01]  /*fe00*/  FADD.FTZ R203, R203, R210 ;  /* 0x000000d2cbcb7221 */ /* 0x000fe20000010000 */
[----:B------:R-:W-:Y:S01]  /*fe10*/  F2FP.BF16.F32.PACK_AB R6, R201, R204 ;  /* 0x000000ccc906723e */ /* 0x000fe200000010ff */
[----:B------:R-:W-:Y:S01]  /*fe20*/  FADD.FTZ R206, R206, R207 ;  /* 0x000000cfcece7221 */ /* 0x000fe20000010000 */
[----:B------:R-:W-:Y:S01]  /*fe30*/  F2FP.BF16.F32.PACK_AB R7, R202, R197 ;  /* 0x000000c5ca07723e */ /* 0x000fe200000010ff */
[----:B------:R-:W-:-:S02]  /*fe40*/  FADD.FTZ R198, R198, R203 ;  /* 0x000000cbc6c67221 */ /* 0x000fc40000010000 */
[----:B------:R-:W-:Y:S02]  /*fe50*/  FADD.FTZ R213, R213, R206 ;  /* 0x000000ced5d57221 */ /* 0x000fe40000010000 */
[----:B------:R-:W-:Y:S02]  /*fe60*/  FADD.FTZ R197, R197, R198 ;  /* 0x000000c6c5c57221 */ /* 0x000fe40000010000 */
[----:B-1----:R-:W-:Y:S01]  /*fe70*/  HMMA.16816.F32.BF16 R160, R4, R144, R8 ;  /* 0x0000009004a0723c */ /* 0x002fe20000041808 */
[----:B------:R-:W1:Y:S01]  /*fe80*/  LDSM.16.MT88.4 R8, [R186+0x1800] ;  /* 0x00180000ba08783b */ /* 0x000e620000004200 */
[----:B------:R-:W-:Y:S01]  /*fe90*/  FADD.FTZ R204, R204, R213 ;  /* 0x000000d5cccc7221 */ /* 0x000fe20000010000 */
[----:B------:R-:W-:Y:S01]  /*fea0*/  FADD.FTZ R245, R202, R197 ;  /* 0x000000c5caf57221 */ /* 0x000fe20000010000 */
[----:B------:R-:W-:Y:S02]  /*feb0*/  LOP3.LUT R202, R200, 0x6, RZ, 0xc0, !PT ;  /* 0x00000006c8ca7812 */ /* 0x000fe400078ec0ff */
[----:B------:R-:W-:-:S02]  /*fec0*/  FADD.FTZ R247, R201, R204 ;  /* 0x000000ccc9f77221 */ /* 0x000fc40000010000 */
[C---:B------:R-:W-:Y:S01]  /*fed0*/  HMMA.16816.F32.BF16 R156, R4.reuse, R146, R12 ;  /* 0x00000092049c723c */ /* 0x040fe2000004180c */
[----:B------:R-:W5:Y:S04]  /*fee0*/  LDSM.16.MT88.4 R144, [R188+0x1f800] ;  /* 0x01f80000bc90783b */ /* 0x000f680000004200 */
[----:B------:R-:W-:Y:S03]  /*fef0*/  LDSM.16.MT88.4 R12, [R187+0x7800] ;  /* 0x00780000bb0c783b */ /* 0x000fe60000004200 */
[C---:B---3--:R-:W-:Y:S08]  /*ff00*/  HMMA.16816.F32.BF16 R100, R4.reuse, R152, R100 ;  /* 0x000000980464723c */ /* 0x048ff00000041864 */
[C---:B------:R-:W-:Y:S08]  /*ff10*/  HMMA.16816.F32.BF16 R104, R4.reuse, R154, R104 ;  /* 0x0000009a0468723c */ /* 0x040ff00000041868 */
[C---:B----4-:R-:W-:Y:S08]  /*ff20*/  HMMA.16816.F32.BF16 R36, R4.reuse, R140, R36 ;  /* 0x0000008c0424723c */ /* 0x050ff00000041824 */
[C---:B------:R-:W-:Y:S01]  /*ff30*/  HMMA.16816.F32.BF16 R40, R4.reuse, R142, R40 ;  /* 0x0000008e0428723c */ /* 0x040fe20000041828 */
[----:B------:R-:W3:Y:S07]  /*ff40*/  LDSM.16.MT88.4 R140, [R187+0x1800] ;  /* 0x00180000bb8c783b */ /* 0x000eee0000004200 */
[C---:B--2---:R-:W-:Y:S01]  /*ff50*/  HMMA.16816.F32.BF16 R152, R4.reuse, R148, R16 ;  /* 0x000000940498723c */ /* 0x044fe20000041810 */
[----:B------:R-:W-:Y:S07]  /*ff60*/  LDSM.16.MT88.4 R16, [R186+0x3800] ;  /* 0x00380000ba10783b */ /* 0x000fee0000004200 */
        /* <DEDUP_REMOVED lines=8> */
[C---:B-----5:R-:W-:Y:S08]  /*fff0*/  HMMA.16816.F32.BF16 R108, R4.reuse, R144, R108 ;  /* 0x00000090046c723c */ /* 0x060ff0000004186c */
        /* <DEDUP_REMOVED lines=15> */
[C---:B----4-:R-:W-:Y:S08]  /*100f0*/  HMMA.16816.F32.BF16 R92, R4.reuse, R20, R92 ;  /* 0x00000014045c723c */ /* 0x050ff0000004185c */
[C---:B------:R-:W-:Y:S08]  /*10100*/  HMMA.16816.F32.BF16 R96, R4.reuse, R22, R96 ;  /* 0x000000160460723c */ /* 0x040ff00000041860 */
[C---:B-1----:R-:W-:Y:S08]  /*10110*/  HMMA.16816.F32.BF16 R124, R4.reuse, R8, R124 ;  /* 0x00000008047c723c */ /* 0x042ff0000004187c */
[----:B------:R-:W-:Y:S01]  /*10120*/  HMMA.16816.F32.BF16 R128, R4, R10, R128 ;  /* 0x0000000a0480723c */ /* 0x000fe20000041880 */
[----:B------:R-:W-:-:S04]  /*10130*/  NOP ;  /* 0x0000000000007918 */ /* 0x000fc80000000000 */
[----:B------:R-:W-:-:S15]  /*10140*/  BRA.U UP0, `(.L_x_2318) ;  /* 0x0000000100047547 */ /* 0x000fde000b800000 */
.L_x_2315:
[----:B------:R-:W-:-:S12]  /*10150*/  UIADD3 UR22, UPT, UPT, UR16, -0x1, URZ ;  /* 0xffffffff10167890 */ /* 0x000fd8000fffe0ff */
.L_x_2318:
        /* <DEDUP_REMOVED lines=26> */
.L_x_2322:
        /* <DEDUP_REMOVED lines=59> */
.L_x_2320:
[----:B------:R-:W-:Y:S04]  /*106b0*/  DEPBAR.LE SB0, 0x0 ;  /* 0x000080000000791a */ /* 0x000fe80000000000 */
[----:B------:R-:W-:Y:S01]  /*106c0*/  BAR.SYNC.DEFER_BLOCKING 0x0 ;  /* 0x0000000000007b1d */ /* 0x000fe20000010000 */
[----:B----4-:R-:W-:Y:S01]  /*106d0*/  IMAD.WIDE.U32 R24, R228, UR22, RZ ;  /* 0x00000016e4187c25 */ /* 0x010fe2000f8e00ff */
[----:B------:R-:W-:Y:S01]  /*106e0*/  SHF.R.U32.HI R219, RZ, 0x1, R216 ;  /* 0x00000001ffdb7819 */ /* 0x000fe200000116d8 */
[----:B------:R-:W-:Y:S01]  /*106f0*/  UISETP.GT.AND UP0, UPT, UR22, UR19, UPT ;  /* 0x000000131600728c */ /* 0x000fe2000bf04270 */
[----:B------:R-:W-:Y:S01]  /*10700*/  LOP3.LUT R217, R231, 0x7c00, RZ, 0xc0, !PT ;  /* 0x00007c00e7d97812 */ /* 0x000fe200078ec0ff */
[----:B------:R-:W-:Y:S01]  /*10710*/  IMAD R22, R229, UR22, R25 ;  /* 0x00000016e5167c24 */ /* 0x000fe2000f8e0219 */
[----:B------:R-:W-:Y:S01]  /*10720*/  LEA R18, P1, R24, R236, 0x7 ;  /* 0x000000ec18127211 */ /* 0x000fe200078238ff */
[----:B------:R-:W-:Y:S01]  /*10730*/  IMAD.SHL.U32 R243, R216, 0x8, RZ ;  /* 0x00000008d8f37824 */ /* 0x000fe200078e00ff */
[----:B------:R-:W-:Y:S01]  /*10740*/  LOP3.LUT R168, R219, 0x8, RZ, 0xc0, !PT ;  /* 0x00000008dba87812 */ /* 0x000fe200078ec0ff */
[C---:B------:R-:W-:Y:S01]  /*10750*/  IMAD.SHL.U32 R17, R24.reuse, 0x40, RZ ;  /* 0x0000004018117824 */ /* 0x040fe200078e00ff */
[C-C-:B------:R-:W-:Y:S02]  /*10760*/  LEA.HI.X R19, R24.reuse, R235, R22.reuse, 0x7, P1 ;  /* 0x000000eb18137211 */ /* 0x140fe400008f3c16 */
[----:B------:R-:W-:Y:S02]  /*10770*/  LOP3.LUT R215, R243, 0x38, RZ, 0xc0, !PT ;  /* 0x00000038f3d77812 */ /* 0x000fe400078ec0ff */
[----:B------:R-:W-:Y:S02]  /*10780*/  SHF.L.U64.HI R20, R24, 0x6, R22 ;  /* 0x0000000618147819 */ /* 0x000fe40000010216 */
        /* <DEDUP_REMOVED lines=8> */
[C---:B------:R-:W-:Y:S02]  /*10810*/  LEA R17, P0, R228.reuse, R17, 0x5 ;  /* 0x00000011e4117211 */ /* 0x040fe400078028ff */
[----:B------:R-:W-:Y:S02]  /*10820*/  LOP3.LUT R240, R215, 0xc0, RZ, 0xfc, !PT ;  /* 0x000000c0d7f07812 */ /* 0x000fe400078efcff */
[----:B------:R-:W-:Y:S02]  /*10830*/  LEA.HI.X R20, R228, R20, R229, 0x5, P0 ;  /* 0x00000014e4147211 */ /* 0x000fe400000f2ce5 */
[----:B------:R-:W-:Y:S01]  /*10840*/  LEA R16, P0, R17, R236, 0x1 ;  /* 0x000000ec11107211 */ /* 0x000fe200078008ff */
[----:B------:R-:W-:Y:S01]  /*10850*/  @P3 STS.128 [R239+0x18000], RZ ;  /* 0x018000ffef003388 */ /* 0x000fe20000000c00 */
[----:B------:R-:W-:Y:S02]  /*10860*/  LOP3.LUT R3, R215, 0x1c0, R214, 0xf8, !PT ;  /* 0x000001c0d7037812 */ /* 0x000fe400078ef8d6 */
[----:B------:R-:W-:Y:S02]  /*10870*/  LEA.HI.X R17, R17, R235, R20, 0x1, P0 ;  /* 0x000000eb11117211 */ /* 0x000fe400000f0c14 */
[----:B------:R-:W-:Y:S02]  /*10880*/  ISETP.GE.AND P0, PT, R240, UR9, PT ;  /* 0x00000009f0007c0c */ /* 0x000fe4000bf06270 */
[----:B------:R-:W-:Y:S01]  /*10890*/  LOP3.LUT R164, R217, 0x200, R214, 0xf8, !PT ;  /* 0x00000200d9a47812 */ /* 0x000fe200078ef8d6 */
[----:B------:R-:W-:Y:S01]  /*108a0*/  @!PT LDS RZ, [RZ] ;  /* 0x00000000fffff984 */ /* 0x000fe20000000800 */
[----:B------:R-:W-:Y:S01]  /*108b0*/  @!PT LDS RZ, [RZ] ;  /* 0x00000000fffff984 */ /* 0x000fe20000000800 */
[----:B------:R-:W-:Y:S01]  /*108c0*/  @!PT LDS RZ, [RZ] ;  /* 0x00000000fffff984 */ /* 0x000fe20000000800 */
[----:B------:R-:W-:Y:S01]  /*108d0*/  @!P4 LDGSTS.E.BYPASS.LTC128B.128 [R239+0x1a000], desc[UR28][R18.64+0x80] ;  /* 0x1a00008012efcfae */ /* 0x000fe2000b981a1c */
[C---:B------:R-:W-:Y:S02]  /*108e0*/  LOP3.LUT R221, R3.reuse, R168, RZ, 0x3c, !PT ;  /* 0x000000a803dd7212 */ /* 0x040fe400078e3cff */
[----:B------:R-:W-:Y:S02]  /*108f0*/  LOP3.LUT R226, R3, 0x8, R216, 0x78, !PT ;  /* 0x0000000803e27812 */ /* 0x000fe400078e78d8 */
[----:B------:R-:W-:Y:S03]  /*10900*/  LOP3.LUT R227, R164, R221, RZ, 0xfc, !PT ;  /* 0x000000dda4e37212 */ /* 0x000fe600078efcff */
[----:B------:R-:W-:Y:S01]  /*10910*/  @P4 STS.128 [R239+0x1a000], RZ ;  /* 0x01a000ffef004388 */ /* 0x000fe20000000c00 */
[----:B------:R-:W-:Y:S01]  /*10920*/  IMAD R226, R226, 0x2, R213 ;  /* 0x00000002e2e27824 */ /* 0x000fe200078e02d5 */
[----:B------:R-:W-:Y:S03]  /*10930*/  LEA R227, R227, UR5, 0x1 ;  /* 0x00000005e3e37c11 */ /* 0x000fe6000f8e08ff */
[----:B------:R-:W-:Y:S02]  /*10940*/  VIADD R223, R226, UR5 ;  /* 0x00000005e2df7c36 */ /* 0x000fe40008000000 */
[--C-:B------:R-:W-:Y:S01]  /*10950*/  IMAD.IADD R224, R227, 0x1, R212.reuse ;  /* 0x00000001e3e07824 */ /* 0x100fe200078e02d4 */
[----:B------:R-:W-:Y:S01]  /*10960*/  @!PT LDS RZ, [RZ] ;  /* 0x00000000fffff984 */ /* 0x000fe20000000800 */
[----:B------:R-:W-:Y:S01]  /*10970*/  @!PT LDS RZ, [RZ] ;  /* 0x00000000fffff984 */ /* 0x000fe20000000800 */
[----:B------:R-:W-:Y:S01]  /*10980*/  @!PT LDS RZ, [RZ] ;  /* 0x00000000fffff984 */ /* 0x000fe20000000800 */
[----:B------:R-:W-:Y:S01]  /*10990*/  @!P1 LDGSTS.E.BYPASS.LTC128B.128 [R239+0x1c000], desc[UR28][R18.64+0x100] ;  /* 0x1c00010012ef9fae */ /* 0x000fe2000b981a1c */
[----:B------:R-:W-:Y:S02]  /*109a0*/  IMAD.IADD R222, R223, 0x1, R212 ;  /* 0x00000001dfde7824 */ /* 0x000fe400078e02d4 */
[--C-:B------:R-:W-:Y:S02]  /*109b0*/  IMAD.IADD R225, R227, 0x1, R218.reuse ;  /* 0x00000001e3e17824 */ /* 0x100fe400078e02da */
[----:B------:R-:W-:Y:S02]  /*109c0*/  IMAD.IADD R223, R223, 0x1, R218 ;  /* 0x00000001dfdf7824 */ /* 0x000fe400078e02da */
[C---:B------:R-:W-:Y:S01]  /*109d0*/  IMAD.IADD R220, R212.reuse, 0x1, R225 ;  /* 0x00000001d4dc7824 */ /* 0x040fe200078e02e1 */
[----:B------:R-:W-:Y:S01]  /*109e0*/  @P1 STS.128 [R239+0x1c000], RZ ;  /* 0x01c000ffef001388 */ /* 0x000fe20000000c00 */
[----:B------:R-:W-:Y:S07]  /*109f0*/  IMAD.IADD R3, R212, 0x1, R223 ;  /* 0x00000001d4037824 */ /* 0x000fee00078e02df */
[----:B------:R-:W-:Y:S01]  /*10a00*/  @!PT LDS RZ, [RZ] ;  /* 0x00000000fffff984 */ /* 0x000fe20000000800 */
[----:B------:R-:W-:Y:S01]  /*10a10*/  @!PT LDS RZ, [RZ] ;  /* 0x00000000fffff984 */ /* 0x000fe20000000800 */
[----:B------:R-:W-:Y:S01]  /*10a20*/  @!PT LDS RZ, [RZ] ;  /* 0x00000000fffff984 */ /* 0x000fe20000000800 */
[----:B------:R-:W-:Y:S08]  /*10a30*/  @!P0 LDGSTS.E.BYPASS.LTC128B.128 [R239+0x1e000], desc[UR28][R18.64+0x180] ;  /* 0x1e00018012ef8fae */ /* 0x000ff0000b981a1c */
[----:B------:R-:W-:Y:S08]  /*10a40*/  @P0 STS.128 [R239+0x1e000], RZ ;  /* 0x01e000ffef000388 */ /* 0x000ff00000000c00 */
        /* <DEDUP_REMOVED lines=18> */
[----:B------:R1:W-:Y:S08]  /*10b70*/  @!P0 LDGSTS.E.BYPASS.LTC128B.128 [R239+0x1f000], desc[UR28][R16.64+0x180] ;  /* 0x1f00018010ef8fae */ /* 0x0003f0000b981a1c */
[----:B------:R-:W-:Y:S08]  /*10b80*/  @P0 STS.128 [R239+0x1f000], RZ ;  /* 0x01f000ffef000388 */ /* 0x000ff00000000c00 */
[----:B------:R-:W-:Y:S08]  /*10b90*/  LDSM.16.M88.4 R168, [R227] ;  /* 0x00000000e3a8783b */ /* 0x000ff00000000200 */
[----:B------:R-:W2:Y:S08]  /*10ba0*/  LDSM.16.M88.4 R172, [R226+UR5+0x10000] ;  /* 0x01000005e2ac783b */ /* 0x000eb00008000200 */
[----:B------:R-:W3:Y:S08]  /*10bb0*/  LDSM.16.M88.4 R176, [R226+UR5+0x10800] ;  /* 0x01080005e2b0783b */ /* 0x000ef00008000200 */
[----:B------:R-:W4:Y:S08]  /*10bc0*/  LDSM.16.M88.4 R180, [R226+UR5+0x11000] ;  /* 0x01100005e2b4783b */ /* 0x000f300008000200 */
[----:B------:R-:W0:Y:S08]  /*10bd0*/  LDGDEPBAR ;  /* 0x00000000000079af */ /* 0x000e300000000000 */
[----:B------:R-:W5:Y:S08]  /*10be0*/  LDSM.16.M88.4 R184, [R226+UR5+0x11800] ;  /* 0x01180005e2b8783b */ /* 0x000f700008000200 */
[----:B------:R-:W-:Y:S01]  /*10bf0*/  LDSM.16.M88.4 R188, [R224] ;  /* 0x00000000e0bc783b */ /* 0x000fe20000000200 */
[C---:B--2---:R-:W-:Y:S07]  /*10c00*/  HMMA.16816.F32.BF16 R4, R168.reuse, R172, RZ ;  /* 0x000000aca804723c */ /* 0x044fee00000418ff */
[----:B------:R-:W2:Y:S01]  /*10c10*/  LDSM.16.M88.4 R192, [R222+0x10000] ;  /* 0x01000000dec0783b */ /* 0x000ea20000000200 */
[C---:B------:R-:W-:Y:S07]  /*10c20*/  HMMA.16816.F32.BF16 R8, R168.reuse, R174, RZ ;  /* 0x000000aea808723c */ /* 0x040fee00000418ff */
[----:B------:R-:W2:Y:S01]  /*10c30*/  LDSM.16.M88.4 R196, [R222+0x10800] ;  /* 0x01080000dec4783b */ /* 0x000ea20000000200 */
[C---:B---3--:R-:W-:Y:S07]  /*10c40*/  HMMA.16816.F32.BF16 R12, R168.reuse, R176, RZ ;  /* 0x000000b0a80c723c */ /* 0x048fee00000418ff */
[----:B------:R-:W3:Y:S01]  /*10c50*/  LDSM.16.M88.4 R164, [R222+0x11000] ;  /* 0x01100000dea4783b */ /* 0x000ee20000000200 */
[C---:B-1----:R-:W-:Y:S07]  /*10c60*/  HMMA.16816.F32.BF16 R16, R168.reuse, R178, RZ ;  /* 0x000000b2a810723c */ /* 0x042fee00000418ff */
[----:B------:R-:W-:Y:S01]  /*10c70*/  LDSM.16.M88.4 R172, [R225] ;  /* 0x00000000e1ac783b */ /* 0x000fe20000000200 */
[C---:B----4-:R-:W-:Y:S07]  /*10c80*/  HMMA.16816.F32.BF16 R20, R168.reuse, R180, RZ ;  /* 0x000000b4a814723c */ /* 0x050fee00000418ff */
[----:B------:R-:W-:Y:S01]  /*10c90*/  LDSM.16.M88.4 R176, [R223+0x10000] ;  /* 0x01000000dfb0783b */ /* 0x000fe20000000200 */
[C---:B------:R-:W-:Y:S07]  /*10ca0*/  HMMA.16816.F32.BF16 R24, R168.reuse, R182, RZ ;  /* 0x000000b6a818723c */ /* 0x040fee00000418ff */
[----:B------:R-:W-:Y:S01]  /*10cb0*/  LDSM.16.M88.4 R180, [R223+0x10800] ;  /* 0x01080000dfb4783b */ /* 0x000fe20000000200 */
[C---:B-----5:R-:W-:Y:S07]  /*10cc0*/  HMMA.16816.F32.BF16 R28, R168.reuse, R184, RZ ;  /* 0x000000b8a81c723c */ /* 0x060fee00000418ff */
[----:B------:R-:W-:Y:S01]  /*10cd0*/  LDSM.16.M88.4 R200, [R3+0x10000] ;  /* 0x0100000003c8783b */ /* 0x000fe20000000200 */
[----:B------:R-:W-:Y:S07]  /*10ce0*/  HMMA.16816.F32.BF16 R32, R168, R186, RZ ;  /* 0x000000baa820723c */ /* 0x000fee00000418ff */
[----:B------:R-:W1:Y:S01]  /*10cf0*/  LDSM.16.M88.4 R168, [R222+0x11800] ;  /* 0x01180000dea8783b */ /* 0x000e620000000200 */
[C---:B--2---:R-:W-:Y:S07]  /*10d00*/  HMMA.16816.F32.BF16 R4, R188.reuse, R192, R4 ;  /* 0x000000c0bc04723c */ /* 0x044fee0000041804 */
[----:B------:R-:W2:Y:S01]  /*10d10*/  LDSM.16.M88.4 R184, [R223+0x11000] ;  /* 0x01100000dfb8783b */ /* 0x000ea20000000200 */
[C---:B------:R-:W-:Y:S07]  /*10d20*/  HMMA.16816.F32.BF16 R8, R188.reuse, R194, R8 ;  /* 0x000000c2bc08723c */ /* 0x040fee0000041808 */
[----:B------:R-:W4:Y:S01]  /*10d30*/  LDSM.16.M88.4 R192, [R223+0x11800] ;  /* 0x01180000dfc0783b */ /* 0x000f220000000200 */
[C---:B------:R-:W-:Y:S07]  /*10d40*/  HMMA.16816.F32.BF16 R12, R188.reuse, R196, R12 ;  /* 0x000000c4bc0c723c */ /* 0x040fee000004180c */
[----:B------:R-:W-:Y:S01]  /*10d50*/  LDSM.16.M88.4 R204, [R223+0x12000] ;  /* 0x01200000dfcc783b */ /* 0x000fe20000000200 */
[C---:B------:R-:W-:Y:S07]  /*10d60*/  HMMA.16816.F32.BF16 R16, R188.reuse, R198, R16 ;  /* 0x000000c6bc10723c */ /* 0x040fee0000041810 */
[----:B------:R-:W5:Y:S01]  /*10d70*/  LDSM.16.M88.4 R196, [R220] ;  /* 0x00000000dcc4783b */ /* 0x000f620000000200 */
[C---:B---3--:R-:W-:Y:S07]  /*10d80*/  HMMA.16816.F32.BF16 R20, R188.reuse, R164, R20 ;  /* 0x000000a4bc14723c */ /* 0x048fee0000041814 */
[----:B------:R-:W-:Y:S01]  /*10d90*/  LDSM.16.M88.4 R208, [R222+0x14000] ;  /* 0x01400000ded0783b */ /* 0x000fe20000000200 */
[C---:B------:R-:W-:Y:S07]  /*10da0*/  HMMA.16816.F32.BF16 R24, R188.reuse, R166, R24 ;  /* 0x000000a6bc18723c */ /* 0x040fee0000041818 */
[----:B------:R-:W3:Y:S01]  /*10db0*/  LDSM.16.M88.4 R164, [R3+0x10800] ;  /* 0x0108000003a4783b */ /* 0x000ee20000000200 */
[C---:B-1----:R-:W-:Y:S08]  /*10dc0*/  HMMA.16816.F32.BF16 R28, R188.reuse, R168, R28 ;  /* 0x000000a8bc1c723c */ /* 0x042ff0000004181c */
[----:B------:R-:W-:Y:S01]  /*10dd0*/  HMMA.16816.F32.BF16 R32, R188, R170, R32 ;  /* 0x000000aabc20723c */ /* 0x000fe20000041820 */
[----:B------:R-:W1:Y:S07]  /*10de0*/  LDSM.16.M88.4 R168, [R3+0x11000] ;  /* 0x0110000003a8783b */ /* 0x000e6e0000000200 */
[C---:B------:R-:W-:Y:S01]  /*10df0*/  HMMA.16816.F32.BF16 R4, R172.reuse, R176, R4 ;  /* 0x000000b0ac04723c */ /* 0x040fe20000041804 */
[----:B------:R-:W-:Y:S07]  /*10e00*/  LDSM.16.M88.4 R188, [R226+UR5+0x13000] ;  /* 0x01300005e2bc783b */ /* 0x000fee0008000200 */
        /* <DEDUP_REMOVED lines=10> */
[----:B------:R-:W2:Y:S07]  /*10eb0*/  LDSM.16.M88.4 R172, [R3+0x11800] ;  /* 0x0118000003ac783b */ /* 0x000eae0000000200 */
[C---:B-----5:R-:W-:Y:S01]  /*10ec0*/  HMMA.16816.F32.BF16 R4, R196.reuse, R200, R4 ;  /* 0x000000c8c404723c */ /* 0x060fe20000041804 */
[----:B------:R-:W-:Y:S07]  /*10ed0*/  LDSM.16.M88.4 R192, [R224+0x4000] ;  /* 0x00400000e0c0783b */ /* 0x000fee0000000200 */
[C---:B------:R-:W-:Y:S01]  /*10ee0*/  HMMA.16816.F32.BF16 R8, R196.reuse, R202, R8 ;  /* 0x000000cac408723c */ /* 0x040fe20000041808 */
[----:B------:R-:W-:Y:S07]  /*10ef0*/  LDSM.16.M88.4 R200, [R222+0x12000] ;  /* 0x01200000dec8783b */ /* 0x000fee0000000200 */
[C---:B---3--:R-:W-:Y:S08]  /*10f00*/  HMMA.16816.F32.BF16 R12, R196.reuse, R164, R12 ;  /* 0x000000a4c40c723c */ /* 0x048ff0000004180c */
[C---:B------:R-:W-:Y:S01]  /*10f10*/  HMMA.16816.F32.BF16 R16, R196.reuse, R166, R16 ;  /* 0x000000a6c410723c */ /* 0x040fe20000041810 */
[----:B------:R-:W3:Y:S07]  /*10f20*/  LDSM.16.M88.4 R164, [R226+UR5+0x13800] ;  /* 0x01380005e2a4783b */ /* 0x000eee0008000200 */
[C---:B-1----:R-:W-:Y:S08]  /*10f30*/  HMMA.16816.F32.BF16 R20, R196.reuse, R168, R20 ;  /* 0x000000a8c414723c */ /* 0x042ff00000041814 */
[C---:B------:R-:W-:Y:S01]  /*10f40*/  HMMA.16816.F32.BF16 R24, R196.reuse, R170, R24 ;  /* 0x000000aac418723c */ /* 0x040fe20000041818 */
[----:B------:R-:W1:Y:S07]  /*10f50*/  LDSM.16.M88.4 R168, [R222+0x12800] ;  /* 0x01280000dea8783b */ /* 0x000e6e0000000200 */
[C---:B--2---:R-:W-:Y:S08]  /*10f60*/  HMMA.16816.F32.BF16 R28, R196.reuse, R172, R28 ;  /* 0x000000acc41c723c */ /* 0x044ff0000004181c */
[----:B------:R-:W-:Y:S01]  /*10f70*/  HMMA.16816.F32.BF16 R32, R196, R174, R32 ;  /* 0x000000aec420723c */ /* 0x000fe20000041820 */
[----:B------:R-:W2:Y:S07]  /*10f80*/  LDSM.16.M88.4 R172, [R222+0x13000] ;  /* 0x01300000deac783b */ /* 0x000eae0000000200 */
[C---:B------:R-:W-:Y:S01]  /*10f90*/  HMMA.16816.F32.BF16 R4, R176.reuse, R180, R4 ;  /* 0x000000b4b004723c */ /* 0x040fe20000041804 */
[----:B------:R-:W-:Y:S07]  /*10fa0*/  LDSM.16.M88.4 R196, [R225+0x4000] ;  /* 0x00400000e1c4783b */ /* 0x000fee0000000200 */
        /* <DEDUP_REMOVED lines=10> */
[----:B------:R-:W3:Y:S07]  /*11050*/  LDSM.16.M88.4 R164, [R223+0x12800] ;  /* 0x01280000dfa4783b */ /* 0x000eee0000000200 */
[C---:B------:R-:W-:Y:S01]  /*11060*/  HMMA.16816.F32.BF16 R4, R192.reuse, R200, R4 ;  /* 0x000000c8c004723c */ /* 0x040fe20000041804 */
[----:B------:R-:W5:Y:S07]  /*11070*/  LDSM.16.M88.4 R176, [R223+0x13000] ;  /* 0x01300000dfb0783b */ /* 0x000f6e0000000200 */
        /* <DEDUP_REMOVED lines=10> */
[----:B------:R-:W4:Y:S07]  /*11120*/  LDSM.16.M88.4 R180, [R3+0x13800] ;  /* 0x0138000003b4783b */ /* 0x000f2e0000000200 */
[C---:B------:R-:W-:Y:S01]  /*11130*/  HMMA.16816.F32.BF16 R4, R196.reuse, R204, R4 ;  /* 0x000000ccc404723c */ /* 0x040fe20000041804 */
[----:B------:R-:W-:Y:S07]  /*11140*/  LDSM.16.M88.4 R192, [R227+0x8000] ;  /* 0x00800000e3c0783b */ /* 0x000fee0000000200 */
        /* <DEDUP_REMOVED lines=10> */
[----:B------:R-:W5:Y:S07]  /*111f0*/  LDSM.16.M88.4 R184, [R226+UR5+0x15800] ;  /* 0x01580005e2b8783b */ /* 0x000f6e0008000200 */
[C---:B------:R-:W-:Y:S01]  /*11200*/  HMMA.16816.F32.BF16 R4, R188.reuse, R200, R4 ;  /* 0x000000c8bc04723c */ /* 0x040fe20000041804 */
[----:B------:R-:W5:Y:S07]  /*11210*/  LDSM.16.M88.4 R196, [R224+0x8000] ;  /* 0x00800000e0c4783b */ /* 0x000f6e0000000200 */
        /* <DEDUP_REMOVED lines=12> */
[----:B------:R-:W4:Y:S07]  /*112e0*/  LDSM.16.M88.4 R188, [R225+0x8000] ;  /* 0x00800000e1bc783b */ /* 0x000f2e0000000200 */
        /* <DEDUP_REMOVED lines=10> */
[----:B------:R-:W5:Y:S07]  /*11390*/  LDSM.16.M88.4 R184, [R223+0x15800] ;  /* 0x01580000dfb8783b */ /* 0x000f6e0000000200 */
        /* <DEDUP_REMOVED lines=27> */
[----:B------:R-:W-:Y:S07]  /*11550*/  LDSM.16.M88.4 R188, [R224+0xc000] ;  /* 0x00c00000e0bc783b */ /* 0x000fee0000000200 */
        /* <DEDUP_REMOVED lines=12> */
[----:B------:R5:W-:Y:S07]  /*11620*/  LDSM.16.M88.4 R192, [R225+0xc000] ;  /* 0x00c00000e1c0783b */ /* 0x000bee0000000200 */
[C---:B------:R-:W-:Y:S01]  /*11630*/  HMMA.16816.F32.BF16 R8, R196.reuse, R202, R8 ;  /* 0x000000cac408723c */ /* 0x040fe20000041808 */
[----:B------:R-:W4:Y:S07]  /*11640*/  LDSM.16.M88.4 R200, [R223+0x16000] ;  /* 0x01600000dfc8783b */ /* 0x000f2e0000000200 */
[C---:B---3--:R-:W-:Y:S08]  /*11650*/  HMMA.16816.F32.BF16 R12, R196.reuse, R164, R12 ;  /* 0x000000a4c40c723c */ /* 0x048ff0000004180c */
[C---:B------:R-:W-:Y:S01]  /*11660*/  HMMA.16816.F32.BF16 R16, R196.reuse, R166, R16 ;  /* 0x000000a6c410723c */ /* 0x040fe20000041810 */
[----:B------:R-:W3:Y:S01]  /*11670*/  LDSM.16.M88.4 R164, [R223+0x16800] ;  /* 0x01680000dfa4783b */ /* 0x000ee20000000200 */
[----:B-----5:R-:W-:Y:S06]  /*11680*/  IMAD.U32 R225, RZ, RZ, UR7 ;  /* 0x00000007ffe17e24 */ /* 0x020fec000f8e00ff */
[C---:B------:R-:W-:Y:S08]  /*11690*/  HMMA.16816.F32.BF16 R20, R196.reuse, R176, R20 ;  /* 0x000000b0c414723c */ /* 0x040ff00000041814 */
[C---:B------:R-:W-:Y:S01]  /*116a0*/  HMMA.16816.F32.BF16 R24, R196.reuse, R178, R24 ;  /* 0x000000b2c418723c */ /* 0x040fe20000041818 */
[----:B------:R-:W5:Y:S07]  /*116b0*/  LDSM.16.M88.4 R176, [R223+0x17000] ;  /* 0x01700000dfb0783b */ /* 0x000f6e0000000200 */
[C---:B------:R-:W-:Y:S08]  /*116c0*/  HMMA.16816.F32.BF16 R28, R196.reuse, R184, R28 ;  /* 0x000000b8c41c723c */ /* 0x040ff0000004181c */
[----:B------:R-:W-:Y:S01]  /*116d0*/  HMMA.16816.F32.BF16 R32, R196, R186, R32 ;  /* 0x000000bac420723c */ /* 0x000fe20000041820 */
[----:B------:R-:W5:Y:S07]  /*116e0*/  LDSM.16.M88.4 R184, [R223+0x17800] ;  /* 0x01780000dfb8783b */ /* 0x000f6e0000000200 */
[C---:B------:R-:W-:Y:S01]  /*116f0*/  HMMA.16816.F32.BF16 R4, R188.reuse, R204, R4 ;  /* 0x000000ccbc04723c */ /* 0x040fe20000041804 */
[----:B------:R-:W5:Y:S07]  /*11700*/  LDSM.16.M88.4 R196, [R220+0xc000] ;  /* 0x00c00000dcc4783b */ /* 0x000f6e0000000200 */
[C---:B------:R-:W-:Y:S08]  /*11710*/  HMMA.16816.F32.BF16 R8, R188.reuse, R206, R8 ;  /* 0x000000cebc08723c */ /* 0x040ff00000041808 */
[C---:B-1----:R-:W-:Y:S08]  /*11720*/  HMMA.16816.F32.BF16 R12, R188.reuse, R168, R12 ;  /* 0x000000a8bc0c723c */ /* 0x042ff0000004180c */
[C---:B------:R-:W-:Y:S08]  /*11730*/  HMMA.16816.F32.BF16 R16, R188.reuse, R170, R16 ;  /* 0x000000aabc10723c */ /* 0x040ff00000041810 */
[C---:B--2---:R-:W-:Y:S08]  /*11740*/  HMMA.16816.F32.BF16 R20, R188.reuse, R172, R20 ;  /* 0x000000acbc14723c */ /* 0x044ff00000041814 */
        /* <DEDUP_REMOVED lines=8> */
[C---:B---3--:R-:W-:Y:S03]  /*117d0*/  HMMA.16816.F32.BF16 R12, R192.reuse, R164, R12 ;  /* 0x000000a4c00c723c */ /* 0x048fe6000004180c */
        /* <DEDUP_REMOVED lines=21> */
[----:B------:R-:W-:Y:S01]  /*11930*/  I2FP.F32.S32 R210, R210 ;  /* 0x000000d200d27245 */ /* 0x000fe20000201400 */
[C---:B------:R-:W-:Y:S02]  /*11940*/  HMMA.16816.F32.BF16 R16, R196.reuse, R166, R16 ;  /* 0x000000a6c410723c */ /* 0x040fe40000041810 */
[----:B------:R-:W1:Y:S01]  /*11950*/  MUFU.TANH R205, R205 ;  /* 0x000000cd00cd7308 */ /* 0x000e620000002400 */
[----:B------:R-:W-:Y:S01]  /*11960*/  I2FP.F32.S32 R246, R209 ;  /* 0x000000d100f67245 */ /* 0x000fe20000201400 */
[----:B------:R-:W-:Y:S01]  /*11970*/  FMUL.FTZ R165, R11, UR8 ;  /* 0x000000080ba57c20 */ /* 0x000fe20008410000 */
[----:B------:R-:W-:Y:S01]  /*11980*/  I2FP.F32.S32 R209, R208 ;  /* 0x000000d000d17245 */ /* 0x000fe20000201400 */
[----:B------:R-:W-:Y:S01]  /*11990*/  FMUL.FTZ R220, R9, UR8 ;  /* 0x0000000809dc7c20 */ /* 0x000fe20008410000 */
[--C-:B------:R-:W-:Y:S01]  /*119a0*/  IADD3 R208, PT, PT, R230, 0x37, -R203.reuse ;  /* 0x00000037e6d07810 */ /* 0x100fe20007ffe8cb */
[----:B------:R-:W-:Y:S01]  /*119b0*/  FMUL.FTZ R244, R8, UR8 ;  /* 0x0000000808f47c20 */ /* 0x000fe20008410000 */
[--C-:B------:R-:W-:Y:S03]  /*119c0*/  IADD3 R167, PT, PT, R230, 0x30, -R203.reuse ;  /* 0x00000030e6a77810 */ /* 0x100fe60007ffe8cb */
[----:B------:R-:W-:Y:S01]  /*119d0*/  MUFU.TANH R165, R165 ;  /* 0x000000a500a57308 */ /* 0x000fe20000002400 */
[----:B------:R-:W-:Y:S01]  /*119e0*/  IABS R208, R208 ;  /* 0x000000d000d07213 */ /* 0x000fe20000000000 */
[----:B------:R-:W-:Y:S01]  /*119f0*/  FMUL.FTZ R248, R15, UR8 ;  /* 0x000000080ff87c20 */ /* 0x000fe20008410000 */
[----:B------:R-:W-:Y:S01]  /*11a00*/  IABS R167, R167 ;  /* 0x000000a700a77213 */ /* 0x000fe20000000000 */
[----:B------:R-:W-:Y:S01]  /*11a10*/  FMUL.FTZ R211, R10, UR8 ;  /* 0x000000080ad37c20 */ /* 0x000fe20008410000 */
[----:B------:R-:W-:Y:S01]  /*11a20*/  I2FP.F32.S32 R208, R208 ;  /* 0x000000d000d07245 */ /* 0x000fe20000201400 */
[----:B------:R-:W-:Y:S01]  /*11a30*/  VIADD R10, R201, 0x1 ;  /* 0x00000001c90a7836 */ /* 0x000fe20000000000 */
[----:B------:R-:W-:Y:S03]  /*11a40*/  IADD3 R6, PT, PT, R234, 0x27, -R203 ;  /* 0x00000027ea067810 */ /* 0x000fe60007ffe8cb */
[----:B------:R-:W-:Y:S01]  /*11a50*/  MUFU.TANH R220, R220 ;  /* 0x000000dc00dc7308 */ /* 0x000fe20000002400 */
[----:B------:R-:W-:Y:S01]  /*11a60*/  FMUL.FTZ R18, R18, UR8 ;  /* 0x0000000812127c20 */ /* 0x000fe20008410000 */
[----:B-1----:R-:W-:Y:S01]  /*11a70*/  FFMA.FTZ R166, R246, -UR6, R205 ;  /* 0x80000006f6a67c23 */ /* 0x002fe200080100cd */
[--C-:B------:R-:W-:Y:S01]  /*11a80*/  IADD3 R205, PT, PT, R234, 0x2f, -R203.reuse ;  /* 0x0000002feacd7810 */ /* 0x100fe20007ffe8cb */
[----:B------:R-:W-:Y:S01]  /*11a90*/  FMUL.FTZ R17, R17, UR8 ;  /* 0x0000000811117c20 */ /* 0x000fe20008410000 */
[----:B------:R-:W-:Y:S01]  /*11aa0*/  IABS R6, R6 ;  /* 0x0000000600067213 */ /* 0x000fe20000000000 */
[----:B------:R-:W-:Y:S01]  /*11ab0*/  FMUL.FTZ R252, R12, UR8 ;  /* 0x000000080cfc7c20 */ /* 0x000fe20008410000 */
[----:B------:R-:W-:Y:S03]  /*11ac0*/  IABS R205, R205 ;  /* 0x000000cd00cd7213 */ /* 0x000fe60000000000 */
[----:B------:R-:W1:Y:S01]  /*11ad0*/  MUFU.TANH R207, R207 ;  /* 0x000000cf00cf7308 */ /* 0x000e620000002400 */
[----:B------:R-:W-:Y:S01]  /*11ae0*/  I2FP.F32.S32 R6, R6 ;  /* 0x0000000600067245 */ /* 0x000fe20000201400 */
[----:B------:R-:W-:Y:S02]  /*11af0*/  VIADD R246, R201, 0x8 ;  /* 0x00000008c9f67836 */ /* 0x000fe40000000000 */
[----:B------:R-:W-:Y:S01]  /*11b00*/  FMUL.FTZ R249, R7, UR8 ;  /* 0x0000000807f97c20 */ /* 0x000fe20008410000 */
[--C-:B------:R-:W-:Y:S01]  /*11b10*/  IADD3 R7, PT, PT, R234, 0x28, -R203.reuse ;  /* 0x00000028ea077810 */ /* 0x100fe20007ffe8cb */
[----:B------:R-:W-:Y:S01]  /*11b20*/  FMUL.FTZ R206, R5, UR8 ;  /* 0x0000000805ce7c20 */ /* 0x000fe20008410000 */
[----:B------:R-:W-:Y:S01]  /*11b30*/  IADD3 R5, PT, PT, R230, 0x28, -R203 ;  /* 0x00000028e6057810 */ /* 0x000fe20007ffe8cb */
[----:B------:R-:W-:Y:S01]  /*11b40*/  FMUL.FTZ R250, R14, UR8 ;  /* 0x000000080efa7c20 */ /* 0x000fe20008410000 */
[----:B------:R-:W-:Y:S01]  /*11b50*/  IABS R7, R7 ;  /* 0x0000000700077213 */ /* 0x000fe20000000000 */
[----:B------:R-:W-:Y:S01]  /*11b60*/  MUFU.TANH R17, R17 ;  /* 0x0000001100117308 */ /* 0x000fe20000002400 */
[----:B------:R-:W-:Y:S02]  /*11b70*/  IABS R5, R5 ;  /* 0x0000000500057213 */ /* 0x000fe40000000000 */
[----:B------:R-:W-:Y:S02]  /*11b80*/  I2FP.F32.S32 R7, R7 ;  /* 0x0000000700077245 */ /* 0x000fe40000201400 */
[----:B------:R-:W-:Y:S05]  /*11b90*/  I2FP.F32.S32 R5, R5 ;  /* 0x0000000500057245 */ /* 0x000fea0000201400 */
[----:B------:R-:W2:Y:S01]  /*11ba0*/  MUFU.TANH R244, R244 ;  /* 0x000000f400f47308 */ /* 0x000ea20000002400 */
[----:B-1----:R-:W-:Y:S01]  /*11bb0*/  FFMA.FTZ R251, R210, -UR6, R207 ;  /* 0x80000006d2fb7c23 */ /* 0x002fe200080100cf */
[----:B------:R-:W-:Y:S02]  /*11bc0*/  IADD3 R207, PT, PT, R234, 0x30, -R203 ;  /* 0x00000030eacf7810 */ /* 0x000fe40007ffe8cb */
[----:B------:R-:W-:Y:S02]  /*11bd0*/  I2FP.F32.S32 R210, R205 ;  /* 0x000000cd00d27245 */ /* 0x000fe40000201400 */
[----:B------:R-:W-:Y:S02]  /*11be0*/  IABS R207, R207 ;  /* 0x000000cf00cf7213 */ /* 0x000fe40000000000 */
[--C-:B------:R-:W-:Y:S01]  /*11bf0*/  IADD3 R205, PT, PT, R230, -UR21, -R225.reuse ;  /* 0x80000015e6cd7c10 */ /* 0x100fe2000fffe8e1 */
[----:B------:R-:W-:Y:S01]  /*11c00*/  FFMA.FTZ R220, R210, -UR6, R220 ;  /* 0x80000006d2dc7c23 */ /* 0x000fe200080100dc */
[----:B------:R-:W-:Y:S01]  /*11c10*/  I2FP.F32.S32 R207, R207 ;  /* 0x000000cf00cf7245 */ /* 0x000fe20000201400 */
[----:B------:R-:W1:Y:S01]  /*11c20*/  MUFU.TANH R248, R248 ;  /* 0x000000f800f87308 */ /* 0x000e620000002400 */
[-C--:B------:R-:W-:Y:S04]  /*11c30*/  ISETP.GT.AND P5, PT, R205, R201.reuse, PT ;  /* 0x000000c9cd00720c */ /* 0x080fe80003fa4270 */
[----:B------:R-:W-:Y:S01]  /*11c40*/  FSEL R251, R251, -INF , !P5 ;  /* 0xff800000fbfb7808 */ /* 0x000fe20006800000 */
[----:B--2---:R-:W-:Y:S01]  /*11c50*/  FFMA.FTZ R244, R207, -UR6, R244 ;  /* 0x80000006cff47c23 */ /* 0x004fe200080100f4 */
[----:B------:R-:W-:Y:S03]  /*11c60*/  IADD3 R207, PT, PT, R234, -UR21, -R225 ;  /* 0x80000015eacf7c10 */ /* 0x000fe6000fffe8e1 */
[----:B------:R-:W2:Y:S01]  /*11c70*/  MUFU.TANH R252, R252 ;  /* 0x000000fc00fc7308 */ /* 0x000ea20000002400 */
[----:B------:R-:W-:Y:S02]  /*11c80*/  IADD3 R225, PT, PT, R230, 0x27, -R203 ;  /* 0x00000027e6e17810 */ /* 0x000fe40007ffe8cb */
[C---:B------:R-:W-:Y:S02]  /*11c90*/  ISETP.GT.AND P6, PT, R207.reuse, R201, PT ;  /* 0x000000c9cf00720c */ /* 0x040fe40003fc4270 */
[----:B------:R-:W-:Y:S02]  /*11ca0*/  IABS R225, R225 ;  /* 0x000000e100e17213 */ /* 0x000fe40000000000 */
[----:B------:R-:W-:Y:S03]  /*11cb0*/  FSEL R15, R166, -INF , !P6 ;  /* 0xff800000a60f7808 */ /* 0x000fe60007000000 */
[----:B------:R-:W3:Y:S01]  /*11cc0*/  MUFU.TANH R249, R249 ;  /* 0x000000f900f97308 */ /* 0x000ee20000002400 */
[C---:B------:R-:W-:Y:S02]  /*11cd0*/  ISETP.GT.AND P6, PT, R207.reuse, R10, PT ;  /* 0x0000000acf00720c */ /* 0x040fe40003fc4270 */
[----:B------:R-:W-:Y:S02]  /*11ce0*/  I2FP.F32.S32 R225, R225 ;  /* 0x000000e100e17245 */ /* 0x000fe40000201400 */
[-C--:B------:R-:W-:Y:S03]  /*11cf0*/  ISETP.GT.AND P5, PT, R207, R246.reuse, PT ;  /* 0x000000f6cf00720c */ /* 0x080fe60003fa4270 */
[----:B-1----:R-:W-:Y:S01]  /*11d00*/  FFMA.FTZ R248, R225, -UR6, R248 ;  /* 0x80000006e1f87c23 */ /* 0x002fe200080100f8 */
[----:B------:R-:W-:Y:S01]  /*11d10*/  FSEL R244, R244, -INF , !P5 ;  /* 0xff800000f4f47808 */ /* 0x000fe20006800000 */
[----:B------:R-:W-:Y:S01]  /*11d20*/  FMUL.FTZ R225, R16, UR8 ;  /* 0x0000000810e17c20 */ /* 0x000fe20008410000 */
[----:B------:R-:W-:Y:S01]  /*11d30*/  ISETP.GT.AND P5, PT, R205, R246, PT ;  /* 0x000000f6cd00720c */ /* 0x000fe20003fa4270 */
[----:B------:R-:W-:Y:S02]  /*11d40*/  VIADD R16, R201, 0x10 ;  /* 0x00000010c9107836 */ /* 0x000fe40000000000 */
[----:B--2---:R-:W-:Y:S01]  /*11d50*/  FFMA.FTZ R252, R7, -UR6, R252 ;  /* 0x8000000607fc7c23 */ /* 0x004fe200080100fc */
[----:B------:R-:W1:Y:S01]  /*11d60*/  MUFU.TANH R211, R211 ;  /* 0x000000d300d37308 */ /* 0x000e620000002400 */
[----:B---3--:R-:W-:Y:S01]  /*11d70*/  FFMA.FTZ R249, R208, -UR6, R249 ;  /* 0x80000006d0f97c23 */ /* 0x008fe200080100f9 */
[----:B------:R-:W-:Y:S02]  /*11d80*/  I2FP.F32.S32 R208, R167 ;  /* 0x000000a700d07245 */ /* 0x000fe40000201400 */
[----:B------:R-:W-:Y:S06]  /*11d90*/  IADD3 R167, PT, PT, R230, 0x2f, -R203 ;  /* 0x0000002fe6a77810 */ /* 0x000fec0007ffe8cb */
[----:B------:R-:W-:Y:S01]  /*11da0*/  MUFU.TANH R225, R225 ;  /* 0x000000e100e17308 */ /* 0x000fe20000002400 */
[----:B------:R-:W-:Y:S05]  /*11db0*/  IABS R167, R167 ;  /* 0x000000a700a77213 */ /* 0x000fea0000000000 */
[----:B------:R-:W-:Y:S04]  /*11dc0*/  IMAD.MOV.U32 R166, RZ, RZ, R167 ;  /* 0x000000ffffa67224 */ /* 0x000fe800078e00a7 */
[----:B------:R-:W2:Y:S01]  /*11dd0*/  MUFU.TANH R206, R206 ;  /* 0x000000ce00ce7308 */ /* 0x000ea20000002400 */
[----:B-1----:R-:W-:Y:S01]  /*11de0*/  FFMA.FTZ R211, R208, -UR6, R211 ;  /* 0x80000006d0d37c23 */ /* 0x002fe200080100d3 */
[----:B------:R-:W-:Y:S01]  /*11df0*/  VIADD R208, R201, 0x9 ;  /* 0x00000009c9d07836 */ /* 0x000fe20000000000 */
[----:B------:R-:W-:Y:S03]  /*11e00*/  I2FP.F32.S32 R166, R166 ;  /* 0x000000a600a67245 */ /* 0x000fe60000201400 */
[----:B------:R-:W-:Y:S02]  /*11e10*/  FSEL R211, R211, -INF , !P5 ;  /* 0xff800000d3d37808 */ /* 0x000fe40006800000 */
[-C--:B------:R-:W-:Y:S01]  /*11e20*/  ISETP.GE.AND P5, PT, R201, R233.reuse, PT ;  /* 0x000000e9c900720c */ /* 0x080fe20003fa6270 */
[----:B------:R-:W-:Y:S01]  /*11e30*/  FFMA.FTZ R165, R166, -UR6, R165 ;  /* 0x80000006a6a57c23 */ /* 0x000fe200080100a5 */
[----:B------:R-:W1:Y:S02]  /*11e40*/  MUFU.TANH R250, R250 ;  /* 0x000000fa00fa7308 */ /* 0x000e640000002400 */
[----:B------:R-:W-:Y:S02]  /*11e50*/  FSEL R15, R15, -INF , !P5 ;  /* 0xff8000000f0f7808 */ /* 0x000fe40006800000 */
[----:B------:R-:W-:Y:S01]  /*11e60*/  ISETP.GE.AND P5, PT, R10, R232, PT ;  /* 0x000000e80a00720c */ /* 0x000fe20003fa6270 */
[----:B--2---:R-:W-:Y:S01]  /*11e70*/  FFMA.FTZ R206, R209, -UR6, R206 ;  /* 0x80000006d1ce7c23 */ /* 0x004fe200080100ce */
[----:B------:R-:W-:Y:S04]  /*11e80*/  FMUL.FTZ R209, R13, UR8 ;  /* 0x000000080dd17c20 */ /* 0x000fe80008410000 */
[----:B------:R-:W-:Y:S02]  /*11e90*/  FSEL R206, R206, -INF , !P6 ;  /* 0xff800000cece7808 */ /* 0x000fe40007000000 */
[----:B------:R-:W-:Y:S01]  /*11ea0*/  ISETP.GT.AND P6, PT, R205, R10, PT ;  /* 0x0000000acd00720c */ /* 0x000fe20003fc4270 */
[----:B------:R-:W2:Y:S01]  /*11eb0*/  MUFU.TANH R209, R209 ;  /* 0x000000d100d17308 */ /* 0x000ea20000002400 */
[----:B-1----:R-:W-:Y:S02]  /*11ec0*/  FFMA.FTZ R250, R5, -UR6, R250 ;  /* 0x8000000605fa7c23 */ /* 0x002fe400080100fa */
[----:B------:R-:W-:Y:S02]  /*11ed0*/  FSEL R249, R249, -INF , !P6 ;  /* 0xff800000f9f97808 */ /* 0x000fe40007000000 */
[-C--:B------:R-:W-:Y:S02]  /*11ee0*/  ISETP.GT.AND P6, PT, R207, R208.reuse, PT ;  /* 0x000000d0cf00720c */ /* 0x080fe40003fc4270 */
[----:B------:R-:W-:Y:S02]  /*11ef0*/  FSEL R7, R249, -INF , !P5 ;  /* 0xff800000f9077808 */ /* 0x000fe40006800000 */
[----:B------:R-:W-:Y:S02]  /*11f00*/  FSEL R220, R220, -INF , !P6 ;  /* 0xff800000dcdc7808 */ /* 0x000fe40007000000 */
[----:B------:R-:W-:Y:S02]  /*11f10*/  ISETP.GT.AND P6, PT, R205, R208, PT ;  /* 0x000000d0cd00720c */ /* 0x000fe40003fc4270 */
[----:B------:R-:W-:Y:S02]  /*11f20*/  IADD3 R249, PT, PT, R234, 0x20, -R203 ;  /* 0x00000020eaf97810 */ /* 0x000fe40007ffe8cb */
[----:B------:R-:W-:Y:S02]  /*11f30*/  FSEL R210, R165, -INF , !P6 ;  /* 0xff800000a5d27808 */ /* 0x000fe40007000000 */
[----:B------:R-:W-:Y:S01]  /*11f40*/  ISETP.GE.AND P6, PT, R10, R233, PT ;  /* 0x000000e90a00720c */ /* 0x000fe20003fc6270 */
[----:B------:R-:W1:Y:S01]  /*11f50*/  LDSM.16.M88.4 R164, [R3+0x17000] ;  /* 0x0170000003a4783b */ /* 0x000e620000000200 */
[----:B------:R-:W-:Y:S01]  /*11f60*/  IABS R249, R249 ;  /* 0x000000f900f97213 */ /* 0x000fe20000000000 */
[----:B--2---:R-:W-:Y:S01]  /*11f70*/  FFMA.FTZ R209, R6, -UR6, R209 ;  /* 0x8000000606d17c23 */ /* 0x004fe200080100d1 */
[----:B------:R-:W-:Y:S01]  /*11f80*/  FSEL R13, R206, -INF , !P6 ;  /* 0xff800000ce0d7808 */ /* 0x000fe20007000000 */
[C---:B------:R-:W-:Y:S01]  /*11f90*/  VIADD R206, R201.reuse, 0x11 ;  /* 0x00000011c9ce7836 */ /* 0x040fe20000000000 */
[----:B------:R-:W-:Y:S02]  /*11fa0*/  ISETP.GE.AND P6, PT, R201, R232, PT ;  /* 0x000000e8c900720c */ /* 0x000fe40003fc6270 */
[----:B------:R-:W-:Y:S02]  /*11fb0*/  I2FP.F32.S32 R249, R249 ;  /* 0x000000f900f97245 */ /* 0x000fe40000201400 */
[----:B------:R-:W-:Y:S01]  /*11fc0*/  FSEL R11, R251, -INF , !P6 ;  /* 0xff800000fb0b7808 */ /* 0x000fe20007000000 */
[----:B------:R-:W-:Y:S01]  /*11fd0*/  FMUL.FTZ R251, R19, UR8 ;  /* 0x0000000813fb7c20 */ /* 0x000fe20008410000 */
[----:B------:R-:W-:Y:S01]  /*11fe0*/  ISETP.GT.AND P6, PT, R207, R16, PT ;  /* 0x00000010cf00720c */ /* 0x000fe20003fc4270 */
[----:B------:R-:W-:Y:S01]  /*11ff0*/  FFMA.FTZ R225, R249, -UR6, R225 ;  /* 0x80000006f9e17c23 */ /* 0x000fe200080100e1 */
[----:B------:R-:W-:Y:S02]  /*12000*/  ISETP.GT.AND P5, PT, R207, R206, PT ;  /* 0x000000cecf00720c */ /* 0x000fe40003fa4270 */
[----:B------:R-:W-:Y:S02]  /*12010*/  FSEL R252, R252, -INF , !P6 ;  /* 0xff800000fcfc7808 */ /* 0x000fe40007000000 */
[----:B------:R-:W-:Y:S02]  /*12020*/  ISETP.GT.AND P6, PT, R205, R16, PT ;  /* 0x00000010cd00720c */ /* 0x000fe40003fc4270 */
[--C-:B------:R-:W-:Y:S02]  /*12030*/  IADD3 R19, PT, PT, R230, 0x1f, -R203.reuse ;  /* 0x0000001fe6137810 */ /* 0x100fe40007ffe8cb */
[----:B------:R-:W-:Y:S02]  /*12040*/  FSEL R250, R250, -INF , !P6 ;  /* 0xff800000fafa7808 */ /* 0x000fe40007000000 */
[-C--:B------:R-:W-:Y:S02]  /*12050*/  ISETP.GE.AND P6, PT, R246, R233.reuse, PT ;  /* 0x000000e9f600720c */ /* 0x080fe40003fc6270 */
[----:B------:R-:W-:Y:S02]  /*12060*/  FSEL R209, R209, -INF , !P5 ;  /* 0xff800000d1d17808 */ /* 0x000fe40006800000 */
[----:B------:R-:W-:Y:S02]  /*12070*/  FSEL R185, R244, -INF , !P6 ;  /* 0xff800000f4b97808 */ /* 0x000fe40007000000 */
[--C-:B------:R-:W-:Y:S02]  /*12080*/  IADD3 R244, PT, PT, R230, 0x20, -R203.reuse ;  /* 0x00000020e6f47810 */ /* 0x100fe40007ffe8cb */
[----:B------:R-:W-:Y:S02]  /*12090*/  ISETP.GT.AND P5, PT, R205, R206, PT ;  /* 0x000000cecd00720c */ /* 0x000fe40003fa4270 */
[----:B------:R-:W-:Y:S02]  /*120a0*/  ISETP.GE.AND P6, PT, R208, R233, PT ;  /* 0x000000e9d000720c */ /* 0x000fe40003fc6270 */
[----:B------:R-:W-:Y:S02]  /*120b0*/  IABS R244, R244 ;  /* 0x000000f400f47213 */ /* 0x000fe40000000000 */
[----:B------:R-:W-:Y:S02]  /*120c0*/  IABS R19, R19 ;  /* 0x0000001300137213 */ /* 0x000fe40000000000 */
[----:B------:R-:W-:Y:S01]  /*120d0*/  FSEL R248, R248, -INF , !P5 ;  /* 0xff800000f8f87808 */ /* 0x000fe20006800000 */
[C---:B-1----:R-:W-:Y:S01]  /*120e0*/  HMMA.16816.F32.BF16 R20, R196.reuse, R164, R20 ;  /* 0x000000a4c414723c */ /* 0x042fe20000041814 */
[----:B------:R-:W1:Y:S02]  /*120f0*/  MUFU.TANH R165, R18 ;  /* 0x0000001200a57308 */ /* 0x000e640000002400 */
[----:B------:R-:W-:Y:S01]  /*12100*/  FSEL R181, R220, -INF , !P6 ;  /* 0xff800000dcb57808 */ /* 0x000fe20007000000 */
[C---:B------:R-:W-:Y:S01]  /*12110*/  VIADD R220, R201.reuse, 0x18 ;  /* 0x00000018c9dc7836 */ /* 0x040fe20000000000 */
[----:B------:R-:W-:Y:S02]  /*12120*/  ISETP.GE.AND P5, PT, R246, R232, PT ;  /* 0x000000e8f600720c */ /* 0x000fe40003fa6270 */
[----:B------:R-:W-:Y:S01]  /*12130*/  I2FP.F32.S32 R244, R244 ;  /* 0x000000f400f47245 */ /* 0x000fe20000201400 */
[C---:B------:R-:W-:Y:S03]  /*12140*/  HMMA.16816.F32.BF16 R24, R196.reuse, R166, R24 ;  /* 0x000000a6c418723c */ /* 0x040fe60000041818 */
[----:B------:R-:W2:Y:S01]  /*12150*/  MUFU.TANH R18, R251 ;  /* 0x000000fb00127308 */ /* 0x000ea20000002400 */
[----:B------:R-:W-:Y:S02]  /*12160*/  I2FP.F32.S32 R19, R19 ;  /* 0x0000001300137245 */ /* 0x000fe40000201400 */
[----:B------:R-:W-:Y:S02]  /*12170*/  IADD3 R246, PT, PT, R234, 0x1f, -R203 ;  /* 0x0000001feaf67810 */ /* 0x000fe40007ffe8cb */
[----:B------:R-:W-:Y:S01]  /*12180*/  ISETP.GE.AND P6, PT, R208, R232, PT ;  /* 0x000000e8d000720c */ /* 0x000fe20003fc6270 */
[----:B------:R-:W-:Y:S01]  /*12190*/  VIADD R208, R201, 0x19 ;  /* 0x00000019c9d07836 */ /* 0x000fe20000000000 */
[----:B------:R-:W-:Y:S02]  /*121a0*/  FSEL R9, R211, -INF , !P5 ;  /* 0xff800000d3097808 */ /* 0x000fe40006800000 */
[----:B------:R-:W-:Y:S01]  /*121b0*/  ISETP.GT.AND P5, PT, R207, R220, PT ;  /* 0x000000dccf00720c */ /* 0x000fe20003fa4270 */
[----:B-1----:R-:W-:Y:S01]  /*121c0*/  FFMA.FTZ R165, R244, -UR6, R165 ;  /* 0x80000006f4a57c23 */ /* 0x002fe200080100a5 */
[----:B------:R-:W-:Y:S01]  /*121d0*/  IABS R246, R246 ;  /* 0x000000f600f67213 */ /* 0x000fe20000000000 */
[----:B------:R-:W-:Y:S01]  /*121e0*/  FMUL.FTZ R244, R20, UR8 ;  /* 0x0000000814f47c20 */ /* 0x000fe20008410000 */
[----:B------:R-:W-:Y:S01]  /*121f0*/  FSEL R20, R210, -INF , !P6 ;  /* 0xff800000d2147808 */ /* 0x000fe20007000000 */
[----:B------:R-:W-:Y:S01]  /*12200*/  FMUL.FTZ R249, R22, UR8 ;  /* 0x0000000816f97c20 */ /* 0x000fe20008410000 */
[----:B------:R-:W-:Y:S01]  /*12210*/  FSEL R210, R225, -INF , !P5 ;  /* 0xff800000e1d27808 */ /* 0x000fe20006800000 */
[----:B------:R-:W-:Y:S01]  /*12220*/  MUFU.TANH R211, R244 ;  /* 0x000000f400d37308 */ /* 0x000fe20000002400 */
[----:B------:R-:W-:Y:S01]  /*12230*/  I2FP.F32.S32 R246, R246 ;  /* 0x000000f600f67245 */ /* 0x000fe20000201400 */
[----:B--2---:R-:W-:Y:S01]  /*12240*/  FFMA.FTZ R18, R19, -UR6, R18 ;  /* 0x8000000613127c23 */ /* 0x004fe20008010012 */
[----:B------:R-:W-:Y:S01]  /*12250*/  ISETP.GT.AND P6, PT, R207, R208, PT ;  /* 0x000000d0cf00720c */ /* 0x000fe20003fc4270 */
[----:B------:R-:W-:Y:S01]  /*12260*/  FMUL.FTZ R19, R21, UR8 ;  /* 0x0000000815137c20 */ /* 0x000fe20008410000 */
[----:B------:R-:W-:Y:S01]  /*12270*/  ISETP.GT.AND P5, PT, R205, R220, PT ;  /* 0x000000dccd00720c */ /* 0x000fe20003fa4270 */
[----:B------:R-:W-:Y:S01]  /*12280*/  FFMA.FTZ R17, R246, -UR6, R17 ;  /* 0x80000006f6117c23 */ /* 0x000fe20008010011 */
[--C-:B------:R-:W-:Y:S03]  /*12290*/  IADD3 R166, PT, PT, R230, 0x17, -R203.reuse ;  /* 0x00000017e6a67810 */ /* 0x100fe60007ffe8cb */
[----:B------:R1:W-:Y:S01]  /*122a0*/  MUFU.TANH R225, R19 ;  /* 0x0000001300e17308 */ /* 0x0003e20000002400 */
[----:B------:R-:W-:Y:S01]  /*122b0*/  FSEL R165, R165, -INF , !P5 ;  /* 0xff800000a5a57808 */ /* 0x000fe20006800000 */
[----:B------:R-:W-:Y:S01]  /*122c0*/  FMUL.FTZ R251, R23, UR8 ;  /* 0x0000000817fb7c20 */ /* 0x000fe20008410000 */
[----:B------:R-:W-:Y:S01]  /*122d0*/  FSEL R246, R17, -INF , !P6 ;  /* 0xff80000011f67808 */ /* 0x000fe20007000000 */
[----:B------:R-:W-:Y:S01]  /*122e0*/  FMUL.FTZ R26, R26, UR8 ;  /* 0x000000081a1a7c20 */ /* 0x000fe20008410000 */
[----:B------:R-:W-:Y:S01]  /*122f0*/  ISETP.GT.AND P6, PT, R205, R208, PT ;  /* 0x000000d0cd00720c */ /* 0x000fe20003fc4270 */
[----:B------:R-:W-:Y:S01]  /*12300*/  FMUL.FTZ R25, R25, UR8 ;  /* 0x0000000819197c20 */ /* 0x000fe20008410000 */
[----:B------:R-:W-:Y:S03]  /*12310*/  ISETP.GE.AND P5, PT, R16, R233, PT ;  /* 0x000000e91000720c */ /* 0x000fe60003fa6270 */
[----:B------:R-:W2:Y:S01]  /*12320*/  MUFU.TANH R251, R251 ;  /* 0x000000fb00fb7308 */ /* 0x000ea20000002400 */
[----:B------:R-:W-:Y:S01]  /*12330*/  FSEL R21, R18, -INF , !P6 ;  /* 0xff80000012157808 */ /* 0x000fe20007000000 */
[----:B------:R-:W-:Y:S01]  /*12340*/  FMUL.FTZ R27, R27, UR8 ;  /* 0x000000081b1b7c20 */ /* 0x000fe20008410000 */
[----:B------:R-:W-:Y:S02]  /*12350*/  ISETP.GE.AND P6, PT, R16, R232, PT ;  /* 0x000000e81000720c */ /* 0x000fe40003fc6270 */
[----:B------:R-:W-:Y:S02]  /*12360*/  IABS R166, R166 ;  /* 0x000000a600a67213 */ /* 0x000fe40000000000 */
[--C-:B------:R-:W-:Y:S03]  /*12370*/  IADD3 R167, PT, PT, R234, 0x18, -R203.reuse ;  /* 0x00000018eaa77810 */ /* 0x100fe60007ffe8cb */
[----:B------:R-:W3:Y:S01]  /*12380*/  MUFU.TANH R23, R249 ;  /* 0x000000f900177308 */ /* 0x000ee20000002400 */
[--C-:B------:R-:W-:Y:S01]  /*12390*/  IADD3 R22, PT, PT, R230, 0x18, -R203.reuse ;  /* 0x00000018e6167810 */ /* 0x100fe20007ffe8cb */
[----:B-1----:R-:W1:Y:S01]  /*123a0*/  LDSM.16.M88.4 R16, [R3+0x17800] ;  /* 0x017800000310783b */ /* 0x002e620000000200 */
[----:B------:R-:W-:Y:S01]  /*123b0*/  I2FP.F32.S32 R166, R166 ;  /* 0x000000a600a67245 */ /* 0x000fe20000201400 */
[----:B------:R-:W-:Y:S04]  /*123c0*/  DEPBAR.LE SB0, 0x0 ;  /* 0x000080000000791a */ /* 0x000fe80000000000 */
[----:B------:R-:W-:Y:S02]  /*123d0*/  IADD3 R244, PT, PT, R234, 0x17, -R203 ;  /* 0x00000017eaf47810 */ /* 0x000fe40007ffe8cb */
[----:B------:R4:W5:Y:S01]  /*123e0*/  MUFU.TANH R249, R26 ;  /* 0x0000001a00f97308 */ /* 0x0009620000002400 */
[----:B------:R-:W-:Y:S01]  /*123f0*/  IABS R167, R167 ;  /* 0x000000a700a77213 */ /* 0x000fe20000000000 */
[----:B------:R-:W-:Y:S01]  /*12400*/  BAR.SYNC.DEFER_BLOCKING 0x0 ;  /* 0x0000000000007b1d */ /* 0x000fe20000010000 */
[----:B------:R-:W-:Y:S01]  /*12410*/  IABS R22, R22 ;  /* 0x0000001600167213 */ /* 0x000fe20000000000 */
[----:B--2---:R-:W-:Y:S01]  /*12420*/  FFMA.FTZ R251, R166, -UR6, R251 ;  /* 0x80000006a6fb7c23 */ /* 0x004fe200080100fb */
[----:B------:R-:W-:Y:S01]  /*12430*/  IABS R244, R244 ;  /* 0x000000f400f47213 */ /* 0x000fe20000000000 */
[----:B------:R-:W-:Y:S01]  /*12440*/  VIADD R166, R201, 0x20 ;  /* 0x00000020c9a67836 */ /* 0x000fe20000000000 */
[----:B------:R-:W-:Y:S02]  /*12450*/  I2FP.F32.S32 R167, R167 ;  /* 0x000000a700a77245 */ /* 0x000fe40000201400 */
[----:B------:R-:W-:Y:S02]  /*12460*/  FSEL R252, R252, -INF , !P5 ;  /* 0xff800000fcfc7808 */ /* 0x000fe40006800000 */
[----:B------:R-:W-:Y:S01]  /*12470*/  I2FP.F32.S32 R22, R22 ;  /* 0x0000001600167245 */ /* 0x000fe20000201400 */
[----:B------:R-:W-:Y:S01]  /*12480*/  FFMA.FTZ R211, R167, -UR6, R211 ;  /* 0x80000006a7d37c23 */ /* 0x000fe200080100d3 */
[-C--:B------:R-:W-:Y:S01]  /*12490*/  ISETP.GE.AND P5, PT, R206, R233.reuse, PT ;  /* 0x000000e9ce00720c */ /* 0x080fe20003fa6270 */
[----:B------:R-:W-:Y:S01]  /*124a0*/  FMUL.FTZ R167, R24, UR8 ;  /* 0x0000000818a77c20 */ /* 0x000fe20008410000 */
[----:B------:R-:W-:Y:S01]  /*124b0*/  I2FP.F32.S32 R244, R244 ;  /* 0x000000f400f47245 */ /* 0x000fe20000201400 */
[----:B---3--:R-:W-:Y:S01]  /*124c0*/  FFMA.FTZ R23, R22, -UR6, R23 ;  /* 0x8000000616177c23 */ /* 0x008fe20008010017 */
[----:B------:R-:W-:Y:S01]  /*124d0*/  FSEL R250, R250, -INF , !P6 ;  /* 0xff800000fafa7808 */ /* 0x000fe20007000000 */
[----:B------:R-:W-:Y:S01]  /*124e0*/  VIADD R22, R201, 0x21 ;  /* 0x00000021c9167836 */ /* 0x000fe20000000000 */
[----:B------:R-:W-:Y:S01]  /*124f0*/  ISETP.GT.AND P6, PT, R207, R166, PT ;  /* 0x000000a6cf00720c */ /* 0x000fe20003fc4270 */
[----:B------:R-:W-:Y:S01]  /*12500*/  FFMA.FTZ R225, R244, -UR6, R225 ;  /* 0x80000006f4e17c23 */ /* 0x000fe200080100e1 */
[----:B------:R-:W-:Y:S02]  /*12510*/  FSEL R193, R209, -INF , !P5 ;  /* 0xff800000d1c17808 */ /* 0x000fe40006800000 */
[----:B------:R-:W-:Y:S02]  /*12520*/  ISETP.GE.AND P5, PT, R206, R232, PT ;  /* 0x000000e8ce00720c */ /* 0x000fe40003fa6270 */
[----:B------:R-:W-:Y:S02]  /*12530*/  FSEL R244, R211, -INF , !P6 ;  /* 0xff800000d3f47808 */ /* 0x000fe40007000000 */
[----:B------:R-:W-:Y:S02]  /*12540*/  ISETP.GT.AND P6, PT, R205, R166, PT ;  /* 0x000000a6cd00720c */ /* 0x000fe40003fc4270 */
[----:B------:R-:W-:Y:S02]  /*12550*/  FSEL R248, R248, -INF , !P5 ;  /* 0xff800000f8f87808 */ /* 0x000fe40006800000 */
[----:B------:R-:W-:Y:S02]  /*12560*/  ISETP.GT.AND P5, PT, R207, R22, PT ;  /* 0x00000016cf00720c */ /* 0x000fe40003fa4270 */
[----:B------:R-:W-:Y:S01]  /*12570*/  FSEL R23, R23, -INF , !P6 ;  /* 0xff80000017177808 */ /* 0x000fe20007000000 */
[C---:B-1----:R-:W-:Y:S05]  /*12580*/  HMMA.16816.F32.BF16 R28, R196.reuse, R16, R28 ;  /* 0x00000010c41c723c */ /* 0x042fea000004181c */
[----:B------:R-:W-:Y:S01]  /*12590*/  ISETP.GE.AND P6, PT, R220, R233, PT ;  /* 0x000000e9dc00720c */ /* 0x000fe20003fc6270 */
[----:B------:R-:W1:Y:S01]  /*125a0*/  MUFU.TANH R25, R25 ;  /* 0x0000001900197308 */ /* 0x000e620000002400 */
[--C-:B------:R-:W-:Y:S01]  /*125b0*/  IADD3 R17, PT, PT, R230, 0x10, -R203.reuse ;  /* 0x00000010e6117810 */ /* 0x100fe20007ffe8cb */
[----:B------:R-:W-:Y:S03]  /*125c0*/  HMMA.16816.F32.BF16 R32, R196, R18, R32 ;  /* 0x00000012c420723c */ /* 0x000fe60000041820 */
[----:B------:R-:W-:Y:S02]  /*125d0*/  FSEL R24, R225, -INF , !P5 ;  /* 0xff800000e1187808 */ /* 0x000fe40006800000 */
[----:B------:R-:W-:Y:S03]  /*125e0*/  FSEL R195, R210, -INF , !P6 ;  /* 0xff800000d2c37808 */ /* 0x000fe60007000000 */
[----:B------:R-:W2:Y:S01]  /*125f0*/  MUFU.TANH R167, R167 ;  /* 0x000000a700a77308 */ /* 0x000ea20000002400 */
[C-C-:B------:R-:W-:Y:S02]  /*12600*/  IADD3 R206, PT, PT, R234.reuse, 0xf, -R203.reuse ;  /* 0x0000000feace7810 */ /* 0x140fe40007ffe8cb */
[----:B----4-:R-:W-:Y:S02]  /*12610*/  IABS R26, R17 ;  /* 0x00000011001a7213 */ /* 0x010fe40000000000 */
[----:B------:R-:W-:Y:S01]  /*12620*/  IADD3 R210, PT, PT, R234, 0x10, -R203 ;  /* 0x00000010ead27810 */ /* 0x000fe20007ffe8cb */
[----:B------:R-:W-:Y:S01]  /*12630*/  FMUL.FTZ R18, R30, UR8 ;  /* 0x000000081e127c20 */ /* 0x000fe20008410000 */
[----:B------:R-:W-:Y:S03]  /*12640*/  IABS R206, R206 ;  /* 0x000000ce00ce7213 */ /* 0x000fe60000000000 */
[----:B------:R-:W3:Y:S01]  /*12650*/  MUFU.TANH R225, R27 ;  /* 0x0000001b00e17308 */ /* 0x000ee20000002400 */
[----:B------:R-:W-:Y:S01]  /*12660*/  I2FP.F32.S32 R26, R26 ;  /* 0x0000001a001a7245 */ /* 0x000fe20000201400 */
[----:B------:R-:W-:Y:S01]  /*12670*/  FMUL.FTZ R17, R28, UR8 ;  /* 0x000000081c117c20 */ /* 0x000fe20008410000 */
[----:B------:R-:W-:Y:S01]  /*12680*/  ISETP.GT.AND P5, PT, R205, R22, PT ;  /* 0x00000016cd00720c */ /* 0x000fe20003fa4270 */
[----:B------:R-:W-:Y:S01]  /*12690*/  FMUL.FTZ R19, R31, UR8 ;  /* 0x000000081f137c20 */ /* 0x000fe20008410000 */
[-C--:B------:R-:W-:Y:S01]  /*126a0*/  ISETP.GE.AND P6, PT, R208, R233.reuse, PT ;  /* 0x000000e9d000720c */ /* 0x080fe20003fc6270 */
[----:B-----5:R-:W-:Y:S01]  /*126b0*/  FFMA.FTZ R249, R26, -UR6, R249 ;  /* 0x800000061af97c23 */ /* 0x020fe200080100f9 */
[----:B------:R-:W-:Y:S01]  /*126c0*/  IADD3 R16, PT, PT, R230, 0xf, -R203 ;  /* 0x0000000fe6107810 */ /* 0x000fe20007ffe8cb */
[----:B------:R-:W-:Y:S01]  /*126d0*/  VIADD R26, R201, 0x28 ;  /* 0x00000028c91a7836 */ /* 0x000fe20000000000 */
[----:B------:R-:W-:Y:S01]  /*126e0*/  IABS R210, R210 ;  /* 0x000000d200d27213 */ /* 0x000fe20000000000 */
[----:B------:R-:W4:Y:S01]  /*126f0*/  MUFU.TANH R18, R18 ;  /* 0x0000001200127308 */ /* 0x000f220000002400 */
[----:B------:R-:W-:Y:S01]  /*12700*/  I2FP.F32.S32 R206, R206 ;  /* 0x000000ce00ce7245 */ /* 0x000fe20000201400 */
[----:B------:R-:W-:Y:S01]  /*12710*/  FMUL.FTZ R35, R35, UR8 ;  /* 0x0000000823237c20 */ /* 0x000fe20008410000 */
[----:B------:R-:W-:Y:S02]  /*12720*/  FSEL R251, R251, -INF , !P5 ;  /* 0xff800000fbfb7808 */ /* 0x000fe40006800000 */
[----:B------:R-:W-:Y:S01]  /*12730*/  IABS R16, R16 ;  /* 0x0000001000107213 */ /* 0x000fe20000000000 */
[----:B-1----:R-:W-:Y:S01]  /*12740*/  FFMA.FTZ R25, R206, -UR6, R25 ;  /* 0x80000006ce197c23 */ /* 0x002fe20008010019 */
[----:B------:R-:W-:Y:S03]  /*12750*/  I2FP.F32.S32 R210, R210 ;  /* 0x000000d200d27245 */ /* 0x000fe60000201400 */
[----:B------:R-:W-:Y:S01]  /*12760*/  MUFU.TANH R19, R19 ;  /* 0x0000001300137308 */ /* 0x000fe20000002400 */
[----:B------:R-:W-:Y:S02]  /*12770*/  FSEL R246, R246, -INF , !P6 ;  /* 0xff800000f6f67808 */ /* 0x000fe40007000000 */
[-C--:B------:R-:W-:Y:S01]  /*12780*/  ISETP.GE.AND P5, PT, R220, R232.reuse, PT ;  /* 0x000000e8dc00720c */ /* 0x080fe20003fa6270 */
[----:B--2---:R-:W-:Y:S01]  /*12790*/  FFMA.FTZ R167, R210, -UR6, R167 ;  /* 0x80000006d2a77c23 */ /* 0x004fe200080100a7 */
[----:B------:R-:W-:Y:S02]  /*127a0*/  ISETP.GE.AND P6, PT, R208, R232, PT ;  /* 0x000000e8d000720c */ /* 0x000fe40003fc6270 */
[----:B------:R-:W-:Y:S03]  /*127b0*/  I2FP.F32.S32 R16, R16 ;  /* 0x0000001000107245 */ /* 0x000fe60000201400 */
[----:B------:R-:W-:Y:S01]  /*127c0*/  MUFU.TANH R17, R17 ;  /* 0x0000001100117308 */ /* 0x000fe20000002400 */
[----:B------:R-:W-:Y:S02]  /*127d0*/  FSEL R179, R165, -INF , !P5 ;  /* 0xff800000a5b37808 */ /* 0x000fe40006800000 */
[----:B------:R-:W-:Y:S01]  /*127e0*/  FSEL R206, R21, -INF , !P6 ;  /* 0xff80000015ce7808 */ /* 0x000fe20007000000 */
[----:B------:R-:W-:Y:S01]  /*127f0*/  FMUL.FTZ R21, R29, UR8 ;  /* 0x000000081d157c20 */ /* 0x000fe20008410000 */
[-C--:B------:R-:W-:Y:S01]  /*12800*/  ISETP.GT.AND P5, PT, R207, R26.reuse, PT ;  /* 0x0000001acf00720c */ /* 0x080fe20003fa4270 */
[----:B---3--:R-:W-:Y:S01]  /*12810*/  FFMA.FTZ R225, R16, -UR6, R225 ;  /* 0x8000000610e17c23 */ /* 0x008fe200080100e1 */
[--C-:B------:R-:W-:Y:S01]  /*12820*/  IADD3 R28, PT, PT, R230, 0x8, -R203.reuse ;  /* 0x00000008e61c7810 */ /* 0x100fe20007ffe8cb */
[----:B------:R-:W-:Y:S01]  /*12830*/  VIADD R16, R201, 0x29 ;  /* 0x00000029c9107836 */ /* 0x000fe20000000000 */
[----:B------:R-:W-:Y:S01]  /*12840*/  FSEL R167, R167, -INF , !P5 ;  /* 0xff800000a7a77808 */ /* 0x000fe20006800000 */
[----:B------:R-:W1:Y:S01]  /*12850*/  MUFU.TANH R21, R21 ;  /* 0x0000001500157308 */ /* 0x000e620000002400 */
[----:B------:R-:W-:Y:S02]  /*12860*/  ISETP.GT.AND P5, PT, R205, R26, PT ;  /* 0x0000001acd00720c */ /* 0x000fe40003fa4270 */
[----:B------:R-:W-:Y:S02]  /*12870*/  ISETP.GT.AND P6, PT, R207, R16, PT ;  /* 0x00000010cf00720c */ /* 0x000fe40003fc4270 */
[----:B------:R-:W-:Y:S02]  /*12880*/  FSEL R249, R249, -INF , !P5 ;  /* 0xff800000f9f97808 */ /* 0x000fe40006800000 */
[-C--:B------:R-:W-:Y:S03]  /*12890*/  ISETP.GE.AND P5, PT, R166, R233.reuse, PT ;  /* 0x000000e9a600720c */ /* 0x080fe60003fa6270 */
[----:B------:R-:W-:Y:S01]  /*128a0*/  MUFU.TANH R35, R35 ;  /* 0x0000002300237308 */ /* 0x000fe20000002400 */
[----:B------:R-:W-:Y:S02]  /*128b0*/  IABS R28, R28 ;  /* 0x0000001c001c7213 */ /* 0x000fe40000000000 */
[--C-:B------:R-:W-:Y:S02]  /*128c0*/  IADD3 R30, PT, PT, R234, 0x7, -R203.reuse ;  /* 0x00000007ea1e7810 */ /* 0x100fe40007ffe8cb */
[----:B------:R-:W-:Y:S02]  /*128d0*/  FSEL R25, R25, -INF , !P6 ;  /* 0xff80000019197808 */ /* 0x000fe40007000000 */
[----:B------:R-:W-:Y:S02]  /*128e0*/  ISETP.GT.AND P6, PT, R205, R16, PT ;  /* 0x00000010cd00720c */ /* 0x000fe40003fc4270 */
[----:B------:R-:W-:Y:S02]  /*128f0*/  FSEL R244, R244, -INF , !P5 ;  /* 0xff800000f4f47808 */ /* 0x000fe40006800000 */
[----:B------:R-:W-:Y:S02]  /*12900*/  I2FP.F32.S32 R29, R28 ;  /* 0x0000001c001d7245 */ /* 0x000fe40000201400 */
[----:B------:R-:W-:Y:S02]  /*12910*/  ISETP.GE.AND P5, PT, R22, R233, PT ;  /* 0x000000e91600720c */ /* 0x000fe40003fa6270 */
[----:B------:R-:W-:Y:S01]  /*12920*/  IABS R30, R30 ;  /* 0x0000001e001e7213 */ /* 0x000fe20000000000 */
[----:B----4-:R-:W-:Y:S01]  /*12930*/  FFMA.FTZ R29, R29, -UR6, R18 ;  /* 0x800000061d1d7c23 */ /* 0x010fe20008010012 */
[--C-:B------:R-:W-:Y:S01]  /*12940*/  IADD3 R27, PT, PT, R230, 0x7, -R203.reuse ;  /* 0x00000007e61b7810 */ /* 0x100fe20007ffe8cb */
[----:B------:R-:W-:Y:S01]  /*12950*/  VIADD R18, R201, 0x31 ;  /* 0x00000031c9127836 */ /* 0x000fe20000000000 */
[----:B------:R-:W-:Y:S02]  /*12960*/  FSEL R225, R225, -INF , !P6 ;  /* 0xff800000e1e17808 */ /* 0x000fe40007000000 */
[----:B------:R-:W-:Y:S02]  /*12970*/  ISETP.GE.AND P6, PT, R166, R232, PT ;  /* 0x000000e8a600720c */ /* 0x000fe40003fc6270 */
[----:B------:R-:W-:Y:S02]  /*12980*/  I2FP.F32.S32 R30, R30 ;  /* 0x0000001e001e7245 */ /* 0x000fe40000201400 */
[----:B------:R-:W-:Y:S02]  /*12990*/  FSEL R220, R24, -INF , !P5 ;  /* 0xff80000018dc7808 */ /* 0x000fe40006800000 */
[----:B------:R-:W-:Y:S01]  /*129a0*/  IADD3 R166, PT, PT, R234, 0x8, -R203 ;  /* 0x00000008eaa67810 */ /* 0x000fe20007ffe8cb */
[----:B-1----:R-:W-:Y:S01]  /*129b0*/  FFMA.FTZ R21, R30, -UR6, R21 ;  /* 0x800000061e157c23 */ /* 0x002fe20008010015 */
[----:B------:R-:W-:Y:S02]  /*129c0*/  IABS R27, R27 ;  /* 0x0000001b001b7213 */ /* 0x000fe40000000000 */
[----:B------:R-:W-:Y:S01]  /*129d0*/  ISETP.GE.AND P5, PT, R22, R232, PT ;  /* 0x000000e81600720c */ /* 0x000fe20003fa6270 */
[----:B------:R-:W-:Y:S01]  /*129e0*/  VIADD R22, R201, 0x30 ;  /* 0x00000030c9167836 */ /* 0x000fe20000000000 */
[----:B------:R-:W-:Y:S02]  /*129f0*/  IABS R166, R166 ;  /* 0x000000a600a67213 */ /* 0x000fe40000000000 */
[----:B------:R-:W-:Y:S01]  /*12a00*/  I2FP.F32.S32 R24, R27 ;  /* 0x0000001b00187245 */ /* 0x000fe20000201400 */
[----:B------:R-:W-:Y:S01]  /*12a10*/  IMAD.IADD R27, R234, 0x1, -R203 ;  /* 0x00000001ea1b7824 */ /* 0x000fe200078e0acb */
[----:B------:R-:W-:Y:S02]  /*12a20*/  FSEL R251, R251, -INF , !P5 ;  /* 0xff800000fbfb7808 */ /* 0x000fe40006800000 */
[----:B------:R-:W-:Y:S01]  /*12a30*/  ISETP.GT.AND P5, PT, R207, R18, PT ;  /* 0x00000012cf00720c */ /* 0x000fe20003fa4270 */
[----:B------:R-:W-:Y:S01]  /*12a40*/  FFMA.FTZ R19, R24, -UR6, R19 ;  /* 0x8000000618137c23 */ /* 0x000fe20008010013 */
[----:B------:R-:W-:Y:S01]  /*12a50*/  I2FP.F32.S32 R166, R166 ;  /* 0x000000a600a67245 */ /* 0x000fe20000201400 */
[----:B------:R-:W-:Y:S01]  /*12a60*/  FMUL.FTZ R24, R33, UR8 ;  /* 0x0000000821187c20 */ /* 0x000fe20008410000 */
[----:B------:R-:W-:Y:S02]  /*12a70*/  FSEL R21, R21, -INF , !P5 ;  /* 0xff80000015157808 */ /* 0x000fe40006800000 */
[----:B------:R-:W-:Y:S01]  /*12a80*/  FSEL R210, R23, -INF , !P6 ;  /* 0xff80000017d27808 */ /* 0x000fe20007000000 */
[----:B------:R-:W-:Y:S01]  /*12a90*/  FMUL.FTZ R23, R32, UR8 ;  /* 0x0000000820177c20 */ /* 0x000fe20008410000 */
[----:B------:R-:W-:Y:S01]  /*12aa0*/  ISETP.GT.AND P5, PT, R205, R18, PT ;  /* 0x00000012cd00720c */ /* 0x000fe20003fa4270 */
[----:B------:R-:W-:Y:S01]  /*12ab0*/  FFMA.FTZ R17, R166, -UR6, R17 ;  /* 0x80000006a6117c23 */ /* 0x000fe20008010011 */
[-C--:B------:R-:W-:Y:S01]  /*12ac0*/  ISETP.GT.AND P6, PT, R207, R22.reuse, PT ;  /* 0x00000016cf00720c */ /* 0x080fe20003fc4270 */
[----:B------:R-:W-:Y:S01]  /*12ad0*/  MUFU.TANH R24, R24 ;  /* 0x0000001800187308 */ /* 0x000fe20000002400 */
[----:B------:R-:W-:Y:S02]  /*12ae0*/  FSEL R19, R19, -INF , !P5 ;  /* 0xff80000013137808 */ /* 0x000fe40006800000 */
[----:B------:R-:W-:Y:S02]  /*12af0*/  ISETP.GE.AND P5, PT, R16, R233, PT ;  /* 0x000000e91000720c */ /* 0x000fe40003fa6270 */
[----:B------:R-:W-:Y:S02]  /*12b00*/  FSEL R209, R17, -INF , !P6 ;  /* 0xff80000011d17808 */ /* 0x000fe40007000000 */
[----:B------:R-:W-:Y:S03]  /*12b10*/  ISETP.GT.AND P6, PT, R205, R22, PT ;  /* 0x00000016cd00720c */ /* 0x000fe60003fc4270 */
[----:B------:R-:W1:Y:S01]  /*12b20*/  MUFU.TANH R23, R23 ;  /* 0x0000001700177308 */ /* 0x000e620000002400 */
[----:B------:R-:W-:Y:S01]  /*12b30*/  FSEL R211, R25, -INF , !P5 ;  /* 0xff80000019d37808 */ /* 0x000fe20006800000 */
[----:B------:R-:W-:Y:S01]  /*12b40*/  FMUL.FTZ R25, R34, UR8 ;  /* 0x0000000822197c20 */ /* 0x000fe20008410000 */
[----:B------:R-:W-:Y:S02]  /*12b50*/  IABS R27, R27 ;  /* 0x0000001b001b7213 */ /* 0x000fe40000000000 */
[----:B------:R-:W-:Y:S02]  /*12b60*/  FSEL R17, R29, -INF , !P6 ;  /* 0xff8000001d117808 */ /* 0x000fe40007000000 */
[----:B------:R-:W-:Y:S03]  /*12b70*/  ISETP.GE.AND P6, PT, R26, R233, PT ;  /* 0x000000e91a00720c */ /* 0x000fe60003fc6270 */
[----:B------:R-:W2:Y:S01]  /*12b80*/  MUFU.TANH R25, R25 ;  /* 0x0000001900197308 */ /* 0x000ea20000002400 */
[-C--:B------:R-:W-:Y:S02]  /*12b90*/  ISETP.GE.AND P5, PT, R16, R232.reuse, PT ;  /* 0x000000e81000720c */ /* 0x080fe40003fa6270 */
[----:B------:R-:W-:Y:S02]  /*12ba0*/  I2FP.F32.S32 R16, R27 ;  /* 0x0000001b00107245 */ /* 0x000fe40000201400 */
[--C-:B------:R-:W-:Y:S02]  /*12bb0*/  IADD3 R27, PT, PT, R234, -0x1, -R203.reuse ;  /* 0xffffffffea1b7810 */ /* 0x100fe40007ffe8cb */
[----:B------:R-:W-:Y:S02]  /*12bc0*/  FSEL R208, R167, -INF , !P6 ;  /* 0xff800000a7d07808 */ /* 0x000fe40007000000 */
[----:B------:R-:W-:Y:S01]  /*12bd0*/  ISETP.GE.AND P6, PT, R26, R232, PT ;  /* 0x000000e81a00720c */ /* 0x000fe20003fc6270 */
[----:B------:R-:W-:Y:S01]  /*12be0*/  IMAD.IADD R26, R230, 0x1, -R203 ;  /* 0x00000001e61a7824 */ /* 0x000fe200078e0acb */
[----:B------:R-:W-:Y:S01]  /*12bf0*/  IABS R27, R27 ;  /* 0x0000001b001b7213 */ /* 0x000fe20000000000 */
[----:B-1----:R-:W-:Y:S01]  /*12c00*/  FFMA.FTZ R23, R16, -UR6, R23 ;  /* 0x8000000610177c23 */ /* 0x002fe20008010017 */
[----:B------:R-:W-:Y:S01]  /*12c10*/  FSEL R249, R249, -INF , !P6 ;  /* 0xff800000f9f97808 */ /* 0x000fe20007000000 */
[----:B------:R-:W-:Y:S01]  /*12c20*/  VIADD R16, R201, 0x39 ;  /* 0x00000039c9107836 */ /* 0x000fe20000000000 */
[----:B------:R-:W-:Y:S02]  /*12c30*/  IABS R26, R26 ;  /* 0x0000001a001a7213 */ /* 0x000fe40000000000 */
[----:B------:R-:W-:Y:S02]  /*12c40*/  I2FP.F32.S32 R27, R27 ;  /* 0x0000001b001b7245 */ /* 0x000fe40000201400 */
[----:B------:R-:W-:Y:S02]  /*12c50*/  ISETP.GT.AND P6, PT, R207, R204, PT ;  /* 0x000000cccf00720c */ /* 0x000fe40003fc4270 */
[----:B------:R-:W-:Y:S01]  /*12c60*/  IADD3 R203, PT, PT, R230, -0x1, -R203 ;  /* 0xffffffffe6cb7810 */ /* 0x000fe20007ffe8cb */
[----:B------:R-:W-:Y:S01]  /*12c70*/  FFMA.FTZ R24, R27, -UR6, R24 ;  /* 0x800000061b187c23 */ /* 0x000fe20008010018 */
[----:B------:R-:W-:Y:S02]  /*12c80*/  I2FP.F32.S32 R26, R26 ;  /* 0x0000001a001a7245 */ /* 0x000fe40000201400 */
[----:B------:R-:W-:Y:S02]  /*12c90*/  FSEL R225, R225, -INF , !P5 ;  /* 0xff800000e1e17808 */ /* 0x000fe40006800000 */
[----:B------:R-:W-:Y:S01]  /*12ca0*/  IABS R203, R203 ;  /* 0x000000cb00cb7213 */ /* 0x000fe20000000000 */
[----:B--2---:R-:W-:Y:S01]  /*12cb0*/  FFMA.FTZ R25, R26, -UR6, R25 ;  /* 0x800000061a197c23 */ /* 0x004fe20008010019 */
        /* <DEDUP_REMOVED lines=18> */
[----:B------:R-:W-:Y:S02]  /*12de0*/  FSEL R203, R17, -INF , !P6 ;  /* 0xff80000011cb7808 */ /* 0x000fe40007000000 */
[----:B------:R-:W-:Y:S02]  /*12df0*/  FMNMX3.FTZ R17, R18, R9, R20, !PT ;  /* 0x0000000912117276 */ /* 0x000fe40007810014 */
[----:B------:R-:W-:Y:S02]  /*12e00*/  FMNMX3.FTZ R22, R22, R252, R193, !PT ;  /* 0x000000fc16167276 */ /* 0x000fe400078100c1 */
[----:B------:R-:W-:Y:S02]  /*12e10*/  FSEL R201, R19, -INF , !P5 ;  /* 0xff80000013c97808 */ /* 0x000fe40006800000 */
[----:B------:R-:W-:Y:S02]  /*12e20*/  ISETP.GE.AND P6, PT, R204, R233, PT ;  /* 0x000000e9cc00720c */ /* 0x000fe40003fc6270 */
[----:B------:R-:W-:Y:S02]  /*12e30*/  FMNMX3.FTZ R17, R17, R250, R248, !PT ;  /* 0x000000fa11117276 */ /* 0x000fe400078100f8 */
[----:B------:R-:W-:Y:S02]  /*12e40*/  FMNMX3.FTZ R19, R22, R195, R246, !PT ;  /* 0x000000c316137276 */ /* 0x000fe400078100f6 */
        /* <DEDUP_REMOVED lines=16> */
.L_x_2321:
[----:B------:R-:W-:Y:S01]  /*12f50*/  SHFL.BFLY PT, R17, R16, 0x2, 0x1f ;  /* 0x0c401f0010117f89 */ /* 0x000fe200000e0000 */
[----:B------:R-:W-:Y:S01]  /*12f60*/  FMNMX3.FTZ R6, R6, R166, R165, !PT ;  /* 0x000000a606067276 */ /* 0x000fe200078100a5 */
[----:B------:R-:W-:Y:S01]  /*12f70*/  UISETP.GT.AND UP0, UPT, UR22, UR19, UPT ;  /* 0x000000131600728c */ /* 0x000fe2000bf04270 */
[----:B------:R-:W-:Y:S01]  /*12f80*/  LOP3.LUT R221, R221, 0x200, R214, 0xf8, !PT ;  /* 0x00000200dddd7812 */ /* 0x000fe200078ef8d6 */
[----:B------:R-:W-:Y:S04]  /*12f90*/  UIADD3 UR22, UPT, UPT, UR22, -0x1, URZ ;  /* 0xffffffff16167890 */ /* 0x000fe8000fffe0ff */
[----:B------:R-:W1:Y:S01]  /*12fa0*/  SHFL.BFLY PT, R3, R6, 0x2, 0x1f ;  /* 0x0c401f0006037f89 */ /* 0x000e6200000e0000 */
[----:B------:R-:W-:Y:S04]  /*12fb0*/  LEA R167, R221, UR5, 0x1 ;  /* 0x00000005dda77c11 */ /* 0x000fe8000f8e08ff */
[C---:B------:R-:W-:Y:S02]  /*12fc0*/  IADD3 R180, PT, PT, R167.reuse, R212, RZ ;  /* 0x000000d4a7b47210 */ /* 0x040fe40007ffe0ff */
[----:B------:R-:W-:Y:S02]  /*12fd0*/  IADD3 R8, PT, PT, R167, 0x18000, RZ ;  /* 0x00018000a7087810 */ /* 0x000fe40007ffe0ff */
[----:B-1----:R-:W-:Y:S02]  /*12fe0*/  FMNMX.FTZ R4, R6, R3, !PT ;  /* 0x0000000306047209 */ /* 0x002fe40007810000 */
[----:B------:R-:W-:Y:S03]  /*12ff0*/  FMNMX.FTZ R5, R16, R17, !PT ;  /* 0x0000001110057209 */ /* 0x000fe60007810000 */
        /* <DEDUP_REMOVED lines=18> */
[----:B------:R-:W1:Y:S01]  /*13120*/  LDSM.16.MT88.4 R12, [R167+0x18000] ;  /* 0x01800000a70c783b */ /* 0x000e620000004200 */
[----:B------:R-:W-:Y:S01]  /*13130*/  FFMA.FTZ R186, R185, UR4, -R192 ;  /* 0x00000004b9ba7c23 */ /* 0x000fe200080108c0 */
[--C-:B------:R-:W-:Y:S01]  /*13140*/  FFMA.FTZ R191, R11, UR4, -R190.reuse ;  /* 0x000000040bbf7c23 */ /* 0x100fe200080108be */
[----:B------:R-:W-:Y:S01]  /*13150*/  FFMA.FTZ R187, R9, UR4, -R190 ;  /* 0x0000000409bb7c23 */ /* 0x000fe200080108be */
[----:B------:R-:W-:Y:S01]  /*13160*/  FFMA.FTZ R185, R181, UR4, -R192 ;  /* 0x00000004b5b97c23 */ /* 0x000fe200080108c0 */
[----:B------:R-:W-:Y:S01]  /*13170*/  FMUL.FTZ R6, R0, UR4 ;  /* 0x0000000400067c20 */ /* 0x000fe20008410000 */
[----:B------:R-:W-:Y:S01]  /*13180*/  FMUL.FTZ R7, R2, UR4 ;  /* 0x0000000402077c20 */ /* 0x000fe20008410000 */
[----:B------:R-:W-:Y:S01]  /*13190*/  MUFU.EX2 R189, R189 ;  /* 0x000000bd00bd7308 */ /* 0x000fe20000000800 */
[----:B------:R-:W2:Y:S01]  /*131a0*/  LDSM.16.MT88.4 R20, [R180+0x18000] ;  /* 0x01800000b414783b */ /* 0x000ea20000004200 */
[----:B------:R-:W-:Y:S01]  /*131b0*/  IADD3 R181, PT, PT, R167, 0x18040, RZ ;  /* 0x00018040a7b57810 */ /* 0x000fe20007ffe0ff */
[--C-:B------:R-:W-:Y:S07]  /*131c0*/  FFMA.FTZ R199, R179, UR4, -R190.reuse ;  /* 0x00000004b3c77c23 */ /* 0x100fee00080108be */
[----:B------:R-:W3:Y:S01]  /*131d0*/  MUFU.EX2 R183, R183 ;  /* 0x000000b700b77308 */ /* 0x000ee20000000800 */
[----:B------:R-:W-:Y:S01]  /*131e0*/  @P2 IADD3 R181, PT, PT, R8, -0x40, RZ ;  /* 0xffffffc008b52810 */ /* 0x000fe20007ffe0ff */
[----:B------:R-:W-:Y:S01]  /*131f0*/  FFMA.FTZ R223, R210, UR4, -R190 ;  /* 0x00000004d2df7c23 */ /* 0x000fe200080108be */
[--C-:B------:R-:W-:Y:S07]  /*13200*/  FFMA.FTZ R210, R211, UR4, -R192.reuse ;  /* 0x00000004d3d27c23 */ /* 0x100fee00080108c0 */
[----:B------:R-:W-:Y:S01]  /*13210*/  MUFU.EX2 R191, R191 ;  /* 0x000000bf00bf7308 */ /* 0x000fe20000000800 */
[----:B------:R-:W-:Y:S01]  /*13220*/  IADD3 R182, PT, PT, R212, R181, RZ ;  /* 0x000000b5d4b67210 */ /* 0x000fe20007ffe0ff */
[----:B------:R-:W4:Y:S01]  /*13230*/  LDSM.16.MT88.4 R28, [R181] ;  /* 0x00000000b51c783b */ /* 0x000f220000004200 */
[----:B------:R-:W-:Y:S07]  /*13240*/  FFMA.FTZ R194, R193, UR4, -R192 ;  /* 0x00000004c1c27c23 */ /* 0x000fee00080108c0 */
[----:B------:R-:W5:Y:S01]  /*13250*/  MUFU.EX2 R184, R184 ;  /* 0x000000b800b87308 */ /* 0x000f620000000800 */
[----:B------:R-:W-:Y:S01]  /*13260*/  FFMA.FTZ R196, R250, UR4, -R190 ;  /* 0x00000004fac47c23 */ /* 0x000fe200080108be */
[--C-:B------:R-:W-:Y:S01]  /*13270*/  FFMA.FTZ R198, R195, UR4, -R192.reuse ;  /* 0x00000004c3c67c23 */ /* 0x100fe200080108c0 */
[----:B------:R-:W-:Y:S07]  /*13280*/  FFMA.FTZ R197, R246, UR4, -R192 ;  /* 0x00000004f6c57c23 */ /* 0x000fee00080108c0 */
[----:B------:R-:W-:Y:S01]  /*13290*/  MUFU.EX2 R186, R186 ;  /* 0x000000ba00ba7308 */ /* 0x000fe20000000800 */
[----:B------:R-:W-:Y:S01]  /*132a0*/  FFMA.FTZ R206, R206, UR4, -R190 ;  /* 0x00000004cece7c23 */ /* 0x000fe200080108be */
[----:B---3--:R-:W-:Y:S01]  /*132b0*/  F2FP.BF16.F32.PACK_AB R168, R183, R189 ;  /* 0x000000bdb7a8723e */ /* 0x008fe200000010ff */
[----:B------:R-:W-:Y:S07]  /*132c0*/  LDSM.16.MT88.4 R172, [R182+0x4800] ;  /* 0x00480000b6ac783b */ /* 0x000fee0000004200 */
[----:B------:R-:W3:Y:S01]  /*132d0*/  MUFU.EX2 R185, R185 ;  /* 0x000000b900b97308 */ /* 0x000ee20000000800 */
[----:B------:R-:W-:Y:S01]  /*132e0*/  FFMA.FTZ R252, R252, UR4, -R192 ;  /* 0x00000004fcfc7c23 */ /* 0x000fe200080108c0 */
[----:B------:R-:W-:Y:S01]  /*132f0*/  FFMA.FTZ R248, R248, UR4, -R190 ;  /* 0x00000004f8f87c23 */ /* 0x000fe200080108be */
[----:B------:R-:W-:Y:S07]  /*13300*/  FFMA.FTZ R221, R220, UR4, -R192 ;  /* 0x00000004dcdd7c23 */ /* 0x000fee00080108c0 */
[----:B------:R-:W-:Y:S01]  /*13310*/  MUFU.EX2 R187, R187 ;  /* 0x000000bb00bb7308 */ /* 0x000fe20000000800 */
[--C-:B------:R-:W-:Y:S01]  /*13320*/  FFMA.FTZ R222, R249, UR4, -R190.reuse ;  /* 0x00000004f9de7c23 */ /* 0x100fe200080108be */
[----:B-----5:R-:W-:Y:S01]  /*13330*/  F2FP.BF16.F32.PACK_AB R169, R184, R191 ;  /* 0x000000bfb8a9723e */ /* 0x020fe200000010ff */
[----:B------:R-:W-:Y:S07]  /*13340*/  LDSM.16.MT88.4 R176, [R180+0x1e800] ;  /* 0x01e80000b4b0783b */ /* 0x000fee0000004200 */
[----:B------:R-:W5:Y:S01]  /*13350*/  MUFU.EX2 R188, R188 ;  /* 0x000000bc00bc7308 */ /* 0x000f620000000800 */
[----:B------:R-:W-:Y:S01]  /*13360*/  FFMA.FTZ R225, R225, UR4, -R190 ;  /* 0x00000004e1e17c23 */ /* 0x000fe200080108be */
[----:B------:R-:W-:Y:S01]  /*13370*/  FFMA.FTZ R244, R244, UR4, -R192 ;  /* 0x00000004f4f47c23 */ /* 0x000fe200080108c0 */
[--C-:B------:R-:W-:Y:S07]  /*13380*/  FFMA.FTZ R251, R251, UR4, -R190.reuse ;  /* 0x00000004fbfb7c23 */ /* 0x100fee00080108be */
[----:B------:R-:W1:Y:S01]  /*13390*/  MUFU.EX2 R2, R6 ;  /* 0x0000000600027308 */ /* 0x000e620000000800 */
[----:B------:R-:W-:Y:S01]  /*133a0*/  FFMA.FTZ R226, R203, UR4, -R190 ;  /* 0x00000004cbe27c23 */ /* 0x000fe200080108be */
[----:B---3--:R-:W-:Y:S01]  /*133b0*/  F2FP.BF16.F32.PACK_AB R170, R185, R186 ;  /* 0x000000bab9aa723e */ /* 0x008fe200000010ff */
[--C-:B------:R-:W-:Y:S07]  /*133c0*/  FFMA.FTZ R209, R209, UR4, -R192.reuse ;  /* 0x00000004d1d17c23 */ /* 0x100fee00080108c0 */
[----:B------:R-:W3:Y:S01]  /*133d0*/  MUFU.EX2 R0, R7 ;  /* 0x0000000700007308 */ /* 0x000ee20000000800 */
[----:B------:R-:W-:Y:S01]  /*133e0*/  FFMA.FTZ R224, R207, UR4, -R192 ;  /* 0x00000004cfe07c23 */ /* 0x000fe200080108c0 */
[----:B------:R-:W-:Y:S01]  /*133f0*/  FFMA.FTZ R201, R201, UR4, -R190 ;  /* 0x00000004c9c97c23 */ /* 0x000fe200080108be */
[----:B------:R-:W-:Y:S07]  /*13400*/  FFMA.FTZ R203, R205, UR4, -R192 ;  /* 0x00000004cdcb7c23 */ /* 0x000fee00080108c0 */
[----:B------:R-:W-:Y:S01]  /*13410*/  MUFU.EX2 R193, R252 ;  /* 0x000000fc00c17308 */ /* 0x000fe20000000800 */
[--C-:B------:R-:W-:Y:S01]  /*13420*/  FFMA.FTZ R166, R166, UR4, -R190.reuse ;  /* 0x00000004a6a67c23 */ /* 0x100fe200080108be */
[----:B-----5:R-:W-:Y:S01]  /*13430*/  F2FP.BF16.F32.PACK_AB R171, R188, R187 ;  /* 0x000000bbbcab723e */ /* 0x020fe200000010ff */
[----:B------:R-:W-:Y:S07]  /*13440*/  FFMA.FTZ R190, R165, UR4, -R190 ;  /* 0x00000004a5be7c23 */ /* 0x000fee00080108be */
[----:B------:R-:W5:Y:S01]  /*13450*/  MUFU.EX2 R194, R194 ;  /* 0x000000c200c27308 */ /* 0x000f620000000800 */
        /* <DEDUP_REMOVED lines=159> */
[C---:B-----5:R-:W-:Y:S04]  /*13e50*/  HMMA.16816.F32.BF16 R76, R168.reuse, R132, R76 ;  /* 0x00000084a84c723c */ /* 0x060fe8000004184c */
[----:B------:R-:W-:Y:S01]  /*13e60*/  MUFU.EX2 R190, R190 ;  /* 0x000000be00be7308 */ /* 0x000fe20000000800 */
        /* <DEDUP_REMOVED lines=55> */
[----:B----4-:R-:W-:Y:S01]  /*141e0*/  F2FP.BF16.F32.PACK_AB R135, R206, R199 ;  /* 0x000000c7ce87723e */ /* 0x010fe200000010ff */
        /* <DEDUP_REMOVED lines=27> */
[--C-:B------:R-:W-:Y:S01]  /*143a0*/  FFMA.FTZ R156, R208, UR4, -R192.reuse ;  /* 0x00000004d09c7c23 */ /* 0x100fe200080108c0 */
[----:B------:R-:W-:Y:S01]  /*143b0*/  FFMA.FTZ R192, R204, UR4, -R192 ;  /* 0x00000004ccc07c23 */ /* 0x000fe200080108c0 */
[----:B------:R-:W3:Y:S03]  /*143c0*/  MUFU.EX2 R208, R251 ;  /* 0x000000fb00d07308 */ /* 0x000ee60000000800 */
[C---:B------:R-:W-:Y:S07]  /*143d0*/  HMMA.16816.F32.BF16 R64, R132.reuse, R158, R64 ;  /* 0x0000009e8440723c */ /* 0x040fee0000041840 */
[----:B------:R2:W3:Y:S10]  /*143e0*/  MUFU.EX2 R211, R156 ;  /* 0x0000009c00d37308 */ /* 0x0004f40000000800 */
[----:B------:R-:W3:Y:S01]  /*143f0*/  MUFU.EX2 R192, R192 ;  /* 0x000000c000c07308 */ /* 0x000ee20000000800 */
[C---:B------:R-:W-:Y:S01]  /*14400*/  HMMA.16816.F32.BF16 R68, R132.reuse, R160, R68 ;  /* 0x000000a08444723c */ /* 0x040fe20000041844 */
[----:B--2---:R-:W-:Y:S07]  /*14410*/  LDSM.16.MT88.4 R156, [R181+0x3000] ;  /* 0x00300000b59c783b */ /* 0x004fee0000004200 */
        /* <DEDUP_REMOVED lines=25> */
[----:B---3--:R-:W-:Y:S01]  /*145b0*/  F2FP.BF16.F32.PACK_AB R133, R208, R223 ;  /* 0x000000dfd085723e */ /* 0x008fe200000010ff */
        /* <DEDUP_REMOVED lines=57> */
[C---:B----4-:R-:W-:Y:S08]  /*14950*/  HMMA.16816.F32.BF16 R108, R132.reuse, R152, R108 ;  /* 0x00000098846c723c */ /* 0x050ff0000004186c */
[C---:B------:R-:W-:Y:S08]  /*14960*/  HMMA.16816.F32.BF16 R112, R132.reuse, R154, R112 ;  /* 0x0000009a8470723c */ /* 0x040ff00000041870 */
[C---:B-----5:R-:W-:Y:S08]  /*14970*/  HMMA.16816.F32.BF16 R116, R132.reuse, R140, R116 ;  /* 0x0000008c8474723c */ /* 0x060ff00000041874 */
        /* <DEDUP_REMOVED lines=49> */
.L_x_2319:
        /* <DEDUP_REMOVED lines=327> */
.L_x_2323:
        /* <DEDUP_REMOVED lines=45> */
.L_x_2325:
[----:B------:R-:W-:Y:S05]  /*163d0*/  BSYNC.RECONVERGENT B0 ;  /* 0x0000000000007941 */ /* 0x000fea0003800200 */
.L_x_2324:
        /* <DEDUP_REMOVED lines=42> */
.L_x_2327:
[----:B------:R-:W-:Y:S05]  /*16680*/  BSYNC.RECONVERGENT B0 ;  /* 0x0000000000007941 */ /* 0x000fea0003800200 */
.L_x_2326:
        /* <DEDUP_REMOVED lines=27> */
.L_x_2329:
[----:B------:R-:W-:Y:S05]  /*16840*/  BSYNC.RECONVERGENT B0 ;  /* 0x0000000000007941 */ /* 0x000fea0003800200 */
.L_x_2328:
        /* <DEDUP_REMOVED lines=27> */
.L_x_2331:
[----:B------:R-:W-:Y:S05]  /*16a00*/  BSYNC.RECONVERGENT B0 ;  /* 0x0000000000007941 */ /* 0x000fea0003800200 */
.L_x_2330:
        /* <DEDUP_REMOVED lines=26> */
.L_x_2332:
        /* <DEDUP_REMOVED lines=13> */
.L_x_2376:


//--------------------- .nv.shared._ZN5flash16flash_fwd_kernelI23Flash_fwd_kernel_traitsILi256ELi64ELi64ELi4ELb0ELb0EN7cutlass10bfloat16_tE19Flash_kernel_traitsILi256ELi64ELi64ELi4ES3_EELb0ELb0ELb0ELb0ELb0ELb1ELb0ELb0EEEvNS_16Flash_fwd_paramsE --------------------------
	.section	.nv.shared._ZN5flash16flash_fwd_kernelI23Flash_fwd_kernel_traitsILi256ELi64ELi64ELi4ELb0ELb0EN7cutlass10bfloat16_tE19Flash_kernel_traitsILi256ELi64ELi64ELi4ES3_EELb0ELb0ELb0ELb0ELb0ELb1ELb0ELb0EEEvNS_16Flash_fwd_paramsE,"aw",@nobits
	.sectionflags	@""
	.align	16
	.zero		1024


//--------------------- .nv.shared.reserved.0     --------------------------
	.section	.nv.shared.reserved.0,"aw",@nobits
	.weak		__nv_reservedSMEM_offset_0_alias
	.size		__nv_reservedSMEM_offset_0_alias, 0, 64
	.other		__nv_reservedSMEM_offset_0_alias,@"STO_CUDA_RESERVED_SHARED STV_DEFAULT"
__nv_reservedSMEM_offset_0_alias:
	.zero		0
	.zero		64


//--------------------- .nv.global                --------------------------
	.section	.nv.global,"aw",@nobits
.nv.global:
	.type		_ZN66_INTERNAL_e4d567b6_30_flash_fwd_hdim256_bf16_sm80_cu_a6473388_28484cute1_E,@object
	.size		_ZN66_INTERNAL_e4d567b6_30_flash_fwd_hdim256_bf16_sm80_cu_a6473388_28484cute1_E,(_ZN66_INTERNAL_e4d567b6_30_flash_fwd_hdim256_bf16_sm80_cu_a6473388_28484cuda3std3__45__cpo6cbeginE - _ZN66_INTERNAL_e4d567b6_30_flash_fwd_hdim256_bf16_sm80_cu_a6473388_28484cute1_E)
_ZN66_INTERNAL_e4d567b6_30_flash_fwd_hdim256_bf16_sm80_cu_a6473388_28484cute1_E:
	.zero		1
	.type		_ZN66_INTERNAL_e4d567b6_30_flash_fwd_hdim256_bf16_sm80_cu_a6473388_28484cuda3std3__45__cpo6cbeginE,@object
	.size		_ZN66_INTERNAL_e4d567b6_30_flash_fwd_hdim256_bf16_sm80_cu_a6473388_28484cuda3std3__45__cpo6cbeginE,(_ZN66_INTERNAL_e4d567b6_30_flash_fwd_hdim256_bf16_sm80_cu_a6473388_28484cuda3std3__48in_placeE - _ZN66_INTERNAL_e4d567b6_30_flash_fwd_hdim256_bf16_sm80_cu_a6473388_28484cuda3std3__45__cpo6cbeginE)
_ZN66_INTERNAL_e4d567b6_30_flash_fwd_hdim256_bf16_sm80_cu_a6473388_28484cuda3std3__45__cpo6cbeginE:
	.zero		1
	.type		_ZN66_INTERNAL_e4d567b6_30_flash_fwd_hdim256_bf16_sm80_cu_a6473388_28484cuda3std3__48in_placeE,@object
	.size		_ZN66_INTERNAL_e4d567b6_30_flash_fwd_hdim256_bf16_sm80_cu_a6473388_28484cuda3std3__48in_placeE,(_ZN66_INTERNAL_e4d567b6_30_flash_fwd_hdim256_bf16_sm80_cu_a6473388_28484cuda3std6ranges3__45__cpo9iter_moveE - _ZN66_INTERNAL_e4d567b6_30_flash_fwd_hdim256_bf16_sm80_cu_a6473388_28484cuda3std3__48in_placeE)
_ZN66_INTERNAL_e4d567b6_30_flash_fwd_hdim256_bf16_sm80_cu_a6473388_28484cuda3std3__48in_placeE:
	.zero		1
	.type		_ZN66_INTERNAL_e4d567b6_30_flash_fwd_hdim256_bf16_sm80_cu_a6473388_28484cuda3std6ranges3__45__cpo9iter_moveE,@object
	.size		_ZN66_INTERNAL_e4d567b6_30_flash_fwd_hdim256_bf16_sm80_cu_a6473388_28484cuda3std6ranges3__45__cpo9iter_moveE,(_ZN66_INTERNAL_e4d567b6_30_flash_fwd_hdim256_bf16_sm80_cu_a6473388_28484cuda3std3__45__cpo5beginE - _ZN66_INTERNAL_e4d567b6_30_flash_fwd_hdim256_bf16_sm80_cu_a6473388_28484cuda3std6ranges3__45__cpo9iter_moveE)
_ZN66_INTERNAL_e4d567b6_30_flash_fwd_hdim256_bf16_sm80_cu_a6473388_28484cuda3std6ranges3__45__cpo9iter_moveE:
	.zero		1
	.type		_ZN66_INTERNAL_e4d567b6_30_flash_fwd_hdim256_bf16_sm80_cu_a6473388_28484cuda3std3__45__cpo5beginE,@object
	.size		_ZN66_INTERNAL_e4d567b6_30_flash_fwd_hdim256_bf16_sm80_cu_a6473388_28484cuda3std3__45__cpo5beginE,(_ZN66_INTERNAL_e4d567b6_30_flash_fwd_hdim256_bf16_sm80_cu_a6473388_28484cuda3std3__468_GLOBAL__N__e4d567b6_30_flash_fwd_hdim256_bf16_sm80_cu_a6473388_28486ignoreE - _ZN66_INTERNAL_e4d567b6_30_flash_fwd_hdim256_bf16_sm80_cu_a6473388_28484cuda3std3__45__cpo5beginE)
_ZN66_INTERNAL_e4d567b6_30_flash_fwd_hdim256_bf16_sm80_cu_a6473388_28484cuda3std3__45__cpo5beginE:
	.zero		1
	.type		_ZN66_INTERNAL_e4d567b6_30_flash_fwd_hdim256_bf16_sm80_cu_a6473388_28484cuda3std3__468_GLOBAL__N__e4d567b6_30_flash_fwd_hdim256_bf16_sm80_cu_a6473388_28486ignoreE,@object
	.size		_ZN66_INTERNAL_e4d567b6_30_flash_fwd_hdim256_bf16_sm80_cu_a6473388_28484cuda3std3__468_GLOBAL__N__e4d567b6_30_flash_fwd_hdim256_bf16_sm80_cu_a6473388_28486ignoreE,(_ZN66_INTERNAL_e4d567b6_30_flash_fwd_hdim256_bf16_sm80_cu_a6473388_28484cute7productE - _ZN66_INTERNAL_e4d567b6_30_flash_fwd_hdim256_bf16_sm80_cu_a6473388_28484cuda3std3__468_GLOBAL__N__e4d567b6_30_flash_fwd_hdim256_bf16_sm80_cu_a6473388_28486ignoreE)
_ZN66_INTERNAL_e4d567b6_30_flash_fwd_hdim256_bf16_sm80_cu_a6473388_28484cuda3std3__468_GLOBAL__N__e4d567b6_30_flash_fwd_hdim256_bf16_sm80_cu_a6473388_28486ignoreE:
	.zero		1
	.type		_ZN66_INTERNAL_e4d567b6_30_flash_fwd_hdim256_bf16_sm80_cu_a6473388_28484cute7productE,@object
	.size		_ZN66_INTERNAL_e4d567b6_30_flash_fwd_hdim256_bf16_sm80_cu_a6473388_28484cute7productE,(_ZN66_INTERNAL_e4d567b6_30_flash_fwd_hdim256_bf16_sm80_cu_a6473388_28484cuda3std3__45__cpo3endE - _ZN66_INTERNAL_e4d567b6_30_flash_fwd_hdim256_bf16_sm80_cu_a6473388_28484cute7productE)
_ZN66_INTERNAL_e4d567b6_30_flash_fwd_hdim256_bf16_sm80_cu_a6473388_28484cute7productE:
	.zero		1
	.type		_ZN66_INTERNAL_e4d567b6_30_flash_fwd_hdim256_bf16_sm80_cu_a6473388_28484cuda3std3__45__cpo3endE,@object
	.size		_ZN66_INTERNAL_e4d567b6_30_flash_fwd_hdim256_bf16_sm80_cu_a6473388_28484cuda3std3__45__cpo3endE,(_ZN66_INTERNAL_e4d567b6_30_flash_fwd_hdim256_bf16_sm80_cu_a6473388_28484cuda3std3__419piecewise_constructE - _ZN66_INTERNAL_e4d567b6_30_flash_fwd_hdim256_bf16_sm80_cu_a6473388_28484cuda3std3__45__cpo3endE)
_ZN66_INTERNAL_e4d567b6_30_flash_fwd_hdim256_bf16_sm80_cu_a6473388_28484cuda3std3__45__cpo3endE:
	.zero		1
	.type		_ZN66_INTERNAL_e4d567b6_30_flash_fwd_hdim256_bf16_sm80_cu_a6473388_28484cuda3std3__419piecewise_constructE,@object
	.size		_ZN66_INTERNAL_e4d567b6_30_flash_fwd_hdim256_bf16_sm80_cu_a6473388_28484cuda3std3__419piecewise_constructE,(_ZN66_INTERNAL_e4d567b6_30_flash_fwd_hdim256_bf16_sm80_cu_a6473388_28484cuda3std3__45__cpo4cendE - _ZN66_INTERNAL_e4d567b6_30_flash_fwd_hdim256_bf16_sm80_cu_a6473388_28484cuda3std3__419piecewise_constructE)
_ZN66_INTERNAL_e4d567b6_30_flash_fwd_hdim256_bf16_sm80_cu_a6473388_28484cuda3std3__419piecewise_constructE:
	.zero		1
	.type		_ZN66_INTERNAL_e4d567b6_30_flash_fwd_hdim256_bf16_sm80_cu_a6473388_28484cuda3std3__45__cpo4cendE,@object
	.size		_ZN66_INTERNAL_e4d567b6_30_flash_fwd_hdim256_bf16_sm80_cu_a6473388_28484cuda3std3__45__cpo4cendE,(_ZN66_INTERNAL_e4d567b6_30_flash_fwd_hdim256_bf16_sm80_cu_a6473388_28484cuda3std6ranges3__45__cpo4swapE - _ZN66_INTERNAL_e4d567b6_30_flash_fwd_hdim256_bf16_sm80_cu_a6473388_28484cuda3std3__45__cpo4cendE)
_ZN66_INTERNAL_e4d567b6_30_flash_fwd_hdim256_bf16_sm80_cu_a6473388_28484cuda3std3__45__cpo4cendE:
	.zero		1
	.type		_ZN66_INTERNAL_e4d567b6_30_flash_fwd_hdim256_bf16_sm80_cu_a6473388_28484cuda3std6ranges3__45__cpo4swapE,@object
	.size		_ZN66_INTERNAL_e4d567b6_30_flash_fwd_hdim256_bf16_sm80_cu_a6473388_28484cuda3std6ranges3__45__cpo4swapE,(.L_7 - _ZN66_INTERNAL_e4d567b6_30_flash_fwd_hdim256_bf16_sm80_cu_a6473388_28484cuda3std6ranges3__45__cpo4swapE)
_ZN66_INTERNAL_e4d567b6_30_flash_fwd_hdim256_bf16_sm80_cu_a6473388_28484cuda3std6ranges3__45__cpo4swapE:
	.zero		1
.L_7:


//--------------------- .nv.shared._ZN5flash16flash_fwd_kernelI23Flash_fwd_kernel_traitsILi256ELi64ELi64ELi4ELb0ELb0EN7cutlass10bfloat16_tE19Flash_kernel_traitsILi256ELi64ELi64ELi4ES3_EELb0ELb0ELb0ELb0ELb0ELb0ELb0ELb0EEEvNS_16Flash_fwd_paramsE --------------------------
	.section	.nv.shared._ZN5flash16flash_fwd_kernelI23Flash_fwd_kernel_traitsILi256ELi64ELi64ELi4ELb0ELb0EN7cutlass10bfloat16_tE19Flash_kernel_traitsILi256ELi64ELi64ELi4ES3_EELb0ELb0ELb0ELb0ELb0ELb0ELb0ELb0EEEvNS_16Flash_fwd_paramsE,"aw",@nobits
	.sectionflags	@""
	.align	16
	.zero		1024


//--------------------- .nv.shared._ZN5flash16flash_fwd_kernelI23Flash_fwd_kernel_traitsILi256ELi64ELi64ELi4ELb0ELb0EN7cutlass10bfloat16_tE19Flash_kernel_traitsILi256ELi64ELi64ELi4ES3_EELb0ELb0ELb0ELb1ELb0ELb0ELb0ELb0EEEvNS_16Flash_fwd_paramsE --------------------------
	.section	.nv.shared._ZN5flash16flash_fwd_kernelI23Flash_fwd_kernel_traitsILi256ELi64ELi64ELi4ELb0ELb0EN7cutlass10bfloat16_tE19Flash_kernel_traitsILi256ELi64ELi64ELi4ES3_EELb0ELb0ELb0ELb1ELb0ELb0ELb0ELb0EEEvNS_16Flash_fwd_paramsE,"aw",@nobits
	.sectionflags	@""
	.align	16
	.zero		1024


//--------------------- .nv.shared._ZN5flash16flash_fwd_kernelI23Flash_fwd_kernel_traitsILi256ELi64ELi64ELi4ELb0ELb0EN7cutlass10bfloat16_tE19Flash_kernel_traitsILi256ELi64ELi64ELi4ES3_EELb0ELb0ELb1ELb0ELb0ELb1ELb0ELb0EEEvNS_16Flash_fwd_paramsE --------------------------
	.section	.nv.shared._ZN5flash16flash_fwd_kernelI23Flash_fwd_kernel_traitsILi256ELi64ELi64ELi4ELb0ELb0EN7cutlass10bfloat16_tE19Flash_kernel_traitsILi256ELi64ELi64ELi4ES3_EELb0ELb0ELb1ELb0ELb0ELb1ELb0ELb0EEEvNS_16Flash_fwd_paramsE,"aw",@nobits
	.sectionflags	@""
	.align	16
	.zero		1024


//--------------------- .nv.shared._ZN5flash16flash_fwd_kernelI23Flash_fwd_kernel_traitsILi256ELi64ELi64ELi4ELb0ELb0EN7cutlass10bfloat16_tE19Flash_kernel_traitsILi256ELi64ELi64ELi4ES3_EELb0ELb0ELb1ELb0ELb0ELb0ELb0ELb0EEEvNS_16Flash_fwd_paramsE --------------------------
	.section	.nv.shared._ZN5flash16flash_fwd_kernelI23Flash_fwd_kernel_traitsILi256ELi64ELi64ELi4ELb0ELb0EN7cutlass10bfloat16_tE19Flash_kernel_traitsILi256ELi64ELi64ELi4ES3_EELb0ELb0ELb1ELb0ELb0ELb0ELb0ELb0EEEvNS_16Flash_fwd_paramsE,"aw",@nobits
	.sectionflags	@""
	.align	16
	.zero		1024


//--------------------- .nv.shared._ZN5flash16flash_fwd_kernelI23Flash_fwd_kernel_traitsILi256ELi64ELi64ELi4ELb0ELb0EN7cutlass10bfloat16_tE19Flash_kernel_traitsILi256ELi64ELi64ELi4ES3_EELb0ELb0ELb1ELb1ELb0ELb0ELb0ELb0EEEvNS_16Flash_fwd_paramsE --------------------------
	.section	.nv.shared._ZN5flash16flash_fwd_kernelI23Flash_fwd_kernel_traitsILi256ELi64ELi64ELi4ELb0ELb0EN7cutlass10bfloat16_tE19Flash_kernel_traitsILi256ELi64ELi64ELi4ES3_EELb0ELb0ELb1ELb1ELb0ELb0ELb0ELb0EEEvNS_16Flash_fwd_paramsE,"aw",@nobits
	.sectionflags	@""
	.align	16
	.zero		1024


//--------------------- .nv.shared._ZN5flash16flash_fwd_kernelI23Flash_fwd_kernel_traitsILi256ELi128ELi64ELi8ELb0ELb0EN7cutlass10bfloat16_tE19Flash_kernel_traitsILi256ELi128ELi64ELi8ES3_EELb0ELb0ELb0ELb0ELb0ELb1ELb0ELb0EEEvNS_16Flash_fwd_paramsE --------------------------
	.section	.nv.shared._ZN5flash16flash_fwd_kernelI23Flash_fwd_kernel_traitsILi256ELi128ELi64ELi8ELb0ELb0EN7cutlass10bfloat16_tE19Flash_kernel_traitsILi256ELi128ELi64ELi8ES3_EELb0ELb0ELb0ELb0ELb0ELb1ELb0ELb0EEEvNS_16Flash_fwd_paramsE,"aw",@nobits
	.sectionflags	@""
	.align	16
	.zero		1024


//--------------------- .nv.shared._ZN5flash16flash_fwd_kernelI23Flash_fwd_kernel_traitsILi256ELi128ELi64ELi8ELb0ELb0EN7cutlass10bfloat16_tE19Flash_kernel_traitsILi256ELi128ELi64ELi8ES3_EELb0ELb0ELb0ELb0ELb0ELb0ELb0ELb0EEEvNS_16Flash_fwd_paramsE --------------------------
	.section	.nv.shared._ZN5flash16flash_fwd_kernelI23Flash_fwd_kernel_traitsILi256ELi128ELi64ELi8ELb0ELb0EN7cutlass10bfloat16_tE19Flash_kernel_traitsILi256ELi128ELi64ELi8ES3_EELb0ELb0ELb0ELb0ELb0ELb0ELb0ELb0EEEvNS_16Flash_fwd_paramsE,"aw",@nobits
	.sectionflags	@""
	.align	16
	.zero		1024


//--------------------- .nv.shared._ZN5flash16flash_fwd_kernelI23Flash_fwd_kernel_traitsILi256ELi128ELi64ELi8ELb0ELb0EN7cutlass10bfloat16_tE19Flash_kernel_traitsILi256ELi128ELi64ELi8ES3_EELb0ELb0ELb0ELb1ELb0ELb0ELb0ELb0EEEvNS_16Flash_fwd_paramsE --------------------------
	.section	.nv.shared._ZN5flash16flash_fwd_kernelI23Flash_fwd_kernel_traitsILi256ELi128ELi64ELi8ELb0ELb0EN7cutlass10bfloat16_tE19Flash_kernel_traitsILi256ELi128ELi64ELi8ES3_EELb0ELb0ELb0ELb1ELb0ELb0ELb0ELb0EEEvNS_16Flash_fwd_paramsE,"aw",@nobits
	.sectionflags	@""
	.align	16
	.zero		1024


//--------------------- .nv.shared._ZN5flash16flash_fwd_kernelI23Flash_fwd_kernel_traitsILi256ELi128ELi64ELi8ELb0ELb0EN7cutlass10bfloat16_tE19Flash_kernel_traitsILi256ELi128ELi64ELi8ES3_EELb0ELb0ELb1ELb0ELb0ELb1ELb0ELb0EEEvNS_16Flash_fwd_paramsE --------------------------
	.section	.nv.shared._ZN5flash16flash_fwd_kernelI23Flash_fwd_kernel_traitsILi256ELi128ELi64ELi8ELb0ELb0EN7cutlass10bfloat16_tE19Flash_kernel_traitsILi256ELi128ELi64ELi8ES3_EELb0ELb0ELb1ELb0ELb0ELb1ELb0ELb0EEEvNS_16Flash_fwd_paramsE,"aw",@nobits
	.sectionflags	@""
	.align	16
	.zero		1024


//--------------------- .nv.shared._ZN5flash16flash_fwd_kernelI23Flash_fwd_kernel_traitsILi256ELi128ELi64ELi8ELb0ELb0EN7cutlass10bfloat16_tE19Flash_kernel_traitsILi256ELi128ELi64ELi8ES3_EELb0ELb0ELb1ELb0ELb0ELb0ELb0ELb0EEEvNS_16Flash_fwd_paramsE --------------------------
	.section	.nv.shared._ZN5flash16flash_fwd_kernelI23Flash_fwd_kernel_traitsILi256ELi128ELi64ELi8ELb0ELb0EN7cutlass10bfloat16_tE19Flash_kernel_traitsILi256ELi128ELi64ELi8ES3_EELb0ELb0ELb1ELb0ELb0ELb0ELb0ELb0EEEvNS_16Flash_fwd_paramsE,"aw",@nobits
	.sectionflags	@""
	.align	16
	.zero		1024


//--------------------- .nv.shared._ZN5flash16flash_fwd_kernelI23Flash_fwd_kernel_traitsILi256ELi128ELi64ELi8ELb0ELb0EN7cutlass10bfloat16_tE19Flash_kernel_traitsILi256ELi128ELi64ELi8ES3_EELb0ELb0ELb1ELb1ELb0ELb0ELb0ELb0EEEvNS_16Flash_fwd_paramsE --------------------------
	.section	.nv.shared._ZN5flash16flash_fwd_kernelI23Flash_fwd_kernel_traitsILi256ELi128ELi64ELi8ELb0ELb0EN7cutlass10bfloat16_tE19Flash_kernel_traitsILi256ELi128ELi64ELi8ES3_EELb0ELb0ELb1ELb1ELb0ELb0ELb0ELb0EEEvNS_16Flash_fwd_paramsE,"aw",@nobits
	.sectionflags	@""
	.align	16
	.zero		1024


//--------------------- .nv.shared._ZN5flash16flash_fwd_kernelI23Flash_fwd_kernel_traitsILi256ELi64ELi64ELi4ELb0ELb0EN7cutlass10bfloat16_tE19Flash_kernel_traitsILi256ELi64ELi64ELi4ES3_EELb1ELb0ELb0ELb0ELb0ELb0ELb0ELb0EEEvNS_16Flash_fwd_paramsE --------------------------
	.section	.nv.shared._ZN5flash16flash_fwd_kernelI23Flash_fwd_kernel_traitsILi256ELi64ELi64ELi4ELb0ELb0EN7cutlass10bfloat16_tE19Flash_kernel_traitsILi256ELi64ELi64ELi4ES3_EELb1ELb0ELb0ELb0ELb0ELb0ELb0ELb0EEEvNS_16Flash_fwd_paramsE,"aw",@nobits
	.sectionflags	@""
	.align	16
	.zero		1024


//--------------------- .nv.shared._ZN5flash16flash_fwd_kernelI23Flash_fwd_kernel_traitsILi256ELi64ELi64ELi4ELb0ELb0EN7cutlass10bfloat16_tE19Flash_kernel_traitsILi256ELi64ELi64ELi4ES3_EELb1ELb0ELb1ELb0ELb0ELb0ELb0ELb0EEEvNS_16Flash_fwd_paramsE --------------------------
	.section	.nv.shared._ZN5flash16flash_fwd_kernelI23Flash_fwd_kernel_traitsILi256ELi64ELi64ELi4ELb0ELb0EN7cutlass10bfloat16_tE19Flash_kernel_traitsILi256ELi64ELi64ELi4ES3_EELb1ELb0ELb1ELb0ELb0ELb0ELb0ELb0EEEvNS_16Flash_fwd_paramsE,"aw",@nobits
	.sectionflags	@""
	.align	16
	.zero		1024


//--------------------- .nv.shared._ZN5flash16flash_fwd_kernelI23Flash_fwd_kernel_traitsILi256ELi64ELi64ELi4ELb0ELb0EN7cutlass10bfloat16_tE19Flash_kernel_traitsILi256ELi64ELi64ELi4ES3_EELb1ELb0ELb0ELb0ELb0ELb1ELb0ELb0EEEvNS_16Flash_fwd_paramsE --------------------------
	.section	.nv.shared._ZN5flash16flash_fwd_kernelI23Flash_fwd_kernel_traitsILi256ELi64ELi64ELi4ELb0ELb0EN7cutlass10bfloat16_tE19Flash_kernel_traitsILi256ELi64ELi64ELi4ES3_EELb1ELb0ELb0ELb0ELb0ELb1ELb0ELb0EEEvNS_16Flash_fwd_paramsE,"aw",@nobits
	.sectionflags	@""
	.align	16
	.zero		1024


//--------------------- .nv.shared._ZN5flash16flash_fwd_kernelI23Flash_fwd_kernel_traitsILi256ELi64ELi64ELi4ELb0ELb0EN7cutlass10bfloat16_tE19Flash_kernel_traitsILi256ELi64ELi64ELi4ES3_EELb0ELb0ELb0ELb0ELb0ELb1ELb1ELb0EEEvNS_16Flash_fwd_paramsE --------------------------
	.section	.nv.shared._ZN5flash16flash_fwd_kernelI23Flash_fwd_kernel_traitsILi256ELi64ELi64ELi4ELb0ELb0EN7cutlass10bfloat16_tE19Flash_kernel_traitsILi256ELi64ELi64ELi4ES3_EELb0ELb0ELb0ELb0ELb0ELb1ELb1ELb0EEEvNS_16Flash_fwd_paramsE,"aw",@nobits
	.sectionflags	@""
	.align	16
	.zero		1024


//--------------------- .nv.shared._ZN5flash16flash_fwd_kernelI23Flash_fwd_kernel_traitsILi256ELi64ELi64ELi4ELb0ELb0EN7cutlass10bfloat16_tE19Flash_kernel_traitsILi256ELi64ELi64ELi4ES3_EELb1ELb0ELb0ELb1ELb0ELb0ELb0ELb0EEEvNS_16Flash_fwd_paramsE --------------------------
	.section	.nv.shared._ZN5flash16flash_fwd_kernelI23Flash_fwd_kernel_traitsILi256ELi64ELi64ELi4ELb0ELb0EN7cutlass10bfloat16_tE19Flash_kernel_traitsILi256ELi64ELi64ELi4ES3_EELb1ELb0ELb0ELb1ELb0ELb0ELb0ELb0EEEvNS_16Flash_fwd_paramsE,"aw",@nobits
	.sectionflags	@""
	.align	16
	.zero		1024


//--------------------- .nv.shared._ZN5flash16flash_fwd_kernelI23Flash_fwd_kernel_traitsILi256ELi64ELi64ELi4ELb0ELb0EN7cutlass10bfloat16_tE19Flash_kernel_traitsILi256ELi64ELi64ELi4ES3_EELb1ELb0ELb0ELb0ELb0ELb0ELb0ELb1EEEvNS_16Flash_fwd_paramsE --------------------------
	.section	.nv.shared._ZN5flash16flash_fwd_kernelI23Flash_fwd_kernel_traitsILi256ELi64ELi64ELi4ELb0ELb0EN7cutlass10bfloat16_tE19Flash_kernel_traitsILi256ELi64ELi64ELi4ES3_EELb1ELb0ELb0ELb0ELb0ELb0ELb0ELb1EEEvNS_16Flash_fwd_paramsE,"aw",@nobits
	.sectionflags	@""
	.align	16
	.zero		1024


//--------------------- .nv.shared._ZN5flash16flash_fwd_kernelI23Flash_fwd_kernel_traitsILi256ELi64ELi64ELi4ELb0ELb0EN7cutlass10bfloat16_tE19Flash_kernel_traitsILi256ELi64ELi64ELi4ES3_EELb0ELb0ELb0ELb0ELb0ELb0ELb1ELb0EEEvNS_16Flash_fwd_paramsE --------------------------
	.section	.nv.shared._ZN5flash16flash_fwd_kernelI23Flash_fwd_kernel_traitsILi256ELi64ELi64ELi4ELb0ELb0EN7cutlass10bfloat16_tE19Flash_kernel_traitsILi256ELi64ELi64ELi4ES3_EELb0ELb0ELb0ELb0ELb0ELb0ELb1ELb0EEEvNS_16Flash_fwd_paramsE,"aw",@nobits
	.sectionflags	@""
	.align	16
	.zero		1024


//--------------------- .nv.shared._ZN5flash16flash_fwd_kernelI23Flash_fwd_kernel_traitsILi256ELi64ELi64ELi4ELb0ELb0EN7cutlass10bfloat16_tE19Flash_kernel_traitsILi256ELi64ELi64ELi4ES3_EELb1ELb0ELb0ELb1ELb0ELb0ELb0ELb1EEEvNS_16Flash_fwd_paramsE --------------------------
	.section	.nv.shared._ZN5flash16flash_fwd_kernelI23Flash_fwd_kernel_traitsILi256ELi64ELi64ELi4ELb0ELb0EN7cutlass10bfloat16_tE19Flash_kernel_traitsILi256ELi64ELi64ELi4ES3_EELb1ELb0ELb0ELb1ELb0ELb0ELb0ELb1EEEvNS_16Flash_fwd_paramsE,"aw",@nobits
	.sectionflags	@""
	.align	16
	.zero		1024


//--------------------- .nv.shared._ZN5flash16flash_fwd_kernelI23Flash_fwd_kernel_traitsILi256ELi64ELi64ELi4ELb0ELb0EN7cutlass10bfloat16_tE19Flash_kernel_traitsILi256ELi64ELi64ELi4ES3_EELb0ELb0ELb0ELb1ELb0ELb0ELb1ELb0EEEvNS_16Flash_fwd_paramsE --------------------------
	.section	.nv.shared._ZN5flash16flash_fwd_kernelI23Flash_fwd_kernel_traitsILi256ELi64ELi64ELi4ELb0ELb0EN7cutlass10bfloat16_tE19Flash_kernel_traitsILi256ELi64ELi64ELi4ES3_EELb0ELb0ELb0ELb1ELb0ELb0ELb1ELb0EEEvNS_16Flash_fwd_paramsE,"aw",@nobits
	.sectionflags	@""
	.align	16
	.zero		1024


//--------------------- .nv.shared._ZN5flash16flash_fwd_kernelI23Flash_fwd_kernel_traitsILi256ELi64ELi64ELi4ELb0ELb0EN7cutlass10bfloat16_tE19Flash_kernel_traitsILi256ELi64ELi64ELi4ES3_EELb1ELb0ELb1ELb0ELb0ELb1ELb0ELb0EEEvNS_16Flash_fwd_paramsE --------------------------
	.section	.nv.shared._ZN5flash16flash_fwd_kernelI23Flash_fwd_kernel_traitsILi256ELi64ELi64ELi4ELb0ELb0EN7cutlass10bfloat16_tE19Flash_kernel_traitsILi256ELi64ELi64ELi4ES3_EELb1ELb0ELb1ELb0ELb0ELb1ELb0ELb0EEEvNS_16Flash_fwd_paramsE,"aw",@nobits
	.sectionflags	@""
	.align	16
	.zero		1024


//--------------------- .nv.shared._ZN5flash16flash_fwd_kernelI23Flash_fwd_kernel_traitsILi256ELi64ELi64ELi4ELb0ELb0EN7cutlass10bfloat16_tE19Flash_kernel_traitsILi256ELi64ELi64ELi4ES3_EELb0ELb0ELb1ELb0ELb0ELb1ELb1ELb0EEEvNS_16Flash_fwd_paramsE --------------------------
	.section	.nv.shared._ZN5flash16flash_fwd_kernelI23Flash_fwd_kernel_traitsILi256ELi64ELi64ELi4ELb0ELb0EN7cutlass10bfloat16_tE19Flash_kernel_traitsILi256ELi64ELi64ELi4ES3_EELb0ELb0ELb1ELb0ELb0ELb1ELb1ELb0EEEvNS_16Flash_fwd_paramsE,"aw",@nobits
	.sectionflags	@""
	.align	16
	.zero		1024


//--------------------- .nv.shared._ZN5flash16flash_fwd_kernelI23Flash_fwd_kernel_traitsILi256ELi64ELi64ELi4ELb0ELb0EN7cutlass10bfloat16_tE19Flash_kernel_traitsILi256ELi64ELi64ELi4ES3_EELb1ELb0ELb1ELb1ELb0ELb0ELb0ELb0EEEvNS_16Flash_fwd_paramsE --------------------------
	.section	.nv.shared._ZN5flash16flash_fwd_kernelI23Flash_fwd_kernel_traitsILi256ELi64ELi64ELi4ELb0ELb0EN7cutlass10bfloat16_tE19Flash_kernel_traitsILi256ELi64ELi64ELi4ES3_EELb1ELb0ELb1ELb1ELb0ELb0ELb0ELb0EEEvNS_16Flash_fwd_paramsE,"aw",@nobits
	.sectionflags	@""
	.align	16
	.zero		1024


//--------------------- .nv.shared._ZN5flash16flash_fwd_kernelI23Flash_fwd_kernel_traitsILi256ELi64ELi64ELi4ELb0ELb0EN7cutlass10bfloat16_tE19Flash_kernel_traitsILi256ELi64ELi64ELi4ES3_EELb1ELb0ELb1ELb0ELb0ELb0ELb0ELb1EEEvNS_16Flash_fwd_paramsE --------------------------
	.section	.nv.shared._ZN5flash16flash_fwd_kernelI23Flash_fwd_kernel_traitsILi256ELi64ELi64ELi4ELb0ELb0EN7cutlass10bfloat16_tE19Flash_kernel_traitsILi256ELi64ELi64ELi4ES3_EELb1ELb0ELb1ELb0ELb0ELb0ELb0ELb1EEEvNS_16Flash_fwd_paramsE,"aw",@nobits
	.sectionflags	@""
	.align	16
	.zero		1024


//--------------------- .nv.shared._ZN5flash16flash_fwd_kernelI23Flash_fwd_kernel_traitsILi256ELi64ELi64ELi4ELb0ELb0EN7cutlass10bfloat16_tE19Flash_kernel_traitsILi256ELi64ELi64ELi4ES3_EELb0ELb0ELb1ELb0ELb0ELb0ELb1ELb0EEEvNS_16Flash_fwd_paramsE --------------------------
	.section	.nv.shared._ZN5flash16flash_fwd_kernelI23Flash_fwd_kernel_traitsILi256ELi64ELi64ELi4ELb0ELb0EN7cutlass10bfloat16_tE19Flash_kernel_traitsILi256ELi64ELi64ELi4ES3_EELb0ELb0ELb1ELb0ELb0ELb0ELb1ELb0EEEvNS_16Flash_fwd_paramsE,"aw",@nobits
	.sectionflags	@""
	.align	16
	.zero		1024


//--------------------- .nv.shared._ZN5flash16flash_fwd_kernelI23Flash_fwd_kernel_traitsILi256ELi64ELi64ELi4ELb0ELb0EN7cutlass10bfloat16_tE19Flash_kernel_traitsILi256ELi64ELi64ELi4ES3_EELb1ELb0ELb1ELb1ELb0ELb0ELb0ELb1EEEvNS_16Flash_fwd_paramsE --------------------------
	.section	.nv.shared._ZN5flash16flash_fwd_kernelI23Flash_fwd_kernel_traitsILi256ELi64ELi64ELi4ELb0ELb0EN7cutlass10bfloat16_tE19Flash_kernel_traitsILi256ELi64ELi64ELi4ES3_EELb1ELb0ELb1ELb1ELb0ELb0ELb0ELb1EEEvNS_16Flash_fwd_paramsE,"aw",@nobits
	.sectionflags	@""
	.align	16
	.zero		1024


//--------------------- .nv.shared._ZN5flash16flash_fwd_kernelI23Flash_fwd_kernel_traitsILi256ELi64ELi64ELi4ELb0ELb0EN7cutlass10bfloat16_tE19Flash_kernel_traitsILi256ELi64ELi64ELi4ES3_EELb0ELb0ELb1ELb1ELb0ELb0ELb1ELb0EEEvNS_16Flash_fwd_paramsE --------------------------
	.section	.nv.shared._ZN5flash16flash_fwd_kernelI23Flash_fwd_kernel_traitsILi256ELi64ELi64ELi4ELb0ELb0EN7cutlass10bfloat16_tE19Flash_kernel_traitsILi256ELi64ELi64ELi4ES3_EELb0ELb0ELb1ELb1ELb0ELb0ELb1ELb0EEEvNS_16Flash_fwd_paramsE,"aw",@nobits
	.sectionflags	@""
	.align	16
	.zero		1024


//--------------------- .nv.shared._ZN5flash16flash_fwd_kernelI23Flash_fwd_kernel_traitsILi256ELi128ELi64ELi8ELb0ELb0EN7cutlass10bfloat16_tE19Flash_kernel_traitsILi256ELi128ELi64ELi8ES3_EELb1ELb0ELb0ELb0ELb0ELb0ELb0ELb0EEEvNS_16Flash_fwd_paramsE --------------------------
	.section	.nv.shared._ZN5flash16flash_fwd_kernelI23Flash_fwd_kernel_traitsILi256ELi128ELi64ELi8ELb0ELb0EN7cutlass10bfloat16_tE19Flash_kernel_traitsILi256ELi128ELi64ELi8ES3_EELb1ELb0ELb0ELb0ELb0ELb0ELb0ELb0EEEvNS_16Flash_fwd_paramsE,"aw",@nobits
	.sectionflags	@""
	.align	16
	.zero		1024


//--------------------- .nv.shared._ZN5flash16flash_fwd_kernelI23Flash_fwd_kernel_traitsILi256ELi128ELi64ELi8ELb0ELb0EN7cutlass10bfloat16_tE19Flash_kernel_traitsILi256ELi128ELi64ELi8ES3_EELb1ELb0ELb1ELb0ELb0ELb0ELb0ELb0EEEvNS_16Flash_fwd_paramsE --------------------------
	.section	.nv.shared._ZN5flash16flash_fwd_kernelI23Flash_fwd_kernel_traitsILi256ELi128ELi64ELi8ELb0ELb0EN7cutlass10bfloat16_tE19Flash_kernel_traitsILi256ELi128ELi64ELi8ES3_EELb1ELb0ELb1ELb0ELb0ELb0ELb0ELb0EEEvNS_16Flash_fwd_paramsE,"aw",@nobits
	.sectionflags	@""
	.align	16
	.zero		1024


//--------------------- .nv.shared._ZN5flash16flash_fwd_kernelI23Flash_fwd_kernel_traitsILi256ELi128ELi64ELi8ELb0ELb0EN7cutlass10bfloat16_tE19Flash_kernel_traitsILi256ELi128ELi64ELi8ES3_EELb1ELb0ELb0ELb0ELb0ELb1ELb0ELb0EEEvNS_16Flash_fwd_paramsE --------------------------
	.section	.nv.shared._ZN5flash16flash_fwd_kernelI23Flash_fwd_kernel_traitsILi256ELi128ELi64ELi8ELb0ELb0EN7cutlass10bfloat16_tE19Flash_kernel_traitsILi256ELi128ELi64ELi8ES3_EELb1ELb0ELb0ELb0ELb0ELb1ELb0ELb0EEEvNS_16Flash_fwd_paramsE,"aw",@nobits
	.sectionflags	@""
	.align	16
	.zero		1024


//--------------------- .nv.shared._ZN5flash16flash_fwd_kernelI23Flash_fwd_kernel_traitsILi256ELi128ELi64ELi8ELb0ELb0EN7cutlass10bfloat16_tE19Flash_kernel_traitsILi256ELi128ELi64ELi8ES3_EELb0ELb0ELb0ELb0ELb0ELb1ELb1ELb0EEEvNS_16Flash_fwd_paramsE --------------------------
	.section	.nv.shared._ZN5flash16flash_fwd_kernelI23Flash_fwd_kernel_traitsILi256ELi128ELi64ELi8ELb0ELb0EN7cutlass10bfloat16_tE19Flash_kernel_traitsILi256ELi128ELi64ELi8ES3_EELb0ELb0ELb0ELb0ELb0ELb1ELb1ELb0EEEvNS_16Flash_fwd_paramsE,"aw",@nobits
	.sectionflags	@""
	.align	16
	.zero		1024


//--------------------- .nv.shared._ZN5flash16flash_fwd_kernelI23Flash_fwd_kernel_traitsILi256ELi128ELi64ELi8ELb0ELb0EN7cutlass10bfloat16_tE19Flash_kernel_traitsILi256ELi128ELi64ELi8ES3_EELb1ELb0ELb0ELb1ELb0ELb0ELb0ELb0EEEvNS_16Flash_fwd_paramsE --------------------------
	.section	.nv.shared._ZN5flash16flash_fwd_kernelI23Flash_fwd_kernel_traitsILi256ELi128ELi64ELi8ELb0ELb0EN7cutlass10bfloat16_tE19Flash_kernel_traitsILi256ELi128ELi64ELi8ES3_EELb1ELb0ELb0ELb1ELb0ELb0ELb0ELb0EEEvNS_16Flash_fwd_paramsE,"aw",@nobits
	.sectionflags	@""
	.align	16
	.zero		1024


//--------------------- .nv.shared._ZN5flash16flash_fwd_kernelI23Flash_fwd_kernel_traitsILi256ELi128ELi64ELi8ELb0ELb0EN7cutlass10bfloat16_tE19Flash_kernel_traitsILi256ELi128ELi64ELi8ES3_EELb1ELb0ELb0ELb0ELb0ELb0ELb0ELb1EEEvNS_16Flash_fwd_paramsE --------------------------
	.section	.nv.shared._ZN5flash16flash_fwd_kernelI23Flash_fwd_kernel_traitsILi256ELi128ELi64ELi8ELb0ELb0EN7cutlass10bfloat16_tE19Flash_kernel_traitsILi256ELi128ELi64ELi8ES3_EELb1ELb0ELb0ELb0ELb0ELb0ELb0ELb1EEEvNS_16Flash_fwd_paramsE,"aw",@nobits
	.sectionflags	@""
	.align	16
	.zero		1024


//--------------------- .nv.shared._ZN5flash16flash_fwd_kernelI23Flash_fwd_kernel_traitsILi256ELi128ELi64ELi8ELb0ELb0EN7cutlass10bfloat16_tE19Flash_kernel_traitsILi256ELi128ELi64ELi8ES3_EELb0ELb0ELb0ELb0ELb0ELb0ELb1ELb0EEEvNS_16Flash_fwd_paramsE --------------------------
	.section	.nv.shared._ZN5flash16flash_fwd_kernelI23Flash_fwd_kernel_traitsILi256ELi128ELi64ELi8ELb0ELb0EN7cutlass10bfloat16_tE19Flash_kernel_traitsILi256ELi128ELi64ELi8ES3_EELb0ELb0ELb0ELb0ELb0ELb0ELb1ELb0EEEvNS_16Flash_fwd_paramsE,"aw",@nobits
	.sectionflags	@""
	.align	16
	.zero		1024


//--------------------- .nv.shared._ZN5flash16flash_fwd_kernelI23Flash_fwd_kernel_traitsILi256ELi128ELi64ELi8ELb0ELb0EN7cutlass10bfloat16_tE19Flash_kernel_traitsILi256ELi128ELi64ELi8ES3_EELb1ELb0ELb0ELb1ELb0ELb0ELb0ELb1EEEvNS_16Flash_fwd_paramsE --------------------------
	.section	.nv.shared._ZN5flash16flash_fwd_kernelI23Flash_fwd_kernel_traitsILi256ELi128ELi64ELi8ELb0ELb0EN7cutlass10bfloat16_tE19Flash_kernel_traitsILi256ELi128ELi64ELi8ES3_EELb1ELb0ELb0ELb1ELb0ELb0ELb0ELb1EEEvNS_16Flash_fwd_paramsE,"aw",@nobits
	.sectionflags	@""
	.align	16
	.zero		1024


//--------------------- .nv.shared._ZN5flash16flash_fwd_kernelI23Flash_fwd_kernel_traitsILi256ELi128ELi64ELi8ELb0ELb0EN7cutlass10bfloat16_tE19Flash_kernel_traitsILi256ELi128ELi64ELi8ES3_EELb0ELb0ELb0ELb1ELb0ELb0ELb1ELb0EEEvNS_16Flash_fwd_paramsE --------------------------
	.section	.nv.shared._ZN5flash16flash_fwd_kernelI23Flash_fwd_kernel_traitsILi256ELi128ELi64ELi8ELb0ELb0EN7cutlass10bfloat16_tE19Flash_kernel_traitsILi256ELi128ELi64ELi8ES3_EELb0ELb0ELb0ELb1ELb0ELb0ELb1ELb0EEEvNS_16Flash_fwd_paramsE,"aw",@nobits
	.sectionflags	@""
	.align	16
	.zero		1024


//--------------------- .nv.shared._ZN5flash16flash_fwd_kernelI23Flash_fwd_kernel_traitsILi256ELi128ELi64ELi8ELb0ELb0EN7cutlass10bfloat16_tE19Flash_kernel_traitsILi256ELi128ELi64ELi8ES3_EELb1ELb0ELb1ELb0ELb0ELb1ELb0ELb0EEEvNS_16Flash_fwd_paramsE --------------------------
	.section	.nv.shared._ZN5flash16flash_fwd_kernelI23Flash_fwd_kernel_traitsILi256ELi128ELi64ELi8ELb0ELb0EN7cutlass10bfloat16_tE19Flash_kernel_traitsILi256ELi128ELi64ELi8ES3_EELb1ELb0ELb1ELb0ELb0ELb1ELb0ELb0EEEvNS_16Flash_fwd_paramsE,"aw",@nobits
	.sectionflags	@""
	.align	16
	.zero		1024


//--------------------- .nv.shared._ZN5flash16flash_fwd_kernelI23Flash_fwd_kernel_traitsILi256ELi128ELi64ELi8ELb0ELb0EN7cutlass10bfloat16_tE19Flash_kernel_traitsILi256ELi128ELi64ELi8ES3_EELb0ELb0ELb1ELb0ELb0ELb1ELb1ELb0EEEvNS_16Flash_fwd_paramsE --------------------------
	.section	.nv.shared._ZN5flash16flash_fwd_kernelI23Flash_fwd_kernel_traitsILi256ELi128ELi64ELi8ELb0ELb0EN7cutlass10bfloat16_tE19Flash_kernel_traitsILi256ELi128ELi64ELi8ES3_EELb0ELb0ELb1ELb0ELb0ELb1ELb1ELb0EEEvNS_16Flash_fwd_paramsE,"aw",@nobits
	.sectionflags	@""
	.align	16
	.zero		1024


//--------------------- .nv.shared._ZN5flash16flash_fwd_kernelI23Flash_fwd_kernel_traitsILi256ELi128ELi64ELi8ELb0ELb0EN7cutlass10bfloat16_tE19Flash_kernel_traitsILi256ELi128ELi64ELi8ES3_EELb1ELb0ELb1ELb1ELb0ELb0ELb0ELb0EEEvNS_16Flash_fwd_paramsE --------------------------
	.section	.nv.shared._ZN5flash16flash_fwd_kernelI23Flash_fwd_kernel_traitsILi256ELi128ELi64ELi8ELb0ELb0EN7cutlass10bfloat16_tE19Flash_kernel_traitsILi256ELi128ELi64ELi8ES3_EELb1ELb0ELb1ELb1ELb0ELb0ELb0ELb0EEEvNS_16Flash_fwd_paramsE,"aw",@nobits
	.sectionflags	@""
	.align	16
	.zero		1024


//--------------------- .nv.shared._ZN5flash16flash_fwd_kernelI23Flash_fwd_kernel_traitsILi256ELi128ELi64ELi8ELb0ELb0EN7cutlass10bfloat16_tE19Flash_kernel_traitsILi256ELi128ELi64ELi8ES3_EELb1ELb0ELb1ELb0ELb0ELb0ELb0ELb1EEEvNS_16Flash_fwd_paramsE --------------------------
	.section	.nv.shared._ZN5flash16flash_fwd_kernelI23Flash_fwd_kernel_traitsILi256ELi128ELi64ELi8ELb0ELb0EN7cutlass10bfloat16_tE19Flash_kernel_traitsILi256ELi128ELi64ELi8ES3_EELb1ELb0ELb1ELb0ELb0ELb0ELb0ELb1EEEvNS_16Flash_fwd_paramsE,"aw",@nobits
	.sectionflags	@""
	.align	16
	.zero		1024


//--------------------- .nv.shared._ZN5flash16flash_fwd_kernelI23Flash_fwd_kernel_traitsILi256ELi128ELi64ELi8ELb0ELb0EN7cutlass10bfloat16_tE19Flash_kernel_traitsILi256ELi128ELi64ELi8ES3_EELb0ELb0ELb1ELb0ELb0ELb0ELb1ELb0EEEvNS_16Flash_fwd_paramsE --------------------------
	.section	.nv.shared._ZN5flash16flash_fwd_kernelI23Flash_fwd_kernel_traitsILi256ELi128ELi64ELi8ELb0ELb0EN7cutlass10bfloat16_tE19Flash_kernel_traitsILi256ELi128ELi64ELi8ES3_EELb0ELb0ELb1ELb0ELb0ELb0ELb1ELb0EEEvNS_16Flash_fwd_paramsE,"aw",@nobits
	.sectionflags	@""
	.align	16
	.zero		1024


//--------------------- .nv.shared._ZN5flash16flash_fwd_kernelI23Flash_fwd_kernel_traitsILi256ELi128ELi64ELi8ELb0ELb0EN7cutlass10bfloat16_tE19Flash_kernel_traitsILi256ELi128ELi64ELi8ES3_EELb1ELb0ELb1ELb1ELb0ELb0ELb0ELb1EEEvNS_16Flash_fwd_paramsE --------------------------
	.section	.nv.shared._ZN5flash16flash_fwd_kernelI23Flash_fwd_kernel_traitsILi256ELi128ELi64ELi8ELb0ELb0EN7cutlass10bfloat16_tE19Flash_kernel_traitsILi256ELi128ELi64ELi8ES3_EELb1ELb0ELb1ELb1ELb0ELb0ELb0ELb1EEEvNS_16Flash_fwd_paramsE,"aw",@nobits
	.sectionflags	@""
	.align	16
	.zero		1024


//--------------------- .nv.shared._ZN5flash16flash_fwd_kernelI23Flash_fwd_kernel_traitsILi256ELi128ELi64ELi8ELb0ELb0EN7cutlass10bfloat16_tE19Flash_kernel_traitsILi256ELi128ELi64ELi8ES3_EELb0ELb0ELb1ELb1ELb0ELb0ELb1ELb0EEEvNS_16Flash_fwd_paramsE --------------------------
	.section	.nv.shared._ZN5flash16flash_fwd_kernelI23Flash_fwd_kernel_traitsILi256ELi128ELi64ELi8ELb0ELb0EN7cutlass10bfloat16_tE19Flash_kernel_traitsILi256ELi128ELi64ELi8ES3_EELb0ELb0ELb1ELb1ELb0ELb0ELb1ELb0EEEvNS_16Flash_fwd_paramsE,"aw",@nobits
	.sectionflags	@""
	.align	16
	.zero		1024


//--------------------- .nv.constant0._ZN5flash16flash_fwd_kernelI23Flash_fwd_kernel_traitsILi256ELi64ELi64ELi4ELb0ELb0EN7cutlass10bfloat16_tE19Flash_kernel_traitsILi256ELi64ELi64ELi4ES3_EELb0ELb0ELb0ELb0ELb0ELb1ELb0ELb0EEEvNS_16Flash_fwd_paramsE --------------------------
	.section	.nv.constant0._ZN5flash16flash_fwd_kernelI23Flash_fwd_kernel_traitsILi256ELi64ELi64ELi4ELb0ELb0EN7cutlass10bfloat16_tE19Flash_kernel_traitsILi256ELi64ELi64ELi4ES3_EELb0ELb0ELb0ELb0ELb0ELb1ELb0ELb0EEEvNS_16Flash_fwd_paramsE,"a",@progbits
	.sectionflags	@""
	.align	4
.nv.constant0._ZN5flash16flash_fwd_kernelI23Flash_fwd_kernel_traitsILi256ELi64ELi64ELi4ELb0ELb0EN7cutlass10bfloat16_tE19Flash_kernel_traitsILi256ELi64ELi64ELi4ES3_EELb0ELb0ELb0ELb0ELb0ELb1ELb0ELb0EEEvNS_16Flash_fwd_paramsE:
	.zero		1360


//--------------------- .nv.constant0._ZN5flash16flash_fwd_kernelI23Flash_fwd_kernel_traitsILi256ELi64ELi64ELi4ELb0ELb0EN7cutlass10bfloat16_tE19Flash_kernel_traitsILi256ELi64ELi64ELi4ES3_EELb0ELb0ELb0ELb0ELb0ELb0ELb0ELb0EEEvNS_16Flash_fwd_paramsE --------------------------
	.section	.nv.constant0._ZN5flash16flash_fwd_kernelI23Flash_fwd_kernel_traitsILi256ELi64ELi64ELi4ELb0ELb0EN7cutlass10bfloat16_tE19Flash_kernel_traitsILi256ELi64ELi64ELi4ES3_EELb0ELb0ELb0ELb0ELb0ELb0ELb0ELb0EEEvNS_16Flash_fwd_paramsE,"a",@progbits
	.sectionflags	@""
	.align	4
.nv.constant0._ZN5flash16flash_fwd_kernelI23Flash_fwd_kernel_traitsILi256ELi64ELi64ELi4ELb0ELb0EN7cutlass10bfloat16_tE19Flash_kernel_traitsILi256ELi64ELi64ELi4ES3_EELb0ELb0ELb0ELb0ELb0ELb0ELb0ELb0EEEvNS_16Flash_fwd_paramsE:
	.zero		1360


//--------------------- .nv.constant0._ZN5flash16flash_fwd_kernelI23Flash_fwd_kernel_traitsILi256ELi64ELi64ELi4ELb0ELb0EN7cutlass10bfloat16_tE19Flash_kernel_traitsILi256ELi64ELi64ELi4ES3_EELb0ELb0ELb0ELb1ELb0ELb0ELb0ELb0EEEvNS_16Flash_fwd_paramsE --------------------------
	.section	.nv.constant0._ZN5flash16flash_fwd_kernelI23Flash_fwd_kernel_traitsILi256ELi64ELi64ELi4ELb0ELb0EN7cutlass10bfloat16_tE19Flash_kernel_traitsILi256ELi64ELi64ELi4ES3_EELb0ELb0ELb0ELb1ELb0ELb0ELb0ELb0EEEvNS_16Flash_fwd_paramsE,"a",@progbits
	.sectionflags	@""
	.align	4
.nv.constant0._ZN5flash16flash_fwd_kernelI23Flash_fwd_kernel_traitsILi256ELi64ELi64ELi4ELb0ELb0EN7cutlass10bfloat16_tE19Flash_kernel_traitsILi256ELi64ELi64ELi4ES3_EELb0ELb0ELb0ELb1ELb0ELb0ELb0ELb0EEEvNS_16Flash_fwd_paramsE:
	.zero		1360


//--------------------- .nv.constant0._ZN5flash16flash_fwd_kernelI23Flash_fwd_kernel_traitsILi256ELi64ELi64ELi4ELb0ELb0EN7cutlass10bfloat16_tE19Flash_kernel_traitsILi256ELi64ELi64ELi4ES3_EELb0ELb0ELb1ELb0ELb0ELb1ELb0ELb0EEEvNS_16Flash_fwd_paramsE --------------------------
	.section	.nv.constant0._ZN5flash16flash_fwd_kernelI23Flash_fwd_kernel_traitsILi256ELi64ELi64ELi4ELb0ELb0EN7cutlass10bfloat16_tE19Flash_kernel_traitsILi256ELi64ELi64ELi4ES3_EELb0ELb0ELb1ELb0ELb0ELb1ELb0ELb0EEEvNS_16Flash_fwd_paramsE,"a",@progbits
	.sectionflags	@""
	.align	4
.nv.constant0._ZN5flash16flash_fwd_kernelI23Flash_fwd_kernel_traitsILi256ELi64ELi64ELi4ELb0ELb0EN7cutlass10bfloat16_tE19Flash_kernel_traitsILi256ELi64ELi64ELi4ES3_EELb0ELb0ELb1ELb0ELb0ELb1ELb0ELb0EEEvNS_16Flash_fwd_paramsE:
	.zero		1360


//--------------------- .nv.constant0._ZN5flash16flash_fwd_kernelI23Flash_fwd_kernel_traitsILi256ELi64ELi64ELi4ELb0ELb0EN7cutlass10bfloat16_tE19Flash_kernel_traitsILi256ELi64ELi64ELi4ES3_EELb0ELb0ELb1ELb0ELb0ELb0ELb0ELb0EEEvNS_16Flash_fwd_paramsE --------------------------
	.section	.nv.constant0._ZN5flash16flash_fwd_kernelI23Flash_fwd_kernel_traitsILi256ELi64ELi64ELi4ELb0ELb0EN7cutlass10bfloat16_tE19Flash_kernel_traitsILi256ELi64ELi64ELi4ES3_EELb0ELb0ELb1ELb0ELb0ELb0ELb0ELb0EEEvNS_16Flash_fwd_paramsE,"a",@progbits
	.sectionflags	@""
	.align	4
.nv.constant0._ZN5flash16flash_fwd_kernelI23Flash_fwd_kernel_traitsILi256ELi64ELi64ELi4ELb0ELb0EN7cutlass10bfloat16_tE19Flash_kernel_traitsILi256ELi64ELi64ELi4ES3_EELb0ELb0ELb1ELb0ELb0ELb0ELb0ELb0EEEvNS_16Flash_fwd_paramsE:
	.zero		1360


//--------------------- .nv.constant0._ZN5flash16flash_fwd_kernelI23Flash_fwd_kernel_traitsILi256ELi64ELi64ELi4ELb0ELb0EN7cutlass10bfloat16_tE19Flash_kernel_traitsILi256ELi64ELi64ELi4ES3_EELb0ELb0ELb1ELb1ELb0ELb0ELb0ELb0EEEvNS_16Flash_fwd_paramsE --------------------------
	.section	.nv.constant0._ZN5flash16flash_fwd_kernelI23Flash_fwd_kernel_traitsILi256ELi64ELi64ELi4ELb0ELb0EN7cutlass10bfloat16_tE19Flash_kernel_traitsILi256ELi64ELi64ELi4ES3_EELb0ELb0ELb1ELb1ELb0ELb0ELb0ELb0EEEvNS_16Flash_fwd_paramsE,"a",@progbits
	.sectionflags	@""
	.align	4
.nv.constant0._ZN5flash16flash_fwd_kernelI23Flash_fwd_kernel_traitsILi256ELi64ELi64ELi4ELb0ELb0EN7cutlass10bfloat16_tE19Flash_kernel_traitsILi256ELi64ELi64ELi4ES3_EELb0ELb0ELb1ELb1ELb0ELb0ELb0ELb0EEEvNS_16Flash_fwd_paramsE:
	.zero		1360


//--------------------- .nv.constant0._ZN5flash16flash_fwd_kernelI23Flash_fwd_kernel_traitsILi256ELi128ELi64ELi8ELb0ELb0EN7cutlass10bfloat16_tE19Flash_kernel_traitsILi256ELi128ELi64ELi8ES3_EELb0ELb0ELb0ELb0ELb0ELb1ELb0ELb0EEEvNS_16Flash_fwd_paramsE --------------------------
	.section	.nv.constant0._ZN5flash16flash_fwd_kernelI23Flash_fwd_kernel_traitsILi256ELi128ELi64ELi8ELb0ELb0EN7cutlass10bfloat16_tE19Flash_kernel_traitsILi256ELi128ELi64ELi8ES3_EELb0ELb0ELb0ELb0ELb0ELb1ELb0ELb0EEEvNS_16Flash_fwd_paramsE,"a",@progbits
	.sectionflags	@""
	.align	4
.nv.constant0._ZN5flash16flash_fwd_kernelI23Flash_fwd_kernel_traitsILi256ELi128ELi64ELi8ELb0ELb0EN7cutlass10bfloat16_tE19Flash_kernel_traitsILi256ELi128ELi64ELi8ES3_EELb0ELb0ELb0ELb0ELb0ELb1ELb0ELb0EEEvNS_16Flash_fwd_paramsE:
	.zero		1360


//--------------------- .nv.constant0._ZN5flash16flash_fwd_kernelI23Flash_fwd_kernel_traitsILi256ELi128ELi64ELi8ELb0ELb0EN7cutlass10bfloat16_tE19Flash_kernel_traitsILi256ELi128ELi64ELi8ES3_EELb0ELb0ELb0ELb0ELb0ELb0ELb0ELb0EEEvNS_16Flash_fwd_paramsE --------------------------
	.section	.nv.constant0._ZN5flash16flash_fwd_kernelI23Flash_fwd_kernel_traitsILi256ELi128ELi64ELi8ELb0ELb0EN7cutlass10bfloat16_tE19Flash_kernel_traitsILi256ELi128ELi64ELi8ES3_EELb0ELb0ELb0ELb0ELb0ELb0ELb0ELb0EEEvNS_16Flash_fwd_paramsE,"a",@progbits
	.sectionflags	@""
	.align	4
.nv.constant0._ZN5flash16flash_fwd_kernelI23Flash_fwd_kernel_traitsILi256ELi128ELi64ELi8ELb0ELb0EN7cutlass10bfloat16_tE19Flash_kernel_traitsILi256ELi128ELi64ELi8ES3_EELb0ELb0ELb0ELb0ELb0ELb0ELb0ELb0EEEvNS_16Flash_fwd_paramsE:
	.zero		1360


//--------------------- .nv.constant0._ZN5flash16flash_fwd_kernelI23Flash_fwd_kernel_traitsILi256ELi128ELi64ELi8ELb0ELb0EN7cutlass10bfloat16_tE19Flash_kernel_traitsILi256ELi128ELi64ELi8ES3_EELb0ELb0ELb0ELb1ELb0ELb0ELb0ELb0EEEvNS_16Flash_fwd_paramsE --------------------------
	.section	.nv.constant0._ZN5flash16flash_fwd_kernelI23Flash_fwd_kernel_traitsILi256ELi128ELi64ELi8ELb0ELb0EN7cutlass10bfloat16_tE19Flash_kernel_traitsILi256ELi128ELi64ELi8ES3_EELb0ELb0ELb0ELb1ELb0ELb0ELb0ELb0EEEvNS_16Flash_fwd_paramsE,"a",@progbits
	.sectionflags	@""
	.align	4
.nv.constant0._ZN5flash16flash_fwd_kernelI23Flash_fwd_kernel_traitsILi256ELi128ELi64ELi8ELb0ELb0EN7cutlass10bfloat16_tE19Flash_kernel_traitsILi256ELi128ELi64ELi8ES3_EELb0ELb0ELb0ELb1ELb0ELb0ELb0ELb0EEEvNS_16Flash_fwd_paramsE:
	.zero		1360


//--------------------- .nv.constant0._ZN5flash16flash_fwd_kernelI23Flash_fwd_kernel_traitsILi256ELi128ELi64ELi8ELb0ELb0EN7cutlass10bfloat16_tE19Flash_kernel_traitsILi256ELi128ELi64ELi8ES3_EELb0ELb0ELb1ELb0ELb0ELb1ELb0ELb0EEEvNS_16Flash_fwd_paramsE --------------------------
	.section	.nv.constant0._ZN5flash16flash_fwd_kernelI23Flash_fwd_kernel_traitsILi256ELi128ELi64ELi8ELb0ELb0EN7cutlass10bfloat16_tE19Flash_kernel_traitsILi256ELi128ELi64ELi8ES3_EELb0ELb0ELb1ELb0ELb0ELb1ELb0ELb0EEEvNS_16Flash_fwd_paramsE,"a",@progbits
	.sectionflags	@""
	.align	4
.nv.constant0._ZN5flash16flash_fwd_kernelI23Flash_fwd_kernel_traitsILi256ELi128ELi64ELi8ELb0ELb0EN7cutlass10bfloat16_tE19Flash_kernel_traitsILi256ELi128ELi64ELi8ES3_EELb0ELb0ELb1ELb0ELb0ELb1ELb0ELb0EEEvNS_16Flash_fwd_paramsE:
	.zero		1360


//--------------------- .nv.constant0._ZN5flash16flash_fwd_kernelI23Flash_fwd_kernel_traitsILi256ELi128ELi64ELi8ELb0ELb0EN7cutlass10bfloat16_tE19Flash_kernel_traitsILi256ELi128ELi64ELi8ES3_EELb0ELb0ELb1ELb0ELb0ELb0ELb0ELb0EEEvNS_16Flash_fwd_paramsE --------------------------
	.section	.nv.constant0._ZN5flash16flash_fwd_kernelI23Flash_fwd_kernel_traitsILi256ELi128ELi64ELi8ELb0ELb0EN7cutlass10bfloat16_tE19Flash_kernel_traitsILi256ELi128ELi64ELi8ES3_EELb0ELb0ELb1ELb0ELb0ELb0ELb0ELb0EEEvNS_16Flash_fwd_paramsE,"a",@progbits
	.sectionflags	@""
	.align	4
.nv.constant0._ZN5flash16flash_fwd_kernelI23Flash_fwd_kernel_traitsILi256ELi128ELi64ELi8ELb0ELb0EN7cutlass10bfloat16_tE19Flash_kernel_traitsILi256ELi128ELi64ELi8ES3_EELb0ELb0ELb1ELb0ELb0ELb0ELb0ELb0EEEvNS_16Flash_fwd_paramsE:
	.zero		1360


//--------------------- .nv.constant0._ZN5flash16flash_fwd_kernelI23Flash_fwd_kernel_traitsILi256ELi128ELi64ELi8ELb0ELb0EN7cutlass10bfloat16_tE19Flash_kernel_traitsILi256ELi128ELi64ELi8ES3_EELb0ELb0ELb1ELb1ELb0ELb0ELb0ELb0EEEvNS_16Flash_fwd_paramsE --------------------------
	.section	.nv.constant0._ZN5flash16flash_fwd_kernelI23Flash_fwd_kernel_traitsILi256ELi128ELi64ELi8ELb0ELb0EN7cutlass10bfloat16_tE19Flash_kernel_traitsILi256ELi128ELi64ELi8ES3_EELb0ELb0ELb1ELb1ELb0ELb0ELb0ELb0EEEvNS_16Flash_fwd_paramsE,"a",@progbits
	.sectionflags	@""
	.align	4
.nv.constant0._ZN5flash16flash_fwd_kernelI23Flash_fwd_kernel_traitsILi256ELi128ELi64ELi8ELb0ELb0EN7cutlass10bfloat16_tE19Flash_kernel_traitsILi256ELi128ELi64ELi8ES3_EELb0ELb0ELb1ELb1ELb0ELb0ELb0ELb0EEEvNS_16Flash_fwd_paramsE:
	.zero		1360


//--------------------- .nv.constant0._ZN5flash16flash_fwd_kernelI23Flash_fwd_kernel_traitsILi256ELi64ELi64ELi4ELb0ELb0EN7cutlass10bfloat16_tE19Flash_kernel_traitsILi256ELi64ELi64ELi4ES3_EELb1ELb0ELb0ELb0ELb0ELb0ELb0ELb0EEEvNS_16Flash_fwd_paramsE --------------------------
	.section	.nv.constant0._ZN5flash16flash_fwd_kernelI23Flash_fwd_kernel_traitsILi256ELi64ELi64ELi4ELb0ELb0EN7cutlass10bfloat16_tE19Flash_kernel_traitsILi256ELi64ELi64ELi4ES3_EELb1ELb0ELb0ELb0ELb0ELb0ELb0ELb0EEEvNS_16Flash_fwd_paramsE,"a",@progbits
	.sectionflags	@""
	.align	4
.nv.constant0._ZN5flash16flash_fwd_kernelI23Flash_fwd_kernel_traitsILi256ELi64ELi64ELi4ELb0ELb0EN7cutlass10bfloat16_tE19Flash_kernel_traitsILi256ELi64ELi64ELi4ES3_EELb1ELb0ELb0ELb0ELb0ELb0ELb0ELb0EEEvNS_16Flash_fwd_paramsE:
	.zero		1360


//--------------------- .nv.constant0._ZN5flash16flash_fwd_kernelI23Flash_fwd_kernel_traitsILi256ELi64ELi64ELi4ELb0ELb0EN7cutlass10bfloat16_tE19Flash_kernel_traitsILi256ELi64ELi64ELi4ES3_EELb1ELb0ELb1ELb0ELb0ELb0ELb0ELb0EEEvNS_16Flash_fwd_paramsE --------------------------
	.section	.nv.constant0._ZN5flash16flash_fwd_kernelI23Flash_fwd_kernel_traitsILi256ELi64ELi64ELi4ELb0ELb0EN7cutlass10bfloat16_tE19Flash_kernel_traitsILi256ELi64ELi64ELi4ES3_EELb1ELb0ELb1ELb0ELb0ELb0ELb0ELb0EEEvNS_16Flash_fwd_paramsE,"a",@progbits
	.sectionflags	@""
	.align	4
.nv.constant0._ZN5flash16flash_fwd_kernelI23Flash_fwd_kernel_traitsILi256ELi64ELi64ELi4ELb0ELb0EN7cutlass10bfloat16_tE19Flash_kernel_traitsILi256ELi64ELi64ELi4ES3_EELb1ELb0ELb1ELb0ELb0ELb0ELb0ELb0EEEvNS_16Flash_fwd_paramsE:
	.zero		1360


//--------------------- .nv.constant0._ZN5flash16flash_fwd_kernelI23Flash_fwd_kernel_traitsILi256ELi64ELi64ELi4ELb0ELb0EN7cutlass10bfloat16_tE19Flash_kernel_traitsILi256ELi64ELi64ELi4ES3_EELb1ELb0ELb0ELb0ELb0ELb1ELb0ELb0EEEvNS_16Flash_fwd_paramsE --------------------------
	.section	.nv.constant0._ZN5flash16flash_fwd_kernelI23Flash_fwd_kernel_traitsILi256ELi64ELi64ELi4ELb0ELb0EN7cutlass10bfloat16_tE19Flash_kernel_traitsILi256ELi64ELi64ELi4ES3_EELb1ELb0ELb0ELb0ELb0ELb1ELb0ELb0EEEvNS_16Flash_fwd_paramsE,"a",@progbits
	.sectionflags	@""
	.align	4
.nv.constant0._ZN5flash16flash_fwd_kernelI23Flash_fwd_kernel_traitsILi256ELi64ELi64ELi4ELb0ELb0EN7cutlass10bfloat16_tE19Flash_kernel_traitsILi256ELi64ELi64ELi4ES3_EELb1ELb0ELb0ELb0ELb0ELb1ELb0ELb0EEEvNS_16Flash_fwd_paramsE:
	.zero		1360


//--------------------- .nv.constant0._ZN5flash16flash_fwd_kernelI23Flash_fwd_kernel_traitsILi256ELi64ELi64ELi4ELb0ELb0EN7cutlass10bfloat16_tE19Flash_kernel_traitsILi256ELi64ELi64ELi4ES3_EELb0ELb0ELb0ELb0ELb0ELb1ELb1ELb0EEEvNS_16Flash_fwd_paramsE --------------------------
	.section	.nv.constant0._ZN5flash16flash_fwd_kernelI23Flash_fwd_kernel_traitsILi256ELi64ELi64ELi4ELb0ELb0EN7cutlass10bfloat16_tE19Flash_kernel_traitsILi256ELi64ELi64ELi4ES3_EELb0ELb0ELb0ELb0ELb0ELb1ELb1ELb0EEEvNS_16Flash_fwd_paramsE,"a",@progbits
	.sectionflags	@""
	.align	4
.nv.constant0._ZN5flash16flash_fwd_kernelI23Flash_fwd_kernel_traitsILi256ELi64ELi64ELi4ELb0ELb0EN7cutlass10bfloat16_tE19Flash_kernel_traitsILi256ELi64ELi64ELi4ES3_EELb0ELb0ELb0ELb0ELb0ELb1ELb1ELb0EEEvNS_16Flash_fwd_paramsE:
	.zero		1360


//--------------------- .nv.constant0._ZN5flash16flash_fwd_kernelI23Flash_fwd_kernel_traitsILi256ELi64ELi64ELi4ELb0ELb0EN7cutlass10bfloat16_tE19Flash_kernel_traitsILi256ELi64ELi64ELi4ES3_EELb1ELb0ELb0ELb1ELb0ELb0ELb0ELb0EEEvNS_16Flash_fwd_paramsE --------------------------
	.section	.nv.constant0._ZN5flash16flash_fwd_kernelI23Flash_fwd_kernel_traitsILi256ELi64ELi64ELi4ELb0ELb0EN7cutlass10bfloat16_tE19Flash_kernel_traitsILi256ELi64ELi64ELi4ES3_EELb1ELb0ELb0ELb1ELb0ELb0ELb0ELb0EEEvNS_16Flash_fwd_paramsE,"a",@progbits
	.sectionflags	@""
	.align	4
.nv.constant0._ZN5flash16flash_fwd_kernelI23Flash_fwd_kernel_traitsILi256ELi64ELi64ELi4ELb0ELb0EN7cutlass10bfloat16_tE19Flash_kernel_traitsILi256ELi64ELi64ELi4ES3_EELb1ELb0ELb0ELb1ELb0ELb0ELb0ELb0EEEvNS_16Flash_fwd_paramsE:
	.zero		1360


//--------------------- .nv.constant0._ZN5flash16flash_fwd_kernelI23Flash_fwd_kernel_traitsILi256ELi64ELi64ELi4ELb0ELb0EN7cutlass10bfloat16_tE19Flash_kernel_traitsILi256ELi64ELi64ELi4ES3_EELb1ELb0ELb0ELb0ELb0ELb0ELb0ELb1EEEvNS_16Flash_fwd_paramsE --------------------------
	.section	.nv.constant0._ZN5flash16flash_fwd_kernelI23Flash_fwd_kernel_traitsILi256ELi64ELi64ELi4ELb0ELb0EN7cutlass10bfloat16_tE19Flash_kernel_traitsILi256ELi64ELi64ELi4ES3_EELb1ELb0ELb0ELb0ELb0ELb0ELb0ELb1EEEvNS_16Flash_fwd_paramsE,"a",@progbits
	.sectionflags	@""
	.align	4
.nv.constant0._ZN5flash16flash_fwd_kernelI23Flash_fwd_kernel_traitsILi256ELi64ELi64ELi4ELb0ELb0EN7cutlass10bfloat16_tE19Flash_kernel_traitsILi256ELi64ELi64ELi4ES3_EELb1ELb0ELb0ELb0ELb0ELb0ELb0ELb1EEEvNS_16Flash_fwd_paramsE:
	.zero		1360


//--------------------- .nv.constant0._ZN5flash16flash_fwd_kernelI23Flash_fwd_kernel_traitsILi256ELi64ELi64ELi4ELb0ELb0EN7cutlass10bfloat16_tE19Flash_kernel_traitsILi256ELi64ELi64ELi4ES3_EELb0ELb0ELb0ELb0ELb0ELb0ELb1ELb0EEEvNS_16Flash_fwd_paramsE --------------------------
	.section	.nv.constant0._ZN5flash16flash_fwd_kernelI23Flash_fwd_kernel_traitsILi256ELi64ELi64ELi4ELb0ELb0EN7cutlass10bfloat16_tE19Flash_kernel_traitsILi256ELi64ELi64ELi4ES3_EELb0ELb0ELb0ELb0ELb0ELb0ELb1ELb0EEEvNS_16Flash_fwd_paramsE,"a",@progbits
	.sectionflags	@""
	.align	4
.nv.constant0._ZN5flash16flash_fwd_kernelI23Flash_fwd_kernel_traitsILi256ELi64ELi64ELi4ELb0ELb0EN7cutlass10bfloat16_tE19Flash_kernel_traitsILi256ELi64ELi64ELi4ES3_EELb0ELb0ELb0ELb0ELb0ELb0ELb1ELb0EEEvNS_16Flash_fwd_paramsE:
	.zero		1360


//--------------------- .nv.constant0._ZN5flash16flash_fwd_kernelI23Flash_fwd_kernel_traitsILi256ELi64ELi64ELi4ELb0ELb0EN7cutlass10bfloat16_tE19Flash_kernel_traitsILi256ELi64ELi64ELi4ES3_EELb1ELb0ELb0ELb1ELb0ELb0ELb0ELb1EEEvNS_16Flash_fwd_paramsE --------------------------
	.section	.nv.constant0._ZN5flash16flash_fwd_kernelI23Flash_fwd_kernel_traitsILi256ELi64ELi64ELi4ELb0ELb0EN7cutlass10bfloat16_tE19Flash_kernel_traitsILi256ELi64ELi64ELi4ES3_EELb1ELb0ELb0ELb1ELb0ELb0ELb0ELb1EEEvNS_16Flash_fwd_paramsE,"a",@progbits
	.sectionflags	@""
	.align	4
.nv.constant0._ZN5flash16flash_fwd_kernelI23Flash_fwd_kernel_traitsILi256ELi64ELi64ELi4ELb0ELb0EN7cutlass10bfloat16_tE19Flash_kernel_traitsILi256ELi64ELi64ELi4ES3_EELb1ELb0ELb0ELb1ELb0ELb0ELb0ELb1EEEvNS_16Flash_fwd_paramsE:
	.zero		1360


//--------------------- .nv.constant0._ZN5flash16flash_fwd_kernelI23Flash_fwd_kernel_traitsILi256ELi64ELi64ELi4ELb0ELb0EN7cutlass10bfloat16_tE19Flash_kernel_traitsILi256ELi64ELi64ELi4ES3_EELb0ELb0ELb0ELb1ELb0ELb0ELb1ELb0EEEvNS_16Flash_fwd_paramsE --------------------------
	.section	.nv.constant0._ZN5flash16flash_fwd_kernelI23Flash_fwd_kernel_traitsILi256ELi64ELi64ELi4ELb0ELb0EN7cutlass10bfloat16_tE19Flash_kernel_traitsILi256ELi64ELi64ELi4ES3_EELb0ELb0ELb0ELb1ELb0ELb0ELb1ELb0EEEvNS_16Flash_fwd_paramsE,"a",@progbits
	.sectionflags	@""
	.align	4
.nv.constant0._ZN5flash16flash_fwd_kernelI23Flash_fwd_kernel_traitsILi256ELi64ELi64ELi4ELb0ELb0EN7cutlass10bfloat16_tE19Flash_kernel_traitsILi256ELi64ELi64ELi4ES3_EELb0ELb0ELb0ELb1ELb0ELb0ELb1ELb0EEEvNS_16Flash_fwd_paramsE:
	.zero		1360


//--------------------- .nv.constant0._ZN5flash16flash_fwd_kernelI23Flash_fwd_kernel_traitsILi256ELi64ELi64ELi4ELb0ELb0EN7cutlass10bfloat16_tE19Flash_kernel_traitsILi256ELi64ELi64ELi4ES3_EELb1ELb0ELb1ELb0ELb0ELb1ELb0ELb0EEEvNS_16Flash_fwd_paramsE --------------------------
	.section	.nv.constant0._ZN5flash16flash_fwd_kernelI23Flash_fwd_kernel_traitsILi256ELi64ELi64ELi4ELb0ELb0EN7cutlass10bfloat16_tE19Flash_kernel_traitsILi256ELi64ELi64ELi4ES3_EELb1ELb0ELb1ELb0ELb0ELb1ELb0ELb0EEEvNS_16Flash_fwd_paramsE,"a",@progbits
	.sectionflags	@""
	.align	4
.nv.constant0._ZN5flash16flash_fwd_kernelI23Flash_fwd_kernel_traitsILi256ELi64ELi64ELi4ELb0ELb0EN7cutlass10bfloat16_tE19Flash_kernel_traitsILi256ELi64ELi64ELi4ES3_EELb1ELb0ELb1ELb0ELb0ELb1ELb0ELb0EEEvNS_16Flash_fwd_paramsE:
	.zero		1360


//--------------------- .nv.constant0._ZN5flash16flash_fwd_kernelI23Flash_fwd_kernel_traitsILi256ELi64ELi64ELi4ELb0ELb0EN7cutlass10bfloat16_tE19Flash_kernel_traitsILi256ELi64ELi64ELi4ES3_EELb0ELb0ELb1ELb0ELb0ELb1ELb1ELb0EEEvNS_16Flash_fwd_paramsE --------------------------
	.section	.nv.constant0._ZN5flash16flash_fwd_kernelI23Flash_fwd_kernel_traitsILi256ELi64ELi64ELi4ELb0ELb0EN7cutlass10bfloat16_tE19Flash_kernel_traitsILi256ELi64ELi64ELi4ES3_EELb0ELb0ELb1ELb0ELb0ELb1ELb1ELb0EEEvNS_16Flash_fwd_paramsE,"a",@progbits
	.sectionflags	@""
	.align	4
.nv.constant0._ZN5flash16flash_fwd_kernelI23Flash_fwd_kernel_traitsILi256ELi64ELi64ELi4ELb0ELb0EN7cutlass10bfloat16_tE19Flash_kernel_traitsILi256ELi64ELi64ELi4ES3_EELb0ELb0ELb1ELb0ELb0ELb1ELb1ELb0EEEvNS_16Flash_fwd_paramsE:
	.zero		1360


//--------------------- .nv.constant0._ZN5flash16flash_fwd_kernelI23Flash_fwd_kernel_traitsILi256ELi64ELi64ELi4ELb0ELb0EN7cutlass10bfloat16_tE19Flash_kernel_traitsILi256ELi64ELi64ELi4ES3_EELb1ELb0ELb1ELb1ELb0ELb0ELb0ELb0EEEvNS_16Flash_fwd_paramsE --------------------------
	.section	.nv.constant0._ZN5flash16flash_fwd_kernelI23Flash_fwd_kernel_traitsILi256ELi64ELi64ELi4ELb0ELb0EN7cutlass10bfloat16_tE19Flash_kernel_traitsILi256ELi64ELi64ELi4ES3_EELb1ELb0ELb1ELb1ELb0ELb0ELb0ELb0EEEvNS_16Flash_fwd_paramsE,"a",@progbits
	.sectionflags	@""
	.align	4
.nv.constant0._ZN5flash16flash_fwd_kernelI23Flash_fwd_kernel_traitsILi256ELi64ELi64ELi4ELb0ELb0EN7cutlass10bfloat16_tE19Flash_kernel_traitsILi256ELi64ELi64ELi4ES3_EELb1ELb0ELb1ELb1ELb0ELb0ELb0ELb0EEEvNS_16Flash_fwd_paramsE:
	.zero		1360


//--------------------- .nv.constant0._ZN5flash16flash_fwd_kernelI23Flash_fwd_kernel_traitsILi256ELi64ELi64ELi4ELb0ELb0EN7cutlass10bfloat16_tE19Flash_kernel_traitsILi256ELi64ELi64ELi4ES3_EELb1ELb0ELb1ELb0ELb0ELb0ELb0ELb1EEEvNS_16Flash_fwd_paramsE --------------------------
	.section	.nv.constant0._ZN5flash16flash_fwd_kernelI23Flash_fwd_kernel_traitsILi256ELi64ELi64ELi4ELb0ELb0EN7cutlass10bfloat16_tE19Flash_kernel_traitsILi256ELi64ELi64ELi4ES3_EELb1ELb0ELb1ELb0ELb0ELb0ELb0ELb1EEEvNS_16Flash_fwd_paramsE,"a",@progbits
	.sectionflags	@""
	.align	4
.nv.constant0._ZN5flash16flash_fwd_kernelI23Flash_fwd_kernel_traitsILi256ELi64ELi64ELi4ELb0ELb0EN7cutlass10bfloat16_tE19Flash_kernel_traitsILi256ELi64ELi64ELi4ES3_EELb1ELb0ELb1ELb0ELb0ELb0ELb0ELb1EEEvNS_16Flash_fwd_paramsE:
	.zero		1360


//--------------------- .nv.constant0._ZN5flash16flash_fwd_kernelI23Flash_fwd_kernel_traitsILi256ELi64ELi64ELi4ELb0ELb0EN7cutlass10bfloat16_tE19Flash_kernel_traitsILi256ELi64ELi64ELi4ES3_EELb0ELb0ELb1ELb0ELb0ELb0ELb1ELb0EEEvNS_16Flash_fwd_paramsE --------------------------
	.section	.nv.constant0._ZN5flash16flash_fwd_kernelI23Flash_fwd_kernel_traitsILi256ELi64ELi64ELi4ELb0ELb0EN7cutlass10bfloat16_tE19Flash_kernel_traitsILi256ELi64ELi64ELi4ES3_EELb0ELb0ELb1ELb0ELb0ELb0ELb1ELb0EEEvNS_16Flash_fwd_paramsE,"a",@progbits
	.sectionflags	@""
	.align	4
.nv.constant0._ZN5flash16flash_fwd_kernelI23Flash_fwd_kernel_traitsILi256ELi64ELi64ELi4ELb0ELb0EN7cutlass10bfloat16_tE19Flash_kernel_traitsILi256ELi64ELi64ELi4ES3_EELb0ELb0ELb1ELb0ELb0ELb0ELb1ELb0EEEvNS_16Flash_fwd_paramsE:
	.zero		1360


//--------------------- .nv.constant0._ZN5flash16flash_fwd_kernelI23Flash_fwd_kernel_traitsILi256ELi64ELi64ELi4ELb0ELb0EN7cutlass10bfloat16_tE19Flash_kernel_traitsILi256ELi64ELi64ELi4ES3_EELb1ELb0ELb1ELb1ELb0ELb0ELb0ELb1EEEvNS_16Flash_fwd_paramsE --------------------------
	.section	.nv.constant0._ZN5flash16flash_fwd_kernelI23Flash_fwd_kernel_traitsILi256ELi64ELi64ELi4ELb0ELb0EN7cutlass10bfloat16_tE19Flash_kernel_traitsILi256ELi64ELi64ELi4ES3_EELb1ELb0ELb1ELb1ELb0ELb0ELb0ELb1EEEvNS_16Flash_fwd_paramsE,"a",@progbits
	.sectionflags	@""
	.align	4
.nv.constant0._ZN5flash16flash_fwd_kernelI23Flash_fwd_kernel_traitsILi256ELi64ELi64ELi4ELb0ELb0EN7cutlass10bfloat16_tE19Flash_kernel_traitsILi256ELi64ELi64ELi4ES3_EELb1ELb0ELb1ELb1ELb0ELb0ELb0ELb1EEEvNS_16Flash_fwd_paramsE:
	.zero		1360


//--------------------- .nv.constant0._ZN5flash16flash_fwd_kernelI23Flash_fwd_kernel_traitsILi256ELi64ELi64ELi4ELb0ELb0EN7cutlass10bfloat16_tE19Flash_kernel_traitsILi256ELi64ELi64ELi4ES3_EELb0ELb0ELb1ELb1ELb0ELb0ELb1ELb0EEEvNS_16Flash_fwd_paramsE --------------------------
	.section	.nv.constant0._ZN5flash16flash_fwd_kernelI23Flash_fwd_kernel_traitsILi256ELi64ELi64ELi4ELb0ELb0EN7cutlass10bfloat16_tE19Flash_kernel_traitsILi256ELi64ELi64ELi4ES3_EELb0ELb0ELb1ELb1ELb0ELb0ELb1ELb0EEEvNS_16Flash_fwd_paramsE,"a",@progbits
	.sectionflags	@""
	.align	4
.nv.constant0._ZN5flash16flash_fwd_kernelI23Flash_fwd_kernel_traitsILi256ELi64ELi64ELi4ELb0ELb0EN7cutlass10bfloat16_tE19Flash_kernel_traitsILi256ELi64ELi64ELi4ES3_EELb0ELb0ELb1ELb1ELb0ELb0ELb1ELb0EEEvNS_16Flash_fwd_paramsE:
	.zero		1360


//--------------------- .nv.constant0._ZN5flash16flash_fwd_kernelI23Flash_fwd_kernel_traitsILi256ELi128ELi64ELi8ELb0ELb0EN7cutlass10bfloat16_tE19Flash_kernel_traitsILi256ELi128ELi64ELi8ES3_EELb1ELb0ELb0ELb0ELb0ELb0ELb0ELb0EEEvNS_16Flash_fwd_paramsE --------------------------
	.section	.nv.constant0._ZN5flash16flash_fwd_kernelI23Flash_fwd_kernel_traitsILi256ELi128ELi64ELi8ELb0ELb0EN7cutlass10bfloat16_tE19Flash_kernel_traitsILi256ELi128ELi64ELi8ES3_EELb1ELb0ELb0ELb0ELb0ELb0ELb0ELb0EEEvNS_16Flash_fwd_paramsE,"a",@progbits
	.sectionflags	@""
	.align	4
.nv.constant0._ZN5flash16flash_fwd_kernelI23Flash_fwd_kernel_traitsILi256ELi128ELi64ELi8ELb0ELb0EN7cutlass10bfloat16_tE19Flash_kernel_traitsILi256ELi128ELi64ELi8ES3_EELb1ELb0ELb0ELb0ELb0ELb0ELb0ELb0EEEvNS_16Flash_fwd_paramsE:
	.zero		1360


//--------------------- .nv.constant0._ZN5flash16flash_fwd_kernelI23Flash_fwd_kernel_traitsILi256ELi128ELi64ELi8ELb0ELb0EN7cutlass10bfloat16_tE19Flash_kernel_traitsILi256ELi128ELi64ELi8ES3_EELb1ELb0ELb1ELb0ELb0ELb0ELb0ELb0EEEvNS_16Flash_fwd_paramsE --------------------------
	.section	.nv.constant0._ZN5flash16flash_fwd_kernelI23Flash_fwd_kernel_traitsILi256ELi128ELi64ELi8ELb0ELb0EN7cutlass10bfloat16_tE19Flash_kernel_traitsILi256ELi128ELi64ELi8ES3_EELb1ELb0ELb1ELb0ELb0ELb0ELb0ELb0EEEvNS_16Flash_fwd_paramsE,"a",@progbits
	.sectionflags	@""
	.align	4
.nv.constant0._ZN5flash16flash_fwd_kernelI23Flash_fwd_kernel_traitsILi256ELi128ELi64ELi8ELb0ELb0EN7cutlass10bfloat16_tE19Flash_kernel_traitsILi256ELi128ELi64ELi8ES3_EELb1ELb0ELb1ELb0ELb0ELb0ELb0ELb0EEEvNS_16Flash_fwd_paramsE:
	.zero		1360


//--------------------- .nv.constant0._ZN5flash16flash_fwd_kernelI23Flash_fwd_kernel_traitsILi256ELi128ELi64ELi8ELb0ELb0EN7cutlass10bfloat16_tE19Flash_kernel_traitsILi256ELi128ELi64ELi8ES3_EELb1ELb0ELb0ELb0ELb0ELb1ELb0ELb0EEEvNS_16Flash_fwd_paramsE --------------------------
	.section	.nv.constant0._ZN5flash16flash_fwd_kernelI23Flash_fwd_kernel_traitsILi256ELi128ELi64ELi8ELb0ELb0EN7cutlass10bfloat16_tE19Flash_kernel_traitsILi256ELi128ELi64ELi8ES3_EELb1ELb0ELb0ELb0ELb0ELb1ELb0ELb0EEEvNS_16Flash_fwd_paramsE,"a",@progbits
	.sectionflags	@""
	.align	4
.nv.constant0._ZN5flash16flash_fwd_kernelI23Flash_fwd_kernel_traitsILi256ELi128ELi64ELi8ELb0ELb0EN7cutlass10bfloat16_tE19Flash_kernel_traitsILi256ELi128ELi64ELi8ES3_EELb1ELb0ELb0ELb0ELb0ELb1ELb0ELb0EEEvNS_16Flash_fwd_paramsE:
	.zero		1360


//--------------------- .nv.constant0._ZN5flash16flash_fwd_kernelI23Flash_fwd_kernel_traitsILi256ELi128ELi64ELi8ELb0ELb0EN7cutlass10bfloat16_tE19Flash_kernel_traitsILi256ELi128ELi64ELi8ES3_EELb0ELb0ELb0ELb0ELb0ELb1ELb1ELb0EEEvNS_16Flash_fwd_paramsE --------------------------
	.section	.nv.constant0._ZN5flash16flash_fwd_kernelI23Flash_fwd_kernel_traitsILi256ELi128ELi64ELi8ELb0ELb0EN7cutlass10bfloat16_tE19Flash_kernel_traitsILi256ELi128ELi64ELi8ES3_EELb0ELb0ELb0ELb0ELb0ELb1ELb1ELb0EEEvNS_16Flash_fwd_paramsE,"a",@progbits
	.sectionflags	@""
	.align	4
.nv.constant0._ZN5flash16flash_fwd_kernelI23Flash_fwd_kernel_traitsILi256ELi128ELi64ELi8ELb0ELb0EN7cutlass10bfloat16_tE19Flash_kernel_traitsILi256ELi128ELi64ELi8ES3_EELb0ELb0ELb0ELb0ELb0ELb1ELb1ELb0EEEvNS_16Flash_fwd_paramsE:
	.zero		1360


//--------------------- .nv.constant0._ZN5flash16flash_fwd_kernelI23Flash_fwd_kernel_traitsILi256ELi128ELi64ELi8ELb0ELb0EN7cutlass10bfloat16_tE19Flash_kernel_traitsILi256ELi128ELi64ELi8ES3_EELb1ELb0ELb0ELb1ELb0ELb0ELb0ELb0EEEvNS_16Flash_fwd_paramsE --------------------------
	.section	.nv.constant0._ZN5flash16flash_fwd_kernelI23Flash_fwd_kernel_traitsILi256ELi128ELi64ELi8ELb0ELb0EN7cutlass10bfloat16_tE19Flash_kernel_traitsILi256ELi128ELi64ELi8ES3_EELb1ELb0ELb0ELb1ELb0ELb0ELb0ELb0EEEvNS_16Flash_fwd_paramsE,"a",@progbits
	.sectionflags	@""
	.align	4
.nv.constant0._ZN5flash16flash_fwd_kernelI23Flash_fwd_kernel_traitsILi256ELi128ELi64ELi8ELb0ELb0EN7cutlass10bfloat16_tE19Flash_kernel_traitsILi256ELi128ELi64ELi8ES3_EELb1ELb0ELb0ELb1ELb0ELb0ELb0ELb0EEEvNS_16Flash_fwd_paramsE:
	.zero		1360


//--------------------- .nv.constant0._ZN5flash16flash_fwd_kernelI23Flash_fwd_kernel_traitsILi256ELi128ELi64ELi8ELb0ELb0EN7cutlass10bfloat16_tE19Flash_kernel_traitsILi256ELi128ELi64ELi8ES3_EELb1ELb0ELb0ELb0ELb0ELb0ELb0ELb1EEEvNS_16Flash_fwd_paramsE --------------------------
	.section	.nv.constant0._ZN5flash16flash_fwd_kernelI23Flash_fwd_kernel_traitsILi256ELi128ELi64ELi8ELb0ELb0EN7cutlass10bfloat16_tE19Flash_kernel_traitsILi256ELi128ELi64ELi8ES3_EELb1ELb0ELb0ELb0ELb0ELb0ELb0ELb1EEEvNS_16Flash_fwd_paramsE,"a",@progbits
	.sectionflags	@""
	.align	4
.nv.constant0._ZN5flash16flash_fwd_kernelI23Flash_fwd_kernel_traitsILi256ELi128ELi64ELi8ELb0ELb0EN7cutlass10bfloat16_tE19Flash_kernel_traitsILi256ELi128ELi64ELi8ES3_EELb1ELb0ELb0ELb0ELb0ELb0ELb0ELb1EEEvNS_16Flash_fwd_paramsE:
	.zero		1360


//--------------------- .nv.constant0._ZN5flash16flash_fwd_kernelI23Flash_fwd_kernel_traitsILi256ELi128ELi64ELi8ELb0ELb0EN7cutlass10bfloat16_tE19Flash_kernel_traitsILi256ELi128ELi64ELi8ES3_EELb0ELb0ELb0ELb0ELb0ELb0ELb1ELb0EEEvNS_16Flash_fwd_paramsE --------------------------
	.section	.nv.constant0._ZN5flash16flash_fwd_kernelI23Flash_fwd_kernel_traitsILi256ELi128ELi64ELi8ELb0ELb0EN7cutlass10bfloat16_tE19Flash_kernel_traitsILi256ELi128ELi64ELi8ES3_EELb0ELb0ELb0ELb0ELb0ELb0ELb1ELb0EEEvNS_16Flash_fwd_paramsE,"a",@progbits
	.sectionflags	@""
	.align	4
.nv.constant0._ZN5flash16flash_fwd_kernelI23Flash_fwd_kernel_traitsILi256ELi128ELi64ELi8ELb0ELb0EN7cutlass10bfloat16_tE19Flash_kernel_traitsILi256ELi128ELi64ELi8ES3_EELb0ELb0ELb0ELb0ELb0ELb0ELb1ELb0EEEvNS_16Flash_fwd_paramsE:
	.zero		1360


//--------------------- .nv.constant0._ZN5flash16flash_fwd_kernelI23Flash_fwd_kernel_traitsILi256ELi128ELi64ELi8ELb0ELb0EN7cutlass10bfloat16_tE19Flash_kernel_traitsILi256ELi128ELi64ELi8ES3_EELb1ELb0ELb0ELb1ELb0ELb0ELb0ELb1EEEvNS_16Flash_fwd_paramsE --------------------------
	.section	.nv.constant0._ZN5flash16flash_fwd_kernelI23Flash_fwd_kernel_traitsILi256ELi128ELi64ELi8ELb0ELb0EN7cutlass10bfloat16_tE19Flash_kernel_traitsILi256ELi128ELi64ELi8ES3_EELb1ELb0ELb0ELb1ELb0ELb0ELb0ELb1EEEvNS_16Flash_fwd_paramsE,"a",@progbits
	.sectionflags	@""
	.align	4
.nv.constant0._ZN5flash16flash_fwd_kernelI23Flash_fwd_kernel_traitsILi256ELi128ELi64ELi8ELb0ELb0EN7cutlass10bfloat16_tE19Flash_kernel_traitsILi256ELi128ELi64ELi8ES3_EELb1ELb0ELb0ELb1ELb0ELb0ELb0ELb1EEEvNS_16Flash_fwd_paramsE:
	.zero		1360


//--------------------- .nv.constant0._ZN5flash16flash_fwd_kernelI23Flash_fwd_kernel_traitsILi256ELi128ELi64ELi8ELb0ELb0EN7cutlass10bfloat16_tE19Flash_kernel_traitsILi256ELi128ELi64ELi8ES3_EELb0ELb0ELb0ELb1ELb0ELb0ELb1ELb0EEEvNS_16Flash_fwd_paramsE --------------------------
	.section	.nv.constant0._ZN5flash16flash_fwd_kernelI23Flash_fwd_kernel_traitsILi256ELi128ELi64ELi8ELb0ELb0EN7cutlass10bfloat16_tE19Flash_kernel_traitsILi256ELi128ELi64ELi8ES3_EELb0ELb0ELb0ELb1ELb0ELb0ELb1ELb0EEEvNS_16Flash_fwd_paramsE,"a",@progbits
	.sectionflags	@""
	.align	4
.nv.constant0._ZN5flash16flash_fwd_kernelI23Flash_fwd_kernel_traitsILi256ELi128ELi64ELi8ELb0ELb0EN7cutlass10bfloat16_tE19Flash_kernel_traitsILi256ELi128ELi64ELi8ES3_EELb0ELb0ELb0ELb1ELb0ELb0ELb1ELb0EEEvNS_16Flash_fwd_paramsE:
	.zero		1360


//--------------------- .nv.constant0._ZN5flash16flash_fwd_kernelI23Flash_fwd_kernel_traitsILi256ELi128ELi64ELi8ELb0ELb0EN7cutlass10bfloat16_tE19Flash_kernel_traitsILi256ELi128ELi64ELi8ES3_EELb1ELb0ELb1ELb0ELb0ELb1ELb0ELb0EEEvNS_16Flash_fwd_paramsE --------------------------
	.section	.nv.constant0._ZN5flash16flash_fwd_kernelI23Flash_fwd_kernel_traitsILi256ELi128ELi64ELi8ELb0ELb0EN7cutlass10bfloat16_tE19Flash_kernel_traitsILi256ELi128ELi64ELi8ES3_EELb1ELb0ELb1ELb0ELb0ELb1ELb0ELb0EEEvNS_16Flash_fwd_paramsE,"a",@progbits
	.sectionflags	@""
	.align	4
.nv.constant0._ZN5flash16flash_fwd_kernelI23Flash_fwd_kernel_traitsILi256ELi128ELi64ELi8ELb0ELb0EN7cutlass10bfloat16_tE19Flash_kernel_traitsILi256ELi128ELi64ELi8ES3_EELb1ELb0ELb1ELb0ELb0ELb1ELb0ELb0EEEvNS_16Flash_fwd_paramsE:
	.zero		1360


//--------------------- .nv.constant0._ZN5flash16flash_fwd_kernelI23Flash_fwd_kernel_traitsILi256ELi128ELi64ELi8ELb0ELb0EN7cutlass10bfloat16_tE19Flash_kernel_traitsILi256ELi128ELi64ELi8ES3_EELb0ELb0ELb1ELb0ELb0ELb1ELb1ELb0EEEvNS_16Flash_fwd_paramsE --------------------------
	.section	.nv.constant0._ZN5flash16flash_fwd_kernelI23Flash_fwd_kernel_traitsILi256ELi128ELi64ELi8ELb0ELb0EN7cutlass10bfloat16_tE19Flash_kernel_traitsILi256ELi128ELi64ELi8ES3_EELb0ELb0ELb1ELb0ELb0ELb1ELb1ELb0EEEvNS_16Flash_fwd_paramsE,"a",@progbits
	.sectionflags	@""
	.align	4
.nv.constant0._ZN5flash16flash_fwd_kernelI23Flash_fwd_kernel_traitsILi256ELi128ELi64ELi8ELb0ELb0EN7cutlass10bfloat16_tE19Flash_kernel_traitsILi256ELi128ELi64ELi8ES3_EELb0ELb0ELb1ELb0ELb0ELb1ELb1ELb0EEEvNS_16Flash_fwd_paramsE:
	.zero		1360


//--------------------- .nv.constant0._ZN5flash16flash_fwd_kernelI23Flash_fwd_kernel_traitsILi256ELi128ELi64ELi8ELb0ELb0EN7cutlass10bfloat16_tE19Flash_kernel_traitsILi256ELi128ELi64ELi8ES3_EELb1ELb0ELb1ELb1ELb0ELb0ELb0ELb0EEEvNS_16Flash_fwd_paramsE --------------------------
	.section	.nv.constant0._ZN5flash16flash_fwd_kernelI23Flash_fwd_kernel_traitsILi256ELi128ELi64ELi8ELb0ELb0EN7cutlass10bfloat16_tE19Flash_kernel_traitsILi256ELi128ELi64ELi8ES3_EELb1ELb0ELb1ELb1ELb0ELb0ELb0ELb0EEEvNS_16Flash_fwd_paramsE,"a",@progbits
	.sectionflags	@""
	.align	4
.nv.constant0._ZN5flash16flash_fwd_kernelI23Flash_fwd_kernel_traitsILi256ELi128ELi64ELi8ELb0ELb0EN7cutlass10bfloat16_tE19Flash_kernel_traitsILi256ELi128ELi64ELi8ES3_EELb1ELb0ELb1ELb1ELb0ELb0ELb0ELb0EEEvNS_16Flash_fwd_paramsE:
	.zero		1360


//--------------------- .nv.constant0._ZN5flash16flash_fwd_kernelI23Flash_fwd_kernel_traitsILi256ELi128ELi64ELi8ELb0ELb0EN7cutlass10bfloat16_tE19Flash_kernel_traitsILi256ELi128ELi64ELi8ES3_EELb1ELb0ELb1ELb0ELb0ELb0ELb0ELb1EEEvNS_16Flash_fwd_paramsE --------------------------
	.section	.nv.constant0._ZN5flash16flash_fwd_kernelI23Flash_fwd_kernel_traitsILi256ELi128ELi64ELi8ELb0ELb0EN7cutlass10bfloat16_tE19Flash_kernel_traitsILi256ELi128ELi64ELi8ES3_EELb1ELb0ELb1ELb0ELb0ELb0ELb0ELb1EEEvNS_16Flash_fwd_paramsE,"a",@progbits
	.sectionflags	@""
	.align	4
.nv.constant0._ZN5flash16flash_fwd_kernelI23Flash_fwd_kernel_traitsILi256ELi128ELi64ELi8ELb0ELb0EN7cutlass10bfloat16_tE19Flash_kernel_traitsILi256ELi128ELi64ELi8ES3_EELb1ELb0ELb1ELb0ELb0ELb0ELb0ELb1EEEvNS_16Flash_fwd_paramsE:
	.zero		1360


//--------------------- .nv.constant0._ZN5flash16flash_fwd_kernelI23Flash_fwd_kernel_traitsILi256ELi128ELi64ELi8ELb0ELb0EN7cutlass10bfloat16_tE19Flash_kernel_traitsILi256ELi128ELi64ELi8ES3_EELb0ELb0ELb1ELb0ELb0ELb0ELb1ELb0EEEvNS_16Flash_fwd_paramsE --------------------------
	.section	.nv.constant0._ZN5flash16flash_fwd_kernelI23Flash_fwd_kernel_traitsILi256ELi128ELi64ELi8ELb0ELb0EN7cutlass10bfloat16_tE19Flash_kernel_traitsILi256ELi128ELi64ELi8ES3_EELb0ELb0ELb1ELb0ELb0ELb0ELb1ELb0EEEvNS_16Flash_fwd_paramsE,"a",@progbits
	.sectionflags	@""
	.align	4
.nv.constant0._ZN5flash16flash_fwd_kernelI23Flash_fwd_kernel_traitsILi256ELi128ELi64ELi8ELb0ELb0EN7cutlass10bfloat16_tE19Flash_kernel_traitsILi256ELi128ELi64ELi8ES3_EELb0ELb0ELb1ELb0ELb0ELb0ELb1ELb0EEEvNS_16Flash_fwd_paramsE:
	.zero		1360


//--------------------- .nv.constant0._ZN5flash16flash_fwd_kernelI23Flash_fwd_kernel_traitsILi256ELi128ELi64ELi8ELb0ELb0EN7cutlass10bfloat16_tE19Flash_kernel_traitsILi256ELi128ELi64ELi8ES3_EELb1ELb0ELb1ELb1ELb0ELb0ELb0ELb1EEEvNS_16Flash_fwd_paramsE --------------------------
	.section	.nv.constant0._ZN5flash16flash_fwd_kernelI23Flash_fwd_kernel_traitsILi256ELi128ELi64ELi8ELb0ELb0EN7cutlass10bfloat16_tE19Flash_kernel_traitsILi256ELi128ELi64ELi8ES3_EELb1ELb0ELb1ELb1ELb0ELb0ELb0ELb1EEEvNS_16Flash_fwd_paramsE,"a",@progbits
	.sectionflags	@""
	.align	4
.nv.constant0._ZN5flash16flash_fwd_kernelI23Flash_fwd_kernel_traitsILi256ELi128ELi64ELi8ELb0ELb0EN7cutlass10bfloat16_tE19Flash_kernel_traitsILi256ELi128ELi64ELi8ES3_EELb1ELb0ELb1ELb1ELb0ELb0ELb0ELb1EEEvNS_16Flash_fwd_paramsE:
	.zero		1360


//--------------------- .nv.constant0._ZN5flash16flash_fwd_kernelI23Flash_fwd_kernel_traitsILi256ELi128ELi64ELi8ELb0ELb0EN7cutlass10bfloat16_tE19Flash_kernel_traitsILi256ELi128ELi64ELi8ES3_EELb0ELb0ELb1ELb1ELb0ELb0ELb1ELb0EEEvNS_16Flash_fwd_paramsE --------------------------
	.section	.nv.constant0._ZN5flash16flash_fwd_kernelI23Flash_fwd_kernel_traitsILi256ELi128ELi64ELi8ELb0ELb0EN7cutlass10bfloat16_tE19Flash_kernel_traitsILi256ELi128ELi64ELi8ES3_EELb0ELb0ELb1ELb1ELb0ELb0ELb1ELb0EEEvNS_16Flash_fwd_paramsE,"a",@progbits
	.sectionflags	@""
	.align	4
.nv.constant0._ZN5flash16flash_fwd_kernelI23Flash_fwd_kernel_traitsILi256ELi128ELi64ELi8ELb0ELb0EN7cutlass10bfloat16_tE19Flash_kernel_traitsILi256ELi128ELi64ELi8ES3_EELb0ELb0ELb1ELb1ELb0ELb0ELb1ELb0EEEvNS_16Flash_fwd_paramsE:
	.zero		1360


//--------------------- SYMBOLS --------------------------

	.type		.nv.reservedSmem.offset0,@object
	.size		.nv.reservedSmem.offset0,0x4
	.type		.nv.reservedSmem.cap,@object
	.size		.nv.reservedSmem.cap,0x4
